	.target	sm_90a

	.elftype	@"ET_EXEC"


//--------------------- .note.nv.tkinfo           --------------------------
	.section	.note.nv.tkinfo,"",@"SHT_NOTE"
	.sectionflags	@"SHF_NOTE_NV_TKINFO"
	.tkinfo
        /*0018*/ 	.word	0x00000002
        /*0030*/ 	.string	""
        /*0030*/ 	.string	"ptxas"
        /*0030*/ 	.string	"Cuda compilation tools, release 13.0, V13.0.88"
        /*0030*/ 	.string	"Build cuda_13.0.r13.0/compiler.36424714_0"
        /*0030*/ 	.string	"-arch sm_90a -m 64 "



//--------------------- .note.nv.cuinfo           --------------------------
	.section	.note.nv.cuinfo,"",@"SHT_NOTE"
	.sectionflags	@"SHF_NOTE_NV_CUINFO"
        /*0018*/ 	.short	0x0002
        /*001a*/ 	.short	0x005a
        /*001c*/ 	.short	0x0082
	.zero		2


//--------------------- .nv.info                  --------------------------
	.section	.nv.info,"",@"SHT_CUDA_INFO"
	.align	4


	//----- nvinfo : EIATTR_REGCOUNT
	.align		4
        /*0000*/ 	.byte	0x04, 0x2f
        /*0002*/ 	.short	(.L_21 - .L_20)
	.align		4
.L_20:
        /*0004*/ 	.word	index@(_ZN7cutlass13device_kernelIN5flash11enable_sm90INS1_16FlashAttnFwdSm90INS1_25CollectiveMainloopFwdSm90ILi2EN4cute5tupleIJNS5_1CILi1EEES8_S8_EEENS6_IJNS7_ILi128EEENS7_ILi96EEENS7_ILi64EEEEEELi256ENS_6half_tEfNS_4arch4Sm90ELb1ELb0ELb1ELb1ELb1ELb1ELb1ELb1ELb0ELb1ELb0ELb0EEENS1_21CollectiveEpilogueFwdINS6_IJSA_NS7_ILi256EEESB_EEES9_SE_SG_Li256ELb1ELb1ELb0ELb0EEENS1_36VarlenDynamicPersistentTileSchedulerILi128ELi96ELi256ELi128ELb0ELb1ELb1ELb1ELb1ELb1EEEEEEEEEvNT_6ParamsE)
        /*0008*/ 	.word	0x000000a8


	//----- nvinfo : EIATTR_FRAME_SIZE
	.align		4
.L_21:
        /*000c*/ 	.byte	0x04, 0x11
        /*000e*/ 	.short	(.L_23 - .L_22)
	.align		4
.L_22:
        /*0010*/ 	.word	index@(_ZN7cutlass13device_kernelIN5flash11enable_sm90INS1_16FlashAttnFwdSm90INS1_25CollectiveMainloopFwdSm90ILi2EN4cute5tupleIJNS5_1CILi1EEES8_S8_EEENS6_IJNS7_ILi128EEENS7_ILi96EEENS7_ILi64EEEEEELi256ENS_6half_tEfNS_4arch4Sm90ELb1ELb0ELb1ELb1ELb1ELb1ELb1ELb1ELb0ELb1ELb0ELb0EEENS1_21CollectiveEpilogueFwdINS6_IJSA_NS7_ILi256EEESB_EEES9_SE_SG_Li256ELb1ELb1ELb0ELb0EEENS1_36VarlenDynamicPersistentTileSchedulerILi128ELi96ELi256ELi128ELb0ELb1ELb1ELb1ELb1ELb1EEEEEEEEEvNT_6ParamsE)
        /*0014*/ 	.word	0x00000100


	//----- nvinfo : EIATTR_REGCOUNT
	.align		4
.L_23:
        /*0018*/ 	.byte	0x04, 0x2f
        /*001a*/ 	.short	(.L_25 - .L_24)
	.align		4
.L_24:
        /*001c*/ 	.word	index@(_ZN7cutlass13device_kernelIN5flash11enable_sm90INS1_16FlashAttnFwdSm90INS1_25CollectiveMainloopFwdSm90ILi2EN4cute5tupleIJNS5_1CILi1EEES8_S8_EEENS6_IJNS7_ILi128EEENS7_ILi96EEENS7_ILi64EEEEEELi256ENS_6half_tEfNS_4arch4Sm90ELb1ELb0ELb1ELb1ELb1ELb0ELb1ELb1ELb0ELb1ELb0ELb0EEENS1_21CollectiveEpilogueFwdINS6_IJSA_NS7_ILi256EEESB_EEES9_SE_SG_Li256ELb1ELb1ELb0ELb0EEENS1_36VarlenDynamicPersistentTileSchedulerILi128ELi96ELi256ELi128ELb0ELb1ELb1ELb1ELb1ELb1EEEEEEEEEvNT_6ParamsE)
        /*0020*/ 	.word	0x000000a8


	//----- nvinfo : EIATTR_FRAME_SIZE
	.align		4
.L_25:
        /*0024*/ 	.byte	0x04, 0x11
        /*0026*/ 	.short	(.L_27 - .L_26)
	.align		4
.L_26:
        /*0028*/ 	.word	index@(_ZN7cutlass13device_kernelIN5flash11enable_sm90INS1_16FlashAttnFwdSm90INS1_25CollectiveMainloopFwdSm90ILi2EN4cute5tupleIJNS5_1CILi1EEES8_S8_EEENS6_IJNS7_ILi128EEENS7_ILi96EEENS7_ILi64EEEEEELi256ENS_6half_tEfNS_4arch4Sm90ELb1ELb0ELb1ELb1ELb1ELb0ELb1ELb1ELb0ELb1ELb0ELb0EEENS1_21CollectiveEpilogueFwdINS6_IJSA_NS7_ILi256EEESB_EEES9_SE_SG_Li256ELb1ELb1ELb0ELb0EEENS1_36VarlenDynamicPersistentTileSchedulerILi128ELi96ELi256ELi128ELb0ELb1ELb1ELb1ELb1ELb1EEEEEEEEEvNT_6ParamsE)
        /*002c*/ 	.word	0x00000028


	//----- nvinfo : EIATTR_REGCOUNT
	.align		4
.L_27:
        /*0030*/ 	.byte	0x04, 0x2f
        /*0032*/ 	.short	(.L_29 - .L_28)
	.align		4
.L_28:
        /*0034*/ 	.word	index@(_ZN7cutlass13device_kernelIN5flash11enable_sm90INS1_16FlashAttnFwdSm90INS1_25CollectiveMainloopFwdSm90ILi2EN4cute5tupleIJNS5_1CILi1EEES8_S8_EEENS6_IJNS7_ILi128EEENS7_ILi96EEENS7_ILi64EEEEEELi256ENS_6half_tEfNS_4arch4Sm90ELb1ELb0ELb1ELb1ELb1ELb1ELb0ELb1ELb0ELb1ELb0ELb0EEENS1_21CollectiveEpilogueFwdINS6_IJSA_NS7_ILi256EEESB_EEES9_SE_SG_Li256ELb1ELb1ELb0ELb0EEENS1_36VarlenDynamicPersistentTileSchedulerILi128ELi96ELi256ELi128ELb0ELb1ELb1ELb1ELb1ELb1EEEEEEEEEvNT_6ParamsE)
        /*0038*/ 	.word	0x000000a8


	//----- nvinfo : EIATTR_FRAME_SIZE
	.align		4
.L_29:
        /*003c*/ 	.byte	0x04, 0x11
        /*003e*/ 	.short	(.L_31 - .L_30)
	.align		4
.L_30:
        /*0040*/ 	.word	index@(_ZN7cutlass13device_kernelIN5flash11enable_sm90INS1_16FlashAttnFwdSm90INS1_25CollectiveMainloopFwdSm90ILi2EN4cute5tupleIJNS5_1CILi1EEES8_S8_EEENS6_IJNS7_ILi128EEENS7_ILi96EEENS7_ILi64EEEEEELi256ENS_6half_tEfNS_4arch4Sm90ELb1ELb0ELb1ELb1ELb1ELb1ELb0ELb1ELb0ELb1ELb0ELb0EEENS1_21CollectiveEpilogueFwdINS6_IJSA_NS7_ILi256EEESB_EEES9_SE_SG_Li256ELb1ELb1ELb0ELb0EEENS1_36VarlenDynamicPersistentTileSchedulerILi128ELi96ELi256ELi128ELb0ELb1ELb1ELb1ELb1ELb1EEEEEEEEEvNT_6ParamsE)
        /*0044*/ 	.word	0x00000060


	//----- nvinfo : EIATTR_REGCOUNT
	.align		4
.L_31:
        /*0048*/ 	.byte	0x04, 0x2f
        /*004a*/ 	.short	(.L_33 - .L_32)
	.align		4
.L_32:
        /*004c*/ 	.word	index@(_ZN7cutlass13device_kernelIN5flash11enable_sm90INS1_16FlashAttnFwdSm90INS1_25CollectiveMainloopFwdSm90ILi2EN4cute5tupleIJNS5_1CILi1EEES8_S8_EEENS6_IJNS7_ILi128EEENS7_ILi96EEENS7_ILi64EEEEEELi256ENS_6half_tEfNS_4arch4Sm90ELb1ELb0ELb1ELb1ELb1ELb0ELb0ELb1ELb0ELb1ELb0ELb0EEENS1_21CollectiveEpilogueFwdINS6_IJSA_NS7_ILi256EEESB_EEES9_SE_SG_Li256ELb1ELb1ELb0ELb0EEENS1_36VarlenDynamicPersistentTileSchedulerILi128ELi96ELi256ELi128ELb0ELb1ELb1ELb1ELb1ELb1EEEEEEEEEvNT_6ParamsE)
        /*0050*/ 	.word	0x000000a8


	//----- nvinfo : EIATTR_FRAME_SIZE
	.align		4
.L_33:
        /*0054*/ 	.byte	0x04, 0x11
        /*0056*/ 	.short	(.L_35 - .L_34)
	.align		4
.L_34:
        /*0058*/ 	.word	index@(_ZN7cutlass13device_kernelIN5flash11enable_sm90INS1_16FlashAttnFwdSm90INS1_25CollectiveMainloopFwdSm90ILi2EN4cute5tupleIJNS5_1CILi1EEES8_S8_EEENS6_IJNS7_ILi128EEENS7_ILi96EEENS7_ILi64EEEEEELi256ENS_6half_tEfNS_4arch4Sm90ELb1ELb0ELb1ELb1ELb1ELb0ELb0ELb1ELb0ELb1ELb0ELb0EEENS1_21CollectiveEpilogueFwdINS6_IJSA_NS7_ILi256EEESB_EEES9_SE_SG_Li256ELb1ELb1ELb0ELb0EEENS1_36VarlenDynamicPersistentTileSchedulerILi128ELi96ELi256ELi128ELb0ELb1ELb1ELb1ELb1ELb1EEEEEEEEEvNT_6ParamsE)
        /*005c*/ 	.word	0x00000028


	//----- nvinfo : EIATTR_REGCOUNT
	.align		4
.L_35:
        /*0060*/ 	.byte	0x04, 0x2f
        /*0062*/ 	.short	(.L_37 - .L_36)
	.align		4
.L_36:
        /*0064*/ 	.word	index@(_ZN7cutlass13device_kernelIN5flash11enable_sm90INS1_16FlashAttnFwdSm90INS1_25CollectiveMainloopFwdSm90ILi2EN4cute5tupleIJNS5_1CILi1EEES8_S8_EEENS6_IJNS7_ILi128EEENS7_ILi96EEENS7_ILi64EEEEEELi256ENS_6half_tEfNS_4arch4Sm90ELb1ELb0ELb1ELb0ELb1ELb0ELb1ELb1ELb0ELb1ELb0ELb0EEENS1_21CollectiveEpilogueFwdINS6_IJSA_NS7_ILi256EEESB_EEES9_SE_SG_Li256ELb0ELb1ELb0ELb0EEENS1_30DynamicPersistentTileSchedulerILi256ELi128ELb0ELb1ELb1EEEEEEEEEvNT_6ParamsE)
        /*0068*/ 	.word	0x000000a8


	//----- nvinfo : EIATTR_FRAME_SIZE
	.align		4
.L_37:
        /*006c*/ 	.byte	0x04, 0x11
        /*006e*/ 	.short	(.L_39 - .L_38)
	.align		4
.L_38:
        /*0070*/ 	.word	index@(_ZN7cutlass13device_kernelIN5flash11enable_sm90INS1_16FlashAttnFwdSm90INS1_25CollectiveMainloopFwdSm90ILi2EN4cute5tupleIJNS5_1CILi1EEES8_S8_EEENS6_IJNS7_ILi128EEENS7_ILi96EEENS7_ILi64EEEEEELi256ENS_6half_tEfNS_4arch4Sm90ELb1ELb0ELb1ELb0ELb1ELb0ELb1ELb1ELb0ELb1ELb0ELb0EEENS1_21CollectiveEpilogueFwdINS6_IJSA_NS7_ILi256EEESB_EEES9_SE_SG_Li256ELb0ELb1ELb0ELb0EEENS1_30DynamicPersistentTileSchedulerILi256ELi128ELb0ELb1ELb1EEEEEEEEEvNT_6ParamsE)
        /*0074*/ 	.word	0x00000010


	//----- nvinfo : EIATTR_REGCOUNT
	.align		4
.L_39:
        /*0078*/ 	.byte	0x04, 0x2f
        /*007a*/ 	.short	(.L_41 - .L_40)
	.align		4
.L_40:
        /*007c*/ 	.word	index@(_ZN7cutlass13device_kernelIN5flash11enable_sm90INS1_16FlashAttnFwdSm90INS1_25CollectiveMainloopFwdSm90ILi2EN4cute5tupleIJNS5_1CILi1EEES8_S8_EEENS6_IJNS7_ILi128EEENS7_ILi96EEENS7_ILi64EEEEEELi256ENS_6half_tEfNS_4arch4Sm90ELb1ELb0ELb1ELb0ELb1ELb0ELb0ELb1ELb0ELb1ELb0ELb0EEENS1_21CollectiveEpilogueFwdINS6_IJSA_NS7_ILi256EEESB_EEES9_SE_SG_Li256ELb0ELb1ELb0ELb0EEENS1_30DynamicPersistentTileSchedulerILi256ELi128ELb0ELb1ELb1EEEEEEEEEvNT_6ParamsE)
        /*0080*/ 	.word	0x000000a8


	//----- nvinfo : EIATTR_FRAME_SIZE
	.align		4
.L_41:
        /*0084*/ 	.byte	0x04, 0x11
        /*0086*/ 	.short	(.L_43 - .L_42)
	.align		4
.L_42:
        /*0088*/ 	.word	index@(_ZN7cutlass13device_kernelIN5flash11enable_sm90INS1_16FlashAttnFwdSm90INS1_25CollectiveMainloopFwdSm90ILi2EN4cute5tupleIJNS5_1CILi1EEES8_S8_EEENS6_IJNS7_ILi128EEENS7_ILi96EEENS7_ILi64EEEEEELi256ENS_6half_tEfNS_4arch4Sm90ELb1ELb0ELb1ELb0ELb1ELb0ELb0ELb1ELb0ELb1ELb0ELb0EEENS1_21CollectiveEpilogueFwdINS6_IJSA_NS7_ILi256EEESB_EEES9_SE_SG_Li256ELb0ELb1ELb0ELb0EEENS1_30DynamicPersistentTileSchedulerILi256ELi128ELb0ELb1ELb1EEEEEEEEEvNT_6ParamsE)
        /*008c*/ 	.word	0x00000008


	//----- nvinfo : EIATTR_REGCOUNT
	.align		4
.L_43:
        /*0090*/ 	.byte	0x04, 0x2f
        /*0092*/ 	.short	(.L_45 - .L_44)
	.align		4
.L_44:
        /*0094*/ 	.word	index@(_ZN7cutlass13device_kernelIN5flash11enable_sm90INS1_16FlashAttnFwdSm90INS1_25CollectiveMainloopFwdSm90ILi2EN4cute5tupleIJNS5_1CILi1EEES8_S8_EEENS6_IJNS7_ILi128EEENS7_ILi96EEENS7_ILi64EEEEEELi256ENS_6half_tEfNS_4arch4Sm90ELb0ELb1ELb1ELb1ELb1ELb1ELb1ELb1ELb0ELb1ELb0ELb0EEENS1_21CollectiveEpilogueFwdINS6_IJSA_NS7_ILi256EEESB_EEES9_SE_SG_Li256ELb1ELb1ELb0ELb0EEENS1_36VarlenDynamicPersistentTileSchedulerILi128ELi96ELi256ELi128ELb0ELb1ELb1ELb1ELb0ELb1EEEEEEEEEvNT_6ParamsE)
        /*0098*/ 	.word	0x000000a8


	//----- nvinfo : EIATTR_FRAME_SIZE
	.align		4
.L_45:
        /*009c*/ 	.byte	0x04, 0x11
        /*009e*/ 	.short	(.L_47 - .L_46)
	.align		4
.L_46:
        /*00a0*/ 	.word	index@($_ZN7cutlass13device_kernelIN5flash11enable_sm90INS1_16FlashAttnFwdSm90INS1_25CollectiveMainloopFwdSm90ILi2EN4cute5tupleIJNS5_1CILi1EEES8_S8_EEENS6_IJNS7_ILi128EEENS7_ILi96EEENS7_ILi64EEEEEELi256ENS_6half_tEfNS_4arch4Sm90ELb0ELb1ELb1ELb1ELb1ELb1ELb1ELb1ELb0ELb1ELb0ELb0EEENS1_21CollectiveEpilogueFwdINS6_IJSA_NS7_ILi256EEESB_EEES9_SE_SG_Li256ELb1ELb1ELb0ELb0EEENS1_36VarlenDynamicPersistentTileSchedulerILi128ELi96ELi256ELi128ELb0ELb1ELb1ELb1ELb0ELb1EEEEEEEEEvNT_6ParamsE$_ZZN5flash25CollectiveMainloopFwdSm90ILi2EN4cute5tupleIJNS1_1CILi1EEES4_S4_EEENS2_IJNS3_ILi128EEENS3_ILi96EEENS3_ILi64EEEEEELi256EN7cutlass6half_tEfNSA_4arch4Sm90ELb0ELb1ELb1ELb1ELb1ELb1ELb1ELb1ELb0ELb1ELb0ELb0EE3mmaINS_16FlashAttnFwdSm90ISE_NS_21CollectiveEpilogueFwdINS2_IJS6_NS3_ILi256EEES7_EEES5_SB_SD_Li256ELb1ELb1ELb0ELb0EEENS_36VarlenDynamicPersistentTileSchedulerILi128ELi96ELi256ELi128ELb0ELb1ELb1ELb1ELb0ELb1EEEE13SharedStorageENS1_6TensorINS1_11ArrayEngineIfLm128EEENS1_6LayoutINS2_IJNS2_IJNS3_ILi2EEEST_NS3_ILi32EEEEEES4_S4_EEENS2_IJNS2_IJS4_ST_NS3_ILi4EEEEEENS3_ILi0EEESZ_EEEEEEENS_7SoftmaxILi2ELi0EEEEEbRKNSE_6ParamsENSA_13PipelineAsyncILi2EEES19_RNSA_13PipelineStateILj2EEERT0_RT1_iRiRKNS_16SeqlenInfoQKNewKILb1ELb1EEENS2_IJiiiiEEERT_ENKUliT_T0_T1_E_clIZSF_ISO_S12_S14_EbS17_S19_S19_S1C_S1E_S1G_iS1H_S1L_S1M_S1O_EUlRS1P_iE0_NS3_ILb1EEES1W_EEDaiS1P_S1Q_S1R_)
        /*00a4*/ 	.word	0x000004b0


	//----- nvinfo : EIATTR_FRAME_SIZE
	.align		4
.L_47:
        /*00a8*/ 	.byte	0x04, 0x11
        /*00aa*/ 	.short	(.L_49 - .L_48)
	.align		4
.L_48:
        /*00ac*/ 	.word	index@(_ZN7cutlass13device_kernelIN5flash11enable_sm90INS1_16FlashAttnFwdSm90INS1_25CollectiveMainloopFwdSm90ILi2EN4cute5tupleIJNS5_1CILi1EEES8_S8_EEENS6_IJNS7_ILi128EEENS7_ILi96EEENS7_ILi64EEEEEELi256ENS_6half_tEfNS_4arch4Sm90ELb0ELb1ELb1ELb1ELb1ELb1ELb1ELb1ELb0ELb1ELb0ELb0EEENS1_21CollectiveEpilogueFwdINS6_IJSA_NS7_ILi256EEESB_EEES9_SE_SG_Li256ELb1ELb1ELb0ELb0EEENS1_36VarlenDynamicPersistentTileSchedulerILi128ELi96ELi256ELi128ELb0ELb1ELb1ELb1ELb0ELb1EEEEEEEEEvNT_6ParamsE)
        /*00b0*/ 	.word	0x000004b0


	//----- nvinfo : EIATTR_REGCOUNT
	.align		4
.L_49:
        /*00b4*/ 	.byte	0x04, 0x2f
        /*00b6*/ 	.short	(.L_51 - .L_50)
	.align		4
.L_50:
        /*00b8*/ 	.word	index@(_ZN7cutlass13device_kernelIN5flash11enable_sm90INS1_16FlashAttnFwdSm90INS1_25CollectiveMainloopFwdSm90ILi2EN4cute5tupleIJNS5_1CILi1EEES8_S8_EEENS6_IJNS7_ILi128EEENS7_ILi96EEENS7_ILi64EEEEEELi256ENS_6half_tEfNS_4arch4Sm90ELb0ELb1ELb1ELb1ELb1ELb0ELb1ELb1ELb0ELb1ELb0ELb0EEENS1_21CollectiveEpilogueFwdINS6_IJSA_NS7_ILi256EEESB_EEES9_SE_SG_Li256ELb1ELb1ELb0ELb0EEENS1_36VarlenDynamicPersistentTileSchedulerILi128ELi96ELi256ELi128ELb0ELb1ELb1ELb1ELb0ELb1EEEEEEEEEvNT_6ParamsE)
        /*00bc*/ 	.word	0x000000a8


	//----- nvinfo : EIATTR_FRAME_SIZE
	.align		4
.L_51:
        /*00c0*/ 	.byte	0x04, 0x11
        /*00c2*/ 	.short	(.L_53 - .L_52)
	.align		4
.L_52:
        /*00c4*/ 	.word	index@($_ZN7cutlass13device_kernelIN5flash11enable_sm90INS1_16FlashAttnFwdSm90INS1_25CollectiveMainloopFwdSm90ILi2EN4cute5tupleIJNS5_1CILi1EEES8_S8_EEENS6_IJNS7_ILi128EEENS7_ILi96EEENS7_ILi64EEEEEELi256ENS_6half_tEfNS_4arch4Sm90ELb0ELb1ELb1ELb1ELb1ELb0ELb1ELb1ELb0ELb1ELb0ELb0EEENS1_21CollectiveEpilogueFwdINS6_IJSA_NS7_ILi256EEESB_EEES9_SE_SG_Li256ELb1ELb1ELb0ELb0EEENS1_36VarlenDynamicPersistentTileSchedulerILi128ELi96ELi256ELi128ELb0ELb1ELb1ELb1ELb0ELb1EEEEEEEEEvNT_6ParamsE$_ZZN5flash25CollectiveMainloopFwdSm90ILi2EN4cute5tupleIJNS1_1CILi1EEES4_S4_EEENS2_IJNS3_ILi128EEENS3_ILi96EEENS3_ILi64EEEEEELi256EN7cutlass6half_tEfNSA_4arch4Sm90ELb0ELb1ELb1ELb1ELb1ELb0ELb1ELb1ELb0ELb1ELb0ELb0EE3mmaINS_16FlashAttnFwdSm90ISE_NS_21CollectiveEpilogueFwdINS2_IJS6_NS3_ILi256EEES7_EEES5_SB_SD_Li256ELb1ELb1ELb0ELb0EEENS_36VarlenDynamicPersistentTileSchedulerILi128ELi96ELi256ELi128ELb0ELb1ELb1ELb1ELb0ELb1EEEE13SharedStorageENS1_6TensorINS1_11ArrayEngineIfLm128EEENS1_6LayoutINS2_IJNS2_IJNS3_ILi2EEEST_NS3_ILi32EEEEEES4_S4_EEENS2_IJNS2_IJS4_ST_NS3_ILi4EEEEEENS3_ILi0EEESZ_EEEEEEENS_7SoftmaxILi2ELi0EEEEEbRKNSE_6ParamsENSA_13PipelineAsyncILi2EEES19_RNSA_13PipelineStateILj2EEERT0_RT1_iRiRKNS_16SeqlenInfoQKNewKILb1ELb0EEENS2_IJiiiiEEERT_ENKUliT_T0_T1_E_clIZSF_ISO_S12_S14_EbS17_S19_S19_S1C_S1E_S1G_iS1H_S1L_S1M_S1O_EUlRS1P_iE1_NS3_ILb0EEENS3_ILb1EEEEEDaiS1P_S1Q_S1R_)
        /*00c8*/ 	.word	0x00000480


	//----- nvinfo : EIATTR_FRAME_SIZE
	.align		4
.L_53:
        /*00cc*/ 	.byte	0x04, 0x11
        /*00ce*/ 	.short	(.L_55 - .L_54)
	.align		4
.L_54:
        /*00d0*/ 	.word	index@(_ZN7cutlass13device_kernelIN5flash11enable_sm90INS1_16FlashAttnFwdSm90INS1_25CollectiveMainloopFwdSm90ILi2EN4cute5tupleIJNS5_1CILi1EEES8_S8_EEENS6_IJNS7_ILi128EEENS7_ILi96EEENS7_ILi64EEEEEELi256ENS_6half_tEfNS_4arch4Sm90ELb0ELb1ELb1ELb1ELb1ELb0ELb1ELb1ELb0ELb1ELb0ELb0EEENS1_21CollectiveEpilogueFwdINS6_IJSA_NS7_ILi256EEESB_EEES9_SE_SG_Li256ELb1ELb1ELb0ELb0EEENS1_36VarlenDynamicPersistentTileSchedulerILi128ELi96ELi256ELi128ELb0ELb1ELb1ELb1ELb0ELb1EEEEEEEEEvNT_6ParamsE)
        /*00d4*/ 	.word	0x00000480


	//----- nvinfo : EIATTR_REGCOUNT
	.align		4
.L_55:
        /*00d8*/ 	.byte	0x04, 0x2f
        /*00da*/ 	.short	(.L_57 - .L_56)
	.align		4
.L_56:
        /*00dc*/ 	.word	index@(_ZN7cutlass13device_kernelIN5flash11enable_sm90INS1_16FlashAttnFwdSm90INS1_25CollectiveMainloopFwdSm90ILi2EN4cute5tupleIJNS5_1CILi1EEES8_S8_EEENS6_IJNS7_ILi128EEENS7_ILi96EEENS7_ILi64EEEEEELi256ENS_6half_tEfNS_4arch4Sm90ELb0ELb1ELb1ELb1ELb1ELb1ELb0ELb1ELb0ELb1ELb0ELb0EEENS1_21CollectiveEpilogueFwdINS6_IJSA_NS7_ILi256EEESB_EEES9_SE_SG_Li256ELb1ELb1ELb0ELb0EEENS1_36VarlenDynamicPersistentTileSchedulerILi128ELi96ELi256ELi128ELb0ELb1ELb1ELb1ELb0ELb1EEEEEEEEEvNT_6ParamsE)
        /*00e0*/ 	.word	0x000000a8


	//----- nvinfo : EIATTR_FRAME_SIZE
	.align		4
.L_57:
        /*00e4*/ 	.byte	0x04, 0x11
        /*00e6*/ 	.short	(.L_59 - .L_58)
	.align		4
.L_58:
        /*00e8*/ 	.word	index@(_ZN7cutlass13device_kernelIN5flash11enable_sm90INS1_16FlashAttnFwdSm90INS1_25CollectiveMainloopFwdSm90ILi2EN4cute5tupleIJNS5_1CILi1EEES8_S8_EEENS6_IJNS7_ILi128EEENS7_ILi96EEENS7_ILi64EEEEEELi256ENS_6half_tEfNS_4arch4Sm90ELb0ELb1ELb1ELb1ELb1ELb1ELb0ELb1ELb0ELb1ELb0ELb0EEENS1_21CollectiveEpilogueFwdINS6_IJSA_NS7_ILi256EEESB_EEES9_SE_SG_Li256ELb1ELb1ELb0ELb0EEENS1_36VarlenDynamicPersistentTileSchedulerILi128ELi96ELi256ELi128ELb0ELb1ELb1ELb1ELb0ELb1EEEEEEEEEvNT_6ParamsE)
        /*00ec*/ 	.word	0x00000040


	//----- nvinfo : EIATTR_REGCOUNT
	.align		4
.L_59:
        /*00f0*/ 	.byte	0x04, 0x2f
        /*00f2*/ 	.short	(.L_61 - .L_60)
	.align		4
.L_60:
        /*00f4*/ 	.word	index@(_ZN7cutlass13device_kernelIN5flash11enable_sm90INS1_16FlashAttnFwdSm90INS1_25CollectiveMainloopFwdSm90ILi2EN4cute5tupleIJNS5_1CILi1EEES8_S8_EEENS6_IJNS7_ILi128EEENS7_ILi96EEENS7_ILi64EEEEEELi256ENS_6half_tEfNS_4arch4Sm90ELb0ELb1ELb1ELb1ELb1ELb0ELb0ELb1ELb0ELb1ELb0ELb0EEENS1_21CollectiveEpilogueFwdINS6_IJSA_NS7_ILi256EEESB_EEES9_SE_SG_Li256ELb1ELb1ELb0ELb0EEENS1_36VarlenDynamicPersistentTileSchedulerILi128ELi96ELi256ELi128ELb0ELb1ELb1ELb1ELb0ELb1EEEEEEEEEvNT_6ParamsE)
        /*00f8*/ 	.word	0x000000a8


	//----- nvinfo : EIATTR_FRAME_SIZE
	.align		4
.L_61:
        /*00fc*/ 	.byte	0x04, 0x11
        /*00fe*/ 	.short	(.L_63 - .L_62)
	.align		4
.L_62:
        /*0100*/ 	.word	index@(_ZN7cutlass13device_kernelIN5flash11enable_sm90INS1_16FlashAttnFwdSm90INS1_25CollectiveMainloopFwdSm90ILi2EN4cute5tupleIJNS5_1CILi1EEES8_S8_EEENS6_IJNS7_ILi128EEENS7_ILi96EEENS7_ILi64EEEEEELi256ENS_6half_tEfNS_4arch4Sm90ELb0ELb1ELb1ELb1ELb1ELb0ELb0ELb1ELb0ELb1ELb0ELb0EEENS1_21CollectiveEpilogueFwdINS6_IJSA_NS7_ILi256EEESB_EEES9_SE_SG_Li256ELb1ELb1ELb0ELb0EEENS1_36VarlenDynamicPersistentTileSchedulerILi128ELi96ELi256ELi128ELb0ELb1ELb1ELb1ELb0ELb1EEEEEEEEEvNT_6ParamsE)
        /*0104*/ 	.word	0x00000018


	//----- nvinfo : EIATTR_REGCOUNT
	.align		4
.L_63:
        /*0108*/ 	.byte	0x04, 0x2f
        /*010a*/ 	.short	(.L_65 - .L_64)
	.align		4
.L_64:
        /*010c*/ 	.word	index@(_ZN7cutlass13device_kernelIN5flash11enable_sm90INS1_16FlashAttnFwdSm90INS1_25CollectiveMainloopFwdSm90ILi2EN4cute5tupleIJNS5_1CILi1EEES8_S8_EEENS6_IJNS7_ILi128EEENS7_ILi96EEENS7_ILi64EEEEEELi256ENS_6half_tEfNS_4arch4Sm90ELb0ELb1ELb1ELb0ELb1ELb0ELb1ELb1ELb0ELb1ELb0ELb0EEENS1_21CollectiveEpilogueFwdINS6_IJSA_NS7_ILi256EEESB_EEES9_SE_SG_Li256ELb0ELb1ELb0ELb0EEENS1_30DynamicPersistentTileSchedulerILi256ELi128ELb0ELb1ELb1EEEEEEEEEvNT_6ParamsE)
        /*0110*/ 	.word	0x000000a8


	//----- nvinfo : EIATTR_FRAME_SIZE
	.align		4
.L_65:
        /*0114*/ 	.byte	0x04, 0x11
        /*0116*/ 	.short	(.L_67 - .L_66)
	.align		4
.L_66:
        /*0118*/ 	.word	index@($_ZN7cutlass13device_kernelIN5flash11enable_sm90INS1_16FlashAttnFwdSm90INS1_25CollectiveMainloopFwdSm90ILi2EN4cute5tupleIJNS5_1CILi1EEES8_S8_EEENS6_IJNS7_ILi128EEENS7_ILi96EEENS7_ILi64EEEEEELi256ENS_6half_tEfNS_4arch4Sm90ELb0ELb1ELb1ELb0ELb1ELb0ELb1ELb1ELb0ELb1ELb0ELb0EEENS1_21CollectiveEpilogueFwdINS6_IJSA_NS7_ILi256EEESB_EEES9_SE_SG_Li256ELb0ELb1ELb0ELb0EEENS1_30DynamicPersistentTileSchedulerILi256ELi128ELb0ELb1ELb1EEEEEEEEEvNT_6ParamsE$_ZZN5flash25CollectiveMainloopFwdSm90ILi2EN4cute5tupleIJNS1_1CILi1EEES4_S4_EEENS2_IJNS3_ILi128EEENS3_ILi96EEENS3_ILi64EEEEEELi256EN7cutlass6half_tEfNSA_4arch4Sm90ELb0ELb1ELb1ELb0ELb1ELb0ELb1ELb1ELb0ELb1ELb0ELb0EE3mmaINS_16FlashAttnFwdSm90ISE_NS_21CollectiveEpilogueFwdINS2_IJS6_NS3_ILi256EEES7_EEES5_SB_SD_Li256ELb0ELb1ELb0ELb0EEENS_30DynamicPersistentTileSchedulerILi256ELi128ELb0ELb1ELb1EEEE13SharedStorageENS1_6TensorINS1_11ArrayEngineIfLm128EEENS1_6LayoutINS2_IJNS2_IJNS3_ILi2EEEST_NS3_ILi32EEEEEES4_S4_EEENS2_IJNS2_IJS4_ST_NS3_ILi4EEEEEENS3_ILi0EEESZ_EEEEEEENS_7SoftmaxILi2ELi0EEEEEbRKNSE_6ParamsENSA_13PipelineAsyncILi2EEES19_RNSA_13PipelineStateILj2EEERT0_RT1_iRiRKNS_16SeqlenInfoQKNewKILb0ELb0EEENS2_IJiiiiEEERT_ENKUliT_T0_T1_E_clIZSF_ISO_S12_S14_EbS17_S19_S19_S1C_S1E_S1G_iS1H_S1L_S1M_S1O_EUlRS1P_iE1_NS3_ILb0EEENS3_ILb1EEEEEDaiS1P_S1Q_S1R_)
        /*011c*/ 	.word	0x00000460


	//----- nvinfo : EIATTR_FRAME_SIZE
	.align		4
.L_67:
        /*0120*/ 	.byte	0x04, 0x11
        /*0122*/ 	.short	(.L_69 - .L_68)
	.align		4
.L_68:
        /*0124*/ 	.word	index@(_ZN7cutlass13device_kernelIN5flash11enable_sm90INS1_16FlashAttnFwdSm90INS1_25CollectiveMainloopFwdSm90ILi2EN4cute5tupleIJNS5_1CILi1EEES8_S8_EEENS6_IJNS7_ILi128EEENS7_ILi96EEENS7_ILi64EEEEEELi256ENS_6half_tEfNS_4arch4Sm90ELb0ELb1ELb1ELb0ELb1ELb0ELb1ELb1ELb0ELb1ELb0ELb0EEENS1_21CollectiveEpilogueFwdINS6_IJSA_NS7_ILi256EEESB_EEES9_SE_SG_Li256ELb0ELb1ELb0ELb0EEENS1_30DynamicPersistentTileSchedulerILi256ELi128ELb0ELb1ELb1EEEEEEEEEvNT_6ParamsE)
        /*0128*/ 	.word	0x00000460


	//----- nvinfo : EIATTR_REGCOUNT
	.align		4
.L_69:
        /*012c*/ 	.byte	0x04, 0x2f
        /*012e*/ 	.short	(.L_71 - .L_70)
	.align		4
.L_70:
        /*0130*/ 	.word	index@(_ZN7cutlass13device_kernelIN5flash11enable_sm90INS1_16FlashAttnFwdSm90INS1_25CollectiveMainloopFwdSm90ILi2EN4cute5tupleIJNS5_1CILi1EEES8_S8_EEENS6_IJNS7_ILi128EEENS7_ILi96EEENS7_ILi64EEEEEELi256ENS_6half_tEfNS_4arch4Sm90ELb0ELb1ELb1ELb0ELb1ELb0ELb0ELb1ELb0ELb1ELb0ELb0EEENS1_21CollectiveEpilogueFwdINS6_IJSA_NS7_ILi256EEESB_EEES9_SE_SG_Li256ELb0ELb1ELb0ELb0EEENS1_30DynamicPersistentTileSchedulerILi256ELi128ELb0ELb1ELb1EEEEEEEEEvNT_6ParamsE)
        /*0134*/ 	.word	0x000000a8


	//----- nvinfo : EIATTR_FRAME_SIZE
	.align		4
.L_71:
        /*0138*/ 	.byte	0x04, 0x11
        /*013a*/ 	.short	(.L_73 - .L_72)
	.align		4
.L_72:
        /*013c*/ 	.word	index@(_ZN7cutlass13device_kernelIN5flash11enable_sm90INS1_16FlashAttnFwdSm90INS1_25CollectiveMainloopFwdSm90ILi2EN4cute5tupleIJNS5_1CILi1EEES8_S8_EEENS6_IJNS7_ILi128EEENS7_ILi96EEENS7_ILi64EEEEEELi256ENS_6half_tEfNS_4arch4Sm90ELb0ELb1ELb1ELb0ELb1ELb0ELb0ELb1ELb0ELb1ELb0ELb0EEENS1_21CollectiveEpilogueFwdINS6_IJSA_NS7_ILi256EEESB_EEES9_SE_SG_Li256ELb0ELb1ELb0ELb0EEENS1_30DynamicPersistentTileSchedulerILi256ELi128ELb0ELb1ELb1EEEEEEEEEvNT_6ParamsE)
        /*0140*/ 	.word	0x00000008


	//----- nvinfo : EIATTR_REGCOUNT
	.align		4
.L_73:
        /*0144*/ 	.byte	0x04, 0x2f
        /*0146*/ 	.short	(.L_75 - .L_74)
	.align		4
.L_74:
        /*0148*/ 	.word	index@(_ZN7cutlass13device_kernelIN5flash11enable_sm90INS1_16FlashAttnFwdSm90INS1_25CollectiveMainloopFwdSm90ILi2EN4cute5tupleIJNS5_1CILi1EEES8_S8_EEENS6_IJNS7_ILi128EEENS7_ILi96EEENS7_ILi64EEEEEELi256ENS_6half_tEfNS_4arch4Sm90ELb0ELb0ELb1ELb1ELb1ELb1ELb1ELb1ELb0ELb1ELb0ELb0EEENS1_21CollectiveEpilogueFwdINS6_IJSA_NS7_ILi256EEESB_EEES9_SE_SG_Li256ELb1ELb1ELb0ELb0EEENS1_36VarlenDynamicPersistentTileSchedulerILi128ELi96ELi256ELi128ELb0ELb1ELb1ELb0ELb1ELb1EEEEEEEEEvNT_6ParamsE)
        /*014c*/ 	.word	0x000000a8


	//----- nvinfo : EIATTR_FRAME_SIZE
	.align		4
.L_75:
        /*0150*/ 	.byte	0x04, 0x11
        /*0152*/ 	.short	(.L_77 - .L_76)
	.align		4
.L_76:
        /*0154*/ 	.word	index@(_ZN7cutlass13device_kernelIN5flash11enable_sm90INS1_16FlashAttnFwdSm90INS1_25CollectiveMainloopFwdSm90ILi2EN4cute5tupleIJNS5_1CILi1EEES8_S8_EEENS6_IJNS7_ILi128EEENS7_ILi96EEENS7_ILi64EEEEEELi256ENS_6half_tEfNS_4arch4Sm90ELb0ELb0ELb1ELb1ELb1ELb1ELb1ELb1ELb0ELb1ELb0ELb0EEENS1_21CollectiveEpilogueFwdINS6_IJSA_NS7_ILi256EEESB_EEES9_SE_SG_Li256ELb1ELb1ELb0ELb0EEENS1_36VarlenDynamicPersistentTileSchedulerILi128ELi96ELi256ELi128ELb0ELb1ELb1ELb0ELb1ELb1EEEEEEEEEvNT_6ParamsE)
        /*0158*/ 	.word	0x00000090


	//----- nvinfo : EIATTR_REGCOUNT
	.align		4
.L_77:
        /*015c*/ 	.byte	0x04, 0x2f
        /*015e*/ 	.short	(.L_79 - .L_78)
	.align		4
.L_78:
        /*0160*/ 	.word	index@(_ZN7cutlass13device_kernelIN5flash11enable_sm90INS1_16FlashAttnFwdSm90INS1_25CollectiveMainloopFwdSm90ILi2EN4cute5tupleIJNS5_1CILi1EEES8_S8_EEENS6_IJNS7_ILi128EEENS7_ILi96EEENS7_ILi64EEEEEELi256ENS_6half_tEfNS_4arch4Sm90ELb0ELb0ELb1ELb1ELb1ELb0ELb1ELb1ELb0ELb1ELb0ELb0EEENS1_21CollectiveEpilogueFwdINS6_IJSA_NS7_ILi256EEESB_EEES9_SE_SG_Li256ELb1ELb1ELb0ELb0EEENS1_36VarlenDynamicPersistentTileSchedulerILi128ELi96ELi256ELi128ELb0ELb1ELb1ELb0ELb1ELb1EEEEEEEEEvNT_6ParamsE)
        /*0164*/ 	.word	0x000000a8


	//----- nvinfo : EIATTR_FRAME_SIZE
	.align		4
.L_79:
        /*0168*/ 	.byte	0x04, 0x11
        /*016a*/ 	.short	(.L_81 - .L_80)
	.align		4
.L_80:
        /*016c*/ 	.word	index@(_ZN7cutlass13device_kernelIN5flash11enable_sm90INS1_16FlashAttnFwdSm90INS1_25CollectiveMainloopFwdSm90ILi2EN4cute5tupleIJNS5_1CILi1EEES8_S8_EEENS6_IJNS7_ILi128EEENS7_ILi96EEENS7_ILi64EEEEEELi256ENS_6half_tEfNS_4arch4Sm90ELb0ELb0ELb1ELb1ELb1ELb0ELb1ELb1ELb0ELb1ELb0ELb0EEENS1_21CollectiveEpilogueFwdINS6_IJSA_NS7_ILi256EEESB_EEES9_SE_SG_Li256ELb1ELb1ELb0ELb0EEENS1_36VarlenDynamicPersistentTileSchedulerILi128ELi96ELi256ELi128ELb0ELb1ELb1ELb0ELb1ELb1EEEEEEEEEvNT_6ParamsE)
        /*0170*/ 	.word	0x00000028


	//----- nvinfo : EIATTR_REGCOUNT
	.align		4
.L_81:
        /*0174*/ 	.byte	0x04, 0x2f
        /*0176*/ 	.short	(.L_83 - .L_82)
	.align		4
.L_82:
        /*0178*/ 	.word	index@(_ZN7cutlass13device_kernelIN5flash11enable_sm90INS1_16FlashAttnFwdSm90INS1_25CollectiveMainloopFwdSm90ILi2EN4cute5tupleIJNS5_1CILi1EEES8_S8_EEENS6_IJNS7_ILi128EEENS7_ILi96EEENS7_ILi64EEEEEELi256ENS_6half_tEfNS_4arch4Sm90ELb0ELb0ELb1ELb1ELb1ELb1ELb0ELb1ELb0ELb1ELb0ELb0EEENS1_21CollectiveEpilogueFwdINS6_IJSA_NS7_ILi256EEESB_EEES9_SE_SG_Li256ELb1ELb1ELb0ELb0EEENS1_36VarlenDynamicPersistentTileSchedulerILi128ELi96ELi256ELi128ELb0ELb1ELb1ELb0ELb1ELb1EEEEEEEEEvNT_6ParamsE)
        /*017c*/ 	.word	0x000000a8


	//----- nvinfo : EIATTR_FRAME_SIZE
	.align		4
.L_83:
        /*0180*/ 	.byte	0x04, 0x11
        /*0182*/ 	.short	(.L_85 - .L_84)
	.align		4
.L_84:
        /*0184*/ 	.word	index@(_ZN7cutlass13device_kernelIN5flash11enable_sm90INS1_16FlashAttnFwdSm90INS1_25CollectiveMainloopFwdSm90ILi2EN4cute5tupleIJNS5_1CILi1EEES8_S8_EEENS6_IJNS7_ILi128EEENS7_ILi96EEENS7_ILi64EEEEEELi256ENS_6half_tEfNS_4arch4Sm90ELb0ELb0ELb1ELb1ELb1ELb1ELb0ELb1ELb0ELb1ELb0ELb0EEENS1_21CollectiveEpilogueFwdINS6_IJSA_NS7_ILi256EEESB_EEES9_SE_SG_Li256ELb1ELb1ELb0ELb0EEENS1_36VarlenDynamicPersistentTileSchedulerILi128ELi96ELi256ELi128ELb0ELb1ELb1ELb0ELb1ELb1EEEEEEEEEvNT_6ParamsE)
        /*0188*/ 	.word	0x00000060


	//----- nvinfo : EIATTR_REGCOUNT
	.align		4
.L_85:
        /*018c*/ 	.byte	0x04, 0x2f
        /*018e*/ 	.short	(.L_87 - .L_86)
	.align		4
.L_86:
        /*0190*/ 	.word	index@(_ZN7cutlass13device_kernelIN5flash11enable_sm90INS1_16FlashAttnFwdSm90INS1_25CollectiveMainloopFwdSm90ILi2EN4cute5tupleIJNS5_1CILi1EEES8_S8_EEENS6_IJNS7_ILi128EEENS7_ILi96EEENS7_ILi64EEEEEELi256ENS_6half_tEfNS_4arch4Sm90ELb0ELb0ELb1ELb1ELb1ELb0ELb0ELb1ELb0ELb1ELb0ELb0EEENS1_21CollectiveEpilogueFwdINS6_IJSA_NS7_ILi256EEESB_EEES9_SE_SG_Li256ELb1ELb1ELb0ELb0EEENS1_36VarlenDynamicPersistentTileSchedulerILi128ELi96ELi256ELi128ELb0ELb1ELb1ELb0ELb1ELb1EEEEEEEEEvNT_6ParamsE)
        /*0194*/ 	.word	0x000000a8


	//----- nvinfo : EIATTR_FRAME_SIZE
	.align		4
.L_87:
        /*0198*/ 	.byte	0x04, 0x11
        /*019a*/ 	.short	(.L_89 - .L_88)
	.align		4
.L_88:
        /*019c*/ 	.word	index@(_ZN7cutlass13device_kernelIN5flash11enable_sm90INS1_16FlashAttnFwdSm90INS1_25CollectiveMainloopFwdSm90ILi2EN4cute5tupleIJNS5_1CILi1EEES8_S8_EEENS6_IJNS7_ILi128EEENS7_ILi96EEENS7_ILi64EEEEEELi256ENS_6half_tEfNS_4arch4Sm90ELb0ELb0ELb1ELb1ELb1ELb0ELb0ELb1ELb0ELb1ELb0ELb0EEENS1_21CollectiveEpilogueFwdINS6_IJSA_NS7_ILi256EEESB_EEES9_SE_SG_Li256ELb1ELb1ELb0ELb0EEENS1_36VarlenDynamicPersistentTileSchedulerILi128ELi96ELi256ELi128ELb0ELb1ELb1ELb0ELb1ELb1EEEEEEEEEvNT_6ParamsE)
        /*01a0*/ 	.word	0x00000030


	//----- nvinfo : EIATTR_REGCOUNT
	.align		4
.L_89:
        /*01a4*/ 	.byte	0x04, 0x2f
        /*01a6*/ 	.short	(.L_91 - .L_90)
	.align		4
.L_90:
        /*01a8*/ 	.word	index@(_ZN7cutlass13device_kernelIN5flash11enable_sm90INS1_16FlashAttnFwdSm90INS1_25CollectiveMainloopFwdSm90ILi2EN4cute5tupleIJNS5_1CILi1EEES8_S8_EEENS6_IJNS7_ILi128EEENS7_ILi96EEENS7_ILi64EEEEEELi256ENS_6half_tEfNS_4arch4Sm90ELb0ELb0ELb1ELb0ELb1ELb0ELb1ELb1ELb0ELb1ELb0ELb0EEENS1_21CollectiveEpilogueFwdINS6_IJSA_NS7_ILi256EEESB_EEES9_SE_SG_Li256ELb0ELb1ELb0ELb0EEENS1_29StaticPersistentTileSchedulerILb0EEEEEEEEEvNT_6ParamsE)
        /*01ac*/ 	.word	0x000000a8


	//----- nvinfo : EIATTR_FRAME_SIZE
	.align		4
.L_91:
        /*01b0*/ 	.byte	0x04, 0x11
        /*01b2*/ 	.short	(.L_93 - .L_92)
	.align		4
.L_92:
        /*01b4*/ 	.word	index@(_ZN7cutlass13device_kernelIN5flash11enable_sm90INS1_16FlashAttnFwdSm90INS1_25CollectiveMainloopFwdSm90ILi2EN4cute5tupleIJNS5_1CILi1EEES8_S8_EEENS6_IJNS7_ILi128EEENS7_ILi96EEENS7_ILi64EEEEEELi256ENS_6half_tEfNS_4arch4Sm90ELb0ELb0ELb1ELb0ELb1ELb0ELb1ELb1ELb0ELb1ELb0ELb0EEENS1_21CollectiveEpilogueFwdINS6_IJSA_NS7_ILi256EEESB_EEES9_SE_SG_Li256ELb0ELb1ELb0ELb0EEENS1_29StaticPersistentTileSchedulerILb0EEEEEEEEEvNT_6ParamsE)
        /*01b8*/ 	.word	0x00000020


	//----- nvinfo : EIATTR_REGCOUNT
	.align		4
.L_93:
        /*01bc*/ 	.byte	0x04, 0x2f
        /*01be*/ 	.short	(.L_95 - .L_94)
	.align		4
.L_94:
        /*01c0*/ 	.word	index@(_ZN7cutlass13device_kernelIN5flash11enable_sm90INS1_16FlashAttnFwdSm90INS1_25CollectiveMainloopFwdSm90ILi2EN4cute5tupleIJNS5_1CILi1EEES8_S8_EEENS6_IJNS7_ILi128EEENS7_ILi96EEENS7_ILi64EEEEEELi256ENS_6half_tEfNS_4arch4Sm90ELb0ELb0ELb1ELb0ELb1ELb0ELb0ELb1ELb0ELb1ELb0ELb0EEENS1_21CollectiveEpilogueFwdINS6_IJSA_NS7_ILi256EEESB_EEES9_SE_SG_Li256ELb0ELb1ELb0ELb0EEENS1_29StaticPersistentTileSchedulerILb0EEEEEEEEEvNT_6ParamsE)
        /*01c4*/ 	.word	0x000000a8


	//----- nvinfo : EIATTR_FRAME_SIZE
	.align		4
.L_95:
        /*01c8*/ 	.byte	0x04, 0x11
        /*01ca*/ 	.short	(.L_97 - .L_96)
	.align		4
.L_96:
        /*01cc*/ 	.word	index@(_ZN7cutlass13device_kernelIN5flash11enable_sm90INS1_16FlashAttnFwdSm90INS1_25CollectiveMainloopFwdSm90ILi2EN4cute5tupleIJNS5_1CILi1EEES8_S8_EEENS6_IJNS7_ILi128EEENS7_ILi96EEENS7_ILi64EEEEEELi256ENS_6half_tEfNS_4arch4Sm90ELb0ELb0ELb1ELb0ELb1ELb0ELb0ELb1ELb0ELb1ELb0ELb0EEENS1_21CollectiveEpilogueFwdINS6_IJSA_NS7_ILi256EEESB_EEES9_SE_SG_Li256ELb0ELb1ELb0ELb0EEENS1_29StaticPersistentTileSchedulerILb0EEEEEEEEEvNT_6ParamsE)
        /*01d0*/ 	.word	0x00000020


	//----- nvinfo : EIATTR_MIN_STACK_SIZE
	.align		4
.L_97:
        /*01d4*/ 	.byte	0x04, 0x12
        /*01d6*/ 	.short	(.L_99 - .L_98)
	.align		4
.L_98:
        /*01d8*/ 	.word	index@(_ZN7cutlass13device_kernelIN5flash11enable_sm90INS1_16FlashAttnFwdSm90INS1_25CollectiveMainloopFwdSm90ILi2EN4cute5tupleIJNS5_1CILi1EEES8_S8_EEENS6_IJNS7_ILi128EEENS7_ILi96EEENS7_ILi64EEEEEELi256ENS_6half_tEfNS_4arch4Sm90ELb0ELb0ELb1ELb0ELb1ELb0ELb0ELb1ELb0ELb1ELb0ELb0EEENS1_21CollectiveEpilogueFwdINS6_IJSA_NS7_ILi256EEESB_EEES9_SE_SG_Li256ELb0ELb1ELb0ELb0EEENS1_29StaticPersistentTileSchedulerILb0EEEEEEEEEvNT_6ParamsE)
        /*01dc*/ 	.word	0x00000020


	//----- nvinfo : EIATTR_MIN_STACK_SIZE
	.align		4
.L_99:
        /*01e0*/ 	.byte	0x04, 0x12
        /*01e2*/ 	.short	(.L_101 - .L_100)
	.align		4
.L_100:
        /*01e4*/ 	.word	index@(_ZN7cutlass13device_kernelIN5flash11enable_sm90INS1_16FlashAttnFwdSm90INS1_25CollectiveMainloopFwdSm90ILi2EN4cute5tupleIJNS5_1CILi1EEES8_S8_EEENS6_IJNS7_ILi128EEENS7_ILi96EEENS7_ILi64EEEEEELi256ENS_6half_tEfNS_4arch4Sm90ELb0ELb0ELb1ELb0ELb1ELb0ELb1ELb1ELb0ELb1ELb0ELb0EEENS1_21CollectiveEpilogueFwdINS6_IJSA_NS7_ILi256EEESB_EEES9_SE_SG_Li256ELb0ELb1ELb0ELb0EEENS1_29StaticPersistentTileSchedulerILb0EEEEEEEEEvNT_6ParamsE)
        /*01e8*/ 	.word	0x00000020


	//----- nvinfo : EIATTR_MIN_STACK_SIZE
	.align		4
.L_101:
        /*01ec*/ 	.byte	0x04, 0x12
        /*01ee*/ 	.short	(.L_103 - .L_102)
	.align		4
.L_102:
        /*01f0*/ 	.word	index@(_ZN7cutlass13device_kernelIN5flash11enable_sm90INS1_16FlashAttnFwdSm90INS1_25CollectiveMainloopFwdSm90ILi2EN4cute5tupleIJNS5_1CILi1EEES8_S8_EEENS6_IJNS7_ILi128EEENS7_ILi96EEENS7_ILi64EEEEEELi256ENS_6half_tEfNS_4arch4Sm90ELb0ELb0ELb1ELb1ELb1ELb0ELb0ELb1ELb0ELb1ELb0ELb0EEENS1_21CollectiveEpilogueFwdINS6_IJSA_NS7_ILi256EEESB_EEES9_SE_SG_Li256ELb1ELb1ELb0ELb0EEENS1_36VarlenDynamicPersistentTileSchedulerILi128ELi96ELi256ELi128ELb0ELb1ELb1ELb0ELb1ELb1EEEEEEEEEvNT_6ParamsE)
        /*01f4*/ 	.word	0x00000030


	//----- nvinfo : EIATTR_MIN_STACK_SIZE
	.align		4
.L_103:
        /*01f8*/ 	.byte	0x04, 0x12
        /*01fa*/ 	.short	(.L_105 - .L_104)
	.align		4
.L_104:
        /*01fc*/ 	.word	index@(_ZN7cutlass13device_kernelIN5flash11enable_sm90INS1_16FlashAttnFwdSm90INS1_25CollectiveMainloopFwdSm90ILi2EN4cute5tupleIJNS5_1CILi1EEES8_S8_EEENS6_IJNS7_ILi128EEENS7_ILi96EEENS7_ILi64EEEEEELi256ENS_6half_tEfNS_4arch4Sm90ELb0ELb0ELb1ELb1ELb1ELb1ELb0ELb1ELb0ELb1ELb0ELb0EEENS1_21CollectiveEpilogueFwdINS6_IJSA_NS7_ILi256EEESB_EEES9_SE_SG_Li256ELb1ELb1ELb0ELb0EEENS1_36VarlenDynamicPersistentTileSchedulerILi128ELi96ELi256ELi128ELb0ELb1ELb1ELb0ELb1ELb1EEEEEEEEEvNT_6ParamsE)
        /*0200*/ 	.word	0x00000060


	//----- nvinfo : EIATTR_MIN_STACK_SIZE
	.align		4
.L_105:
        /*0204*/ 	.byte	0x04, 0x12
        /*0206*/ 	.short	(.L_107 - .L_106)
	.align		4
.L_106:
        /*0208*/ 	.word	index@(_ZN7cutlass13device_kernelIN5flash11enable_sm90INS1_16FlashAttnFwdSm90INS1_25CollectiveMainloopFwdSm90ILi2EN4cute5tupleIJNS5_1CILi1EEES8_S8_EEENS6_IJNS7_ILi128EEENS7_ILi96EEENS7_ILi64EEEEEELi256ENS_6half_tEfNS_4arch4Sm90ELb0ELb0ELb1ELb1ELb1ELb0ELb1ELb1ELb0ELb1ELb0ELb0EEENS1_21CollectiveEpilogueFwdINS6_IJSA_NS7_ILi256EEESB_EEES9_SE_SG_Li256ELb1ELb1ELb0ELb0EEENS1_36VarlenDynamicPersistentTileSchedulerILi128ELi96ELi256ELi128ELb0ELb1ELb1ELb0ELb1ELb1EEEEEEEEEvNT_6ParamsE)
        /*020c*/ 	.word	0x00000028


	//----- nvinfo : EIATTR_MIN_STACK_SIZE
	.align		4
.L_107:
        /*0210*/ 	.byte	0x04, 0x12
        /*0212*/ 	.short	(.L_109 - .L_108)
	.align		4
.L_108:
        /*0214*/ 	.word	index@(_ZN7cutlass13device_kernelIN5flash11enable_sm90INS1_16FlashAttnFwdSm90INS1_25CollectiveMainloopFwdSm90ILi2EN4cute5tupleIJNS5_1CILi1EEES8_S8_EEENS6_IJNS7_ILi128EEENS7_ILi96EEENS7_ILi64EEEEEELi256ENS_6half_tEfNS_4arch4Sm90ELb0ELb0ELb1ELb1ELb1ELb1ELb1ELb1ELb0ELb1ELb0ELb0EEENS1_21CollectiveEpilogueFwdINS6_IJSA_NS7_ILi256EEESB_EEES9_SE_SG_Li256ELb1ELb1ELb0ELb0EEENS1_36VarlenDynamicPersistentTileSchedulerILi128ELi96ELi256ELi128ELb0ELb1ELb1ELb0ELb1ELb1EEEEEEEEEvNT_6ParamsE)
        /*0218*/ 	.word	0x00000090


	//----- nvinfo : EIATTR_MIN_STACK_SIZE
	.align		4
.L_109:
        /*021c*/ 	.byte	0x04, 0x12
        /*021e*/ 	.short	(.L_111 - .L_110)
	.align		4
.L_110:
        /*0220*/ 	.word	index@(_ZN7cutlass13device_kernelIN5flash11enable_sm90INS1_16FlashAttnFwdSm90INS1_25CollectiveMainloopFwdSm90ILi2EN4cute5tupleIJNS5_1CILi1EEES8_S8_EEENS6_IJNS7_ILi128EEENS7_ILi96EEENS7_ILi64EEEEEELi256ENS_6half_tEfNS_4arch4Sm90ELb0ELb1ELb1ELb0ELb1ELb0ELb0ELb1ELb0ELb1ELb0ELb0EEENS1_21CollectiveEpilogueFwdINS6_IJSA_NS7_ILi256EEESB_EEES9_SE_SG_Li256ELb0ELb1ELb0ELb0EEENS1_30DynamicPersistentTileSchedulerILi256ELi128ELb0ELb1ELb1EEEEEEEEEvNT_6ParamsE)
        /*0224*/ 	.word	0x00000008


	//----- nvinfo : EIATTR_MIN_STACK_SIZE
	.align		4
.L_111:
        /*0228*/ 	.byte	0x04, 0x12
        /*022a*/ 	.short	(.L_113 - .L_112)
	.align		4
.L_112:
        /*022c*/ 	.word	index@(_ZN7cutlass13device_kernelIN5flash11enable_sm90INS1_16FlashAttnFwdSm90INS1_25CollectiveMainloopFwdSm90ILi2EN4cute5tupleIJNS5_1CILi1EEES8_S8_EEENS6_IJNS7_ILi128EEENS7_ILi96EEENS7_ILi64EEEEEELi256ENS_6half_tEfNS_4arch4Sm90ELb0ELb1ELb1ELb0ELb1ELb0ELb1ELb1ELb0ELb1ELb0ELb0EEENS1_21CollectiveEpilogueFwdINS6_IJSA_NS7_ILi256EEESB_EEES9_SE_SG_Li256ELb0ELb1ELb0ELb0EEENS1_30DynamicPersistentTileSchedulerILi256ELi128ELb0ELb1ELb1EEEEEEEEEvNT_6ParamsE)
        /*0230*/ 	.word	0x00000460


	//----- nvinfo : EIATTR_MIN_STACK_SIZE
	.align		4
.L_113:
        /*0234*/ 	.byte	0x04, 0x12
        /*0236*/ 	.short	(.L_115 - .L_114)
	.align		4
.L_114:
        /*0238*/ 	.word	index@(_ZN7cutlass13device_kernelIN5flash11enable_sm90INS1_16FlashAttnFwdSm90INS1_25CollectiveMainloopFwdSm90ILi2EN4cute5tupleIJNS5_1CILi1EEES8_S8_EEENS6_IJNS7_ILi128EEENS7_ILi96EEENS7_ILi64EEEEEELi256ENS_6half_tEfNS_4arch4Sm90ELb0ELb1ELb1ELb1ELb1ELb0ELb0ELb1ELb0ELb1ELb0ELb0EEENS1_21CollectiveEpilogueFwdINS6_IJSA_NS7_ILi256EEESB_EEES9_SE_SG_Li256ELb1ELb1ELb0ELb0EEENS1_36VarlenDynamicPersistentTileSchedulerILi128ELi96ELi256ELi128ELb0ELb1ELb1ELb1ELb0ELb1EEEEEEEEEvNT_6ParamsE)
        /*023c*/ 	.word	0x00000018


	//----- nvinfo : EIATTR_MIN_STACK_SIZE
	.align		4
.L_115:
        /*0240*/ 	.byte	0x04, 0x12
        /*0242*/ 	.short	(.L_117 - .L_116)
	.align		4
.L_116:
        /*0244*/ 	.word	index@(_ZN7cutlass13device_kernelIN5flash11enable_sm90INS1_16FlashAttnFwdSm90INS1_25CollectiveMainloopFwdSm90ILi2EN4cute5tupleIJNS5_1CILi1EEES8_S8_EEENS6_IJNS7_ILi128EEENS7_ILi96EEENS7_ILi64EEEEEELi256ENS_6half_tEfNS_4arch4Sm90ELb0ELb1ELb1ELb1ELb1ELb1ELb0ELb1ELb0ELb1ELb0ELb0EEENS1_21CollectiveEpilogueFwdINS6_IJSA_NS7_ILi256EEESB_EEES9_SE_SG_Li256ELb1ELb1ELb0ELb0EEENS1_36VarlenDynamicPersistentTileSchedulerILi128ELi96ELi256ELi128ELb0ELb1ELb1ELb1ELb0ELb1EEEEEEEEEvNT_6ParamsE)
        /*0248*/ 	.word	0x00000040


	//----- nvinfo : EIATTR_MIN_STACK_SIZE
	.align		4
.L_117:
        /*024c*/ 	.byte	0x04, 0x12
        /*024e*/ 	.short	(.L_119 - .L_118)
	.align		4
.L_118:
        /*0250*/ 	.word	index@(_ZN7cutlass13device_kernelIN5flash11enable_sm90INS1_16FlashAttnFwdSm90INS1_25CollectiveMainloopFwdSm90ILi2EN4cute5tupleIJNS5_1CILi1EEES8_S8_EEENS6_IJNS7_ILi128EEENS7_ILi96EEENS7_ILi64EEEEEELi256ENS_6half_tEfNS_4arch4Sm90ELb0ELb1ELb1ELb1ELb1ELb0ELb1ELb1ELb0ELb1ELb0ELb0EEENS1_21CollectiveEpilogueFwdINS6_IJSA_NS7_ILi256EEESB_EEES9_SE_SG_Li256ELb1ELb1ELb0ELb0EEENS1_36VarlenDynamicPersistentTileSchedulerILi128ELi96ELi256ELi128ELb0ELb1ELb1ELb1ELb0ELb1EEEEEEEEEvNT_6ParamsE)
        /*0254*/ 	.word	0x00000480


	//----- nvinfo : EIATTR_MIN_STACK_SIZE
	.align		4
.L_119:
        /*0258*/ 	.byte	0x04, 0x12
        /*025a*/ 	.short	(.L_121 - .L_120)
	.align		4
.L_120:
        /*025c*/ 	.word	index@(_ZN7cutlass13device_kernelIN5flash11enable_sm90INS1_16FlashAttnFwdSm90INS1_25CollectiveMainloopFwdSm90ILi2EN4cute5tupleIJNS5_1CILi1EEES8_S8_EEENS6_IJNS7_ILi128EEENS7_ILi96EEENS7_ILi64EEEEEELi256ENS_6half_tEfNS_4arch4Sm90ELb0ELb1ELb1ELb1ELb1ELb1ELb1ELb1ELb0ELb1ELb0ELb0EEENS1_21CollectiveEpilogueFwdINS6_IJSA_NS7_ILi256EEESB_EEES9_SE_SG_Li256ELb1ELb1ELb0ELb0EEENS1_36VarlenDynamicPersistentTileSchedulerILi128ELi96ELi256ELi128ELb0ELb1ELb1ELb1ELb0ELb1EEEEEEEEEvNT_6ParamsE)
        /*0260*/ 	.word	0x000004b0


	//----- nvinfo : EIATTR_MIN_STACK_SIZE
	.align		4
.L_121:
        /*0264*/ 	.byte	0x04, 0x12
        /*0266*/ 	.short	(.L_123 - .L_122)
	.align		4
.L_122:
        /*0268*/ 	.word	index@(_ZN7cutlass13device_kernelIN5flash11enable_sm90INS1_16FlashAttnFwdSm90INS1_25CollectiveMainloopFwdSm90ILi2EN4cute5tupleIJNS5_1CILi1EEES8_S8_EEENS6_IJNS7_ILi128EEENS7_ILi96EEENS7_ILi64EEEEEELi256ENS_6half_tEfNS_4arch4Sm90ELb1ELb0ELb1ELb0ELb1ELb0ELb0ELb1ELb0ELb1ELb0ELb0EEENS1_21CollectiveEpilogueFwdINS6_IJSA_NS7_ILi256EEESB_EEES9_SE_SG_Li256ELb0ELb1ELb0ELb0EEENS1_30DynamicPersistentTileSchedulerILi256ELi128ELb0ELb1ELb1EEEEEEEEEvNT_6ParamsE)
        /*026c*/ 	.word	0x00000008


	//----- nvinfo : EIATTR_MIN_STACK_SIZE
	.align		4
.L_123:
        /*0270*/ 	.byte	0x04, 0x12
        /*0272*/ 	.short	(.L_125 - .L_124)
	.align		4
.L_124:
        /*0274*/ 	.word	index@(_ZN7cutlass13device_kernelIN5flash11enable_sm90INS1_16FlashAttnFwdSm90INS1_25CollectiveMainloopFwdSm90ILi2EN4cute5tupleIJNS5_1CILi1EEES8_S8_EEENS6_IJNS7_ILi128EEENS7_ILi96EEENS7_ILi64EEEEEELi256ENS_6half_tEfNS_4arch4Sm90ELb1ELb0ELb1ELb0ELb1ELb0ELb1ELb1ELb0ELb1ELb0ELb0EEENS1_21CollectiveEpilogueFwdINS6_IJSA_NS7_ILi256EEESB_EEES9_SE_SG_Li256ELb0ELb1ELb0ELb0EEENS1_30DynamicPersistentTileSchedulerILi256ELi128ELb0ELb1ELb1EEEEEEEEEvNT_6ParamsE)
        /*0278*/ 	.word	0x00000010


	//----- nvinfo : EIATTR_MIN_STACK_SIZE
	.align		4
.L_125:
        /*027c*/ 	.byte	0x04, 0x12
        /*027e*/ 	.short	(.L_127 - .L_126)
	.align		4
.L_126:
        /*0280*/ 	.word	index@(_ZN7cutlass13device_kernelIN5flash11enable_sm90INS1_16FlashAttnFwdSm90INS1_25CollectiveMainloopFwdSm90ILi2EN4cute5tupleIJNS5_1CILi1EEES8_S8_EEENS6_IJNS7_ILi128EEENS7_ILi96EEENS7_ILi64EEEEEELi256ENS_6half_tEfNS_4arch4Sm90ELb1ELb0ELb1ELb1ELb1ELb0ELb0ELb1ELb0ELb1ELb0ELb0EEENS1_21CollectiveEpilogueFwdINS6_IJSA_NS7_ILi256EEESB_EEES9_SE_SG_Li256ELb1ELb1ELb0ELb0EEENS1_36VarlenDynamicPersistentTileSchedulerILi128ELi96ELi256ELi128ELb0ELb1ELb1ELb1ELb1ELb1EEEEEEEEEvNT_6ParamsE)
        /*0284*/ 	.word	0x00000028


	//----- nvinfo : EIATTR_MIN_STACK_SIZE
	.align		4
.L_127:
        /*0288*/ 	.byte	0x04, 0x12
        /*028a*/ 	.short	(.L_129 - .L_128)
	.align		4
.L_128:
        /*028c*/ 	.word	index@(_ZN7cutlass13device_kernelIN5flash11enable_sm90INS1_16FlashAttnFwdSm90INS1_25CollectiveMainloopFwdSm90ILi2EN4cute5tupleIJNS5_1CILi1EEES8_S8_EEENS6_IJNS7_ILi128EEENS7_ILi96EEENS7_ILi64EEEEEELi256ENS_6half_tEfNS_4arch4Sm90ELb1ELb0ELb1ELb1ELb1ELb1ELb0ELb1ELb0ELb1ELb0ELb0EEENS1_21CollectiveEpilogueFwdINS6_IJSA_NS7_ILi256EEESB_EEES9_SE_SG_Li256ELb1ELb1ELb0ELb0EEENS1_36VarlenDynamicPersistentTileSchedulerILi128ELi96ELi256ELi128ELb0ELb1ELb1ELb1ELb1ELb1EEEEEEEEEvNT_6ParamsE)
        /*0290*/ 	.word	0x00000060


	//----- nvinfo : EIATTR_MIN_STACK_SIZE
	.align		4
.L_129:
        /*0294*/ 	.byte	0x04, 0x12
        /*0296*/ 	.short	(.L_131 - .L_130)
	.align		4
.L_130:
        /*0298*/ 	.word	index@(_ZN7cutlass13device_kernelIN5flash11enable_sm90INS1_16FlashAttnFwdSm90INS1_25CollectiveMainloopFwdSm90ILi2EN4cute5tupleIJNS5_1CILi1EEES8_S8_EEENS6_IJNS7_ILi128EEENS7_ILi96EEENS7_ILi64EEEEEELi256ENS_6half_tEfNS_4arch4Sm90ELb1ELb0ELb1ELb1ELb1ELb0ELb1ELb1ELb0ELb1ELb0ELb0EEENS1_21CollectiveEpilogueFwdINS6_IJSA_NS7_ILi256EEESB_EEES9_SE_SG_Li256ELb1ELb1ELb0ELb0EEENS1_36VarlenDynamicPersistentTileSchedulerILi128ELi96ELi256ELi128ELb0ELb1ELb1ELb1ELb1ELb1EEEEEEEEEvNT_6ParamsE)
        /*029c*/ 	.word	0x00000028


	//----- nvinfo : EIATTR_MIN_STACK_SIZE
	.align		4
.L_131:
        /*02a0*/ 	.byte	0x04, 0x12
        /*02a2*/ 	.short	(.L_133 - .L_132)
	.align		4
.L_132:
        /*02a4*/ 	.word	index@(_ZN7cutlass13device_kernelIN5flash11enable_sm90INS1_16FlashAttnFwdSm90INS1_25CollectiveMainloopFwdSm90ILi2EN4cute5tupleIJNS5_1CILi1EEES8_S8_EEENS6_IJNS7_ILi128EEENS7_ILi96EEENS7_ILi64EEEEEELi256ENS_6half_tEfNS_4arch4Sm90ELb1ELb0ELb1ELb1ELb1ELb1ELb1ELb1ELb0ELb1ELb0ELb0EEENS1_21CollectiveEpilogueFwdINS6_IJSA_NS7_ILi256EEESB_EEES9_SE_SG_Li256ELb1ELb1ELb0ELb0EEENS1_36VarlenDynamicPersistentTileSchedulerILi128ELi96ELi256ELi128ELb0ELb1ELb1ELb1ELb1ELb1EEEEEEEEEvNT_6ParamsE)
        /*02a8*/ 	.word	0x00000100
.L_133:


//--------------------- .nv.compat                --------------------------
	.section	.nv.compat,"",@"SHT_CUDA_COMPAT_INFO"
	.align	4
        /*0000*/ 	.byte	0x02, 0x09, 0x01, 0x00, 0x02, 0x02, 0x04, 0x00, 0x02, 0x05, 0x05, 0x00, 0x03, 0x07, 0x01, 0x01
        /*0010*/ 	.byte	0x02, 0x03, 0x01, 0x00, 0x02, 0x06, 0x01, 0x00, 0x04, 0x0b, 0x08, 0x00, 0x00, 0x00, 0x00, 0x00
        /*0020*/ 	.byte	0x00, 0x00, 0x00, 0x00


//--------------------- .nv.info._ZN7cutlass13device_kernelIN5flash11enable_sm90INS1_16FlashAttnFwdSm90INS1_25CollectiveMainloopFwdSm90ILi2EN4cute5tupleIJNS5_1CILi1EEES8_S8_EEENS6_IJNS7_ILi128EEENS7_ILi96EEENS7_ILi64EEEEEELi256ENS_6half_tEfNS_4arch4Sm90ELb0ELb0ELb1ELb0ELb1ELb0ELb0ELb1ELb0ELb1ELb0ELb0EEENS1_21CollectiveEpilogueFwdINS6_IJSA_NS7_ILi256EEESB_EEES9_SE_SG_Li256ELb0ELb1ELb0ELb0EEENS1_29StaticPersistentTileSchedulerILb0EEEEEEEEEvNT_6ParamsE --------------------------
	.section	.nv.info._ZN7cutlass13device_kernelIN5flash11enable_sm90INS1_16FlashAttnFwdSm90INS1_25CollectiveMainloopFwdSm90ILi2EN4cute5tupleIJNS5_1CILi1EEES8_S8_EEENS6_IJNS7_ILi128EEENS7_ILi96EEENS7_ILi64EEEEEELi256ENS_6half_tEfNS_4arch4Sm90ELb0ELb0ELb1ELb0ELb1ELb0ELb0ELb1ELb0ELb1ELb0ELb0EEENS1_21CollectiveEpilogueFwdINS6_IJSA_NS7_ILi256EEESB_EEES9_SE_SG_Li256ELb0ELb1ELb0ELb0EEENS1_29StaticPersistentTileSchedulerILb0EEEEEEEEEvNT_6ParamsE,"",@"SHT_CUDA_INFO"
	.sectionflags	@""
	.align	4


	//----- nvinfo : EIATTR_CUDA_API_VERSION
	.align		4
        /*0000*/ 	.byte	0x04, 0x37
        /*0002*/ 	.short	(.L_135 - .L_134)
.L_134:
        /*0004*/ 	.word	0x00000082


	//----- nvinfo : EIATTR_KPARAM_INFO
	.align		4
.L_135:
        /*0008*/ 	.byte	0x04, 0x17
        /*000a*/ 	.short	(.L_137 - .L_136)
.L_136:
        /*000c*/ 	.word	0x00000000
        /*0010*/ 	.short	0x0000
        /*0012*/ 	.short	0x0070
        /*0014*/ 	.byte	0x00, 0xf0, 0x01, 0x28


	//----- nvinfo : EIATTR_SPARSE_MMA_MASK
	.align		4
.L_137:
        /*0018*/ 	.byte	0x03, 0x50
        /*001a*/ 	.short	0x0000


	//----- nvinfo : EIATTR_MAXREG_COUNT
	.align		4
        /*001c*/ 	.byte	0x03, 0x1b
        /*001e*/ 	.short	0x00a8


	//----- nvinfo : EIATTR_NUM_BARRIERS
	.align		4
        /*0020*/ 	.byte	0x02, 0x4c
        /*0022*/ 	.byte	0x10
	.zero		1


	//----- nvinfo : EIATTR_EXTERNS
	.align		4
        /*0024*/ 	.byte	0x04, 0x0f
        /*0026*/ 	.short	(.L_139 - .L_138)


	//   ....[0]....
	.align		4
.L_138:
        /*0028*/ 	.word	index@(__assertfail)


	//----- nvinfo : EIATTR_ANNOTATIONS
	.align		4
.L_139:
        /*002c*/ 	.byte	0x04, 0x55
        /*002e*/ 	.short	(.L_141 - .L_140)


	//   ....[0]....
.L_140:
        /*0030*/ 	.word	0x00000001
        /*0034*/ 	.byte	0x60, 0x7e, 0x00, 0x00, 0x01, 0x00, 0x00, 0x00, 0x10, 0x82, 0x00, 0x00, 0x01, 0x00, 0x00, 0x00
        /*0044*/ 	.byte	0x50, 0x8d, 0x00, 0x00, 0x01, 0x00, 0x00, 0x00, 0x30, 0x90, 0x00, 0x00, 0x01, 0x00, 0x00, 0x00
        /*0054*/ 	.byte	0x40, 0x9d, 0x00, 0x00, 0x01, 0x00, 0x00, 0x00, 0x10, 0x9f, 0x00, 0x00, 0x01, 0x00, 0x00, 0x00
        /*0064*/ 	.byte	0xe0, 0xa0, 0x00, 0x00, 0x01, 0x00, 0x00, 0x00, 0x10, 0xa1, 0x00, 0x00, 0x01, 0x00, 0x00, 0x00
        /*0074*/ 	.byte	0x40, 0xa1, 0x00, 0x00, 0x01, 0x00, 0x00, 0x00, 0x70, 0xa1, 0x00, 0x00, 0x01, 0x00, 0x00, 0x00
        /*0084*/ 	.byte	0x90, 0xa2, 0x00, 0x00, 0x01, 0x00, 0x00, 0x00, 0x90, 0xa3, 0x00, 0x00, 0x01, 0x00, 0x00, 0x00
        /*0094*/ 	.byte	0xf0, 0xa3, 0x00, 0x00, 0x01, 0x00, 0x00, 0x00, 0x30, 0xa4, 0x00, 0x00, 0x01, 0x00, 0x00, 0x00
        /*00a4*/ 	.byte	0x80, 0xa4, 0x00, 0x00, 0x01, 0x00, 0x00, 0x00, 0xa0, 0xa4, 0x00, 0x00, 0x01, 0x00, 0x00, 0x00
        /*00b4*/ 	.byte	0x90, 0xb6, 0x00, 0x00, 0x01, 0x00, 0x00, 0x00, 0xe0, 0xb6, 0x00, 0x00


	//----- nvinfo : EIATTR_MERCURY_ISA_VERSION
	.align		4
.L_141:
        /*00c0*/ 	.byte	0x03, 0x5f
        /*00c2*/ 	.short	0x0101


	//----- nvinfo : EIATTR_INT_WARP_WIDE_INSTR_OFFSETS
	.align		4
        /*00c4*/ 	.byte	0x04, 0x31
        /*00c6*/ 	.short	(.L_143 - .L_142)


	//   ....[0]....
.L_142:
        /*00c8*/ 	.word	0x000000c0


	//   ....[1]....
        /*00cc*/ 	.word	0x000000d0


	//   ....[2]....
        /*00d0*/ 	.word	0x00000170


	//----- nvinfo : EIATTR_COOP_GROUP_MASK_REGIDS
	.align		4
.L_143:
        /*00d4*/ 	.byte	0x04, 0x29
        /*00d6*/ 	.short	(.L_145 - .L_144)


	//   ....[0]....
.L_144:
        /*00d8*/ 	.word	0xffffffff


	//   ....[1]....
        /*00dc*/ 	.word	0xffffffff


	//   ....[2]....
        /*00e0*/ 	.word	0xffffffff


	//   ....[3]....
        /*00e4*/ 	.word	0xffffffff


	//   ....[4]....
        /*00e8*/ 	.word	0xffffffff


	//   ....[5]....
        /*00ec*/ 	.word	0xffffffff


	//   ....[6]....
        /*00f0*/ 	.word	0xffffffff


	//   ....[7]....
        /*00f4*/ 	.word	0xffffffff


	//   ....[8]....
        /*00f8*/ 	.word	0xffffffff


	//   ....[9]....
        /*00fc*/ 	.word	0xffffffff


	//   ....[10]....
        /*0100*/ 	.word	0xffffffff


	//   ....[11]....
        /*0104*/ 	.word	0xffffffff


	//   ....[12]....
        /*0108*/ 	.word	0xffffffff


	//   ....[13]....
        /*010c*/ 	.word	0xffffffff


	//   ....[14]....
        /*0110*/ 	.word	0xffffffff


	//   ....[15]....
        /*0114*/ 	.word	0xffffffff


	//   ....[16]....
        /*0118*/ 	.word	0xffffffff


	//   ....[17]....
        /*011c*/ 	.word	0xffffffff


	//   ....[18]....
        /*0120*/ 	.word	0xffffffff


	//   ....[19]....
        /*0124*/ 	.word	0xffffffff


	//   ....[20]....
        /*0128*/ 	.word	0xffffffff


	//   ....[21]....
        /*012c*/ 	.word	0xffffffff


	//   ....[22]....
        /*0130*/ 	.word	0xffffffff


	//   ....[23]....
        /*0134*/ 	.word	0xffffffff


	//   ....[24]....
        /*0138*/ 	.word	0xffffffff


	//   ....[25]....
        /*013c*/ 	.word	0xffffffff


	//   ....[26]....
        /*0140*/ 	.word	0xffffffff


	//   ....[27]....
        /*0144*/ 	.word	0xffffffff


	//   ....[28]....
        /*0148*/ 	.word	0xffffffff


	//   ....[29]....
        /*014c*/ 	.word	0xffffffff


	//   ....[30]....
        /*0150*/ 	.word	0xffffffff


	//   ....[31]....
        /*0154*/ 	.word	0xffffffff


	//   ....[32]....
        /*0158*/ 	.word	0xffffffff


	//   ....[33]....
        /*015c*/ 	.word	0xffffffff


	//   ....[34]....
        /*0160*/ 	.word	0xffffffff


	//   ....[35]....
        /*0164*/ 	.word	0xffffffff


	//   ....[36]....
        /*0168*/ 	.word	0xffffffff


	//   ....[37]....
        /*016c*/ 	.word	0xffffffff


	//   ....[38]....
        /*0170*/ 	.word	0xffffffff


	//   ....[39]....
        /*0174*/ 	.word	0xffffffff


	//   ....[40]....
        /*0178*/ 	.word	0xffffffff


	//   ....[41]....
        /*017c*/ 	.word	0xffffffff


	//   ....[42]....
        /*0180*/ 	.word	0xffffffff


	//   ....[43]....
        /*0184*/ 	.word	0xffffffff


	//   ....[44]....
        /*0188*/ 	.word	0xffffffff


	//   ....[45]....
        /*018c*/ 	.word	0xffffffff


	//   ....[46]....
        /*0190*/ 	.word	0xffffffff


	//   ....[47]....
        /*0194*/ 	.word	0xffffffff


	//   ....[48]....
        /*0198*/ 	.word	0xffffffff


	//   ....[49]....
        /*019c*/ 	.word	0xffffffff


	//   ....[50]....
        /*01a0*/ 	.word	0xffffffff


	//   ....[51]....
        /*01a4*/ 	.word	0xffffffff


	//   ....[52]....
        /*01a8*/ 	.word	0xffffffff


	//   ....[53]....
        /*01ac*/ 	.word	0xffffffff


	//   ....[54]....
        /*01b0*/ 	.word	0xffffffff


	//   ....[55]....
        /*01b4*/ 	.word	0xffffffff


	//   ....[56]....
        /*01b8*/ 	.word	0xffffffff


	//   ....[57]....
        /*01bc*/ 	.word	0xffffffff


	//   ....[58]....
        /*01c0*/ 	.word	0xffffffff


	//   ....[59]....
        /*01c4*/ 	.word	0xffffffff


	//   ....[60]....
        /*01c8*/ 	.word	0xffffffff


	//   ....[61]....
        /*01cc*/ 	.word	0xffffffff


	//   ....[62]....
        /*01d0*/ 	.word	0xffffffff


	//   ....[63]....
        /*01d4*/ 	.word	0xffffffff


	//   ....[64]....
        /*01d8*/ 	.word	0xffffffff


	//   ....[65]....
        /*01dc*/ 	.word	0xffffffff


	//   ....[66]....
        /*01e0*/ 	.word	0xffffffff


	//   ....[67]....
        /*01e4*/ 	.word	0xffffffff


	//   ....[68]....
        /*01e8*/ 	.word	0xffffffff


	//   ....[69]....
        /*01ec*/ 	.word	0xffffffff


	//   ....[70]....
        /*01f0*/ 	.word	0xffffffff


	//   ....[71]....
        /*01f4*/ 	.word	0xffffffff


	//   ....[72]....
        /*01f8*/ 	.word	0xffffffff


	//   ....[73]....
        /*01fc*/ 	.word	0xffffffff


	//   ....[74]....
        /*0200*/ 	.word	0xffffffff


	//   ....[75]....
        /*0204*/ 	.word	0xffffffff


	//   ....[76]....
        /*0208*/ 	.word	0xffffffff


	//   ....[77]....
        /*020c*/ 	.word	0xffffffff


	//   ....[78]....
        /*0210*/ 	.word	0xffffffff


	//   ....[79]....
        /*0214*/ 	.word	0xffffffff


	//   ....[80]....
        /*0218*/ 	.word	0xffffffff


	//   ....[81]....
        /*021c*/ 	.word	0xffffffff


	//   ....[82]....
        /*0220*/ 	.word	0xffffffff


	//   ....[83]....
        /*0224*/ 	.word	0xffffffff


	//   ....[84]....
        /*0228*/ 	.word	0xffffffff


	//   ....[85]....
        /*022c*/ 	.word	0xffffffff


	//   ....[86]....
        /*0230*/ 	.word	0xffffffff


	//   ....[87]....
        /*0234*/ 	.word	0xffffffff


	//   ....[88]....
        /*0238*/ 	.word	0xffffffff


	//   ....[89]....
        /*023c*/ 	.word	0xffffffff


	//   ....[90]....
        /*0240*/ 	.word	0xffffffff


	//   ....[91]....
        /*0244*/ 	.word	0xffffffff


	//   ....[92]....
        /*0248*/ 	.word	0xffffffff


	//   ....[93]....
        /*024c*/ 	.word	0xffffffff


	//   ....[94]....
        /*0250*/ 	.word	0xffffffff


	//   ....[95]....
        /*0254*/ 	.word	0xffffffff


	//   ....[96]....
        /*0258*/ 	.word	0x0500000f


	//   ....[97]....
        /*025c*/ 	.word	0x0500000f


	//   ....[98]....
        /*0260*/ 	.word	0x0500000f


	//   ....[99]....
        /*0264*/ 	.word	0x0500000f


	//   ....[100]....
        /*0268*/ 	.word	0x0500000f


	//   ....[101]....
        /*026c*/ 	.word	0x0500000f


	//   ....[102]....
        /*0270*/ 	.word	0x0500000f


	//   ....[103]....
        /*0274*/ 	.word	0x0500000f


	//   ....[104]....
        /*0278*/ 	.word	0x0500000f


	//   ....[105]....
        /*027c*/ 	.word	0x0500000f


	//   ....[106]....
        /*0280*/ 	.word	0x0500000f


	//   ....[107]....
        /*0284*/ 	.word	0x0500000f


	//   ....[108]....
        /*0288*/ 	.word	0x0500000f


	//   ....[109]....
        /*028c*/ 	.word	0x0500000f


	//   ....[110]....
        /*0290*/ 	.word	0x0500000f


	//   ....[111]....
        /*0294*/ 	.word	0x0500000f


	//   ....[112]....
        /*0298*/ 	.word	0x0500000f


	//   ....[113]....
        /*029c*/ 	.word	0x0500000f


	//   ....[114]....
        /*02a0*/ 	.word	0x0500000f


	//   ....[115]....
        /*02a4*/ 	.word	0x0500000f


	//   ....[116]....
        /*02a8*/ 	.word	0x0500000f


	//   ....[117]....
        /*02ac*/ 	.word	0x0500000f


	//   ....[118]....
        /*02b0*/ 	.word	0x0500000f


	//   ....[119]....
        /*02b4*/ 	.word	0x0500000f


	//   ....[120]....
        /*02b8*/ 	.word	0x0500000f


	//   ....[121]....
        /*02bc*/ 	.word	0x0500000f


	//   ....[122]....
        /*02c0*/ 	.word	0x0500000f


	//   ....[123]....
        /*02c4*/ 	.word	0x0500000f


	//   ....[124]....
        /*02c8*/ 	.word	0x0500000f


	//   ....[125]....
        /*02cc*/ 	.word	0x0500000f


	//   ....[126]....
        /*02d0*/ 	.word	0x0500000f


	//   ....[127]....
        /*02d4*/ 	.word	0x0500000f


	//   ....[128]....
        /*02d8*/ 	.word	0x0500000f


	//   ....[129]....
        /*02dc*/ 	.word	0x0500000f


	//   ....[130]....
        /*02e0*/ 	.word	0x0500000f


	//   ....[131]....
        /*02e4*/ 	.word	0x0500000f


	//   ....[132]....
        /*02e8*/ 	.word	0x0500000f


	//   ....[133]....
        /*02ec*/ 	.word	0x0500000f


	//   ....[134]....
        /*02f0*/ 	.word	0x0500000f


	//   ....[135]....
        /*02f4*/ 	.word	0x0500000f


	//   ....[136]....
        /*02f8*/ 	.word	0x0500000f


	//   ....[137]....
        /*02fc*/ 	.word	0x0500000f


	//   ....[138]....
        /*0300*/ 	.word	0x0500000f


	//   ....[139]....
        /*0304*/ 	.word	0x0500000f


	//   ....[140]....
        /*0308*/ 	.word	0x0500000f


	//   ....[141]....
        /*030c*/ 	.word	0x0500000f


	//   ....[142]....
        /*0310*/ 	.word	0x0500000f


	//   ....[143]....
        /*0314*/ 	.word	0x0500000f


	//   ....[144]....
        /*0318*/ 	.word	0x0500000f


	//   ....[145]....
        /*031c*/ 	.word	0x0500000f


	//   ....[146]....
        /*0320*/ 	.word	0x0500000f


	//   ....[147]....
        /*0324*/ 	.word	0x0500000f


	//   ....[148]....
        /*0328*/ 	.word	0x0500000f


	//   ....[149]....
        /*032c*/ 	.word	0x0500000f


	//   ....[150]....
        /*0330*/ 	.word	0x0500000f


	//   ....[151]....
        /*0334*/ 	.word	0x0500000f


	//   ....[152]....
        /*0338*/ 	.word	0x0500000f


	//   ....[153]....
        /*033c*/ 	.word	0x0500000f


	//   ....[154]....
        /*0340*/ 	.word	0x0500000f


	//   ....[155]....
        /*0344*/ 	.word	0x0500000f


	//   ....[156]....
        /*0348*/ 	.word	0x0500000f


	//   ....[157]....
        /*034c*/ 	.word	0x0500000f


	//   ....[158]....
        /*0350*/ 	.word	0x0500000f


	//   ....[159]....
        /*0354*/ 	.word	0x0500000f


	//   ....[160]....
        /*0358*/ 	.word	0x0500000f


	//   ....[161]....
        /*035c*/ 	.word	0x0500000f


	//----- nvinfo : EIATTR_COOP_GROUP_INSTR_OFFSETS
	.align		4
.L_145:
        /*0360*/ 	.byte	0x04, 0x28
        /*0362*/ 	.short	(.L_147 - .L_146)


	//   ....[0]....
.L_146:
        /*0364*/ 	.word	0x00000080


	//   ....[1]....
        /*0368*/ 	.word	0x00000090


	//   ....[2]....
        /*036c*/ 	.word	0x000002d0


	//   ....[3]....
        /*0370*/ 	.word	0x00000430


	//   ....[4]....
        /*0374*/ 	.word	0x00000550


	//   ....[5]....
        /*0378*/ 	.word	0x000006b0


	//   ....[6]....
        /*037c*/ 	.word	0x00000ce0


	//   ....[7]....
        /*0380*/ 	.word	0x00002030


	//   ....[8]....
        /*0384*/ 	.word	0x000020b0


	//   ....[9]....
        /*0388*/ 	.word	0x000024f0


	//   ....[10]....
        /*038c*/ 	.word	0x00002570


	//   ....[11]....
        /*0390*/ 	.word	0x00003b00


	//   ....[12]....
        /*0394*/ 	.word	0x00003b70


	//   ....[13]....
        /*0398*/ 	.word	0x00003ff0


	//   ....[14]....
        /*039c*/ 	.word	0x000041b0


	//   ....[15]....
        /*03a0*/ 	.word	0x000054f0


	//   ....[16]....
        /*03a4*/ 	.word	0x00005530


	//   ....[17]....
        /*03a8*/ 	.word	0x000055f0


	//   ....[18]....
        /*03ac*/ 	.word	0x00005620


	//   ....[19]....
        /*03b0*/ 	.word	0x00007050


	//   ....[20]....
        /*03b4*/ 	.word	0x00007080


	//   ....[21]....
        /*03b8*/ 	.word	0x000071c0


	//   ....[22]....
        /*03bc*/ 	.word	0x00007250


	//   ....[23]....
        /*03c0*/ 	.word	0x000076d0


	//   ....[24]....
        /*03c4*/ 	.word	0x00007710


	//   ....[25]....
        /*03c8*/ 	.word	0x00007860


	//   ....[26]....
        /*03cc*/ 	.word	0x00007880


	//   ....[27]....
        /*03d0*/ 	.word	0x000079b0


	//   ....[28]....
        /*03d4*/ 	.word	0x000079d0


	//   ....[29]....
        /*03d8*/ 	.word	0x00007b10


	//   ....[30]....
        /*03dc*/ 	.word	0x00007b50


	//   ....[31]....
        /*03e0*/ 	.word	0x00009180


	//   ....[32]....
        /*03e4*/ 	.word	0x000091b0


	//   ....[33]....
        /*03e8*/ 	.word	0x000091e0


	//   ....[34]....
        /*03ec*/ 	.word	0x000091f0


	//   ....[35]....
        /*03f0*/ 	.word	0x00009230


	//   ....[36]....
        /*03f4*/ 	.word	0x00009270


	//   ....[37]....
        /*03f8*/ 	.word	0x00009290


	//   ....[38]....
        /*03fc*/ 	.word	0x000092f0


	//   ....[39]....
        /*0400*/ 	.word	0x00009310


	//   ....[40]....
        /*0404*/ 	.word	0x00009330


	//   ....[41]....
        /*0408*/ 	.word	0x00009370


	//   ....[42]....
        /*040c*/ 	.word	0x000093a0


	//   ....[43]....
        /*0410*/ 	.word	0x00009a00


	//   ....[44]....
        /*0414*/ 	.word	0x00009a20


	//   ....[45]....
        /*0418*/ 	.word	0x00009a40


	//   ....[46]....
        /*041c*/ 	.word	0x00009a90


	//   ....[47]....
        /*0420*/ 	.word	0x00009ae0


	//   ....[48]....
        /*0424*/ 	.word	0x00009b00


	//   ....[49]....
        /*0428*/ 	.word	0x00009b50


	//   ....[50]....
        /*042c*/ 	.word	0x00009b70


	//   ....[51]....
        /*0430*/ 	.word	0x00009bc0


	//   ....[52]....
        /*0434*/ 	.word	0x00009be0


	//   ....[53]....
        /*0438*/ 	.word	0x00009c30


	//   ....[54]....
        /*043c*/ 	.word	0x00009c50


	//   ....[55]....
        /*0440*/ 	.word	0x00009ca0


	//   ....[56]....
        /*0444*/ 	.word	0x00009cc0


	//   ....[57]....
        /*0448*/ 	.word	0x00009d00


	//   ....[58]....
        /*044c*/ 	.word	0x00009d20


	//   ....[59]....
        /*0450*/ 	.word	0x0000a0b0


	//   ....[60]....
        /*0454*/ 	.word	0x0000a1a0


	//   ....[61]....
        /*0458*/ 	.word	0x0000a330


	//   ....[62]....
        /*045c*/ 	.word	0x0000a360


	//   ....[63]....
        /*0460*/ 	.word	0x0000a3b0


	//   ....[64]....
        /*0464*/ 	.word	0x0000a400


	//   ....[65]....
        /*0468*/ 	.word	0x0000a450


	//   ....[66]....
        /*046c*/ 	.word	0x0000a4c0


	//   ....[67]....
        /*0470*/ 	.word	0x0000a4d0


	//   ....[68]....
        /*0474*/ 	.word	0x0000a500


	//   ....[69]....
        /*0478*/ 	.word	0x0000a520


	//   ....[70]....
        /*047c*/ 	.word	0x0000a550


	//   ....[71]....
        /*0480*/ 	.word	0x0000ace0


	//   ....[72]....
        /*0484*/ 	.word	0x0000ad00


	//   ....[73]....
        /*0488*/ 	.word	0x0000ad10


	//   ....[74]....
        /*048c*/ 	.word	0x0000ad20


	//   ....[75]....
        /*0490*/ 	.word	0x0000ad40


	//   ....[76]....
        /*0494*/ 	.word	0x0000ad70


	//   ....[77]....
        /*0498*/ 	.word	0x0000ad90


	//   ....[78]....
        /*049c*/ 	.word	0x0000adc0


	//   ....[79]....
        /*04a0*/ 	.word	0x0000ade0


	//   ....[80]....
        /*04a4*/ 	.word	0x0000ae10


	//   ....[81]....
        /*04a8*/ 	.word	0x0000ae30


	//   ....[82]....
        /*04ac*/ 	.word	0x0000ae60


	//   ....[83]....
        /*04b0*/ 	.word	0x0000b1d0


	//   ....[84]....
        /*04b4*/ 	.word	0x0000b1f0


	//   ....[85]....
        /*04b8*/ 	.word	0x0000b200


	//   ....[86]....
        /*04bc*/ 	.word	0x0000b220


	//   ....[87]....
        /*04c0*/ 	.word	0x0000b240


	//   ....[88]....
        /*04c4*/ 	.word	0x0000b2a0


	//   ....[89]....
        /*04c8*/ 	.word	0x0000b2c0


	//   ....[90]....
        /*04cc*/ 	.word	0x0000b320


	//   ....[91]....
        /*04d0*/ 	.word	0x0000b340


	//   ....[92]....
        /*04d4*/ 	.word	0x0000b3a0


	//   ....[93]....
        /*04d8*/ 	.word	0x0000b3d0


	//   ....[94]....
        /*04dc*/ 	.word	0x0000b420


	//   ....[95]....
        /*04e0*/ 	.word	0x0000b7e0


	//   ....[96]....
        /*04e4*/ 	.word	0x0000bcf0


	//   ....[97]....
        /*04e8*/ 	.word	0x0000bde0


	//   ....[98]....
        /*04ec*/ 	.word	0x0000be80


	//   ....[99]....
        /*04f0*/ 	.word	0x0000bef0


	//   ....[100]....
        /*04f4*/ 	.word	0x0000bfa0


	//   ....[101]....
        /*04f8*/ 	.word	0x0000c0a0


	//   ....[102]....
        /*04fc*/ 	.word	0x0000c0f0


	//   ....[103]....
        /*0500*/ 	.word	0x0000c1f0


	//   ....[104]....
        /*0504*/ 	.word	0x0000c240


	//   ....[105]....
        /*0508*/ 	.word	0x0000c2a0


	//   ....[106]....
        /*050c*/ 	.word	0x0000c370


	//   ....[107]....
        /*0510*/ 	.word	0x0000c460


	//   ....[108]....
        /*0514*/ 	.word	0x0000c4b0


	//   ....[109]....
        /*0518*/ 	.word	0x0000c540


	//   ....[110]....
        /*051c*/ 	.word	0x0000c5b0


	//   ....[111]....
        /*0520*/ 	.word	0x0000c630


	//   ....[112]....
        /*0524*/ 	.word	0x0000c6d0


	//   ....[113]....
        /*0528*/ 	.word	0x0000c730


	//   ....[114]....
        /*052c*/ 	.word	0x0000c7f0


	//   ....[115]....
        /*0530*/ 	.word	0x0000c850


	//   ....[116]....
        /*0534*/ 	.word	0x0000c910


	//   ....[117]....
        /*0538*/ 	.word	0x0000c970


	//   ....[118]....
        /*053c*/ 	.word	0x0000ca30


	//   ....[119]....
        /*0540*/ 	.word	0x0000ca90


	//   ....[120]....
        /*0544*/ 	.word	0x0000cb50


	//   ....[121]....
        /*0548*/ 	.word	0x0000cbb0


	//   ....[122]....
        /*054c*/ 	.word	0x0000cc70


	//   ....[123]....
        /*0550*/ 	.word	0x0000ccd0


	//   ....[124]....
        /*0554*/ 	.word	0x0000cd70


	//   ....[125]....
        /*0558*/ 	.word	0x0000ceb0


	//   ....[126]....
        /*055c*/ 	.word	0x0000cf90


	//   ....[127]....
        /*0560*/ 	.word	0x0000d020


	//   ....[128]....
        /*0564*/ 	.word	0x0000d160


	//   ....[129]....
        /*0568*/ 	.word	0x0000d1c0


	//   ....[130]....
        /*056c*/ 	.word	0x0000d2e0


	//   ....[131]....
        /*0570*/ 	.word	0x0000d340


	//   ....[132]....
        /*0574*/ 	.word	0x0000d460


	//   ....[133]....
        /*0578*/ 	.word	0x0000d4c0


	//   ....[134]....
        /*057c*/ 	.word	0x0000d5d0


	//   ....[135]....
        /*0580*/ 	.word	0x0000d630


	//   ....[136]....
        /*0584*/ 	.word	0x0000d710


	//   ....[137]....
        /*0588*/ 	.word	0x0000d7f0


	//   ....[138]....
        /*058c*/ 	.word	0x0000d890


	//   ....[139]....
        /*0590*/ 	.word	0x0000d8f0


	//   ....[140]....
        /*0594*/ 	.word	0x0000d990


	//   ....[141]....
        /*0598*/ 	.word	0x0000d9f0


	//   ....[142]....
        /*059c*/ 	.word	0x0000da90


	//   ....[143]....
        /*05a0*/ 	.word	0x0000daf0


	//   ....[144]....
        /*05a4*/ 	.word	0x0000dba0


	//   ....[145]....
        /*05a8*/ 	.word	0x0000dc00


	//   ....[146]....
        /*05ac*/ 	.word	0x0000dcb0


	//   ....[147]....
        /*05b0*/ 	.word	0x0000dd10


	//   ....[148]....
        /*05b4*/ 	.word	0x0000ddc0


	//   ....[149]....
        /*05b8*/ 	.word	0x0000dea0


	//   ....[150]....
        /*05bc*/ 	.word	0x0000df40


	//   ....[151]....
        /*05c0*/ 	.word	0x0000dfa0


	//   ....[152]....
        /*05c4*/ 	.word	0x0000e070


	//   ....[153]....
        /*05c8*/ 	.word	0x0000e0d0


	//   ....[154]....
        /*05cc*/ 	.word	0x0000e1a0


	//   ....[155]....
        /*05d0*/ 	.word	0x0000e200


	//   ....[156]....
        /*05d4*/ 	.word	0x0000e2d0


	//   ....[157]....
        /*05d8*/ 	.word	0x0000e330


	//   ....[158]....
        /*05dc*/ 	.word	0x0000e400


	//   ....[159]....
        /*05e0*/ 	.word	0x0000e460


	//   ....[160]....
        /*05e4*/ 	.word	0x0000e540


	//   ....[161]....
        /*05e8*/ 	.word	0x0000e650


	//----- nvinfo : EIATTR_REG_RECONFIG
	.align		4
.L_147:
        /*05ec*/ 	.byte	0x01, 0x54
	.zero		2


	//----- nvinfo : EIATTR_SYSCALL_OFFSETS
	.align		4
        /*05f0*/ 	.byte	0x04, 0x46
        /*05f2*/ 	.short	(.L_149 - .L_148)


	//   ....[0]....
.L_148:
        /*05f4*/ 	.word	0x00001040


	//   ....[1]....
        /*05f8*/ 	.word	0x00008a40


	//   ....[2]....
        /*05fc*/ 	.word	0x00008b80


	//   ....[3]....
        /*0600*/ 	.word	0x00008c70


	//   ....[4]....
        /*0604*/ 	.word	0x00009700


	//----- nvinfo : EIATTR_MBARRIER_INSTR_OFFSETS
	.align		4
.L_149:
        /*0608*/ 	.byte	0x04, 0x39
        /*060a*/ 	.short	(.L_151 - .L_150)


	//   ....[0]....
.L_150:
        /*060c*/ 	.word	0x00000180
        /*0610*/ 	.word	0x000000ff
        /*0614*/ 	.word	0x00022800
        /*0618*/ 	.short	0x0100
        /*061a*/ 	.byte	0x08
	.zero		1


	//   ....[1]....
        /*061c*/ 	.word	0x00000190
        /*0620*/ 	.word	0x000000ff
        /*0624*/ 	.word	0x00022820
        /*0628*/ 	.short	0x0100
        /*062a*/ 	.byte	0x08
	.zero		1


	//   ....[2]....
        /*062c*/ 	.word	0x00000280
        /*0630*/ 	.word	0x000000ff
        /*0634*/ 	.word	0x00022830
        /*0638*/ 	.short	0x0100
        /*063a*/ 	.byte	0x08
	.zero		1


	//   ....[3]....
        /*063c*/ 	.word	0x00000290
        /*0640*/ 	.word	0x000000ff
        /*0644*/ 	.word	0x00022840
        /*0648*/ 	.short	0x0100
        /*064a*/ 	.byte	0x08
	.zero		1


	//   ....[4]....
        /*064c*/ 	.word	0x000002a0
        /*0650*/ 	.word	0x000000ff
        /*0654*/ 	.word	0x00022838
        /*0658*/ 	.short	0x0100
        /*065a*/ 	.byte	0x08
	.zero		1


	//   ....[5]....
        /*065c*/ 	.word	0x000002b0
        /*0660*/ 	.word	0x000000ff
        /*0664*/ 	.word	0x00022848
        /*0668*/ 	.short	0x0100
        /*066a*/ 	.byte	0x08
	.zero		1


	//   ....[6]....
        /*066c*/ 	.word	0x000003e0
        /*0670*/ 	.word	0x000000ff
        /*0674*/ 	.word	0x00022850
        /*0678*/ 	.short	0x0100
        /*067a*/ 	.byte	0x08
	.zero		1


	//   ....[7]....
        /*067c*/ 	.word	0x000003f0
        /*0680*/ 	.word	0x000000ff
        /*0684*/ 	.word	0x00022860
        /*0688*/ 	.short	0x0100
        /*068a*/ 	.byte	0x08
	.zero		1


	//   ....[8]....
        /*068c*/ 	.word	0x00000400
        /*0690*/ 	.word	0x000000ff
        /*0694*/ 	.word	0x00022858
        /*0698*/ 	.short	0x0100
        /*069a*/ 	.byte	0x08
	.zero		1


	//   ....[9]....
        /*069c*/ 	.word	0x00000410
        /*06a0*/ 	.word	0x000000ff
        /*06a4*/ 	.word	0x00022868
        /*06a8*/ 	.short	0x0100
        /*06aa*/ 	.byte	0x08
	.zero		1


	//   ....[10]....
        /*06ac*/ 	.word	0x00000500
        /*06b0*/ 	.word	0x000000ff
        /*06b4*/ 	.word	0x00022870
        /*06b8*/ 	.short	0x0100
        /*06ba*/ 	.byte	0x06
	.zero		1


	//   ....[11]....
        /*06bc*/ 	.word	0x00000510
        /*06c0*/ 	.word	0x000000ff
        /*06c4*/ 	.word	0x00022880
        /*06c8*/ 	.short	0x0100
        /*06ca*/ 	.byte	0x06
	.zero		1


	//   ....[12]....
        /*06cc*/ 	.word	0x00000520
        /*06d0*/ 	.word	0x000000ff
        /*06d4*/ 	.word	0x00022878
        /*06d8*/ 	.short	0x0100
        /*06da*/ 	.byte	0x06
	.zero		1


	//   ....[13]....
        /*06dc*/ 	.word	0x00000530
        /*06e0*/ 	.word	0x000000ff
        /*06e4*/ 	.word	0x00022888
        /*06e8*/ 	.short	0x0100
        /*06ea*/ 	.byte	0x06
	.zero		1


	//   ....[14]....
        /*06ec*/ 	.word	0x00000660
        /*06f0*/ 	.word	0x000000ff
        /*06f4*/ 	.word	0x00022890
        /*06f8*/ 	.short	0x0100
        /*06fa*/ 	.byte	0x08
	.zero		1


	//   ....[15]....
        /*06fc*/ 	.word	0x00000670
        /*0700*/ 	.word	0x000000ff
        /*0704*/ 	.word	0x000228a0
        /*0708*/ 	.short	0x0100
        /*070a*/ 	.byte	0x08
	.zero		1


	//   ....[16]....
        /*070c*/ 	.word	0x00000680
        /*0710*/ 	.word	0x000000ff
        /*0714*/ 	.word	0x00022898
        /*0718*/ 	.short	0x0100
        /*071a*/ 	.byte	0x08
	.zero		1


	//   ....[17]....
        /*071c*/ 	.word	0x00000690
        /*0720*/ 	.word	0x000000ff
        /*0724*/ 	.word	0x000228a8
        /*0728*/ 	.short	0x0100
        /*072a*/ 	.byte	0x08
	.zero		1


	//   ....[18]....
        /*072c*/ 	.word	0x000007d0
        /*0730*/ 	.word	0x000000ff
        /*0734*/ 	.word	0x000228b0
        /*0738*/ 	.short	0x0100
        /*073a*/ 	.byte	0x08
	.zero		1


	//   ....[19]....
        /*073c*/ 	.word	0x000007e0
        /*0740*/ 	.word	0x000000ff
        /*0744*/ 	.word	0x000228c0
        /*0748*/ 	.short	0x0100
        /*074a*/ 	.byte	0x08
	.zero		1


	//   ....[20]....
        /*074c*/ 	.word	0x000007f0
        /*0750*/ 	.word	0x000000ff
        /*0754*/ 	.word	0x000228b8
        /*0758*/ 	.short	0x0100
        /*075a*/ 	.byte	0x08
	.zero		1


	//   ....[21]....
        /*075c*/ 	.word	0x00000800
        /*0760*/ 	.word	0x000000ff
        /*0764*/ 	.word	0x000228c8
        /*0768*/ 	.short	0x0100
        /*076a*/ 	.byte	0x08
	.zero		1


	//   ....[22]....
        /*076c*/ 	.word	0x00001090
        /*0770*/ 	.word	0x000000ff
        /*0774*/ 	.word	0x00022800
        /*0778*/ 	.short	0x010a
        /*077a*/ 	.byte	0x29
	.zero		1


	//   ....[23]....
        /*077c*/ 	.word	0x00001160
        /*0780*/ 	.word	0x000000ff
        /*0784*/ 	.word	0x00022830
        /*0788*/ 	.short	0x010a
        /*078a*/ 	.byte	0x16
	.zero		1


	//   ....[24]....
        /*078c*/ 	.word	0x000011a0
        /*0790*/ 	.word	0x000000ff
        /*0794*/ 	.word	0x00022830
        /*0798*/ 	.short	0x010a
        /*079a*/ 	.byte	0x16
	.zero		1


	//   ....[25]....
        /*079c*/ 	.word	0x00001a00
        /*07a0*/ 	.word	0x000000ff
        /*07a4*/ 	.word	0x00000000
        /*07a8*/ 	.short	0x0101
        /*07aa*/ 	.byte	0x06
	.zero		1


	//   ....[26]....
        /*07ac*/ 	.word	0x00002d90
        /*07b0*/ 	.word	0x000000ff
        /*07b4*/ 	.word	0x00022850
        /*07b8*/ 	.short	0x010a
        /*07ba*/ 	.byte	0x16
	.zero		1


	//   ....[27]....
        /*07bc*/ 	.word	0x00002dd0
        /*07c0*/ 	.word	0x000000ff
        /*07c4*/ 	.word	0x00022850
        /*07c8*/ 	.short	0x010a
        /*07ca*/ 	.byte	0x16
	.zero		1


	//   ....[28]....
        /*07cc*/ 	.word	0x000030f0
        /*07d0*/ 	.word	0x000000ff
        /*07d4*/ 	.word	0x00000000
        /*07d8*/ 	.short	0x0101
        /*07da*/ 	.byte	0x16
	.zero		1


	//   ....[29]....
        /*07dc*/ 	.word	0x000032a0
        /*07e0*/ 	.word	0x000000ff
        /*07e4*/ 	.word	0x00022830
        /*07e8*/ 	.short	0x010a
        /*07ea*/ 	.byte	0x19
	.zero		1


	//   ....[30]....
        /*07ec*/ 	.word	0x000032f0
        /*07f0*/ 	.word	0x000000ff
        /*07f4*/ 	.word	0x00022830
        /*07f8*/ 	.short	0x010a
        /*07fa*/ 	.byte	0x19
	.zero		1


	//   ....[31]....
        /*07fc*/ 	.word	0x00003820
        /*0800*/ 	.word	0x000000ff
        /*0804*/ 	.word	0x00000000
        /*0808*/ 	.short	0x0101
        /*080a*/ 	.byte	0x06
	.zero		1


	//   ....[32]....
        /*080c*/ 	.word	0x000051a0
        /*0810*/ 	.word	0x000000ff
        /*0814*/ 	.word	0x00022850
        /*0818*/ 	.short	0x010a
        /*081a*/ 	.byte	0x19
	.zero		1


	//   ....[33]....
        /*081c*/ 	.word	0x00005200
        /*0820*/ 	.word	0x000000ff
        /*0824*/ 	.word	0x00022850
        /*0828*/ 	.short	0x010a
        /*082a*/ 	.byte	0x19
	.zero		1


	//   ....[34]....
        /*082c*/ 	.word	0x000054d0
        /*0830*/ 	.word	0x000000ff
        /*0834*/ 	.word	0x00000000
        /*0838*/ 	.short	0x0101
        /*083a*/ 	.byte	0x19
	.zero		1


	//   ....[35]....
        /*083c*/ 	.word	0x000076f0
        /*0840*/ 	.word	0x000000ff
        /*0844*/ 	.word	0x00000000
        /*0848*/ 	.short	0x0101
        /*084a*/ 	.byte	0x16
	.zero		1


	//   ....[36]....
        /*084c*/ 	.word	0x00008f90
        /*0850*/ 	.word	0x00000016
        /*0854*/ 	.word	0x00022840
        /*0858*/ 	.short	0x010a
        /*085a*/ 	.byte	0x3f
	.zero		1


	//   ....[37]....
        /*085c*/ 	.word	0x000094e0
        /*0860*/ 	.word	0x00000016
        /*0864*/ 	.word	0x00022830
        /*0868*/ 	.short	0x0107
        /*086a*/ 	.byte	0x3f
	.zero		1


	//   ....[38]....
        /*086c*/ 	.word	0x000095a0
        /*0870*/ 	.word	0x00000016
        /*0874*/ 	.word	0x00022830
        /*0878*/ 	.short	0x0101
        /*087a*/ 	.byte	0x3f
	.zero		1


	//   ....[39]....
        /*087c*/ 	.word	0x00009dd0
        /*0880*/ 	.word	0x000000ff
        /*0884*/ 	.word	0x00022800
        /*0888*/ 	.short	0x0107
        /*088a*/ 	.byte	0x25
	.zero		1


	//   ....[40]....
        /*088c*/ 	.word	0x00009e30
        /*0890*/ 	.word	0x000000ff
        /*0894*/ 	.word	0x00022800
        /*0898*/ 	.short	0x0101
        /*089a*/ 	.byte	0x25
	.zero		1


	//   ....[41]....
        /*089c*/ 	.word	0x00009e50
        /*08a0*/ 	.word	0x000000ff
        /*08a4*/ 	.word	0x00022820
        /*08a8*/ 	.short	0x010a
        /*08aa*/ 	.byte	0x25
	.zero		1


	//   ....[42]....
        /*08ac*/ 	.word	0x00009ee0
        /*08b0*/ 	.word	0x00000016
        /*08b4*/ 	.word	0x00022860
        /*08b8*/ 	.short	0x010a
        /*08ba*/ 	.byte	0x3f
	.zero		1


	//   ....[43]....
        /*08bc*/ 	.word	0x0000a7c0
        /*08c0*/ 	.word	0x00000016
        /*08c4*/ 	.word	0x00022850
        /*08c8*/ 	.short	0x0107
        /*08ca*/ 	.byte	0x3f
	.zero		1


	//   ....[44]....
        /*08cc*/ 	.word	0x0000a8a0
        /*08d0*/ 	.word	0x00000016
        /*08d4*/ 	.word	0x00022850
        /*08d8*/ 	.short	0x0101
        /*08da*/ 	.byte	0x3f
	.zero		1


	//   ....[45]....
        /*08dc*/ 	.word	0x0000ab40
        /*08e0*/ 	.word	0x00000012
        /*08e4*/ 	.word	0x00022840
        /*08e8*/ 	.short	0x010a
        /*08ea*/ 	.byte	0x3f
	.zero		1


	//   ....[46]....
        /*08ec*/ 	.word	0x0000af10
        /*08f0*/ 	.word	0x00000012
        /*08f4*/ 	.word	0x00022830
        /*08f8*/ 	.short	0x0107
        /*08fa*/ 	.byte	0x3f
	.zero		1


	//   ....[47]....
        /*08fc*/ 	.word	0x0000afd0
        /*0900*/ 	.word	0x00000012
        /*0904*/ 	.word	0x00022830
        /*0908*/ 	.short	0x0101
        /*090a*/ 	.byte	0x3f
	.zero		1


	//   ....[48]....
        /*090c*/ 	.word	0x0000b000
        /*0910*/ 	.word	0x00000012
        /*0914*/ 	.word	0x00022860
        /*0918*/ 	.short	0x010a
        /*091a*/ 	.byte	0x3f
	.zero		1


	//   ....[49]....
        /*091c*/ 	.word	0x0000b520
        /*0920*/ 	.word	0x00000012
        /*0924*/ 	.word	0x00022850
        /*0928*/ 	.short	0x0107
        /*092a*/ 	.byte	0x3f
	.zero		1


	//   ....[50]....
        /*092c*/ 	.word	0x0000b5f0
        /*0930*/ 	.word	0x00000012
        /*0934*/ 	.word	0x00022850
        /*0938*/ 	.short	0x0101
        /*093a*/ 	.byte	0x3f
	.zero		1


	//   ....[51]....
        /*093c*/ 	.word	0x0000b760
        /*0940*/ 	.word	0x00000004
        /*0944*/ 	.word	0x00022820
        /*0948*/ 	.short	0x010a
        /*094a*/ 	.byte	0x3f
	.zero		1


	//   ....[52]....
        /*094c*/ 	.word	0x0000b8e0
        /*0950*/ 	.word	0x00000003
        /*0954*/ 	.word	0x00022840
        /*0958*/ 	.short	0x010a
        /*095a*/ 	.byte	0x3f
	.zero		1


	//   ....[53]....
        /*095c*/ 	.word	0x0000b980
        /*0960*/ 	.word	0x00000011
        /*0964*/ 	.word	0x00022840
        /*0968*/ 	.short	0x010a
        /*096a*/ 	.byte	0x3f
	.zero		1


	//   ....[54]....
        /*096c*/ 	.word	0x0000b9c0
        /*0970*/ 	.word	0x00000003
        /*0974*/ 	.word	0x00022860
        /*0978*/ 	.short	0x010a
        /*097a*/ 	.byte	0x3f
	.zero		1


	//   ....[55]....
        /*097c*/ 	.word	0x0000ba00
        /*0980*/ 	.word	0x00000011
        /*0984*/ 	.word	0x00022860
        /*0988*/ 	.short	0x010a
        /*098a*/ 	.byte	0x3f
	.zero		1


	//   ....[56]....
        /*098c*/ 	.word	0x0000ba70
        /*0990*/ 	.word	0x00000003
        /*0994*/ 	.word	0x00022800
        /*0998*/ 	.short	0x010a
        /*099a*/ 	.byte	0x3f
	.zero		1


	//   ....[57]....
        /*099c*/ 	.word	0x0000bad0
        /*09a0*/ 	.word	0x00000003
        /*09a4*/ 	.word	0x00022830
        /*09a8*/ 	.short	0x010a
        /*09aa*/ 	.byte	0x3f
	.zero		1


	//   ....[58]....
        /*09ac*/ 	.word	0x0000bb30
        /*09b0*/ 	.word	0x00000009
        /*09b4*/ 	.word	0x00022850
        /*09b8*/ 	.short	0x010a
        /*09ba*/ 	.byte	0x3f
	.zero		1


	//   ....[59]....
        /*09bc*/ 	.word	0x0000bba0
        /*09c0*/ 	.word	0x00000000
        /*09c4*/ 	.word	0x00022830
        /*09c8*/ 	.short	0x010a
        /*09ca*/ 	.byte	0x3f
	.zero		1


	//   ....[60]....
        /*09cc*/ 	.word	0x0000bc10
        /*09d0*/ 	.word	0x00000008
        /*09d4*/ 	.word	0x00022850
        /*09d8*/ 	.short	0x010a
        /*09da*/ 	.byte	0x3f
	.zero		1


	//   ....[61]....
        /*09dc*/ 	.word	0x0000bd30
        /*09e0*/ 	.word	0x00000016
        /*09e4*/ 	.word	0x00022840
        /*09e8*/ 	.short	0x010a
        /*09ea*/ 	.byte	0x3f
	.zero		1


	//   ....[62]....
        /*09ec*/ 	.word	0x0000cdb0
        /*09f0*/ 	.word	0x00000003
        /*09f4*/ 	.word	0x00022820
        /*09f8*/ 	.short	0x010a
        /*09fa*/ 	.byte	0x3f
	.zero		1


	//   ....[63]....
        /*09fc*/ 	.word	0x0000ce00
        /*0a00*/ 	.word	0x00000016
        /*0a04*/ 	.word	0x00022860
        /*0a08*/ 	.short	0x010a
        /*0a0a*/ 	.byte	0x3f
	.zero		1


	//   ....[64]....
        /*0a0c*/ 	.word	0x0000d740
        /*0a10*/ 	.word	0x00000012
        /*0a14*/ 	.word	0x00022840
        /*0a18*/ 	.short	0x010a
        /*0a1a*/ 	.byte	0x3f
	.zero		1


	//   ....[65]....
        /*0a1c*/ 	.word	0x0000ddf0
        /*0a20*/ 	.word	0x00000012
        /*0a24*/ 	.word	0x00022860
        /*0a28*/ 	.short	0x010a
        /*0a2a*/ 	.byte	0x3f
	.zero		1


	//   ....[66]....
        /*0a2c*/ 	.word	0x0000e570
        /*0a30*/ 	.word	0x00000004
        /*0a34*/ 	.word	0x00022820
        /*0a38*/ 	.short	0x010a
        /*0a3a*/ 	.byte	0x3f
	.zero		1


	//   ....[67]....
        /*0a3c*/ 	.word	0x0000e710
        /*0a40*/ 	.word	0x00000003
        /*0a44*/ 	.word	0x00022840
        /*0a48*/ 	.short	0x010a
        /*0a4a*/ 	.byte	0x3f
	.zero		1


	//   ....[68]....
        /*0a4c*/ 	.word	0x0000e760
        /*0a50*/ 	.word	0x00000011
        /*0a54*/ 	.word	0x00022840
        /*0a58*/ 	.short	0x010a
        /*0a5a*/ 	.byte	0x3f
	.zero		1


	//   ....[69]....
        /*0a5c*/ 	.word	0x0000e7b0
        /*0a60*/ 	.word	0x00000003
        /*0a64*/ 	.word	0x00022860
        /*0a68*/ 	.short	0x010a
        /*0a6a*/ 	.byte	0x3f
	.zero		1


	//----- nvinfo : EIATTR_NUM_MBARRIERS
	.align		4
.L_151:
        /*0a6c*/ 	.byte	0x03, 0x38
        /*0a6e*/ 	.short	0x0016


	//----- nvinfo : EIATTR_EXIT_INSTR_OFFSETS
	.align		4
        /*0a70*/ 	.byte	0x04, 0x1c
        /*0a72*/ 	.short	(.L_153 - .L_152)


	//   ....[0]....
.L_152:
        /*0a74*/ 	.word	0x00000950


	//   ....[1]....
        /*0a78*/ 	.word	0x00007cb0


	//   ....[2]....
        /*0a7c*/ 	.word	0x0000ba50


	//----- nvinfo : EIATTR_MAX_THREADS
	.align		4
.L_153:
        /*0a80*/ 	.byte	0x04, 0x05
        /*0a82*/ 	.short	(.L_155 - .L_154)
.L_154:
        /*0a84*/ 	.word	0x00000180
        /*0a88*/ 	.word	0x00000001
        /*0a8c*/ 	.word	0x00000001


	//----- nvinfo : EIATTR_CRS_STACK_SIZE
	.align		4
.L_155:
        /*0a90*/ 	.byte	0x04, 0x1e
        /*0a92*/ 	.short	(.L_157 - .L_156)
.L_156:
        /*0a94*/ 	.word	0x00000000


	//----- nvinfo : EIATTR_CBANK_PARAM_SIZE
	.align		4
.L_157:
        /*0a98*/ 	.byte	0x03, 0x19
        /*0a9a*/ 	.short	0x0a70


	//----- nvinfo : EIATTR_PARAM_CBANK
	.align		4
        /*0a9c*/ 	.byte	0x04, 0x0a
        /*0a9e*/ 	.short	(.L_159 - .L_158)
	.align		4
.L_158:
        /*0aa0*/ 	.word	index@(.nv.constant0._ZN7cutlass13device_kernelIN5flash11enable_sm90INS1_16FlashAttnFwdSm90INS1_25CollectiveMainloopFwdSm90ILi2EN4cute5tupleIJNS5_1CILi1EEES8_S8_EEENS6_IJNS7_ILi128EEENS7_ILi96EEENS7_ILi64EEEEEELi256ENS_6half_tEfNS_4arch4Sm90ELb0ELb0ELb1ELb0ELb1ELb0ELb0ELb1ELb0ELb1ELb0ELb0EEENS1_21CollectiveEpilogueFwdINS6_IJSA_NS7_ILi256EEESB_EEES9_SE_SG_Li256ELb0ELb1ELb0ELb0EEENS1_29StaticPersistentTileSchedulerILb0EEEEEEEEEvNT_6ParamsE)
        /*0aa4*/ 	.short	0x0210
        /*0aa6*/ 	.short	0x0a70


	//----- nvinfo : EIATTR_SW_WAR
	.align		4
.L_159:
        /*0aa8*/ 	.byte	0x04, 0x36
        /*0aaa*/ 	.short	(.L_161 - .L_160)
.L_160:
        /*0aac*/ 	.word	0x00000008
.L_161:


//--------------------- .nv.info._ZN7cutlass13device_kernelIN5flash11enable_sm90INS1_16FlashAttnFwdSm90INS1_25CollectiveMainloopFwdSm90ILi2EN4cute5tupleIJNS5_1CILi1EEES8_S8_EEENS6_IJNS7_ILi128EEENS7_ILi96EEENS7_ILi64EEEEEELi256ENS_6half_tEfNS_4arch4Sm90ELb0ELb0ELb1ELb0ELb1ELb0ELb1ELb1ELb0ELb1ELb0ELb0EEENS1_21CollectiveEpilogueFwdINS6_IJSA_NS7_ILi256EEESB_EEES9_SE_SG_Li256ELb0ELb1ELb0ELb0EEENS1_29StaticPersistentTileSchedulerILb0EEEEEEEEEvNT_6ParamsE --------------------------
	.section	.nv.info._ZN7cutlass13device_kernelIN5flash11enable_sm90INS1_16FlashAttnFwdSm90INS1_25CollectiveMainloopFwdSm90ILi2EN4cute5tupleIJNS5_1CILi1EEES8_S8_EEENS6_IJNS7_ILi128EEENS7_ILi96EEENS7_ILi64EEEEEELi256ENS_6half_tEfNS_4arch4Sm90ELb0ELb0ELb1ELb0ELb1ELb0ELb1ELb1ELb0ELb1ELb0ELb0EEENS1_21CollectiveEpilogueFwdINS6_IJSA_NS7_ILi256EEESB_EEES9_SE_SG_Li256ELb0ELb1ELb0ELb0EEENS1_29StaticPersistentTileSchedulerILb0EEEEEEEEEvNT_6ParamsE,"",@"SHT_CUDA_INFO"
	.sectionflags	@""
	.align	4


	//----- nvinfo : EIATTR_CUDA_API_VERSION
	.align		4
        /*0000*/ 	.byte	0x04, 0x37
        /*0002*/ 	.short	(.L_163 - .L_162)
.L_162:
        /*0004*/ 	.word	0x00000082


	//----- nvinfo : EIATTR_KPARAM_INFO
	.align		4
.L_163:
        /*0008*/ 	.byte	0x04, 0x17
        /*000a*/ 	.short	(.L_165 - .L_164)
.L_164:
        /*000c*/ 	.word	0x00000000
        /*0010*/ 	.short	0x0000
        /*0012*/ 	.short	0x0070
        /*0014*/ 	.byte	0x00, 0xf0, 0x01, 0x2c


	//----- nvinfo : EIATTR_SPARSE_MMA_MASK
	.align		4
.L_165:
        /*0018*/ 	.byte	0x03, 0x50
        /*001a*/ 	.short	0x0000


	//----- nvinfo : EIATTR_MAXREG_COUNT
	.align		4
        /*001c*/ 	.byte	0x03, 0x1b
        /*001e*/ 	.short	0x00a8


	//----- nvinfo : EIATTR_NUM_BARRIERS
	.align		4
        /*0020*/ 	.byte	0x02, 0x4c
        /*0022*/ 	.byte	0x10
	.zero		1


	//----- nvinfo : EIATTR_EXTERNS
	.align		4
        /*0024*/ 	.byte	0x04, 0x0f
        /*0026*/ 	.short	(.L_167 - .L_166)


	//   ....[0]....
	.align		4
.L_166:
        /*0028*/ 	.word	index@(__assertfail)


	//----- nvinfo : EIATTR_ANNOTATIONS
	.align		4
.L_167:
        /*002c*/ 	.byte	0x04, 0x55
        /*002e*/ 	.short	(.L_169 - .L_168)


	//   ....[0]....
.L_168:
        /* <DEDUP_REMOVED lines=12> */


	//----- nvinfo : EIATTR_MERCURY_ISA_VERSION
	.align		4
.L_169:
        /*00e0*/ 	.byte	0x03, 0x5f
        /*00e2*/ 	.short	0x0101


	//----- nvinfo : EIATTR_INT_WARP_WIDE_INSTR_OFFSETS
	.align		4
        /*00e4*/ 	.byte	0x04, 0x31
        /*00e6*/ 	.short	(.L_171 - .L_170)


	//   ....[0]....
.L_170:
        /*00e8*/ 	.word	0x000000c0


	//   ....[1]....
        /*00ec*/ 	.word	0x000000d0


	//   ....[2]....
        /*00f0*/ 	.word	0x000000e0


	//   ....[3]....
        /*00f4*/ 	.word	0x00000180


	//----- nvinfo : EIATTR_COOP_GROUP_MASK_REGIDS
	.align		4
.L_171:
        /*00f8*/ 	.byte	0x04, 0x29
        /*00fa*/ 	.short	(.L_173 - .L_172)


	//   ....[0]....
.L_172:
        /*00fc*/ 	.word	0xffffffff


	//   ....[1]....
        /*0100*/ 	.word	0xffffffff


	//   ....[2]....
        /*0104*/ 	.word	0xffffffff


	//   ....[3]....
        /*0108*/ 	.word	0xffffffff


	//   ....[4]....
        /*010c*/ 	.word	0xffffffff


	//   ....[5]....
        /*0110*/ 	.word	0xffffffff


	//   ....[6]....
        /*0114*/ 	.word	0xffffffff


	//   ....[7]....
        /*0118*/ 	.word	0xffffffff


	//   ....[8]....
        /*011c*/ 	.word	0xffffffff


	//   ....[9]....
        /*0120*/ 	.word	0xffffffff


	//   ....[10]....
        /*0124*/ 	.word	0xffffffff


	//   ....[11]....
        /*0128*/ 	.word	0xffffffff


	//   ....[12]....
        /*012c*/ 	.word	0xffffffff


	//   ....[13]....
        /*0130*/ 	.word	0xffffffff


	//   ....[14]....
        /*0134*/ 	.word	0xffffffff


	//   ....[15]....
        /*0138*/ 	.word	0xffffffff


	//   ....[16]....
        /*013c*/ 	.word	0xffffffff


	//   ....[17]....
        /*0140*/ 	.word	0xffffffff


	//   ....[18]....
        /*0144*/ 	.word	0xffffffff


	//   ....[19]....
        /*0148*/ 	.word	0xffffffff


	//   ....[20]....
        /*014c*/ 	.word	0xffffffff


	//   ....[21]....
        /*0150*/ 	.word	0xffffffff


	//   ....[22]....
        /*0154*/ 	.word	0xffffffff


	//   ....[23]....
        /*0158*/ 	.word	0xffffffff


	//   ....[24]....
        /*015c*/ 	.word	0xffffffff


	//   ....[25]....
        /*0160*/ 	.word	0xffffffff


	//   ....[26]....
        /*0164*/ 	.word	0xffffffff


	//   ....[27]....
        /*0168*/ 	.word	0xffffffff


	//   ....[28]....
        /*016c*/ 	.word	0xffffffff


	//   ....[29]....
        /*0170*/ 	.word	0xffffffff


	//   ....[30]....
        /*0174*/ 	.word	0xffffffff


	//   ....[31]....
        /*0178*/ 	.word	0xffffffff


	//   ....[32]....
        /*017c*/ 	.word	0xffffffff


	//   ....[33]....
        /*0180*/ 	.word	0xffffffff


	//   ....[34]....
        /*0184*/ 	.word	0xffffffff


	//   ....[35]....
        /*0188*/ 	.word	0xffffffff


	//   ....[36]....
        /*018c*/ 	.word	0xffffffff


	//   ....[37]....
        /*0190*/ 	.word	0xffffffff


	//   ....[38]....
        /*0194*/ 	.word	0xffffffff


	//   ....[39]....
        /*0198*/ 	.word	0xffffffff


	//   ....[40]....
        /*019c*/ 	.word	0xffffffff


	//   ....[41]....
        /*01a0*/ 	.word	0xffffffff


	//   ....[42]....
        /*01a4*/ 	.word	0xffffffff


	//   ....[43]....
        /*01a8*/ 	.word	0xffffffff


	//   ....[44]....
        /*01ac*/ 	.word	0xffffffff


	//   ....[45]....
        /*01b0*/ 	.word	0xffffffff


	//   ....[46]....
        /*01b4*/ 	.word	0xffffffff


	//   ....[47]....
        /*01b8*/ 	.word	0xffffffff


	//   ....[48]....
        /*01bc*/ 	.word	0xffffffff


	//   ....[49]....
        /*01c0*/ 	.word	0xffffffff


	//   ....[50]....
        /*01c4*/ 	.word	0xffffffff


	//   ....[51]....
        /*01c8*/ 	.word	0xffffffff


	//   ....[52]....
        /*01cc*/ 	.word	0xffffffff


	//   ....[53]....
        /*01d0*/ 	.word	0xffffffff


	//   ....[54]....
        /*01d4*/ 	.word	0xffffffff


	//   ....[55]....
        /*01d8*/ 	.word	0xffffffff


	//   ....[56]....
        /*01dc*/ 	.word	0xffffffff


	//   ....[57]....
        /*01e0*/ 	.word	0xffffffff


	//   ....[58]....
        /*01e4*/ 	.word	0xffffffff


	//   ....[59]....
        /*01e8*/ 	.word	0xffffffff


	//   ....[60]....
        /*01ec*/ 	.word	0xffffffff


	//   ....[61]....
        /*01f0*/ 	.word	0xffffffff


	//   ....[62]....
        /*01f4*/ 	.word	0xffffffff


	//   ....[63]....
        /*01f8*/ 	.word	0xffffffff


	//   ....[64]....
        /*01fc*/ 	.word	0xffffffff


	//   ....[65]....
        /*0200*/ 	.word	0xffffffff


	//   ....[66]....
        /*0204*/ 	.word	0xffffffff


	//   ....[67]....
        /*0208*/ 	.word	0xffffffff


	//   ....[68]....
        /*020c*/ 	.word	0xffffffff


	//   ....[69]....
        /*0210*/ 	.word	0xffffffff


	//   ....[70]....
        /*0214*/ 	.word	0xffffffff


	//   ....[71]....
        /*0218*/ 	.word	0xffffffff


	//   ....[72]....
        /*021c*/ 	.word	0xffffffff


	//   ....[73]....
        /*0220*/ 	.word	0xffffffff


	//   ....[74]....
        /*0224*/ 	.word	0xffffffff


	//   ....[75]....
        /*0228*/ 	.word	0xffffffff


	//   ....[76]....
        /*022c*/ 	.word	0xffffffff


	//   ....[77]....
        /*0230*/ 	.word	0xffffffff


	//   ....[78]....
        /*0234*/ 	.word	0xffffffff


	//   ....[79]....
        /*0238*/ 	.word	0xffffffff


	//   ....[80]....
        /*023c*/ 	.word	0xffffffff


	//   ....[81]....
        /*0240*/ 	.word	0xffffffff


	//   ....[82]....
        /*0244*/ 	.word	0xffffffff


	//   ....[83]....
        /*0248*/ 	.word	0xffffffff


	//   ....[84]....
        /*024c*/ 	.word	0xffffffff


	//   ....[85]....
        /*0250*/ 	.word	0xffffffff


	//   ....[86]....
        /*0254*/ 	.word	0xffffffff


	//   ....[87]....
        /*0258*/ 	.word	0xffffffff


	//   ....[88]....
        /*025c*/ 	.word	0xffffffff


	//   ....[89]....
        /*0260*/ 	.word	0xffffffff


	//   ....[90]....
        /*0264*/ 	.word	0xffffffff


	//   ....[91]....
        /*0268*/ 	.word	0xffffffff


	//   ....[92]....
        /*026c*/ 	.word	0xffffffff


	//   ....[93]....
        /*0270*/ 	.word	0xffffffff


	//   ....[94]....
        /*0274*/ 	.word	0xffffffff


	//   ....[95]....
        /*0278*/ 	.word	0xffffffff


	//   ....[96]....
        /*027c*/ 	.word	0xffffffff


	//   ....[97]....
        /*0280*/ 	.word	0xffffffff


	//   ....[98]....
        /*0284*/ 	.word	0xffffffff


	//   ....[99]....
        /*0288*/ 	.word	0xffffffff


	//   ....[100]....
        /*028c*/ 	.word	0xffffffff


	//   ....[101]....
        /*0290*/ 	.word	0xffffffff


	//   ....[102]....
        /*0294*/ 	.word	0xffffffff


	//   ....[103]....
        /*0298*/ 	.word	0xffffffff


	//   ....[104]....
        /*029c*/ 	.word	0xffffffff


	//   ....[105]....
        /*02a0*/ 	.word	0xffffffff


	//   ....[106]....
        /*02a4*/ 	.word	0xffffffff


	//   ....[107]....
        /*02a8*/ 	.word	0xffffffff


	//   ....[108]....
        /*02ac*/ 	.word	0xffffffff


	//   ....[109]....
        /*02b0*/ 	.word	0xffffffff


	//   ....[110]....
        /*02b4*/ 	.word	0xffffffff


	//   ....[111]....
        /*02b8*/ 	.word	0xffffffff


	//   ....[112]....
        /*02bc*/ 	.word	0x0500000f


	//   ....[113]....
        /*02c0*/ 	.word	0x0500000f


	//   ....[114]....
        /*02c4*/ 	.word	0x0500000f


	//   ....[115]....
        /*02c8*/ 	.word	0x0500000f


	//   ....[116]....
        /*02cc*/ 	.word	0x0500000f


	//   ....[117]....
        /*02d0*/ 	.word	0x0500000f


	//   ....[118]....
        /*02d4*/ 	.word	0x0500000f


	//   ....[119]....
        /*02d8*/ 	.word	0x0500000f


	//   ....[120]....
        /*02dc*/ 	.word	0x0500000f


	//   ....[121]....
        /*02e0*/ 	.word	0x0500000f


	//   ....[122]....
        /*02e4*/ 	.word	0x0500000f


	//   ....[123]....
        /*02e8*/ 	.word	0x0500000f


	//   ....[124]....
        /*02ec*/ 	.word	0x0500000f


	//   ....[125]....
        /*02f0*/ 	.word	0x0500000f


	//   ....[126]....
        /*02f4*/ 	.word	0x0500000f


	//   ....[127]....
        /*02f8*/ 	.word	0x0500000f


	//   ....[128]....
        /*02fc*/ 	.word	0x0500000f


	//   ....[129]....
        /*0300*/ 	.word	0x0500000f


	//   ....[130]....
        /*0304*/ 	.word	0x0500000f


	//   ....[131]....
        /*0308*/ 	.word	0x0500000f


	//   ....[132]....
        /*030c*/ 	.word	0x0500000f


	//   ....[133]....
        /*0310*/ 	.word	0x0500000f


	//   ....[134]....
        /*0314*/ 	.word	0x0500000f


	//   ....[135]....
        /*0318*/ 	.word	0x0500000f


	//   ....[136]....
        /*031c*/ 	.word	0x0500000f


	//   ....[137]....
        /*0320*/ 	.word	0x0500000f


	//   ....[138]....
        /*0324*/ 	.word	0x0500000f


	//   ....[139]....
        /*0328*/ 	.word	0x0500000f


	//   ....[140]....
        /*032c*/ 	.word	0x0500000f


	//   ....[141]....
        /*0330*/ 	.word	0x0500000f


	//   ....[142]....
        /*0334*/ 	.word	0x0500000f


	//   ....[143]....
        /*0338*/ 	.word	0x0500000f


	//   ....[144]....
        /*033c*/ 	.word	0x0500000f


	//   ....[145]....
        /*0340*/ 	.word	0x0500000f


	//   ....[146]....
        /*0344*/ 	.word	0x0500000f


	//   ....[147]....
        /*0348*/ 	.word	0x0500000f


	//   ....[148]....
        /*034c*/ 	.word	0x0500000f


	//   ....[149]....
        /*0350*/ 	.word	0x0500000f


	//   ....[150]....
        /*0354*/ 	.word	0x0500000f


	//   ....[151]....
        /*0358*/ 	.word	0x0500000f


	//   ....[152]....
        /*035c*/ 	.word	0x0500000f


	//   ....[153]....
        /*0360*/ 	.word	0x0500000f


	//   ....[154]....
        /*0364*/ 	.word	0x0500000f


	//   ....[155]....
        /*0368*/ 	.word	0x0500000f


	//   ....[156]....
        /*036c*/ 	.word	0x0500000f


	//   ....[157]....
        /*0370*/ 	.word	0x0500000f


	//   ....[158]....
        /*0374*/ 	.word	0x0500000f


	//   ....[159]....
        /*0378*/ 	.word	0x0500000f


	//   ....[160]....
        /*037c*/ 	.word	0x0500000f


	//   ....[161]....
        /*0380*/ 	.word	0x0500000f


	//   ....[162]....
        /*0384*/ 	.word	0x0500000f


	//   ....[163]....
        /*0388*/ 	.word	0x0500000f


	//   ....[164]....
        /*038c*/ 	.word	0x0500000f


	//   ....[165]....
        /*0390*/ 	.word	0x0500000f


	//   ....[166]....
        /*0394*/ 	.word	0x0500000f


	//   ....[167]....
        /*0398*/ 	.word	0x0500000f


	//   ....[168]....
        /*039c*/ 	.word	0x0500000f


	//   ....[169]....
        /*03a0*/ 	.word	0x0500000f


	//   ....[170]....
        /*03a4*/ 	.word	0x0500000f


	//   ....[171]....
        /*03a8*/ 	.word	0x0500000f


	//   ....[172]....
        /*03ac*/ 	.word	0x0500000f


	//   ....[173]....
        /*03b0*/ 	.word	0x0500000f


	//   ....[174]....
        /*03b4*/ 	.word	0x0500000f


	//   ....[175]....
        /*03b8*/ 	.word	0x0500000f


	//   ....[176]....
        /*03bc*/ 	.word	0x0500000f


	//   ....[177]....
        /*03c0*/ 	.word	0x0500000f


	//   ....[178]....
        /*03c4*/ 	.word	0x0500000f


	//   ....[179]....
        /*03c8*/ 	.word	0x0500000f


	//   ....[180]....
        /*03cc*/ 	.word	0x0500000f


	//   ....[181]....
        /*03d0*/ 	.word	0x0500000f


	//   ....[182]....
        /*03d4*/ 	.word	0x0500000f


	//   ....[183]....
        /*03d8*/ 	.word	0x0500000f


	//   ....[184]....
        /*03dc*/ 	.word	0x0500000f


	//   ....[185]....
        /*03e0*/ 	.word	0x0500000f


	//   ....[186]....
        /*03e4*/ 	.word	0x0500000f


	//   ....[187]....
        /*03e8*/ 	.word	0x0500000f


	//   ....[188]....
        /*03ec*/ 	.word	0x0500000f


	//   ....[189]....
        /*03f0*/ 	.word	0x0500000f


	//   ....[190]....
        /*03f4*/ 	.word	0x0500000f


	//   ....[191]....
        /*03f8*/ 	.word	0x0500000f


	//   ....[192]....
        /*03fc*/ 	.word	0x0500000f


	//   ....[193]....
        /*0400*/ 	.word	0x0500000f


	//----- nvinfo : EIATTR_COOP_GROUP_INSTR_OFFSETS
	.align		4
.L_173:
        /*0404*/ 	.byte	0x04, 0x28
        /*0406*/ 	.short	(.L_175 - .L_174)


	//   ....[0]....
.L_174:
        /*0408*/ 	.word	0x00000080


	//   ....[1]....
        /*040c*/ 	.word	0x00000090


	//   ....[2]....
        /*0410*/ 	.word	0x000002f0


	//   ....[3]....
        /*0414*/ 	.word	0x00000450


	//   ....[4]....
        /*0418*/ 	.word	0x00000570


	//   ....[5]....
        /*041c*/ 	.word	0x000006d0


	//   ....[6]....
        /*0420*/ 	.word	0x00000d00


	//   ....[7]....
        /*0424*/ 	.word	0x00002a40


	//   ....[8]....
        /*0428*/ 	.word	0x00002ae0


	//   ....[9]....
        /*042c*/ 	.word	0x00002af0


	//   ....[10]....
        /*0430*/ 	.word	0x00002b60


	//   ....[11]....
        /*0434*/ 	.word	0x00004cb0


	//   ....[12]....
        /*0438*/ 	.word	0x00004d00


	//   ....[13]....
        /*043c*/ 	.word	0x00004d20


	//   ....[14]....
        /*0440*/ 	.word	0x00004d50


	//   ....[15]....
        /*0444*/ 	.word	0x000062d0


	//   ....[16]....
        /*0448*/ 	.word	0x00006310


	//   ....[17]....
        /*044c*/ 	.word	0x00006440


	//   ....[18]....
        /*0450*/ 	.word	0x00006460


	//   ....[19]....
        /*0454*/ 	.word	0x00007d10


	//   ....[20]....
        /*0458*/ 	.word	0x00007d40


	//   ....[21]....
        /*045c*/ 	.word	0x00007e20


	//   ....[22]....
        /*0460*/ 	.word	0x00007e50


	//   ....[23]....
        /*0464*/ 	.word	0x000084d0


	//   ....[24]....
        /*0468*/ 	.word	0x00008510


	//   ....[25]....
        /*046c*/ 	.word	0x00008650


	//   ....[26]....
        /*0470*/ 	.word	0x00008670


	//   ....[27]....
        /*0474*/ 	.word	0x000087a0


	//   ....[28]....
        /*0478*/ 	.word	0x000087c0


	//   ....[29]....
        /*047c*/ 	.word	0x00008900


	//   ....[30]....
        /*0480*/ 	.word	0x00008940


	//   ....[31]....
        /*0484*/ 	.word	0x0000a050


	//   ....[32]....
        /*0488*/ 	.word	0x0000a080


	//   ....[33]....
        /*048c*/ 	.word	0x0000a0b0


	//   ....[34]....
        /*0490*/ 	.word	0x0000a0c0


	//   ....[35]....
        /*0494*/ 	.word	0x0000a100


	//   ....[36]....
        /*0498*/ 	.word	0x0000a140


	//   ....[37]....
        /*049c*/ 	.word	0x0000a160


	//   ....[38]....
        /*04a0*/ 	.word	0x0000a1c0


	//   ....[39]....
        /*04a4*/ 	.word	0x0000a1e0


	//   ....[40]....
        /*04a8*/ 	.word	0x0000a200


	//   ....[41]....
        /*04ac*/ 	.word	0x0000a240


	//   ....[42]....
        /*04b0*/ 	.word	0x0000a270


	//   ....[43]....
        /*04b4*/ 	.word	0x0000a8e0


	//   ....[44]....
        /*04b8*/ 	.word	0x0000a910


	//   ....[45]....
        /*04bc*/ 	.word	0x0000a960


	//   ....[46]....
        /*04c0*/ 	.word	0x0000a980


	//   ....[47]....
        /*04c4*/ 	.word	0x0000a9a0


	//   ....[48]....
        /*04c8*/ 	.word	0x0000a9b0


	//   ....[49]....
        /*04cc*/ 	.word	0x0000a9c0


	//   ....[50]....
        /*04d0*/ 	.word	0x0000a9d0


	//   ....[51]....
        /*04d4*/ 	.word	0x0000a9e0


	//   ....[52]....
        /*04d8*/ 	.word	0x0000aa20


	//   ....[53]....
        /*04dc*/ 	.word	0x0000aa50


	//   ....[54]....
        /*04e0*/ 	.word	0x0000aae0


	//   ....[55]....
        /*04e4*/ 	.word	0x0000ac10


	//   ....[56]....
        /*04e8*/ 	.word	0x0000ac80


	//   ....[57]....
        /*04ec*/ 	.word	0x0000ae10


	//   ....[58]....
        /*04f0*/ 	.word	0x0000ae30


	//   ....[59]....
        /*04f4*/ 	.word	0x0000b380


	//   ....[60]....
        /*04f8*/ 	.word	0x0000b3b0


	//   ....[61]....
        /*04fc*/ 	.word	0x0000b3c0


	//   ....[62]....
        /*0500*/ 	.word	0x0000b400


	//   ....[63]....
        /*0504*/ 	.word	0x0000b4b0


	//   ....[64]....
        /*0508*/ 	.word	0x0000b4d0


	//   ....[65]....
        /*050c*/ 	.word	0x0000b5a0


	//   ....[66]....
        /*0510*/ 	.word	0x0000b5c0


	//   ....[67]....
        /*0514*/ 	.word	0x0000b650


	//   ....[68]....
        /*0518*/ 	.word	0x0000b670


	//   ....[69]....
        /*051c*/ 	.word	0x0000b700


	//   ....[70]....
        /*0520*/ 	.word	0x0000b720


	//   ....[71]....
        /*0524*/ 	.word	0x0000b7b0


	//   ....[72]....
        /*0528*/ 	.word	0x0000b7d0


	//   ....[73]....
        /*052c*/ 	.word	0x0000b860


	//   ....[74]....
        /*0530*/ 	.word	0x0000b8b0


	//   ....[75]....
        /*0534*/ 	.word	0x0000bc60


	//   ....[76]....
        /*0538*/ 	.word	0x0000bd50


	//   ....[77]....
        /*053c*/ 	.word	0x0000bee0


	//   ....[78]....
        /*0540*/ 	.word	0x0000bf10


	//   ....[79]....
        /*0544*/ 	.word	0x0000bf60


	//   ....[80]....
        /*0548*/ 	.word	0x0000bfb0


	//   ....[81]....
        /*054c*/ 	.word	0x0000c000


	//   ....[82]....
        /*0550*/ 	.word	0x0000c070


	//   ....[83]....
        /*0554*/ 	.word	0x0000c080


	//   ....[84]....
        /*0558*/ 	.word	0x0000c0b0


	//   ....[85]....
        /*055c*/ 	.word	0x0000c0d0


	//   ....[86]....
        /*0560*/ 	.word	0x0000c100


	//   ....[87]....
        /*0564*/ 	.word	0x0000c890


	//   ....[88]....
        /*0568*/ 	.word	0x0000c8b0


	//   ....[89]....
        /*056c*/ 	.word	0x0000c8c0


	//   ....[90]....
        /*0570*/ 	.word	0x0000c8d0


	//   ....[91]....
        /*0574*/ 	.word	0x0000c8f0


	//   ....[92]....
        /*0578*/ 	.word	0x0000c920


	//   ....[93]....
        /*057c*/ 	.word	0x0000c930


	//   ....[94]....
        /*0580*/ 	.word	0x0000c950


	//   ....[95]....
        /*0584*/ 	.word	0x0000c980


	//   ....[96]....
        /*0588*/ 	.word	0x0000c9c0


	//   ....[97]....
        /*058c*/ 	.word	0x0000c9f0


	//   ....[98]....
        /*0590*/ 	.word	0x0000ca10


	//   ....[99]....
        /*0594*/ 	.word	0x0000cd80


	//   ....[100]....
        /*0598*/ 	.word	0x0000cda0


	//   ....[101]....
        /*059c*/ 	.word	0x0000cdb0


	//   ....[102]....
        /*05a0*/ 	.word	0x0000cdd0


	//   ....[103]....
        /*05a4*/ 	.word	0x0000cdf0


	//   ....[104]....
        /*05a8*/ 	.word	0x0000ce50


	//   ....[105]....
        /*05ac*/ 	.word	0x0000ce70


	//   ....[106]....
        /*05b0*/ 	.word	0x0000ced0


	//   ....[107]....
        /*05b4*/ 	.word	0x0000cef0


	//   ....[108]....
        /*05b8*/ 	.word	0x0000cf50


	//   ....[109]....
        /*05bc*/ 	.word	0x0000cf80


	//   ....[110]....
        /*05c0*/ 	.word	0x0000cfd0


	//   ....[111]....
        /*05c4*/ 	.word	0x0000d390


	//   ....[112]....
        /*05c8*/ 	.word	0x0000d8e0


	//   ....[113]....
        /*05cc*/ 	.word	0x0000d9d0


	//   ....[114]....
        /*05d0*/ 	.word	0x0000da70


	//   ....[115]....
        /*05d4*/ 	.word	0x0000dae0


	//   ....[116]....
        /*05d8*/ 	.word	0x0000db90


	//   ....[117]....
        /*05dc*/ 	.word	0x0000dc90


	//   ....[118]....
        /*05e0*/ 	.word	0x0000dce0


	//   ....[119]....
        /*05e4*/ 	.word	0x0000dde0


	//   ....[120]....
        /*05e8*/ 	.word	0x0000de30


	//   ....[121]....
        /*05ec*/ 	.word	0x0000de90


	//   ....[122]....
        /*05f0*/ 	.word	0x0000df60


	//   ....[123]....
        /*05f4*/ 	.word	0x0000e050


	//   ....[124]....
        /*05f8*/ 	.word	0x0000e0a0


	//   ....[125]....
        /*05fc*/ 	.word	0x0000e160


	//   ....[126]....
        /*0600*/ 	.word	0x0000e200


	//   ....[127]....
        /*0604*/ 	.word	0x0000e290


	//   ....[128]....
        /*0608*/ 	.word	0x0000e360


	//   ....[129]....
        /*060c*/ 	.word	0x0000e480


	//   ....[130]....
        /*0610*/ 	.word	0x0000e4f0


	//   ....[131]....
        /*0614*/ 	.word	0x0000e550


	//   ....[132]....
        /*0618*/ 	.word	0x0000e640


	//   ....[133]....
        /*061c*/ 	.word	0x0000e6e0


	//   ....[134]....
        /*0620*/ 	.word	0x0000e7e0


	//   ....[135]....
        /*0624*/ 	.word	0x0000e8e0


	//   ....[136]....
        /*0628*/ 	.word	0x0000e950


	//   ....[137]....
        /*062c*/ 	.word	0x0000e9b0


	//   ....[138]....
        /*0630*/ 	.word	0x0000ea80


	//   ....[139]....
        /*0634*/ 	.word	0x0000eba0


	//   ....[140]....
        /*0638*/ 	.word	0x0000ebf0


	//   ....[141]....
        /*063c*/ 	.word	0x0000ec80


	//   ....[142]....
        /*0640*/ 	.word	0x0000ed20


	//   ....[143]....
        /*0644*/ 	.word	0x0000eda0


	//   ....[144]....
        /*0648*/ 	.word	0x0000ee70


	//   ....[145]....
        /*064c*/ 	.word	0x0000ef80


	//   ....[146]....
        /*0650*/ 	.word	0x0000efd0


	//   ....[147]....
        /*0654*/ 	.word	0x0000f040


	//   ....[148]....
        /*0658*/ 	.word	0x0000f130


	//   ....[149]....
        /*065c*/ 	.word	0x0000f240


	//   ....[150]....
        /*0660*/ 	.word	0x0000f290


	//   ....[151]....
        /*0664*/ 	.word	0x0000f300


	//   ....[152]....
        /*0668*/ 	.word	0x0000f3f0


	//   ....[153]....
        /*066c*/ 	.word	0x0000f500


	//   ....[154]....
        /*0670*/ 	.word	0x0000f550


	//   ....[155]....
        /*0674*/ 	.word	0x0000f5c0


	//   ....[156]....
        /*0678*/ 	.word	0x0000f6a0


	//   ....[157]....
        /*067c*/ 	.word	0x0000f7e0


	//   ....[158]....
        /*0680*/ 	.word	0x0000f8b0


	//   ....[159]....
        /*0684*/ 	.word	0x0000f950


	//   ....[160]....
        /*0688*/ 	.word	0x0000fa90


	//   ....[161]....
        /*068c*/ 	.word	0x0000faf0


	//   ....[162]....
        /*0690*/ 	.word	0x0000fc10


	//   ....[163]....
        /*0694*/ 	.word	0x0000fc70


	//   ....[164]....
        /*0698*/ 	.word	0x0000fd90


	//   ....[165]....
        /*069c*/ 	.word	0x0000fdf0


	//   ....[166]....
        /*06a0*/ 	.word	0x0000ff00


	//   ....[167]....
        /*06a4*/ 	.word	0x0000ff60


	//   ....[168]....
        /*06a8*/ 	.word	0x00010040


	//   ....[169]....
        /*06ac*/ 	.word	0x00010120


	//   ....[170]....
        /*06b0*/ 	.word	0x000101c0


	//   ....[171]....
        /*06b4*/ 	.word	0x00010220


	//   ....[172]....
        /*06b8*/ 	.word	0x000102c0


	//   ....[173]....
        /*06bc*/ 	.word	0x00010320


	//   ....[174]....
        /*06c0*/ 	.word	0x000103c0


	//   ....[175]....
        /*06c4*/ 	.word	0x00010420


	//   ....[176]....
        /*06c8*/ 	.word	0x000104d0


	//   ....[177]....
        /*06cc*/ 	.word	0x00010530


	//   ....[178]....
        /*06d0*/ 	.word	0x000105e0


	//   ....[179]....
        /*06d4*/ 	.word	0x00010640


	//   ....[180]....
        /*06d8*/ 	.word	0x000106f0


	//   ....[181]....
        /*06dc*/ 	.word	0x000107d0


	//   ....[182]....
        /*06e0*/ 	.word	0x00010870


	//   ....[183]....
        /*06e4*/ 	.word	0x000108d0


	//   ....[184]....
        /*06e8*/ 	.word	0x000109a0


	//   ....[185]....
        /*06ec*/ 	.word	0x00010a00


	//   ....[186]....
        /*06f0*/ 	.word	0x00010ad0


	//   ....[187]....
        /*06f4*/ 	.word	0x00010b30


	//   ....[188]....
        /*06f8*/ 	.word	0x00010c00


	//   ....[189]....
        /*06fc*/ 	.word	0x00010c60


	//   ....[190]....
        /*0700*/ 	.word	0x00010d30


	//   ....[191]....
        /*0704*/ 	.word	0x00010d90


	//   ....[192]....
        /*0708*/ 	.word	0x00010e70


	//   ....[193]....
        /*070c*/ 	.word	0x00010f80


	//----- nvinfo : EIATTR_REG_RECONFIG
	.align		4
.L_175:
        /*0710*/ 	.byte	0x01, 0x54
	.zero		2


	//----- nvinfo : EIATTR_SYSCALL_OFFSETS
	.align		4
        /*0714*/ 	.byte	0x04, 0x46
        /*0716*/ 	.short	(.L_177 - .L_176)


	//   ....[0]....
.L_176:
        /*0718*/ 	.word	0x00001070


	//   ....[1]....
        /*071c*/ 	.word	0x00009900


	//   ....[2]....
        /*0720*/ 	.word	0x00009a40


	//   ....[3]....
        /*0724*/ 	.word	0x00009b30


	//   ....[4]....
        /*0728*/ 	.word	0x0000a5e0


	//   ....[5]....
        /*072c*/ 	.word	0x0000b0a0


	//----- nvinfo : EIATTR_MBARRIER_INSTR_OFFSETS
	.align		4
.L_177:
        /*0730*/ 	.byte	0x04, 0x39
        /*0732*/ 	.short	(.L_179 - .L_178)


	//   ....[0]....
.L_178:
        /*0734*/ 	.word	0x00000190
        /*0738*/ 	.word	0x000000ff
        /*073c*/ 	.word	0x00032400
        /*0740*/ 	.short	0x0100
        /*0742*/ 	.byte	0x08
	.zero		1


	//   ....[1]....
        /*0744*/ 	.word	0x000001a0
        /*0748*/ 	.word	0x000000ff
        /*074c*/ 	.word	0x00032410
        /*0750*/ 	.short	0x0100
        /*0752*/ 	.byte	0x08
	.zero		1


	//   ....[2]....
        /*0754*/ 	.word	0x000001b0
        /*0758*/ 	.word	0x000000ff
        /*075c*/ 	.word	0x00032420
        /*0760*/ 	.short	0x0100
        /*0762*/ 	.byte	0x08
	.zero		1


	//   ....[3]....
        /*0764*/ 	.word	0x000002a0
        /*0768*/ 	.word	0x000000ff
        /*076c*/ 	.word	0x00032430
        /*0770*/ 	.short	0x0100
        /*0772*/ 	.byte	0x08
	.zero		1


	//   ....[4]....
        /*0774*/ 	.word	0x000002b0
        /*0778*/ 	.word	0x000000ff
        /*077c*/ 	.word	0x00032440
        /*0780*/ 	.short	0x0100
        /*0782*/ 	.byte	0x08
	.zero		1


	//   ....[5]....
        /*0784*/ 	.word	0x000002c0
        /*0788*/ 	.word	0x000000ff
        /*078c*/ 	.word	0x00032438
        /*0790*/ 	.short	0x0100
        /*0792*/ 	.byte	0x08
	.zero		1


	//   ....[6]....
        /*0794*/ 	.word	0x000002d0
        /*0798*/ 	.word	0x000000ff
        /*079c*/ 	.word	0x00032448
        /*07a0*/ 	.short	0x0100
        /*07a2*/ 	.byte	0x08
	.zero		1


	//   ....[7]....
        /*07a4*/ 	.word	0x00000400
        /*07a8*/ 	.word	0x000000ff
        /*07ac*/ 	.word	0x00032450
        /*07b0*/ 	.short	0x0100
        /*07b2*/ 	.byte	0x08
	.zero		1


	//   ....[8]....
        /*07b4*/ 	.word	0x00000410
        /*07b8*/ 	.word	0x000000ff
        /*07bc*/ 	.word	0x00032460
        /*07c0*/ 	.short	0x0100
        /*07c2*/ 	.byte	0x08
	.zero		1


	//   ....[9]....
        /*07c4*/ 	.word	0x00000420
        /*07c8*/ 	.word	0x000000ff
        /*07cc*/ 	.word	0x00032458
        /*07d0*/ 	.short	0x0100
        /*07d2*/ 	.byte	0x08
	.zero		1


	//   ....[10]....
        /*07d4*/ 	.word	0x00000430
        /*07d8*/ 	.word	0x000000ff
        /*07dc*/ 	.word	0x00032468
        /*07e0*/ 	.short	0x0100
        /*07e2*/ 	.byte	0x08
	.zero		1


	//   ....[11]....
        /*07e4*/ 	.word	0x00000520
        /*07e8*/ 	.word	0x000000ff
        /*07ec*/ 	.word	0x00032470
        /*07f0*/ 	.short	0x0100
        /*07f2*/ 	.byte	0x06
	.zero		1


	//   ....[12]....
        /*07f4*/ 	.word	0x00000530
        /*07f8*/ 	.word	0x000000ff
        /*07fc*/ 	.word	0x00032480
        /*0800*/ 	.short	0x0100
        /*0802*/ 	.byte	0x06
	.zero		1


	//   ....[13]....
        /*0804*/ 	.word	0x00000540
        /*0808*/ 	.word	0x000000ff
        /*080c*/ 	.word	0x00032478
        /*0810*/ 	.short	0x0100
        /*0812*/ 	.byte	0x06
	.zero		1


	//   ....[14]....
        /*0814*/ 	.word	0x00000550
        /*0818*/ 	.word	0x000000ff
        /*081c*/ 	.word	0x00032488
        /*0820*/ 	.short	0x0100
        /*0822*/ 	.byte	0x06
	.zero		1


	//   ....[15]....
        /*0824*/ 	.word	0x00000680
        /*0828*/ 	.word	0x000000ff
        /*082c*/ 	.word	0x00032490
        /*0830*/ 	.short	0x0100
        /*0832*/ 	.byte	0x08
	.zero		1


	//   ....[16]....
        /*0834*/ 	.word	0x00000690
        /*0838*/ 	.word	0x000000ff
        /*083c*/ 	.word	0x000324a0
        /*0840*/ 	.short	0x0100
        /*0842*/ 	.byte	0x08
	.zero		1


	//   ....[17]....
        /*0844*/ 	.word	0x000006a0
        /*0848*/ 	.word	0x000000ff
        /*084c*/ 	.word	0x00032498
        /*0850*/ 	.short	0x0100
        /*0852*/ 	.byte	0x08
	.zero		1


	//   ....[18]....
        /*0854*/ 	.word	0x000006b0
        /*0858*/ 	.word	0x000000ff
        /*085c*/ 	.word	0x000324a8
        /*0860*/ 	.short	0x0100
        /*0862*/ 	.byte	0x08
	.zero		1


	//   ....[19]....
        /*0864*/ 	.word	0x000007f0
        /*0868*/ 	.word	0x000000ff
        /*086c*/ 	.word	0x000324b0
        /*0870*/ 	.short	0x0100
        /*0872*/ 	.byte	0x08
	.zero		1


	//   ....[20]....
        /*0874*/ 	.word	0x00000800
        /*0878*/ 	.word	0x000000ff
        /*087c*/ 	.word	0x000324c0
        /*0880*/ 	.short	0x0100
        /*0882*/ 	.byte	0x08
	.zero		1


	//   ....[21]....
        /*0884*/ 	.word	0x00000810
        /*0888*/ 	.word	0x000000ff
        /*088c*/ 	.word	0x000324b8
        /*0890*/ 	.short	0x0100
        /*0892*/ 	.byte	0x08
	.zero		1


	//   ....[22]....
        /*0894*/ 	.word	0x00000820
        /*0898*/ 	.word	0x000000ff
        /*089c*/ 	.word	0x000324c8
        /*08a0*/ 	.short	0x0100
        /*08a2*/ 	.byte	0x08
	.zero		1


	//   ....[23]....
        /*08a4*/ 	.word	0x000010c0
        /*08a8*/ 	.word	0x000000ff
        /*08ac*/ 	.word	0x00032400
        /*08b0*/ 	.short	0x010a
        /*08b2*/ 	.byte	0x33
	.zero		1


	//   ....[24]....
        /*08b4*/ 	.word	0x00001190
        /*08b8*/ 	.word	0x000000ff
        /*08bc*/ 	.word	0x00032430
        /*08c0*/ 	.short	0x010a
        /*08c2*/ 	.byte	0x1b
	.zero		1


	//   ....[25]....
        /*08c4*/ 	.word	0x000011d0
        /*08c8*/ 	.word	0x000000ff
        /*08cc*/ 	.word	0x00032430
        /*08d0*/ 	.short	0x010a
        /*08d2*/ 	.byte	0x1b
	.zero		1


	//   ....[26]....
        /*08d4*/ 	.word	0x00001430
        /*08d8*/ 	.word	0x000000ff
        /*08dc*/ 	.word	0x00032410
        /*08e0*/ 	.short	0x010a
        /*08e2*/ 	.byte	0x33
	.zero		1


	//   ....[27]....
        /*08e4*/ 	.word	0x00001470
        /*08e8*/ 	.word	0x000000ff
        /*08ec*/ 	.word	0x00032450
        /*08f0*/ 	.short	0x010a
        /*08f2*/ 	.byte	0x1b
	.zero		1


	//   ....[28]....
        /*08f4*/ 	.word	0x000014b0
        /*08f8*/ 	.word	0x000000ff
        /*08fc*/ 	.word	0x00032450
        /*0900*/ 	.short	0x010a
        /*0902*/ 	.byte	0x1b
	.zero		1


	//   ....[29]....
        /*0904*/ 	.word	0x000022a0
        /*0908*/ 	.word	0x000000ff
        /*090c*/ 	.word	0x00000000
        /*0910*/ 	.short	0x0101
        /*0912*/ 	.byte	0x06
	.zero		1


	//   ....[30]....
        /*0914*/ 	.word	0x00003830
        /*0918*/ 	.word	0x000000ff
        /*091c*/ 	.word	0x00000000
        /*0920*/ 	.short	0x0101
        /*0922*/ 	.byte	0x1b
	.zero		1


	//   ....[31]....
        /*0924*/ 	.word	0x000039a0
        /*0928*/ 	.word	0x000000ff
        /*092c*/ 	.word	0x00032430
        /*0930*/ 	.short	0x010a
        /*0932*/ 	.byte	0x1d
	.zero		1


	//   ....[32]....
        /*0934*/ 	.word	0x000039e0
        /*0938*/ 	.word	0x000000ff
        /*093c*/ 	.word	0x00032430
        /*0940*/ 	.short	0x010a
        /*0942*/ 	.byte	0x1d
	.zero		1


	//   ....[33]....
        /*0944*/ 	.word	0x00003b60
        /*0948*/ 	.word	0x000000ff
        /*094c*/ 	.word	0x00032450
        /*0950*/ 	.short	0x010a
        /*0952*/ 	.byte	0x1d
	.zero		1


	//   ....[34]....
        /*0954*/ 	.word	0x00003ba0
        /*0958*/ 	.word	0x000000ff
        /*095c*/ 	.word	0x00032450
        /*0960*/ 	.short	0x010a
        /*0962*/ 	.byte	0x1d
	.zero		1


	//   ....[35]....
        /*0964*/ 	.word	0x000047d0
        /*0968*/ 	.word	0x000000ff
        /*096c*/ 	.word	0x00000000
        /*0970*/ 	.short	0x0101
        /*0972*/ 	.byte	0x06
	.zero		1


	//   ....[36]....
        /*0974*/ 	.word	0x000062b0
        /*0978*/ 	.word	0x000000ff
        /*097c*/ 	.word	0x00000000
        /*0980*/ 	.short	0x0101
        /*0982*/ 	.byte	0x1d
	.zero		1


	//   ....[37]....
        /*0984*/ 	.word	0x000084f0
        /*0988*/ 	.word	0x000000cc
        /*098c*/ 	.word	0x00000000
        /*0990*/ 	.short	0x0101
        /*0992*/ 	.byte	0x3f
	.zero		1


	//   ....[38]....
        /*0994*/ 	.word	0x00009e50
        /*0998*/ 	.word	0x00000011
        /*099c*/ 	.word	0x00032440
        /*09a0*/ 	.short	0x010a
        /*09a2*/ 	.byte	0x3f
	.zero		1


	//   ....[39]....
        /*09a4*/ 	.word	0x0000a3b0
        /*09a8*/ 	.word	0x00000011
        /*09ac*/ 	.word	0x00032430
        /*09b0*/ 	.short	0x0107
        /*09b2*/ 	.byte	0x3f
	.zero		1


	//   ....[40]....
        /*09b4*/ 	.word	0x0000a470
        /*09b8*/ 	.word	0x00000011
        /*09bc*/ 	.word	0x00032430
        /*09c0*/ 	.short	0x0101
        /*09c2*/ 	.byte	0x3f
	.zero		1


	//   ....[41]....
        /*09c4*/ 	.word	0x0000af20
        /*09c8*/ 	.word	0x000000ff
        /*09cc*/ 	.word	0x00032400
        /*09d0*/ 	.short	0x0107
        /*09d2*/ 	.byte	0x25
	.zero		1


	//   ....[42]....
        /*09d4*/ 	.word	0x0000af70
        /*09d8*/ 	.word	0x000000ff
        /*09dc*/ 	.word	0x00032400
        /*09e0*/ 	.short	0x0101
        /*09e2*/ 	.byte	0x25
	.zero		1


	//   ....[43]....
        /*09e4*/ 	.word	0x0000b970
        /*09e8*/ 	.word	0x000000ff
        /*09ec*/ 	.word	0x00032410
        /*09f0*/ 	.short	0x0107
        /*09f2*/ 	.byte	0x25
	.zero		1


	//   ....[44]....
        /*09f4*/ 	.word	0x0000b9d0
        /*09f8*/ 	.word	0x000000ff
        /*09fc*/ 	.word	0x00032410
        /*0a00*/ 	.short	0x0101
        /*0a02*/ 	.byte	0x25
	.zero		1


	//   ....[45]....
        /*0a04*/ 	.word	0x0000b9f0
        /*0a08*/ 	.word	0x000000ff
        /*0a0c*/ 	.word	0x00032420
        /*0a10*/ 	.short	0x010a
        /*0a12*/ 	.byte	0x25
	.zero		1


	//   ....[46]....
        /*0a14*/ 	.word	0x0000ba80
        /*0a18*/ 	.word	0x00000011
        /*0a1c*/ 	.word	0x00032460
        /*0a20*/ 	.short	0x010a
        /*0a22*/ 	.byte	0x3f
	.zero		1


	//   ....[47]....
        /*0a24*/ 	.word	0x0000c370
        /*0a28*/ 	.word	0x00000011
        /*0a2c*/ 	.word	0x00032450
        /*0a30*/ 	.short	0x0107
        /*0a32*/ 	.byte	0x3f
	.zero		1


	//   ....[48]....
        /*0a34*/ 	.word	0x0000c450
        /*0a38*/ 	.word	0x00000011
        /*0a3c*/ 	.word	0x00032450
        /*0a40*/ 	.short	0x0101
        /*0a42*/ 	.byte	0x3f
	.zero		1


	//   ....[49]....
        /*0a44*/ 	.word	0x0000c6f0
        /*0a48*/ 	.word	0x00000011
        /*0a4c*/ 	.word	0x00032440
        /*0a50*/ 	.short	0x010a
        /*0a52*/ 	.byte	0x3f
	.zero		1


	//   ....[50]....
        /*0a54*/ 	.word	0x0000cac0
        /*0a58*/ 	.word	0x00000011
        /*0a5c*/ 	.word	0x00032430
        /*0a60*/ 	.short	0x0107
        /*0a62*/ 	.byte	0x3f
	.zero		1


	//   ....[51]....
        /*0a64*/ 	.word	0x0000cb80
        /*0a68*/ 	.word	0x00000011
        /*0a6c*/ 	.word	0x00032430
        /*0a70*/ 	.short	0x0101
        /*0a72*/ 	.byte	0x3f
	.zero		1


	//   ....[52]....
        /*0a74*/ 	.word	0x0000cbb0
        /*0a78*/ 	.word	0x00000011
        /*0a7c*/ 	.word	0x00032460
        /*0a80*/ 	.short	0x010a
        /*0a82*/ 	.byte	0x3f
	.zero		1


	//   ....[53]....
        /*0a84*/ 	.word	0x0000d0d0
        /*0a88*/ 	.word	0x00000011
        /*0a8c*/ 	.word	0x00032450
        /*0a90*/ 	.short	0x0107
        /*0a92*/ 	.byte	0x3f
	.zero		1


	//   ....[54]....
        /*0a94*/ 	.word	0x0000d1a0
        /*0a98*/ 	.word	0x00000011
        /*0a9c*/ 	.word	0x00032450
        /*0aa0*/ 	.short	0x0101
        /*0aa2*/ 	.byte	0x3f
	.zero		1


	//   ....[55]....
        /*0aa4*/ 	.word	0x0000d310
        /*0aa8*/ 	.word	0x00000007
        /*0aac*/ 	.word	0x00032420
        /*0ab0*/ 	.short	0x010a
        /*0ab2*/ 	.byte	0x3f
	.zero		1


	//   ....[56]....
        /*0ab4*/ 	.word	0x0000d490
        /*0ab8*/ 	.word	0x00000005
        /*0abc*/ 	.word	0x00032440
        /*0ac0*/ 	.short	0x010a
        /*0ac2*/ 	.byte	0x3f
	.zero		1


	//   ....[57]....
        /*0ac4*/ 	.word	0x0000d530
        /*0ac8*/ 	.word	0x00000003
        /*0acc*/ 	.word	0x00032440
        /*0ad0*/ 	.short	0x010a
        /*0ad2*/ 	.byte	0x3f
	.zero		1


	//   ....[58]....
        /*0ad4*/ 	.word	0x0000d570
        /*0ad8*/ 	.word	0x00000005
        /*0adc*/ 	.word	0x00032460
        /*0ae0*/ 	.short	0x010a
        /*0ae2*/ 	.byte	0x3f
	.zero		1


	//   ....[59]....
        /*0ae4*/ 	.word	0x0000d5b0
        /*0ae8*/ 	.word	0x00000003
        /*0aec*/ 	.word	0x00032460
        /*0af0*/ 	.short	0x010a
        /*0af2*/ 	.byte	0x3f
	.zero		1


	//   ....[60]....
        /*0af4*/ 	.word	0x0000d620
        /*0af8*/ 	.word	0x00000003
        /*0afc*/ 	.word	0x00032400
        /*0b00*/ 	.short	0x010a
        /*0b02*/ 	.byte	0x3f
	.zero		1


	//   ....[61]....
        /*0b04*/ 	.word	0x0000d680
        /*0b08*/ 	.word	0x00000004
        /*0b0c*/ 	.word	0x00032430
        /*0b10*/ 	.short	0x010a
        /*0b12*/ 	.byte	0x3f
	.zero		1


	//   ....[62]....
        /*0b14*/ 	.word	0x0000d6e0
        /*0b18*/ 	.word	0x00000005
        /*0b1c*/ 	.word	0x00032410
        /*0b20*/ 	.short	0x010a
        /*0b22*/ 	.byte	0x3f
	.zero		1


	//   ....[63]....
        /*0b24*/ 	.word	0x0000d740
        /*0b28*/ 	.word	0x00000000
        /*0b2c*/ 	.word	0x00032450
        /*0b30*/ 	.short	0x010a
        /*0b32*/ 	.byte	0x3f
	.zero		1


	//   ....[64]....
        /*0b34*/ 	.word	0x0000d7a0
        /*0b38*/ 	.word	0x00000005
        /*0b3c*/ 	.word	0x00032430
        /*0b40*/ 	.short	0x010a
        /*0b42*/ 	.byte	0x3f
	.zero		1


	//   ....[65]....
        /*0b44*/ 	.word	0x0000d800
        /*0b48*/ 	.word	0x00000005
        /*0b4c*/ 	.word	0x00032450
        /*0b50*/ 	.short	0x010a
        /*0b52*/ 	.byte	0x3f
	.zero		1


	//   ....[66]....
        /*0b54*/ 	.word	0x0000d920
        /*0b58*/ 	.word	0x00000011
        /*0b5c*/ 	.word	0x00032440
        /*0b60*/ 	.short	0x010a
        /*0b62*/ 	.byte	0x3f
	.zero		1


	//   ....[67]....
        /*0b64*/ 	.word	0x0000f6e0
        /*0b68*/ 	.word	0x00000003
        /*0b6c*/ 	.word	0x00032420
        /*0b70*/ 	.short	0x010a
        /*0b72*/ 	.byte	0x3f
	.zero		1


	//   ....[68]....
        /*0b74*/ 	.word	0x0000f730
        /*0b78*/ 	.word	0x00000011
        /*0b7c*/ 	.word	0x00032460
        /*0b80*/ 	.short	0x010a
        /*0b82*/ 	.byte	0x3f
	.zero		1


	//   ....[69]....
        /*0b84*/ 	.word	0x00010070
        /*0b88*/ 	.word	0x00000011
        /*0b8c*/ 	.word	0x00032440
        /*0b90*/ 	.short	0x010a
        /*0b92*/ 	.byte	0x3f
	.zero		1


	//   ....[70]....
        /*0b94*/ 	.word	0x00010720
        /*0b98*/ 	.word	0x00000011
        /*0b9c*/ 	.word	0x00032460
        /*0ba0*/ 	.short	0x010a
        /*0ba2*/ 	.byte	0x3f
	.zero		1


	//   ....[71]....
        /*0ba4*/ 	.word	0x00010ea0
        /*0ba8*/ 	.word	0x00000007
        /*0bac*/ 	.word	0x00032420
        /*0bb0*/ 	.short	0x010a
        /*0bb2*/ 	.byte	0x3f
	.zero		1


	//   ....[72]....
        /*0bb4*/ 	.word	0x00011040
        /*0bb8*/ 	.word	0x00000005
        /*0bbc*/ 	.word	0x00032440
        /*0bc0*/ 	.short	0x010a
        /*0bc2*/ 	.byte	0x3f
	.zero		1


	//   ....[73]....
        /*0bc4*/ 	.word	0x00011090
        /*0bc8*/ 	.word	0x00000003
        /*0bcc*/ 	.word	0x00032440
        /*0bd0*/ 	.short	0x010a
        /*0bd2*/ 	.byte	0x3f
	.zero		1


	//   ....[74]....
        /*0bd4*/ 	.word	0x000110e0
        /*0bd8*/ 	.word	0x00000005
        /*0bdc*/ 	.word	0x00032460
        /*0be0*/ 	.short	0x010a
        /*0be2*/ 	.byte	0x3f
	.zero		1


	//----- nvinfo : EIATTR_NUM_MBARRIERS
	.align		4
.L_179:
        /*0be4*/ 	.byte	0x03, 0x38
        /*0be6*/ 	.short	0x0017


	//----- nvinfo : EIATTR_EXIT_INSTR_OFFSETS
	.align		4
        /*0be8*/ 	.byte	0x04, 0x1c
        /*0bea*/ 	.short	(.L_181 - .L_180)


	//   ....[0]....
.L_180:
        /*0bec*/ 	.word	0x00000970


	//   ....[1]....
        /*0bf0*/ 	.word	0x00008aa0


	//   ....[2]....
        /*0bf4*/ 	.word	0x0000d600


	//----- nvinfo : EIATTR_MAX_THREADS
	.align		4
.L_181:
        /*0bf8*/ 	.byte	0x04, 0x05
        /*0bfa*/ 	.short	(.L_183 - .L_182)
.L_182:
        /*0bfc*/ 	.word	0x00000180
        /*0c00*/ 	.word	0x00000001
        /*0c04*/ 	.word	0x00000001


	//----- nvinfo : EIATTR_CRS_STACK_SIZE
	.align		4
.L_183:
        /*0c08*/ 	.byte	0x04, 0x1e
        /*0c0a*/ 	.short	(.L_185 - .L_184)
.L_184:
        /*0c0c*/ 	.word	0x00000000


	//----- nvinfo : EIATTR_CBANK_PARAM_SIZE
	.align		4
.L_185:
        /*0c10*/ 	.byte	0x03, 0x19
        /*0c12*/ 	.short	0x0b70


	//----- nvinfo : EIATTR_PARAM_CBANK
	.align		4
        /*0c14*/ 	.byte	0x04, 0x0a
        /*0c16*/ 	.short	(.L_187 - .L_186)
	.align		4
.L_186:
        /*0c18*/ 	.word	index@(.nv.constant0._ZN7cutlass13device_kernelIN5flash11enable_sm90INS1_16FlashAttnFwdSm90INS1_25CollectiveMainloopFwdSm90ILi2EN4cute5tupleIJNS5_1CILi1EEES8_S8_EEENS6_IJNS7_ILi128EEENS7_ILi96EEENS7_ILi64EEEEEELi256ENS_6half_tEfNS_4arch4Sm90ELb0ELb0ELb1ELb0ELb1ELb0ELb1ELb1ELb0ELb1ELb0ELb0EEENS1_21CollectiveEpilogueFwdINS6_IJSA_NS7_ILi256EEESB_EEES9_SE_SG_Li256ELb0ELb1ELb0ELb0EEENS1_29StaticPersistentTileSchedulerILb0EEEEEEEEEvNT_6ParamsE)
        /*0c1c*/ 	.short	0x0210
        /*0c1e*/ 	.short	0x0b70


	//----- nvinfo : EIATTR_SW_WAR
	.align		4
.L_187:
        /*0c20*/ 	.byte	0x04, 0x36
        /*0c22*/ 	.short	(.L_189 - .L_188)
.L_188:
        /*0c24*/ 	.word	0x00000008
.L_189:


//--------------------- .nv.info._ZN7cutlass13device_kernelIN5flash11enable_sm90INS1_16FlashAttnFwdSm90INS1_25CollectiveMainloopFwdSm90ILi2EN4cute5tupleIJNS5_1CILi1EEES8_S8_EEENS6_IJNS7_ILi128EEENS7_ILi96EEENS7_ILi64EEEEEELi256ENS_6half_tEfNS_4arch4Sm90ELb0ELb0ELb1ELb1ELb1ELb0ELb0ELb1ELb0ELb1ELb0ELb0EEENS1_21CollectiveEpilogueFwdINS6_IJSA_NS7_ILi256EEESB_EEES9_SE_SG_Li256ELb1ELb1ELb0ELb0EEENS1_36VarlenDynamicPersistentTileSchedulerILi128ELi96ELi256ELi128ELb0ELb1ELb1ELb0ELb1ELb1EEEEEEEEEvNT_6ParamsE --------------------------
	.section	.nv.info._ZN7cutlass13device_kernelIN5flash11enable_sm90INS1_16FlashAttnFwdSm90INS1_25CollectiveMainloopFwdSm90ILi2EN4cute5tupleIJNS5_1CILi1EEES8_S8_EEENS6_IJNS7_ILi128EEENS7_ILi96EEENS7_ILi64EEEEEELi256ENS_6half_tEfNS_4arch4Sm90ELb0ELb0ELb1ELb1ELb1ELb0ELb0ELb1ELb0ELb1ELb0ELb0EEENS1_21CollectiveEpilogueFwdINS6_IJSA_NS7_ILi256EEESB_EEES9_SE_SG_Li256ELb1ELb1ELb0ELb0EEENS1_36VarlenDynamicPersistentTileSchedulerILi128ELi96ELi256ELi128ELb0ELb1ELb1ELb0ELb1ELb1EEEEEEEEEvNT_6ParamsE,"",@"SHT_CUDA_INFO"
	.sectionflags	@""
	.align	4


	//----- nvinfo : EIATTR_CUDA_API_VERSION
	.align		4
        /*0000*/ 	.byte	0x04, 0x37
        /*0002*/ 	.short	(.L_191 - .L_190)
.L_190:
        /*0004*/ 	.word	0x00000082


	//----- nvinfo : EIATTR_KPARAM_INFO
	.align		4
.L_191:
        /*0008*/ 	.byte	0x04, 0x17
        /*000a*/ 	.short	(.L_193 - .L_192)
.L_192:
        /*000c*/ 	.word	0x00000000
        /*0010*/ 	.short	0x0000
        /*0012*/ 	.short	0x0070
        /*0014*/ 	.byte	0x00, 0xf0, 0x01, 0x2a


	//----- nvinfo : EIATTR_SPARSE_MMA_MASK
	.align		4
.L_193:
        /*0018*/ 	.byte	0x03, 0x50
        /*001a*/ 	.short	0x0000


	//----- nvinfo : EIATTR_MAXREG_COUNT
	.align		4
        /*001c*/ 	.byte	0x03, 0x1b
        /*001e*/ 	.short	0x00a8


	//----- nvinfo : EIATTR_NUM_BARRIERS
	.align		4
        /*0020*/ 	.byte	0x02, 0x4c
        /*0022*/ 	.byte	0x10
	.zero		1


	//----- nvinfo : EIATTR_EXTERNS
	.align		4
        /*0024*/ 	.byte	0x04, 0x0f
        /*0026*/ 	.short	(.L_195 - .L_194)


	//   ....[0]....
	.align		4
.L_194:
        /*0028*/ 	.word	index@(__assertfail)


	//----- nvinfo : EIATTR_ANNOTATIONS
	.align		4
.L_195:
        /*002c*/ 	.byte	0x04, 0x55
        /*002e*/ 	.short	(.L_197 - .L_196)


	//   ....[0]....
.L_196:
        /* <DEDUP_REMOVED lines=14> */
        /*0104*/ 	.byte	0xc0, 0xe2, 0x00, 0x00


	//----- nvinfo : EIATTR_MERCURY_ISA_VERSION
	.align		4
.L_197:
        /*0108*/ 	.byte	0x03, 0x5f
        /*010a*/ 	.short	0x0101


	//----- nvinfo : EIATTR_UNUSED_LOAD_BYTE_OFFSET
	.align		4
        /*010c*/ 	.byte	0x04, 0x44
        /*010e*/ 	.short	(.L_199 - .L_198)


	//   ....[0]....
.L_198:
        /*0110*/ 	.word	0x00000970
        /*0114*/ 	.word	0x0000fff0


	//   ....[1]....
        /*0118*/ 	.word	0x00006640
        /*011c*/ 	.word	0x0000fff0


	//----- nvinfo : EIATTR_INT_WARP_WIDE_INSTR_OFFSETS
	.align		4
.L_199:
        /*0120*/ 	.byte	0x04, 0x31
        /*0122*/ 	.short	(.L_201 - .L_200)


	//   ....[0]....
.L_200:
        /*0124*/ 	.word	0x000000c0


	//   ....[1]....
        /*0128*/ 	.word	0x000000d0


	//   ....[2]....
        /*012c*/ 	.word	0x00000170


	//   ....[3]....
        /*0130*/ 	.word	0x0000a400


	//   ....[4]....
        /*0134*/ 	.word	0x0000a490


	//   ....[5]....
        /*0138*/ 	.word	0x0000d7e0


	//   ....[6]....
        /*013c*/ 	.word	0x0000d870


	//----- nvinfo : EIATTR_COOP_GROUP_MASK_REGIDS
	.align		4
.L_201:
        /*0140*/ 	.byte	0x04, 0x29
        /*0142*/ 	.short	(.L_203 - .L_202)


	//   ....[0]....
.L_202:
        /*0144*/ 	.word	0xffffffff


	//   ....[1]....
        /*0148*/ 	.word	0xffffffff


	//   ....[2]....
        /*014c*/ 	.word	0xffffffff


	//   ....[3]....
        /*0150*/ 	.word	0xffffffff


	//   ....[4]....
        /*0154*/ 	.word	0xffffffff


	//   ....[5]....
        /*0158*/ 	.word	0xffffffff


	//   ....[6]....
        /*015c*/ 	.word	0xffffffff


	//   ....[7]....
        /*0160*/ 	.word	0xffffffff


	//   ....[8]....
        /*0164*/ 	.word	0xffffffff


	//   ....[9]....
        /*0168*/ 	.word	0xffffffff


	//   ....[10]....
        /*016c*/ 	.word	0xffffffff


	//   ....[11]....
        /*0170*/ 	.word	0xffffffff


	//   ....[12]....
        /*0174*/ 	.word	0xffffffff


	//   ....[13]....
        /*0178*/ 	.word	0xffffffff


	//   ....[14]....
        /*017c*/ 	.word	0xffffffff


	//   ....[15]....
        /*0180*/ 	.word	0xffffffff


	//   ....[16]....
        /*0184*/ 	.word	0xffffffff


	//   ....[17]....
        /*0188*/ 	.word	0xffffffff


	//   ....[18]....
        /*018c*/ 	.word	0xffffffff


	//   ....[19]....
        /*0190*/ 	.word	0xffffffff


	//   ....[20]....
        /*0194*/ 	.word	0xffffffff


	//   ....[21]....
        /*0198*/ 	.word	0xffffffff


	//   ....[22]....
        /*019c*/ 	.word	0xffffffff


	//   ....[23]....
        /*01a0*/ 	.word	0xffffffff


	//   ....[24]....
        /*01a4*/ 	.word	0xffffffff


	//   ....[25]....
        /*01a8*/ 	.word	0xffffffff


	//   ....[26]....
        /*01ac*/ 	.word	0xffffffff


	//   ....[27]....
        /*01b0*/ 	.word	0xffffffff


	//   ....[28]....
        /*01b4*/ 	.word	0xffffffff


	//   ....[29]....
        /*01b8*/ 	.word	0xffffffff


	//   ....[30]....
        /*01bc*/ 	.word	0xffffffff


	//   ....[31]....
        /*01c0*/ 	.word	0xffffffff


	//   ....[32]....
        /*01c4*/ 	.word	0xffffffff


	//   ....[33]....
        /*01c8*/ 	.word	0xffffffff


	//   ....[34]....
        /*01cc*/ 	.word	0xffffffff


	//   ....[35]....
        /*01d0*/ 	.word	0xffffffff


	//   ....[36]....
        /*01d4*/ 	.word	0xffffffff


	//   ....[37]....
        /*01d8*/ 	.word	0xffffffff


	//   ....[38]....
        /*01dc*/ 	.word	0xffffffff


	//   ....[39]....
        /*01e0*/ 	.word	0xffffffff


	//   ....[40]....
        /*01e4*/ 	.word	0xffffffff


	//   ....[41]....
        /*01e8*/ 	.word	0xffffffff


	//   ....[42]....
        /*01ec*/ 	.word	0xffffffff


	//   ....[43]....
        /*01f0*/ 	.word	0xffffffff


	//   ....[44]....
        /*01f4*/ 	.word	0xffffffff


	//   ....[45]....
        /*01f8*/ 	.word	0xffffffff


	//   ....[46]....
        /*01fc*/ 	.word	0xffffffff


	//   ....[47]....
        /*0200*/ 	.word	0xffffffff


	//   ....[48]....
        /*0204*/ 	.word	0xffffffff


	//   ....[49]....
        /*0208*/ 	.word	0xffffffff


	//   ....[50]....
        /*020c*/ 	.word	0xffffffff


	//   ....[51]....
        /*0210*/ 	.word	0xffffffff


	//   ....[52]....
        /*0214*/ 	.word	0xffffffff


	//   ....[53]....
        /*0218*/ 	.word	0xffffffff


	//   ....[54]....
        /*021c*/ 	.word	0xffffffff


	//   ....[55]....
        /*0220*/ 	.word	0xffffffff


	//   ....[56]....
        /*0224*/ 	.word	0xffffffff


	//   ....[57]....
        /*0228*/ 	.word	0xffffffff


	//   ....[58]....
        /*022c*/ 	.word	0xffffffff


	//   ....[59]....
        /*0230*/ 	.word	0xffffffff


	//   ....[60]....
        /*0234*/ 	.word	0xffffffff


	//   ....[61]....
        /*0238*/ 	.word	0xffffffff


	//   ....[62]....
        /*023c*/ 	.word	0xffffffff


	//   ....[63]....
        /*0240*/ 	.word	0xffffffff


	//   ....[64]....
        /*0244*/ 	.word	0xffffffff


	//   ....[65]....
        /*0248*/ 	.word	0xffffffff


	//   ....[66]....
        /*024c*/ 	.word	0xffffffff


	//   ....[67]....
        /*0250*/ 	.word	0xffffffff


	//   ....[68]....
        /*0254*/ 	.word	0xffffffff


	//   ....[69]....
        /*0258*/ 	.word	0xffffffff


	//   ....[70]....
        /*025c*/ 	.word	0xffffffff


	//   ....[71]....
        /*0260*/ 	.word	0xffffffff


	//   ....[72]....
        /*0264*/ 	.word	0xffffffff


	//   ....[73]....
        /*0268*/ 	.word	0xffffffff


	//   ....[74]....
        /*026c*/ 	.word	0xffffffff


	//   ....[75]....
        /*0270*/ 	.word	0xffffffff


	//   ....[76]....
        /*0274*/ 	.word	0xffffffff


	//   ....[77]....
        /*0278*/ 	.word	0xffffffff


	//   ....[78]....
        /*027c*/ 	.word	0xffffffff


	//   ....[79]....
        /*0280*/ 	.word	0xffffffff


	//   ....[80]....
        /*0284*/ 	.word	0xffffffff


	//   ....[81]....
        /*0288*/ 	.word	0xffffffff


	//   ....[82]....
        /*028c*/ 	.word	0xffffffff


	//   ....[83]....
        /*0290*/ 	.word	0xffffffff


	//   ....[84]....
        /*0294*/ 	.word	0xffffffff


	//   ....[85]....
        /*0298*/ 	.word	0xffffffff


	//   ....[86]....
        /*029c*/ 	.word	0xffffffff


	//   ....[87]....
        /*02a0*/ 	.word	0xffffffff


	//   ....[88]....
        /*02a4*/ 	.word	0xffffffff


	//   ....[89]....
        /*02a8*/ 	.word	0xffffffff


	//   ....[90]....
        /*02ac*/ 	.word	0xffffffff


	//   ....[91]....
        /*02b0*/ 	.word	0xffffffff


	//   ....[92]....
        /*02b4*/ 	.word	0xffffffff


	//   ....[93]....
        /*02b8*/ 	.word	0xffffffff


	//   ....[94]....
        /*02bc*/ 	.word	0xffffffff


	//   ....[95]....
        /*02c0*/ 	.word	0xffffffff


	//   ....[96]....
        /*02c4*/ 	.word	0xffffffff


	//   ....[97]....
        /*02c8*/ 	.word	0xffffffff


	//   ....[98]....
        /*02cc*/ 	.word	0xffffffff


	//   ....[99]....
        /*02d0*/ 	.word	0xffffffff


	//   ....[100]....
        /*02d4*/ 	.word	0xffffffff


	//   ....[101]....
        /*02d8*/ 	.word	0xffffffff


	//   ....[102]....
        /*02dc*/ 	.word	0xffffffff


	//   ....[103]....
        /*02e0*/ 	.word	0xffffffff


	//   ....[104]....
        /*02e4*/ 	.word	0xffffffff


	//   ....[105]....
        /*02e8*/ 	.word	0xffffffff


	//   ....[106]....
        /*02ec*/ 	.word	0xffffffff


	//   ....[107]....
        /*02f0*/ 	.word	0xffffffff


	//   ....[108]....
        /*02f4*/ 	.word	0xffffffff


	//   ....[109]....
        /*02f8*/ 	.word	0xffffffff


	//   ....[110]....
        /*02fc*/ 	.word	0xffffffff


	//   ....[111]....
        /*0300*/ 	.word	0xffffffff


	//   ....[112]....
        /*0304*/ 	.word	0xffffffff


	//   ....[113]....
        /*0308*/ 	.word	0xffffffff


	//   ....[114]....
        /*030c*/ 	.word	0xffffffff


	//   ....[115]....
        /*0310*/ 	.word	0xffffffff


	//   ....[116]....
        /*0314*/ 	.word	0xffffffff


	//   ....[117]....
        /*0318*/ 	.word	0xffffffff


	//   ....[118]....
        /*031c*/ 	.word	0xffffffff


	//   ....[119]....
        /*0320*/ 	.word	0xffffffff


	//   ....[120]....
        /*0324*/ 	.word	0xffffffff


	//   ....[121]....
        /*0328*/ 	.word	0xffffffff


	//   ....[122]....
        /*032c*/ 	.word	0xffffffff


	//   ....[123]....
        /*0330*/ 	.word	0xffffffff


	//   ....[124]....
        /*0334*/ 	.word	0xffffffff


	//   ....[125]....
        /*0338*/ 	.word	0xffffffff


	//   ....[126]....
        /*033c*/ 	.word	0xffffffff


	//   ....[127]....
        /*0340*/ 	.word	0xffffffff


	//   ....[128]....
        /*0344*/ 	.word	0xffffffff


	//   ....[129]....
        /*0348*/ 	.word	0xffffffff


	//   ....[130]....
        /*034c*/ 	.word	0xffffffff


	//   ....[131]....
        /*0350*/ 	.word	0xffffffff


	//   ....[132]....
        /*0354*/ 	.word	0xffffffff


	//   ....[133]....
        /*0358*/ 	.word	0xffffffff


	//   ....[134]....
        /*035c*/ 	.word	0xffffffff


	//   ....[135]....
        /*0360*/ 	.word	0xffffffff


	//   ....[136]....
        /*0364*/ 	.word	0xffffffff


	//   ....[137]....
        /*0368*/ 	.word	0x0500000f


	//   ....[138]....
        /*036c*/ 	.word	0x0500000f


	//   ....[139]....
        /*0370*/ 	.word	0x0500000f


	//   ....[140]....
        /*0374*/ 	.word	0x0500000f


	//   ....[141]....
        /*0378*/ 	.word	0x0500000f


	//   ....[142]....
        /*037c*/ 	.word	0x0500000f


	//   ....[143]....
        /*0380*/ 	.word	0x0500000f


	//   ....[144]....
        /*0384*/ 	.word	0x0500000f


	//   ....[145]....
        /*0388*/ 	.word	0x0500000f


	//   ....[146]....
        /*038c*/ 	.word	0x0500000f


	//   ....[147]....
        /*0390*/ 	.word	0x0500000f


	//   ....[148]....
        /*0394*/ 	.word	0x0500000f


	//   ....[149]....
        /*0398*/ 	.word	0x0500000f


	//   ....[150]....
        /*039c*/ 	.word	0x0500000f


	//   ....[151]....
        /*03a0*/ 	.word	0x0500000f


	//   ....[152]....
        /*03a4*/ 	.word	0x0500000f


	//   ....[153]....
        /*03a8*/ 	.word	0x0500000f


	//   ....[154]....
        /*03ac*/ 	.word	0x0500000f


	//   ....[155]....
        /*03b0*/ 	.word	0x0500000f


	//   ....[156]....
        /*03b4*/ 	.word	0x0500000f


	//   ....[157]....
        /*03b8*/ 	.word	0x0500000f


	//   ....[158]....
        /*03bc*/ 	.word	0x0500000f


	//   ....[159]....
        /*03c0*/ 	.word	0x0500000f


	//   ....[160]....
        /*03c4*/ 	.word	0x0500000f


	//   ....[161]....
        /*03c8*/ 	.word	0x0500000f


	//   ....[162]....
        /*03cc*/ 	.word	0x0500000f


	//   ....[163]....
        /*03d0*/ 	.word	0x0500000f


	//   ....[164]....
        /*03d4*/ 	.word	0x0500000f


	//   ....[165]....
        /*03d8*/ 	.word	0x0500000f


	//   ....[166]....
        /*03dc*/ 	.word	0x0500000f


	//   ....[167]....
        /*03e0*/ 	.word	0x0500000f


	//   ....[168]....
        /*03e4*/ 	.word	0x0500000f


	//   ....[169]....
        /*03e8*/ 	.word	0x0500000f


	//   ....[170]....
        /*03ec*/ 	.word	0x0500000f


	//   ....[171]....
        /*03f0*/ 	.word	0x0500000f


	//   ....[172]....
        /*03f4*/ 	.word	0x0500000f


	//   ....[173]....
        /*03f8*/ 	.word	0x0500000f


	//   ....[174]....
        /*03fc*/ 	.word	0x0500000f


	//   ....[175]....
        /*0400*/ 	.word	0x0500000f


	//   ....[176]....
        /*0404*/ 	.word	0x0500000f


	//   ....[177]....
        /*0408*/ 	.word	0x0500000f


	//   ....[178]....
        /*040c*/ 	.word	0x0500000f


	//   ....[179]....
        /*0410*/ 	.word	0x0500000f


	//   ....[180]....
        /*0414*/ 	.word	0x0500000f


	//   ....[181]....
        /*0418*/ 	.word	0x0500000f


	//   ....[182]....
        /*041c*/ 	.word	0x0500000f


	//   ....[183]....
        /*0420*/ 	.word	0x0500000f


	//   ....[184]....
        /*0424*/ 	.word	0x0500000f


	//   ....[185]....
        /*0428*/ 	.word	0x0500000f


	//   ....[186]....
        /*042c*/ 	.word	0x0500000f


	//   ....[187]....
        /*0430*/ 	.word	0x0500000f


	//   ....[188]....
        /*0434*/ 	.word	0x0500000f


	//   ....[189]....
        /*0438*/ 	.word	0x0500000f


	//   ....[190]....
        /*043c*/ 	.word	0x0500000f


	//   ....[191]....
        /*0440*/ 	.word	0x0500000f


	//   ....[192]....
        /*0444*/ 	.word	0x0500000f


	//   ....[193]....
        /*0448*/ 	.word	0x0500000f


	//   ....[194]....
        /*044c*/ 	.word	0x0500000f


	//   ....[195]....
        /*0450*/ 	.word	0x0500000f


	//   ....[196]....
        /*0454*/ 	.word	0x0500000f


	//   ....[197]....
        /*0458*/ 	.word	0x0500000f


	//   ....[198]....
        /*045c*/ 	.word	0x0500000f


	//   ....[199]....
        /*0460*/ 	.word	0x0500000f


	//   ....[200]....
        /*0464*/ 	.word	0x0500000f


	//   ....[201]....
        /*0468*/ 	.word	0x0500000f


	//   ....[202]....
        /*046c*/ 	.word	0x0500000f


	//   ....[203]....
        /*0470*/ 	.word	0x0500000f


	//   ....[204]....
        /*0474*/ 	.word	0x0500000f


	//   ....[205]....
        /*0478*/ 	.word	0x0500000f


	//   ....[206]....
        /*047c*/ 	.word	0x0500000f


	//   ....[207]....
        /*0480*/ 	.word	0x0500000f


	//   ....[208]....
        /*0484*/ 	.word	0x0500000f


	//   ....[209]....
        /*0488*/ 	.word	0x0500000f


	//   ....[210]....
        /*048c*/ 	.word	0x0500000f


	//   ....[211]....
        /*0490*/ 	.word	0x0500000f


	//   ....[212]....
        /*0494*/ 	.word	0x0500000f


	//   ....[213]....
        /*0498*/ 	.word	0x0500000f


	//   ....[214]....
        /*049c*/ 	.word	0x0500000f


	//   ....[215]....
        /*04a0*/ 	.word	0x0500000f


	//   ....[216]....
        /*04a4*/ 	.word	0x0500000f


	//   ....[217]....
        /*04a8*/ 	.word	0x0500000f


	//   ....[218]....
        /*04ac*/ 	.word	0x0500000f


	//   ....[219]....
        /*04b0*/ 	.word	0x0500000f


	//----- nvinfo : EIATTR_COOP_GROUP_INSTR_OFFSETS
	.align		4
.L_203:
        /*04b4*/ 	.byte	0x04, 0x28
        /*04b6*/ 	.short	(.L_205 - .L_204)


	//   ....[0]....
.L_204:
        /*04b8*/ 	.word	0x00000080


	//   ....[1]....
        /*04bc*/ 	.word	0x00000090


	//   ....[2]....
        /*04c0*/ 	.word	0x000002d0


	//   ....[3]....
        /*04c4*/ 	.word	0x00000430


	//   ....[4]....
        /*04c8*/ 	.word	0x00000550


	//   ....[5]....
        /*04cc*/ 	.word	0x000006b0


	//   ....[6]....
        /*04d0*/ 	.word	0x00001580


	//   ....[7]....
        /*04d4*/ 	.word	0x00002770


	//   ....[8]....
        /*04d8*/ 	.word	0x000027f0


	//   ....[9]....
        /*04dc*/ 	.word	0x00002c30


	//   ....[10]....
        /*04e0*/ 	.word	0x00002cb0


	//   ....[11]....
        /*04e4*/ 	.word	0x000041f0


	//   ....[12]....
        /*04e8*/ 	.word	0x00004270


	//   ....[13]....
        /*04ec*/ 	.word	0x000046f0


	//   ....[14]....
        /*04f0*/ 	.word	0x000048b0


	//   ....[15]....
        /*04f4*/ 	.word	0x00005bc0


	//   ....[16]....
        /*04f8*/ 	.word	0x00005c40


	//   ....[17]....
        /*04fc*/ 	.word	0x00005cb0


	//   ....[18]....
        /*0500*/ 	.word	0x00005cd0


	//   ....[19]....
        /*0504*/ 	.word	0x00007750


	//   ....[20]....
        /*0508*/ 	.word	0x00007780


	//   ....[21]....
        /*050c*/ 	.word	0x00007850


	//   ....[22]....
        /*0510*/ 	.word	0x00007880


	//   ....[23]....
        /*0514*/ 	.word	0x00008070


	//   ....[24]....
        /*0518*/ 	.word	0x000080a0


	//   ....[25]....
        /*051c*/ 	.word	0x000081e0


	//   ....[26]....
        /*0520*/ 	.word	0x00008200


	//   ....[27]....
        /*0524*/ 	.word	0x00008340


	//   ....[28]....
        /*0528*/ 	.word	0x00008360


	//   ....[29]....
        /*052c*/ 	.word	0x000084b0


	//   ....[30]....
        /*0530*/ 	.word	0x000084d0


	//   ....[31]....
        /*0534*/ 	.word	0x00008e20


	//   ....[32]....
        /*0538*/ 	.word	0x00008e50


	//   ....[33]....
        /*053c*/ 	.word	0x00008fa0


	//   ....[34]....
        /*0540*/ 	.word	0x00008fc0


	//   ....[35]....
        /*0544*/ 	.word	0x00009100


	//   ....[36]....
        /*0548*/ 	.word	0x00009120


	//   ....[37]....
        /*054c*/ 	.word	0x00009270


	//   ....[38]....
        /*0550*/ 	.word	0x00009290


	//   ....[39]....
        /*0554*/ 	.word	0x00009450


	//   ....[40]....
        /*0558*/ 	.word	0x00009620


	//   ....[41]....
        /*055c*/ 	.word	0x00009650


	//   ....[42]....
        /*0560*/ 	.word	0x00009680


	//   ....[43]....
        /*0564*/ 	.word	0x000096b0


	//   ....[44]....
        /*0568*/ 	.word	0x000096e0


	//   ....[45]....
        /*056c*/ 	.word	0x00009710


	//   ....[46]....
        /*0570*/ 	.word	0x00009860


	//   ....[47]....
        /*0574*/ 	.word	0x00009890


	//   ....[48]....
        /*0578*/ 	.word	0x000098c0


	//   ....[49]....
        /*057c*/ 	.word	0x000098f0


	//   ....[50]....
        /*0580*/ 	.word	0x00009920


	//   ....[51]....
        /*0584*/ 	.word	0x00009950


	//   ....[52]....
        /*0588*/ 	.word	0x000099e0


	//   ....[53]....
        /*058c*/ 	.word	0x00009a10


	//   ....[54]....
        /*0590*/ 	.word	0x00009a90


	//   ....[55]....
        /*0594*/ 	.word	0x0000afa0


	//   ....[56]....
        /*0598*/ 	.word	0x0000afc0


	//   ....[57]....
        /*059c*/ 	.word	0x0000b050


	//   ....[58]....
        /*05a0*/ 	.word	0x0000b070


	//   ....[59]....
        /*05a4*/ 	.word	0x0000b0f0


	//   ....[60]....
        /*05a8*/ 	.word	0x0000b110


	//   ....[61]....
        /*05ac*/ 	.word	0x0000b190


	//   ....[62]....
        /*05b0*/ 	.word	0x0000b1b0


	//   ....[63]....
        /*05b4*/ 	.word	0x0000b230


	//   ....[64]....
        /*05b8*/ 	.word	0x0000b250


	//   ....[65]....
        /*05bc*/ 	.word	0x0000b260


	//   ....[66]....
        /*05c0*/ 	.word	0x0000b270


	//   ....[67]....
        /*05c4*/ 	.word	0x0000baa0


	//   ....[68]....
        /*05c8*/ 	.word	0x0000bad0


	//   ....[69]....
        /*05cc*/ 	.word	0x0000bb90


	//   ....[70]....
        /*05d0*/ 	.word	0x0000bba0


	//   ....[71]....
        /*05d4*/ 	.word	0x0000bc30


	//   ....[72]....
        /*05d8*/ 	.word	0x0000bc40


	//   ....[73]....
        /*05dc*/ 	.word	0x0000bcd0


	//   ....[74]....
        /*05e0*/ 	.word	0x0000bce0


	//   ....[75]....
        /*05e4*/ 	.word	0x0000bd70


	//   ....[76]....
        /*05e8*/ 	.word	0x0000bd80


	//   ....[77]....
        /*05ec*/ 	.word	0x0000be10


	//   ....[78]....
        /*05f0*/ 	.word	0x0000be20


	//   ....[79]....
        /*05f4*/ 	.word	0x0000bea0


	//   ....[80]....
        /*05f8*/ 	.word	0x0000beb0


	//   ....[81]....
        /*05fc*/ 	.word	0x0000bec0


	//   ....[82]....
        /*0600*/ 	.word	0x0000bed0


	//   ....[83]....
        /*0604*/ 	.word	0x0000c340


	//   ....[84]....
        /*0608*/ 	.word	0x0000c370


	//   ....[85]....
        /*060c*/ 	.word	0x0000c3d0


	//   ....[86]....
        /*0610*/ 	.word	0x0000c480


	//   ....[87]....
        /*0614*/ 	.word	0x0000c4a0


	//   ....[88]....
        /*0618*/ 	.word	0x0000c550


	//   ....[89]....
        /*061c*/ 	.word	0x0000c560


	//   ....[90]....
        /*0620*/ 	.word	0x0000c590


	//   ....[91]....
        /*0624*/ 	.word	0x0000c620


	//   ....[92]....
        /*0628*/ 	.word	0x0000c6c0


	//   ....[93]....
        /*062c*/ 	.word	0x0000c6e0


	//   ....[94]....
        /*0630*/ 	.word	0x0000c6f0


	//   ....[95]....
        /*0634*/ 	.word	0x0000ce20


	//   ....[96]....
        /*0638*/ 	.word	0x0000ce40


	//   ....[97]....
        /*063c*/ 	.word	0x0000ce50


	//   ....[98]....
        /*0640*/ 	.word	0x0000ce90


	//   ....[99]....
        /*0644*/ 	.word	0x0000cea0


	//   ....[100]....
        /*0648*/ 	.word	0x0000cee0


	//   ....[101]....
        /*064c*/ 	.word	0x0000cef0


	//   ....[102]....
        /*0650*/ 	.word	0x0000cf30


	//   ....[103]....
        /*0654*/ 	.word	0x0000cf40


	//   ....[104]....
        /*0658*/ 	.word	0x0000cf80


	//   ....[105]....
        /*065c*/ 	.word	0x0000cf90


	//   ....[106]....
        /*0660*/ 	.word	0x0000cfa0


	//   ....[107]....
        /*0664*/ 	.word	0x0000d310


	//   ....[108]....
        /*0668*/ 	.word	0x0000d330


	//   ....[109]....
        /*066c*/ 	.word	0x0000d340


	//   ....[110]....
        /*0670*/ 	.word	0x0000d350


	//   ....[111]....
        /*0674*/ 	.word	0x0000d360


	//   ....[112]....
        /*0678*/ 	.word	0x0000d380


	//   ....[113]....
        /*067c*/ 	.word	0x0000d3f0


	//   ....[114]....
        /*0680*/ 	.word	0x0000d420


	//   ....[115]....
        /*0684*/ 	.word	0x0000d430


	//   ....[116]....
        /*0688*/ 	.word	0x0000d4a0


	//   ....[117]....
        /*068c*/ 	.word	0x0000d4b0


	//   ....[118]....
        /*0690*/ 	.word	0x0000d5b0


	//   ....[119]....
        /*0694*/ 	.word	0x0000da60


	//   ....[120]....
        /*0698*/ 	.word	0x0000dab0


	//   ....[121]....
        /*069c*/ 	.word	0x0000dae0


	//   ....[122]....
        /*06a0*/ 	.word	0x0000daf0


	//   ....[123]....
        /*06a4*/ 	.word	0x0000db20


	//   ....[124]....
        /*06a8*/ 	.word	0x0000db50


	//   ....[125]....
        /*06ac*/ 	.word	0x0000db80


	//   ....[126]....
        /*06b0*/ 	.word	0x0000dbb0


	//   ....[127]....
        /*06b4*/ 	.word	0x0000dd30


	//   ....[128]....
        /*06b8*/ 	.word	0x0000dd60


	//   ....[129]....
        /*06bc*/ 	.word	0x0000dd90


	//   ....[130]....
        /*06c0*/ 	.word	0x0000ddc0


	//   ....[131]....
        /*06c4*/ 	.word	0x0000ddf0


	//   ....[132]....
        /*06c8*/ 	.word	0x0000de20


	//   ....[133]....
        /*06cc*/ 	.word	0x0000dee0


	//   ....[134]....
        /*06d0*/ 	.word	0x0000df00


	//   ....[135]....
        /*06d4*/ 	.word	0x0000df70


	//   ....[136]....
        /*06d8*/ 	.word	0x0000e3e0


	//   ....[137]....
        /*06dc*/ 	.word	0x0000e8c0


	//   ....[138]....
        /*06e0*/ 	.word	0x0000e9b0


	//   ....[139]....
        /*06e4*/ 	.word	0x0000ea50


	//   ....[140]....
        /*06e8*/ 	.word	0x0000eab0


	//   ....[141]....
        /*06ec*/ 	.word	0x0000eba0


	//   ....[142]....
        /*06f0*/ 	.word	0x0000ec10


	//   ....[143]....
        /*06f4*/ 	.word	0x0000ed00


	//   ....[144]....
        /*06f8*/ 	.word	0x0000ed70


	//   ....[145]....
        /*06fc*/ 	.word	0x0000ee60


	//   ....[146]....
        /*0700*/ 	.word	0x0000eed0


	//   ....[147]....
        /*0704*/ 	.word	0x0000efc0


	//   ....[148]....
        /*0708*/ 	.word	0x0000f030


	//   ....[149]....
        /*070c*/ 	.word	0x0000f0d0


	//   ....[150]....
        /*0710*/ 	.word	0x0000f1d0


	//   ....[151]....
        /*0714*/ 	.word	0x0000f230


	//   ....[152]....
        /*0718*/ 	.word	0x0000f290


	//   ....[153]....
        /*071c*/ 	.word	0x0000f380


	//   ....[154]....
        /*0720*/ 	.word	0x0000f3e0


	//   ....[155]....
        /*0724*/ 	.word	0x0000f4e0


	//   ....[156]....
        /*0728*/ 	.word	0x0000f540


	//   ....[157]....
        /*072c*/ 	.word	0x0000f640


	//   ....[158]....
        /*0730*/ 	.word	0x0000f6a0


	//   ....[159]....
        /*0734*/ 	.word	0x0000f7a0


	//   ....[160]....
        /*0738*/ 	.word	0x0000f800


	//   ....[161]....
        /*073c*/ 	.word	0x0000f900


	//   ....[162]....
        /*0740*/ 	.word	0x0000f960


	//   ....[163]....
        /*0744*/ 	.word	0x0000fa60


	//   ....[164]....
        /*0748*/ 	.word	0x0000fac0


	//   ....[165]....
        /*074c*/ 	.word	0x0000fb60


	//   ....[166]....
        /*0750*/ 	.word	0x0000fce0


	//   ....[167]....
        /*0754*/ 	.word	0x0000fdc0


	//   ....[168]....
        /*0758*/ 	.word	0x0000fe70


	//   ....[169]....
        /*075c*/ 	.word	0x0000ff80


	//   ....[170]....
        /*0760*/ 	.word	0x0000ffe0


	//   ....[171]....
        /*0764*/ 	.word	0x000100f0


	//   ....[172]....
        /*0768*/ 	.word	0x00010150


	//   ....[173]....
        /*076c*/ 	.word	0x00010260


	//   ....[174]....
        /*0770*/ 	.word	0x000102c0


	//   ....[175]....
        /*0774*/ 	.word	0x000103d0


	//   ....[176]....
        /*0778*/ 	.word	0x00010430


	//   ....[177]....
        /*077c*/ 	.word	0x000104f0


	//   ....[178]....
        /*0780*/ 	.word	0x00010650


	//   ....[179]....
        /*0784*/ 	.word	0x000106f0


	//   ....[180]....
        /*0788*/ 	.word	0x00010750


	//   ....[181]....
        /*078c*/ 	.word	0x00010800


	//   ....[182]....
        /*0790*/ 	.word	0x00010860


	//   ....[183]....
        /*0794*/ 	.word	0x00010910


	//   ....[184]....
        /*0798*/ 	.word	0x00010970


	//   ....[185]....
        /*079c*/ 	.word	0x00010a20


	//   ....[186]....
        /*07a0*/ 	.word	0x00010a80


	//   ....[187]....
        /*07a4*/ 	.word	0x00010b30


	//   ....[188]....
        /*07a8*/ 	.word	0x00010b90


	//   ....[189]....
        /*07ac*/ 	.word	0x00010c40


	//   ....[190]....
        /*07b0*/ 	.word	0x00010d20


	//   ....[191]....
        /*07b4*/ 	.word	0x00010dc0


	//   ....[192]....
        /*07b8*/ 	.word	0x00010e20


	//   ....[193]....
        /*07bc*/ 	.word	0x00010ef0


	//   ....[194]....
        /*07c0*/ 	.word	0x00010f50


	//   ....[195]....
        /*07c4*/ 	.word	0x00011020


	//   ....[196]....
        /*07c8*/ 	.word	0x00011080


	//   ....[197]....
        /*07cc*/ 	.word	0x00011160


	//   ....[198]....
        /*07d0*/ 	.word	0x000111c0


	//   ....[199]....
        /*07d4*/ 	.word	0x00011290


	//   ....[200]....
        /*07d8*/ 	.word	0x000112f0


	//   ....[201]....
        /*07dc*/ 	.word	0x000113c0


	//   ....[202]....
        /*07e0*/ 	.word	0x00011450


	//   ....[203]....
        /*07e4*/ 	.word	0x000114f0


	//   ....[204]....
        /*07e8*/ 	.word	0x00011610


	//   ....[205]....
        /*07ec*/ 	.word	0x00011680


	//   ....[206]....
        /*07f0*/ 	.word	0x000116f0


	//   ....[207]....
        /*07f4*/ 	.word	0x00011760


	//   ....[208]....
        /*07f8*/ 	.word	0x000117d0


	//   ....[209]....
        /*07fc*/ 	.word	0x00011850


	//   ....[210]....
        /*0800*/ 	.word	0x000118e0


	//   ....[211]....
        /*0804*/ 	.word	0x00011970


	//   ....[212]....
        /*0808*/ 	.word	0x000119e0


	//   ....[213]....
        /*080c*/ 	.word	0x00011a50


	//   ....[214]....
        /*0810*/ 	.word	0x00011ac0


	//   ....[215]....
        /*0814*/ 	.word	0x00011b40


	//   ....[216]....
        /*0818*/ 	.word	0x00011bb0


	//   ....[217]....
        /*081c*/ 	.word	0x00011c50


	//   ....[218]....
        /*0820*/ 	.word	0x00011ce0


	//   ....[219]....
        /*0824*/ 	.word	0x00011e00


	//----- nvinfo : EIATTR_REG_RECONFIG
	.align		4
.L_205:
        /*0828*/ 	.byte	0x01, 0x54
	.zero		2


	//----- nvinfo : EIATTR_SYSCALL_OFFSETS
	.align		4
        /*082c*/ 	.byte	0x04, 0x46
        /*082e*/ 	.short	(.L_207 - .L_206)


	//   ....[0]....
.L_206:
        /*0830*/ 	.word	0x00001760


	//   ....[1]....
        /*0834*/ 	.word	0x0000a5f0


	//   ....[2]....
        /*0838*/ 	.word	0x0000a740


	//   ....[3]....
        /*083c*/ 	.word	0x0000a830


	//   ....[4]....
        /*0840*/ 	.word	0x0000b700


	//----- nvinfo : EIATTR_MBARRIER_INSTR_OFFSETS
	.align		4
.L_207:
        /*0844*/ 	.byte	0x04, 0x39
        /*0846*/ 	.short	(.L_209 - .L_208)


	//   ....[0]....
.L_208:
        /*0848*/ 	.word	0x00000180
        /*084c*/ 	.word	0x000000ff
        /*0850*/ 	.word	0x00022800
        /*0854*/ 	.short	0x0100
        /*0856*/ 	.byte	0x08
	.zero		1


	//   ....[1]....
        /*0858*/ 	.word	0x00000190
        /*085c*/ 	.word	0x000000ff
        /*0860*/ 	.word	0x00022820
        /*0864*/ 	.short	0x0100
        /*0866*/ 	.byte	0x08
	.zero		1


	//   ....[2]....
        /*0868*/ 	.word	0x00000280
        /*086c*/ 	.word	0x000000ff
        /*0870*/ 	.word	0x00022830
        /*0874*/ 	.short	0x0100
        /*0876*/ 	.byte	0x08
	.zero		1


	//   ....[3]....
        /*0878*/ 	.word	0x00000290
        /*087c*/ 	.word	0x000000ff
        /*0880*/ 	.word	0x00022840
        /*0884*/ 	.short	0x0100
        /*0886*/ 	.byte	0x08
	.zero		1


	//   ....[4]....
        /*0888*/ 	.word	0x000002a0
        /*088c*/ 	.word	0x000000ff
        /*0890*/ 	.word	0x00022838
        /*0894*/ 	.short	0x0100
        /*0896*/ 	.byte	0x08
	.zero		1


	//   ....[5]....
        /*0898*/ 	.word	0x000002b0
        /*089c*/ 	.word	0x000000ff
        /*08a0*/ 	.word	0x00022848
        /*08a4*/ 	.short	0x0100
        /*08a6*/ 	.byte	0x08
	.zero		1


	//   ....[6]....
        /*08a8*/ 	.word	0x000003e0
        /*08ac*/ 	.word	0x000000ff
        /*08b0*/ 	.word	0x00022850
        /*08b4*/ 	.short	0x0100
        /*08b6*/ 	.byte	0x08
	.zero		1


	//   ....[7]....
        /*08b8*/ 	.word	0x000003f0
        /*08bc*/ 	.word	0x000000ff
        /*08c0*/ 	.word	0x00022860
        /*08c4*/ 	.short	0x0100
        /*08c6*/ 	.byte	0x08
	.zero		1


	//   ....[8]....
        /*08c8*/ 	.word	0x00000400
        /*08cc*/ 	.word	0x000000ff
        /*08d0*/ 	.word	0x00022858
        /*08d4*/ 	.short	0x0100
        /*08d6*/ 	.byte	0x08
	.zero		1


	//   ....[9]....
        /*08d8*/ 	.word	0x00000410
        /*08dc*/ 	.word	0x000000ff
        /*08e0*/ 	.word	0x00022868
        /*08e4*/ 	.short	0x0100
        /*08e6*/ 	.byte	0x08
	.zero		1


	//   ....[10]....
        /*08e8*/ 	.word	0x00000500
        /*08ec*/ 	.word	0x000000ff
        /*08f0*/ 	.word	0x00022870
        /*08f4*/ 	.short	0x0100
        /*08f6*/ 	.byte	0x06
	.zero		1


	//   ....[11]....
        /*08f8*/ 	.word	0x00000510
        /*08fc*/ 	.word	0x000000ff
        /*0900*/ 	.word	0x00022880
        /*0904*/ 	.short	0x0100
        /*0906*/ 	.byte	0x06
	.zero		1


	//   ....[12]....
        /*0908*/ 	.word	0x00000520
        /*090c*/ 	.word	0x000000ff
        /*0910*/ 	.word	0x00022878
        /*0914*/ 	.short	0x0100
        /*0916*/ 	.byte	0x06
	.zero		1


	//   ....[13]....
        /*0918*/ 	.word	0x00000530
        /*091c*/ 	.word	0x000000ff
        /*0920*/ 	.word	0x00022888
        /*0924*/ 	.short	0x0100
        /*0926*/ 	.byte	0x06
	.zero		1


	//   ....[14]....
        /*0928*/ 	.word	0x00000660
        /*092c*/ 	.word	0x000000ff
        /*0930*/ 	.word	0x00022890
        /*0934*/ 	.short	0x0100
        /*0936*/ 	.byte	0x08
	.zero		1


	//   ....[15]....
        /*0938*/ 	.word	0x00000670
        /*093c*/ 	.word	0x000000ff
        /*0940*/ 	.word	0x000228a0
        /*0944*/ 	.short	0x0100
        /*0946*/ 	.byte	0x08
	.zero		1


	//   ....[16]....
        /*0948*/ 	.word	0x00000680
        /*094c*/ 	.word	0x000000ff
        /*0950*/ 	.word	0x00022898
        /*0954*/ 	.short	0x0100
        /*0956*/ 	.byte	0x08
	.zero		1


	//   ....[17]....
        /*0958*/ 	.word	0x00000690
        /*095c*/ 	.word	0x000000ff
        /*0960*/ 	.word	0x000228a8
        /*0964*/ 	.short	0x0100
        /*0966*/ 	.byte	0x08
	.zero		1


	//   ....[18]....
        /*0968*/ 	.word	0x000007d0
        /*096c*/ 	.word	0x000000ff
        /*0970*/ 	.word	0x000228b0
        /*0974*/ 	.short	0x0100
        /*0976*/ 	.byte	0x08
	.zero		1


	//   ....[19]....
        /*0978*/ 	.word	0x000007e0
        /*097c*/ 	.word	0x000000ff
        /*0980*/ 	.word	0x000228c0
        /*0984*/ 	.short	0x0100
        /*0986*/ 	.byte	0x08
	.zero		1


	//   ....[20]....
        /*0988*/ 	.word	0x000007f0
        /*098c*/ 	.word	0x000000ff
        /*0990*/ 	.word	0x000228b8
        /*0994*/ 	.short	0x0100
        /*0996*/ 	.byte	0x08
	.zero		1


	//   ....[21]....
        /*0998*/ 	.word	0x00000800
        /*099c*/ 	.word	0x000000ff
        /*09a0*/ 	.word	0x000228c8
        /*09a4*/ 	.short	0x0100
        /*09a6*/ 	.byte	0x08
	.zero		1


	//   ....[22]....
        /*09a8*/ 	.word	0x000017d0
        /*09ac*/ 	.word	0x000000ff
        /*09b0*/ 	.word	0x00022800
        /*09b4*/ 	.short	0x010a
        /*09b6*/ 	.byte	0x2d
	.zero		1


	//   ....[23]....
        /*09b8*/ 	.word	0x000018a0
        /*09bc*/ 	.word	0x000000ff
        /*09c0*/ 	.word	0x00022830
        /*09c4*/ 	.short	0x010a
        /*09c6*/ 	.byte	0x16
	.zero		1


	//   ....[24]....
        /*09c8*/ 	.word	0x000018e0
        /*09cc*/ 	.word	0x000000ff
        /*09d0*/ 	.word	0x00022830
        /*09d4*/ 	.short	0x010a
        /*09d6*/ 	.byte	0x16
	.zero		1


	//   ....[25]....
        /*09d8*/ 	.word	0x00002140
        /*09dc*/ 	.word	0x000000ff
        /*09e0*/ 	.word	0x00000000
        /*09e4*/ 	.short	0x0101
        /*09e6*/ 	.byte	0x06
	.zero		1


	//   ....[26]....
        /*09e8*/ 	.word	0x000034d0
        /*09ec*/ 	.word	0x000000ff
        /*09f0*/ 	.word	0x00022850
        /*09f4*/ 	.short	0x010a
        /*09f6*/ 	.byte	0x16
	.zero		1


	//   ....[27]....
        /*09f8*/ 	.word	0x00003510
        /*09fc*/ 	.word	0x000000ff
        /*0a00*/ 	.word	0x00022850
        /*0a04*/ 	.short	0x010a
        /*0a06*/ 	.byte	0x16
	.zero		1


	//   ....[28]....
        /*0a08*/ 	.word	0x00003830
        /*0a0c*/ 	.word	0x000000ff
        /*0a10*/ 	.word	0x00000000
        /*0a14*/ 	.short	0x0101
        /*0a16*/ 	.byte	0x16
	.zero		1


	//   ....[29]....
        /*0a18*/ 	.word	0x000039a0
        /*0a1c*/ 	.word	0x000000ff
        /*0a20*/ 	.word	0x00022830
        /*0a24*/ 	.short	0x010a
        /*0a26*/ 	.byte	0x18
	.zero		1


	//   ....[30]....
        /*0a28*/ 	.word	0x000039e0
        /*0a2c*/ 	.word	0x000000ff
        /*0a30*/ 	.word	0x00022830
        /*0a34*/ 	.short	0x010a
        /*0a36*/ 	.byte	0x18
	.zero		1


	//   ....[31]....
        /*0a38*/ 	.word	0x00003f30
        /*0a3c*/ 	.word	0x000000ff
        /*0a40*/ 	.word	0x00000000
        /*0a44*/ 	.short	0x0101
        /*0a46*/ 	.byte	0x06
	.zero		1


	//   ....[32]....
        /*0a48*/ 	.word	0x00005880
        /*0a4c*/ 	.word	0x000000ff
        /*0a50*/ 	.word	0x00022850
        /*0a54*/ 	.short	0x010a
        /*0a56*/ 	.byte	0x18
	.zero		1


	//   ....[33]....
        /*0a58*/ 	.word	0x000058d0
        /*0a5c*/ 	.word	0x000000ff
        /*0a60*/ 	.word	0x00022850
        /*0a64*/ 	.short	0x010a
        /*0a66*/ 	.byte	0x18
	.zero		1


	//   ....[34]....
        /*0a68*/ 	.word	0x00005ba0
        /*0a6c*/ 	.word	0x000000ff
        /*0a70*/ 	.word	0x00000000
        /*0a74*/ 	.short	0x0101
        /*0a76*/ 	.byte	0x18
	.zero		1


	//   ....[35]....
        /*0a78*/ 	.word	0x00008060
        /*0a7c*/ 	.word	0x00000003
        /*0a80*/ 	.word	0x00000000
        /*0a84*/ 	.short	0x0101
        /*0a86*/ 	.byte	0x3f
	.zero		1


	//   ....[36]....
        /*0a88*/ 	.word	0x0000ad10
        /*0a8c*/ 	.word	0x00000021
        /*0a90*/ 	.word	0x00022840
        /*0a94*/ 	.short	0x010a
        /*0a96*/ 	.byte	0x3f
	.zero		1


	//   ....[37]....
        /*0a98*/ 	.word	0x0000b370
        /*0a9c*/ 	.word	0x00000021
        /*0aa0*/ 	.word	0x00022830
        /*0aa4*/ 	.short	0x0107
        /*0aa6*/ 	.byte	0x3f
	.zero		1


	//   ....[38]....
        /*0aa8*/ 	.word	0x0000b450
        /*0aac*/ 	.word	0x00000021
        /*0ab0*/ 	.word	0x00022830
        /*0ab4*/ 	.short	0x0101
        /*0ab6*/ 	.byte	0x3f
	.zero		1


	//   ....[39]....
        /*0ab8*/ 	.word	0x0000bfd0
        /*0abc*/ 	.word	0x00000016
        /*0ac0*/ 	.word	0x00022800
        /*0ac4*/ 	.short	0x0107
        /*0ac6*/ 	.byte	0x3f
	.zero		1


	//   ....[40]....
        /*0ac8*/ 	.word	0x0000c0c0
        /*0acc*/ 	.word	0x00000016
        /*0ad0*/ 	.word	0x00022800
        /*0ad4*/ 	.short	0x0101
        /*0ad6*/ 	.byte	0x3f
	.zero		1


	//   ....[41]....
        /*0ad8*/ 	.word	0x0000c0e0
        /*0adc*/ 	.word	0x00000016
        /*0ae0*/ 	.word	0x00022820
        /*0ae4*/ 	.short	0x010a
        /*0ae6*/ 	.byte	0x3f
	.zero		1


	//   ....[42]....
        /*0ae8*/ 	.word	0x0000c170
        /*0aec*/ 	.word	0x00000021
        /*0af0*/ 	.word	0x00022860
        /*0af4*/ 	.short	0x010a
        /*0af6*/ 	.byte	0x3f
	.zero		1


	//   ....[43]....
        /*0af8*/ 	.word	0x0000c870
        /*0afc*/ 	.word	0x00000021
        /*0b00*/ 	.word	0x00022850
        /*0b04*/ 	.short	0x0107
        /*0b06*/ 	.byte	0x3f
	.zero		1


	//   ....[44]....
        /*0b08*/ 	.word	0x0000c940
        /*0b0c*/ 	.word	0x00000021
        /*0b10*/ 	.word	0x00022850
        /*0b14*/ 	.short	0x0101
        /*0b16*/ 	.byte	0x3f
	.zero		1


	//   ....[45]....
        /*0b18*/ 	.word	0x0000cc80
        /*0b1c*/ 	.word	0x0000000a
        /*0b20*/ 	.word	0x00022840
        /*0b24*/ 	.short	0x010a
        /*0b26*/ 	.byte	0x3f
	.zero		1


	//   ....[46]....
        /*0b28*/ 	.word	0x0000d050
        /*0b2c*/ 	.word	0x0000000a
        /*0b30*/ 	.word	0x00022830
        /*0b34*/ 	.short	0x0107
        /*0b36*/ 	.byte	0x3f
	.zero		1


	//   ....[47]....
        /*0b38*/ 	.word	0x0000d110
        /*0b3c*/ 	.word	0x0000000a
        /*0b40*/ 	.word	0x00022830
        /*0b44*/ 	.short	0x0101
        /*0b46*/ 	.byte	0x3f
	.zero		1


	//   ....[48]....
        /*0b48*/ 	.word	0x0000d140
        /*0b4c*/ 	.word	0x0000000a
        /*0b50*/ 	.word	0x00022860
        /*0b54*/ 	.short	0x010a
        /*0b56*/ 	.byte	0x3f
	.zero		1


	//   ....[49]....
        /*0b58*/ 	.word	0x0000d660
        /*0b5c*/ 	.word	0x0000000a
        /*0b60*/ 	.word	0x00022850
        /*0b64*/ 	.short	0x0107
        /*0b66*/ 	.byte	0x3f
	.zero		1


	//   ....[50]....
        /*0b68*/ 	.word	0x0000d720
        /*0b6c*/ 	.word	0x0000000a
        /*0b70*/ 	.word	0x00022850
        /*0b74*/ 	.short	0x0101
        /*0b76*/ 	.byte	0x3f
	.zero		1


	//   ....[51]....
        /*0b78*/ 	.word	0x0000e360
        /*0b7c*/ 	.word	0x00000007
        /*0b80*/ 	.word	0x00022820
        /*0b84*/ 	.short	0x010a
        /*0b86*/ 	.byte	0x3f
	.zero		1


	//   ....[52]....
        /*0b88*/ 	.word	0x0000e4e0
        /*0b8c*/ 	.word	0x00000005
        /*0b90*/ 	.word	0x00022840
        /*0b94*/ 	.short	0x010a
        /*0b96*/ 	.byte	0x3f
	.zero		1


	//   ....[53]....
        /*0b98*/ 	.word	0x0000e580
        /*0b9c*/ 	.word	0x00000003
        /*0ba0*/ 	.word	0x00022840
        /*0ba4*/ 	.short	0x010a
        /*0ba6*/ 	.byte	0x3f
	.zero		1


	//   ....[54]....
        /*0ba8*/ 	.word	0x0000e5c0
        /*0bac*/ 	.word	0x00000005
        /*0bb0*/ 	.word	0x00022860
        /*0bb4*/ 	.short	0x010a
        /*0bb6*/ 	.byte	0x3f
	.zero		1


	//   ....[55]....
        /*0bb8*/ 	.word	0x0000e600
        /*0bbc*/ 	.word	0x00000003
        /*0bc0*/ 	.word	0x00022860
        /*0bc4*/ 	.short	0x010a
        /*0bc6*/ 	.byte	0x3f
	.zero		1


	//   ....[56]....
        /*0bc8*/ 	.word	0x0000e670
        /*0bcc*/ 	.word	0x00000003
        /*0bd0*/ 	.word	0x00022800
        /*0bd4*/ 	.short	0x010a
        /*0bd6*/ 	.byte	0x3f
	.zero		1


	//   ....[57]....
        /*0bd8*/ 	.word	0x0000e6d0
        /*0bdc*/ 	.word	0x00000003
        /*0be0*/ 	.word	0x00022830
        /*0be4*/ 	.short	0x010a
        /*0be6*/ 	.byte	0x3f
	.zero		1


	//   ....[58]....
        /*0be8*/ 	.word	0x0000e730
        /*0bec*/ 	.word	0x00000009
        /*0bf0*/ 	.word	0x00022850
        /*0bf4*/ 	.short	0x010a
        /*0bf6*/ 	.byte	0x3f
	.zero		1


	//   ....[59]....
        /*0bf8*/ 	.word	0x0000e790
        /*0bfc*/ 	.word	0x00000000
        /*0c00*/ 	.word	0x00022830
        /*0c04*/ 	.short	0x010a
        /*0c06*/ 	.byte	0x3f
	.zero		1


	//   ....[60]....
        /*0c08*/ 	.word	0x0000e7f0
        /*0c0c*/ 	.word	0x0000000a
        /*0c10*/ 	.word	0x00022850
        /*0c14*/ 	.short	0x010a
        /*0c16*/ 	.byte	0x3f
	.zero		1


	//   ....[61]....
        /*0c18*/ 	.word	0x0000e900
        /*0c1c*/ 	.word	0x00000021
        /*0c20*/ 	.word	0x00022840
        /*0c24*/ 	.short	0x010a
        /*0c26*/ 	.byte	0x3f
	.zero		1


	//   ....[62]....
        /*0c28*/ 	.word	0x0000fbe0
        /*0c2c*/ 	.word	0x00000016
        /*0c30*/ 	.word	0x00022820
        /*0c34*/ 	.short	0x010a
        /*0c36*/ 	.byte	0x3f
	.zero		1


	//   ....[63]....
        /*0c38*/ 	.word	0x0000fc30
        /*0c3c*/ 	.word	0x00000021
        /*0c40*/ 	.word	0x00022860
        /*0c44*/ 	.short	0x010a
        /*0c46*/ 	.byte	0x3f
	.zero		1


	//   ....[64]....
        /*0c48*/ 	.word	0x000105a0
        /*0c4c*/ 	.word	0x0000000a
        /*0c50*/ 	.word	0x00022840
        /*0c54*/ 	.short	0x010a
        /*0c56*/ 	.byte	0x3f
	.zero		1


	//   ....[65]....
        /*0c58*/ 	.word	0x00010c70
        /*0c5c*/ 	.word	0x0000000a
        /*0c60*/ 	.word	0x00022860
        /*0c64*/ 	.short	0x010a
        /*0c66*/ 	.byte	0x3f
	.zero		1


	//   ....[66]....
        /*0c68*/ 	.word	0x00011d20
        /*0c6c*/ 	.word	0x00000007
        /*0c70*/ 	.word	0x00022820
        /*0c74*/ 	.short	0x010a
        /*0c76*/ 	.byte	0x3f
	.zero		1


	//   ....[67]....
        /*0c78*/ 	.word	0x00011ec0
        /*0c7c*/ 	.word	0x00000005
        /*0c80*/ 	.word	0x00022840
        /*0c84*/ 	.short	0x010a
        /*0c86*/ 	.byte	0x3f
	.zero		1


	//   ....[68]....
        /*0c88*/ 	.word	0x00011f10
        /*0c8c*/ 	.word	0x00000003
        /*0c90*/ 	.word	0x00022840
        /*0c94*/ 	.short	0x010a
        /*0c96*/ 	.byte	0x3f
	.zero		1


	//   ....[69]....
        /*0c98*/ 	.word	0x00011f60
        /*0c9c*/ 	.word	0x00000005
        /*0ca0*/ 	.word	0x00022860
        /*0ca4*/ 	.short	0x010a
        /*0ca6*/ 	.byte	0x3f
	.zero		1


	//----- nvinfo : EIATTR_NUM_MBARRIERS
	.align		4
.L_209:
        /*0ca8*/ 	.byte	0x03, 0x38
        /*0caa*/ 	.short	0x0016


	//----- nvinfo : EIATTR_EXIT_INSTR_OFFSETS
	.align		4
        /*0cac*/ 	.byte	0x04, 0x1c
        /*0cae*/ 	.short	(.L_211 - .L_210)


	//   ....[0]....
.L_210:
        /*0cb0*/ 	.word	0x000009b0


	//   ....[1]....
        /*0cb4*/ 	.word	0x00009400


	//   ....[2]....
        /*0cb8*/ 	.word	0x0000e650


	//----- nvinfo : EIATTR_MAX_THREADS
	.align		4
.L_211:
        /*0cbc*/ 	.byte	0x04, 0x05
        /*0cbe*/ 	.short	(.L_213 - .L_212)
.L_212:
        /*0cc0*/ 	.word	0x00000180
        /*0cc4*/ 	.word	0x00000001
        /*0cc8*/ 	.word	0x00000001


	//----- nvinfo : EIATTR_CRS_STACK_SIZE
	.align		4
.L_213:
        /*0ccc*/ 	.byte	0x04, 0x1e
        /*0cce*/ 	.short	(.L_215 - .L_214)
.L_214:
        /*0cd0*/ 	.word	0x00000000


	//----- nvinfo : EIATTR_CBANK_PARAM_SIZE
	.align		4
.L_215:
        /*0cd4*/ 	.byte	0x03, 0x19
        /*0cd6*/ 	.short	0x0af0


	//----- nvinfo : EIATTR_PARAM_CBANK
	.align		4
        /*0cd8*/ 	.byte	0x04, 0x0a
        /*0cda*/ 	.short	(.L_217 - .L_216)
	.align		4
.L_216:
        /*0cdc*/ 	.word	index@(.nv.constant0._ZN7cutlass13device_kernelIN5flash11enable_sm90INS1_16FlashAttnFwdSm90INS1_25CollectiveMainloopFwdSm90ILi2EN4cute5tupleIJNS5_1CILi1EEES8_S8_EEENS6_IJNS7_ILi128EEENS7_ILi96EEENS7_ILi64EEEEEELi256ENS_6half_tEfNS_4arch4Sm90ELb0ELb0ELb1ELb1ELb1ELb0ELb0ELb1ELb0ELb1ELb0ELb0EEENS1_21CollectiveEpilogueFwdINS6_IJSA_NS7_ILi256EEESB_EEES9_SE_SG_Li256ELb1ELb1ELb0ELb0EEENS1_36VarlenDynamicPersistentTileSchedulerILi128ELi96ELi256ELi128ELb0ELb1ELb1ELb0ELb1ELb1EEEEEEEEEvNT_6ParamsE)
        /*0ce0*/ 	.short	0x0210
        /*0ce2*/ 	.short	0x0af0


	//----- nvinfo : EIATTR_SW_WAR
	.align		4
.L_217:
        /*0ce4*/ 	.byte	0x04, 0x36
        /*0ce6*/ 	.short	(.L_219 - .L_218)
.L_218:
        /*0ce8*/ 	.word	0x00000008
.L_219:


//--------------------- .nv.info._ZN7cutlass13device_kernelIN5flash11enable_sm90INS1_16FlashAttnFwdSm90INS1_25CollectiveMainloopFwdSm90ILi2EN4cute5tupleIJNS5_1CILi1EEES8_S8_EEENS6_IJNS7_ILi128EEENS7_ILi96EEENS7_ILi64EEEEEELi256ENS_6half_tEfNS_4arch4Sm90ELb0ELb0ELb1ELb1ELb1ELb1ELb0ELb1ELb0ELb1ELb0ELb0EEENS1_21CollectiveEpilogueFwdINS6_IJSA_NS7_ILi256EEESB_EEES9_SE_SG_Li256ELb1ELb1ELb0ELb0EEENS1_36VarlenDynamicPersistentTileSchedulerILi128ELi96ELi256ELi128ELb0ELb1ELb1ELb0ELb1ELb1EEEEEEEEEvNT_6ParamsE --------------------------
	.section	.nv.info._ZN7cutlass13device_kernelIN5flash11enable_sm90INS1_16FlashAttnFwdSm90INS1_25CollectiveMainloopFwdSm90ILi2EN4cute5tupleIJNS5_1CILi1EEES8_S8_EEENS6_IJNS7_ILi128EEENS7_ILi96EEENS7_ILi64EEEEEELi256ENS_6half_tEfNS_4arch4Sm90ELb0ELb0ELb1ELb1ELb1ELb1ELb0ELb1ELb0ELb1ELb0ELb0EEENS1_21CollectiveEpilogueFwdINS6_IJSA_NS7_ILi256EEESB_EEES9_SE_SG_Li256ELb1ELb1ELb0ELb0EEENS1_36VarlenDynamicPersistentTileSchedulerILi128ELi96ELi256ELi128ELb0ELb1ELb1ELb0ELb1ELb1EEEEEEEEEvNT_6ParamsE,"",@"SHT_CUDA_INFO"
	.sectionflags	@""
	.align	4


	//----- nvinfo : EIATTR_CUDA_API_VERSION
	.align		4
        /*0000*/ 	.byte	0x04, 0x37
        /*0002*/ 	.short	(.L_221 - .L_220)
.L_220:
        /*0004*/ 	.word	0x00000082


	//----- nvinfo : EIATTR_KPARAM_INFO
	.align		4
.L_221:
        /*0008*/ 	.byte	0x04, 0x17
        /*000a*/ 	.short	(.L_223 - .L_222)
.L_222:
        /*000c*/ 	.word	0x00000000
        /*0010*/ 	.short	0x0000
        /*0012*/ 	.short	0x0070
        /*0014*/ 	.byte	0x00, 0xf0, 0x01, 0x2a


	//----- nvinfo : EIATTR_SPARSE_MMA_MASK
	.align		4
.L_223:
        /*0018*/ 	.byte	0x03, 0x50
        /*001a*/ 	.short	0x0000


	//----- nvinfo : EIATTR_MAXREG_COUNT
	.align		4
        /*001c*/ 	.byte	0x03, 0x1b
        /*001e*/ 	.short	0x00a8


	//----- nvinfo : EIATTR_NUM_BARRIERS
	.align		4
        /*0020*/ 	.byte	0x02, 0x4c
        /*0022*/ 	.byte	0x10
	.zero		1


	//----- nvinfo : EIATTR_EXTERNS
	.align		4
        /*0024*/ 	.byte	0x04, 0x0f
        /*0026*/ 	.short	(.L_225 - .L_224)


	//   ....[0]....
	.align		4
.L_224:
        /*0028*/ 	.word	index@(__assertfail)


	//----- nvinfo : EIATTR_ANNOTATIONS
	.align		4
.L_225:
        /*002c*/ 	.byte	0x04, 0x55
        /*002e*/ 	.short	(.L_227 - .L_226)


	//   ....[0]....
.L_226:
        /* <DEDUP_REMOVED lines=50> */


	//----- nvinfo : EIATTR_MERCURY_ISA_VERSION
	.align		4
.L_227:
        /*0338*/ 	.byte	0x03, 0x5f
        /*033a*/ 	.short	0x0101


	//----- nvinfo : EIATTR_UNUSED_LOAD_BYTE_OFFSET
	.align		4
        /*033c*/ 	.byte	0x04, 0x44
        /*033e*/ 	.short	(.L_229 - .L_228)


	//   ....[0]....
.L_228:
        /*0340*/ 	.word	0x00000a40
        /*0344*/ 	.word	0x0000fff0


	//   ....[1]....
        /*0348*/ 	.word	0x0000d9d0
        /*034c*/ 	.word	0x0000fff0


	//----- nvinfo : EIATTR_INT_WARP_WIDE_INSTR_OFFSETS
	.align		4
.L_229:
        /*0350*/ 	.byte	0x04, 0x31
        /*0352*/ 	.short	(.L_231 - .L_230)


	//   ....[0]....
.L_230:
        /*0354*/ 	.word	0x00000120


	//   ....[1]....
        /*0358*/ 	.word	0x000001c0


	//   ....[2]....
        /*035c*/ 	.word	0x00000230


	//   ....[3]....
        /*0360*/ 	.word	0x00012fd0


	//   ....[4]....
        /*0364*/ 	.word	0x00013060


	//   ....[5]....
        /*0368*/ 	.word	0x00016460


	//   ....[6]....
        /*036c*/ 	.word	0x000164f0


	//----- nvinfo : EIATTR_COOP_GROUP_MASK_REGIDS
	.align		4
.L_231:
        /*0370*/ 	.byte	0x04, 0x29
        /*0372*/ 	.short	(.L_233 - .L_232)


	//   ....[0]....
.L_232:
        /*0374*/ 	.word	0xffffffff


	//   ....[1]....
        /*0378*/ 	.word	0xffffffff


	//   ....[2]....
        /*037c*/ 	.word	0xffffffff


	//   ....[3]....
        /*0380*/ 	.word	0xffffffff


	//   ....[4]....
        /*0384*/ 	.word	0xffffffff


	//   ....[5]....
        /*0388*/ 	.word	0xffffffff


	//   ....[6]....
        /*038c*/ 	.word	0xffffffff


	//   ....[7]....
        /*0390*/ 	.word	0xffffffff


	//   ....[8]....
        /*0394*/ 	.word	0xffffffff


	//   ....[9]....
        /*0398*/ 	.word	0xffffffff


	//   ....[10]....
        /*039c*/ 	.word	0xffffffff


	//   ....[11]....
        /*03a0*/ 	.word	0xffffffff


	//   ....[12]....
        /*03a4*/ 	.word	0xffffffff


	//   ....[13]....
        /*03a8*/ 	.word	0xffffffff


	//   ....[14]....
        /*03ac*/ 	.word	0xffffffff


	//   ....[15]....
        /*03b0*/ 	.word	0xffffffff


	//   ....[16]....
        /*03b4*/ 	.word	0xffffffff


	//   ....[17]....
        /*03b8*/ 	.word	0xffffffff


	//   ....[18]....
        /*03bc*/ 	.word	0xffffffff


	//   ....[19]....
        /*03c0*/ 	.word	0xffffffff


	//   ....[20]....
        /*03c4*/ 	.word	0xffffffff


	//   ....[21]....
        /*03c8*/ 	.word	0xffffffff


	//   ....[22]....
        /*03cc*/ 	.word	0xffffffff


	//   ....[23]....
        /*03d0*/ 	.word	0xffffffff


	//   ....[24]....
        /*03d4*/ 	.word	0xffffffff


	//   ....[25]....
        /*03d8*/ 	.word	0xffffffff


	//   ....[26]....
        /*03dc*/ 	.word	0xffffffff


	//   ....[27]....
        /*03e0*/ 	.word	0xffffffff


	//   ....[28]....
        /*03e4*/ 	.word	0xffffffff


	//   ....[29]....
        /*03e8*/ 	.word	0xffffffff


	//   ....[30]....
        /*03ec*/ 	.word	0xffffffff


	//   ....[31]....
        /*03f0*/ 	.word	0xffffffff


	//   ....[32]....
        /*03f4*/ 	.word	0xffffffff


	//   ....[33]....
        /*03f8*/ 	.word	0xffffffff


	//   ....[34]....
        /*03fc*/ 	.word	0xffffffff


	//   ....[35]....
        /*0400*/ 	.word	0xffffffff


	//   ....[36]....
        /*0404*/ 	.word	0xffffffff


	//   ....[37]....
        /*0408*/ 	.word	0xffffffff


	//   ....[38]....
        /*040c*/ 	.word	0xffffffff


	//   ....[39]....
        /*0410*/ 	.word	0xffffffff


	//   ....[40]....
        /*0414*/ 	.word	0xffffffff


	//   ....[41]....
        /*0418*/ 	.word	0xffffffff


	//   ....[42]....
        /*041c*/ 	.word	0xffffffff


	//   ....[43]....
        /*0420*/ 	.word	0xffffffff


	//   ....[44]....
        /*0424*/ 	.word	0xffffffff


	//   ....[45]....
        /*0428*/ 	.word	0xffffffff


	//   ....[46]....
        /*042c*/ 	.word	0xffffffff


	//   ....[47]....
        /*0430*/ 	.word	0xffffffff


	//   ....[48]....
        /*0434*/ 	.word	0xffffffff


	//   ....[49]....
        /*0438*/ 	.word	0xffffffff


	//   ....[50]....
        /*043c*/ 	.word	0xffffffff


	//   ....[51]....
        /*0440*/ 	.word	0xffffffff


	//   ....[52]....
        /*0444*/ 	.word	0xffffffff


	//   ....[53]....
        /*0448*/ 	.word	0xffffffff


	//   ....[54]....
        /*044c*/ 	.word	0xffffffff


	//   ....[55]....
        /*0450*/ 	.word	0xffffffff


	//   ....[56]....
        /*0454*/ 	.word	0xffffffff


	//   ....[57]....
        /*0458*/ 	.word	0xffffffff


	//   ....[58]....
        /*045c*/ 	.word	0xffffffff


	//   ....[59]....
        /*0460*/ 	.word	0xffffffff


	//   ....[60]....
        /*0464*/ 	.word	0xffffffff


	//   ....[61]....
        /*0468*/ 	.word	0xffffffff


	//   ....[62]....
        /*046c*/ 	.word	0xffffffff


	//   ....[63]....
        /*0470*/ 	.word	0xffffffff


	//   ....[64]....
        /*0474*/ 	.word	0xffffffff


	//   ....[65]....
        /*0478*/ 	.word	0xffffffff


	//   ....[66]....
        /*047c*/ 	.word	0xffffffff


	//   ....[67]....
        /*0480*/ 	.word	0xffffffff


	//   ....[68]....
        /*0484*/ 	.word	0xffffffff


	//   ....[69]....
        /*0488*/ 	.word	0xffffffff


	//   ....[70]....
        /*048c*/ 	.word	0xffffffff


	//   ....[71]....
        /*0490*/ 	.word	0xffffffff


	//   ....[72]....
        /*0494*/ 	.word	0xffffffff


	//   ....[73]....
        /*0498*/ 	.word	0xffffffff


	//   ....[74]....
        /*049c*/ 	.word	0xffffffff


	//   ....[75]....
        /*04a0*/ 	.word	0xffffffff


	//   ....[76]....
        /*04a4*/ 	.word	0xffffffff


	//   ....[77]....
        /*04a8*/ 	.word	0xffffffff


	//   ....[78]....
        /*04ac*/ 	.word	0xffffffff


	//   ....[79]....
        /*04b0*/ 	.word	0xffffffff


	//   ....[80]....
        /*04b4*/ 	.word	0xffffffff


	//   ....[81]....
        /*04b8*/ 	.word	0xffffffff


	//   ....[82]....
        /*04bc*/ 	.word	0xffffffff


	//   ....[83]....
        /*04c0*/ 	.word	0xffffffff


	//   ....[84]....
        /*04c4*/ 	.word	0xffffffff


	//   ....[85]....
        /*04c8*/ 	.word	0xffffffff


	//   ....[86]....
        /*04cc*/ 	.word	0xffffffff


	//   ....[87]....
        /*04d0*/ 	.word	0xffffffff


	//   ....[88]....
        /*04d4*/ 	.word	0xffffffff


	//   ....[89]....
        /*04d8*/ 	.word	0xffffffff


	//   ....[90]....
        /*04dc*/ 	.word	0xffffffff


	//   ....[91]....
        /*04e0*/ 	.word	0xffffffff


	//   ....[92]....
        /*04e4*/ 	.word	0xffffffff


	//   ....[93]....
        /*04e8*/ 	.word	0xffffffff


	//   ....[94]....
        /*04ec*/ 	.word	0xffffffff


	//   ....[95]....
        /*04f0*/ 	.word	0xffffffff


	//   ....[96]....
        /*04f4*/ 	.word	0xffffffff


	//   ....[97]....
        /*04f8*/ 	.word	0xffffffff


	//   ....[98]....
        /*04fc*/ 	.word	0xffffffff


	//   ....[99]....
        /*0500*/ 	.word	0xffffffff


	//   ....[100]....
        /*0504*/ 	.word	0xffffffff


	//   ....[101]....
        /*0508*/ 	.word	0xffffffff


	//   ....[102]....
        /*050c*/ 	.word	0xffffffff


	//   ....[103]....
        /*0510*/ 	.word	0xffffffff


	//   ....[104]....
        /*0514*/ 	.word	0xffffffff


	//   ....[105]....
        /*0518*/ 	.word	0xffffffff


	//   ....[106]....
        /*051c*/ 	.word	0xffffffff


	//   ....[107]....
        /*0520*/ 	.word	0xffffffff


	//   ....[108]....
        /*0524*/ 	.word	0xffffffff


	//   ....[109]....
        /*0528*/ 	.word	0xffffffff


	//   ....[110]....
        /*052c*/ 	.word	0xffffffff


	//   ....[111]....
        /*0530*/ 	.word	0xffffffff


	//   ....[112]....
        /*0534*/ 	.word	0xffffffff


	//   ....[113]....
        /*0538*/ 	.word	0xffffffff


	//   ....[114]....
        /*053c*/ 	.word	0xffffffff


	//   ....[115]....
        /*0540*/ 	.word	0xffffffff


	//   ....[116]....
        /*0544*/ 	.word	0xffffffff


	//   ....[117]....
        /*0548*/ 	.word	0xffffffff


	//   ....[118]....
        /*054c*/ 	.word	0xffffffff


	//   ....[119]....
        /*0550*/ 	.word	0xffffffff


	//   ....[120]....
        /*0554*/ 	.word	0xffffffff


	//   ....[121]....
        /*0558*/ 	.word	0xffffffff


	//   ....[122]....
        /*055c*/ 	.word	0xffffffff


	//   ....[123]....
        /*0560*/ 	.word	0xffffffff


	//   ....[124]....
        /*0564*/ 	.word	0xffffffff


	//   ....[125]....
        /*0568*/ 	.word	0xffffffff


	//   ....[126]....
        /*056c*/ 	.word	0xffffffff


	//   ....[127]....
        /*0570*/ 	.word	0xffffffff


	//   ....[128]....
        /*0574*/ 	.word	0xffffffff


	//   ....[129]....
        /*0578*/ 	.word	0xffffffff


	//   ....[130]....
        /*057c*/ 	.word	0xffffffff


	//   ....[131]....
        /*0580*/ 	.word	0xffffffff


	//   ....[132]....
        /*0584*/ 	.word	0xffffffff


	//   ....[133]....
        /*0588*/ 	.word	0xffffffff


	//   ....[134]....
        /*058c*/ 	.word	0xffffffff


	//   ....[135]....
        /*0590*/ 	.word	0xffffffff


	//   ....[136]....
        /*0594*/ 	.word	0xffffffff


	//   ....[137]....
        /*0598*/ 	.word	0xffffffff


	//   ....[138]....
        /*059c*/ 	.word	0xffffffff


	//   ....[139]....
        /*05a0*/ 	.word	0xffffffff


	//   ....[140]....
        /*05a4*/ 	.word	0xffffffff


	//   ....[141]....
        /*05a8*/ 	.word	0xffffffff


	//   ....[142]....
        /*05ac*/ 	.word	0xffffffff


	//   ....[143]....
        /*05b0*/ 	.word	0xffffffff


	//   ....[144]....
        /*05b4*/ 	.word	0xffffffff


	//   ....[145]....
        /*05b8*/ 	.word	0xffffffff


	//   ....[146]....
        /*05bc*/ 	.word	0xffffffff


	//   ....[147]....
        /*05c0*/ 	.word	0xffffffff


	//   ....[148]....
        /*05c4*/ 	.word	0xffffffff


	//   ....[149]....
        /*05c8*/ 	.word	0xffffffff


	//   ....[150]....
        /*05cc*/ 	.word	0xffffffff


	//   ....[151]....
        /*05d0*/ 	.word	0xffffffff


	//   ....[152]....
        /*05d4*/ 	.word	0xffffffff


	//   ....[153]....
        /*05d8*/ 	.word	0xffffffff


	//   ....[154]....
        /*05dc*/ 	.word	0xffffffff


	//   ....[155]....
        /*05e0*/ 	.word	0xffffffff


	//   ....[156]....
        /*05e4*/ 	.word	0xffffffff


	//   ....[157]....
        /*05e8*/ 	.word	0xffffffff


	//   ....[158]....
        /*05ec*/ 	.word	0xffffffff


	//   ....[159]....
        /*05f0*/ 	.word	0xffffffff


	//   ....[160]....
        /*05f4*/ 	.word	0xffffffff


	//   ....[161]....
        /*05f8*/ 	.word	0xffffffff


	//   ....[162]....
        /*05fc*/ 	.word	0xffffffff


	//   ....[163]....
        /*0600*/ 	.word	0x0500000f


	//   ....[164]....
        /*0604*/ 	.word	0x0500000f


	//   ....[165]....
        /*0608*/ 	.word	0x0500000f


	//   ....[166]....
        /*060c*/ 	.word	0x0500000f


	//   ....[167]....
        /*0610*/ 	.word	0x0500000f


	//   ....[168]....
        /*0614*/ 	.word	0x0500000f


	//   ....[169]....
        /*0618*/ 	.word	0x0500000f


	//   ....[170]....
        /*061c*/ 	.word	0x0500000f


	//   ....[171]....
        /*0620*/ 	.word	0x0500000f


	//   ....[172]....
        /*0624*/ 	.word	0x0500000f


	//   ....[173]....
        /*0628*/ 	.word	0x0500000f


	//   ....[174]....
        /*062c*/ 	.word	0x0500000f


	//   ....[175]....
        /*0630*/ 	.word	0x0500000f


	//   ....[176]....
        /*0634*/ 	.word	0x0500000f


	//   ....[177]....
        /*0638*/ 	.word	0x0500000f


	//   ....[178]....
        /*063c*/ 	.word	0x0500000f


	//   ....[179]....
        /*0640*/ 	.word	0x0500000f


	//   ....[180]....
        /*0644*/ 	.word	0x0500000f


	//   ....[181]....
        /*0648*/ 	.word	0x0500000f


	//   ....[182]....
        /*064c*/ 	.word	0x0500000f


	//   ....[183]....
        /*0650*/ 	.word	0x0500000f


	//   ....[184]....
        /*0654*/ 	.word	0x0500000f


	//   ....[185]....
        /*0658*/ 	.word	0x0500000f


	//   ....[186]....
        /*065c*/ 	.word	0x0500000f


	//   ....[187]....
        /*0660*/ 	.word	0x0500000f


	//   ....[188]....
        /*0664*/ 	.word	0x0500000f


	//   ....[189]....
        /*0668*/ 	.word	0x0500000f


	//   ....[190]....
        /*066c*/ 	.word	0x0500000f


	//   ....[191]....
        /*0670*/ 	.word	0x0500000f


	//   ....[192]....
        /*0674*/ 	.word	0x0500000f


	//   ....[193]....
        /*0678*/ 	.word	0x0500000f


	//   ....[194]....
        /*067c*/ 	.word	0x0500000f


	//   ....[195]....
        /*0680*/ 	.word	0x0500000f


	//   ....[196]....
        /*0684*/ 	.word	0x0500000f


	//   ....[197]....
        /*0688*/ 	.word	0x0500000f


	//   ....[198]....
        /*068c*/ 	.word	0x0500000f


	//   ....[199]....
        /*0690*/ 	.word	0x0500000f


	//   ....[200]....
        /*0694*/ 	.word	0x0500000f


	//   ....[201]....
        /*0698*/ 	.word	0x0500000f


	//   ....[202]....
        /*069c*/ 	.word	0x0500000f


	//   ....[203]....
        /*06a0*/ 	.word	0x0500000f


	//   ....[204]....
        /*06a4*/ 	.word	0x0500000f


	//   ....[205]....
        /*06a8*/ 	.word	0x0500000f


	//   ....[206]....
        /*06ac*/ 	.word	0x0500000f


	//   ....[207]....
        /*06b0*/ 	.word	0x0500000f


	//   ....[208]....
        /*06b4*/ 	.word	0x0500000f


	//   ....[209]....
        /*06b8*/ 	.word	0x0500000f


	//   ....[210]....
        /*06bc*/ 	.word	0x0500000f


	//   ....[211]....
        /*06c0*/ 	.word	0x0500000f


	//   ....[212]....
        /*06c4*/ 	.word	0x0500000f


	//   ....[213]....
        /*06c8*/ 	.word	0x0500000f


	//   ....[214]....
        /*06cc*/ 	.word	0x0500000f


	//   ....[215]....
        /*06d0*/ 	.word	0x0500000f


	//   ....[216]....
        /*06d4*/ 	.word	0x0500000f


	//   ....[217]....
        /*06d8*/ 	.word	0x0500000f


	//   ....[218]....
        /*06dc*/ 	.word	0x0500000f


	//   ....[219]....
        /*06e0*/ 	.word	0x0500000f


	//   ....[220]....
        /*06e4*/ 	.word	0x0500000f


	//   ....[221]....
        /*06e8*/ 	.word	0x0500000f


	//   ....[222]....
        /*06ec*/ 	.word	0x0500000f


	//   ....[223]....
        /*06f0*/ 	.word	0x0500000f


	//   ....[224]....
        /*06f4*/ 	.word	0x0500000f


	//   ....[225]....
        /*06f8*/ 	.word	0x0500000f


	//   ....[226]....
        /*06fc*/ 	.word	0x0500000f


	//   ....[227]....
        /*0700*/ 	.word	0x0500000f


	//   ....[228]....
        /*0704*/ 	.word	0x0500000f


	//   ....[229]....
        /*0708*/ 	.word	0x0500000f


	//   ....[230]....
        /*070c*/ 	.word	0x0500000f


	//   ....[231]....
        /*0710*/ 	.word	0x0500000f


	//   ....[232]....
        /*0714*/ 	.word	0x0500000f


	//   ....[233]....
        /*0718*/ 	.word	0x0500000f


	//   ....[234]....
        /*071c*/ 	.word	0x0500000f


	//   ....[235]....
        /*0720*/ 	.word	0x0500000f


	//   ....[236]....
        /*0724*/ 	.word	0x0500000f


	//   ....[237]....
        /*0728*/ 	.word	0x0500000f


	//   ....[238]....
        /*072c*/ 	.word	0x0500000f


	//   ....[239]....
        /*0730*/ 	.word	0x0500000f


	//   ....[240]....
        /*0734*/ 	.word	0x0500000f


	//   ....[241]....
        /*0738*/ 	.word	0x0500000f


	//   ....[242]....
        /*073c*/ 	.word	0x0500000f


	//   ....[243]....
        /*0740*/ 	.word	0x0500000f


	//   ....[244]....
        /*0744*/ 	.word	0x0500000f


	//   ....[245]....
        /*0748*/ 	.word	0x0500000f


	//   ....[246]....
        /*074c*/ 	.word	0x0500000f


	//   ....[247]....
        /*0750*/ 	.word	0x0500000f


	//   ....[248]....
        /*0754*/ 	.word	0x0500000f


	//   ....[249]....
        /*0758*/ 	.word	0x0500000f


	//   ....[250]....
        /*075c*/ 	.word	0x0500000f


	//   ....[251]....
        /*0760*/ 	.word	0x0500000f


	//   ....[252]....
        /*0764*/ 	.word	0x0500000f


	//   ....[253]....
        /*0768*/ 	.word	0x0500000f


	//   ....[254]....
        /*076c*/ 	.word	0x0500000f


	//   ....[255]....
        /*0770*/ 	.word	0x0500000f


	//   ....[0]....
        /*0774*/ 	.word	0x0500000f


	//   ....[1]....
        /*0778*/ 	.word	0x0500000f


	//   ....[2]....
        /*077c*/ 	.word	0x0500000f


	//   ....[3]....
        /*0780*/ 	.word	0x0500000f


	//   ....[4]....
        /*0784*/ 	.word	0x0500000f


	//   ....[5]....
        /*0788*/ 	.word	0x0500000f


	//   ....[6]....
        /*078c*/ 	.word	0x0500000f


	//   ....[7]....
        /*0790*/ 	.word	0x0500000f


	//   ....[8]....
        /*0794*/ 	.word	0x0500000f


	//   ....[9]....
        /*0798*/ 	.word	0x0500000f


	//   ....[10]....
        /*079c*/ 	.word	0x0500000f


	//   ....[11]....
        /*07a0*/ 	.word	0x0500000f


	//   ....[12]....
        /*07a4*/ 	.word	0x0500000f


	//   ....[13]....
        /*07a8*/ 	.word	0x0500000f


	//   ....[14]....
        /*07ac*/ 	.word	0x0500000f


	//   ....[15]....
        /*07b0*/ 	.word	0x0500000f


	//   ....[16]....
        /*07b4*/ 	.word	0x0500000f


	//   ....[17]....
        /*07b8*/ 	.word	0x0500000f


	//   ....[18]....
        /*07bc*/ 	.word	0x0500000f


	//   ....[19]....
        /*07c0*/ 	.word	0x0500000f


	//----- nvinfo : EIATTR_COOP_GROUP_INSTR_OFFSETS
	.align		4
.L_233:
        /*07c4*/ 	.byte	0x04, 0x28
        /*07c6*/ 	.short	(.L_235 - .L_234)


	//   ....[0]....
.L_234:
        /*07c8*/ 	.word	0x00000060


	//   ....[1]....
        /*07cc*/ 	.word	0x00000130


	//   ....[2]....
        /*07d0*/ 	.word	0x000001e0


	//   ....[3]....
        /*07d4*/ 	.word	0x000003a0


	//   ....[4]....
        /*07d8*/ 	.word	0x00000500


	//   ....[5]....
        /*07dc*/ 	.word	0x00000620


	//   ....[6]....
        /*07e0*/ 	.word	0x00000780


	//   ....[7]....
        /*07e4*/ 	.word	0x00002ca0


	//   ....[8]....
        /*07e8*/ 	.word	0x00002cb0


	//   ....[9]....
        /*07ec*/ 	.word	0x00003360


	//   ....[10]....
        /*07f0*/ 	.word	0x00003370


	//   ....[11]....
        /*07f4*/ 	.word	0x00003ee0


	//   ....[12]....
        /*07f8*/ 	.word	0x00003ef0


	//   ....[13]....
        /*07fc*/ 	.word	0x00004670


	//   ....[14]....
        /*0800*/ 	.word	0x00004680


	//   ....[15]....
        /*0804*/ 	.word	0x00005020


	//   ....[16]....
        /*0808*/ 	.word	0x00005030


	//   ....[17]....
        /*080c*/ 	.word	0x00005140


	//   ....[18]....
        /*0810*/ 	.word	0x00005150


	//   ....[19]....
        /*0814*/ 	.word	0x00005510


	//   ....[20]....
        /*0818*/ 	.word	0x00005540


	//   ....[21]....
        /*081c*/ 	.word	0x00005810


	//   ....[22]....
        /*0820*/ 	.word	0x00005830


	//   ....[23]....
        /*0824*/ 	.word	0x00006170


	//   ....[24]....
        /*0828*/ 	.word	0x00006720


	//   ....[25]....
        /*082c*/ 	.word	0x00006730


	//   ....[26]....
        /*0830*/ 	.word	0x00006740


	//   ....[27]....
        /*0834*/ 	.word	0x00006750


	//   ....[28]....
        /*0838*/ 	.word	0x000077a0


	//   ....[29]....
        /*083c*/ 	.word	0x000077b0


	//   ....[30]....
        /*0840*/ 	.word	0x000077c0


	//   ....[31]....
        /*0844*/ 	.word	0x000077d0


	//   ....[32]....
        /*0848*/ 	.word	0x00009860


	//   ....[33]....
        /*084c*/ 	.word	0x00009890


	//   ....[34]....
        /*0850*/ 	.word	0x00009c50


	//   ....[35]....
        /*0854*/ 	.word	0x00009ca0


	//   ....[36]....
        /*0858*/ 	.word	0x0000b380


	//   ....[37]....
        /*085c*/ 	.word	0x0000b3e0


	//   ....[38]....
        /*0860*/ 	.word	0x0000be10


	//   ....[39]....
        /*0864*/ 	.word	0x0000be70


	//   ....[40]....
        /*0868*/ 	.word	0x0000cf50


	//   ....[41]....
        /*086c*/ 	.word	0x0000cfa0


	//   ....[42]....
        /*0870*/ 	.word	0x0000cff0


	//   ....[43]....
        /*0874*/ 	.word	0x0000d030


	//   ....[44]....
        /*0878*/ 	.word	0x0000ee90


	//   ....[45]....
        /*087c*/ 	.word	0x0000eed0


	//   ....[46]....
        /*0880*/ 	.word	0x0000ef10


	//   ....[47]....
        /*0884*/ 	.word	0x0000ef50


	//   ....[48]....
        /*0888*/ 	.word	0x0000f500


	//   ....[49]....
        /*088c*/ 	.word	0x0000f520


	//   ....[50]....
        /*0890*/ 	.word	0x0000f670


	//   ....[51]....
        /*0894*/ 	.word	0x0000f690


	//   ....[52]....
        /*0898*/ 	.word	0x0000f7d0


	//   ....[53]....
        /*089c*/ 	.word	0x0000f7f0


	//   ....[54]....
        /*08a0*/ 	.word	0x0000f940


	//   ....[55]....
        /*08a4*/ 	.word	0x0000f960


	//   ....[56]....
        /*08a8*/ 	.word	0x00010290


	//   ....[57]....
        /*08ac*/ 	.word	0x000102a0


	//   ....[58]....
        /*08b0*/ 	.word	0x000104e0


	//   ....[59]....
        /*08b4*/ 	.word	0x000104f0


	//   ....[60]....
        /*08b8*/ 	.word	0x00010720


	//   ....[61]....
        /*08bc*/ 	.word	0x00010730


	//   ....[62]....
        /*08c0*/ 	.word	0x00010960


	//   ....[63]....
        /*08c4*/ 	.word	0x00010970


	//   ....[64]....
        /*08c8*/ 	.word	0x00010c00


	//   ....[65]....
        /*08cc*/ 	.word	0x00010db0


	//   ....[66]....
        /*08d0*/ 	.word	0x00010de0


	//   ....[67]....
        /*08d4*/ 	.word	0x00010e10


	//   ....[68]....
        /*08d8*/ 	.word	0x00010e40


	//   ....[69]....
        /*08dc*/ 	.word	0x00010e70


	//   ....[70]....
        /*08e0*/ 	.word	0x00010ea0


	//   ....[71]....
        /*08e4*/ 	.word	0x00011010


	//   ....[72]....
        /*08e8*/ 	.word	0x00011040


	//   ....[73]....
        /*08ec*/ 	.word	0x00011070


	//   ....[74]....
        /*08f0*/ 	.word	0x000110a0


	//   ....[75]....
        /*08f4*/ 	.word	0x000110d0


	//   ....[76]....
        /*08f8*/ 	.word	0x00011100


	//   ....[77]....
        /*08fc*/ 	.word	0x00011190


	//   ....[78]....
        /*0900*/ 	.word	0x000111c0


	//   ....[79]....
        /*0904*/ 	.word	0x00011240


	//   ....[80]....
        /*0908*/ 	.word	0x00011d70


	//   ....[81]....
        /*090c*/ 	.word	0x00013ba0


	//   ....[82]....
        /*0910*/ 	.word	0x00013bc0


	//   ....[83]....
        /*0914*/ 	.word	0x00013c50


	//   ....[84]....
        /*0918*/ 	.word	0x00013c70


	//   ....[85]....
        /*091c*/ 	.word	0x00013cf0


	//   ....[86]....
        /*0920*/ 	.word	0x00013d10


	//   ....[87]....
        /*0924*/ 	.word	0x00013d90


	//   ....[88]....
        /*0928*/ 	.word	0x00013db0


	//   ....[89]....
        /*092c*/ 	.word	0x00013e30


	//   ....[90]....
        /*0930*/ 	.word	0x00013e50


	//   ....[91]....
        /*0934*/ 	.word	0x00013e60


	//   ....[92]....
        /*0938*/ 	.word	0x00013e70


	//   ....[93]....
        /*093c*/ 	.word	0x000146f0


	//   ....[94]....
        /*0940*/ 	.word	0x00014720


	//   ....[95]....
        /*0944*/ 	.word	0x000147e0


	//   ....[96]....
        /*0948*/ 	.word	0x000147f0


	//   ....[97]....
        /*094c*/ 	.word	0x00014880


	//   ....[98]....
        /*0950*/ 	.word	0x00014890


	//   ....[99]....
        /*0954*/ 	.word	0x00014920


	//   ....[100]....
        /*0958*/ 	.word	0x00014930


	//   ....[101]....
        /*095c*/ 	.word	0x000149c0


	//   ....[102]....
        /*0960*/ 	.word	0x000149d0


	//   ....[103]....
        /*0964*/ 	.word	0x00014a60


	//   ....[104]....
        /*0968*/ 	.word	0x00014a70


	//   ....[105]....
        /*096c*/ 	.word	0x00014af0


	//   ....[106]....
        /*0970*/ 	.word	0x00014b00


	//   ....[107]....
        /*0974*/ 	.word	0x00014b10


	//   ....[108]....
        /*0978*/ 	.word	0x00014b80


	//   ....[109]....
        /*097c*/ 	.word	0x00014f90


	//   ....[110]....
        /*0980*/ 	.word	0x00014fb0


	//   ....[111]....
        /*0984*/ 	.word	0x00014fd0


	//   ....[112]....
        /*0988*/ 	.word	0x000150e0


	//   ....[113]....
        /*098c*/ 	.word	0x000150f0


	//   ....[114]....
        /*0990*/ 	.word	0x00015120


	//   ....[115]....
        /*0994*/ 	.word	0x000151b0


	//   ....[116]....
        /*0998*/ 	.word	0x00015260


	//   ....[117]....
        /*099c*/ 	.word	0x00015270


	//   ....[118]....
        /*09a0*/ 	.word	0x000152a0


	//   ....[119]....
        /*09a4*/ 	.word	0x000152b0


	//   ....[120]....
        /*09a8*/ 	.word	0x00015340


	//   ....[121]....
        /*09ac*/ 	.word	0x00015a80


	//   ....[122]....
        /*09b0*/ 	.word	0x00015aa0


	//   ....[123]....
        /*09b4*/ 	.word	0x00015af0


	//   ....[124]....
        /*09b8*/ 	.word	0x00015b00


	//   ....[125]....
        /*09bc*/ 	.word	0x00015b40


	//   ....[126]....
        /*09c0*/ 	.word	0x00015b50


	//   ....[127]....
        /*09c4*/ 	.word	0x00015b90


	//   ....[128]....
        /*09c8*/ 	.word	0x00015ba0


	//   ....[129]....
        /*09cc*/ 	.word	0x00015be0


	//   ....[130]....
        /*09d0*/ 	.word	0x00015bf0


	//   ....[131]....
        /*09d4*/ 	.word	0x00015c00


	//   ....[132]....
        /*09d8*/ 	.word	0x00015c40


	//   ....[133]....
        /*09dc*/ 	.word	0x00015f80


	//   ....[134]....
        /*09e0*/ 	.word	0x00015fa0


	//   ....[135]....
        /*09e4*/ 	.word	0x00015fb0


	//   ....[136]....
        /*09e8*/ 	.word	0x00015fd0


	//   ....[137]....
        /*09ec*/ 	.word	0x00016040


	//   ....[138]....
        /*09f0*/ 	.word	0x00016060


	//   ....[139]....
        /*09f4*/ 	.word	0x000160c0


	//   ....[140]....
        /*09f8*/ 	.word	0x000160e0


	//   ....[141]....
        /*09fc*/ 	.word	0x00016140


	//   ....[142]....
        /*0a00*/ 	.word	0x00016160


	//   ....[143]....
        /*0a04*/ 	.word	0x000161c0


	//   ....[144]....
        /*0a08*/ 	.word	0x000161e0


	//   ....[145]....
        /*0a0c*/ 	.word	0x000166d0


	//   ....[146]....
        /*0a10*/ 	.word	0x00016700


	//   ....[147]....
        /*0a14*/ 	.word	0x00016730


	//   ....[148]....
        /*0a18*/ 	.word	0x00016760


	//   ....[149]....
        /*0a1c*/ 	.word	0x00016790


	//   ....[150]....
        /*0a20*/ 	.word	0x000167c0


	//   ....[151]....
        /*0a24*/ 	.word	0x000167f0


	//   ....[152]....
        /*0a28*/ 	.word	0x00016820


	//   ....[153]....
        /*0a2c*/ 	.word	0x000169a0


	//   ....[154]....
        /*0a30*/ 	.word	0x000169d0


	//   ....[155]....
        /*0a34*/ 	.word	0x00016a00


	//   ....[156]....
        /*0a38*/ 	.word	0x00016a30


	//   ....[157]....
        /*0a3c*/ 	.word	0x00016a60


	//   ....[158]....
        /*0a40*/ 	.word	0x00016a90


	//   ....[159]....
        /*0a44*/ 	.word	0x00016b50


	//   ....[160]....
        /*0a48*/ 	.word	0x00016b70


	//   ....[161]....
        /*0a4c*/ 	.word	0x00016be0


	//   ....[162]....
        /*0a50*/ 	.word	0x00017050


	//   ....[163]....
        /*0a54*/ 	.word	0x00017370


	//   ....[164]....
        /*0a58*/ 	.word	0x00017400


	//   ....[165]....
        /*0a5c*/ 	.word	0x000174a0


	//   ....[166]....
        /*0a60*/ 	.word	0x00017530


	//   ....[167]....
        /*0a64*/ 	.word	0x00017620


	//   ....[168]....
        /*0a68*/ 	.word	0x000176b0


	//   ....[169]....
        /*0a6c*/ 	.word	0x00017750


	//   ....[170]....
        /*0a70*/ 	.word	0x000177e0


	//   ....[171]....
        /*0a74*/ 	.word	0x000178d0


	//   ....[172]....
        /*0a78*/ 	.word	0x00017960


	//   ....[173]....
        /*0a7c*/ 	.word	0x000179f0


	//   ....[174]....
        /*0a80*/ 	.word	0x00017a80


	//   ....[175]....
        /*0a84*/ 	.word	0x00017bb0


	//   ....[176]....
        /*0a88*/ 	.word	0x00017c50


	//   ....[177]....
        /*0a8c*/ 	.word	0x00017ce0


	//   ....[178]....
        /*0a90*/ 	.word	0x00017d30


	//   ....[179]....
        /*0a94*/ 	.word	0x00017d80


	//   ....[180]....
        /*0a98*/ 	.word	0x00017e60


	//   ....[181]....
        /*0a9c*/ 	.word	0x00017ef0


	//   ....[182]....
        /*0aa0*/ 	.word	0x00017f40


	//   ....[183]....
        /*0aa4*/ 	.word	0x00017f90


	//   ....[184]....
        /*0aa8*/ 	.word	0x000181a0


	//   ....[185]....
        /*0aac*/ 	.word	0x000181f0


	//   ....[186]....
        /*0ab0*/ 	.word	0x00018280


	//   ....[187]....
        /*0ab4*/ 	.word	0x00018310


	//   ....[188]....
        /*0ab8*/ 	.word	0x000183a0


	//   ....[189]....
        /*0abc*/ 	.word	0x00018430


	//   ....[190]....
        /*0ac0*/ 	.word	0x000184c0


	//   ....[191]....
        /*0ac4*/ 	.word	0x00018550


	//   ....[192]....
        /*0ac8*/ 	.word	0x00018610


	//   ....[193]....
        /*0acc*/ 	.word	0x000188f0


	//   ....[194]....
        /*0ad0*/ 	.word	0x000189e0


	//   ....[195]....
        /*0ad4*/ 	.word	0x00018a80


	//   ....[196]....
        /*0ad8*/ 	.word	0x00018ae0


	//   ....[197]....
        /*0adc*/ 	.word	0x00018bd0


	//   ....[198]....
        /*0ae0*/ 	.word	0x00018c40


	//   ....[199]....
        /*0ae4*/ 	.word	0x00018d30


	//   ....[200]....
        /*0ae8*/ 	.word	0x00018da0


	//   ....[201]....
        /*0aec*/ 	.word	0x00018e90


	//   ....[202]....
        /*0af0*/ 	.word	0x00018f00


	//   ....[203]....
        /*0af4*/ 	.word	0x00018ff0


	//   ....[204]....
        /*0af8*/ 	.word	0x00019060


	//   ....[205]....
        /*0afc*/ 	.word	0x00019100


	//   ....[206]....
        /*0b00*/ 	.word	0x000191f0


	//   ....[207]....
        /*0b04*/ 	.word	0x00019260


	//   ....[208]....
        /*0b08*/ 	.word	0x000192c0


	//   ....[209]....
        /*0b0c*/ 	.word	0x000193b0


	//   ....[210]....
        /*0b10*/ 	.word	0x00019410


	//   ....[211]....
        /*0b14*/ 	.word	0x00019510


	//   ....[212]....
        /*0b18*/ 	.word	0x00019570


	//   ....[213]....
        /*0b1c*/ 	.word	0x00019670


	//   ....[214]....
        /*0b20*/ 	.word	0x000196d0


	//   ....[215]....
        /*0b24*/ 	.word	0x000197d0


	//   ....[216]....
        /*0b28*/ 	.word	0x00019830


	//   ....[217]....
        /*0b2c*/ 	.word	0x00019930


	//   ....[218]....
        /*0b30*/ 	.word	0x00019990


	//   ....[219]....
        /*0b34*/ 	.word	0x00019a90


	//   ....[220]....
        /*0b38*/ 	.word	0x00019af0


	//   ....[221]....
        /*0b3c*/ 	.word	0x00019bd0


	//   ....[222]....
        /*0b40*/ 	.word	0x00019d10


	//   ....[223]....
        /*0b44*/ 	.word	0x00019df0


	//   ....[224]....
        /*0b48*/ 	.word	0x00019e70


	//   ....[225]....
        /*0b4c*/ 	.word	0x00019fc0


	//   ....[226]....
        /*0b50*/ 	.word	0x0001a020


	//   ....[227]....
        /*0b54*/ 	.word	0x0001a130


	//   ....[228]....
        /*0b58*/ 	.word	0x0001a190


	//   ....[229]....
        /*0b5c*/ 	.word	0x0001a2a0


	//   ....[230]....
        /*0b60*/ 	.word	0x0001a300


	//   ....[231]....
        /*0b64*/ 	.word	0x0001a410


	//   ....[232]....
        /*0b68*/ 	.word	0x0001a470


	//   ....[233]....
        /*0b6c*/ 	.word	0x0001a530


	//   ....[234]....
        /*0b70*/ 	.word	0x0001a690


	//   ....[235]....
        /*0b74*/ 	.word	0x0001a730


	//   ....[236]....
        /*0b78*/ 	.word	0x0001a790


	//   ....[237]....
        /*0b7c*/ 	.word	0x0001a840


	//   ....[238]....
        /*0b80*/ 	.word	0x0001a8a0


	//   ....[239]....
        /*0b84*/ 	.word	0x0001a950


	//   ....[240]....
        /*0b88*/ 	.word	0x0001a9b0


	//   ....[241]....
        /*0b8c*/ 	.word	0x0001aa60


	//   ....[242]....
        /*0b90*/ 	.word	0x0001aac0


	//   ....[243]....
        /*0b94*/ 	.word	0x0001ab70


	//   ....[244]....
        /*0b98*/ 	.word	0x0001abd0


	//   ....[245]....
        /*0b9c*/ 	.word	0x0001ac80


	//   ....[246]....
        /*0ba0*/ 	.word	0x0001ad70


	//   ....[247]....
        /*0ba4*/ 	.word	0x0001ae10


	//   ....[248]....
        /*0ba8*/ 	.word	0x0001ae70


	//   ....[249]....
        /*0bac*/ 	.word	0x0001af40


	//   ....[250]....
        /*0bb0*/ 	.word	0x0001afa0


	//   ....[251]....
        /*0bb4*/ 	.word	0x0001b070


	//   ....[252]....
        /*0bb8*/ 	.word	0x0001b0d0


	//   ....[253]....
        /*0bbc*/ 	.word	0x0001b1a0


	//   ....[254]....
        /*0bc0*/ 	.word	0x0001b200


	//   ....[255]....
        /*0bc4*/ 	.word	0x0001b2d0


	//   ....[0]....
        /*0bc8*/ 	.word	0x0001b330


	//   ....[1]....
        /*0bcc*/ 	.word	0x0001b400


	//   ....[2]....
        /*0bd0*/ 	.word	0x0001b490


	//   ....[3]....
        /*0bd4*/ 	.word	0x0001b530


	//   ....[4]....
        /*0bd8*/ 	.word	0x0001b650


	//   ....[5]....
        /*0bdc*/ 	.word	0x0001b6c0


	//   ....[6]....
        /*0be0*/ 	.word	0x0001b730


	//   ....[7]....
        /*0be4*/ 	.word	0x0001b7a0


	//   ....[8]....
        /*0be8*/ 	.word	0x0001b810


	//   ....[9]....
        /*0bec*/ 	.word	0x0001b890


	//   ....[10]....
        /*0bf0*/ 	.word	0x0001b920


	//   ....[11]....
        /*0bf4*/ 	.word	0x0001b9b0


	//   ....[12]....
        /*0bf8*/ 	.word	0x0001ba20


	//   ....[13]....
        /*0bfc*/ 	.word	0x0001ba90


	//   ....[14]....
        /*0c00*/ 	.word	0x0001bb00


	//   ....[15]....
        /*0c04*/ 	.word	0x0001bb80


	//   ....[16]....
        /*0c08*/ 	.word	0x0001bbf0


	//   ....[17]....
        /*0c0c*/ 	.word	0x0001bc90


	//   ....[18]....
        /*0c10*/ 	.word	0x0001bd20


	//   ....[19]....
        /*0c14*/ 	.word	0x0001be40


	//----- nvinfo : EIATTR_REG_RECONFIG
	.align		4
.L_235:
        /*0c18*/ 	.byte	0x01, 0x54
	.zero		2


	//----- nvinfo : EIATTR_SYSCALL_OFFSETS
	.align		4
        /*0c1c*/ 	.byte	0x04, 0x46
        /*0c1e*/ 	.short	(.L_237 - .L_236)


	//   ....[0]....
.L_236:
        /*0c20*/ 	.word	0x000018c0


	//   ....[1]....
        /*0c24*/ 	.word	0x00001a10


	//   ....[2]....
        /*0c28*/ 	.word	0x00006310


	//   ....[3]....
        /*0c2c*/ 	.word	0x00006690


	//   ....[4]....
        /*0c30*/ 	.word	0x000131c0


	//   ....[5]....
        /*0c34*/ 	.word	0x00013310


	//   ....[6]....
        /*0c38*/ 	.word	0x00013400


	//   ....[7]....
        /*0c3c*/ 	.word	0x00014320


	//----- nvinfo : EIATTR_MBARRIER_INSTR_OFFSETS
	.align		4
.L_237:
        /*0c40*/ 	.byte	0x04, 0x39
        /*0c42*/ 	.short	(.L_239 - .L_238)


	//   ....[0]....
.L_238:
        /*0c44*/ 	.word	0x00000250
        /*0c48*/ 	.word	0x000000ff
        /*0c4c*/ 	.word	0x00022800
        /*0c50*/ 	.short	0x0100
        /*0c52*/ 	.byte	0x08
	.zero		1


	//   ....[1]....
        /*0c54*/ 	.word	0x00000260
        /*0c58*/ 	.word	0x000000ff
        /*0c5c*/ 	.word	0x00022820
        /*0c60*/ 	.short	0x0100
        /*0c62*/ 	.byte	0x08
	.zero		1


	//   ....[2]....
        /*0c64*/ 	.word	0x00000350
        /*0c68*/ 	.word	0x000000ff
        /*0c6c*/ 	.word	0x00022830
        /*0c70*/ 	.short	0x0100
        /*0c72*/ 	.byte	0x08
	.zero		1


	//   ....[3]....
        /*0c74*/ 	.word	0x00000360
        /*0c78*/ 	.word	0x000000ff
        /*0c7c*/ 	.word	0x00022840
        /*0c80*/ 	.short	0x0100
        /*0c82*/ 	.byte	0x08
	.zero		1


	//   ....[4]....
        /*0c84*/ 	.word	0x00000370
        /*0c88*/ 	.word	0x000000ff
        /*0c8c*/ 	.word	0x00022838
        /*0c90*/ 	.short	0x0100
        /*0c92*/ 	.byte	0x08
	.zero		1


	//   ....[5]....
        /*0c94*/ 	.word	0x00000380
        /*0c98*/ 	.word	0x000000ff
        /*0c9c*/ 	.word	0x00022848
        /*0ca0*/ 	.short	0x0100
        /*0ca2*/ 	.byte	0x08
	.zero		1


	//   ....[6]....
        /*0ca4*/ 	.word	0x000004b0
        /*0ca8*/ 	.word	0x000000ff
        /*0cac*/ 	.word	0x00022850
        /*0cb0*/ 	.short	0x0100
        /*0cb2*/ 	.byte	0x08
	.zero		1


	//   ....[7]....
        /*0cb4*/ 	.word	0x000004c0
        /*0cb8*/ 	.word	0x000000ff
        /*0cbc*/ 	.word	0x00022860
        /*0cc0*/ 	.short	0x0100
        /*0cc2*/ 	.byte	0x08
	.zero		1


	//   ....[8]....
        /*0cc4*/ 	.word	0x000004d0
        /*0cc8*/ 	.word	0x000000ff
        /*0ccc*/ 	.word	0x00022858
        /*0cd0*/ 	.short	0x0100
        /*0cd2*/ 	.byte	0x08
	.zero		1


	//   ....[9]....
        /*0cd4*/ 	.word	0x000004e0
        /*0cd8*/ 	.word	0x000000ff
        /*0cdc*/ 	.word	0x00022868
        /*0ce0*/ 	.short	0x0100
        /*0ce2*/ 	.byte	0x08
	.zero		1


	//   ....[10]....
        /*0ce4*/ 	.word	0x000005d0
        /*0ce8*/ 	.word	0x000000ff
        /*0cec*/ 	.word	0x00022870
        /*0cf0*/ 	.short	0x0100
        /*0cf2*/ 	.byte	0x06
	.zero		1


	//   ....[11]....
        /*0cf4*/ 	.word	0x000005e0
        /*0cf8*/ 	.word	0x000000ff
        /*0cfc*/ 	.word	0x00022880
        /*0d00*/ 	.short	0x0100
        /*0d02*/ 	.byte	0x06
	.zero		1


	//   ....[12]....
        /*0d04*/ 	.word	0x000005f0
        /*0d08*/ 	.word	0x000000ff
        /*0d0c*/ 	.word	0x00022878
        /*0d10*/ 	.short	0x0100
        /*0d12*/ 	.byte	0x06
	.zero		1


	//   ....[13]....
        /*0d14*/ 	.word	0x00000600
        /*0d18*/ 	.word	0x000000ff
        /*0d1c*/ 	.word	0x00022888
        /*0d20*/ 	.short	0x0100
        /*0d22*/ 	.byte	0x06
	.zero		1


	//   ....[14]....
        /*0d24*/ 	.word	0x00000730
        /*0d28*/ 	.word	0x000000ff
        /*0d2c*/ 	.word	0x00022890
        /*0d30*/ 	.short	0x0100
        /*0d32*/ 	.byte	0x08
	.zero		1


	//   ....[15]....
        /*0d34*/ 	.word	0x00000740
        /*0d38*/ 	.word	0x000000ff
        /*0d3c*/ 	.word	0x000228a0
        /*0d40*/ 	.short	0x0100
        /*0d42*/ 	.byte	0x08
	.zero		1


	//   ....[16]....
        /*0d44*/ 	.word	0x00000750
        /*0d48*/ 	.word	0x000000ff
        /*0d4c*/ 	.word	0x00022898
        /*0d50*/ 	.short	0x0100
        /*0d52*/ 	.byte	0x08
	.zero		1


	//   ....[17]....
        /*0d54*/ 	.word	0x00000760
        /*0d58*/ 	.word	0x000000ff
        /*0d5c*/ 	.word	0x000228a8
        /*0d60*/ 	.short	0x0100
        /*0d62*/ 	.byte	0x08
	.zero		1


	//   ....[18]....
        /*0d64*/ 	.word	0x00000890
        /*0d68*/ 	.word	0x000000ff
        /*0d6c*/ 	.word	0x000228b0
        /*0d70*/ 	.short	0x0100
        /*0d72*/ 	.byte	0x08
	.zero		1


	//   ....[19]....
        /*0d74*/ 	.word	0x000008a0
        /*0d78*/ 	.word	0x000000ff
        /*0d7c*/ 	.word	0x000228c0
        /*0d80*/ 	.short	0x0100
        /*0d82*/ 	.byte	0x08
	.zero		1


	//   ....[20]....
        /*0d84*/ 	.word	0x000008b0
        /*0d88*/ 	.word	0x000000ff
        /*0d8c*/ 	.word	0x000228b8
        /*0d90*/ 	.short	0x0100
        /*0d92*/ 	.byte	0x08
	.zero		1


	//   ....[21]....
        /*0d94*/ 	.word	0x000008c0
        /*0d98*/ 	.word	0x000000ff
        /*0d9c*/ 	.word	0x000228c8
        /*0da0*/ 	.short	0x0100
        /*0da2*/ 	.byte	0x08
	.zero		1


	//   ....[22]....
        /*0da4*/ 	.word	0x00002c50
        /*0da8*/ 	.word	0x00000059
        /*0dac*/ 	.word	0x00022890
        /*0db0*/ 	.short	0x010a
        /*0db2*/ 	.byte	0x3f
	.zero		1


	//   ....[23]....
        /*0db4*/ 	.word	0x00003e80
        /*0db8*/ 	.word	0x00000059
        /*0dbc*/ 	.word	0x00022890
        /*0dc0*/ 	.short	0x010a
        /*0dc2*/ 	.byte	0x3f
	.zero		1


	//   ....[24]....
        /*0dc4*/ 	.word	0x00004e60
        /*0dc8*/ 	.word	0x00000059
        /*0dcc*/ 	.word	0x00022890
        /*0dd0*/ 	.short	0x010a
        /*0dd2*/ 	.byte	0x3f
	.zero		1


	//   ....[25]....
        /*0dd4*/ 	.word	0x00005320
        /*0dd8*/ 	.word	0x0000000b
        /*0ddc*/ 	.word	0x00000000
        /*0de0*/ 	.short	0x0101
        /*0de2*/ 	.byte	0x3f
	.zero		1


	//   ....[26]....
        /*0de4*/ 	.word	0x00005360
        /*0de8*/ 	.word	0x00000059
        /*0dec*/ 	.word	0x000228b0
        /*0df0*/ 	.short	0x010a
        /*0df2*/ 	.byte	0x3f
	.zero		1


	//   ....[27]....
        /*0df4*/ 	.word	0x00005ba0
        /*0df8*/ 	.word	0x00000059
        /*0dfc*/ 	.word	0x00000000
        /*0e00*/ 	.short	0x0101
        /*0e02*/ 	.byte	0x3f
	.zero		1


	//   ....[28]....
        /*0e04*/ 	.word	0x000063b0
        /*0e08*/ 	.word	0x00000013
        /*0e0c*/ 	.word	0x00022800
        /*0e10*/ 	.short	0x010a
        /*0e12*/ 	.byte	0x3f
	.zero		1


	//   ....[29]....
        /*0e14*/ 	.word	0x00006400
        /*0e18*/ 	.word	0x00000013
        /*0e1c*/ 	.word	0x00022800
        /*0e20*/ 	.short	0x010a
        /*0e22*/ 	.byte	0x3f
	.zero		1


	//   ....[30]....
        /*0e24*/ 	.word	0x00006a60
        /*0e28*/ 	.word	0x00000013
        /*0e2c*/ 	.word	0x00022800
        /*0e30*/ 	.short	0x010a
        /*0e32*/ 	.byte	0x3f
	.zero		1


	//   ....[31]....
        /*0e34*/ 	.word	0x000079a0
        /*0e38*/ 	.word	0x00000013
        /*0e3c*/ 	.word	0x00022800
        /*0e40*/ 	.short	0x010a
        /*0e42*/ 	.byte	0x3f
	.zero		1


	//   ....[32]....
        /*0e44*/ 	.word	0x00008830
        /*0e48*/ 	.word	0x00000006
        /*0e4c*/ 	.word	0x00022830
        /*0e50*/ 	.short	0x010a
        /*0e52*/ 	.byte	0x3f
	.zero		1


	//   ....[33]....
        /*0e54*/ 	.word	0x000088e0
        /*0e58*/ 	.word	0x00000006
        /*0e5c*/ 	.word	0x00022830
        /*0e60*/ 	.short	0x010a
        /*0e62*/ 	.byte	0x3f
	.zero		1


	//   ....[34]....
        /*0e64*/ 	.word	0x0000a110
        /*0e68*/ 	.word	0x00000000
        /*0e6c*/ 	.word	0x00000000
        /*0e70*/ 	.short	0x0101
        /*0e72*/ 	.byte	0x3f
	.zero		1


	//   ....[35]....
        /*0e74*/ 	.word	0x0000a590
        /*0e78*/ 	.word	0x00000006
        /*0e7c*/ 	.word	0x00022850
        /*0e80*/ 	.short	0x010a
        /*0e82*/ 	.byte	0x3f
	.zero		1


	//   ....[36]....
        /*0e84*/ 	.word	0x0000a5e0
        /*0e88*/ 	.word	0x00000006
        /*0e8c*/ 	.word	0x00022850
        /*0e90*/ 	.short	0x010a
        /*0e92*/ 	.byte	0x3f
	.zero		1


	//   ....[37]....
        /*0e94*/ 	.word	0x0000a9c0
        /*0e98*/ 	.word	0x00000006
        /*0e9c*/ 	.word	0x00000000
        /*0ea0*/ 	.short	0x0101
        /*0ea2*/ 	.byte	0x3f
	.zero		1


	//   ....[38]....
        /*0ea4*/ 	.word	0x0000aad0
        /*0ea8*/ 	.word	0x00000007
        /*0eac*/ 	.word	0x00022830
        /*0eb0*/ 	.short	0x010a
        /*0eb2*/ 	.byte	0x3f
	.zero		1


	//   ....[39]....
        /*0eb4*/ 	.word	0x0000ab40
        /*0eb8*/ 	.word	0x00000007
        /*0ebc*/ 	.word	0x00022830
        /*0ec0*/ 	.short	0x010a
        /*0ec2*/ 	.byte	0x3f
	.zero		1


	//   ....[40]....
        /*0ec4*/ 	.word	0x0000c210
        /*0ec8*/ 	.word	0x0000009e
        /*0ecc*/ 	.word	0x00000000
        /*0ed0*/ 	.short	0x0101
        /*0ed2*/ 	.byte	0x3f
	.zero		1


	//   ....[41]....
        /*0ed4*/ 	.word	0x0000cae0
        /*0ed8*/ 	.word	0x00000007
        /*0edc*/ 	.word	0x00022850
        /*0ee0*/ 	.short	0x010a
        /*0ee2*/ 	.byte	0x3f
	.zero		1


	//   ....[42]....
        /*0ee4*/ 	.word	0x0000cb30
        /*0ee8*/ 	.word	0x00000007
        /*0eec*/ 	.word	0x00022850
        /*0ef0*/ 	.short	0x010a
        /*0ef2*/ 	.byte	0x3f
	.zero		1


	//   ....[43]....
        /*0ef4*/ 	.word	0x0000cf10
        /*0ef8*/ 	.word	0x00000007
        /*0efc*/ 	.word	0x00000000
        /*0f00*/ 	.short	0x0101
        /*0f02*/ 	.byte	0x3f
	.zero		1


	//   ....[44]....
        /*0f04*/ 	.word	0x0000f510
        /*0f08*/ 	.word	0x00000003
        /*0f0c*/ 	.word	0x00000000
        /*0f10*/ 	.short	0x0101
        /*0f12*/ 	.byte	0x3f
	.zero		1


	//   ....[45]....
        /*0f14*/ 	.word	0x00011e50
        /*0f18*/ 	.word	0x00000016
        /*0f1c*/ 	.word	0x00022820
        /*0f20*/ 	.short	0x010a
        /*0f22*/ 	.byte	0x3f
	.zero		1


	//   ....[46]....
        /*0f24*/ 	.word	0x00011ee0
        /*0f28*/ 	.word	0x00000003
        /*0f2c*/ 	.word	0x000228a0
        /*0f30*/ 	.short	0x010a
        /*0f32*/ 	.byte	0x3f
	.zero		1


	//   ....[47]....
        /*0f34*/ 	.word	0x00012130
        /*0f38*/ 	.word	0x00000003
        /*0f3c*/ 	.word	0x000228c0
        /*0f40*/ 	.short	0x010a
        /*0f42*/ 	.byte	0x3f
	.zero		1


	//   ....[48]....
        /*0f44*/ 	.word	0x00012740
        /*0f48*/ 	.word	0x00000006
        /*0f4c*/ 	.word	0x000228a0
        /*0f50*/ 	.short	0x010a
        /*0f52*/ 	.byte	0x3f
	.zero		1


	//   ....[49]....
        /*0f54*/ 	.word	0x00012980
        /*0f58*/ 	.word	0x00000006
        /*0f5c*/ 	.word	0x000228c0
        /*0f60*/ 	.short	0x010a
        /*0f62*/ 	.byte	0x3f
	.zero		1


	//   ....[50]....
        /*0f64*/ 	.word	0x00013900
        /*0f68*/ 	.word	0x00000020
        /*0f6c*/ 	.word	0x00022840
        /*0f70*/ 	.short	0x010a
        /*0f72*/ 	.byte	0x3f
	.zero		1


	//   ....[51]....
        /*0f74*/ 	.word	0x00013f70
        /*0f78*/ 	.word	0x00000020
        /*0f7c*/ 	.word	0x00022830
        /*0f80*/ 	.short	0x0107
        /*0f82*/ 	.byte	0x3f
	.zero		1


	//   ....[52]....
        /*0f84*/ 	.word	0x00014050
        /*0f88*/ 	.word	0x00000020
        /*0f8c*/ 	.word	0x00022830
        /*0f90*/ 	.short	0x0101
        /*0f92*/ 	.byte	0x3f
	.zero		1


	//   ....[53]....
        /*0f94*/ 	.word	0x00014c20
        /*0f98*/ 	.word	0x00000016
        /*0f9c*/ 	.word	0x00022800
        /*0fa0*/ 	.short	0x0107
        /*0fa2*/ 	.byte	0x3f
	.zero		1


	//   ....[54]....
        /*0fa4*/ 	.word	0x00014d10
        /*0fa8*/ 	.word	0x00000016
        /*0fac*/ 	.word	0x00022800
        /*0fb0*/ 	.short	0x0101
        /*0fb2*/ 	.byte	0x3f
	.zero		1


	//   ....[55]....
        /*0fb4*/ 	.word	0x00014d30
        /*0fb8*/ 	.word	0x00000016
        /*0fbc*/ 	.word	0x00022820
        /*0fc0*/ 	.short	0x010a
        /*0fc2*/ 	.byte	0x3f
	.zero		1


	//   ....[56]....
        /*0fc4*/ 	.word	0x00014dc0
        /*0fc8*/ 	.word	0x00000020
        /*0fcc*/ 	.word	0x00022860
        /*0fd0*/ 	.short	0x010a
        /*0fd2*/ 	.byte	0x3f
	.zero		1


	//   ....[57]....
        /*0fd4*/ 	.word	0x000154c0
        /*0fd8*/ 	.word	0x00000020
        /*0fdc*/ 	.word	0x00022850
        /*0fe0*/ 	.short	0x0107
        /*0fe2*/ 	.byte	0x3f
	.zero		1


	//   ....[58]....
        /*0fe4*/ 	.word	0x00015590
        /*0fe8*/ 	.word	0x00000020
        /*0fec*/ 	.word	0x00022850
        /*0ff0*/ 	.short	0x0101
        /*0ff2*/ 	.byte	0x3f
	.zero		1


	//   ....[59]....
        /*0ff4*/ 	.word	0x000158e0
        /*0ff8*/ 	.word	0x00000004
        /*0ffc*/ 	.word	0x00022840
        /*1000*/ 	.short	0x010a
        /*1002*/ 	.byte	0x3f
	.zero		1


	//   ....[60]....
        /*1004*/ 	.word	0x00015cc0
        /*1008*/ 	.word	0x00000004
        /*100c*/ 	.word	0x00022830
        /*1010*/ 	.short	0x0107
        /*1012*/ 	.byte	0x3f
	.zero		1


	//   ....[61]....
        /*1014*/ 	.word	0x00015d80
        /*1018*/ 	.word	0x00000004
        /*101c*/ 	.word	0x00022830
        /*1020*/ 	.short	0x0101
        /*1022*/ 	.byte	0x3f
	.zero		1


	//   ....[62]....
        /*1024*/ 	.word	0x00015db0
        /*1028*/ 	.word	0x00000004
        /*102c*/ 	.word	0x00022860
        /*1030*/ 	.short	0x010a
        /*1032*/ 	.byte	0x3f
	.zero		1


	//   ....[63]....
        /*1034*/ 	.word	0x000162d0
        /*1038*/ 	.word	0x00000004
        /*103c*/ 	.word	0x00022850
        /*1040*/ 	.short	0x0107
        /*1042*/ 	.byte	0x3f
	.zero		1


	//   ....[64]....
        /*1044*/ 	.word	0x00016390
        /*1048*/ 	.word	0x00000004
        /*104c*/ 	.word	0x00022850
        /*1050*/ 	.short	0x0101
        /*1052*/ 	.byte	0x3f
	.zero		1


	//   ....[65]....
        /*1054*/ 	.word	0x00016fd0
        /*1058*/ 	.word	0x00000004
        /*105c*/ 	.word	0x00022820
        /*1060*/ 	.short	0x010a
        /*1062*/ 	.byte	0x3f
	.zero		1


	//   ....[66]....
        /*1064*/ 	.word	0x00017140
        /*1068*/ 	.word	0x00000005
        /*106c*/ 	.word	0x00022840
        /*1070*/ 	.short	0x010a
        /*1072*/ 	.byte	0x3f
	.zero		1


	//   ....[67]....
        /*1074*/ 	.word	0x000171e0
        /*1078*/ 	.word	0x00000019
        /*107c*/ 	.word	0x00022840
        /*1080*/ 	.short	0x010a
        /*1082*/ 	.byte	0x3f
	.zero		1


	//   ....[68]....
        /*1084*/ 	.word	0x00017220
        /*1088*/ 	.word	0x00000005
        /*108c*/ 	.word	0x00022860
        /*1090*/ 	.short	0x010a
        /*1092*/ 	.byte	0x3f
	.zero		1


	//   ....[69]....
        /*1094*/ 	.word	0x00017260
        /*1098*/ 	.word	0x00000019
        /*109c*/ 	.word	0x00022860
        /*10a0*/ 	.short	0x010a
        /*10a2*/ 	.byte	0x3f
	.zero		1


	//   ....[70]....
        /*10a4*/ 	.word	0x000172c0
        /*10a8*/ 	.word	0x00000059
        /*10ac*/ 	.word	0x00022890
        /*10b0*/ 	.short	0x010a
        /*10b2*/ 	.byte	0x3f
	.zero		1


	//   ....[71]....
        /*10b4*/ 	.word	0x00017570
        /*10b8*/ 	.word	0x00000059
        /*10bc*/ 	.word	0x00022890
        /*10c0*/ 	.short	0x010a
        /*10c2*/ 	.byte	0x3f
	.zero		1


	//   ....[72]....
        /*10c4*/ 	.word	0x00017820
        /*10c8*/ 	.word	0x00000059
        /*10cc*/ 	.word	0x00022890
        /*10d0*/ 	.short	0x010a
        /*10d2*/ 	.byte	0x3f
	.zero		1


	//   ....[73]....
        /*10d4*/ 	.word	0x00017ab0
        /*10d8*/ 	.word	0x00000059
        /*10dc*/ 	.word	0x000228b0
        /*10e0*/ 	.short	0x010a
        /*10e2*/ 	.byte	0x3f
	.zero		1


	//   ....[74]....
        /*10e4*/ 	.word	0x00017db0
        /*10e8*/ 	.word	0x00000013
        /*10ec*/ 	.word	0x00022800
        /*10f0*/ 	.short	0x010a
        /*10f2*/ 	.byte	0x3f
	.zero		1


	//   ....[75]....
        /*10f4*/ 	.word	0x00017fc0
        /*10f8*/ 	.word	0x00000013
        /*10fc*/ 	.word	0x00022800
        /*1100*/ 	.short	0x010a
        /*1102*/ 	.byte	0x3f
	.zero		1


	//   ....[76]....
        /*1104*/ 	.word	0x00018010
        /*1108*/ 	.word	0x00000006
        /*110c*/ 	.word	0x00022830
        /*1110*/ 	.short	0x010a
        /*1112*/ 	.byte	0x3f
	.zero		1


	//   ....[77]....
        /*1114*/ 	.word	0x00018060
        /*1118*/ 	.word	0x00000006
        /*111c*/ 	.word	0x00022850
        /*1120*/ 	.short	0x010a
        /*1122*/ 	.byte	0x3f
	.zero		1


	//   ....[78]....
        /*1124*/ 	.word	0x000180b0
        /*1128*/ 	.word	0x00000007
        /*112c*/ 	.word	0x00022830
        /*1130*/ 	.short	0x010a
        /*1132*/ 	.byte	0x3f
	.zero		1


	//   ....[79]....
        /*1134*/ 	.word	0x00018100
        /*1138*/ 	.word	0x00000007
        /*113c*/ 	.word	0x00022850
        /*1140*/ 	.short	0x010a
        /*1142*/ 	.byte	0x3f
	.zero		1


	//   ....[80]....
        /*1144*/ 	.word	0x000186d0
        /*1148*/ 	.word	0x00000016
        /*114c*/ 	.word	0x00022820
        /*1150*/ 	.short	0x010a
        /*1152*/ 	.byte	0x3f
	.zero		1


	//   ....[81]....
        /*1154*/ 	.word	0x00018720
        /*1158*/ 	.word	0x00000003
        /*115c*/ 	.word	0x000228a0
        /*1160*/ 	.short	0x010a
        /*1162*/ 	.byte	0x3f
	.zero		1


	//   ....[82]....
        /*1164*/ 	.word	0x00018770
        /*1168*/ 	.word	0x00000003
        /*116c*/ 	.word	0x000228c0
        /*1170*/ 	.short	0x010a
        /*1172*/ 	.byte	0x3f
	.zero		1


	//   ....[83]....
        /*1174*/ 	.word	0x000187c0
        /*1178*/ 	.word	0x00000006
        /*117c*/ 	.word	0x000228a0
        /*1180*/ 	.short	0x010a
        /*1182*/ 	.byte	0x3f
	.zero		1


	//   ....[84]....
        /*1184*/ 	.word	0x00018810
        /*1188*/ 	.word	0x00000006
        /*118c*/ 	.word	0x000228c0
        /*1190*/ 	.short	0x010a
        /*1192*/ 	.byte	0x3f
	.zero		1


	//   ....[85]....
        /*1194*/ 	.word	0x00018930
        /*1198*/ 	.word	0x00000020
        /*119c*/ 	.word	0x00022840
        /*11a0*/ 	.short	0x010a
        /*11a2*/ 	.byte	0x3f
	.zero		1


	//   ....[86]....
        /*11a4*/ 	.word	0x00019c10
        /*11a8*/ 	.word	0x00000016
        /*11ac*/ 	.word	0x00022820
        /*11b0*/ 	.short	0x010a
        /*11b2*/ 	.byte	0x3f
	.zero		1


	//   ....[87]....
        /*11b4*/ 	.word	0x00019c60
        /*11b8*/ 	.word	0x00000020
        /*11bc*/ 	.word	0x00022860
        /*11c0*/ 	.short	0x010a
        /*11c2*/ 	.byte	0x3f
	.zero		1


	//   ....[88]....
        /*11c4*/ 	.word	0x0001a5e0
        /*11c8*/ 	.word	0x00000004
        /*11cc*/ 	.word	0x00022840
        /*11d0*/ 	.short	0x010a
        /*11d2*/ 	.byte	0x3f
	.zero		1


	//   ....[89]....
        /*11d4*/ 	.word	0x0001acc0
        /*11d8*/ 	.word	0x00000004
        /*11dc*/ 	.word	0x00022860
        /*11e0*/ 	.short	0x010a
        /*11e2*/ 	.byte	0x3f
	.zero		1


	//   ....[90]....
        /*11e4*/ 	.word	0x0001bd60
        /*11e8*/ 	.word	0x00000004
        /*11ec*/ 	.word	0x00022820
        /*11f0*/ 	.short	0x010a
        /*11f2*/ 	.byte	0x3f
	.zero		1


	//   ....[91]....
        /*11f4*/ 	.word	0x0001bf00
        /*11f8*/ 	.word	0x00000005
        /*11fc*/ 	.word	0x00022840
        /*1200*/ 	.short	0x010a
        /*1202*/ 	.byte	0x3f
	.zero		1


	//   ....[92]....
        /*1204*/ 	.word	0x0001bf50
        /*1208*/ 	.word	0x00000019
        /*120c*/ 	.word	0x00022840
        /*1210*/ 	.short	0x010a
        /*1212*/ 	.byte	0x3f
	.zero		1


	//   ....[93]....
        /*1214*/ 	.word	0x0001bfa0
        /*1218*/ 	.word	0x00000005
        /*121c*/ 	.word	0x00022860
        /*1220*/ 	.short	0x010a
        /*1222*/ 	.byte	0x3f
	.zero		1


	//----- nvinfo : EIATTR_NUM_MBARRIERS
	.align		4
.L_239:
        /*1224*/ 	.byte	0x03, 0x38
        /*1226*/ 	.short	0x0016


	//----- nvinfo : EIATTR_EXIT_INSTR_OFFSETS
	.align		4
        /*1228*/ 	.byte	0x04, 0x1c
        /*122a*/ 	.short	(.L_241 - .L_240)


	//   ....[0]....
.L_240:
        /*122c*/ 	.word	0x000172b0


	//----- nvinfo : EIATTR_MAX_THREADS
	.align		4
.L_241:
        /*1230*/ 	.byte	0x04, 0x05
        /*1232*/ 	.short	(.L_243 - .L_242)
.L_242:
        /*1234*/ 	.word	0x00000180
        /*1238*/ 	.word	0x00000001
        /*123c*/ 	.word	0x00000001


	//----- nvinfo : EIATTR_CRS_STACK_SIZE
	.align		4
.L_243:
        /*1240*/ 	.byte	0x04, 0x1e
        /*1242*/ 	.short	(.L_245 - .L_244)
.L_244:
        /*1244*/ 	.word	0x00000000


	//----- nvinfo : EIATTR_CBANK_PARAM_SIZE
	.align		4
.L_245:
        /*1248*/ 	.byte	0x03, 0x19
        /*124a*/ 	.short	0x0af0


	//----- nvinfo : EIATTR_PARAM_CBANK
	.align		4
        /*124c*/ 	.byte	0x04, 0x0a
        /*124e*/ 	.short	(.L_247 - .L_246)
	.align		4
.L_246:
        /*1250*/ 	.word	index@(.nv.constant0._ZN7cutlass13device_kernelIN5flash11enable_sm90INS1_16FlashAttnFwdSm90INS1_25CollectiveMainloopFwdSm90ILi2EN4cute5tupleIJNS5_1CILi1EEES8_S8_EEENS6_IJNS7_ILi128EEENS7_ILi96EEENS7_ILi64EEEEEELi256ENS_6half_tEfNS_4arch4Sm90ELb0ELb0ELb1ELb1ELb1ELb1ELb0ELb1ELb0ELb1ELb0ELb0EEENS1_21CollectiveEpilogueFwdINS6_IJSA_NS7_ILi256EEESB_EEES9_SE_SG_Li256ELb1ELb1ELb0ELb0EEENS1_36VarlenDynamicPersistentTileSchedulerILi128ELi96ELi256ELi128ELb0ELb1ELb1ELb0ELb1ELb1EEEEEEEEEvNT_6ParamsE)
        /*1254*/ 	.short	0x0210
        /*1256*/ 	.short	0x0af0


	//----- nvinfo : EIATTR_SW_WAR
	.align		4
.L_247:
        /*1258*/ 	.byte	0x04, 0x36
        /*125a*/ 	.short	(.L_249 - .L_248)
.L_248:
        /*125c*/ 	.word	0x00000008
.L_249:


//--------------------- .nv.info._ZN7cutlass13device_kernelIN5flash11enable_sm90INS1_16FlashAttnFwdSm90INS1_25CollectiveMainloopFwdSm90ILi2EN4cute5tupleIJNS5_1CILi1EEES8_S8_EEENS6_IJNS7_ILi128EEENS7_ILi96EEENS7_ILi64EEEEEELi256ENS_6half_tEfNS_4arch4Sm90ELb0ELb0ELb1ELb1ELb1ELb0ELb1ELb1ELb0ELb1ELb0ELb0EEENS1_21CollectiveEpilogueFwdINS6_IJSA_NS7_ILi256EEESB_EEES9_SE_SG_Li256ELb1ELb1ELb0ELb0EEENS1_36VarlenDynamicPersistentTileSchedulerILi128ELi96ELi256ELi128ELb0ELb1ELb1ELb0ELb1ELb1EEEEEEEEEvNT_6ParamsE --------------------------
	.section	.nv.info._ZN7cutlass13device_kernelIN5flash11enable_sm90INS1_16FlashAttnFwdSm90INS1_25CollectiveMainloopFwdSm90ILi2EN4cute5tupleIJNS5_1CILi1EEES8_S8_EEENS6_IJNS7_ILi128EEENS7_ILi96EEENS7_ILi64EEEEEELi256ENS_6half_tEfNS_4arch4Sm90ELb0ELb0ELb1ELb1ELb1ELb0ELb1ELb1ELb0ELb1ELb0ELb0EEENS1_21CollectiveEpilogueFwdINS6_IJSA_NS7_ILi256EEESB_EEES9_SE_SG_Li256ELb1ELb1ELb0ELb0EEENS1_36VarlenDynamicPersistentTileSchedulerILi128ELi96ELi256ELi128ELb0ELb1ELb1ELb0ELb1ELb1EEEEEEEEEvNT_6ParamsE,"",@"SHT_CUDA_INFO"
	.sectionflags	@""
	.align	4


	//----- nvinfo : EIATTR_CUDA_API_VERSION
	.align		4
        /*0000*/ 	.byte	0x04, 0x37
        /*0002*/ 	.short	(.L_251 - .L_250)
.L_250:
        /*0004*/ 	.word	0x00000082


	//----- nvinfo : EIATTR_KPARAM_INFO
	.align		4
.L_251:
        /*0008*/ 	.byte	0x04, 0x17
        /*000a*/ 	.short	(.L_253 - .L_252)
.L_252:
        /*000c*/ 	.word	0x00000000
        /*0010*/ 	.short	0x0000
        /*0012*/ 	.short	0x0070
        /*0014*/ 	.byte	0x00, 0xf0, 0x01, 0x2e


	//----- nvinfo : EIATTR_SPARSE_MMA_MASK
	.align		4
.L_253:
        /*0018*/ 	.byte	0x03, 0x50
        /*001a*/ 	.short	0x0000


	//----- nvinfo : EIATTR_MAXREG_COUNT
	.align		4
        /*001c*/ 	.byte	0x03, 0x1b
        /*001e*/ 	.short	0x00a8


	//----- nvinfo : EIATTR_NUM_BARRIERS
	.align		4
        /*0020*/ 	.byte	0x02, 0x4c
        /*0022*/ 	.byte	0x10
	.zero		1


	//----- nvinfo : EIATTR_EXTERNS
	.align		4
        /*0024*/ 	.byte	0x04, 0x0f
        /*0026*/ 	.short	(.L_255 - .L_254)


	//   ....[0]....
	.align		4
.L_254:
        /*0028*/ 	.word	index@(__assertfail)


	//----- nvinfo : EIATTR_ANNOTATIONS
	.align		4
.L_255:
        /*002c*/ 	.byte	0x04, 0x55
        /*002e*/ 	.short	(.L_257 - .L_256)


	//   ....[0]....
.L_256:
        /* <DEDUP_REMOVED lines=18> */


	//----- nvinfo : EIATTR_MERCURY_ISA_VERSION
	.align		4
.L_257:
        /*0140*/ 	.byte	0x03, 0x5f
        /*0142*/ 	.short	0x0101


	//----- nvinfo : EIATTR_UNUSED_LOAD_BYTE_OFFSET
	.align		4
        /*0144*/ 	.byte	0x04, 0x44
        /*0146*/ 	.short	(.L_259 - .L_258)


	//   ....[0]....
.L_258:
        /*0148*/ 	.word	0x000009b0
        /*014c*/ 	.word	0x0000fff0


	//   ....[1]....
        /*0150*/ 	.word	0x000075d0
        /*0154*/ 	.word	0x0000fff0


	//----- nvinfo : EIATTR_INT_WARP_WIDE_INSTR_OFFSETS
	.align		4
.L_259:
        /*0158*/ 	.byte	0x04, 0x31
        /*015a*/ 	.short	(.L_261 - .L_260)


	//   ....[0]....
.L_260:
        /*015c*/ 	.word	0x000000c0


	//   ....[1]....
        /*0160*/ 	.word	0x000000d0


	//   ....[2]....
        /*0164*/ 	.word	0x000000e0


	//   ....[3]....
        /*0168*/ 	.word	0x00000180


	//   ....[4]....
        /*016c*/ 	.word	0x0000b4a0


	//   ....[5]....
        /*0170*/ 	.word	0x0000b530


	//   ....[6]....
        /*0174*/ 	.word	0x0000f3d0


	//   ....[7]....
        /*0178*/ 	.word	0x0000f460


	//----- nvinfo : EIATTR_COOP_GROUP_MASK_REGIDS
	.align		4
.L_261:
        /*017c*/ 	.byte	0x04, 0x29
        /*017e*/ 	.short	(.L_263 - .L_262)


	//   ....[0]....
.L_262:
        /*0180*/ 	.word	0xffffffff


	//   ....[1]....
        /*0184*/ 	.word	0xffffffff


	//   ....[2]....
        /*0188*/ 	.word	0xffffffff


	//   ....[3]....
        /*018c*/ 	.word	0xffffffff


	//   ....[4]....
        /*0190*/ 	.word	0xffffffff


	//   ....[5]....
        /*0194*/ 	.word	0xffffffff


	//   ....[6]....
        /*0198*/ 	.word	0xffffffff


	//   ....[7]....
        /*019c*/ 	.word	0xffffffff


	//   ....[8]....
        /*01a0*/ 	.word	0xffffffff


	//   ....[9]....
        /*01a4*/ 	.word	0xffffffff


	//   ....[10]....
        /*01a8*/ 	.word	0xffffffff


	//   ....[11]....
        /*01ac*/ 	.word	0xffffffff


	//   ....[12]....
        /*01b0*/ 	.word	0xffffffff


	//   ....[13]....
        /*01b4*/ 	.word	0xffffffff


	//   ....[14]....
        /*01b8*/ 	.word	0xffffffff


	//   ....[15]....
        /*01bc*/ 	.word	0xffffffff


	//   ....[16]....
        /*01c0*/ 	.word	0xffffffff


	//   ....[17]....
        /*01c4*/ 	.word	0xffffffff


	//   ....[18]....
        /*01c8*/ 	.word	0xffffffff


	//   ....[19]....
        /*01cc*/ 	.word	0xffffffff


	//   ....[20]....
        /*01d0*/ 	.word	0xffffffff


	//   ....[21]....
        /*01d4*/ 	.word	0xffffffff


	//   ....[22]....
        /*01d8*/ 	.word	0xffffffff


	//   ....[23]....
        /*01dc*/ 	.word	0xffffffff


	//   ....[24]....
        /*01e0*/ 	.word	0xffffffff


	//   ....[25]....
        /*01e4*/ 	.word	0xffffffff


	//   ....[26]....
        /*01e8*/ 	.word	0xffffffff


	//   ....[27]....
        /*01ec*/ 	.word	0xffffffff


	//   ....[28]....
        /*01f0*/ 	.word	0xffffffff


	//   ....[29]....
        /*01f4*/ 	.word	0xffffffff


	//   ....[30]....
        /*01f8*/ 	.word	0xffffffff


	//   ....[31]....
        /*01fc*/ 	.word	0xffffffff


	//   ....[32]....
        /*0200*/ 	.word	0xffffffff


	//   ....[33]....
        /*0204*/ 	.word	0xffffffff


	//   ....[34]....
        /*0208*/ 	.word	0xffffffff


	//   ....[35]....
        /*020c*/ 	.word	0xffffffff


	//   ....[36]....
        /*0210*/ 	.word	0xffffffff


	//   ....[37]....
        /*0214*/ 	.word	0xffffffff


	//   ....[38]....
        /*0218*/ 	.word	0xffffffff


	//   ....[39]....
        /*021c*/ 	.word	0xffffffff


	//   ....[40]....
        /*0220*/ 	.word	0xffffffff


	//   ....[41]....
        /*0224*/ 	.word	0xffffffff


	//   ....[42]....
        /*0228*/ 	.word	0xffffffff


	//   ....[43]....
        /*022c*/ 	.word	0xffffffff


	//   ....[44]....
        /*0230*/ 	.word	0xffffffff


	//   ....[45]....
        /*0234*/ 	.word	0xffffffff


	//   ....[46]....
        /*0238*/ 	.word	0xffffffff


	//   ....[47]....
        /*023c*/ 	.word	0xffffffff


	//   ....[48]....
        /*0240*/ 	.word	0xffffffff


	//   ....[49]....
        /*0244*/ 	.word	0xffffffff


	//   ....[50]....
        /*0248*/ 	.word	0xffffffff


	//   ....[51]....
        /*024c*/ 	.word	0xffffffff


	//   ....[52]....
        /*0250*/ 	.word	0xffffffff


	//   ....[53]....
        /*0254*/ 	.word	0xffffffff


	//   ....[54]....
        /*0258*/ 	.word	0xffffffff


	//   ....[55]....
        /*025c*/ 	.word	0xffffffff


	//   ....[56]....
        /*0260*/ 	.word	0xffffffff


	//   ....[57]....
        /*0264*/ 	.word	0xffffffff


	//   ....[58]....
        /*0268*/ 	.word	0xffffffff


	//   ....[59]....
        /*026c*/ 	.word	0xffffffff


	//   ....[60]....
        /*0270*/ 	.word	0xffffffff


	//   ....[61]....
        /*0274*/ 	.word	0xffffffff


	//   ....[62]....
        /*0278*/ 	.word	0xffffffff


	//   ....[63]....
        /*027c*/ 	.word	0xffffffff


	//   ....[64]....
        /*0280*/ 	.word	0xffffffff


	//   ....[65]....
        /*0284*/ 	.word	0xffffffff


	//   ....[66]....
        /*0288*/ 	.word	0xffffffff


	//   ....[67]....
        /*028c*/ 	.word	0xffffffff


	//   ....[68]....
        /*0290*/ 	.word	0xffffffff


	//   ....[69]....
        /*0294*/ 	.word	0xffffffff


	//   ....[70]....
        /*0298*/ 	.word	0xffffffff


	//   ....[71]....
        /*029c*/ 	.word	0xffffffff


	//   ....[72]....
        /*02a0*/ 	.word	0xffffffff


	//   ....[73]....
        /*02a4*/ 	.word	0xffffffff


	//   ....[74]....
        /*02a8*/ 	.word	0xffffffff


	//   ....[75]....
        /*02ac*/ 	.word	0xffffffff


	//   ....[76]....
        /*02b0*/ 	.word	0xffffffff


	//   ....[77]....
        /*02b4*/ 	.word	0xffffffff


	//   ....[78]....
        /*02b8*/ 	.word	0xffffffff


	//   ....[79]....
        /*02bc*/ 	.word	0xffffffff


	//   ....[80]....
        /*02c0*/ 	.word	0xffffffff


	//   ....[81]....
        /*02c4*/ 	.word	0xffffffff


	//   ....[82]....
        /*02c8*/ 	.word	0xffffffff


	//   ....[83]....
        /*02cc*/ 	.word	0xffffffff


	//   ....[84]....
        /*02d0*/ 	.word	0xffffffff


	//   ....[85]....
        /*02d4*/ 	.word	0xffffffff


	//   ....[86]....
        /*02d8*/ 	.word	0xffffffff


	//   ....[87]....
        /*02dc*/ 	.word	0xffffffff


	//   ....[88]....
        /*02e0*/ 	.word	0xffffffff


	//   ....[89]....
        /*02e4*/ 	.word	0xffffffff


	//   ....[90]....
        /*02e8*/ 	.word	0xffffffff


	//   ....[91]....
        /*02ec*/ 	.word	0xffffffff


	//   ....[92]....
        /*02f0*/ 	.word	0xffffffff


	//   ....[93]....
        /*02f4*/ 	.word	0xffffffff


	//   ....[94]....
        /*02f8*/ 	.word	0xffffffff


	//   ....[95]....
        /*02fc*/ 	.word	0xffffffff


	//   ....[96]....
        /*0300*/ 	.word	0xffffffff


	//   ....[97]....
        /*0304*/ 	.word	0xffffffff


	//   ....[98]....
        /*0308*/ 	.word	0xffffffff


	//   ....[99]....
        /*030c*/ 	.word	0xffffffff


	//   ....[100]....
        /*0310*/ 	.word	0xffffffff


	//   ....[101]....
        /*0314*/ 	.word	0xffffffff


	//   ....[102]....
        /*0318*/ 	.word	0xffffffff


	//   ....[103]....
        /*031c*/ 	.word	0xffffffff


	//   ....[104]....
        /*0320*/ 	.word	0xffffffff


	//   ....[105]....
        /*0324*/ 	.word	0xffffffff


	//   ....[106]....
        /*0328*/ 	.word	0xffffffff


	//   ....[107]....
        /*032c*/ 	.word	0xffffffff


	//   ....[108]....
        /*0330*/ 	.word	0xffffffff


	//   ....[109]....
        /*0334*/ 	.word	0xffffffff


	//   ....[110]....
        /*0338*/ 	.word	0xffffffff


	//   ....[111]....
        /*033c*/ 	.word	0xffffffff


	//   ....[112]....
        /*0340*/ 	.word	0xffffffff


	//   ....[113]....
        /*0344*/ 	.word	0xffffffff


	//   ....[114]....
        /*0348*/ 	.word	0xffffffff


	//   ....[115]....
        /*034c*/ 	.word	0xffffffff


	//   ....[116]....
        /*0350*/ 	.word	0xffffffff


	//   ....[117]....
        /*0354*/ 	.word	0xffffffff


	//   ....[118]....
        /*0358*/ 	.word	0xffffffff


	//   ....[119]....
        /*035c*/ 	.word	0xffffffff


	//   ....[120]....
        /*0360*/ 	.word	0xffffffff


	//   ....[121]....
        /*0364*/ 	.word	0xffffffff


	//   ....[122]....
        /*0368*/ 	.word	0xffffffff


	//   ....[123]....
        /*036c*/ 	.word	0xffffffff


	//   ....[124]....
        /*0370*/ 	.word	0xffffffff


	//   ....[125]....
        /*0374*/ 	.word	0xffffffff


	//   ....[126]....
        /*0378*/ 	.word	0xffffffff


	//   ....[127]....
        /*037c*/ 	.word	0xffffffff


	//   ....[128]....
        /*0380*/ 	.word	0xffffffff


	//   ....[129]....
        /*0384*/ 	.word	0xffffffff


	//   ....[130]....
        /*0388*/ 	.word	0xffffffff


	//   ....[131]....
        /*038c*/ 	.word	0xffffffff


	//   ....[132]....
        /*0390*/ 	.word	0xffffffff


	//   ....[133]....
        /*0394*/ 	.word	0xffffffff


	//   ....[134]....
        /*0398*/ 	.word	0xffffffff


	//   ....[135]....
        /*039c*/ 	.word	0xffffffff


	//   ....[136]....
        /*03a0*/ 	.word	0xffffffff


	//   ....[137]....
        /*03a4*/ 	.word	0xffffffff


	//   ....[138]....
        /*03a8*/ 	.word	0xffffffff


	//   ....[139]....
        /*03ac*/ 	.word	0xffffffff


	//   ....[140]....
        /*03b0*/ 	.word	0xffffffff


	//   ....[141]....
        /*03b4*/ 	.word	0xffffffff


	//   ....[142]....
        /*03b8*/ 	.word	0xffffffff


	//   ....[143]....
        /*03bc*/ 	.word	0xffffffff


	//   ....[144]....
        /*03c0*/ 	.word	0xffffffff


	//   ....[145]....
        /*03c4*/ 	.word	0xffffffff


	//   ....[146]....
        /*03c8*/ 	.word	0xffffffff


	//   ....[147]....
        /*03cc*/ 	.word	0xffffffff


	//   ....[148]....
        /*03d0*/ 	.word	0xffffffff


	//   ....[149]....
        /*03d4*/ 	.word	0xffffffff


	//   ....[150]....
        /*03d8*/ 	.word	0xffffffff


	//   ....[151]....
        /*03dc*/ 	.word	0xffffffff


	//   ....[152]....
        /*03e0*/ 	.word	0xffffffff


	//   ....[153]....
        /*03e4*/ 	.word	0x0500000f


	//   ....[154]....
        /*03e8*/ 	.word	0x0500000f


	//   ....[155]....
        /*03ec*/ 	.word	0x0500000f


	//   ....[156]....
        /*03f0*/ 	.word	0x0500000f


	//   ....[157]....
        /*03f4*/ 	.word	0x0500000f


	//   ....[158]....
        /*03f8*/ 	.word	0x0500000f


	//   ....[159]....
        /*03fc*/ 	.word	0x0500000f


	//   ....[160]....
        /*0400*/ 	.word	0x0500000f


	//   ....[161]....
        /*0404*/ 	.word	0x0500000f


	//   ....[162]....
        /*0408*/ 	.word	0x0500000f


	//   ....[163]....
        /*040c*/ 	.word	0x0500000f


	//   ....[164]....
        /*0410*/ 	.word	0x0500000f


	//   ....[165]....
        /*0414*/ 	.word	0x0500000f


	//   ....[166]....
        /*0418*/ 	.word	0x0500000f


	//   ....[167]....
        /*041c*/ 	.word	0x0500000f


	//   ....[168]....
        /*0420*/ 	.word	0x0500000f


	//   ....[169]....
        /*0424*/ 	.word	0x0500000f


	//   ....[170]....
        /*0428*/ 	.word	0x0500000f


	//   ....[171]....
        /*042c*/ 	.word	0x0500000f


	//   ....[172]....
        /*0430*/ 	.word	0x0500000f


	//   ....[173]....
        /*0434*/ 	.word	0x0500000f


	//   ....[174]....
        /*0438*/ 	.word	0x0500000f


	//   ....[175]....
        /*043c*/ 	.word	0x0500000f


	//   ....[176]....
        /*0440*/ 	.word	0x0500000f


	//   ....[177]....
        /*0444*/ 	.word	0x0500000f


	//   ....[178]....
        /*0448*/ 	.word	0x0500000f


	//   ....[179]....
        /*044c*/ 	.word	0x0500000f


	//   ....[180]....
        /*0450*/ 	.word	0x0500000f


	//   ....[181]....
        /*0454*/ 	.word	0x0500000f


	//   ....[182]....
        /*0458*/ 	.word	0x0500000f


	//   ....[183]....
        /*045c*/ 	.word	0x0500000f


	//   ....[184]....
        /*0460*/ 	.word	0x0500000f


	//   ....[185]....
        /*0464*/ 	.word	0x0500000f


	//   ....[186]....
        /*0468*/ 	.word	0x0500000f


	//   ....[187]....
        /*046c*/ 	.word	0x0500000f


	//   ....[188]....
        /*0470*/ 	.word	0x0500000f


	//   ....[189]....
        /*0474*/ 	.word	0x0500000f


	//   ....[190]....
        /*0478*/ 	.word	0x0500000f


	//   ....[191]....
        /*047c*/ 	.word	0x0500000f


	//   ....[192]....
        /*0480*/ 	.word	0x0500000f


	//   ....[193]....
        /*0484*/ 	.word	0x0500000f


	//   ....[194]....
        /*0488*/ 	.word	0x0500000f


	//   ....[195]....
        /*048c*/ 	.word	0x0500000f


	//   ....[196]....
        /*0490*/ 	.word	0x0500000f


	//   ....[197]....
        /*0494*/ 	.word	0x0500000f


	//   ....[198]....
        /*0498*/ 	.word	0x0500000f


	//   ....[199]....
        /*049c*/ 	.word	0x0500000f


	//   ....[200]....
        /*04a0*/ 	.word	0x0500000f


	//   ....[201]....
        /*04a4*/ 	.word	0x0500000f


	//   ....[202]....
        /*04a8*/ 	.word	0x0500000f


	//   ....[203]....
        /*04ac*/ 	.word	0x0500000f


	//   ....[204]....
        /*04b0*/ 	.word	0x0500000f


	//   ....[205]....
        /*04b4*/ 	.word	0x0500000f


	//   ....[206]....
        /*04b8*/ 	.word	0x0500000f


	//   ....[207]....
        /*04bc*/ 	.word	0x0500000f


	//   ....[208]....
        /*04c0*/ 	.word	0x0500000f


	//   ....[209]....
        /*04c4*/ 	.word	0x0500000f


	//   ....[210]....
        /*04c8*/ 	.word	0x0500000f


	//   ....[211]....
        /*04cc*/ 	.word	0x0500000f


	//   ....[212]....
        /*04d0*/ 	.word	0x0500000f


	//   ....[213]....
        /*04d4*/ 	.word	0x0500000f


	//   ....[214]....
        /*04d8*/ 	.word	0x0500000f


	//   ....[215]....
        /*04dc*/ 	.word	0x0500000f


	//   ....[216]....
        /*04e0*/ 	.word	0x0500000f


	//   ....[217]....
        /*04e4*/ 	.word	0x0500000f


	//   ....[218]....
        /*04e8*/ 	.word	0x0500000f


	//   ....[219]....
        /*04ec*/ 	.word	0x0500000f


	//   ....[220]....
        /*04f0*/ 	.word	0x0500000f


	//   ....[221]....
        /*04f4*/ 	.word	0x0500000f


	//   ....[222]....
        /*04f8*/ 	.word	0x0500000f


	//   ....[223]....
        /*04fc*/ 	.word	0x0500000f


	//   ....[224]....
        /*0500*/ 	.word	0x0500000f


	//   ....[225]....
        /*0504*/ 	.word	0x0500000f


	//   ....[226]....
        /*0508*/ 	.word	0x0500000f


	//   ....[227]....
        /*050c*/ 	.word	0x0500000f


	//   ....[228]....
        /*0510*/ 	.word	0x0500000f


	//   ....[229]....
        /*0514*/ 	.word	0x0500000f


	//   ....[230]....
        /*0518*/ 	.word	0x0500000f


	//   ....[231]....
        /*051c*/ 	.word	0x0500000f


	//   ....[232]....
        /*0520*/ 	.word	0x0500000f


	//   ....[233]....
        /*0524*/ 	.word	0x0500000f


	//   ....[234]....
        /*0528*/ 	.word	0x0500000f


	//   ....[235]....
        /*052c*/ 	.word	0x0500000f


	//   ....[236]....
        /*0530*/ 	.word	0x0500000f


	//   ....[237]....
        /*0534*/ 	.word	0x0500000f


	//   ....[238]....
        /*0538*/ 	.word	0x0500000f


	//   ....[239]....
        /*053c*/ 	.word	0x0500000f


	//   ....[240]....
        /*0540*/ 	.word	0x0500000f


	//   ....[241]....
        /*0544*/ 	.word	0x0500000f


	//   ....[242]....
        /*0548*/ 	.word	0x0500000f


	//   ....[243]....
        /*054c*/ 	.word	0x0500000f


	//   ....[244]....
        /*0550*/ 	.word	0x0500000f


	//   ....[245]....
        /*0554*/ 	.word	0x0500000f


	//   ....[246]....
        /*0558*/ 	.word	0x0500000f


	//   ....[247]....
        /*055c*/ 	.word	0x0500000f


	//   ....[248]....
        /*0560*/ 	.word	0x0500000f


	//   ....[249]....
        /*0564*/ 	.word	0x0500000f


	//   ....[250]....
        /*0568*/ 	.word	0x0500000f


	//   ....[251]....
        /*056c*/ 	.word	0x0500000f


	//----- nvinfo : EIATTR_COOP_GROUP_INSTR_OFFSETS
	.align		4
.L_263:
        /*0570*/ 	.byte	0x04, 0x28
        /*0572*/ 	.short	(.L_265 - .L_264)


	//   ....[0]....
.L_264:
        /*0574*/ 	.word	0x00000080


	//   ....[1]....
        /*0578*/ 	.word	0x00000090


	//   ....[2]....
        /*057c*/ 	.word	0x000002f0


	//   ....[3]....
        /*0580*/ 	.word	0x00000450


	//   ....[4]....
        /*0584*/ 	.word	0x00000570


	//   ....[5]....
        /*0588*/ 	.word	0x000006d0


	//   ....[6]....
        /*058c*/ 	.word	0x000015d0


	//   ....[7]....
        /*0590*/ 	.word	0x00003420


	//   ....[8]....
        /*0594*/ 	.word	0x00003460


	//   ....[9]....
        /*0598*/ 	.word	0x00003480


	//   ....[10]....
        /*059c*/ 	.word	0x000034a0


	//   ....[11]....
        /*05a0*/ 	.word	0x00005480


	//   ....[12]....
        /*05a4*/ 	.word	0x00005560


	//   ....[13]....
        /*05a8*/ 	.word	0x00005580


	//   ....[14]....
        /*05ac*/ 	.word	0x000055e0


	//   ....[15]....
        /*05b0*/ 	.word	0x00006b50


	//   ....[16]....
        /*05b4*/ 	.word	0x00006b90


	//   ....[17]....
        /*05b8*/ 	.word	0x00006c40


	//   ....[18]....
        /*05bc*/ 	.word	0x00006c70


	//   ....[19]....
        /*05c0*/ 	.word	0x00008710


	//   ....[20]....
        /*05c4*/ 	.word	0x00008740


	//   ....[21]....
        /*05c8*/ 	.word	0x00008810


	//   ....[22]....
        /*05cc*/ 	.word	0x00008850


	//   ....[23]....
        /*05d0*/ 	.word	0x00009040


	//   ....[24]....
        /*05d4*/ 	.word	0x00009080


	//   ....[25]....
        /*05d8*/ 	.word	0x000091d0


	//   ....[26]....
        /*05dc*/ 	.word	0x000091f0


	//   ....[27]....
        /*05e0*/ 	.word	0x00009330


	//   ....[28]....
        /*05e4*/ 	.word	0x00009350


	//   ....[29]....
        /*05e8*/ 	.word	0x000094a0


	//   ....[30]....
        /*05ec*/ 	.word	0x000094c0


	//   ....[31]....
        /*05f0*/ 	.word	0x00009ed0


	//   ....[32]....
        /*05f4*/ 	.word	0x00009ee0


	//   ....[33]....
        /*05f8*/ 	.word	0x0000a020


	//   ....[34]....
        /*05fc*/ 	.word	0x0000a040


	//   ....[35]....
        /*0600*/ 	.word	0x0000a180


	//   ....[36]....
        /*0604*/ 	.word	0x0000a1a0


	//   ....[37]....
        /*0608*/ 	.word	0x0000a2f0


	//   ....[38]....
        /*060c*/ 	.word	0x0000a310


	//   ....[39]....
        /*0610*/ 	.word	0x0000a4d0


	//   ....[40]....
        /*0614*/ 	.word	0x0000a6a0


	//   ....[41]....
        /*0618*/ 	.word	0x0000a6d0


	//   ....[42]....
        /*061c*/ 	.word	0x0000a700


	//   ....[43]....
        /*0620*/ 	.word	0x0000a730


	//   ....[44]....
        /*0624*/ 	.word	0x0000a760


	//   ....[45]....
        /*0628*/ 	.word	0x0000a790


	//   ....[46]....
        /*062c*/ 	.word	0x0000a8e0


	//   ....[47]....
        /*0630*/ 	.word	0x0000a910


	//   ....[48]....
        /*0634*/ 	.word	0x0000a940


	//   ....[49]....
        /*0638*/ 	.word	0x0000a970


	//   ....[50]....
        /*063c*/ 	.word	0x0000a9a0


	//   ....[51]....
        /*0640*/ 	.word	0x0000a9d0


	//   ....[52]....
        /*0644*/ 	.word	0x0000aa60


	//   ....[53]....
        /*0648*/ 	.word	0x0000aa90


	//   ....[54]....
        /*064c*/ 	.word	0x0000ab10


	//   ....[55]....
        /*0650*/ 	.word	0x0000c070


	//   ....[56]....
        /*0654*/ 	.word	0x0000c090


	//   ....[57]....
        /*0658*/ 	.word	0x0000c120


	//   ....[58]....
        /*065c*/ 	.word	0x0000c140


	//   ....[59]....
        /*0660*/ 	.word	0x0000c1c0


	//   ....[60]....
        /*0664*/ 	.word	0x0000c1e0


	//   ....[61]....
        /*0668*/ 	.word	0x0000c260


	//   ....[62]....
        /*066c*/ 	.word	0x0000c280


	//   ....[63]....
        /*0670*/ 	.word	0x0000c300


	//   ....[64]....
        /*0674*/ 	.word	0x0000c320


	//   ....[65]....
        /*0678*/ 	.word	0x0000c330


	//   ....[66]....
        /*067c*/ 	.word	0x0000c340


	//   ....[67]....
        /*0680*/ 	.word	0x0000cac0


	//   ....[68]....
        /*0684*/ 	.word	0x0000cae0


	//   ....[69]....
        /*0688*/ 	.word	0x0000cb00


	//   ....[70]....
        /*068c*/ 	.word	0x0000cb10


	//   ....[71]....
        /*0690*/ 	.word	0x0000cb40


	//   ....[72]....
        /*0694*/ 	.word	0x0000cb60


	//   ....[73]....
        /*0698*/ 	.word	0x0000cbd0


	//   ....[74]....
        /*069c*/ 	.word	0x0000cc50


	//   ....[75]....
        /*06a0*/ 	.word	0x0000cc70


	//   ....[76]....
        /*06a4*/ 	.word	0x0000cc90


	//   ....[77]....
        /*06a8*/ 	.word	0x0000cd50


	//   ....[78]....
        /*06ac*/ 	.word	0x0000cda0


	//   ....[79]....
        /*06b0*/ 	.word	0x0000cdc0


	//   ....[80]....
        /*06b4*/ 	.word	0x0000ce30


	//   ....[81]....
        /*06b8*/ 	.word	0x0000cf10


	//   ....[82]....
        /*06bc*/ 	.word	0x0000cf40


	//   ....[83]....
        /*06c0*/ 	.word	0x0000d5d0


	//   ....[84]....
        /*06c4*/ 	.word	0x0000d600


	//   ....[85]....
        /*06c8*/ 	.word	0x0000d610


	//   ....[86]....
        /*06cc*/ 	.word	0x0000d620


	//   ....[87]....
        /*06d0*/ 	.word	0x0000d6e0


	//   ....[88]....
        /*06d4*/ 	.word	0x0000d730


	//   ....[89]....
        /*06d8*/ 	.word	0x0000d7a0


	//   ....[90]....
        /*06dc*/ 	.word	0x0000d820


	//   ....[91]....
        /*06e0*/ 	.word	0x0000d880


	//   ....[92]....
        /*06e4*/ 	.word	0x0000d8b0


	//   ....[93]....
        /*06e8*/ 	.word	0x0000d910


	//   ....[94]....
        /*06ec*/ 	.word	0x0000d940


	//   ....[95]....
        /*06f0*/ 	.word	0x0000d9a0


	//   ....[96]....
        /*06f4*/ 	.word	0x0000d9d0


	//   ....[97]....
        /*06f8*/ 	.word	0x0000da20


	//   ....[98]....
        /*06fc*/ 	.word	0x0000da50


	//   ....[99]....
        /*0700*/ 	.word	0x0000df80


	//   ....[100]....
        /*0704*/ 	.word	0x0000dfa0


	//   ....[101]....
        /*0708*/ 	.word	0x0000dff0


	//   ....[102]....
        /*070c*/ 	.word	0x0000e0b0


	//   ....[103]....
        /*0710*/ 	.word	0x0000e0c0


	//   ....[104]....
        /*0714*/ 	.word	0x0000e0f0


	//   ....[105]....
        /*0718*/ 	.word	0x0000e180


	//   ....[106]....
        /*071c*/ 	.word	0x0000e230


	//   ....[107]....
        /*0720*/ 	.word	0x0000e240


	//   ....[108]....
        /*0724*/ 	.word	0x0000e270


	//   ....[109]....
        /*0728*/ 	.word	0x0000e280


	//   ....[110]....
        /*072c*/ 	.word	0x0000e310


	//   ....[111]....
        /*0730*/ 	.word	0x0000ea30


	//   ....[112]....
        /*0734*/ 	.word	0x0000ea50


	//   ....[113]....
        /*0738*/ 	.word	0x0000ea60


	//   ....[114]....
        /*073c*/ 	.word	0x0000eaa0


	//   ....[115]....
        /*0740*/ 	.word	0x0000eab0


	//   ....[116]....
        /*0744*/ 	.word	0x0000eaf0


	//   ....[117]....
        /*0748*/ 	.word	0x0000eb00


	//   ....[118]....
        /*074c*/ 	.word	0x0000eb40


	//   ....[119]....
        /*0750*/ 	.word	0x0000eb50


	//   ....[120]....
        /*0754*/ 	.word	0x0000eb90


	//   ....[121]....
        /*0758*/ 	.word	0x0000eba0


	//   ....[122]....
        /*075c*/ 	.word	0x0000ebb0


	//   ....[123]....
        /*0760*/ 	.word	0x0000ef10


	//   ....[124]....
        /*0764*/ 	.word	0x0000ef30


	//   ....[125]....
        /*0768*/ 	.word	0x0000ef40


	//   ....[126]....
        /*076c*/ 	.word	0x0000ef50


	//   ....[127]....
        /*0770*/ 	.word	0x0000ef60


	//   ....[128]....
        /*0774*/ 	.word	0x0000ef80


	//   ....[129]....
        /*0778*/ 	.word	0x0000eff0


	//   ....[130]....
        /*077c*/ 	.word	0x0000f020


	//   ....[131]....
        /*0780*/ 	.word	0x0000f030


	//   ....[132]....
        /*0784*/ 	.word	0x0000f0a0


	//   ....[133]....
        /*0788*/ 	.word	0x0000f0c0


	//   ....[134]....
        /*078c*/ 	.word	0x0000f1b0


	//   ....[135]....
        /*0790*/ 	.word	0x0000f650


	//   ....[136]....
        /*0794*/ 	.word	0x0000f6a0


	//   ....[137]....
        /*0798*/ 	.word	0x0000f6d0


	//   ....[138]....
        /*079c*/ 	.word	0x0000f6e0


	//   ....[139]....
        /*07a0*/ 	.word	0x0000f710


	//   ....[140]....
        /*07a4*/ 	.word	0x0000f740


	//   ....[141]....
        /*07a8*/ 	.word	0x0000f770


	//   ....[142]....
        /*07ac*/ 	.word	0x0000f7a0


	//   ....[143]....
        /*07b0*/ 	.word	0x0000f920


	//   ....[144]....
        /*07b4*/ 	.word	0x0000f950


	//   ....[145]....
        /*07b8*/ 	.word	0x0000f980


	//   ....[146]....
        /*07bc*/ 	.word	0x0000f9b0


	//   ....[147]....
        /*07c0*/ 	.word	0x0000f9e0


	//   ....[148]....
        /*07c4*/ 	.word	0x0000fa10


	//   ....[149]....
        /*07c8*/ 	.word	0x0000fad0


	//   ....[150]....
        /*07cc*/ 	.word	0x0000faf0


	//   ....[151]....
        /*07d0*/ 	.word	0x0000fb60


	//   ....[152]....
        /*07d4*/ 	.word	0x0000ffd0


	//   ....[153]....
        /*07d8*/ 	.word	0x00010530


	//   ....[154]....
        /*07dc*/ 	.word	0x00010620


	//   ....[155]....
        /*07e0*/ 	.word	0x000106c0


	//   ....[156]....
        /*07e4*/ 	.word	0x00010720


	//   ....[157]....
        /*07e8*/ 	.word	0x00010810


	//   ....[158]....
        /*07ec*/ 	.word	0x00010880


	//   ....[159]....
        /*07f0*/ 	.word	0x00010970


	//   ....[160]....
        /*07f4*/ 	.word	0x000109e0


	//   ....[161]....
        /*07f8*/ 	.word	0x00010ad0


	//   ....[162]....
        /*07fc*/ 	.word	0x00010b40


	//   ....[163]....
        /*0800*/ 	.word	0x00010c30


	//   ....[164]....
        /*0804*/ 	.word	0x00010ca0


	//   ....[165]....
        /*0808*/ 	.word	0x00010d40


	//   ....[166]....
        /*080c*/ 	.word	0x00010e40


	//   ....[167]....
        /*0810*/ 	.word	0x00010e90


	//   ....[168]....
        /*0814*/ 	.word	0x00010ef0


	//   ....[169]....
        /*0818*/ 	.word	0x00011010


	//   ....[170]....
        /*081c*/ 	.word	0x00011090


	//   ....[171]....
        /*0820*/ 	.word	0x00011180


	//   ....[172]....
        /*0824*/ 	.word	0x00011250


	//   ....[173]....
        /*0828*/ 	.word	0x00011300


	//   ....[174]....
        /*082c*/ 	.word	0x00011400


	//   ....[175]....
        /*0830*/ 	.word	0x00011470


	//   ....[176]....
        /*0834*/ 	.word	0x00011580


	//   ....[177]....
        /*0838*/ 	.word	0x00011600


	//   ....[178]....
        /*083c*/ 	.word	0x00011670


	//   ....[179]....
        /*0840*/ 	.word	0x00011740


	//   ....[180]....
        /*0844*/ 	.word	0x000117d0


	//   ....[181]....
        /*0848*/ 	.word	0x000118a0


	//   ....[182]....
        /*084c*/ 	.word	0x00011940


	//   ....[183]....
        /*0850*/ 	.word	0x000119e0


	//   ....[184]....
        /*0854*/ 	.word	0x00011a40


	//   ....[185]....
        /*0858*/ 	.word	0x00011ae0


	//   ....[186]....
        /*085c*/ 	.word	0x00011c30


	//   ....[187]....
        /*0860*/ 	.word	0x00011c80


	//   ....[188]....
        /*0864*/ 	.word	0x00011ce0


	//   ....[189]....
        /*0868*/ 	.word	0x00011dd0


	//   ....[190]....
        /*086c*/ 	.word	0x00011ed0


	//   ....[191]....
        /*0870*/ 	.word	0x00011f20


	//   ....[192]....
        /*0874*/ 	.word	0x00011f80


	//   ....[193]....
        /*0878*/ 	.word	0x00012070


	//   ....[194]....
        /*087c*/ 	.word	0x00012170


	//   ....[195]....
        /*0880*/ 	.word	0x000121c0


	//   ....[196]....
        /*0884*/ 	.word	0x00012220


	//   ....[197]....
        /*0888*/ 	.word	0x00012300


	//   ....[198]....
        /*088c*/ 	.word	0x00012430


	//   ....[199]....
        /*0890*/ 	.word	0x00012510


	//   ....[200]....
        /*0894*/ 	.word	0x000125a0


	//   ....[201]....
        /*0898*/ 	.word	0x000126b0


	//   ....[202]....
        /*089c*/ 	.word	0x00012710


	//   ....[203]....
        /*08a0*/ 	.word	0x00012820


	//   ....[204]....
        /*08a4*/ 	.word	0x00012880


	//   ....[205]....
        /*08a8*/ 	.word	0x00012990


	//   ....[206]....
        /*08ac*/ 	.word	0x000129f0


	//   ....[207]....
        /*08b0*/ 	.word	0x00012b00


	//   ....[208]....
        /*08b4*/ 	.word	0x00012b60


	//   ....[209]....
        /*08b8*/ 	.word	0x00012c20


	//   ....[210]....
        /*08bc*/ 	.word	0x00012d80


	//   ....[211]....
        /*08c0*/ 	.word	0x00012e20


	//   ....[212]....
        /*08c4*/ 	.word	0x00012e80


	//   ....[213]....
        /*08c8*/ 	.word	0x00012f30


	//   ....[214]....
        /*08cc*/ 	.word	0x00012f90


	//   ....[215]....
        /*08d0*/ 	.word	0x00013040


	//   ....[216]....
        /*08d4*/ 	.word	0x000130a0


	//   ....[217]....
        /*08d8*/ 	.word	0x00013150


	//   ....[218]....
        /*08dc*/ 	.word	0x000131b0


	//   ....[219]....
        /*08e0*/ 	.word	0x00013260


	//   ....[220]....
        /*08e4*/ 	.word	0x000132c0


	//   ....[221]....
        /*08e8*/ 	.word	0x00013370


	//   ....[222]....
        /*08ec*/ 	.word	0x00013450


	//   ....[223]....
        /*08f0*/ 	.word	0x000134f0


	//   ....[224]....
        /*08f4*/ 	.word	0x00013550


	//   ....[225]....
        /*08f8*/ 	.word	0x00013620


	//   ....[226]....
        /*08fc*/ 	.word	0x00013680


	//   ....[227]....
        /*0900*/ 	.word	0x00013750


	//   ....[228]....
        /*0904*/ 	.word	0x000137b0


	//   ....[229]....
        /*0908*/ 	.word	0x00013890


	//   ....[230]....
        /*090c*/ 	.word	0x000138f0


	//   ....[231]....
        /*0910*/ 	.word	0x000139c0


	//   ....[232]....
        /*0914*/ 	.word	0x00013a20


	//   ....[233]....
        /*0918*/ 	.word	0x00013af0


	//   ....[234]....
        /*091c*/ 	.word	0x00013b80


	//   ....[235]....
        /*0920*/ 	.word	0x00013c20


	//   ....[236]....
        /*0924*/ 	.word	0x00013d40


	//   ....[237]....
        /*0928*/ 	.word	0x00013db0


	//   ....[238]....
        /*092c*/ 	.word	0x00013e20


	//   ....[239]....
        /*0930*/ 	.word	0x00013e90


	//   ....[240]....
        /*0934*/ 	.word	0x00013f00


	//   ....[241]....
        /*0938*/ 	.word	0x00013f80


	//   ....[242]....
        /*093c*/ 	.word	0x00014010


	//   ....[243]....
        /*0940*/ 	.word	0x000140a0


	//   ....[244]....
        /*0944*/ 	.word	0x00014110


	//   ....[245]....
        /*0948*/ 	.word	0x00014180


	//   ....[246]....
        /*094c*/ 	.word	0x000141f0


	//   ....[247]....
        /*0950*/ 	.word	0x00014270


	//   ....[248]....
        /*0954*/ 	.word	0x000142e0


	//   ....[249]....
        /*0958*/ 	.word	0x00014380


	//   ....[250]....
        /*095c*/ 	.word	0x00014410


	//   ....[251]....
        /*0960*/ 	.word	0x00014530


	//----- nvinfo : EIATTR_REG_RECONFIG
	.align		4
.L_265:
        /*0964*/ 	.byte	0x01, 0x54
	.zero		2


	//----- nvinfo : EIATTR_SYSCALL_OFFSETS
	.align		4
        /*0968*/ 	.byte	0x04, 0x46
        /*096a*/ 	.short	(.L_267 - .L_266)


	//   ....[0]....
.L_266:
        /*096c*/ 	.word	0x00001770


	//   ....[1]....
        /*0970*/ 	.word	0x0000b690


	//   ....[2]....
        /*0974*/ 	.word	0x0000b7e0


	//   ....[3]....
        /*0978*/ 	.word	0x0000b8d0


	//   ....[4]....
        /*097c*/ 	.word	0x0000c6c0


	//   ....[5]....
        /*0980*/ 	.word	0x0000d220


	//----- nvinfo : EIATTR_MBARRIER_INSTR_OFFSETS
	.align		4
.L_267:
        /*0984*/ 	.byte	0x04, 0x39
        /*0986*/ 	.short	(.L_269 - .L_268)


	//   ....[0]....
.L_268:
        /*0988*/ 	.word	0x00000190
        /*098c*/ 	.word	0x000000ff
        /*0990*/ 	.word	0x00032400
        /*0994*/ 	.short	0x0100
        /*0996*/ 	.byte	0x08
	.zero		1


	//   ....[1]....
        /*0998*/ 	.word	0x000001a0
        /*099c*/ 	.word	0x000000ff
        /*09a0*/ 	.word	0x00032410
        /*09a4*/ 	.short	0x0100
        /*09a6*/ 	.byte	0x08
	.zero		1


	//   ....[2]....
        /*09a8*/ 	.word	0x000001b0
        /*09ac*/ 	.word	0x000000ff
        /*09b0*/ 	.word	0x00032420
        /*09b4*/ 	.short	0x0100
        /*09b6*/ 	.byte	0x08
	.zero		1


	//   ....[3]....
        /*09b8*/ 	.word	0x000002a0
        /*09bc*/ 	.word	0x000000ff
        /*09c0*/ 	.word	0x00032430
        /*09c4*/ 	.short	0x0100
        /*09c6*/ 	.byte	0x08
	.zero		1


	//   ....[4]....
        /*09c8*/ 	.word	0x000002b0
        /*09cc*/ 	.word	0x000000ff
        /*09d0*/ 	.word	0x00032440
        /*09d4*/ 	.short	0x0100
        /*09d6*/ 	.byte	0x08
	.zero		1


	//   ....[5]....
        /*09d8*/ 	.word	0x000002c0
        /*09dc*/ 	.word	0x000000ff
        /*09e0*/ 	.word	0x00032438
        /*09e4*/ 	.short	0x0100
        /*09e6*/ 	.byte	0x08
	.zero		1


	//   ....[6]....
        /*09e8*/ 	.word	0x000002d0
        /*09ec*/ 	.word	0x000000ff
        /*09f0*/ 	.word	0x00032448
        /*09f4*/ 	.short	0x0100
        /*09f6*/ 	.byte	0x08
	.zero		1


	//   ....[7]....
        /*09f8*/ 	.word	0x00000400
        /*09fc*/ 	.word	0x000000ff
        /*0a00*/ 	.word	0x00032450
        /*0a04*/ 	.short	0x0100
        /*0a06*/ 	.byte	0x08
	.zero		1


	//   ....[8]....
        /*0a08*/ 	.word	0x00000410
        /*0a0c*/ 	.word	0x000000ff
        /*0a10*/ 	.word	0x00032460
        /*0a14*/ 	.short	0x0100
        /*0a16*/ 	.byte	0x08
	.zero		1


	//   ....[9]....
        /*0a18*/ 	.word	0x00000420
        /*0a1c*/ 	.word	0x000000ff
        /*0a20*/ 	.word	0x00032458
        /*0a24*/ 	.short	0x0100
        /*0a26*/ 	.byte	0x08
	.zero		1


	//   ....[10]....
        /*0a28*/ 	.word	0x00000430
        /*0a2c*/ 	.word	0x000000ff
        /*0a30*/ 	.word	0x00032468
        /*0a34*/ 	.short	0x0100
        /*0a36*/ 	.byte	0x08
	.zero		1


	//   ....[11]....
        /*0a38*/ 	.word	0x00000520
        /*0a3c*/ 	.word	0x000000ff
        /*0a40*/ 	.word	0x00032470
        /*0a44*/ 	.short	0x0100
        /*0a46*/ 	.byte	0x06
	.zero		1


	//   ....[12]....
        /*0a48*/ 	.word	0x00000530
        /*0a4c*/ 	.word	0x000000ff
        /*0a50*/ 	.word	0x00032480
        /*0a54*/ 	.short	0x0100
        /*0a56*/ 	.byte	0x06
	.zero		1


	//   ....[13]....
        /*0a58*/ 	.word	0x00000540
        /*0a5c*/ 	.word	0x000000ff
        /*0a60*/ 	.word	0x00032478
        /*0a64*/ 	.short	0x0100
        /*0a66*/ 	.byte	0x06
	.zero		1


	//   ....[14]....
        /*0a68*/ 	.word	0x00000550
        /*0a6c*/ 	.word	0x000000ff
        /*0a70*/ 	.word	0x00032488
        /*0a74*/ 	.short	0x0100
        /*0a76*/ 	.byte	0x06
	.zero		1


	//   ....[15]....
        /*0a78*/ 	.word	0x00000680
        /*0a7c*/ 	.word	0x000000ff
        /*0a80*/ 	.word	0x00032490
        /*0a84*/ 	.short	0x0100
        /*0a86*/ 	.byte	0x08
	.zero		1


	//   ....[16]....
        /*0a88*/ 	.word	0x00000690
        /*0a8c*/ 	.word	0x000000ff
        /*0a90*/ 	.word	0x000324a0
        /*0a94*/ 	.short	0x0100
        /*0a96*/ 	.byte	0x08
	.zero		1


	//   ....[17]....
        /*0a98*/ 	.word	0x000006a0
        /*0a9c*/ 	.word	0x000000ff
        /*0aa0*/ 	.word	0x00032498
        /*0aa4*/ 	.short	0x0100
        /*0aa6*/ 	.byte	0x08
	.zero		1


	//   ....[18]....
        /*0aa8*/ 	.word	0x000006b0
        /*0aac*/ 	.word	0x000000ff
        /*0ab0*/ 	.word	0x000324a8
        /*0ab4*/ 	.short	0x0100
        /*0ab6*/ 	.byte	0x08
	.zero		1


	//   ....[19]....
        /*0ab8*/ 	.word	0x000007f0
        /*0abc*/ 	.word	0x000000ff
        /*0ac0*/ 	.word	0x000324b0
        /*0ac4*/ 	.short	0x0100
        /*0ac6*/ 	.byte	0x08
	.zero		1


	//   ....[20]....
        /*0ac8*/ 	.word	0x00000800
        /*0acc*/ 	.word	0x000000ff
        /*0ad0*/ 	.word	0x000324c0
        /*0ad4*/ 	.short	0x0100
        /*0ad6*/ 	.byte	0x08
	.zero		1


	//   ....[21]....
        /*0ad8*/ 	.word	0x00000810
        /*0adc*/ 	.word	0x000000ff
        /*0ae0*/ 	.word	0x000324b8
        /*0ae4*/ 	.short	0x0100
        /*0ae6*/ 	.byte	0x08
	.zero		1


	//   ....[22]....
        /*0ae8*/ 	.word	0x00000820
        /*0aec*/ 	.word	0x000000ff
        /*0af0*/ 	.word	0x000324c8
        /*0af4*/ 	.short	0x0100
        /*0af6*/ 	.byte	0x08
	.zero		1


	//   ....[23]....
        /*0af8*/ 	.word	0x00001800
        /*0afc*/ 	.word	0x000000ff
        /*0b00*/ 	.word	0x00032400
        /*0b04*/ 	.short	0x010a
        /*0b06*/ 	.byte	0x28
	.zero		1


	//   ....[24]....
        /*0b08*/ 	.word	0x000018d0
        /*0b0c*/ 	.word	0x000000ff
        /*0b10*/ 	.word	0x00032430
        /*0b14*/ 	.short	0x010a
        /*0b16*/ 	.byte	0x34
	.zero		1


	//   ....[25]....
        /*0b18*/ 	.word	0x00001910
        /*0b1c*/ 	.word	0x000000ff
        /*0b20*/ 	.word	0x00032430
        /*0b24*/ 	.short	0x010a
        /*0b26*/ 	.byte	0x34
	.zero		1


	//   ....[26]....
        /*0b28*/ 	.word	0x00001c70
        /*0b2c*/ 	.word	0x000000ff
        /*0b30*/ 	.word	0x00032410
        /*0b34*/ 	.short	0x010a
        /*0b36*/ 	.byte	0x28
	.zero		1


	//   ....[27]....
        /*0b38*/ 	.word	0x00001cb0
        /*0b3c*/ 	.word	0x000000ff
        /*0b40*/ 	.word	0x00032450
        /*0b44*/ 	.short	0x010a
        /*0b46*/ 	.byte	0x34
	.zero		1


	//   ....[28]....
        /*0b48*/ 	.word	0x00001cf0
        /*0b4c*/ 	.word	0x000000ff
        /*0b50*/ 	.word	0x00032450
        /*0b54*/ 	.short	0x010a
        /*0b56*/ 	.byte	0x34
	.zero		1


	//   ....[29]....
        /*0b58*/ 	.word	0x00002c30
        /*0b5c*/ 	.word	0x000000ff
        /*0b60*/ 	.word	0x00000000
        /*0b64*/ 	.short	0x0101
        /*0b66*/ 	.byte	0x05
	.zero		1


	//   ....[30]....
        /*0b68*/ 	.word	0x000041b0
        /*0b6c*/ 	.word	0x000000ff
        /*0b70*/ 	.word	0x00000000
        /*0b74*/ 	.short	0x0101
        /*0b76*/ 	.byte	0x34
	.zero		1


	//   ....[31]....
        /*0b78*/ 	.word	0x000042f0
        /*0b7c*/ 	.word	0x000000ff
        /*0b80*/ 	.word	0x00032430
        /*0b84*/ 	.short	0x010a
        /*0b86*/ 	.byte	0x04
	.zero		1


	//   ....[32]....
        /*0b88*/ 	.word	0x00004330
        /*0b8c*/ 	.word	0x000000ff
        /*0b90*/ 	.word	0x00032430
        /*0b94*/ 	.short	0x010a
        /*0b96*/ 	.byte	0x04
	.zero		1


	//   ....[33]....
        /*0b98*/ 	.word	0x00004540
        /*0b9c*/ 	.word	0x000000ff
        /*0ba0*/ 	.word	0x00032450
        /*0ba4*/ 	.short	0x010a
        /*0ba6*/ 	.byte	0x04
	.zero		1


	//   ....[34]....
        /*0ba8*/ 	.word	0x00004580
        /*0bac*/ 	.word	0x000000ff
        /*0bb0*/ 	.word	0x00032450
        /*0bb4*/ 	.short	0x010a
        /*0bb6*/ 	.byte	0x04
	.zero		1


	//   ....[35]....
        /*0bb8*/ 	.word	0x00005470
        /*0bbc*/ 	.word	0x000000ff
        /*0bc0*/ 	.word	0x00000000
        /*0bc4*/ 	.short	0x0101
        /*0bc6*/ 	.byte	0x05
	.zero		1


	//   ....[36]....
        /*0bc8*/ 	.word	0x00006b30
        /*0bcc*/ 	.word	0x000000ff
        /*0bd0*/ 	.word	0x00000000
        /*0bd4*/ 	.short	0x0101
        /*0bd6*/ 	.byte	0x04
	.zero		1


	//   ....[37]....
        /*0bd8*/ 	.word	0x00009070
        /*0bdc*/ 	.word	0x00000097
        /*0be0*/ 	.word	0x00000000
        /*0be4*/ 	.short	0x0101
        /*0be6*/ 	.byte	0x3f
	.zero		1


	//   ....[38]....
        /*0be8*/ 	.word	0x0000bdd0
        /*0bec*/ 	.word	0x00000019
        /*0bf0*/ 	.word	0x00032440
        /*0bf4*/ 	.short	0x010a
        /*0bf6*/ 	.byte	0x3f
	.zero		1


	//   ....[39]....
        /*0bf8*/ 	.word	0x0000c440
        /*0bfc*/ 	.word	0x00000019
        /*0c00*/ 	.word	0x00032430
        /*0c04*/ 	.short	0x0107
        /*0c06*/ 	.byte	0x3f
	.zero		1


	//   ....[40]....
        /*0c08*/ 	.word	0x0000c510
        /*0c0c*/ 	.word	0x00000019
        /*0c10*/ 	.word	0x00032430
        /*0c14*/ 	.short	0x0101
        /*0c16*/ 	.byte	0x3f
	.zero		1


	//   ....[41]....
        /*0c18*/ 	.word	0x0000d060
        /*0c1c*/ 	.word	0x00000016
        /*0c20*/ 	.word	0x00032400
        /*0c24*/ 	.short	0x0107
        /*0c26*/ 	.byte	0x3f
	.zero		1


	//   ....[42]....
        /*0c28*/ 	.word	0x0000d0f0
        /*0c2c*/ 	.word	0x00000016
        /*0c30*/ 	.word	0x00032400
        /*0c34*/ 	.short	0x0101
        /*0c36*/ 	.byte	0x3f
	.zero		1


	//   ....[43]....
        /*0c38*/ 	.word	0x0000db70
        /*0c3c*/ 	.word	0x00000016
        /*0c40*/ 	.word	0x00032410
        /*0c44*/ 	.short	0x0107
        /*0c46*/ 	.byte	0x3f
	.zero		1


	//   ....[44]....
        /*0c48*/ 	.word	0x0000dc70
        /*0c4c*/ 	.word	0x00000016
        /*0c50*/ 	.word	0x00032410
        /*0c54*/ 	.short	0x0101
        /*0c56*/ 	.byte	0x3f
	.zero		1


	//   ....[45]....
        /*0c58*/ 	.word	0x0000dc90
        /*0c5c*/ 	.word	0x00000016
        /*0c60*/ 	.word	0x00032420
        /*0c64*/ 	.short	0x010a
        /*0c66*/ 	.byte	0x3f
	.zero		1


	//   ....[46]....
        /*0c68*/ 	.word	0x0000dd10
        /*0c6c*/ 	.word	0x00000019
        /*0c70*/ 	.word	0x00032460
        /*0c74*/ 	.short	0x010a
        /*0c76*/ 	.byte	0x3f
	.zero		1


	//   ....[47]....
        /*0c78*/ 	.word	0x0000e490
        /*0c7c*/ 	.word	0x00000019
        /*0c80*/ 	.word	0x00032450
        /*0c84*/ 	.short	0x0107
        /*0c86*/ 	.byte	0x3f
	.zero		1


	//   ....[48]....
        /*0c88*/ 	.word	0x0000e550
        /*0c8c*/ 	.word	0x00000019
        /*0c90*/ 	.word	0x00032450
        /*0c94*/ 	.short	0x0101
        /*0c96*/ 	.byte	0x3f
	.zero		1


	//   ....[49]....
        /*0c98*/ 	.word	0x0000e890
        /*0c9c*/ 	.word	0x0000000a
        /*0ca0*/ 	.word	0x00032440
        /*0ca4*/ 	.short	0x010a
        /*0ca6*/ 	.byte	0x3f
	.zero		1


	//   ....[50]....
        /*0ca8*/ 	.word	0x0000ec60
        /*0cac*/ 	.word	0x0000000a
        /*0cb0*/ 	.word	0x00032430
        /*0cb4*/ 	.short	0x0107
        /*0cb6*/ 	.byte	0x3f
	.zero		1


	//   ....[51]....
        /*0cb8*/ 	.word	0x0000ed10
        /*0cbc*/ 	.word	0x0000000a
        /*0cc0*/ 	.word	0x00032430
        /*0cc4*/ 	.short	0x0101
        /*0cc6*/ 	.byte	0x3f
	.zero		1


	//   ....[52]....
        /*0cc8*/ 	.word	0x0000ed40
        /*0ccc*/ 	.word	0x0000000a
        /*0cd0*/ 	.word	0x00032460
        /*0cd4*/ 	.short	0x010a
        /*0cd6*/ 	.byte	0x3f
	.zero		1


	//   ....[53]....
        /*0cd8*/ 	.word	0x0000f260
        /*0cdc*/ 	.word	0x0000000a
        /*0ce0*/ 	.word	0x00032450
        /*0ce4*/ 	.short	0x0107
        /*0ce6*/ 	.byte	0x3f
	.zero		1


	//   ....[54]....
        /*0ce8*/ 	.word	0x0000f310
        /*0cec*/ 	.word	0x0000000a
        /*0cf0*/ 	.word	0x00032450
        /*0cf4*/ 	.short	0x0101
        /*0cf6*/ 	.byte	0x3f
	.zero		1


	//   ....[55]....
        /*0cf8*/ 	.word	0x0000ff50
        /*0cfc*/ 	.word	0x00000005
        /*0d00*/ 	.word	0x00032420
        /*0d04*/ 	.short	0x010a
        /*0d06*/ 	.byte	0x3f
	.zero		1


	//   ....[56]....
        /*0d08*/ 	.word	0x000100f0
        /*0d0c*/ 	.word	0x00000003
        /*0d10*/ 	.word	0x00032440
        /*0d14*/ 	.short	0x010a
        /*0d16*/ 	.byte	0x3f
	.zero		1


	//   ....[57]....
        /*0d18*/ 	.word	0x00010190
        /*0d1c*/ 	.word	0x00000005
        /*0d20*/ 	.word	0x00032440
        /*0d24*/ 	.short	0x010a
        /*0d26*/ 	.byte	0x3f
	.zero		1


	//   ....[58]....
        /*0d28*/ 	.word	0x000101d0
        /*0d2c*/ 	.word	0x00000003
        /*0d30*/ 	.word	0x00032460
        /*0d34*/ 	.short	0x010a
        /*0d36*/ 	.byte	0x3f
	.zero		1


	//   ....[59]....
        /*0d38*/ 	.word	0x00010210
        /*0d3c*/ 	.word	0x00000005
        /*0d40*/ 	.word	0x00032460
        /*0d44*/ 	.short	0x010a
        /*0d46*/ 	.byte	0x3f
	.zero		1


	//   ....[60]....
        /*0d48*/ 	.word	0x00010280
        /*0d4c*/ 	.word	0x00000003
        /*0d50*/ 	.word	0x00032400
        /*0d54*/ 	.short	0x010a
        /*0d56*/ 	.byte	0x3f
	.zero		1


	//   ....[61]....
        /*0d58*/ 	.word	0x000102e0
        /*0d5c*/ 	.word	0x00000004
        /*0d60*/ 	.word	0x00032430
        /*0d64*/ 	.short	0x010a
        /*0d66*/ 	.byte	0x3f
	.zero		1


	//   ....[62]....
        /*0d68*/ 	.word	0x00010340
        /*0d6c*/ 	.word	0x00000005
        /*0d70*/ 	.word	0x00032410
        /*0d74*/ 	.short	0x010a
        /*0d76*/ 	.byte	0x3f
	.zero		1


	//   ....[63]....
        /*0d78*/ 	.word	0x000103a0
        /*0d7c*/ 	.word	0x00000000
        /*0d80*/ 	.word	0x00032450
        /*0d84*/ 	.short	0x010a
        /*0d86*/ 	.byte	0x3f
	.zero		1


	//   ....[64]....
        /*0d88*/ 	.word	0x00010400
        /*0d8c*/ 	.word	0x00000099
        /*0d90*/ 	.word	0x00032430
        /*0d94*/ 	.short	0x010a
        /*0d96*/ 	.byte	0x3f
	.zero		1


	//   ....[65]....
        /*0d98*/ 	.word	0x00010460
        /*0d9c*/ 	.word	0x000000cb
        /*0da0*/ 	.word	0x00032450
        /*0da4*/ 	.short	0x010a
        /*0da6*/ 	.byte	0x3f
	.zero		1


	//   ....[66]....
        /*0da8*/ 	.word	0x00010570
        /*0dac*/ 	.word	0x00000019
        /*0db0*/ 	.word	0x00032440
        /*0db4*/ 	.short	0x010a
        /*0db6*/ 	.byte	0x3f
	.zero		1


	//   ....[67]....
        /*0db8*/ 	.word	0x00012330
        /*0dbc*/ 	.word	0x00000016
        /*0dc0*/ 	.word	0x00032420
        /*0dc4*/ 	.short	0x010a
        /*0dc6*/ 	.byte	0x3f
	.zero		1


	//   ....[68]....
        /*0dc8*/ 	.word	0x00012380
        /*0dcc*/ 	.word	0x00000019
        /*0dd0*/ 	.word	0x00032460
        /*0dd4*/ 	.short	0x010a
        /*0dd6*/ 	.byte	0x3f
	.zero		1


	//   ....[69]....
        /*0dd8*/ 	.word	0x00012cd0
        /*0ddc*/ 	.word	0x0000000a
        /*0de0*/ 	.word	0x00032440
        /*0de4*/ 	.short	0x010a
        /*0de6*/ 	.byte	0x3f
	.zero		1


	//   ....[70]....
        /*0de8*/ 	.word	0x000133a0
        /*0dec*/ 	.word	0x0000000a
        /*0df0*/ 	.word	0x00032460
        /*0df4*/ 	.short	0x010a
        /*0df6*/ 	.byte	0x3f
	.zero		1


	//   ....[71]....
        /*0df8*/ 	.word	0x00014450
        /*0dfc*/ 	.word	0x00000005
        /*0e00*/ 	.word	0x00032420
        /*0e04*/ 	.short	0x010a
        /*0e06*/ 	.byte	0x3f
	.zero		1


	//   ....[72]....
        /*0e08*/ 	.word	0x000145f0
        /*0e0c*/ 	.word	0x00000003
        /*0e10*/ 	.word	0x00032440
        /*0e14*/ 	.short	0x010a
        /*0e16*/ 	.byte	0x3f
	.zero		1


	//   ....[73]....
        /*0e18*/ 	.word	0x00014640
        /*0e1c*/ 	.word	0x00000005
        /*0e20*/ 	.word	0x00032440
        /*0e24*/ 	.short	0x010a
        /*0e26*/ 	.byte	0x3f
	.zero		1


	//   ....[74]....
        /*0e28*/ 	.word	0x00014690
        /*0e2c*/ 	.word	0x00000003
        /*0e30*/ 	.word	0x00032460
        /*0e34*/ 	.short	0x010a
        /*0e36*/ 	.byte	0x3f
	.zero		1


	//----- nvinfo : EIATTR_NUM_MBARRIERS
	.align		4
.L_269:
        /*0e38*/ 	.byte	0x03, 0x38
        /*0e3a*/ 	.short	0x0017


	//----- nvinfo : EIATTR_EXIT_INSTR_OFFSETS
	.align		4
        /*0e3c*/ 	.byte	0x04, 0x1c
        /*0e3e*/ 	.short	(.L_271 - .L_270)


	//   ....[0]....
.L_270:
        /*0e40*/ 	.word	0x000009f0


	//   ....[1]....
        /*0e44*/ 	.word	0x0000a480


	//   ....[2]....
        /*0e48*/ 	.word	0x00010260


	//----- nvinfo : EIATTR_MAX_THREADS
	.align		4
.L_271:
        /*0e4c*/ 	.byte	0x04, 0x05
        /*0e4e*/ 	.short	(.L_273 - .L_272)
.L_272:
        /*0e50*/ 	.word	0x00000180
        /*0e54*/ 	.word	0x00000001
        /*0e58*/ 	.word	0x00000001


	//----- nvinfo : EIATTR_CRS_STACK_SIZE
	.align		4
.L_273:
        /*0e5c*/ 	.byte	0x04, 0x1e
        /*0e5e*/ 	.short	(.L_275 - .L_274)
.L_274:
        /*0e60*/ 	.word	0x00000000


	//----- nvinfo : EIATTR_CBANK_PARAM_SIZE
	.align		4
.L_275:
        /*0e64*/ 	.byte	0x03, 0x19
        /*0e66*/ 	.short	0x0bf0


	//----- nvinfo : EIATTR_PARAM_CBANK
	.align		4
        /*0e68*/ 	.byte	0x04, 0x0a
        /*0e6a*/ 	.short	(.L_277 - .L_276)
	.align		4
.L_276:
        /*0e6c*/ 	.word	index@(.nv.constant0._ZN7cutlass13device_kernelIN5flash11enable_sm90INS1_16FlashAttnFwdSm90INS1_25CollectiveMainloopFwdSm90ILi2EN4cute5tupleIJNS5_1CILi1EEES8_S8_EEENS6_IJNS7_ILi128EEENS7_ILi96EEENS7_ILi64EEEEEELi256ENS_6half_tEfNS_4arch4Sm90ELb0ELb0ELb1ELb1ELb1ELb0ELb1ELb1ELb0ELb1ELb0ELb0EEENS1_21CollectiveEpilogueFwdINS6_IJSA_NS7_ILi256EEESB_EEES9_SE_SG_Li256ELb1ELb1ELb0ELb0EEENS1_36VarlenDynamicPersistentTileSchedulerILi128ELi96ELi256ELi128ELb0ELb1ELb1ELb0ELb1ELb1EEEEEEEEEvNT_6ParamsE)
        /*0e70*/ 	.short	0x0210
        /*0e72*/ 	.short	0x0bf0


	//----- nvinfo : EIATTR_SW_WAR
	.align		4
.L_277:
        /*0e74*/ 	.byte	0x04, 0x36
        /*0e76*/ 	.short	(.L_279 - .L_278)
.L_278:
        /*0e78*/ 	.word	0x00000008
.L_279:


//--------------------- .nv.info._ZN7cutlass13device_kernelIN5flash11enable_sm90INS1_16FlashAttnFwdSm90INS1_25CollectiveMainloopFwdSm90ILi2EN4cute5tupleIJNS5_1CILi1EEES8_S8_EEENS6_IJNS7_ILi128EEENS7_ILi96EEENS7_ILi64EEEEEELi256ENS_6half_tEfNS_4arch4Sm90ELb0ELb0ELb1ELb1ELb1ELb1ELb1ELb1ELb0ELb1ELb0ELb0EEENS1_21CollectiveEpilogueFwdINS6_IJSA_NS7_ILi256EEESB_EEES9_SE_SG_Li256ELb1ELb1ELb0ELb0EEENS1_36VarlenDynamicPersistentTileSchedulerILi128ELi96ELi256ELi128ELb0ELb1ELb1ELb0ELb1ELb1EEEEEEEEEvNT_6ParamsE --------------------------
	.section	.nv.info._ZN7cutlass13device_kernelIN5flash11enable_sm90INS1_16FlashAttnFwdSm90INS1_25CollectiveMainloopFwdSm90ILi2EN4cute5tupleIJNS5_1CILi1EEES8_S8_EEENS6_IJNS7_ILi128EEENS7_ILi96EEENS7_ILi64EEEEEELi256ENS_6half_tEfNS_4arch4Sm90ELb0ELb0ELb1ELb1ELb1ELb1ELb1ELb1ELb0ELb1ELb0ELb0EEENS1_21CollectiveEpilogueFwdINS6_IJSA_NS7_ILi256EEESB_EEES9_SE_SG_Li256ELb1ELb1ELb0ELb0EEENS1_36VarlenDynamicPersistentTileSchedulerILi128ELi96ELi256ELi128ELb0ELb1ELb1ELb0ELb1ELb1EEEEEEEEEvNT_6ParamsE,"",@"SHT_CUDA_INFO"
	.sectionflags	@""
	.align	4


	//----- nvinfo : EIATTR_CUDA_API_VERSION
	.align		4
        /*0000*/ 	.byte	0x04, 0x37
        /*0002*/ 	.short	(.L_281 - .L_280)
.L_280:
        /*0004*/ 	.word	0x00000082


	//----- nvinfo : EIATTR_KPARAM_INFO
	.align		4
.L_281:
        /*0008*/ 	.byte	0x04, 0x17
        /*000a*/ 	.short	(.L_283 - .L_282)
.L_282:
        /*000c*/ 	.word	0x00000000
        /*0010*/ 	.short	0x0000
        /*0012*/ 	.short	0x0070
        /*0014*/ 	.byte	0x00, 0xf0, 0x01, 0x2e


	//----- nvinfo : EIATTR_SPARSE_MMA_MASK
	.align		4
.L_283:
        /*0018*/ 	.byte	0x03, 0x50
        /*001a*/ 	.short	0x0000


	//----- nvinfo : EIATTR_MAXREG_COUNT
	.align		4
        /*001c*/ 	.byte	0x03, 0x1b
        /*001e*/ 	.short	0x00a8


	//----- nvinfo : EIATTR_NUM_BARRIERS
	.align		4
        /*0020*/ 	.byte	0x02, 0x4c
        /*0022*/ 	.byte	0x10
	.zero		1


	//----- nvinfo : EIATTR_EXTERNS
	.align		4
        /*0024*/ 	.byte	0x04, 0x0f
        /*0026*/ 	.short	(.L_285 - .L_284)


	//   ....[0]....
	.align		4
.L_284:
        /*0028*/ 	.word	index@(__assertfail)


	//----- nvinfo : EIATTR_ANNOTATIONS
	.align		4
.L_285:
        /*002c*/ 	.byte	0x04, 0x55
        /*002e*/ 	.short	(.L_287 - .L_286)


	//   ....[0]....
.L_286:
        /* <DEDUP_REMOVED lines=69> */


	//----- nvinfo : EIATTR_MERCURY_ISA_VERSION
	.align		4
.L_287:
        /*0470*/ 	.byte	0x03, 0x5f
        /*0472*/ 	.short	0x0101


	//----- nvinfo : EIATTR_UNUSED_LOAD_BYTE_OFFSET
	.align		4
        /*0474*/ 	.byte	0x04, 0x44
        /*0476*/ 	.short	(.L_289 - .L_288)


	//   ....[0]....
.L_288:
        /*0478*/ 	.word	0x00000a70
        /*047c*/ 	.word	0x0000fff0


	//   ....[1]....
        /*0480*/ 	.word	0x0000ef90
        /*0484*/ 	.word	0x0000fff0


	//----- nvinfo : EIATTR_INT_WARP_WIDE_INSTR_OFFSETS
	.align		4
.L_289:
        /*0488*/ 	.byte	0x04, 0x31
        /*048a*/ 	.short	(.L_291 - .L_290)


	//   ....[0]....
.L_290:
        /*048c*/ 	.word	0x00000120


	//   ....[1]....
        /*0490*/ 	.word	0x00000160


	//   ....[2]....
        /*0494*/ 	.word	0x000001d0


	//   ....[3]....
        /*0498*/ 	.word	0x00000240


	//   ....[4]....
        /*049c*/ 	.word	0x00014340


	//   ....[5]....
        /*04a0*/ 	.word	0x000143d0


	//   ....[6]....
        /*04a4*/ 	.word	0x00018380


	//   ....[7]....
        /*04a8*/ 	.word	0x00018410


	//----- nvinfo : EIATTR_COOP_GROUP_MASK_REGIDS
	.align		4
.L_291:
        /*04ac*/ 	.byte	0x04, 0x29
        /*04ae*/ 	.short	(.L_293 - .L_292)


	//   ....[0]....
.L_292:
        /*04b0*/ 	.word	0xffffffff


	//   ....[1]....
        /*04b4*/ 	.word	0xffffffff


	//   ....[2]....
        /*04b8*/ 	.word	0xffffffff


	//   ....[3]....
        /*04bc*/ 	.word	0xffffffff


	//   ....[4]....
        /*04c0*/ 	.word	0xffffffff


	//   ....[5]....
        /*04c4*/ 	.word	0xffffffff


	//   ....[6]....
        /*04c8*/ 	.word	0xffffffff


	//   ....[7]....
        /*04cc*/ 	.word	0xffffffff


	//   ....[8]....
        /*04d0*/ 	.word	0xffffffff


	//   ....[9]....
        /*04d4*/ 	.word	0xffffffff


	//   ....[10]....
        /*04d8*/ 	.word	0xffffffff


	//   ....[11]....
        /*04dc*/ 	.word	0xffffffff


	//   ....[12]....
        /*04e0*/ 	.word	0xffffffff


	//   ....[13]....
        /*04e4*/ 	.word	0xffffffff


	//   ....[14]....
        /*04e8*/ 	.word	0xffffffff


	//   ....[15]....
        /*04ec*/ 	.word	0xffffffff


	//   ....[16]....
        /*04f0*/ 	.word	0xffffffff


	//   ....[17]....
        /*04f4*/ 	.word	0xffffffff


	//   ....[18]....
        /*04f8*/ 	.word	0xffffffff


	//   ....[19]....
        /*04fc*/ 	.word	0xffffffff


	//   ....[20]....
        /*0500*/ 	.word	0xffffffff


	//   ....[21]....
        /*0504*/ 	.word	0xffffffff


	//   ....[22]....
        /*0508*/ 	.word	0xffffffff


	//   ....[23]....
        /*050c*/ 	.word	0xffffffff


	//   ....[24]....
        /*0510*/ 	.word	0xffffffff


	//   ....[25]....
        /*0514*/ 	.word	0xffffffff


	//   ....[26]....
        /*0518*/ 	.word	0xffffffff


	//   ....[27]....
        /*051c*/ 	.word	0xffffffff


	//   ....[28]....
        /*0520*/ 	.word	0xffffffff


	//   ....[29]....
        /*0524*/ 	.word	0xffffffff


	//   ....[30]....
        /*0528*/ 	.word	0xffffffff


	//   ....[31]....
        /*052c*/ 	.word	0xffffffff


	//   ....[32]....
        /*0530*/ 	.word	0xffffffff


	//   ....[33]....
        /*0534*/ 	.word	0xffffffff


	//   ....[34]....
        /*0538*/ 	.word	0xffffffff


	//   ....[35]....
        /*053c*/ 	.word	0xffffffff


	//   ....[36]....
        /*0540*/ 	.word	0xffffffff


	//   ....[37]....
        /*0544*/ 	.word	0xffffffff


	//   ....[38]....
        /*0548*/ 	.word	0xffffffff


	//   ....[39]....
        /*054c*/ 	.word	0xffffffff


	//   ....[40]....
        /*0550*/ 	.word	0xffffffff


	//   ....[41]....
        /*0554*/ 	.word	0xffffffff


	//   ....[42]....
        /*0558*/ 	.word	0xffffffff


	//   ....[43]....
        /*055c*/ 	.word	0xffffffff


	//   ....[44]....
        /*0560*/ 	.word	0xffffffff


	//   ....[45]....
        /*0564*/ 	.word	0xffffffff


	//   ....[46]....
        /*0568*/ 	.word	0xffffffff


	//   ....[47]....
        /*056c*/ 	.word	0xffffffff


	//   ....[48]....
        /*0570*/ 	.word	0xffffffff


	//   ....[49]....
        /*0574*/ 	.word	0xffffffff


	//   ....[50]....
        /*0578*/ 	.word	0xffffffff


	//   ....[51]....
        /*057c*/ 	.word	0xffffffff


	//   ....[52]....
        /*0580*/ 	.word	0xffffffff


	//   ....[53]....
        /*0584*/ 	.word	0xffffffff


	//   ....[54]....
        /*0588*/ 	.word	0xffffffff


	//   ....[55]....
        /*058c*/ 	.word	0xffffffff


	//   ....[56]....
        /*0590*/ 	.word	0xffffffff


	//   ....[57]....
        /*0594*/ 	.word	0xffffffff


	//   ....[58]....
        /*0598*/ 	.word	0xffffffff


	//   ....[59]....
        /*059c*/ 	.word	0xffffffff


	//   ....[60]....
        /*05a0*/ 	.word	0xffffffff


	//   ....[61]....
        /*05a4*/ 	.word	0xffffffff


	//   ....[62]....
        /*05a8*/ 	.word	0xffffffff


	//   ....[63]....
        /*05ac*/ 	.word	0xffffffff


	//   ....[64]....
        /*05b0*/ 	.word	0xffffffff


	//   ....[65]....
        /*05b4*/ 	.word	0xffffffff


	//   ....[66]....
        /*05b8*/ 	.word	0xffffffff


	//   ....[67]....
        /*05bc*/ 	.word	0xffffffff


	//   ....[68]....
        /*05c0*/ 	.word	0xffffffff


	//   ....[69]....
        /*05c4*/ 	.word	0xffffffff


	//   ....[70]....
        /*05c8*/ 	.word	0xffffffff


	//   ....[71]....
        /*05cc*/ 	.word	0xffffffff


	//   ....[72]....
        /*05d0*/ 	.word	0xffffffff


	//   ....[73]....
        /*05d4*/ 	.word	0xffffffff


	//   ....[74]....
        /*05d8*/ 	.word	0xffffffff


	//   ....[75]....
        /*05dc*/ 	.word	0xffffffff


	//   ....[76]....
        /*05e0*/ 	.word	0xffffffff


	//   ....[77]....
        /*05e4*/ 	.word	0xffffffff


	//   ....[78]....
        /*05e8*/ 	.word	0xffffffff


	//   ....[79]....
        /*05ec*/ 	.word	0xffffffff


	//   ....[80]....
        /*05f0*/ 	.word	0xffffffff


	//   ....[81]....
        /*05f4*/ 	.word	0xffffffff


	//   ....[82]....
        /*05f8*/ 	.word	0xffffffff


	//   ....[83]....
        /*05fc*/ 	.word	0xffffffff


	//   ....[84]....
        /*0600*/ 	.word	0xffffffff


	//   ....[85]....
        /*0604*/ 	.word	0xffffffff


	//   ....[86]....
        /*0608*/ 	.word	0xffffffff


	//   ....[87]....
        /*060c*/ 	.word	0xffffffff


	//   ....[88]....
        /*0610*/ 	.word	0xffffffff


	//   ....[89]....
        /*0614*/ 	.word	0xffffffff


	//   ....[90]....
        /*0618*/ 	.word	0xffffffff


	//   ....[91]....
        /*061c*/ 	.word	0xffffffff


	//   ....[92]....
        /*0620*/ 	.word	0xffffffff


	//   ....[93]....
        /*0624*/ 	.word	0xffffffff


	//   ....[94]....
        /*0628*/ 	.word	0xffffffff


	//   ....[95]....
        /*062c*/ 	.word	0xffffffff


	//   ....[96]....
        /*0630*/ 	.word	0xffffffff


	//   ....[97]....
        /*0634*/ 	.word	0xffffffff


	//   ....[98]....
        /*0638*/ 	.word	0xffffffff


	//   ....[99]....
        /*063c*/ 	.word	0xffffffff


	//   ....[100]....
        /*0640*/ 	.word	0xffffffff


	//   ....[101]....
        /*0644*/ 	.word	0xffffffff


	//   ....[102]....
        /*0648*/ 	.word	0xffffffff


	//   ....[103]....
        /*064c*/ 	.word	0xffffffff


	//   ....[104]....
        /*0650*/ 	.word	0xffffffff


	//   ....[105]....
        /*0654*/ 	.word	0xffffffff


	//   ....[106]....
        /*0658*/ 	.word	0xffffffff


	//   ....[107]....
        /*065c*/ 	.word	0xffffffff


	//   ....[108]....
        /*0660*/ 	.word	0xffffffff


	//   ....[109]....
        /*0664*/ 	.word	0xffffffff


	//   ....[110]....
        /*0668*/ 	.word	0xffffffff


	//   ....[111]....
        /*066c*/ 	.word	0xffffffff


	//   ....[112]....
        /*0670*/ 	.word	0xffffffff


	//   ....[113]....
        /*0674*/ 	.word	0xffffffff


	//   ....[114]....
        /*0678*/ 	.word	0xffffffff


	//   ....[115]....
        /*067c*/ 	.word	0xffffffff


	//   ....[116]....
        /*0680*/ 	.word	0xffffffff


	//   ....[117]....
        /*0684*/ 	.word	0xffffffff


	//   ....[118]....
        /*0688*/ 	.word	0xffffffff


	//   ....[119]....
        /*068c*/ 	.word	0xffffffff


	//   ....[120]....
        /*0690*/ 	.word	0xffffffff


	//   ....[121]....
        /*0694*/ 	.word	0xffffffff


	//   ....[122]....
        /*0698*/ 	.word	0xffffffff


	//   ....[123]....
        /*069c*/ 	.word	0xffffffff


	//   ....[124]....
        /*06a0*/ 	.word	0xffffffff


	//   ....[125]....
        /*06a4*/ 	.word	0xffffffff


	//   ....[126]....
        /*06a8*/ 	.word	0xffffffff


	//   ....[127]....
        /*06ac*/ 	.word	0xffffffff


	//   ....[128]....
        /*06b0*/ 	.word	0xffffffff


	//   ....[129]....
        /*06b4*/ 	.word	0xffffffff


	//   ....[130]....
        /*06b8*/ 	.word	0xffffffff


	//   ....[131]....
        /*06bc*/ 	.word	0xffffffff


	//   ....[132]....
        /*06c0*/ 	.word	0xffffffff


	//   ....[133]....
        /*06c4*/ 	.word	0xffffffff


	//   ....[134]....
        /*06c8*/ 	.word	0xffffffff


	//   ....[135]....
        /*06cc*/ 	.word	0xffffffff


	//   ....[136]....
        /*06d0*/ 	.word	0xffffffff


	//   ....[137]....
        /*06d4*/ 	.word	0xffffffff


	//   ....[138]....
        /*06d8*/ 	.word	0xffffffff


	//   ....[139]....
        /*06dc*/ 	.word	0xffffffff


	//   ....[140]....
        /*06e0*/ 	.word	0xffffffff


	//   ....[141]....
        /*06e4*/ 	.word	0xffffffff


	//   ....[142]....
        /*06e8*/ 	.word	0xffffffff


	//   ....[143]....
        /*06ec*/ 	.word	0xffffffff


	//   ....[144]....
        /*06f0*/ 	.word	0xffffffff


	//   ....[145]....
        /*06f4*/ 	.word	0xffffffff


	//   ....[146]....
        /*06f8*/ 	.word	0xffffffff


	//   ....[147]....
        /*06fc*/ 	.word	0xffffffff


	//   ....[148]....
        /*0700*/ 	.word	0xffffffff


	//   ....[149]....
        /*0704*/ 	.word	0xffffffff


	//   ....[150]....
        /*0708*/ 	.word	0xffffffff


	//   ....[151]....
        /*070c*/ 	.word	0xffffffff


	//   ....[152]....
        /*0710*/ 	.word	0xffffffff


	//   ....[153]....
        /*0714*/ 	.word	0xffffffff


	//   ....[154]....
        /*0718*/ 	.word	0xffffffff


	//   ....[155]....
        /*071c*/ 	.word	0xffffffff


	//   ....[156]....
        /*0720*/ 	.word	0xffffffff


	//   ....[157]....
        /*0724*/ 	.word	0xffffffff


	//   ....[158]....
        /*0728*/ 	.word	0xffffffff


	//   ....[159]....
        /*072c*/ 	.word	0xffffffff


	//   ....[160]....
        /*0730*/ 	.word	0xffffffff


	//   ....[161]....
        /*0734*/ 	.word	0xffffffff


	//   ....[162]....
        /*0738*/ 	.word	0xffffffff


	//   ....[163]....
        /*073c*/ 	.word	0xffffffff


	//   ....[164]....
        /*0740*/ 	.word	0xffffffff


	//   ....[165]....
        /*0744*/ 	.word	0xffffffff


	//   ....[166]....
        /*0748*/ 	.word	0xffffffff


	//   ....[167]....
        /*074c*/ 	.word	0xffffffff


	//   ....[168]....
        /*0750*/ 	.word	0xffffffff


	//   ....[169]....
        /*0754*/ 	.word	0xffffffff


	//   ....[170]....
        /*0758*/ 	.word	0xffffffff


	//   ....[171]....
        /*075c*/ 	.word	0xffffffff


	//   ....[172]....
        /*0760*/ 	.word	0xffffffff


	//   ....[173]....
        /*0764*/ 	.word	0xffffffff


	//   ....[174]....
        /*0768*/ 	.word	0xffffffff


	//   ....[175]....
        /*076c*/ 	.word	0xffffffff


	//   ....[176]....
        /*0770*/ 	.word	0xffffffff


	//   ....[177]....
        /*0774*/ 	.word	0xffffffff


	//   ....[178]....
        /*0778*/ 	.word	0xffffffff


	//   ....[179]....
        /*077c*/ 	.word	0x0500000f


	//   ....[180]....
        /*0780*/ 	.word	0x0500000f


	//   ....[181]....
        /*0784*/ 	.word	0x0500000f


	//   ....[182]....
        /*0788*/ 	.word	0x0500000f


	//   ....[183]....
        /*078c*/ 	.word	0x0500000f


	//   ....[184]....
        /*0790*/ 	.word	0x0500000f


	//   ....[185]....
        /*0794*/ 	.word	0x0500000f


	//   ....[186]....
        /*0798*/ 	.word	0x0500000f


	//   ....[187]....
        /*079c*/ 	.word	0x0500000f


	//   ....[188]....
        /*07a0*/ 	.word	0x0500000f


	//   ....[189]....
        /*07a4*/ 	.word	0x0500000f


	//   ....[190]....
        /*07a8*/ 	.word	0x0500000f


	//   ....[191]....
        /*07ac*/ 	.word	0x0500000f


	//   ....[192]....
        /*07b0*/ 	.word	0x0500000f


	//   ....[193]....
        /*07b4*/ 	.word	0x0500000f


	//   ....[194]....
        /*07b8*/ 	.word	0x0500000f


	//   ....[195]....
        /*07bc*/ 	.word	0x0500000f


	//   ....[196]....
        /*07c0*/ 	.word	0x0500000f


	//   ....[197]....
        /*07c4*/ 	.word	0x0500000f


	//   ....[198]....
        /*07c8*/ 	.word	0x0500000f


	//   ....[199]....
        /*07cc*/ 	.word	0x0500000f


	//   ....[200]....
        /*07d0*/ 	.word	0x0500000f


	//   ....[201]....
        /*07d4*/ 	.word	0x0500000f


	//   ....[202]....
        /*07d8*/ 	.word	0x0500000f


	//   ....[203]....
        /*07dc*/ 	.word	0x0500000f


	//   ....[204]....
        /*07e0*/ 	.word	0x0500000f


	//   ....[205]....
        /*07e4*/ 	.word	0x0500000f


	//   ....[206]....
        /*07e8*/ 	.word	0x0500000f


	//   ....[207]....
        /*07ec*/ 	.word	0x0500000f


	//   ....[208]....
        /*07f0*/ 	.word	0x0500000f


	//   ....[209]....
        /*07f4*/ 	.word	0x0500000f


	//   ....[210]....
        /*07f8*/ 	.word	0x0500000f


	//   ....[211]....
        /*07fc*/ 	.word	0x0500000f


	//   ....[212]....
        /*0800*/ 	.word	0x0500000f


	//   ....[213]....
        /*0804*/ 	.word	0x0500000f


	//   ....[214]....
        /*0808*/ 	.word	0x0500000f


	//   ....[215]....
        /*080c*/ 	.word	0x0500000f


	//   ....[216]....
        /*0810*/ 	.word	0x0500000f


	//   ....[217]....
        /*0814*/ 	.word	0x0500000f


	//   ....[218]....
        /*0818*/ 	.word	0x0500000f


	//   ....[219]....
        /*081c*/ 	.word	0x0500000f


	//   ....[220]....
        /*0820*/ 	.word	0x0500000f


	//   ....[221]....
        /*0824*/ 	.word	0x0500000f


	//   ....[222]....
        /*0828*/ 	.word	0x0500000f


	//   ....[223]....
        /*082c*/ 	.word	0x0500000f


	//   ....[224]....
        /*0830*/ 	.word	0x0500000f


	//   ....[225]....
        /*0834*/ 	.word	0x0500000f


	//   ....[226]....
        /*0838*/ 	.word	0x0500000f


	//   ....[227]....
        /*083c*/ 	.word	0x0500000f


	//   ....[228]....
        /*0840*/ 	.word	0x0500000f


	//   ....[229]....
        /*0844*/ 	.word	0x0500000f


	//   ....[230]....
        /*0848*/ 	.word	0x0500000f


	//   ....[231]....
        /*084c*/ 	.word	0x0500000f


	//   ....[232]....
        /*0850*/ 	.word	0x0500000f


	//   ....[233]....
        /*0854*/ 	.word	0x0500000f


	//   ....[234]....
        /*0858*/ 	.word	0x0500000f


	//   ....[235]....
        /*085c*/ 	.word	0x0500000f


	//   ....[236]....
        /*0860*/ 	.word	0x0500000f


	//   ....[237]....
        /*0864*/ 	.word	0x0500000f


	//   ....[238]....
        /*0868*/ 	.word	0x0500000f


	//   ....[239]....
        /*086c*/ 	.word	0x0500000f


	//   ....[240]....
        /*0870*/ 	.word	0x0500000f


	//   ....[241]....
        /*0874*/ 	.word	0x0500000f


	//   ....[242]....
        /*0878*/ 	.word	0x0500000f


	//   ....[243]....
        /*087c*/ 	.word	0x0500000f


	//   ....[244]....
        /*0880*/ 	.word	0x0500000f


	//   ....[245]....
        /*0884*/ 	.word	0x0500000f


	//   ....[246]....
        /*0888*/ 	.word	0x0500000f


	//   ....[247]....
        /*088c*/ 	.word	0x0500000f


	//   ....[248]....
        /*0890*/ 	.word	0x0500000f


	//   ....[249]....
        /*0894*/ 	.word	0x0500000f


	//   ....[250]....
        /*0898*/ 	.word	0x0500000f


	//   ....[251]....
        /*089c*/ 	.word	0x0500000f


	//   ....[252]....
        /*08a0*/ 	.word	0x0500000f


	//   ....[253]....
        /*08a4*/ 	.word	0x0500000f


	//   ....[254]....
        /*08a8*/ 	.word	0x0500000f


	//   ....[255]....
        /*08ac*/ 	.word	0x0500000f


	//   ....[0]....
        /*08b0*/ 	.word	0x0500000f


	//   ....[1]....
        /*08b4*/ 	.word	0x0500000f


	//   ....[2]....
        /*08b8*/ 	.word	0x0500000f


	//   ....[3]....
        /*08bc*/ 	.word	0x0500000f


	//   ....[4]....
        /*08c0*/ 	.word	0x0500000f


	//   ....[5]....
        /*08c4*/ 	.word	0x0500000f


	//   ....[6]....
        /*08c8*/ 	.word	0x0500000f


	//   ....[7]....
        /*08cc*/ 	.word	0x0500000f


	//   ....[8]....
        /*08d0*/ 	.word	0x0500000f


	//   ....[9]....
        /*08d4*/ 	.word	0x0500000f


	//   ....[10]....
        /*08d8*/ 	.word	0x0500000f


	//   ....[11]....
        /*08dc*/ 	.word	0x0500000f


	//   ....[12]....
        /*08e0*/ 	.word	0x0500000f


	//   ....[13]....
        /*08e4*/ 	.word	0x0500000f


	//   ....[14]....
        /*08e8*/ 	.word	0x0500000f


	//   ....[15]....
        /*08ec*/ 	.word	0x0500000f


	//   ....[16]....
        /*08f0*/ 	.word	0x0500000f


	//   ....[17]....
        /*08f4*/ 	.word	0x0500000f


	//   ....[18]....
        /*08f8*/ 	.word	0x0500000f


	//   ....[19]....
        /*08fc*/ 	.word	0x0500000f


	//   ....[20]....
        /*0900*/ 	.word	0x0500000f


	//   ....[21]....
        /*0904*/ 	.word	0x0500000f


	//   ....[22]....
        /*0908*/ 	.word	0x0500000f


	//   ....[23]....
        /*090c*/ 	.word	0x0500000f


	//   ....[24]....
        /*0910*/ 	.word	0x0500000f


	//   ....[25]....
        /*0914*/ 	.word	0x0500000f


	//   ....[26]....
        /*0918*/ 	.word	0x0500000f


	//   ....[27]....
        /*091c*/ 	.word	0x0500000f


	//   ....[28]....
        /*0920*/ 	.word	0x0500000f


	//   ....[29]....
        /*0924*/ 	.word	0x0500000f


	//   ....[30]....
        /*0928*/ 	.word	0x0500000f


	//   ....[31]....
        /*092c*/ 	.word	0x0500000f


	//   ....[32]....
        /*0930*/ 	.word	0x0500000f


	//   ....[33]....
        /*0934*/ 	.word	0x0500000f


	//   ....[34]....
        /*0938*/ 	.word	0x0500000f


	//   ....[35]....
        /*093c*/ 	.word	0x0500000f


	//   ....[36]....
        /*0940*/ 	.word	0x0500000f


	//   ....[37]....
        /*0944*/ 	.word	0x0500000f


	//   ....[38]....
        /*0948*/ 	.word	0x0500000f


	//   ....[39]....
        /*094c*/ 	.word	0x0500000f


	//   ....[40]....
        /*0950*/ 	.word	0x0500000f


	//   ....[41]....
        /*0954*/ 	.word	0x0500000f


	//   ....[42]....
        /*0958*/ 	.word	0x0500000f


	//   ....[43]....
        /*095c*/ 	.word	0x0500000f


	//   ....[44]....
        /*0960*/ 	.word	0x0500000f


	//   ....[45]....
        /*0964*/ 	.word	0x0500000f


	//   ....[46]....
        /*0968*/ 	.word	0x0500000f


	//   ....[47]....
        /*096c*/ 	.word	0x0500000f


	//   ....[48]....
        /*0970*/ 	.word	0x0500000f


	//   ....[49]....
        /*0974*/ 	.word	0x0500000f


	//   ....[50]....
        /*0978*/ 	.word	0x0500000f


	//   ....[51]....
        /*097c*/ 	.word	0x0500000f


	//----- nvinfo : EIATTR_COOP_GROUP_INSTR_OFFSETS
	.align		4
.L_293:
        /*0980*/ 	.byte	0x04, 0x28
        /*0982*/ 	.short	(.L_295 - .L_294)


	//   ....[0]....
.L_294:
        /*0984*/ 	.word	0x00000060


	//   ....[1]....
        /*0988*/ 	.word	0x00000130


	//   ....[2]....
        /*098c*/ 	.word	0x000001f0


	//   ....[3]....
        /*0990*/ 	.word	0x000003c0


	//   ....[4]....
        /*0994*/ 	.word	0x00000520


	//   ....[5]....
        /*0998*/ 	.word	0x00000640


	//   ....[6]....
        /*099c*/ 	.word	0x000007a0


	//   ....[7]....
        /*09a0*/ 	.word	0x00002c30


	//   ....[8]....
        /*09a4*/ 	.word	0x00002c40


	//   ....[9]....
        /*09a8*/ 	.word	0x000032f0


	//   ....[10]....
        /*09ac*/ 	.word	0x00003300


	//   ....[11]....
        /*09b0*/ 	.word	0x00003e70


	//   ....[12]....
        /*09b4*/ 	.word	0x00003e80


	//   ....[13]....
        /*09b8*/ 	.word	0x00004600


	//   ....[14]....
        /*09bc*/ 	.word	0x00004610


	//   ....[15]....
        /*09c0*/ 	.word	0x00005000


	//   ....[16]....
        /*09c4*/ 	.word	0x00005010


	//   ....[17]....
        /*09c8*/ 	.word	0x00005120


	//   ....[18]....
        /*09cc*/ 	.word	0x00005130


	//   ....[19]....
        /*09d0*/ 	.word	0x000054e0


	//   ....[20]....
        /*09d4*/ 	.word	0x00005510


	//   ....[21]....
        /*09d8*/ 	.word	0x000057e0


	//   ....[22]....
        /*09dc*/ 	.word	0x00005800


	//   ....[23]....
        /*09e0*/ 	.word	0x00006190


	//   ....[24]....
        /*09e4*/ 	.word	0x00006710


	//   ....[25]....
        /*09e8*/ 	.word	0x00006720


	//   ....[26]....
        /*09ec*/ 	.word	0x00006730


	//   ....[27]....
        /*09f0*/ 	.word	0x00006740


	//   ....[28]....
        /*09f4*/ 	.word	0x000077a0


	//   ....[29]....
        /*09f8*/ 	.word	0x000077b0


	//   ....[30]....
        /*09fc*/ 	.word	0x000077c0


	//   ....[31]....
        /*0a00*/ 	.word	0x000077d0


	//   ....[32]....
        /*0a04*/ 	.word	0x0000a6e0


	//   ....[33]....
        /*0a08*/ 	.word	0x0000a7c0


	//   ....[34]....
        /*0a0c*/ 	.word	0x0000a7f0


	//   ....[35]....
        /*0a10*/ 	.word	0x0000a870


	//   ....[36]....
        /*0a14*/ 	.word	0x0000c9f0


	//   ....[37]....
        /*0a18*/ 	.word	0x0000ca50


	//   ....[38]....
        /*0a1c*/ 	.word	0x0000d4d0


	//   ....[39]....
        /*0a20*/ 	.word	0x0000d540


	//   ....[40]....
        /*0a24*/ 	.word	0x0000e510


	//   ....[41]....
        /*0a28*/ 	.word	0x0000e570


	//   ....[42]....
        /*0a2c*/ 	.word	0x0000e5d0


	//   ....[43]....
        /*0a30*/ 	.word	0x0000e5f0


	//   ....[44]....
        /*0a34*/ 	.word	0x000100c0


	//   ....[45]....
        /*0a38*/ 	.word	0x000101e0


	//   ....[46]....
        /*0a3c*/ 	.word	0x000104e0


	//   ....[47]....
        /*0a40*/ 	.word	0x00010520


	//   ....[48]....
        /*0a44*/ 	.word	0x00010a50


	//   ....[49]....
        /*0a48*/ 	.word	0x00010ab0


	//   ....[50]....
        /*0a4c*/ 	.word	0x00010bf0


	//   ....[51]....
        /*0a50*/ 	.word	0x00010c10


	//   ....[52]....
        /*0a54*/ 	.word	0x00010d50


	//   ....[53]....
        /*0a58*/ 	.word	0x00010d70


	//   ....[54]....
        /*0a5c*/ 	.word	0x00010ec0


	//   ....[55]....
        /*0a60*/ 	.word	0x00010ee0


	//   ....[56]....
        /*0a64*/ 	.word	0x00011880


	//   ....[57]....
        /*0a68*/ 	.word	0x00011890


	//   ....[58]....
        /*0a6c*/ 	.word	0x00011a30


	//   ....[59]....
        /*0a70*/ 	.word	0x00011a40


	//   ....[60]....
        /*0a74*/ 	.word	0x00011bd0


	//   ....[61]....
        /*0a78*/ 	.word	0x00011be0


	//   ....[62]....
        /*0a7c*/ 	.word	0x00011d70


	//   ....[63]....
        /*0a80*/ 	.word	0x00011d80


	//   ....[64]....
        /*0a84*/ 	.word	0x00011f60


	//   ....[65]....
        /*0a88*/ 	.word	0x00012130


	//   ....[66]....
        /*0a8c*/ 	.word	0x00012160


	//   ....[67]....
        /*0a90*/ 	.word	0x00012190


	//   ....[68]....
        /*0a94*/ 	.word	0x000121c0


	//   ....[69]....
        /*0a98*/ 	.word	0x000121f0


	//   ....[70]....
        /*0a9c*/ 	.word	0x00012220


	//   ....[71]....
        /*0aa0*/ 	.word	0x00012390


	//   ....[72]....
        /*0aa4*/ 	.word	0x000123c0


	//   ....[73]....
        /*0aa8*/ 	.word	0x000123f0


	//   ....[74]....
        /*0aac*/ 	.word	0x00012420


	//   ....[75]....
        /*0ab0*/ 	.word	0x00012450


	//   ....[76]....
        /*0ab4*/ 	.word	0x00012480


	//   ....[77]....
        /*0ab8*/ 	.word	0x00012510


	//   ....[78]....
        /*0abc*/ 	.word	0x00012540


	//   ....[79]....
        /*0ac0*/ 	.word	0x000125c0


	//   ....[80]....
        /*0ac4*/ 	.word	0x000130e0


	//   ....[81]....
        /*0ac8*/ 	.word	0x00014f40


	//   ....[82]....
        /*0acc*/ 	.word	0x00014f60


	//   ....[83]....
        /*0ad0*/ 	.word	0x00014ff0


	//   ....[84]....
        /*0ad4*/ 	.word	0x00015010


	//   ....[85]....
        /*0ad8*/ 	.word	0x00015090


	//   ....[86]....
        /*0adc*/ 	.word	0x000150b0


	//   ....[87]....
        /*0ae0*/ 	.word	0x00015130


	//   ....[88]....
        /*0ae4*/ 	.word	0x00015150


	//   ....[89]....
        /*0ae8*/ 	.word	0x000151d0


	//   ....[90]....
        /*0aec*/ 	.word	0x000151f0


	//   ....[91]....
        /*0af0*/ 	.word	0x00015200


	//   ....[92]....
        /*0af4*/ 	.word	0x00015210


	//   ....[93]....
        /*0af8*/ 	.word	0x000159c0


	//   ....[94]....
        /*0afc*/ 	.word	0x000159f0


	//   ....[95]....
        /*0b00*/ 	.word	0x00015ae0


	//   ....[96]....
        /*0b04*/ 	.word	0x00015af0


	//   ....[97]....
        /*0b08*/ 	.word	0x00015b80


	//   ....[98]....
        /*0b0c*/ 	.word	0x00015b90


	//   ....[99]....
        /*0b10*/ 	.word	0x00015ba0


	//   ....[100]....
        /*0b14*/ 	.word	0x00015c40


	//   ....[101]....
        /*0b18*/ 	.word	0x00015c70


	//   ....[102]....
        /*0b1c*/ 	.word	0x00015cf0


	//   ....[103]....
        /*0b20*/ 	.word	0x00015d20


	//   ....[104]....
        /*0b24*/ 	.word	0x00015da0


	//   ....[105]....
        /*0b28*/ 	.word	0x00015dd0


	//   ....[106]....
        /*0b2c*/ 	.word	0x00015df0


	//   ....[107]....
        /*0b30*/ 	.word	0x00015e40


	//   ....[108]....
        /*0b34*/ 	.word	0x00015e50


	//   ....[109]....
        /*0b38*/ 	.word	0x00016520


	//   ....[110]....
        /*0b3c*/ 	.word	0x00016550


	//   ....[111]....
        /*0b40*/ 	.word	0x00016570


	//   ....[112]....
        /*0b44*/ 	.word	0x00016640


	//   ....[113]....
        /*0b48*/ 	.word	0x00016670


	//   ....[114]....
        /*0b4c*/ 	.word	0x000166e0


	//   ....[115]....
        /*0b50*/ 	.word	0x00016750


	//   ....[116]....
        /*0b54*/ 	.word	0x00016760


	//   ....[117]....
        /*0b58*/ 	.word	0x000167e0


	//   ....[118]....
        /*0b5c*/ 	.word	0x000167f0


	//   ....[119]....
        /*0b60*/ 	.word	0x00016870


	//   ....[120]....
        /*0b64*/ 	.word	0x00016880


	//   ....[121]....
        /*0b68*/ 	.word	0x00016900


	//   ....[122]....
        /*0b6c*/ 	.word	0x00016910


	//   ....[123]....
        /*0b70*/ 	.word	0x00016990


	//   ....[124]....
        /*0b74*/ 	.word	0x000169a0


	//   ....[125]....
        /*0b78*/ 	.word	0x00016ed0


	//   ....[126]....
        /*0b7c*/ 	.word	0x00016ef0


	//   ....[127]....
        /*0b80*/ 	.word	0x00016f20


	//   ....[128]....
        /*0b84*/ 	.word	0x00017000


	//   ....[129]....
        /*0b88*/ 	.word	0x00017010


	//   ....[130]....
        /*0b8c*/ 	.word	0x00017040


	//   ....[131]....
        /*0b90*/ 	.word	0x000170d0


	//   ....[132]....
        /*0b94*/ 	.word	0x00017180


	//   ....[133]....
        /*0b98*/ 	.word	0x00017190


	//   ....[134]....
        /*0b9c*/ 	.word	0x000171c0


	//   ....[135]....
        /*0ba0*/ 	.word	0x000171d0


	//   ....[136]....
        /*0ba4*/ 	.word	0x00017260


	//   ....[137]....
        /*0ba8*/ 	.word	0x000179a0


	//   ....[138]....
        /*0bac*/ 	.word	0x000179c0


	//   ....[139]....
        /*0bb0*/ 	.word	0x00017a10


	//   ....[140]....
        /*0bb4*/ 	.word	0x00017a20


	//   ....[141]....
        /*0bb8*/ 	.word	0x00017a60


	//   ....[142]....
        /*0bbc*/ 	.word	0x00017a70


	//   ....[143]....
        /*0bc0*/ 	.word	0x00017ab0


	//   ....[144]....
        /*0bc4*/ 	.word	0x00017ac0


	//   ....[145]....
        /*0bc8*/ 	.word	0x00017b00


	//   ....[146]....
        /*0bcc*/ 	.word	0x00017b10


	//   ....[147]....
        /*0bd0*/ 	.word	0x00017b20


	//   ....[148]....
        /*0bd4*/ 	.word	0x00017b60


	//   ....[149]....
        /*0bd8*/ 	.word	0x00017ea0


	//   ....[150]....
        /*0bdc*/ 	.word	0x00017ec0


	//   ....[151]....
        /*0be0*/ 	.word	0x00017ed0


	//   ....[152]....
        /*0be4*/ 	.word	0x00017ef0


	//   ....[153]....
        /*0be8*/ 	.word	0x00017f60


	//   ....[154]....
        /*0bec*/ 	.word	0x00017f80


	//   ....[155]....
        /*0bf0*/ 	.word	0x00017fe0


	//   ....[156]....
        /*0bf4*/ 	.word	0x00018000


	//   ....[157]....
        /*0bf8*/ 	.word	0x00018060


	//   ....[158]....
        /*0bfc*/ 	.word	0x00018080


	//   ....[159]....
        /*0c00*/ 	.word	0x000180e0


	//   ....[160]....
        /*0c04*/ 	.word	0x00018100


	//   ....[161]....
        /*0c08*/ 	.word	0x000185f0


	//   ....[162]....
        /*0c0c*/ 	.word	0x00018620


	//   ....[163]....
        /*0c10*/ 	.word	0x00018650


	//   ....[164]....
        /*0c14*/ 	.word	0x00018680


	//   ....[165]....
        /*0c18*/ 	.word	0x000186b0


	//   ....[166]....
        /*0c1c*/ 	.word	0x000186e0


	//   ....[167]....
        /*0c20*/ 	.word	0x00018710


	//   ....[168]....
        /*0c24*/ 	.word	0x00018740


	//   ....[169]....
        /*0c28*/ 	.word	0x000188c0


	//   ....[170]....
        /*0c2c*/ 	.word	0x000188f0


	//   ....[171]....
        /*0c30*/ 	.word	0x00018920


	//   ....[172]....
        /*0c34*/ 	.word	0x00018950


	//   ....[173]....
        /*0c38*/ 	.word	0x00018980


	//   ....[174]....
        /*0c3c*/ 	.word	0x000189b0


	//   ....[175]....
        /*0c40*/ 	.word	0x00018a70


	//   ....[176]....
        /*0c44*/ 	.word	0x00018a90


	//   ....[177]....
        /*0c48*/ 	.word	0x00018b00


	//   ....[178]....
        /*0c4c*/ 	.word	0x00018f70


	//   ....[179]....
        /*0c50*/ 	.word	0x00019290


	//   ....[180]....
        /*0c54*/ 	.word	0x00019320


	//   ....[181]....
        /*0c58*/ 	.word	0x000193c0


	//   ....[182]....
        /*0c5c*/ 	.word	0x00019450


	//   ....[183]....
        /*0c60*/ 	.word	0x00019540


	//   ....[184]....
        /*0c64*/ 	.word	0x000195d0


	//   ....[185]....
        /*0c68*/ 	.word	0x00019670


	//   ....[186]....
        /*0c6c*/ 	.word	0x00019700


	//   ....[187]....
        /*0c70*/ 	.word	0x000197f0


	//   ....[188]....
        /*0c74*/ 	.word	0x00019880


	//   ....[189]....
        /*0c78*/ 	.word	0x00019910


	//   ....[190]....
        /*0c7c*/ 	.word	0x000199a0


	//   ....[191]....
        /*0c80*/ 	.word	0x00019ad0


	//   ....[192]....
        /*0c84*/ 	.word	0x00019b70


	//   ....[193]....
        /*0c88*/ 	.word	0x00019c00


	//   ....[194]....
        /*0c8c*/ 	.word	0x00019c50


	//   ....[195]....
        /*0c90*/ 	.word	0x00019ca0


	//   ....[196]....
        /*0c94*/ 	.word	0x00019d80


	//   ....[197]....
        /*0c98*/ 	.word	0x00019e10


	//   ....[198]....
        /*0c9c*/ 	.word	0x00019e60


	//   ....[199]....
        /*0ca0*/ 	.word	0x00019eb0


	//   ....[200]....
        /*0ca4*/ 	.word	0x0001a110


	//   ....[201]....
        /*0ca8*/ 	.word	0x0001a160


	//   ....[202]....
        /*0cac*/ 	.word	0x0001a1f0


	//   ....[203]....
        /*0cb0*/ 	.word	0x0001a280


	//   ....[204]....
        /*0cb4*/ 	.word	0x0001a310


	//   ....[205]....
        /*0cb8*/ 	.word	0x0001a3a0


	//   ....[206]....
        /*0cbc*/ 	.word	0x0001a430


	//   ....[207]....
        /*0cc0*/ 	.word	0x0001a4c0


	//   ....[208]....
        /*0cc4*/ 	.word	0x0001a580


	//   ....[209]....
        /*0cc8*/ 	.word	0x0001a860


	//   ....[210]....
        /*0ccc*/ 	.word	0x0001a950


	//   ....[211]....
        /*0cd0*/ 	.word	0x0001a9f0


	//   ....[212]....
        /*0cd4*/ 	.word	0x0001aa50


	//   ....[213]....
        /*0cd8*/ 	.word	0x0001ab40


	//   ....[214]....
        /*0cdc*/ 	.word	0x0001abb0


	//   ....[215]....
        /*0ce0*/ 	.word	0x0001aca0


	//   ....[216]....
        /*0ce4*/ 	.word	0x0001ad10


	//   ....[217]....
        /*0ce8*/ 	.word	0x0001ae00


	//   ....[218]....
        /*0cec*/ 	.word	0x0001ae70


	//   ....[219]....
        /*0cf0*/ 	.word	0x0001af60


	//   ....[220]....
        /*0cf4*/ 	.word	0x0001afd0


	//   ....[221]....
        /*0cf8*/ 	.word	0x0001b070


	//   ....[222]....
        /*0cfc*/ 	.word	0x0001b160


	//   ....[223]....
        /*0d00*/ 	.word	0x0001b220


	//   ....[224]....
        /*0d04*/ 	.word	0x0001b280


	//   ....[225]....
        /*0d08*/ 	.word	0x0001b370


	//   ....[226]....
        /*0d0c*/ 	.word	0x0001b3d0


	//   ....[227]....
        /*0d10*/ 	.word	0x0001b4c0


	//   ....[228]....
        /*0d14*/ 	.word	0x0001b520


	//   ....[229]....
        /*0d18*/ 	.word	0x0001b620


	//   ....[230]....
        /*0d1c*/ 	.word	0x0001b690


	//   ....[231]....
        /*0d20*/ 	.word	0x0001b730


	//   ....[232]....
        /*0d24*/ 	.word	0x0001b800


	//   ....[233]....
        /*0d28*/ 	.word	0x0001b8a0


	//   ....[234]....
        /*0d2c*/ 	.word	0x0001b970


	//   ....[235]....
        /*0d30*/ 	.word	0x0001ba10


	//   ....[236]....
        /*0d34*/ 	.word	0x0001bac0


	//   ....[237]....
        /*0d38*/ 	.word	0x0001bba0


	//   ....[238]....
        /*0d3c*/ 	.word	0x0001bdd0


	//   ....[239]....
        /*0d40*/ 	.word	0x0001be80


	//   ....[240]....
        /*0d44*/ 	.word	0x0001bf50


	//   ....[241]....
        /*0d48*/ 	.word	0x0001c040


	//   ....[242]....
        /*0d4c*/ 	.word	0x0001c100


	//   ....[243]....
        /*0d50*/ 	.word	0x0001c1c0


	//   ....[244]....
        /*0d54*/ 	.word	0x0001c280


	//   ....[245]....
        /*0d58*/ 	.word	0x0001c340


	//   ....[246]....
        /*0d5c*/ 	.word	0x0001c400


	//   ....[247]....
        /*0d60*/ 	.word	0x0001c4c0


	//   ....[248]....
        /*0d64*/ 	.word	0x0001c580


	//   ....[249]....
        /*0d68*/ 	.word	0x0001c640


	//   ....[250]....
        /*0d6c*/ 	.word	0x0001c700


	//   ....[251]....
        /*0d70*/ 	.word	0x0001c7b0


	//   ....[252]....
        /*0d74*/ 	.word	0x0001c810


	//   ....[253]....
        /*0d78*/ 	.word	0x0001c8f0


	//   ....[254]....
        /*0d7c*/ 	.word	0x0001ca30


	//   ....[255]....
        /*0d80*/ 	.word	0x0001cb10


	//   ....[0]....
        /*0d84*/ 	.word	0x0001cb90


	//   ....[1]....
        /*0d88*/ 	.word	0x0001ccc0


	//   ....[2]....
        /*0d8c*/ 	.word	0x0001cd20


	//   ....[3]....
        /*0d90*/ 	.word	0x0001ce30


	//   ....[4]....
        /*0d94*/ 	.word	0x0001ce90


	//   ....[5]....
        /*0d98*/ 	.word	0x0001cfa0


	//   ....[6]....
        /*0d9c*/ 	.word	0x0001d000


	//   ....[7]....
        /*0da0*/ 	.word	0x0001d110


	//   ....[8]....
        /*0da4*/ 	.word	0x0001d170


	//   ....[9]....
        /*0da8*/ 	.word	0x0001d230


	//   ....[10]....
        /*0dac*/ 	.word	0x0001d390


	//   ....[11]....
        /*0db0*/ 	.word	0x0001d430


	//   ....[12]....
        /*0db4*/ 	.word	0x0001d490


	//   ....[13]....
        /*0db8*/ 	.word	0x0001d540


	//   ....[14]....
        /*0dbc*/ 	.word	0x0001d5a0


	//   ....[15]....
        /*0dc0*/ 	.word	0x0001d650


	//   ....[16]....
        /*0dc4*/ 	.word	0x0001d6b0


	//   ....[17]....
        /*0dc8*/ 	.word	0x0001d760


	//   ....[18]....
        /*0dcc*/ 	.word	0x0001d7c0


	//   ....[19]....
        /*0dd0*/ 	.word	0x0001d870


	//   ....[20]....
        /*0dd4*/ 	.word	0x0001d8d0


	//   ....[21]....
        /*0dd8*/ 	.word	0x0001d980


	//   ....[22]....
        /*0ddc*/ 	.word	0x0001da70


	//   ....[23]....
        /*0de0*/ 	.word	0x0001db10


	//   ....[24]....
        /*0de4*/ 	.word	0x0001db70


	//   ....[25]....
        /*0de8*/ 	.word	0x0001dc40


	//   ....[26]....
        /*0dec*/ 	.word	0x0001dca0


	//   ....[27]....
        /*0df0*/ 	.word	0x0001dd70


	//   ....[28]....
        /*0df4*/ 	.word	0x0001ddd0


	//   ....[29]....
        /*0df8*/ 	.word	0x0001dea0


	//   ....[30]....
        /*0dfc*/ 	.word	0x0001df00


	//   ....[31]....
        /*0e00*/ 	.word	0x0001dfd0


	//   ....[32]....
        /*0e04*/ 	.word	0x0001e030


	//   ....[33]....
        /*0e08*/ 	.word	0x0001e100


	//   ....[34]....
        /*0e0c*/ 	.word	0x0001e190


	//   ....[35]....
        /*0e10*/ 	.word	0x0001e230


	//   ....[36]....
        /*0e14*/ 	.word	0x0001e350


	//   ....[37]....
        /*0e18*/ 	.word	0x0001e3c0


	//   ....[38]....
        /*0e1c*/ 	.word	0x0001e430


	//   ....[39]....
        /*0e20*/ 	.word	0x0001e4a0


	//   ....[40]....
        /*0e24*/ 	.word	0x0001e510


	//   ....[41]....
        /*0e28*/ 	.word	0x0001e590


	//   ....[42]....
        /*0e2c*/ 	.word	0x0001e620


	//   ....[43]....
        /*0e30*/ 	.word	0x0001e6b0


	//   ....[44]....
        /*0e34*/ 	.word	0x0001e720


	//   ....[45]....
        /*0e38*/ 	.word	0x0001e790


	//   ....[46]....
        /*0e3c*/ 	.word	0x0001e800


	//   ....[47]....
        /*0e40*/ 	.word	0x0001e880


	//   ....[48]....
        /*0e44*/ 	.word	0x0001e8f0


	//   ....[49]....
        /*0e48*/ 	.word	0x0001e990


	//   ....[50]....
        /*0e4c*/ 	.word	0x0001ea20


	//   ....[51]....
        /*0e50*/ 	.word	0x0001eb40


	//----- nvinfo : EIATTR_REG_RECONFIG
	.align		4
.L_295:
        /*0e54*/ 	.byte	0x01, 0x54
	.zero		2


	//----- nvinfo : EIATTR_SYSCALL_OFFSETS
	.align		4
        /*0e58*/ 	.byte	0x04, 0x46
        /*0e5a*/ 	.short	(.L_297 - .L_296)


	//   ....[0]....
.L_296:
        /*0e5c*/ 	.word	0x00001810


	//   ....[1]....
        /*0e60*/ 	.word	0x00001960


	//   ....[2]....
        /*0e64*/ 	.word	0x00006300


	//   ....[3]....
        /*0e68*/ 	.word	0x00006680


	//   ....[4]....
        /*0e6c*/ 	.word	0x00014530


	//   ....[5]....
        /*0e70*/ 	.word	0x00014680


	//   ....[6]....
        /*0e74*/ 	.word	0x00014770


	//   ....[7]....
        /*0e78*/ 	.word	0x000155d0


	//   ....[8]....
        /*0e7c*/ 	.word	0x00016120


	//----- nvinfo : EIATTR_MBARRIER_INSTR_OFFSETS
	.align		4
.L_297:
        /*0e80*/ 	.byte	0x04, 0x39
        /*0e82*/ 	.short	(.L_299 - .L_298)


	//   ....[0]....
.L_298:
        /*0e84*/ 	.word	0x00000260
        /*0e88*/ 	.word	0x000000ff
        /*0e8c*/ 	.word	0x00032400
        /*0e90*/ 	.short	0x0100
        /*0e92*/ 	.byte	0x08
	.zero		1


	//   ....[1]....
        /*0e94*/ 	.word	0x00000270
        /*0e98*/ 	.word	0x000000ff
        /*0e9c*/ 	.word	0x00032410
        /*0ea0*/ 	.short	0x0100
        /*0ea2*/ 	.byte	0x08
	.zero		1


	//   ....[2]....
        /*0ea4*/ 	.word	0x00000280
        /*0ea8*/ 	.word	0x000000ff
        /*0eac*/ 	.word	0x00032420
        /*0eb0*/ 	.short	0x0100
        /*0eb2*/ 	.byte	0x08
	.zero		1


	//   ....[3]....
        /*0eb4*/ 	.word	0x00000370
        /*0eb8*/ 	.word	0x000000ff
        /*0ebc*/ 	.word	0x00032430
        /*0ec0*/ 	.short	0x0100
        /*0ec2*/ 	.byte	0x08
	.zero		1


	//   ....[4]....
        /*0ec4*/ 	.word	0x00000380
        /*0ec8*/ 	.word	0x000000ff
        /*0ecc*/ 	.word	0x00032440
        /*0ed0*/ 	.short	0x0100
        /*0ed2*/ 	.byte	0x08
	.zero		1


	//   ....[5]....
        /*0ed4*/ 	.word	0x00000390
        /*0ed8*/ 	.word	0x000000ff
        /*0edc*/ 	.word	0x00032438
        /*0ee0*/ 	.short	0x0100
        /*0ee2*/ 	.byte	0x08
	.zero		1


	//   ....[6]....
        /*0ee4*/ 	.word	0x000003a0
        /*0ee8*/ 	.word	0x000000ff
        /*0eec*/ 	.word	0x00032448
        /*0ef0*/ 	.short	0x0100
        /*0ef2*/ 	.byte	0x08
	.zero		1


	//   ....[7]....
        /*0ef4*/ 	.word	0x000004d0
        /*0ef8*/ 	.word	0x000000ff
        /*0efc*/ 	.word	0x00032450
        /*0f00*/ 	.short	0x0100
        /*0f02*/ 	.byte	0x08
	.zero		1


	//   ....[8]....
        /*0f04*/ 	.word	0x000004e0
        /*0f08*/ 	.word	0x000000ff
        /*0f0c*/ 	.word	0x00032460
        /*0f10*/ 	.short	0x0100
        /*0f12*/ 	.byte	0x08
	.zero		1


	//   ....[9]....
        /*0f14*/ 	.word	0x000004f0
        /*0f18*/ 	.word	0x000000ff
        /*0f1c*/ 	.word	0x00032458
        /*0f20*/ 	.short	0x0100
        /*0f22*/ 	.byte	0x08
	.zero		1


	//   ....[10]....
        /*0f24*/ 	.word	0x00000500
        /*0f28*/ 	.word	0x000000ff
        /*0f2c*/ 	.word	0x00032468
        /*0f30*/ 	.short	0x0100
        /*0f32*/ 	.byte	0x08
	.zero		1


	//   ....[11]....
        /*0f34*/ 	.word	0x000005f0
        /*0f38*/ 	.word	0x000000ff
        /*0f3c*/ 	.word	0x00032470
        /*0f40*/ 	.short	0x0100
        /*0f42*/ 	.byte	0x06
	.zero		1


	//   ....[12]....
        /*0f44*/ 	.word	0x00000600
        /*0f48*/ 	.word	0x000000ff
        /*0f4c*/ 	.word	0x00032480
        /*0f50*/ 	.short	0x0100
        /*0f52*/ 	.byte	0x06
	.zero		1


	//   ....[13]....
        /*0f54*/ 	.word	0x00000610
        /*0f58*/ 	.word	0x000000ff
        /*0f5c*/ 	.word	0x00032478
        /*0f60*/ 	.short	0x0100
        /*0f62*/ 	.byte	0x06
	.zero		1


	//   ....[14]....
        /*0f64*/ 	.word	0x00000620
        /*0f68*/ 	.word	0x000000ff
        /*0f6c*/ 	.word	0x00032488
        /*0f70*/ 	.short	0x0100
        /*0f72*/ 	.byte	0x06
	.zero		1


	//   ....[15]....
        /*0f74*/ 	.word	0x00000750
        /*0f78*/ 	.word	0x000000ff
        /*0f7c*/ 	.word	0x00032490
        /*0f80*/ 	.short	0x0100
        /*0f82*/ 	.byte	0x08
	.zero		1


	//   ....[16]....
        /*0f84*/ 	.word	0x00000760
        /*0f88*/ 	.word	0x000000ff
        /*0f8c*/ 	.word	0x000324a0
        /*0f90*/ 	.short	0x0100
        /*0f92*/ 	.byte	0x08
	.zero		1


	//   ....[17]....
        /*0f94*/ 	.word	0x00000770
        /*0f98*/ 	.word	0x000000ff
        /*0f9c*/ 	.word	0x00032498
        /*0fa0*/ 	.short	0x0100
        /*0fa2*/ 	.byte	0x08
	.zero		1


	//   ....[18]....
        /*0fa4*/ 	.word	0x00000780
        /*0fa8*/ 	.word	0x000000ff
        /*0fac*/ 	.word	0x000324a8
        /*0fb0*/ 	.short	0x0100
        /*0fb2*/ 	.byte	0x08
	.zero		1


	//   ....[19]....
        /*0fb4*/ 	.word	0x000008b0
        /*0fb8*/ 	.word	0x000000ff
        /*0fbc*/ 	.word	0x000324b0
        /*0fc0*/ 	.short	0x0100
        /*0fc2*/ 	.byte	0x08
	.zero		1


	//   ....[20]....
        /*0fc4*/ 	.word	0x000008c0
        /*0fc8*/ 	.word	0x000000ff
        /*0fcc*/ 	.word	0x000324c0
        /*0fd0*/ 	.short	0x0100
        /*0fd2*/ 	.byte	0x08
	.zero		1


	//   ....[21]....
        /*0fd4*/ 	.word	0x000008d0
        /*0fd8*/ 	.word	0x000000ff
        /*0fdc*/ 	.word	0x000324b8
        /*0fe0*/ 	.short	0x0100
        /*0fe2*/ 	.byte	0x08
	.zero		1


	//   ....[22]....
        /*0fe4*/ 	.word	0x000008e0
        /*0fe8*/ 	.word	0x000000ff
        /*0fec*/ 	.word	0x000324c8
        /*0ff0*/ 	.short	0x0100
        /*0ff2*/ 	.byte	0x08
	.zero		1


	//   ....[23]....
        /*0ff4*/ 	.word	0x00002be0
        /*0ff8*/ 	.word	0x00000004
        /*0ffc*/ 	.word	0x00032490
        /*1000*/ 	.short	0x010a
        /*1002*/ 	.byte	0x3f
	.zero		1


	//   ....[24]....
        /*1004*/ 	.word	0x00003e10
        /*1008*/ 	.word	0x00000004
        /*100c*/ 	.word	0x00032490
        /*1010*/ 	.short	0x010a
        /*1012*/ 	.byte	0x3f
	.zero		1


	//   ....[25]....
        /*1014*/ 	.word	0x00004e40
        /*1018*/ 	.word	0x00000004
        /*101c*/ 	.word	0x00032490
        /*1020*/ 	.short	0x010a
        /*1022*/ 	.byte	0x3f
	.zero		1


	//   ....[26]....
        /*1024*/ 	.word	0x000052f0
        /*1028*/ 	.word	0x0000000b
        /*102c*/ 	.word	0x00000000
        /*1030*/ 	.short	0x0101
        /*1032*/ 	.byte	0x3f
	.zero		1


	//   ....[27]....
        /*1034*/ 	.word	0x00005330
        /*1038*/ 	.word	0x00000004
        /*103c*/ 	.word	0x000324b0
        /*1040*/ 	.short	0x010a
        /*1042*/ 	.byte	0x3f
	.zero		1


	//   ....[28]....
        /*1044*/ 	.word	0x00005b70
        /*1048*/ 	.word	0x00000004
        /*104c*/ 	.word	0x00000000
        /*1050*/ 	.short	0x0101
        /*1052*/ 	.byte	0x3f
	.zero		1


	//   ....[29]....
        /*1054*/ 	.word	0x000063a0
        /*1058*/ 	.word	0x00000013
        /*105c*/ 	.word	0x00032400
        /*1060*/ 	.short	0x010a
        /*1062*/ 	.byte	0x3f
	.zero		1


	//   ....[30]....
        /*1064*/ 	.word	0x000063f0
        /*1068*/ 	.word	0x00000013
        /*106c*/ 	.word	0x00032400
        /*1070*/ 	.short	0x010a
        /*1072*/ 	.byte	0x3f
	.zero		1


	//   ....[31]....
        /*1074*/ 	.word	0x00006a60
        /*1078*/ 	.word	0x00000013
        /*107c*/ 	.word	0x00032400
        /*1080*/ 	.short	0x010a
        /*1082*/ 	.byte	0x3f
	.zero		1


	//   ....[32]....
        /*1084*/ 	.word	0x000079a0
        /*1088*/ 	.word	0x00000013
        /*108c*/ 	.word	0x00032400
        /*1090*/ 	.short	0x010a
        /*1092*/ 	.byte	0x3f
	.zero		1


	//   ....[33]....
        /*1094*/ 	.word	0x00008890
        /*1098*/ 	.word	0x00000003
        /*109c*/ 	.word	0x00032430
        /*10a0*/ 	.short	0x010a
        /*10a2*/ 	.byte	0x3f
	.zero		1


	//   ....[34]....
        /*10a4*/ 	.word	0x00008900
        /*10a8*/ 	.word	0x00000003
        /*10ac*/ 	.word	0x00032430
        /*10b0*/ 	.short	0x010a
        /*10b2*/ 	.byte	0x3f
	.zero		1


	//   ....[35]....
        /*10b4*/ 	.word	0x00008d00
        /*10b8*/ 	.word	0x00000013
        /*10bc*/ 	.word	0x00032410
        /*10c0*/ 	.short	0x010a
        /*10c2*/ 	.byte	0x3f
	.zero		1


	//   ....[36]....
        /*10c4*/ 	.word	0x00008d50
        /*10c8*/ 	.word	0x00000003
        /*10cc*/ 	.word	0x00032450
        /*10d0*/ 	.short	0x010a
        /*10d2*/ 	.byte	0x3f
	.zero		1


	//   ....[37]....
        /*10d4*/ 	.word	0x00008d90
        /*10d8*/ 	.word	0x00000003
        /*10dc*/ 	.word	0x00032450
        /*10e0*/ 	.short	0x010a
        /*10e2*/ 	.byte	0x3f
	.zero		1


	//   ....[38]....
        /*10e4*/ 	.word	0x0000aac0
        /*10e8*/ 	.word	0x00000005
        /*10ec*/ 	.word	0x00000000
        /*10f0*/ 	.short	0x0101
        /*10f2*/ 	.byte	0x3f
	.zero		1


	//   ....[39]....
        /*10f4*/ 	.word	0x0000b640
        /*10f8*/ 	.word	0x00000003
        /*10fc*/ 	.word	0x00000000
        /*1100*/ 	.short	0x0101
        /*1102*/ 	.byte	0x3f
	.zero		1


	//   ....[40]....
        /*1104*/ 	.word	0x0000b750
        /*1108*/ 	.word	0x00000003
        /*110c*/ 	.word	0x00032430
        /*1110*/ 	.short	0x010a
        /*1112*/ 	.byte	0x3f
	.zero		1


	//   ....[41]....
        /*1114*/ 	.word	0x0000b7c0
        /*1118*/ 	.word	0x00000003
        /*111c*/ 	.word	0x00032430
        /*1120*/ 	.short	0x010a
        /*1122*/ 	.byte	0x3f
	.zero		1


	//   ....[42]....
        /*1124*/ 	.word	0x0000ba70
        /*1128*/ 	.word	0x00000003
        /*112c*/ 	.word	0x00032450
        /*1130*/ 	.short	0x010a
        /*1132*/ 	.byte	0x3f
	.zero		1


	//   ....[43]....
        /*1134*/ 	.word	0x0000bab0
        /*1138*/ 	.word	0x00000003
        /*113c*/ 	.word	0x00032450
        /*1140*/ 	.short	0x010a
        /*1142*/ 	.byte	0x3f
	.zero		1


	//   ....[44]....
        /*1144*/ 	.word	0x0000d7b0
        /*1148*/ 	.word	0x00000007
        /*114c*/ 	.word	0x00000000
        /*1150*/ 	.short	0x0101
        /*1152*/ 	.byte	0x3f
	.zero		1


	//   ....[45]....
        /*1154*/ 	.word	0x0000e4d0
        /*1158*/ 	.word	0x00000003
        /*115c*/ 	.word	0x00000000
        /*1160*/ 	.short	0x0101
        /*1162*/ 	.byte	0x3f
	.zero		1


	//   ....[46]....
        /*1164*/ 	.word	0x00010a70
        /*1168*/ 	.word	0x00000000
        /*116c*/ 	.word	0x00000000
        /*1170*/ 	.short	0x0101
        /*1172*/ 	.byte	0x3f
	.zero		1


	//   ....[47]....
        /*1174*/ 	.word	0x000131c0
        /*1178*/ 	.word	0x00000017
        /*117c*/ 	.word	0x00032420
        /*1180*/ 	.short	0x010a
        /*1182*/ 	.byte	0x3f
	.zero		1


	//   ....[48]....
        /*1184*/ 	.word	0x00013270
        /*1188*/ 	.word	0x00000003
        /*118c*/ 	.word	0x000324a0
        /*1190*/ 	.short	0x010a
        /*1192*/ 	.byte	0x3f
	.zero		1


	//   ....[49]....
        /*1194*/ 	.word	0x000134a0
        /*1198*/ 	.word	0x00000003
        /*119c*/ 	.word	0x000324c0
        /*11a0*/ 	.short	0x010a
        /*11a2*/ 	.byte	0x3f
	.zero		1


	//   ....[50]....
        /*11a4*/ 	.word	0x00013ad0
        /*11a8*/ 	.word	0x00000006
        /*11ac*/ 	.word	0x000324a0
        /*11b0*/ 	.short	0x010a
        /*11b2*/ 	.byte	0x3f
	.zero		1


	//   ....[51]....
        /*11b4*/ 	.word	0x00013cf0
        /*11b8*/ 	.word	0x00000006
        /*11bc*/ 	.word	0x000324c0
        /*11c0*/ 	.short	0x010a
        /*11c2*/ 	.byte	0x3f
	.zero		1


	//   ....[52]....
        /*11c4*/ 	.word	0x00014c80
        /*11c8*/ 	.word	0x0000001e
        /*11cc*/ 	.word	0x00032440
        /*11d0*/ 	.short	0x010a
        /*11d2*/ 	.byte	0x3f
	.zero		1


	//   ....[53]....
        /*11d4*/ 	.word	0x00015310
        /*11d8*/ 	.word	0x0000001e
        /*11dc*/ 	.word	0x00032430
        /*11e0*/ 	.short	0x0107
        /*11e2*/ 	.byte	0x3f
	.zero		1


	//   ....[54]....
        /*11e4*/ 	.word	0x000153e0
        /*11e8*/ 	.word	0x0000001e
        /*11ec*/ 	.word	0x00032430
        /*11f0*/ 	.short	0x0101
        /*11f2*/ 	.byte	0x3f
	.zero		1


	//   ....[55]....
        /*11f4*/ 	.word	0x00015f60
        /*11f8*/ 	.word	0x00000017
        /*11fc*/ 	.word	0x00032400
        /*1200*/ 	.short	0x0107
        /*1202*/ 	.byte	0x3f
	.zero		1


	//   ....[56]....
        /*1204*/ 	.word	0x00015ff0
        /*1208*/ 	.word	0x00000017
        /*120c*/ 	.word	0x00032400
        /*1210*/ 	.short	0x0101
        /*1212*/ 	.byte	0x3f
	.zero		1


	//   ....[57]....
        /*1214*/ 	.word	0x00016a90
        /*1218*/ 	.word	0x00000017
        /*121c*/ 	.word	0x00032410
        /*1220*/ 	.short	0x0107
        /*1222*/ 	.byte	0x3f
	.zero		1


	//   ....[58]....
        /*1224*/ 	.word	0x00016b90
        /*1228*/ 	.word	0x00000017
        /*122c*/ 	.word	0x00032410
        /*1230*/ 	.short	0x0101
        /*1232*/ 	.byte	0x3f
	.zero		1


	//   ....[59]....
        /*1234*/ 	.word	0x00016bb0
        /*1238*/ 	.word	0x00000017
        /*123c*/ 	.word	0x00032420
        /*1240*/ 	.short	0x010a
        /*1242*/ 	.byte	0x3f
	.zero		1


	//   ....[60]....
        /*1244*/ 	.word	0x00016c90
        /*1248*/ 	.word	0x0000001e
        /*124c*/ 	.word	0x00032460
        /*1250*/ 	.short	0x010a
        /*1252*/ 	.byte	0x3f
	.zero		1


	//   ....[61]....
        /*1254*/ 	.word	0x000173e0
        /*1258*/ 	.word	0x0000001e
        /*125c*/ 	.word	0x00032450
        /*1260*/ 	.short	0x0107
        /*1262*/ 	.byte	0x3f
	.zero		1


	//   ....[62]....
        /*1264*/ 	.word	0x000174b0
        /*1268*/ 	.word	0x0000001e
        /*126c*/ 	.word	0x00032450
        /*1270*/ 	.short	0x0101
        /*1272*/ 	.byte	0x3f
	.zero		1


	//   ....[63]....
        /*1274*/ 	.word	0x00017800
        /*1278*/ 	.word	0x00000004
        /*127c*/ 	.word	0x00032440
        /*1280*/ 	.short	0x010a
        /*1282*/ 	.byte	0x3f
	.zero		1


	//   ....[64]....
        /*1284*/ 	.word	0x00017be0
        /*1288*/ 	.word	0x00000004
        /*128c*/ 	.word	0x00032430
        /*1290*/ 	.short	0x0107
        /*1292*/ 	.byte	0x3f
	.zero		1


	//   ....[65]....
        /*1294*/ 	.word	0x00017ca0
        /*1298*/ 	.word	0x00000004
        /*129c*/ 	.word	0x00032430
        /*12a0*/ 	.short	0x0101
        /*12a2*/ 	.byte	0x3f
	.zero		1


	//   ....[66]....
        /*12a4*/ 	.word	0x00017cd0
        /*12a8*/ 	.word	0x00000004
        /*12ac*/ 	.word	0x00032460
        /*12b0*/ 	.short	0x010a
        /*12b2*/ 	.byte	0x3f
	.zero		1


	//   ....[67]....
        /*12b4*/ 	.word	0x000181f0
        /*12b8*/ 	.word	0x00000004
        /*12bc*/ 	.word	0x00032450
        /*12c0*/ 	.short	0x0107
        /*12c2*/ 	.byte	0x3f
	.zero		1


	//   ....[68]....
        /*12c4*/ 	.word	0x000182b0
        /*12c8*/ 	.word	0x00000004
        /*12cc*/ 	.word	0x00032450
        /*12d0*/ 	.short	0x0101
        /*12d2*/ 	.byte	0x3f
	.zero		1


	//   ....[69]....
        /*12d4*/ 	.word	0x00018ef0
        /*12d8*/ 	.word	0x00000005
        /*12dc*/ 	.word	0x00032420
        /*12e0*/ 	.short	0x010a
        /*12e2*/ 	.byte	0x3f
	.zero		1


	//   ....[70]....
        /*12e4*/ 	.word	0x00019060
        /*12e8*/ 	.word	0x00000003
        /*12ec*/ 	.word	0x00032440
        /*12f0*/ 	.short	0x010a
        /*12f2*/ 	.byte	0x3f
	.zero		1


	//   ....[71]....
        /*12f4*/ 	.word	0x00019100
        /*12f8*/ 	.word	0x00000019
        /*12fc*/ 	.word	0x00032440
        /*1300*/ 	.short	0x010a
        /*1302*/ 	.byte	0x3f
	.zero		1


	//   ....[72]....
        /*1304*/ 	.word	0x00019140
        /*1308*/ 	.word	0x00000003
        /*130c*/ 	.word	0x00032460
        /*1310*/ 	.short	0x010a
        /*1312*/ 	.byte	0x3f
	.zero		1


	//   ....[73]....
        /*1314*/ 	.word	0x00019180
        /*1318*/ 	.word	0x00000019
        /*131c*/ 	.word	0x00032460
        /*1320*/ 	.short	0x010a
        /*1322*/ 	.byte	0x3f
	.zero		1


	//   ....[74]....
        /*1324*/ 	.word	0x000191e0
        /*1328*/ 	.word	0x00000004
        /*132c*/ 	.word	0x00032490
        /*1330*/ 	.short	0x010a
        /*1332*/ 	.byte	0x3f
	.zero		1


	//   ....[75]....
        /*1334*/ 	.word	0x00019490
        /*1338*/ 	.word	0x00000004
        /*133c*/ 	.word	0x00032490
        /*1340*/ 	.short	0x010a
        /*1342*/ 	.byte	0x3f
	.zero		1


	//   ....[76]....
        /*1344*/ 	.word	0x00019740
        /*1348*/ 	.word	0x00000004
        /*134c*/ 	.word	0x00032490
        /*1350*/ 	.short	0x010a
        /*1352*/ 	.byte	0x3f
	.zero		1


	//   ....[77]....
        /*1354*/ 	.word	0x000199d0
        /*1358*/ 	.word	0x00000004
        /*135c*/ 	.word	0x000324b0
        /*1360*/ 	.short	0x010a
        /*1362*/ 	.byte	0x3f
	.zero		1


	//   ....[78]....
        /*1364*/ 	.word	0x00019cd0
        /*1368*/ 	.word	0x00000013
        /*136c*/ 	.word	0x00032400
        /*1370*/ 	.short	0x010a
        /*1372*/ 	.byte	0x3f
	.zero		1


	//   ....[79]....
        /*1374*/ 	.word	0x00019ee0
        /*1378*/ 	.word	0x00000013
        /*137c*/ 	.word	0x00032400
        /*1380*/ 	.short	0x010a
        /*1382*/ 	.byte	0x3f
	.zero		1


	//   ....[80]....
        /*1384*/ 	.word	0x00019f30
        /*1388*/ 	.word	0x00000003
        /*138c*/ 	.word	0x00032430
        /*1390*/ 	.short	0x010a
        /*1392*/ 	.byte	0x3f
	.zero		1


	//   ....[81]....
        /*1394*/ 	.word	0x00019f80
        /*1398*/ 	.word	0x00000013
        /*139c*/ 	.word	0x00032410
        /*13a0*/ 	.short	0x010a
        /*13a2*/ 	.byte	0x3f
	.zero		1


	//   ....[82]....
        /*13a4*/ 	.word	0x00019fd0
        /*13a8*/ 	.word	0x00000003
        /*13ac*/ 	.word	0x00032450
        /*13b0*/ 	.short	0x010a
        /*13b2*/ 	.byte	0x3f
	.zero		1


	//   ....[83]....
        /*13b4*/ 	.word	0x0001a020
        /*13b8*/ 	.word	0x00000003
        /*13bc*/ 	.word	0x00032430
        /*13c0*/ 	.short	0x010a
        /*13c2*/ 	.byte	0x3f
	.zero		1


	//   ....[84]....
        /*13c4*/ 	.word	0x0001a070
        /*13c8*/ 	.word	0x00000003
        /*13cc*/ 	.word	0x00032450
        /*13d0*/ 	.short	0x010a
        /*13d2*/ 	.byte	0x3f
	.zero		1


	//   ....[85]....
        /*13d4*/ 	.word	0x0001a640
        /*13d8*/ 	.word	0x00000017
        /*13dc*/ 	.word	0x00032420
        /*13e0*/ 	.short	0x010a
        /*13e2*/ 	.byte	0x3f
	.zero		1


	//   ....[86]....
        /*13e4*/ 	.word	0x0001a690
        /*13e8*/ 	.word	0x00000003
        /*13ec*/ 	.word	0x000324a0
        /*13f0*/ 	.short	0x010a
        /*13f2*/ 	.byte	0x3f
	.zero		1


	//   ....[87]....
        /*13f4*/ 	.word	0x0001a6e0
        /*13f8*/ 	.word	0x00000003
        /*13fc*/ 	.word	0x000324c0
        /*1400*/ 	.short	0x010a
        /*1402*/ 	.byte	0x3f
	.zero		1


	//   ....[88]....
        /*1404*/ 	.word	0x0001a730
        /*1408*/ 	.word	0x00000006
        /*140c*/ 	.word	0x000324a0
        /*1410*/ 	.short	0x010a
        /*1412*/ 	.byte	0x3f
	.zero		1


	//   ....[89]....
        /*1414*/ 	.word	0x0001a780
        /*1418*/ 	.word	0x00000006
        /*141c*/ 	.word	0x000324c0
        /*1420*/ 	.short	0x010a
        /*1422*/ 	.byte	0x3f
	.zero		1


	//   ....[90]....
        /*1424*/ 	.word	0x0001a8a0
        /*1428*/ 	.word	0x0000001e
        /*142c*/ 	.word	0x00032440
        /*1430*/ 	.short	0x010a
        /*1432*/ 	.byte	0x3f
	.zero		1


	//   ....[91]....
        /*1434*/ 	.word	0x0001c930
        /*1438*/ 	.word	0x00000017
        /*143c*/ 	.word	0x00032420
        /*1440*/ 	.short	0x010a
        /*1442*/ 	.byte	0x3f
	.zero		1


	//   ....[92]....
        /*1444*/ 	.word	0x0001c980
        /*1448*/ 	.word	0x0000001e
        /*144c*/ 	.word	0x00032460
        /*1450*/ 	.short	0x010a
        /*1452*/ 	.byte	0x3f
	.zero		1


	//   ....[93]....
        /*1454*/ 	.word	0x0001d2e0
        /*1458*/ 	.word	0x00000004
        /*145c*/ 	.word	0x00032440
        /*1460*/ 	.short	0x010a
        /*1462*/ 	.byte	0x3f
	.zero		1


	//   ....[94]....
        /*1464*/ 	.word	0x0001d9c0
        /*1468*/ 	.word	0x00000004
        /*146c*/ 	.word	0x00032460
        /*1470*/ 	.short	0x010a
        /*1472*/ 	.byte	0x3f
	.zero		1


	//   ....[95]....
        /*1474*/ 	.word	0x0001ea60
        /*1478*/ 	.word	0x00000005
        /*147c*/ 	.word	0x00032420
        /*1480*/ 	.short	0x010a
        /*1482*/ 	.byte	0x3f
	.zero		1


	//   ....[96]....
        /*1484*/ 	.word	0x0001ec00
        /*1488*/ 	.word	0x00000003
        /*148c*/ 	.word	0x00032440
        /*1490*/ 	.short	0x010a
        /*1492*/ 	.byte	0x3f
	.zero		1


	//   ....[97]....
        /*1494*/ 	.word	0x0001ec50
        /*1498*/ 	.word	0x00000019
        /*149c*/ 	.word	0x00032440
        /*14a0*/ 	.short	0x010a
        /*14a2*/ 	.byte	0x3f
	.zero		1


	//   ....[98]....
        /*14a4*/ 	.word	0x0001eca0
        /*14a8*/ 	.word	0x00000003
        /*14ac*/ 	.word	0x00032460
        /*14b0*/ 	.short	0x010a
        /*14b2*/ 	.byte	0x3f
	.zero		1


	//----- nvinfo : EIATTR_NUM_MBARRIERS
	.align		4
.L_299:
        /*14b4*/ 	.byte	0x03, 0x38
        /*14b6*/ 	.short	0x0017


	//----- nvinfo : EIATTR_EXIT_INSTR_OFFSETS
	.align		4
        /*14b8*/ 	.byte	0x04, 0x1c
        /*14ba*/ 	.short	(.L_301 - .L_300)


	//   ....[0]....
.L_300:
        /*14bc*/ 	.word	0x000191d0


	//----- nvinfo : EIATTR_MAX_THREADS
	.align		4
.L_301:
        /*14c0*/ 	.byte	0x04, 0x05
        /*14c2*/ 	.short	(.L_303 - .L_302)
.L_302:
        /*14c4*/ 	.word	0x00000180
        /*14c8*/ 	.word	0x00000001
        /*14cc*/ 	.word	0x00000001


	//----- nvinfo : EIATTR_CRS_STACK_SIZE
	.align		4
.L_303:
        /*14d0*/ 	.byte	0x04, 0x1e
        /*14d2*/ 	.short	(.L_305 - .L_304)
.L_304:
        /*14d4*/ 	.word	0x00000000


	//----- nvinfo : EIATTR_CBANK_PARAM_SIZE
	.align		4
.L_305:
        /*14d8*/ 	.byte	0x03, 0x19
        /*14da*/ 	.short	0x0bf0


	//----- nvinfo : EIATTR_PARAM_CBANK
	.align		4
        /*14dc*/ 	.byte	0x04, 0x0a
        /*14de*/ 	.short	(.L_307 - .L_306)
	.align		4
.L_306:
        /*14e0*/ 	.word	index@(.nv.constant0._ZN7cutlass13device_kernelIN5flash11enable_sm90INS1_16FlashAttnFwdSm90INS1_25CollectiveMainloopFwdSm90ILi2EN4cute5tupleIJNS5_1CILi1EEES8_S8_EEENS6_IJNS7_ILi128EEENS7_ILi96EEENS7_ILi64EEEEEELi256ENS_6half_tEfNS_4arch4Sm90ELb0ELb0ELb1ELb1ELb1ELb1ELb1ELb1ELb0ELb1ELb0ELb0EEENS1_21CollectiveEpilogueFwdINS6_IJSA_NS7_ILi256EEESB_EEES9_SE_SG_Li256ELb1ELb1ELb0ELb0EEENS1_36VarlenDynamicPersistentTileSchedulerILi128ELi96ELi256ELi128ELb0ELb1ELb1ELb0ELb1ELb1EEEEEEEEEvNT_6ParamsE)
        /*14e4*/ 	.short	0x0210
        /*14e6*/ 	.short	0x0bf0


	//----- nvinfo : EIATTR_SW_WAR
	.align		4
.L_307:
        /*14e8*/ 	.byte	0x04, 0x36
        /*14ea*/ 	.short	(.L_309 - .L_308)
.L_308:
        /*14ec*/ 	.word	0x00000008
.L_309:


//--------------------- .nv.info._ZN7cutlass13device_kernelIN5flash11enable_sm90INS1_16FlashAttnFwdSm90INS1_25CollectiveMainloopFwdSm90ILi2EN4cute5tupleIJNS5_1CILi1EEES8_S8_EEENS6_IJNS7_ILi128EEENS7_ILi96EEENS7_ILi64EEEEEELi256ENS_6half_tEfNS_4arch4Sm90ELb0ELb1ELb1ELb0ELb1ELb0ELb0ELb1ELb0ELb1ELb0ELb0EEENS1_21CollectiveEpilogueFwdINS6_IJSA_NS7_ILi256EEESB_EEES9_SE_SG_Li256ELb0ELb1ELb0ELb0EEENS1_30DynamicPersistentTileSchedulerILi256ELi128ELb0ELb1ELb1EEEEEEEEEvNT_6ParamsE --------------------------
	.section	.nv.info._ZN7cutlass13device_kernelIN5flash11enable_sm90INS1_16FlashAttnFwdSm90INS1_25CollectiveMainloopFwdSm90ILi2EN4cute5tupleIJNS5_1CILi1EEES8_S8_EEENS6_IJNS7_ILi128EEENS7_ILi96EEENS7_ILi64EEEEEELi256ENS_6half_tEfNS_4arch4Sm90ELb0ELb1ELb1ELb0ELb1ELb0ELb0ELb1ELb0ELb1ELb0ELb0EEENS1_21CollectiveEpilogueFwdINS6_IJSA_NS7_ILi256EEESB_EEES9_SE_SG_Li256ELb0ELb1ELb0ELb0EEENS1_30DynamicPersistentTileSchedulerILi256ELi128ELb0ELb1ELb1EEEEEEEEEvNT_6ParamsE,"",@"SHT_CUDA_INFO"
	.sectionflags	@""
	.align	4


	//----- nvinfo : EIATTR_CUDA_API_VERSION
	.align		4
        /*0000*/ 	.byte	0x04, 0x37
        /*0002*/ 	.short	(.L_311 - .L_310)
.L_310:
        /*0004*/ 	.word	0x00000082


	//----- nvinfo : EIATTR_KPARAM_INFO
	.align		4
.L_311:
        /*0008*/ 	.byte	0x04, 0x17
        /*000a*/ 	.short	(.L_313 - .L_312)
.L_312:
        /*000c*/ 	.word	0x00000000
        /*0010*/ 	.short	0x0000
        /*0012*/ 	.short	0x0070
        /*0014*/ 	.byte	0x00, 0xf0, 0x01, 0x2a


	//----- nvinfo : EIATTR_SPARSE_MMA_MASK
	.align		4
.L_313:
        /*0018*/ 	.byte	0x03, 0x50
        /*001a*/ 	.short	0x0000


	//----- nvinfo : EIATTR_MAXREG_COUNT
	.align		4
        /*001c*/ 	.byte	0x03, 0x1b
        /*001e*/ 	.short	0x00a8


	//----- nvinfo : EIATTR_NUM_BARRIERS
	.align		4
        /*0020*/ 	.byte	0x02, 0x4c
        /*0022*/ 	.byte	0x10
	.zero		1


	//----- nvinfo : EIATTR_EXTERNS
	.align		4
        /*0024*/ 	.byte	0x04, 0x0f
        /*0026*/ 	.short	(.L_315 - .L_314)


	//   ....[0]....
	.align		4
.L_314:
        /*0028*/ 	.word	index@(__assertfail)


	//----- nvinfo : EIATTR_ANNOTATIONS
	.align		4
.L_315:
        /*002c*/ 	.byte	0x04, 0x55
        /*002e*/ 	.short	(.L_317 - .L_316)


	//   ....[0]....
.L_316:
        /*0030*/ 	.word	0x00000001
        /*0034*/ 	.byte	0x50, 0x12, 0x01, 0x00, 0x01, 0x00, 0x00, 0x00, 0xc0, 0x15, 0x01, 0x00, 0x01, 0x00, 0x00, 0x00
        /*0044*/ 	.byte	0x00, 0x16, 0x01, 0x00, 0x01, 0x00, 0x00, 0x00, 0x60, 0x36, 0x01, 0x00, 0x01, 0x00, 0x00, 0x00
        /*0054*/ 	.byte	0x80, 0x36, 0x01, 0x00, 0x01, 0x00, 0x00, 0x00, 0x20, 0x39, 0x01, 0x00, 0x01, 0x00, 0x00, 0x00
        /*0064*/ 	.byte	0x60, 0x50, 0x01, 0x00, 0x01, 0x00, 0x00, 0x00, 0x00, 0x69, 0x01, 0x00


	//----- nvinfo : EIATTR_MERCURY_ISA_VERSION
	.align		4
.L_317:
        /*0070*/ 	.byte	0x03, 0x5f
        /*0072*/ 	.short	0x0101


	//----- nvinfo : EIATTR_INT_WARP_WIDE_INSTR_OFFSETS
	.align		4
        /*0074*/ 	.byte	0x04, 0x31
        /*0076*/ 	.short	(.L_319 - .L_318)


	//   ....[0]....
.L_318:
        /*0078*/ 	.word	0x000000c0


	//   ....[1]....
        /*007c*/ 	.word	0x000000d0


	//   ....[2]....
        /*0080*/ 	.word	0x00000170


	//   ....[3]....
        /*0084*/ 	.word	0x00011f80


	//   ....[4]....
        /*0088*/ 	.word	0x00012010


	//   ....[5]....
        /*008c*/ 	.word	0x00014df0


	//   ....[6]....
        /*0090*/ 	.word	0x00014e80


	//----- nvinfo : EIATTR_COOP_GROUP_MASK_REGIDS
	.align		4
.L_319:
        /*0094*/ 	.byte	0x04, 0x29
        /*0096*/ 	.short	(.L_321 - .L_320)


	//   ....[0]....
.L_320:
        /*0098*/ 	.word	0xffffffff


	//   ....[1]....
        /*009c*/ 	.word	0xffffffff


	//   ....[2]....
        /*00a0*/ 	.word	0xffffffff


	//   ....[3]....
        /*00a4*/ 	.word	0xffffffff


	//   ....[4]....
        /*00a8*/ 	.word	0xffffffff


	//   ....[5]....
        /*00ac*/ 	.word	0xffffffff


	//   ....[6]....
        /*00b0*/ 	.word	0xffffffff


	//   ....[7]....
        /*00b4*/ 	.word	0xffffffff


	//   ....[8]....
        /*00b8*/ 	.word	0xffffffff


	//   ....[9]....
        /*00bc*/ 	.word	0xffffffff


	//   ....[10]....
        /*00c0*/ 	.word	0xffffffff


	//   ....[11]....
        /*00c4*/ 	.word	0xffffffff


	//   ....[12]....
        /*00c8*/ 	.word	0xffffffff


	//   ....[13]....
        /*00cc*/ 	.word	0xffffffff


	//   ....[14]....
        /*00d0*/ 	.word	0xffffffff


	//   ....[15]....
        /*00d4*/ 	.word	0xffffffff


	//   ....[16]....
        /*00d8*/ 	.word	0xffffffff


	//   ....[17]....
        /*00dc*/ 	.word	0xffffffff


	//   ....[18]....
        /*00e0*/ 	.word	0xffffffff


	//   ....[19]....
        /*00e4*/ 	.word	0xffffffff


	//   ....[20]....
        /*00e8*/ 	.word	0xffffffff


	//   ....[21]....
        /*00ec*/ 	.word	0xffffffff


	//   ....[22]....
        /*00f0*/ 	.word	0xffffffff


	//   ....[23]....
        /*00f4*/ 	.word	0xffffffff


	//   ....[24]....
        /*00f8*/ 	.word	0xffffffff


	//   ....[25]....
        /*00fc*/ 	.word	0xffffffff


	//   ....[26]....
        /*0100*/ 	.word	0xffffffff


	//   ....[27]....
        /*0104*/ 	.word	0xffffffff


	//   ....[28]....
        /*0108*/ 	.word	0xffffffff


	//   ....[29]....
        /*010c*/ 	.word	0xffffffff


	//   ....[30]....
        /*0110*/ 	.word	0xffffffff


	//   ....[31]....
        /*0114*/ 	.word	0xffffffff


	//   ....[32]....
        /*0118*/ 	.word	0xffffffff


	//   ....[33]....
        /*011c*/ 	.word	0xffffffff


	//   ....[34]....
        /*0120*/ 	.word	0xffffffff


	//   ....[35]....
        /*0124*/ 	.word	0xffffffff


	//   ....[36]....
        /*0128*/ 	.word	0xffffffff


	//   ....[37]....
        /*012c*/ 	.word	0xffffffff


	//   ....[38]....
        /*0130*/ 	.word	0xffffffff


	//   ....[39]....
        /*0134*/ 	.word	0xffffffff


	//   ....[40]....
        /*0138*/ 	.word	0xffffffff


	//   ....[41]....
        /*013c*/ 	.word	0xffffffff


	//   ....[42]....
        /*0140*/ 	.word	0xffffffff


	//   ....[43]....
        /*0144*/ 	.word	0xffffffff


	//   ....[44]....
        /*0148*/ 	.word	0xffffffff


	//   ....[45]....
        /*014c*/ 	.word	0xffffffff


	//   ....[46]....
        /*0150*/ 	.word	0xffffffff


	//   ....[47]....
        /*0154*/ 	.word	0xffffffff


	//   ....[48]....
        /*0158*/ 	.word	0xffffffff


	//   ....[49]....
        /*015c*/ 	.word	0xffffffff


	//   ....[50]....
        /*0160*/ 	.word	0xffffffff


	//   ....[51]....
        /*0164*/ 	.word	0xffffffff


	//   ....[52]....
        /*0168*/ 	.word	0xffffffff


	//   ....[53]....
        /*016c*/ 	.word	0xffffffff


	//   ....[54]....
        /*0170*/ 	.word	0xffffffff


	//   ....[55]....
        /*0174*/ 	.word	0xffffffff


	//   ....[56]....
        /*0178*/ 	.word	0xffffffff


	//   ....[57]....
        /*017c*/ 	.word	0xffffffff


	//   ....[58]....
        /*0180*/ 	.word	0xffffffff


	//   ....[59]....
        /*0184*/ 	.word	0xffffffff


	//   ....[60]....
        /*0188*/ 	.word	0xffffffff


	//   ....[61]....
        /*018c*/ 	.word	0xffffffff


	//   ....[62]....
        /*0190*/ 	.word	0xffffffff


	//   ....[63]....
        /*0194*/ 	.word	0xffffffff


	//   ....[64]....
        /*0198*/ 	.word	0xffffffff


	//   ....[65]....
        /*019c*/ 	.word	0xffffffff


	//   ....[66]....
        /*01a0*/ 	.word	0xffffffff


	//   ....[67]....
        /*01a4*/ 	.word	0xffffffff


	//   ....[68]....
        /*01a8*/ 	.word	0xffffffff


	//   ....[69]....
        /*01ac*/ 	.word	0xffffffff


	//   ....[70]....
        /*01b0*/ 	.word	0xffffffff


	//   ....[71]....
        /*01b4*/ 	.word	0xffffffff


	//   ....[72]....
        /*01b8*/ 	.word	0xffffffff


	//   ....[73]....
        /*01bc*/ 	.word	0xffffffff


	//   ....[74]....
        /*01c0*/ 	.word	0xffffffff


	//   ....[75]....
        /*01c4*/ 	.word	0xffffffff


	//   ....[76]....
        /*01c8*/ 	.word	0xffffffff


	//   ....[77]....
        /*01cc*/ 	.word	0xffffffff


	//   ....[78]....
        /*01d0*/ 	.word	0xffffffff


	//   ....[79]....
        /*01d4*/ 	.word	0xffffffff


	//   ....[80]....
        /*01d8*/ 	.word	0xffffffff


	//   ....[81]....
        /*01dc*/ 	.word	0xffffffff


	//   ....[82]....
        /*01e0*/ 	.word	0xffffffff


	//   ....[83]....
        /*01e4*/ 	.word	0xffffffff


	//   ....[84]....
        /*01e8*/ 	.word	0xffffffff


	//   ....[85]....
        /*01ec*/ 	.word	0xffffffff


	//   ....[86]....
        /*01f0*/ 	.word	0xffffffff


	//   ....[87]....
        /*01f4*/ 	.word	0xffffffff


	//   ....[88]....
        /*01f8*/ 	.word	0xffffffff


	//   ....[89]....
        /*01fc*/ 	.word	0xffffffff


	//   ....[90]....
        /*0200*/ 	.word	0xffffffff


	//   ....[91]....
        /*0204*/ 	.word	0xffffffff


	//   ....[92]....
        /*0208*/ 	.word	0xffffffff


	//   ....[93]....
        /*020c*/ 	.word	0xffffffff


	//   ....[94]....
        /*0210*/ 	.word	0xffffffff


	//   ....[95]....
        /*0214*/ 	.word	0xffffffff


	//   ....[96]....
        /*0218*/ 	.word	0xffffffff


	//   ....[97]....
        /*021c*/ 	.word	0xffffffff


	//   ....[98]....
        /*0220*/ 	.word	0xffffffff


	//   ....[99]....
        /*0224*/ 	.word	0xffffffff


	//   ....[100]....
        /*0228*/ 	.word	0xffffffff


	//   ....[101]....
        /*022c*/ 	.word	0xffffffff


	//   ....[102]....
        /*0230*/ 	.word	0xffffffff


	//   ....[103]....
        /*0234*/ 	.word	0xffffffff


	//   ....[104]....
        /*0238*/ 	.word	0xffffffff


	//   ....[105]....
        /*023c*/ 	.word	0xffffffff


	//   ....[106]....
        /*0240*/ 	.word	0xffffffff


	//   ....[107]....
        /*0244*/ 	.word	0xffffffff


	//   ....[108]....
        /*0248*/ 	.word	0xffffffff


	//   ....[109]....
        /*024c*/ 	.word	0xffffffff


	//   ....[110]....
        /*0250*/ 	.word	0xffffffff


	//   ....[111]....
        /*0254*/ 	.word	0xffffffff


	//   ....[112]....
        /*0258*/ 	.word	0xffffffff


	//   ....[113]....
        /*025c*/ 	.word	0xffffffff


	//   ....[114]....
        /*0260*/ 	.word	0xffffffff


	//   ....[115]....
        /*0264*/ 	.word	0xffffffff


	//   ....[116]....
        /*0268*/ 	.word	0xffffffff


	//   ....[117]....
        /*026c*/ 	.word	0xffffffff


	//   ....[118]....
        /*0270*/ 	.word	0xffffffff


	//   ....[119]....
        /*0274*/ 	.word	0xffffffff


	//   ....[120]....
        /*0278*/ 	.word	0x0500000f


	//   ....[121]....
        /*027c*/ 	.word	0x0500000f


	//   ....[122]....
        /*0280*/ 	.word	0x0500000f


	//   ....[123]....
        /*0284*/ 	.word	0x0500000f


	//   ....[124]....
        /*0288*/ 	.word	0x0500000f


	//   ....[125]....
        /*028c*/ 	.word	0x0500000f


	//   ....[126]....
        /*0290*/ 	.word	0x0500000f


	//   ....[127]....
        /*0294*/ 	.word	0x0500000f


	//   ....[128]....
        /*0298*/ 	.word	0x0500000f


	//   ....[129]....
        /*029c*/ 	.word	0x0500000f


	//   ....[130]....
        /*02a0*/ 	.word	0x0500000f


	//   ....[131]....
        /*02a4*/ 	.word	0x0500000f


	//   ....[132]....
        /*02a8*/ 	.word	0x0500000f


	//   ....[133]....
        /*02ac*/ 	.word	0x0500000f


	//   ....[134]....
        /*02b0*/ 	.word	0x0500000f


	//   ....[135]....
        /*02b4*/ 	.word	0x0500000f


	//   ....[136]....
        /*02b8*/ 	.word	0x0500000f


	//   ....[137]....
        /*02bc*/ 	.word	0x0500000f


	//   ....[138]....
        /*02c0*/ 	.word	0x0500000f


	//   ....[139]....
        /*02c4*/ 	.word	0x0500000f


	//   ....[140]....
        /*02c8*/ 	.word	0x0500000f


	//   ....[141]....
        /*02cc*/ 	.word	0x0500000f


	//   ....[142]....
        /*02d0*/ 	.word	0x0500000f


	//   ....[143]....
        /*02d4*/ 	.word	0x0500000f


	//   ....[144]....
        /*02d8*/ 	.word	0x0500000f


	//   ....[145]....
        /*02dc*/ 	.word	0x0500000f


	//   ....[146]....
        /*02e0*/ 	.word	0x0500000f


	//   ....[147]....
        /*02e4*/ 	.word	0x0500000f


	//   ....[148]....
        /*02e8*/ 	.word	0x0500000f


	//   ....[149]....
        /*02ec*/ 	.word	0x0500000f


	//   ....[150]....
        /*02f0*/ 	.word	0x0500000f


	//   ....[151]....
        /*02f4*/ 	.word	0x0500000f


	//   ....[152]....
        /*02f8*/ 	.word	0x0500000f


	//   ....[153]....
        /*02fc*/ 	.word	0x0500000f


	//   ....[154]....
        /*0300*/ 	.word	0x0500000f


	//   ....[155]....
        /*0304*/ 	.word	0x0500000f


	//   ....[156]....
        /*0308*/ 	.word	0x0500000f


	//   ....[157]....
        /*030c*/ 	.word	0x0500000f


	//   ....[158]....
        /*0310*/ 	.word	0x0500000f


	//   ....[159]....
        /*0314*/ 	.word	0x0500000f


	//   ....[160]....
        /*0318*/ 	.word	0x0500000f


	//   ....[161]....
        /*031c*/ 	.word	0x0500000f


	//   ....[162]....
        /*0320*/ 	.word	0x0500000f


	//   ....[163]....
        /*0324*/ 	.word	0x0500000f


	//   ....[164]....
        /*0328*/ 	.word	0x0500000f


	//   ....[165]....
        /*032c*/ 	.word	0x0500000f


	//   ....[166]....
        /*0330*/ 	.word	0x0500000f


	//   ....[167]....
        /*0334*/ 	.word	0x0500000f


	//   ....[168]....
        /*0338*/ 	.word	0x0500000f


	//   ....[169]....
        /*033c*/ 	.word	0x0500000f


	//   ....[170]....
        /*0340*/ 	.word	0x0500000f


	//   ....[171]....
        /*0344*/ 	.word	0x0500000f


	//   ....[172]....
        /*0348*/ 	.word	0x0500000f


	//   ....[173]....
        /*034c*/ 	.word	0x0500000f


	//   ....[174]....
        /*0350*/ 	.word	0x0500000f


	//   ....[175]....
        /*0354*/ 	.word	0x0500000f


	//   ....[176]....
        /*0358*/ 	.word	0x0500000f


	//   ....[177]....
        /*035c*/ 	.word	0x0500000f


	//   ....[178]....
        /*0360*/ 	.word	0x0500000f


	//   ....[179]....
        /*0364*/ 	.word	0x0500000f


	//   ....[180]....
        /*0368*/ 	.word	0x0500000f


	//   ....[181]....
        /*036c*/ 	.word	0x0500000f


	//   ....[182]....
        /*0370*/ 	.word	0x0500000f


	//   ....[183]....
        /*0374*/ 	.word	0x0500000f


	//   ....[184]....
        /*0378*/ 	.word	0x0500000f


	//   ....[185]....
        /*037c*/ 	.word	0x0500000f


	//   ....[186]....
        /*0380*/ 	.word	0x0500000f


	//----- nvinfo : EIATTR_COOP_GROUP_INSTR_OFFSETS
	.align		4
.L_321:
        /*0384*/ 	.byte	0x04, 0x28
        /*0386*/ 	.short	(.L_323 - .L_322)


	//   ....[0]....
.L_322:
        /*0388*/ 	.word	0x00000080


	//   ....[1]....
        /*038c*/ 	.word	0x00000090


	//   ....[2]....
        /*0390*/ 	.word	0x000002d0


	//   ....[3]....
        /*0394*/ 	.word	0x00000430


	//   ....[4]....
        /*0398*/ 	.word	0x00000550


	//   ....[5]....
        /*039c*/ 	.word	0x000006b0


	//   ....[6]....
        /*03a0*/ 	.word	0x00001960


	//   ....[7]....
        /*03a4*/ 	.word	0x000022b0


	//   ....[8]....
        /*03a8*/ 	.word	0x00002b20


	//   ....[9]....
        /*03ac*/ 	.word	0x00003810


	//   ....[10]....
        /*03b0*/ 	.word	0x000038b0


	//   ....[11]....
        /*03b4*/ 	.word	0x00003cb0


	//   ....[12]....
        /*03b8*/ 	.word	0x00003d60


	//   ....[13]....
        /*03bc*/ 	.word	0x00005260


	//   ....[14]....
        /*03c0*/ 	.word	0x00005880


	//   ....[15]....
        /*03c4*/ 	.word	0x000065c0


	//   ....[16]....
        /*03c8*/ 	.word	0x000066e0


	//   ....[17]....
        /*03cc*/ 	.word	0x00006d40


	//   ....[18]....
        /*03d0*/ 	.word	0x00006dd0


	//   ....[19]....
        /*03d4*/ 	.word	0x00008e20


	//   ....[20]....
        /*03d8*/ 	.word	0x00008eb0


	//   ....[21]....
        /*03dc*/ 	.word	0x00009330


	//   ....[22]....
        /*03e0*/ 	.word	0x000094f0


	//   ....[23]....
        /*03e4*/ 	.word	0x0000aea0


	//   ....[24]....
        /*03e8*/ 	.word	0x0000b440


	//   ....[25]....
        /*03ec*/ 	.word	0x0000c210


	//   ....[26]....
        /*03f0*/ 	.word	0x0000c330


	//   ....[27]....
        /*03f4*/ 	.word	0x0000cb40


	//   ....[28]....
        /*03f8*/ 	.word	0x0000cd10


	//   ....[29]....
        /*03fc*/ 	.word	0x0000de60


	//   ....[30]....
        /*0400*/ 	.word	0x0000dee0


	//   ....[31]....
        /*0404*/ 	.word	0x0000df50


	//   ....[32]....
        /*0408*/ 	.word	0x0000dfa0


	//   ....[33]....
        /*040c*/ 	.word	0x0000fad0


	//   ....[34]....
        /*0410*/ 	.word	0x0000fb00


	//   ....[35]....
        /*0414*/ 	.word	0x0000fb30


	//   ....[36]....
        /*0418*/ 	.word	0x0000fb90


	//   ....[37]....
        /*041c*/ 	.word	0x000100a0


	//   ....[38]....
        /*0420*/ 	.word	0x000100d0


	//   ....[39]....
        /*0424*/ 	.word	0x00010210


	//   ....[40]....
        /*0428*/ 	.word	0x00010230


	//   ....[41]....
        /*042c*/ 	.word	0x00010370


	//   ....[42]....
        /*0430*/ 	.word	0x00010390


	//   ....[43]....
        /*0434*/ 	.word	0x000104e0


	//   ....[44]....
        /*0438*/ 	.word	0x00010500


	//   ....[45]....
        /*043c*/ 	.word	0x00010c20


	//   ....[46]....
        /*0440*/ 	.word	0x00010c40


	//   ....[47]....
        /*0444*/ 	.word	0x00010d80


	//   ....[48]....
        /*0448*/ 	.word	0x00010da0


	//   ....[49]....
        /*044c*/ 	.word	0x00010ee0


	//   ....[50]....
        /*0450*/ 	.word	0x00010f00


	//   ....[51]....
        /*0454*/ 	.word	0x00011050


	//   ....[52]....
        /*0458*/ 	.word	0x00011070


	//   ....[53]....
        /*045c*/ 	.word	0x00011280


	//   ....[54]....
        /*0460*/ 	.word	0x000129d0


	//   ....[55]....
        /*0464*/ 	.word	0x000129f0


	//   ....[56]....
        /*0468*/ 	.word	0x00012a00


	//   ....[57]....
        /*046c*/ 	.word	0x00012a40


	//   ....[58]....
        /*0470*/ 	.word	0x00012a90


	//   ....[59]....
        /*0474*/ 	.word	0x00012ab0


	//   ....[60]....
        /*0478*/ 	.word	0x00012b00


	//   ....[61]....
        /*047c*/ 	.word	0x00012b20


	//   ....[62]....
        /*0480*/ 	.word	0x00012b70


	//   ....[63]....
        /*0484*/ 	.word	0x00012b90


	//   ....[64]....
        /*0488*/ 	.word	0x00012bc0


	//   ....[65]....
        /*048c*/ 	.word	0x00012bf0


	//   ....[66]....
        /*0490*/ 	.word	0x00013220


	//   ....[67]....
        /*0494*/ 	.word	0x00013240


	//   ....[68]....
        /*0498*/ 	.word	0x00013270


	//   ....[69]....
        /*049c*/ 	.word	0x000132b0


	//   ....[70]....
        /*04a0*/ 	.word	0x00013300


	//   ....[71]....
        /*04a4*/ 	.word	0x00013320


	//   ....[72]....
        /*04a8*/ 	.word	0x00013370


	//   ....[73]....
        /*04ac*/ 	.word	0x00013390


	//   ....[74]....
        /*04b0*/ 	.word	0x000133e0


	//   ....[75]....
        /*04b4*/ 	.word	0x00013400


	//   ....[76]....
        /*04b8*/ 	.word	0x00013450


	//   ....[77]....
        /*04bc*/ 	.word	0x00013470


	//   ....[78]....
        /*04c0*/ 	.word	0x000134c0


	//   ....[79]....
        /*04c4*/ 	.word	0x000134e0


	//   ....[80]....
        /*04c8*/ 	.word	0x00013510


	//   ....[81]....
        /*04cc*/ 	.word	0x00013530


	//   ....[82]....
        /*04d0*/ 	.word	0x00013960


	//   ....[83]....
        /*04d4*/ 	.word	0x000139b0


	//   ....[84]....
        /*04d8*/ 	.word	0x000139d0


	//   ....[85]....
        /*04dc*/ 	.word	0x00013aa0


	//   ....[86]....
        /*04e0*/ 	.word	0x00013ab0


	//   ....[87]....
        /*04e4*/ 	.word	0x00013ae0


	//   ....[88]....
        /*04e8*/ 	.word	0x00013b70


	//   ....[89]....
        /*04ec*/ 	.word	0x00013c10


	//   ....[90]....
        /*04f0*/ 	.word	0x00013c30


	//   ....[91]....
        /*04f4*/ 	.word	0x00013cd0


	//   ....[92]....
        /*04f8*/ 	.word	0x00013cf0


	//   ....[93]....
        /*04fc*/ 	.word	0x00013d00


	//   ....[94]....
        /*0500*/ 	.word	0x00014420


	//   ....[95]....
        /*0504*/ 	.word	0x00014440


	//   ....[96]....
        /*0508*/ 	.word	0x00014450


	//   ....[97]....
        /*050c*/ 	.word	0x00014460


	//   ....[98]....
        /*0510*/ 	.word	0x00014480


	//   ....[99]....
        /*0514*/ 	.word	0x000144e0


	//   ....[100]....
        /*0518*/ 	.word	0x00014500


	//   ....[101]....
        /*051c*/ 	.word	0x00014510


	//   ....[102]....
        /*0520*/ 	.word	0x00014550


	//   ....[103]....
        /*0524*/ 	.word	0x00014580


	//   ....[104]....
        /*0528*/ 	.word	0x00014590


	//   ....[105]....
        /*052c*/ 	.word	0x000145b0


	//   ....[106]....
        /*0530*/ 	.word	0x00014910


	//   ....[107]....
        /*0534*/ 	.word	0x00014930


	//   ....[108]....
        /*0538*/ 	.word	0x00014940


	//   ....[109]....
        /*053c*/ 	.word	0x00014950


	//   ....[110]....
        /*0540*/ 	.word	0x00014960


	//   ....[111]....
        /*0544*/ 	.word	0x00014980


	//   ....[112]....
        /*0548*/ 	.word	0x000149f0


	//   ....[113]....
        /*054c*/ 	.word	0x00014a10


	//   ....[114]....
        /*0550*/ 	.word	0x00014a70


	//   ....[115]....
        /*0554*/ 	.word	0x00014a80


	//   ....[116]....
        /*0558*/ 	.word	0x00014af0


	//   ....[117]....
        /*055c*/ 	.word	0x00014b60


	//   ....[118]....
        /*0560*/ 	.word	0x00014fa0


	//   ....[119]....
        /*0564*/ 	.word	0x00015180


	//   ....[120]....
        /*0568*/ 	.word	0x000157d0


	//   ....[121]....
        /*056c*/ 	.word	0x000158b0


	//   ....[122]....
        /*0570*/ 	.word	0x00015950


	//   ....[123]....
        /*0574*/ 	.word	0x000159d0


	//   ....[124]....
        /*0578*/ 	.word	0x00015a80


	//   ....[125]....
        /*057c*/ 	.word	0x00015ae0


	//   ....[126]....
        /*0580*/ 	.word	0x00015ba0


	//   ....[127]....
        /*0584*/ 	.word	0x00015c00


	//   ....[128]....
        /*0588*/ 	.word	0x00015cc0


	//   ....[129]....
        /*058c*/ 	.word	0x00015d20


	//   ....[130]....
        /*0590*/ 	.word	0x00015de0


	//   ....[131]....
        /*0594*/ 	.word	0x00015e40


	//   ....[132]....
        /*0598*/ 	.word	0x00015ee0


	//   ....[133]....
        /*059c*/ 	.word	0x00015f70


	//   ....[134]....
        /*05a0*/ 	.word	0x00015fe0


	//   ....[135]....
        /*05a4*/ 	.word	0x00016060


	//   ....[136]....
        /*05a8*/ 	.word	0x00016100


	//   ....[137]....
        /*05ac*/ 	.word	0x00016160


	//   ....[138]....
        /*05b0*/ 	.word	0x00016220


	//   ....[139]....
        /*05b4*/ 	.word	0x00016280


	//   ....[140]....
        /*05b8*/ 	.word	0x00016340


	//   ....[141]....
        /*05bc*/ 	.word	0x000163a0


	//   ....[142]....
        /*05c0*/ 	.word	0x00016460


	//   ....[143]....
        /*05c4*/ 	.word	0x000164c0


	//   ....[144]....
        /*05c8*/ 	.word	0x00016580


	//   ....[145]....
        /*05cc*/ 	.word	0x000165e0


	//   ....[146]....
        /*05d0*/ 	.word	0x000166a0


	//   ....[147]....
        /*05d4*/ 	.word	0x00016700


	//   ....[148]....
        /*05d8*/ 	.word	0x000167a0


	//   ....[149]....
        /*05dc*/ 	.word	0x000168d0


	//   ....[150]....
        /*05e0*/ 	.word	0x000169a0


	//   ....[151]....
        /*05e4*/ 	.word	0x00016a30


	//   ....[152]....
        /*05e8*/ 	.word	0x00016b60


	//   ....[153]....
        /*05ec*/ 	.word	0x00016bc0


	//   ....[154]....
        /*05f0*/ 	.word	0x00016cd0


	//   ....[155]....
        /*05f4*/ 	.word	0x00016d30


	//   ....[156]....
        /*05f8*/ 	.word	0x00016e40


	//   ....[157]....
        /*05fc*/ 	.word	0x00016ea0


	//   ....[158]....
        /*0600*/ 	.word	0x00016fb0


	//   ....[159]....
        /*0604*/ 	.word	0x00017010


	//   ....[160]....
        /*0608*/ 	.word	0x000170d0


	//   ....[161]....
        /*060c*/ 	.word	0x00017230


	//   ....[162]....
        /*0610*/ 	.word	0x000172d0


	//   ....[163]....
        /*0614*/ 	.word	0x00017330


	//   ....[164]....
        /*0618*/ 	.word	0x000173d0


	//   ....[165]....
        /*061c*/ 	.word	0x00017430


	//   ....[166]....
        /*0620*/ 	.word	0x000174e0


	//   ....[167]....
        /*0624*/ 	.word	0x00017540


	//   ....[168]....
        /*0628*/ 	.word	0x000175e0


	//   ....[169]....
        /*062c*/ 	.word	0x00017640


	//   ....[170]....
        /*0630*/ 	.word	0x000176e0


	//   ....[171]....
        /*0634*/ 	.word	0x00017740


	//   ....[172]....
        /*0638*/ 	.word	0x000177e0


	//   ....[173]....
        /*063c*/ 	.word	0x000178c0


	//   ....[174]....
        /*0640*/ 	.word	0x00017960


	//   ....[175]....
        /*0644*/ 	.word	0x000179c0


	//   ....[176]....
        /*0648*/ 	.word	0x00017a90


	//   ....[177]....
        /*064c*/ 	.word	0x00017af0


	//   ....[178]....
        /*0650*/ 	.word	0x00017bc0


	//   ....[179]....
        /*0654*/ 	.word	0x00017c20


	//   ....[180]....
        /*0658*/ 	.word	0x00017cf0


	//   ....[181]....
        /*065c*/ 	.word	0x00017d50


	//   ....[182]....
        /*0660*/ 	.word	0x00017e20


	//   ....[183]....
        /*0664*/ 	.word	0x00017e80


	//   ....[184]....
        /*0668*/ 	.word	0x00017f50


	//   ....[185]....
        /*066c*/ 	.word	0x00017fe0


	//   ....[186]....
        /*0670*/ 	.word	0x00018100


	//----- nvinfo : EIATTR_REG_RECONFIG
	.align		4
.L_323:
        /*0674*/ 	.byte	0x01, 0x54
	.zero		2


	//----- nvinfo : EIATTR_SYSCALL_OFFSETS
	.align		4
        /*0678*/ 	.byte	0x04, 0x46
        /*067a*/ 	.short	(.L_325 - .L_324)


	//   ....[0]....
.L_324:
        /*067c*/ 	.word	0x00001b40


	//   ....[1]....
        /*0680*/ 	.word	0x00012170


	//   ....[2]....
        /*0684*/ 	.word	0x000122c0


	//   ....[3]....
        /*0688*/ 	.word	0x000123b0


	//   ....[4]....
        /*068c*/ 	.word	0x00012ed0


	//----- nvinfo : EIATTR_MBARRIER_INSTR_OFFSETS
	.align		4
.L_325:
        /*0690*/ 	.byte	0x04, 0x39
        /*0692*/ 	.short	(.L_327 - .L_326)


	//   ....[0]....
.L_326:
        /*0694*/ 	.word	0x00000180
        /*0698*/ 	.word	0x000000ff
        /*069c*/ 	.word	0x00022800
        /*06a0*/ 	.short	0x0100
        /*06a2*/ 	.byte	0x08
	.zero		1


	//   ....[1]....
        /*06a4*/ 	.word	0x00000190
        /*06a8*/ 	.word	0x000000ff
        /*06ac*/ 	.word	0x00022820
        /*06b0*/ 	.short	0x0100
        /*06b2*/ 	.byte	0x08
	.zero		1


	//   ....[2]....
        /*06b4*/ 	.word	0x00000280
        /*06b8*/ 	.word	0x000000ff
        /*06bc*/ 	.word	0x00022830
        /*06c0*/ 	.short	0x0100
        /*06c2*/ 	.byte	0x08
	.zero		1


	//   ....[3]....
        /*06c4*/ 	.word	0x00000290
        /*06c8*/ 	.word	0x000000ff
        /*06cc*/ 	.word	0x00022840
        /*06d0*/ 	.short	0x0100
        /*06d2*/ 	.byte	0x08
	.zero		1


	//   ....[4]....
        /*06d4*/ 	.word	0x000002a0
        /*06d8*/ 	.word	0x000000ff
        /*06dc*/ 	.word	0x00022838
        /*06e0*/ 	.short	0x0100
        /*06e2*/ 	.byte	0x08
	.zero		1


	//   ....[5]....
        /*06e4*/ 	.word	0x000002b0
        /*06e8*/ 	.word	0x000000ff
        /*06ec*/ 	.word	0x00022848
        /*06f0*/ 	.short	0x0100
        /*06f2*/ 	.byte	0x08
	.zero		1


	//   ....[6]....
        /*06f4*/ 	.word	0x000003e0
        /*06f8*/ 	.word	0x000000ff
        /*06fc*/ 	.word	0x00022850
        /*0700*/ 	.short	0x0100
        /*0702*/ 	.byte	0x08
	.zero		1


	//   ....[7]....
        /*0704*/ 	.word	0x000003f0
        /*0708*/ 	.word	0x000000ff
        /*070c*/ 	.word	0x00022860
        /*0710*/ 	.short	0x0100
        /*0712*/ 	.byte	0x08
	.zero		1


	//   ....[8]....
        /*0714*/ 	.word	0x00000400
        /*0718*/ 	.word	0x000000ff
        /*071c*/ 	.word	0x00022858
        /*0720*/ 	.short	0x0100
        /*0722*/ 	.byte	0x08
	.zero		1


	//   ....[9]....
        /*0724*/ 	.word	0x00000410
        /*0728*/ 	.word	0x000000ff
        /*072c*/ 	.word	0x00022868
        /*0730*/ 	.short	0x0100
        /*0732*/ 	.byte	0x08
	.zero		1


	//   ....[10]....
        /*0734*/ 	.word	0x00000500
        /*0738*/ 	.word	0x000000ff
        /*073c*/ 	.word	0x00022870
        /*0740*/ 	.short	0x0100
        /*0742*/ 	.byte	0x06
	.zero		1


	//   ....[11]....
        /*0744*/ 	.word	0x00000510
        /*0748*/ 	.word	0x000000ff
        /*074c*/ 	.word	0x00022880
        /*0750*/ 	.short	0x0100
        /*0752*/ 	.byte	0x06
	.zero		1


	//   ....[12]....
        /*0754*/ 	.word	0x00000520
        /*0758*/ 	.word	0x000000ff
        /*075c*/ 	.word	0x00022878
        /*0760*/ 	.short	0x0100
        /*0762*/ 	.byte	0x06
	.zero		1


	//   ....[13]....
        /*0764*/ 	.word	0x00000530
        /*0768*/ 	.word	0x000000ff
        /*076c*/ 	.word	0x00022888
        /*0770*/ 	.short	0x0100
        /*0772*/ 	.byte	0x06
	.zero		1


	//   ....[14]....
        /*0774*/ 	.word	0x00000660
        /*0778*/ 	.word	0x000000ff
        /*077c*/ 	.word	0x00022890
        /*0780*/ 	.short	0x0100
        /*0782*/ 	.byte	0x08
	.zero		1


	//   ....[15]....
        /*0784*/ 	.word	0x00000670
        /*0788*/ 	.word	0x000000ff
        /*078c*/ 	.word	0x000228a0
        /*0790*/ 	.short	0x0100
        /*0792*/ 	.byte	0x08
	.zero		1


	//   ....[16]....
        /*0794*/ 	.word	0x00000680
        /*0798*/ 	.word	0x000000ff
        /*079c*/ 	.word	0x00022898
        /*07a0*/ 	.short	0x0100
        /*07a2*/ 	.byte	0x08
	.zero		1


	//   ....[17]....
        /*07a4*/ 	.word	0x00000690
        /*07a8*/ 	.word	0x000000ff
        /*07ac*/ 	.word	0x000228a8
        /*07b0*/ 	.short	0x0100
        /*07b2*/ 	.byte	0x08
	.zero		1


	//   ....[18]....
        /*07b4*/ 	.word	0x000007d0
        /*07b8*/ 	.word	0x000000ff
        /*07bc*/ 	.word	0x000228b0
        /*07c0*/ 	.short	0x0100
        /*07c2*/ 	.byte	0x08
	.zero		1


	//   ....[19]....
        /*07c4*/ 	.word	0x000007e0
        /*07c8*/ 	.word	0x000000ff
        /*07cc*/ 	.word	0x000228c0
        /*07d0*/ 	.short	0x0100
        /*07d2*/ 	.byte	0x08
	.zero		1


	//   ....[20]....
        /*07d4*/ 	.word	0x000007f0
        /*07d8*/ 	.word	0x000000ff
        /*07dc*/ 	.word	0x000228b8
        /*07e0*/ 	.short	0x0100
        /*07e2*/ 	.byte	0x08
	.zero		1


	//   ....[21]....
        /*07e4*/ 	.word	0x00000800
        /*07e8*/ 	.word	0x000000ff
        /*07ec*/ 	.word	0x000228c8
        /*07f0*/ 	.short	0x0100
        /*07f2*/ 	.byte	0x08
	.zero		1


	//   ....[22]....
        /*07f4*/ 	.word	0x00001bf0
        /*07f8*/ 	.word	0x00000006
        /*07fc*/ 	.word	0x00022800
        /*0800*/ 	.short	0x010a
        /*0802*/ 	.byte	0x3f
	.zero		1


	//   ....[23]....
        /*0804*/ 	.word	0x00001cc0
        /*0808*/ 	.word	0x000000ff
        /*080c*/ 	.word	0x00022830
        /*0810*/ 	.short	0x010a
        /*0812*/ 	.byte	0x18
	.zero		1


	//   ....[24]....
        /*0814*/ 	.word	0x00001d00
        /*0818*/ 	.word	0x000000ff
        /*081c*/ 	.word	0x00022830
        /*0820*/ 	.short	0x010a
        /*0822*/ 	.byte	0x18
	.zero		1


	//   ....[25]....
        /*0824*/ 	.word	0x000023c0
        /*0828*/ 	.word	0x000000ff
        /*082c*/ 	.word	0x00000000
        /*0830*/ 	.short	0x0101
        /*0832*/ 	.byte	0x05
	.zero		1


	//   ....[26]....
        /*0834*/ 	.word	0x000045f0
        /*0838*/ 	.word	0x000000ff
        /*083c*/ 	.word	0x00022850
        /*0840*/ 	.short	0x010a
        /*0842*/ 	.byte	0x18
	.zero		1


	//   ....[27]....
        /*0844*/ 	.word	0x00004630
        /*0848*/ 	.word	0x000000ff
        /*084c*/ 	.word	0x00022850
        /*0850*/ 	.short	0x010a
        /*0852*/ 	.byte	0x18
	.zero		1


	//   ....[28]....
        /*0854*/ 	.word	0x00004980
        /*0858*/ 	.word	0x000000ff
        /*085c*/ 	.word	0x00000000
        /*0860*/ 	.short	0x0101
        /*0862*/ 	.byte	0x18
	.zero		1


	//   ....[29]....
        /*0864*/ 	.word	0x00004d10
        /*0868*/ 	.word	0x000000ff
        /*086c*/ 	.word	0x00022830
        /*0870*/ 	.short	0x010a
        /*0872*/ 	.byte	0x18
	.zero		1


	//   ....[30]....
        /*0874*/ 	.word	0x00004d50
        /*0878*/ 	.word	0x000000ff
        /*087c*/ 	.word	0x00022830
        /*0880*/ 	.short	0x010a
        /*0882*/ 	.byte	0x18
	.zero		1


	//   ....[31]....
        /*0884*/ 	.word	0x00005310
        /*0888*/ 	.word	0x000000ff
        /*088c*/ 	.word	0x00000000
        /*0890*/ 	.short	0x0101
        /*0892*/ 	.byte	0x0a
	.zero		1


	//   ....[32]....
        /*0894*/ 	.word	0x00007eb0
        /*0898*/ 	.word	0x000000ff
        /*089c*/ 	.word	0x00022850
        /*08a0*/ 	.short	0x010a
        /*08a2*/ 	.byte	0x18
	.zero		1


	//   ....[33]....
        /*08a4*/ 	.word	0x00007f00
        /*08a8*/ 	.word	0x000000ff
        /*08ac*/ 	.word	0x00022850
        /*08b0*/ 	.short	0x010a
        /*08b2*/ 	.byte	0x18
	.zero		1


	//   ....[34]....
        /*08b4*/ 	.word	0x000081f0
        /*08b8*/ 	.word	0x000000ff
        /*08bc*/ 	.word	0x00000000
        /*08c0*/ 	.short	0x0101
        /*08c2*/ 	.byte	0x18
	.zero		1


	//   ....[35]....
        /*08c4*/ 	.word	0x000085e0
        /*08c8*/ 	.word	0x000000ff
        /*08cc*/ 	.word	0x00022830
        /*08d0*/ 	.short	0x010a
        /*08d2*/ 	.byte	0x1b
	.zero		1


	//   ....[36]....
        /*08d4*/ 	.word	0x00008620
        /*08d8*/ 	.word	0x000000ff
        /*08dc*/ 	.word	0x00022830
        /*08e0*/ 	.short	0x010a
        /*08e2*/ 	.byte	0x1b
	.zero		1


	//   ....[37]....
        /*08e4*/ 	.word	0x00008b80
        /*08e8*/ 	.word	0x000000ff
        /*08ec*/ 	.word	0x00000000
        /*08f0*/ 	.short	0x0101
        /*08f2*/ 	.byte	0x06
	.zero		1


	//   ....[38]....
        /*08f4*/ 	.word	0x0000a4c0
        /*08f8*/ 	.word	0x000000ff
        /*08fc*/ 	.word	0x00022850
        /*0900*/ 	.short	0x010a
        /*0902*/ 	.byte	0x1b
	.zero		1


	//   ....[39]....
        /*0904*/ 	.word	0x0000a510
        /*0908*/ 	.word	0x000000ff
        /*090c*/ 	.word	0x00022850
        /*0910*/ 	.short	0x010a
        /*0912*/ 	.byte	0x1b
	.zero		1


	//   ....[40]....
        /*0914*/ 	.word	0x0000a7e0
        /*0918*/ 	.word	0x000000ff
        /*091c*/ 	.word	0x00000000
        /*0920*/ 	.short	0x0101
        /*0922*/ 	.byte	0x1b
	.zero		1


	//   ....[41]....
        /*0924*/ 	.word	0x0000a980
        /*0928*/ 	.word	0x000000ff
        /*092c*/ 	.word	0x00022830
        /*0930*/ 	.short	0x010a
        /*0932*/ 	.byte	0x19
	.zero		1


	//   ....[42]....
        /*0934*/ 	.word	0x0000a9c0
        /*0938*/ 	.word	0x000000ff
        /*093c*/ 	.word	0x00022830
        /*0940*/ 	.short	0x010a
        /*0942*/ 	.byte	0x19
	.zero		1


	//   ....[43]....
        /*0944*/ 	.word	0x0000af60
        /*0948*/ 	.word	0x000000ff
        /*094c*/ 	.word	0x00000000
        /*0950*/ 	.short	0x0101
        /*0952*/ 	.byte	0x06
	.zero		1


	//   ....[44]....
        /*0954*/ 	.word	0x0000db00
        /*0958*/ 	.word	0x000000ff
        /*095c*/ 	.word	0x00022850
        /*0960*/ 	.short	0x010a
        /*0962*/ 	.byte	0x19
	.zero		1


	//   ....[45]....
        /*0964*/ 	.word	0x0000db50
        /*0968*/ 	.word	0x000000ff
        /*096c*/ 	.word	0x00022850
        /*0970*/ 	.short	0x010a
        /*0972*/ 	.byte	0x19
	.zero		1


	//   ....[46]....
        /*0974*/ 	.word	0x0000de40
        /*0978*/ 	.word	0x000000ff
        /*097c*/ 	.word	0x00000000
        /*0980*/ 	.short	0x0101
        /*0982*/ 	.byte	0x19
	.zero		1


	//   ....[47]....
        /*0984*/ 	.word	0x000100c0
        /*0988*/ 	.word	0x000000b0
        /*098c*/ 	.word	0x00000000
        /*0990*/ 	.short	0x0101
        /*0992*/ 	.byte	0x3f
	.zero		1


	//   ....[48]....
        /*0994*/ 	.word	0x000127b0
        /*0998*/ 	.word	0x00000016
        /*099c*/ 	.word	0x00022840
        /*09a0*/ 	.short	0x010a
        /*09a2*/ 	.byte	0x3f
	.zero		1


	//   ....[49]....
        /*09a4*/ 	.word	0x00012cb0
        /*09a8*/ 	.word	0x00000016
        /*09ac*/ 	.word	0x00022830
        /*09b0*/ 	.short	0x0107
        /*09b2*/ 	.byte	0x3f
	.zero		1


	//   ....[50]....
        /*09b4*/ 	.word	0x00012d80
        /*09b8*/ 	.word	0x00000016
        /*09bc*/ 	.word	0x00022830
        /*09c0*/ 	.short	0x0101
        /*09c2*/ 	.byte	0x3f
	.zero		1


	//   ....[51]....
        /*09c4*/ 	.word	0x000135f0
        /*09c8*/ 	.word	0x00000011
        /*09cc*/ 	.word	0x00022800
        /*09d0*/ 	.short	0x0107
        /*09d2*/ 	.byte	0x3f
	.zero		1


	//   ....[52]....
        /*09d4*/ 	.word	0x000136e0
        /*09d8*/ 	.word	0x00000011
        /*09dc*/ 	.word	0x00022800
        /*09e0*/ 	.short	0x0101
        /*09e2*/ 	.byte	0x3f
	.zero		1


	//   ....[53]....
        /*09e4*/ 	.word	0x00013700
        /*09e8*/ 	.word	0x00000011
        /*09ec*/ 	.word	0x00022820
        /*09f0*/ 	.short	0x010a
        /*09f2*/ 	.byte	0x3f
	.zero		1


	//   ....[54]....
        /*09f4*/ 	.word	0x00013790
        /*09f8*/ 	.word	0x00000016
        /*09fc*/ 	.word	0x00022860
        /*0a00*/ 	.short	0x010a
        /*0a02*/ 	.byte	0x3f
	.zero		1


	//   ....[55]....
        /*0a04*/ 	.word	0x00013e80
        /*0a08*/ 	.word	0x00000016
        /*0a0c*/ 	.word	0x00022850
        /*0a10*/ 	.short	0x0107
        /*0a12*/ 	.byte	0x3f
	.zero		1


	//   ....[56]....
        /*0a14*/ 	.word	0x00013f50
        /*0a18*/ 	.word	0x00000016
        /*0a1c*/ 	.word	0x00022850
        /*0a20*/ 	.short	0x0101
        /*0a22*/ 	.byte	0x3f
	.zero		1


	//   ....[57]....
        /*0a24*/ 	.word	0x00014280
        /*0a28*/ 	.word	0x0000000a
        /*0a2c*/ 	.word	0x00022840
        /*0a30*/ 	.short	0x010a
        /*0a32*/ 	.byte	0x3f
	.zero		1


	//   ....[58]....
        /*0a34*/ 	.word	0x00014650
        /*0a38*/ 	.word	0x0000000a
        /*0a3c*/ 	.word	0x00022830
        /*0a40*/ 	.short	0x0107
        /*0a42*/ 	.byte	0x3f
	.zero		1


	//   ....[59]....
        /*0a44*/ 	.word	0x00014710
        /*0a48*/ 	.word	0x0000000a
        /*0a4c*/ 	.word	0x00022830
        /*0a50*/ 	.short	0x0101
        /*0a52*/ 	.byte	0x3f
	.zero		1


	//   ....[60]....
        /*0a54*/ 	.word	0x00014740
        /*0a58*/ 	.word	0x0000000a
        /*0a5c*/ 	.word	0x00022860
        /*0a60*/ 	.short	0x010a
        /*0a62*/ 	.byte	0x3f
	.zero		1


	//   ....[61]....
        /*0a64*/ 	.word	0x00014c60
        /*0a68*/ 	.word	0x0000000a
        /*0a6c*/ 	.word	0x00022850
        /*0a70*/ 	.short	0x0107
        /*0a72*/ 	.byte	0x3f
	.zero		1


	//   ....[62]....
        /*0a74*/ 	.word	0x00014d20
        /*0a78*/ 	.word	0x0000000a
        /*0a7c*/ 	.word	0x00022850
        /*0a80*/ 	.short	0x0101
        /*0a82*/ 	.byte	0x3f
	.zero		1


	//   ....[63]....
        /*0a84*/ 	.word	0x00015100
        /*0a88*/ 	.word	0x00000005
        /*0a8c*/ 	.word	0x00022820
        /*0a90*/ 	.short	0x010a
        /*0a92*/ 	.byte	0x3f
	.zero		1


	//   ....[64]....
        /*0a94*/ 	.word	0x00015280
        /*0a98*/ 	.word	0x00000003
        /*0a9c*/ 	.word	0x00022840
        /*0aa0*/ 	.short	0x010a
        /*0aa2*/ 	.byte	0x3f
	.zero		1


	//   ....[65]....
        /*0aa4*/ 	.word	0x00015320
        /*0aa8*/ 	.word	0x00000005
        /*0aac*/ 	.word	0x00022840
        /*0ab0*/ 	.short	0x010a
        /*0ab2*/ 	.byte	0x3f
	.zero		1


	//   ....[66]....
        /*0ab4*/ 	.word	0x00015360
        /*0ab8*/ 	.word	0x00000003
        /*0abc*/ 	.word	0x00022860
        /*0ac0*/ 	.short	0x010a
        /*0ac2*/ 	.byte	0x3f
	.zero		1


	//   ....[67]....
        /*0ac4*/ 	.word	0x000153a0
        /*0ac8*/ 	.word	0x00000005
        /*0acc*/ 	.word	0x00022860
        /*0ad0*/ 	.short	0x010a
        /*0ad2*/ 	.byte	0x3f
	.zero		1


	//   ....[68]....
        /*0ad4*/ 	.word	0x00015400
        /*0ad8*/ 	.word	0x00000006
        /*0adc*/ 	.word	0x00022800
        /*0ae0*/ 	.short	0x010a
        /*0ae2*/ 	.byte	0x3f
	.zero		1


	//   ....[69]....
        /*0ae4*/ 	.word	0x00015460
        /*0ae8*/ 	.word	0x00000000
        /*0aec*/ 	.word	0x00022830
        /*0af0*/ 	.short	0x010a
        /*0af2*/ 	.byte	0x3f
	.zero		1


	//   ....[70]....
        /*0af4*/ 	.word	0x000154c0
        /*0af8*/ 	.word	0x0000000a
        /*0afc*/ 	.word	0x00022850
        /*0b00*/ 	.short	0x010a
        /*0b02*/ 	.byte	0x3f
	.zero		1


	//   ....[71]....
        /*0b04*/ 	.word	0x00015520
        /*0b08*/ 	.word	0x00000004
        /*0b0c*/ 	.word	0x00022830
        /*0b10*/ 	.short	0x010a
        /*0b12*/ 	.byte	0x3f
	.zero		1


	//   ....[72]....
        /*0b14*/ 	.word	0x00015580
        /*0b18*/ 	.word	0x0000000a
        /*0b1c*/ 	.word	0x00022850
        /*0b20*/ 	.short	0x010a
        /*0b22*/ 	.byte	0x3f
	.zero		1


	//   ....[73]....
        /*0b24*/ 	.word	0x000155e0
        /*0b28*/ 	.word	0x00000003
        /*0b2c*/ 	.word	0x00022830
        /*0b30*/ 	.short	0x010a
        /*0b32*/ 	.byte	0x3f
	.zero		1


	//   ....[74]....
        /*0b34*/ 	.word	0x00015640
        /*0b38*/ 	.word	0x00000009
        /*0b3c*/ 	.word	0x00022850
        /*0b40*/ 	.short	0x010a
        /*0b42*/ 	.byte	0x3f
	.zero		1


	//   ....[75]....
        /*0b44*/ 	.word	0x000156a0
        /*0b48*/ 	.word	0x00000004
        /*0b4c*/ 	.word	0x00022830
        /*0b50*/ 	.short	0x010a
        /*0b52*/ 	.byte	0x3f
	.zero		1


	//   ....[76]....
        /*0b54*/ 	.word	0x00015700
        /*0b58*/ 	.word	0x0000000a
        /*0b5c*/ 	.word	0x00022850
        /*0b60*/ 	.short	0x010a
        /*0b62*/ 	.byte	0x3f
	.zero		1


	//   ....[77]....
        /*0b64*/ 	.word	0x00015800
        /*0b68*/ 	.word	0x00000016
        /*0b6c*/ 	.word	0x00022840
        /*0b70*/ 	.short	0x010a
        /*0b72*/ 	.byte	0x3f
	.zero		1


	//   ....[78]....
        /*0b74*/ 	.word	0x000167d0
        /*0b78*/ 	.word	0x00000011
        /*0b7c*/ 	.word	0x00022820
        /*0b80*/ 	.short	0x010a
        /*0b82*/ 	.byte	0x3f
	.zero		1


	//   ....[79]....
        /*0b84*/ 	.word	0x00016820
        /*0b88*/ 	.word	0x00000016
        /*0b8c*/ 	.word	0x00022860
        /*0b90*/ 	.short	0x010a
        /*0b92*/ 	.byte	0x3f
	.zero		1


	//   ....[80]....
        /*0b94*/ 	.word	0x00017180
        /*0b98*/ 	.word	0x0000000a
        /*0b9c*/ 	.word	0x00022840
        /*0ba0*/ 	.short	0x010a
        /*0ba2*/ 	.byte	0x3f
	.zero		1


	//   ....[81]....
        /*0ba4*/ 	.word	0x00017810
        /*0ba8*/ 	.word	0x0000000a
        /*0bac*/ 	.word	0x00022860
        /*0bb0*/ 	.short	0x010a
        /*0bb2*/ 	.byte	0x3f
	.zero		1


	//   ....[82]....
        /*0bb4*/ 	.word	0x00018020
        /*0bb8*/ 	.word	0x00000005
        /*0bbc*/ 	.word	0x00022820
        /*0bc0*/ 	.short	0x010a
        /*0bc2*/ 	.byte	0x3f
	.zero		1


	//   ....[83]....
        /*0bc4*/ 	.word	0x000181c0
        /*0bc8*/ 	.word	0x00000003
        /*0bcc*/ 	.word	0x00022840
        /*0bd0*/ 	.short	0x010a
        /*0bd2*/ 	.byte	0x3f
	.zero		1


	//   ....[84]....
        /*0bd4*/ 	.word	0x00018210
        /*0bd8*/ 	.word	0x00000005
        /*0bdc*/ 	.word	0x00022840
        /*0be0*/ 	.short	0x010a
        /*0be2*/ 	.byte	0x3f
	.zero		1


	//   ....[85]....
        /*0be4*/ 	.word	0x00018260
        /*0be8*/ 	.word	0x00000003
        /*0bec*/ 	.word	0x00022860
        /*0bf0*/ 	.short	0x010a
        /*0bf2*/ 	.byte	0x3f
	.zero		1


	//----- nvinfo : EIATTR_NUM_MBARRIERS
	.align		4
.L_327:
        /*0bf4*/ 	.byte	0x03, 0x38
        /*0bf6*/ 	.short	0x0016


	//----- nvinfo : EIATTR_EXIT_INSTR_OFFSETS
	.align		4
        /*0bf8*/ 	.byte	0x04, 0x1c
        /*0bfa*/ 	.short	(.L_329 - .L_328)


	//   ....[0]....
.L_328:
        /*0bfc*/ 	.word	0x00000960


	//   ....[1]....
        /*0c00*/ 	.word	0x000111f0


	//   ....[2]....
        /*0c04*/ 	.word	0x000153f0


	//----- nvinfo : EIATTR_MAX_THREADS
	.align		4
.L_329:
        /*0c08*/ 	.byte	0x04, 0x05
        /*0c0a*/ 	.short	(.L_331 - .L_330)
.L_330:
        /*0c0c*/ 	.word	0x00000180
        /*0c10*/ 	.word	0x00000001
        /*0c14*/ 	.word	0x00000001


	//----- nvinfo : EIATTR_CRS_STACK_SIZE
	.align		4
.L_331:
        /*0c18*/ 	.byte	0x04, 0x1e
        /*0c1a*/ 	.short	(.L_333 - .L_332)
.L_332:
        /*0c1c*/ 	.word	0x00000000


	//----- nvinfo : EIATTR_CBANK_PARAM_SIZE
	.align		4
.L_333:
        /*0c20*/ 	.byte	0x03, 0x19
        /*0c22*/ 	.short	0x0af0


	//----- nvinfo : EIATTR_PARAM_CBANK
	.align		4
        /*0c24*/ 	.byte	0x04, 0x0a
        /*0c26*/ 	.short	(.L_335 - .L_334)
	.align		4
.L_334:
        /*0c28*/ 	.word	index@(.nv.constant0._ZN7cutlass13device_kernelIN5flash11enable_sm90INS1_16FlashAttnFwdSm90INS1_25CollectiveMainloopFwdSm90ILi2EN4cute5tupleIJNS5_1CILi1EEES8_S8_EEENS6_IJNS7_ILi128EEENS7_ILi96EEENS7_ILi64EEEEEELi256ENS_6half_tEfNS_4arch4Sm90ELb0ELb1ELb1ELb0ELb1ELb0ELb0ELb1ELb0ELb1ELb0ELb0EEENS1_21CollectiveEpilogueFwdINS6_IJSA_NS7_ILi256EEESB_EEES9_SE_SG_Li256ELb0ELb1ELb0ELb0EEENS1_30DynamicPersistentTileSchedulerILi256ELi128ELb0ELb1ELb1EEEEEEEEEvNT_6ParamsE)
        /*0c2c*/ 	.short	0x0210
        /*0c2e*/ 	.short	0x0af0


	//----- nvinfo : EIATTR_SW_WAR
	.align		4
.L_335:
        /*0c30*/ 	.byte	0x04, 0x36
        /*0c32*/ 	.short	(.L_337 - .L_336)
.L_336:
        /*0c34*/ 	.word	0x00000008
.L_337:


//--------------------- .nv.info._ZN7cutlass13device_kernelIN5flash11enable_sm90INS1_16FlashAttnFwdSm90INS1_25CollectiveMainloopFwdSm90ILi2EN4cute5tupleIJNS5_1CILi1EEES8_S8_EEENS6_IJNS7_ILi128EEENS7_ILi96EEENS7_ILi64EEEEEELi256ENS_6half_tEfNS_4arch4Sm90ELb0ELb1ELb1ELb0ELb1ELb0ELb1ELb1ELb0ELb1ELb0ELb0EEENS1_21CollectiveEpilogueFwdINS6_IJSA_NS7_ILi256EEESB_EEES9_SE_SG_Li256ELb0ELb1ELb0ELb0EEENS1_30DynamicPersistentTileSchedulerILi256ELi128ELb0ELb1ELb1EEEEEEEEEvNT_6ParamsE --------------------------
	.section	.nv.info._ZN7cutlass13device_kernelIN5flash11enable_sm90INS1_16FlashAttnFwdSm90INS1_25CollectiveMainloopFwdSm90ILi2EN4cute5tupleIJNS5_1CILi1EEES8_S8_EEENS6_IJNS7_ILi128EEENS7_ILi96EEENS7_ILi64EEEEEELi256ENS_6half_tEfNS_4arch4Sm90ELb0ELb1ELb1ELb0ELb1ELb0ELb1ELb1ELb0ELb1ELb0ELb0EEENS1_21CollectiveEpilogueFwdINS6_IJSA_NS7_ILi256EEESB_EEES9_SE_SG_Li256ELb0ELb1ELb0ELb0EEENS1_30DynamicPersistentTileSchedulerILi256ELi128ELb0ELb1ELb1EEEEEEEEEvNT_6ParamsE,"",@"SHT_CUDA_INFO"
	.sectionflags	@""
	.align	4


	//----- nvinfo : EIATTR_CUDA_API_VERSION
	.align		4
        /*0000*/ 	.byte	0x04, 0x37
        /*0002*/ 	.short	(.L_339 - .L_338)
.L_338:
        /*0004*/ 	.word	0x00000082


	//----- nvinfo : EIATTR_KPARAM_INFO
	.align		4
.L_339:
        /*0008*/ 	.byte	0x04, 0x17
        /*000a*/ 	.short	(.L_341 - .L_340)
.L_340:
        /*000c*/ 	.word	0x00000000
        /*0010*/ 	.short	0x0000
        /*0012*/ 	.short	0x0070
        /*0014*/ 	.byte	0x00, 0xf0, 0x01, 0x2e


	//----- nvinfo : EIATTR_SPARSE_MMA_MASK
	.align		4
.L_341:
        /*0018*/ 	.byte	0x03, 0x50
        /*001a*/ 	.short	0x0000


	//----- nvinfo : EIATTR_MAXREG_COUNT
	.align		4
        /*001c*/ 	.byte	0x03, 0x1b
        /*001e*/ 	.short	0x00a8


	//----- nvinfo : EIATTR_NUM_BARRIERS
	.align		4
        /*0020*/ 	.byte	0x02, 0x4c
        /*0022*/ 	.byte	0x10
	.zero		1


	//----- nvinfo : EIATTR_EXTERNS
	.align		4
        /*0024*/ 	.byte	0x04, 0x0f
        /*0026*/ 	.short	(.L_343 - .L_342)


	//   ....[0]....
	.align		4
.L_342:
        /*0028*/ 	.word	index@(__assertfail)


	//----- nvinfo : EIATTR_ANNOTATIONS
	.align		4
.L_343:
        /*002c*/ 	.byte	0x04, 0x55
        /*002e*/ 	.short	(.L_345 - .L_344)


	//   ....[0]....
.L_344:
        /* <DEDUP_REMOVED lines=10> */


	//----- nvinfo : EIATTR_MERCURY_ISA_VERSION
	.align		4
.L_345:
        /*00c0*/ 	.byte	0x03, 0x5f
        /*00c2*/ 	.short	0x0101


	//----- nvinfo : EIATTR_INT_WARP_WIDE_INSTR_OFFSETS
	.align		4
        /*00c4*/ 	.byte	0x04, 0x31
        /*00c6*/ 	.short	(.L_347 - .L_346)


	//   ....[0]....
.L_346:
        /*00c8*/ 	.word	0x000000c0


	//   ....[1]....
        /*00cc*/ 	.word	0x000000d0


	//   ....[2]....
        /*00d0*/ 	.word	0x000000e0


	//   ....[3]....
        /*00d4*/ 	.word	0x00000180


	//   ....[4]....
        /*00d8*/ 	.word	0x00023810


	//   ....[5]....
        /*00dc*/ 	.word	0x000238a0


	//   ....[6]....
        /*00e0*/ 	.word	0x000273c0


	//   ....[7]....
        /*00e4*/ 	.word	0x00027450


	//----- nvinfo : EIATTR_COOP_GROUP_MASK_REGIDS
	.align		4
.L_347:
        /*00e8*/ 	.byte	0x04, 0x29
        /*00ea*/ 	.short	(.L_349 - .L_348)


	//   ....[0]....
.L_348:
        /*00ec*/ 	.word	0xffffffff


	//   ....[1]....
        /*00f0*/ 	.word	0xffffffff


	//   ....[2]....
        /*00f4*/ 	.word	0xffffffff


	//   ....[3]....
        /*00f8*/ 	.word	0xffffffff


	//   ....[4]....
        /*00fc*/ 	.word	0xffffffff


	//   ....[5]....
        /*0100*/ 	.word	0xffffffff


	//   ....[6]....
        /*0104*/ 	.word	0xffffffff


	//   ....[7]....
        /*0108*/ 	.word	0xffffffff


	//   ....[8]....
        /*010c*/ 	.word	0xffffffff


	//   ....[9]....
        /*0110*/ 	.word	0xffffffff


	//   ....[10]....
        /*0114*/ 	.word	0xffffffff


	//   ....[11]....
        /*0118*/ 	.word	0xffffffff


	//   ....[12]....
        /*011c*/ 	.word	0xffffffff


	//   ....[13]....
        /*0120*/ 	.word	0xffffffff


	//   ....[14]....
        /*0124*/ 	.word	0xffffffff


	//   ....[15]....
        /*0128*/ 	.word	0xffffffff


	//   ....[16]....
        /*012c*/ 	.word	0xffffffff


	//   ....[17]....
        /*0130*/ 	.word	0xffffffff


	//   ....[18]....
        /*0134*/ 	.word	0xffffffff


	//   ....[19]....
        /*0138*/ 	.word	0xffffffff


	//   ....[20]....
        /*013c*/ 	.word	0xffffffff


	//   ....[21]....
        /*0140*/ 	.word	0xffffffff


	//   ....[22]....
        /*0144*/ 	.word	0xffffffff


	//   ....[23]....
        /*0148*/ 	.word	0xffffffff


	//   ....[24]....
        /*014c*/ 	.word	0xffffffff


	//   ....[25]....
        /*0150*/ 	.word	0xffffffff


	//   ....[26]....
        /*0154*/ 	.word	0xffffffff


	//   ....[27]....
        /*0158*/ 	.word	0xffffffff


	//   ....[28]....
        /*015c*/ 	.word	0xffffffff


	//   ....[29]....
        /*0160*/ 	.word	0xffffffff


	//   ....[30]....
        /*0164*/ 	.word	0xffffffff


	//   ....[31]....
        /*0168*/ 	.word	0xffffffff


	//   ....[32]....
        /*016c*/ 	.word	0xffffffff


	//   ....[33]....
        /*0170*/ 	.word	0xffffffff


	//   ....[34]....
        /*0174*/ 	.word	0xffffffff


	//   ....[35]....
        /*0178*/ 	.word	0xffffffff


	//   ....[36]....
        /*017c*/ 	.word	0xffffffff


	//   ....[37]....
        /*0180*/ 	.word	0xffffffff


	//   ....[38]....
        /*0184*/ 	.word	0xffffffff


	//   ....[39]....
        /*0188*/ 	.word	0xffffffff


	//   ....[40]....
        /*018c*/ 	.word	0xffffffff


	//   ....[41]....
        /*0190*/ 	.word	0xffffffff


	//   ....[42]....
        /*0194*/ 	.word	0xffffffff


	//   ....[43]....
        /*0198*/ 	.word	0xffffffff


	//   ....[44]....
        /*019c*/ 	.word	0xffffffff


	//   ....[45]....
        /*01a0*/ 	.word	0xffffffff


	//   ....[46]....
        /*01a4*/ 	.word	0xffffffff


	//   ....[47]....
        /*01a8*/ 	.word	0xffffffff


	//   ....[48]....
        /*01ac*/ 	.word	0xffffffff


	//   ....[49]....
        /*01b0*/ 	.word	0xffffffff


	//   ....[50]....
        /*01b4*/ 	.word	0xffffffff


	//   ....[51]....
        /*01b8*/ 	.word	0xffffffff


	//   ....[52]....
        /*01bc*/ 	.word	0xffffffff


	//   ....[53]....
        /*01c0*/ 	.word	0xffffffff


	//   ....[54]....
        /*01c4*/ 	.word	0xffffffff


	//   ....[55]....
        /*01c8*/ 	.word	0xffffffff


	//   ....[56]....
        /*01cc*/ 	.word	0xffffffff


	//   ....[57]....
        /*01d0*/ 	.word	0xffffffff


	//   ....[58]....
        /*01d4*/ 	.word	0xffffffff


	//   ....[59]....
        /*01d8*/ 	.word	0xffffffff


	//   ....[60]....
        /*01dc*/ 	.word	0xffffffff


	//   ....[61]....
        /*01e0*/ 	.word	0xffffffff


	//   ....[62]....
        /*01e4*/ 	.word	0xffffffff


	//   ....[63]....
        /*01e8*/ 	.word	0xffffffff


	//   ....[64]....
        /*01ec*/ 	.word	0xffffffff


	//   ....[65]....
        /*01f0*/ 	.word	0xffffffff


	//   ....[66]....
        /*01f4*/ 	.word	0xffffffff


	//   ....[67]....
        /*01f8*/ 	.word	0xffffffff


	//   ....[68]....
        /*01fc*/ 	.word	0xffffffff


	//   ....[69]....
        /*0200*/ 	.word	0xffffffff


	//   ....[70]....
        /*0204*/ 	.word	0xffffffff


	//   ....[71]....
        /*0208*/ 	.word	0xffffffff


	//   ....[72]....
        /*020c*/ 	.word	0xffffffff


	//   ....[73]....
        /*0210*/ 	.word	0xffffffff


	//   ....[74]....
        /*0214*/ 	.word	0xffffffff


	//   ....[75]....
        /*0218*/ 	.word	0xffffffff


	//   ....[76]....
        /*021c*/ 	.word	0xffffffff


	//   ....[77]....
        /*0220*/ 	.word	0xffffffff


	//   ....[78]....
        /*0224*/ 	.word	0xffffffff


	//   ....[79]....
        /*0228*/ 	.word	0xffffffff


	//   ....[80]....
        /*022c*/ 	.word	0xffffffff


	//   ....[81]....
        /*0230*/ 	.word	0xffffffff


	//   ....[82]....
        /*0234*/ 	.word	0xffffffff


	//   ....[83]....
        /*0238*/ 	.word	0xffffffff


	//   ....[84]....
        /*023c*/ 	.word	0xffffffff


	//   ....[85]....
        /*0240*/ 	.word	0xffffffff


	//   ....[86]....
        /*0244*/ 	.word	0xffffffff


	//   ....[87]....
        /*0248*/ 	.word	0xffffffff


	//   ....[88]....
        /*024c*/ 	.word	0xffffffff


	//   ....[89]....
        /*0250*/ 	.word	0xffffffff


	//   ....[90]....
        /*0254*/ 	.word	0xffffffff


	//   ....[91]....
        /*0258*/ 	.word	0xffffffff


	//   ....[92]....
        /*025c*/ 	.word	0xffffffff


	//   ....[93]....
        /*0260*/ 	.word	0xffffffff


	//   ....[94]....
        /*0264*/ 	.word	0xffffffff


	//   ....[95]....
        /*0268*/ 	.word	0xffffffff


	//   ....[96]....
        /*026c*/ 	.word	0xffffffff


	//   ....[97]....
        /*0270*/ 	.word	0xffffffff


	//   ....[98]....
        /*0274*/ 	.word	0xffffffff


	//   ....[99]....
        /*0278*/ 	.word	0xffffffff


	//   ....[100]....
        /*027c*/ 	.word	0xffffffff


	//   ....[101]....
        /*0280*/ 	.word	0xffffffff


	//   ....[102]....
        /*0284*/ 	.word	0xffffffff


	//   ....[103]....
        /*0288*/ 	.word	0xffffffff


	//   ....[104]....
        /*028c*/ 	.word	0xffffffff


	//   ....[105]....
        /*0290*/ 	.word	0xffffffff


	//   ....[106]....
        /*0294*/ 	.word	0xffffffff


	//   ....[107]....
        /*0298*/ 	.word	0xffffffff


	//   ....[108]....
        /*029c*/ 	.word	0xffffffff


	//   ....[109]....
        /*02a0*/ 	.word	0xffffffff


	//   ....[110]....
        /*02a4*/ 	.word	0xffffffff


	//   ....[111]....
        /*02a8*/ 	.word	0xffffffff


	//   ....[112]....
        /*02ac*/ 	.word	0xffffffff


	//   ....[113]....
        /*02b0*/ 	.word	0xffffffff


	//   ....[114]....
        /*02b4*/ 	.word	0xffffffff


	//   ....[115]....
        /*02b8*/ 	.word	0xffffffff


	//   ....[116]....
        /*02bc*/ 	.word	0xffffffff


	//   ....[117]....
        /*02c0*/ 	.word	0xffffffff


	//   ....[118]....
        /*02c4*/ 	.word	0xffffffff


	//   ....[119]....
        /*02c8*/ 	.word	0xffffffff


	//   ....[120]....
        /*02cc*/ 	.word	0xffffffff


	//   ....[121]....
        /*02d0*/ 	.word	0xffffffff


	//   ....[122]....
        /*02d4*/ 	.word	0xffffffff


	//   ....[123]....
        /*02d8*/ 	.word	0xffffffff


	//   ....[124]....
        /*02dc*/ 	.word	0xffffffff


	//   ....[125]....
        /*02e0*/ 	.word	0xffffffff


	//   ....[126]....
        /*02e4*/ 	.word	0xffffffff


	//   ....[127]....
        /*02e8*/ 	.word	0xffffffff


	//   ....[128]....
        /*02ec*/ 	.word	0xffffffff


	//   ....[129]....
        /*02f0*/ 	.word	0xffffffff


	//   ....[130]....
        /*02f4*/ 	.word	0x0500000f


	//   ....[131]....
        /*02f8*/ 	.word	0x0500000f


	//   ....[132]....
        /*02fc*/ 	.word	0x0500000f


	//   ....[133]....
        /*0300*/ 	.word	0x0500000f


	//   ....[134]....
        /*0304*/ 	.word	0x0500000f


	//   ....[135]....
        /*0308*/ 	.word	0x0500000f


	//   ....[136]....
        /*030c*/ 	.word	0x0500000f


	//   ....[137]....
        /*0310*/ 	.word	0x0500000f


	//   ....[138]....
        /*0314*/ 	.word	0x0500000f


	//   ....[139]....
        /*0318*/ 	.word	0x0500000f


	//   ....[140]....
        /*031c*/ 	.word	0x0500000f


	//   ....[141]....
        /*0320*/ 	.word	0x0500000f


	//   ....[142]....
        /*0324*/ 	.word	0x0500000f


	//   ....[143]....
        /*0328*/ 	.word	0x0500000f


	//   ....[144]....
        /*032c*/ 	.word	0x0500000f


	//   ....[145]....
        /*0330*/ 	.word	0x0500000f


	//   ....[146]....
        /*0334*/ 	.word	0x0500000f


	//   ....[147]....
        /*0338*/ 	.word	0x0500000f


	//   ....[148]....
        /*033c*/ 	.word	0x0500000f


	//   ....[149]....
        /*0340*/ 	.word	0x0500000f


	//   ....[150]....
        /*0344*/ 	.word	0x0500000f


	//   ....[151]....
        /*0348*/ 	.word	0x0500000f


	//   ....[152]....
        /*034c*/ 	.word	0x0500000f


	//   ....[153]....
        /*0350*/ 	.word	0x0500000f


	//   ....[154]....
        /*0354*/ 	.word	0x0500000f


	//   ....[155]....
        /*0358*/ 	.word	0x0500000f


	//   ....[156]....
        /*035c*/ 	.word	0x0500000f


	//   ....[157]....
        /*0360*/ 	.word	0x0500000f


	//   ....[158]....
        /*0364*/ 	.word	0x0500000f


	//   ....[159]....
        /*0368*/ 	.word	0x0500000f


	//   ....[160]....
        /*036c*/ 	.word	0x0500000f


	//   ....[161]....
        /*0370*/ 	.word	0x0500000f


	//   ....[162]....
        /*0374*/ 	.word	0x0500000f


	//   ....[163]....
        /*0378*/ 	.word	0x0500000f


	//   ....[164]....
        /*037c*/ 	.word	0x0500000f


	//   ....[165]....
        /*0380*/ 	.word	0x0500000f


	//   ....[166]....
        /*0384*/ 	.word	0x0500000f


	//   ....[167]....
        /*0388*/ 	.word	0x0500000f


	//   ....[168]....
        /*038c*/ 	.word	0x0500000f


	//   ....[169]....
        /*0390*/ 	.word	0x0500000f


	//   ....[170]....
        /*0394*/ 	.word	0x0500000f


	//   ....[171]....
        /*0398*/ 	.word	0x0500000f


	//   ....[172]....
        /*039c*/ 	.word	0x0500000f


	//   ....[173]....
        /*03a0*/ 	.word	0x0500000f


	//   ....[174]....
        /*03a4*/ 	.word	0x0500000f


	//   ....[175]....
        /*03a8*/ 	.word	0x0500000f


	//   ....[176]....
        /*03ac*/ 	.word	0x0500000f


	//   ....[177]....
        /*03b0*/ 	.word	0x0500000f


	//   ....[178]....
        /*03b4*/ 	.word	0x0500000f


	//   ....[179]....
        /*03b8*/ 	.word	0x0500000f


	//   ....[180]....
        /*03bc*/ 	.word	0x0500000f


	//   ....[181]....
        /*03c0*/ 	.word	0x0500000f


	//   ....[182]....
        /*03c4*/ 	.word	0x0500000f


	//   ....[183]....
        /*03c8*/ 	.word	0x0500000f


	//   ....[184]....
        /*03cc*/ 	.word	0x0500000f


	//   ....[185]....
        /*03d0*/ 	.word	0x0500000f


	//   ....[186]....
        /*03d4*/ 	.word	0x0500000f


	//   ....[187]....
        /*03d8*/ 	.word	0x0500000f


	//   ....[188]....
        /*03dc*/ 	.word	0x0500000f


	//   ....[189]....
        /*03e0*/ 	.word	0x0500000f


	//   ....[190]....
        /*03e4*/ 	.word	0x0500000f


	//   ....[191]....
        /*03e8*/ 	.word	0x0500000f


	//   ....[192]....
        /*03ec*/ 	.word	0x0500000f


	//   ....[193]....
        /*03f0*/ 	.word	0x0500000f


	//   ....[194]....
        /*03f4*/ 	.word	0x0500000f


	//   ....[195]....
        /*03f8*/ 	.word	0x0500000f


	//   ....[196]....
        /*03fc*/ 	.word	0x0500000f


	//   ....[197]....
        /*0400*/ 	.word	0x0500000f


	//   ....[198]....
        /*0404*/ 	.word	0x0500000f


	//   ....[199]....
        /*0408*/ 	.word	0x0500000f


	//   ....[200]....
        /*040c*/ 	.word	0x0500000f


	//   ....[201]....
        /*0410*/ 	.word	0x0500000f


	//   ....[202]....
        /*0414*/ 	.word	0x0500000f


	//   ....[203]....
        /*0418*/ 	.word	0x0500000f


	//   ....[204]....
        /*041c*/ 	.word	0x0500000f


	//   ....[205]....
        /*0420*/ 	.word	0x0500000f


	//   ....[206]....
        /*0424*/ 	.word	0x0500000f


	//   ....[207]....
        /*0428*/ 	.word	0x0500000f


	//   ....[208]....
        /*042c*/ 	.word	0x0500000f


	//   ....[209]....
        /*0430*/ 	.word	0x0500000f


	//   ....[210]....
        /*0434*/ 	.word	0x0500000f


	//   ....[211]....
        /*0438*/ 	.word	0x0500000f


	//   ....[212]....
        /*043c*/ 	.word	0x0500000f


	//   ....[213]....
        /*0440*/ 	.word	0xffffffff


	//   ....[214]....
        /*0444*/ 	.word	0xffffffff


	//   ....[215]....
        /*0448*/ 	.word	0xffffffff


	//   ....[216]....
        /*044c*/ 	.word	0xffffffff


	//   ....[217]....
        /*0450*/ 	.word	0xffffffff


	//   ....[218]....
        /*0454*/ 	.word	0xffffffff


	//----- nvinfo : EIATTR_COOP_GROUP_INSTR_OFFSETS
	.align		4
.L_349:
        /*0458*/ 	.byte	0x04, 0x28
        /*045a*/ 	.short	(.L_351 - .L_350)


	//   ....[0]....
.L_350:
        /*045c*/ 	.word	0x00000080


	//   ....[1]....
        /*0460*/ 	.word	0x00000090


	//   ....[2]....
        /*0464*/ 	.word	0x000002f0


	//   ....[3]....
        /*0468*/ 	.word	0x00000450


	//   ....[4]....
        /*046c*/ 	.word	0x00000570


	//   ....[5]....
        /*0470*/ 	.word	0x000006d0


	//   ....[6]....
        /*0474*/ 	.word	0x00001e00


	//   ....[7]....
        /*0478*/ 	.word	0x000040a0


	//   ....[8]....
        /*047c*/ 	.word	0x000048c0


	//   ....[9]....
        /*0480*/ 	.word	0x00005ea0


	//   ....[10]....
        /*0484*/ 	.word	0x00005f30


	//   ....[11]....
        /*0488*/ 	.word	0x00006270


	//   ....[12]....
        /*048c*/ 	.word	0x00006290


	//   ....[13]....
        /*0490*/ 	.word	0x0000b750


	//   ....[14]....
        /*0494*/ 	.word	0x0000b8b0


	//   ....[15]....
        /*0498*/ 	.word	0x0000ba10


	//   ....[16]....
        /*049c*/ 	.word	0x0000ba40


	//   ....[17]....
        /*04a0*/ 	.word	0x00015340


	//   ....[18]....
        /*04a4*/ 	.word	0x00015a10


	//   ....[19]....
        /*04a8*/ 	.word	0x00016bd0


	//   ....[20]....
        /*04ac*/ 	.word	0x00016c30


	//   ....[21]....
        /*04b0*/ 	.word	0x00016c70


	//   ....[22]....
        /*04b4*/ 	.word	0x00016c90


	//   ....[23]....
        /*04b8*/ 	.word	0x0001f0b0


	//   ....[24]....
        /*04bc*/ 	.word	0x0001f0d0


	//   ....[25]....
        /*04c0*/ 	.word	0x0001f130


	//   ....[26]....
        /*04c4*/ 	.word	0x0001f170


	//   ....[27]....
        /*04c8*/ 	.word	0x00020e30


	//   ....[28]....
        /*04cc*/ 	.word	0x00020e40


	//   ....[29]....
        /*04d0*/ 	.word	0x00021050


	//   ....[30]....
        /*04d4*/ 	.word	0x00021070


	//   ....[31]....
        /*04d8*/ 	.word	0x00021800


	//   ....[32]....
        /*04dc*/ 	.word	0x00021820


	//   ....[33]....
        /*04e0*/ 	.word	0x00021970


	//   ....[34]....
        /*04e4*/ 	.word	0x00021990


	//   ....[35]....
        /*04e8*/ 	.word	0x00021ad0


	//   ....[36]....
        /*04ec*/ 	.word	0x00021af0


	//   ....[37]....
        /*04f0*/ 	.word	0x00021c40


	//   ....[38]....
        /*04f4*/ 	.word	0x00021c60


	//   ....[39]....
        /*04f8*/ 	.word	0x000223b0


	//   ....[40]....
        /*04fc*/ 	.word	0x000223d0


	//   ....[41]....
        /*0500*/ 	.word	0x00022510


	//   ....[42]....
        /*0504*/ 	.word	0x00022530


	//   ....[43]....
        /*0508*/ 	.word	0x00022670


	//   ....[44]....
        /*050c*/ 	.word	0x00022690


	//   ....[45]....
        /*0510*/ 	.word	0x000227e0


	//   ....[46]....
        /*0514*/ 	.word	0x00022800


	//   ....[47]....
        /*0518*/ 	.word	0x00022a10


	//   ....[48]....
        /*051c*/ 	.word	0x00024270


	//   ....[49]....
        /*0520*/ 	.word	0x00024290


	//   ....[50]....
        /*0524*/ 	.word	0x000242a0


	//   ....[51]....
        /*0528*/ 	.word	0x000242e0


	//   ....[52]....
        /*052c*/ 	.word	0x00024330


	//   ....[53]....
        /*0530*/ 	.word	0x00024350


	//   ....[54]....
        /*0534*/ 	.word	0x000243a0


	//   ....[55]....
        /*0538*/ 	.word	0x000243c0


	//   ....[56]....
        /*053c*/ 	.word	0x00024410


	//   ....[57]....
        /*0540*/ 	.word	0x00024430


	//   ....[58]....
        /*0544*/ 	.word	0x00024460


	//   ....[59]....
        /*0548*/ 	.word	0x00024490


	//   ....[60]....
        /*054c*/ 	.word	0x00024ae0


	//   ....[61]....
        /*0550*/ 	.word	0x00024b20


	//   ....[62]....
        /*0554*/ 	.word	0x00024b30


	//   ....[63]....
        /*0558*/ 	.word	0x00024b50


	//   ....[64]....
        /*055c*/ 	.word	0x00024b70


	//   ....[65]....
        /*0560*/ 	.word	0x00024b90


	//   ....[66]....
        /*0564*/ 	.word	0x00024ba0


	//   ....[67]....
        /*0568*/ 	.word	0x00024bc0


	//   ....[68]....
        /*056c*/ 	.word	0x00024bf0


	//   ....[69]....
        /*0570*/ 	.word	0x00024c20


	//   ....[70]....
        /*0574*/ 	.word	0x00024c60


	//   ....[71]....
        /*0578*/ 	.word	0x00024cc0


	//   ....[72]....
        /*057c*/ 	.word	0x00024de0


	//   ....[73]....
        /*0580*/ 	.word	0x00024e70


	//   ....[74]....
        /*0584*/ 	.word	0x00024e80


	//   ....[75]....
        /*0588*/ 	.word	0x00024f90


	//   ....[76]....
        /*058c*/ 	.word	0x00025610


	//   ....[77]....
        /*0590*/ 	.word	0x00025640


	//   ....[78]....
        /*0594*/ 	.word	0x00025650


	//   ....[79]....
        /*0598*/ 	.word	0x00025690


	//   ....[80]....
        /*059c*/ 	.word	0x00025750


	//   ....[81]....
        /*05a0*/ 	.word	0x000257b0


	//   ....[82]....
        /*05a4*/ 	.word	0x00025830


	//   ....[83]....
        /*05a8*/ 	.word	0x00025850


	//   ....[84]....
        /*05ac*/ 	.word	0x000258e0


	//   ....[85]....
        /*05b0*/ 	.word	0x00025900


	//   ....[86]....
        /*05b4*/ 	.word	0x00025990


	//   ....[87]....
        /*05b8*/ 	.word	0x000259b0


	//   ....[88]....
        /*05bc*/ 	.word	0x00025a40


	//   ....[89]....
        /*05c0*/ 	.word	0x00025a60


	//   ....[90]....
        /*05c4*/ 	.word	0x00025af0


	//   ....[91]....
        /*05c8*/ 	.word	0x00025b40


	//   ....[92]....
        /*05cc*/ 	.word	0x00025f70


	//   ....[93]....
        /*05d0*/ 	.word	0x00025fc0


	//   ....[94]....
        /*05d4*/ 	.word	0x00025fe0


	//   ....[95]....
        /*05d8*/ 	.word	0x000260a0


	//   ....[96]....
        /*05dc*/ 	.word	0x000260c0


	//   ....[97]....
        /*05e0*/ 	.word	0x00026170


	//   ....[98]....
        /*05e4*/ 	.word	0x00026180


	//   ....[99]....
        /*05e8*/ 	.word	0x000261b0


	//   ....[100]....
        /*05ec*/ 	.word	0x00026240


	//   ....[101]....
        /*05f0*/ 	.word	0x000262e0


	//   ....[102]....
        /*05f4*/ 	.word	0x00026300


	//   ....[103]....
        /*05f8*/ 	.word	0x00026310


	//   ....[104]....
        /*05fc*/ 	.word	0x00026a10


	//   ....[105]....
        /*0600*/ 	.word	0x00026a30


	//   ....[106]....
        /*0604*/ 	.word	0x00026a40


	//   ....[107]....
        /*0608*/ 	.word	0x00026a50


	//   ....[108]....
        /*060c*/ 	.word	0x00026a70


	//   ....[109]....
        /*0610*/ 	.word	0x00026ad0


	//   ....[110]....
        /*0614*/ 	.word	0x00026af0


	//   ....[111]....
        /*0618*/ 	.word	0x00026b00


	//   ....[112]....
        /*061c*/ 	.word	0x00026b40


	//   ....[113]....
        /*0620*/ 	.word	0x00026b70


	//   ....[114]....
        /*0624*/ 	.word	0x00026b80


	//   ....[115]....
        /*0628*/ 	.word	0x00026ba0


	//   ....[116]....
        /*062c*/ 	.word	0x00026ef0


	//   ....[117]....
        /*0630*/ 	.word	0x00026f10


	//   ....[118]....
        /*0634*/ 	.word	0x00026f20


	//   ....[119]....
        /*0638*/ 	.word	0x00026f30


	//   ....[120]....
        /*063c*/ 	.word	0x00026f40


	//   ....[121]....
        /*0640*/ 	.word	0x00026f60


	//   ....[122]....
        /*0644*/ 	.word	0x00026fd0


	//   ....[123]....
        /*0648*/ 	.word	0x00026ff0


	//   ....[124]....
        /*064c*/ 	.word	0x00027050


	//   ....[125]....
        /*0650*/ 	.word	0x00027060


	//   ....[126]....
        /*0654*/ 	.word	0x000270d0


	//   ....[127]....
        /*0658*/ 	.word	0x00027140


	//   ....[128]....
        /*065c*/ 	.word	0x00027570


	//   ....[129]....
        /*0660*/ 	.word	0x00027750


	//   ....[130]....
        /*0664*/ 	.word	0x00027d10


	//   ....[131]....
        /*0668*/ 	.word	0x00027df0


	//   ....[132]....
        /*066c*/ 	.word	0x00027e90


	//   ....[133]....
        /*0670*/ 	.word	0x00027f10


	//   ....[134]....
        /*0674*/ 	.word	0x00027fc0


	//   ....[135]....
        /*0678*/ 	.word	0x00028020


	//   ....[136]....
        /*067c*/ 	.word	0x000280e0


	//   ....[137]....
        /*0680*/ 	.word	0x00028140


	//   ....[138]....
        /*0684*/ 	.word	0x00028200


	//   ....[139]....
        /*0688*/ 	.word	0x00028260


	//   ....[140]....
        /*068c*/ 	.word	0x00028320


	//   ....[141]....
        /*0690*/ 	.word	0x00028380


	//   ....[142]....
        /*0694*/ 	.word	0x00028420


	//   ....[143]....
        /*0698*/ 	.word	0x000284d0


	//   ....[144]....
        /*069c*/ 	.word	0x00028570


	//   ....[145]....
        /*06a0*/ 	.word	0x00028600


	//   ....[146]....
        /*06a4*/ 	.word	0x000286d0


	//   ....[147]....
        /*06a8*/ 	.word	0x000287e0


	//   ....[148]....
        /*06ac*/ 	.word	0x00028860


	//   ....[149]....
        /*06b0*/ 	.word	0x000288c0


	//   ....[150]....
        /*06b4*/ 	.word	0x000289a0


	//   ....[151]....
        /*06b8*/ 	.word	0x00028a20


	//   ....[152]....
        /*06bc*/ 	.word	0x00028b20


	//   ....[153]....
        /*06c0*/ 	.word	0x00028c20


	//   ....[154]....
        /*06c4*/ 	.word	0x00028c90


	//   ....[155]....
        /*06c8*/ 	.word	0x00028cf0


	//   ....[156]....
        /*06cc*/ 	.word	0x00028dc0


	//   ....[157]....
        /*06d0*/ 	.word	0x00028ee0


	//   ....[158]....
        /*06d4*/ 	.word	0x00028f30


	//   ....[159]....
        /*06d8*/ 	.word	0x00028fc0


	//   ....[160]....
        /*06dc*/ 	.word	0x00029060


	//   ....[161]....
        /*06e0*/ 	.word	0x000290e0


	//   ....[162]....
        /*06e4*/ 	.word	0x000291b0


	//   ....[163]....
        /*06e8*/ 	.word	0x000292c0


	//   ....[164]....
        /*06ec*/ 	.word	0x00029310


	//   ....[165]....
        /*06f0*/ 	.word	0x00029380


	//   ....[166]....
        /*06f4*/ 	.word	0x00029470


	//   ....[167]....
        /*06f8*/ 	.word	0x00029580


	//   ....[168]....
        /*06fc*/ 	.word	0x000295d0


	//   ....[169]....
        /*0700*/ 	.word	0x00029640


	//   ....[170]....
        /*0704*/ 	.word	0x00029730


	//   ....[171]....
        /*0708*/ 	.word	0x00029840


	//   ....[172]....
        /*070c*/ 	.word	0x00029890


	//   ....[173]....
        /*0710*/ 	.word	0x00029900


	//   ....[174]....
        /*0714*/ 	.word	0x000299e0


	//   ....[175]....
        /*0718*/ 	.word	0x00029b10


	//   ....[176]....
        /*071c*/ 	.word	0x00029be0


	//   ....[177]....
        /*0720*/ 	.word	0x00029c70


	//   ....[178]....
        /*0724*/ 	.word	0x00029da0


	//   ....[179]....
        /*0728*/ 	.word	0x00029e00


	//   ....[180]....
        /*072c*/ 	.word	0x00029f10


	//   ....[181]....
        /*0730*/ 	.word	0x00029f70


	//   ....[182]....
        /*0734*/ 	.word	0x0002a080


	//   ....[183]....
        /*0738*/ 	.word	0x0002a0e0


	//   ....[184]....
        /*073c*/ 	.word	0x0002a1f0


	//   ....[185]....
        /*0740*/ 	.word	0x0002a250


	//   ....[186]....
        /*0744*/ 	.word	0x0002a310


	//   ....[187]....
        /*0748*/ 	.word	0x0002a470


	//   ....[188]....
        /*074c*/ 	.word	0x0002a510


	//   ....[189]....
        /*0750*/ 	.word	0x0002a570


	//   ....[190]....
        /*0754*/ 	.word	0x0002a610


	//   ....[191]....
        /*0758*/ 	.word	0x0002a670


	//   ....[192]....
        /*075c*/ 	.word	0x0002a720


	//   ....[193]....
        /*0760*/ 	.word	0x0002a780


	//   ....[194]....
        /*0764*/ 	.word	0x0002a820


	//   ....[195]....
        /*0768*/ 	.word	0x0002a880


	//   ....[196]....
        /*076c*/ 	.word	0x0002a920


	//   ....[197]....
        /*0770*/ 	.word	0x0002a980


	//   ....[198]....
        /*0774*/ 	.word	0x0002aa20


	//   ....[199]....
        /*0778*/ 	.word	0x0002ab00


	//   ....[200]....
        /*077c*/ 	.word	0x0002aba0


	//   ....[201]....
        /*0780*/ 	.word	0x0002ac00


	//   ....[202]....
        /*0784*/ 	.word	0x0002acd0


	//   ....[203]....
        /*0788*/ 	.word	0x0002ad30


	//   ....[204]....
        /*078c*/ 	.word	0x0002ae00


	//   ....[205]....
        /*0790*/ 	.word	0x0002ae60


	//   ....[206]....
        /*0794*/ 	.word	0x0002af30


	//   ....[207]....
        /*0798*/ 	.word	0x0002af90


	//   ....[208]....
        /*079c*/ 	.word	0x0002b060


	//   ....[209]....
        /*07a0*/ 	.word	0x0002b0c0


	//   ....[210]....
        /*07a4*/ 	.word	0x0002b190


	//   ....[211]....
        /*07a8*/ 	.word	0x0002b220


	//   ....[212]....
        /*07ac*/ 	.word	0x0002b340


	//   ....[213]....
        /*07b0*/ 	.word	0x0002d9b0


	//   ....[214]....
        /*07b4*/ 	.word	0x0002e140


	//   ....[215]....
        /*07b8*/ 	.word	0x0002f3e0


	//   ....[216]....
        /*07bc*/ 	.word	0x0002f440


	//   ....[217]....
        /*07c0*/ 	.word	0x0002f4a0


	//   ....[218]....
        /*07c4*/ 	.word	0x0002f4c0


	//----- nvinfo : EIATTR_REG_RECONFIG
	.align		4
.L_351:
        /*07c8*/ 	.byte	0x01, 0x54
	.zero		2


	//----- nvinfo : EIATTR_SYSCALL_OFFSETS
	.align		4
        /*07cc*/ 	.byte	0x04, 0x46
        /*07ce*/ 	.short	(.L_353 - .L_352)


	//   ....[0]....
.L_352:
        /*07d0*/ 	.word	0x00002370


	//   ....[1]....
        /*07d4*/ 	.word	0x00023a00


	//   ....[2]....
        /*07d8*/ 	.word	0x00023b50


	//   ....[3]....
        /*07dc*/ 	.word	0x00023c40


	//   ....[4]....
        /*07e0*/ 	.word	0x00024770


	//   ....[5]....
        /*07e4*/ 	.word	0x000252e0


	//----- nvinfo : EIATTR_MBARRIER_INSTR_OFFSETS
	.align		4
.L_353:
        /*07e8*/ 	.byte	0x04, 0x39
        /*07ea*/ 	.short	(.L_355 - .L_354)


	//   ....[0]....
.L_354:
        /*07ec*/ 	.word	0x00000190
        /*07f0*/ 	.word	0x000000ff
        /*07f4*/ 	.word	0x00032400
        /*07f8*/ 	.short	0x0100
        /*07fa*/ 	.byte	0x08
	.zero		1


	//   ....[1]....
        /*07fc*/ 	.word	0x000001a0
        /*0800*/ 	.word	0x000000ff
        /*0804*/ 	.word	0x00032410
        /*0808*/ 	.short	0x0100
        /*080a*/ 	.byte	0x08
	.zero		1


	//   ....[2]....
        /*080c*/ 	.word	0x000001b0
        /*0810*/ 	.word	0x000000ff
        /*0814*/ 	.word	0x00032420
        /*0818*/ 	.short	0x0100
        /*081a*/ 	.byte	0x08
	.zero		1


	//   ....[3]....
        /*081c*/ 	.word	0x000002a0
        /*0820*/ 	.word	0x000000ff
        /*0824*/ 	.word	0x00032430
        /*0828*/ 	.short	0x0100
        /*082a*/ 	.byte	0x08
	.zero		1


	//   ....[4]....
        /*082c*/ 	.word	0x000002b0
        /*0830*/ 	.word	0x000000ff
        /*0834*/ 	.word	0x00032440
        /*0838*/ 	.short	0x0100
        /*083a*/ 	.byte	0x08
	.zero		1


	//   ....[5]....
        /*083c*/ 	.word	0x000002c0
        /*0840*/ 	.word	0x000000ff
        /*0844*/ 	.word	0x00032438
        /*0848*/ 	.short	0x0100
        /*084a*/ 	.byte	0x08
	.zero		1


	//   ....[6]....
        /*084c*/ 	.word	0x000002d0
        /*0850*/ 	.word	0x000000ff
        /*0854*/ 	.word	0x00032448
        /*0858*/ 	.short	0x0100
        /*085a*/ 	.byte	0x08
	.zero		1


	//   ....[7]....
        /*085c*/ 	.word	0x00000400
        /*0860*/ 	.word	0x000000ff
        /*0864*/ 	.word	0x00032450
        /*0868*/ 	.short	0x0100
        /*086a*/ 	.byte	0x08
	.zero		1


	//   ....[8]....
        /*086c*/ 	.word	0x00000410
        /*0870*/ 	.word	0x000000ff
        /*0874*/ 	.word	0x00032460
        /*0878*/ 	.short	0x0100
        /*087a*/ 	.byte	0x08
	.zero		1


	//   ....[9]....
        /*087c*/ 	.word	0x00000420
        /*0880*/ 	.word	0x000000ff
        /*0884*/ 	.word	0x00032458
        /*0888*/ 	.short	0x0100
        /*088a*/ 	.byte	0x08
	.zero		1


	//   ....[10]....
        /*088c*/ 	.word	0x00000430
        /*0890*/ 	.word	0x000000ff
        /*0894*/ 	.word	0x00032468
        /*0898*/ 	.short	0x0100
        /*089a*/ 	.byte	0x08
	.zero		1


	//   ....[11]....
        /*089c*/ 	.word	0x00000520
        /*08a0*/ 	.word	0x000000ff
        /*08a4*/ 	.word	0x00032470
        /*08a8*/ 	.short	0x0100
        /*08aa*/ 	.byte	0x06
	.zero		1


	//   ....[12]....
        /*08ac*/ 	.word	0x00000530
        /*08b0*/ 	.word	0x000000ff
        /*08b4*/ 	.word	0x00032480
        /*08b8*/ 	.short	0x0100
        /*08ba*/ 	.byte	0x06
	.zero		1


	//   ....[13]....
        /*08bc*/ 	.word	0x00000540
        /*08c0*/ 	.word	0x000000ff
        /*08c4*/ 	.word	0x00032478
        /*08c8*/ 	.short	0x0100
        /*08ca*/ 	.byte	0x06
	.zero		1


	//   ....[14]....
        /*08cc*/ 	.word	0x00000550
        /*08d0*/ 	.word	0x000000ff
        /*08d4*/ 	.word	0x00032488
        /*08d8*/ 	.short	0x0100
        /*08da*/ 	.byte	0x06
	.zero		1


	//   ....[15]....
        /*08dc*/ 	.word	0x00000680
        /*08e0*/ 	.word	0x000000ff
        /*08e4*/ 	.word	0x00032490
        /*08e8*/ 	.short	0x0100
        /*08ea*/ 	.byte	0x08
	.zero		1


	//   ....[16]....
        /*08ec*/ 	.word	0x00000690
        /*08f0*/ 	.word	0x000000ff
        /*08f4*/ 	.word	0x000324a0
        /*08f8*/ 	.short	0x0100
        /*08fa*/ 	.byte	0x08
	.zero		1


	//   ....[17]....
        /*08fc*/ 	.word	0x000006a0
        /*0900*/ 	.word	0x000000ff
        /*0904*/ 	.word	0x00032498
        /*0908*/ 	.short	0x0100
        /*090a*/ 	.byte	0x08
	.zero		1


	//   ....[18]....
        /*090c*/ 	.word	0x000006b0
        /*0910*/ 	.word	0x000000ff
        /*0914*/ 	.word	0x000324a8
        /*0918*/ 	.short	0x0100
        /*091a*/ 	.byte	0x08
	.zero		1


	//   ....[19]....
        /*091c*/ 	.word	0x000007f0
        /*0920*/ 	.word	0x000000ff
        /*0924*/ 	.word	0x000324b0
        /*0928*/ 	.short	0x0100
        /*092a*/ 	.byte	0x08
	.zero		1


	//   ....[20]....
        /*092c*/ 	.word	0x00000800
        /*0930*/ 	.word	0x000000ff
        /*0934*/ 	.word	0x000324c0
        /*0938*/ 	.short	0x0100
        /*093a*/ 	.byte	0x08
	.zero		1


	//   ....[21]....
        /*093c*/ 	.word	0x00000810
        /*0940*/ 	.word	0x000000ff
        /*0944*/ 	.word	0x000324b8
        /*0948*/ 	.short	0x0100
        /*094a*/ 	.byte	0x08
	.zero		1


	//   ....[22]....
        /*094c*/ 	.word	0x00000820
        /*0950*/ 	.word	0x000000ff
        /*0954*/ 	.word	0x000324c8
        /*0958*/ 	.short	0x0100
        /*095a*/ 	.byte	0x08
	.zero		1


	//   ....[23]....
        /*095c*/ 	.word	0x000025f0
        /*0960*/ 	.word	0x000000ff
        /*0964*/ 	.word	0x00032400
        /*0968*/ 	.short	0x010a
        /*096a*/ 	.byte	0x2a
	.zero		1


	//   ....[24]....
        /*096c*/ 	.word	0x00002a30
        /*0970*/ 	.word	0x00000014
        /*0974*/ 	.word	0x00000000
        /*0978*/ 	.short	0x010a
        /*097a*/ 	.byte	0x3f
	.zero		1


	//   ....[25]....
        /*097c*/ 	.word	0x00002a90
        /*0980*/ 	.word	0x00000014
        /*0984*/ 	.word	0x00000000
        /*0988*/ 	.short	0x010a
        /*098a*/ 	.byte	0x3f
	.zero		1


	//   ....[26]....
        /*098c*/ 	.word	0x00002e40
        /*0990*/ 	.word	0x000000ff
        /*0994*/ 	.word	0x00032410
        /*0998*/ 	.short	0x010a
        /*099a*/ 	.byte	0x2a
	.zero		1


	//   ....[27]....
        /*099c*/ 	.word	0x00002f40
        /*09a0*/ 	.word	0x00000008
        /*09a4*/ 	.word	0x00000000
        /*09a8*/ 	.short	0x010a
        /*09aa*/ 	.byte	0x3f
	.zero		1


	//   ....[28]....
        /*09ac*/ 	.word	0x00002fa0
        /*09b0*/ 	.word	0x00000008
        /*09b4*/ 	.word	0x00000000
        /*09b8*/ 	.short	0x010a
        /*09ba*/ 	.byte	0x3f
	.zero		1


	//   ....[29]....
        /*09bc*/ 	.word	0x00003ce0
        /*09c0*/ 	.word	0x00000006
        /*09c4*/ 	.word	0x00000000
        /*09c8*/ 	.short	0x0101
        /*09ca*/ 	.byte	0x3f
	.zero		1


	//   ....[30]....
        /*09cc*/ 	.word	0x00009610
        /*09d0*/ 	.word	0x00000000
        /*09d4*/ 	.word	0x00000000
        /*09d8*/ 	.short	0x0101
        /*09da*/ 	.byte	0x3f
	.zero		1


	//   ....[31]....
        /*09dc*/ 	.word	0x00009d40
        /*09e0*/ 	.word	0x00000004
        /*09e4*/ 	.word	0x00000000
        /*09e8*/ 	.short	0x010a
        /*09ea*/ 	.byte	0x3f
	.zero		1


	//   ....[32]....
        /*09ec*/ 	.word	0x00009de0
        /*09f0*/ 	.word	0x00000006
        /*09f4*/ 	.word	0x00000000
        /*09f8*/ 	.short	0x010a
        /*09fa*/ 	.byte	0x3f
	.zero		1


	//   ....[33]....
        /*09fc*/ 	.word	0x0000a1f0
        /*0a00*/ 	.word	0x00000003
        /*0a04*/ 	.word	0x00000000
        /*0a08*/ 	.short	0x010a
        /*0a0a*/ 	.byte	0x3f
	.zero		1


	//   ....[34]....
        /*0a0c*/ 	.word	0x0000a2c0
        /*0a10*/ 	.word	0x00000012
        /*0a14*/ 	.word	0x00000000
        /*0a18*/ 	.short	0x010a
        /*0a1a*/ 	.byte	0x3f
	.zero		1


	//   ....[35]....
        /*0a1c*/ 	.word	0x0000b000
        /*0a20*/ 	.word	0x00000003
        /*0a24*/ 	.word	0x00000000
        /*0a28*/ 	.short	0x0101
        /*0a2a*/ 	.byte	0x3f
	.zero		1


	//   ....[36]....
        /*0a2c*/ 	.word	0x00013970
        /*0a30*/ 	.word	0x00000000
        /*0a34*/ 	.word	0x00000000
        /*0a38*/ 	.short	0x0101
        /*0a3a*/ 	.byte	0x3f
	.zero		1


	//   ....[37]....
        /*0a3c*/ 	.word	0x00013b70
        /*0a40*/ 	.word	0x00000007
        /*0a44*/ 	.word	0x00000000
        /*0a48*/ 	.short	0x010a
        /*0a4a*/ 	.byte	0x3f
	.zero		1


	//   ....[38]....
        /*0a4c*/ 	.word	0x00013c20
        /*0a50*/ 	.word	0x00000000
        /*0a54*/ 	.word	0x00000000
        /*0a58*/ 	.short	0x010a
        /*0a5a*/ 	.byte	0x3f
	.zero		1


	//   ....[39]....
        /*0a5c*/ 	.word	0x00014050
        /*0a60*/ 	.word	0x00000007
        /*0a64*/ 	.word	0x00000000
        /*0a68*/ 	.short	0x010a
        /*0a6a*/ 	.byte	0x3f
	.zero		1


	//   ....[40]....
        /*0a6c*/ 	.word	0x00014150
        /*0a70*/ 	.word	0x00000007
        /*0a74*/ 	.word	0x00000000
        /*0a78*/ 	.short	0x010a
        /*0a7a*/ 	.byte	0x3f
	.zero		1


	//   ....[41]....
        /*0a7c*/ 	.word	0x00014e90
        /*0a80*/ 	.word	0x00000004
        /*0a84*/ 	.word	0x00000000
        /*0a88*/ 	.short	0x0101
        /*0a8a*/ 	.byte	0x3f
	.zero		1


	//   ....[42]....
        /*0a8c*/ 	.word	0x0001ec70
        /*0a90*/ 	.word	0x00000007
        /*0a94*/ 	.word	0x00000000
        /*0a98*/ 	.short	0x0101
        /*0a9a*/ 	.byte	0x3f
	.zero		1


	//   ....[43]....
        /*0a9c*/ 	.word	0x00021810
        /*0aa0*/ 	.word	0x000000ff
        /*0aa4*/ 	.word	0x00000000
        /*0aa8*/ 	.short	0x0101
        /*0aaa*/ 	.byte	0x05
	.zero		1


	//   ....[44]....
        /*0aac*/ 	.word	0x00024040
        /*0ab0*/ 	.word	0x00000018
        /*0ab4*/ 	.word	0x00032440
        /*0ab8*/ 	.short	0x010a
        /*0aba*/ 	.byte	0x3f
	.zero		1


	//   ....[45]....
        /*0abc*/ 	.word	0x00024550
        /*0ac0*/ 	.word	0x00000018
        /*0ac4*/ 	.word	0x00032430
        /*0ac8*/ 	.short	0x0107
        /*0aca*/ 	.byte	0x3f
	.zero		1


	//   ....[46]....
        /*0acc*/ 	.word	0x00024600
        /*0ad0*/ 	.word	0x00000018
        /*0ad4*/ 	.word	0x00032430
        /*0ad8*/ 	.short	0x0101
        /*0ada*/ 	.byte	0x3f
	.zero		1


	//   ....[47]....
        /*0adc*/ 	.word	0x00025120
        /*0ae0*/ 	.word	0x00000011
        /*0ae4*/ 	.word	0x00032400
        /*0ae8*/ 	.short	0x0107
        /*0aea*/ 	.byte	0x3f
	.zero		1


	//   ....[48]....
        /*0aec*/ 	.word	0x000251b0
        /*0af0*/ 	.word	0x00000011
        /*0af4*/ 	.word	0x00032400
        /*0af8*/ 	.short	0x0101
        /*0afa*/ 	.byte	0x3f
	.zero		1


	//   ....[49]....
        /*0afc*/ 	.word	0x00025c00
        /*0b00*/ 	.word	0x00000011
        /*0b04*/ 	.word	0x00032410
        /*0b08*/ 	.short	0x0107
        /*0b0a*/ 	.byte	0x3f
	.zero		1


	//   ....[50]....
        /*0b0c*/ 	.word	0x00025cf0
        /*0b10*/ 	.word	0x00000011
        /*0b14*/ 	.word	0x00032410
        /*0b18*/ 	.short	0x0101
        /*0b1a*/ 	.byte	0x3f
	.zero		1


	//   ....[51]....
        /*0b1c*/ 	.word	0x00025d10
        /*0b20*/ 	.word	0x00000011
        /*0b24*/ 	.word	0x00032420
        /*0b28*/ 	.short	0x010a
        /*0b2a*/ 	.byte	0x3f
	.zero		1


	//   ....[52]....
        /*0b2c*/ 	.word	0x00025d90
        /*0b30*/ 	.word	0x00000018
        /*0b34*/ 	.word	0x00032460
        /*0b38*/ 	.short	0x010a
        /*0b3a*/ 	.byte	0x3f
	.zero		1


	//   ....[53]....
        /*0b3c*/ 	.word	0x00026490
        /*0b40*/ 	.word	0x00000018
        /*0b44*/ 	.word	0x00032450
        /*0b48*/ 	.short	0x0107
        /*0b4a*/ 	.byte	0x3f
	.zero		1


	//   ....[54]....
        /*0b4c*/ 	.word	0x00026550
        /*0b50*/ 	.word	0x00000018
        /*0b54*/ 	.word	0x00032450
        /*0b58*/ 	.short	0x0101
        /*0b5a*/ 	.byte	0x3f
	.zero		1


	//   ....[55]....
        /*0b5c*/ 	.word	0x00026870
        /*0b60*/ 	.word	0x0000000a
        /*0b64*/ 	.word	0x00032440
        /*0b68*/ 	.short	0x010a
        /*0b6a*/ 	.byte	0x3f
	.zero		1


	//   ....[56]....
        /*0b6c*/ 	.word	0x00026c40
        /*0b70*/ 	.word	0x0000000a
        /*0b74*/ 	.word	0x00032430
        /*0b78*/ 	.short	0x0107
        /*0b7a*/ 	.byte	0x3f
	.zero		1


	//   ....[57]....
        /*0b7c*/ 	.word	0x00026cf0
        /*0b80*/ 	.word	0x0000000a
        /*0b84*/ 	.word	0x00032430
        /*0b88*/ 	.short	0x0101
        /*0b8a*/ 	.byte	0x3f
	.zero		1


	//   ....[58]....
        /*0b8c*/ 	.word	0x00026d20
        /*0b90*/ 	.word	0x0000000a
        /*0b94*/ 	.word	0x00032460
        /*0b98*/ 	.short	0x010a
        /*0b9a*/ 	.byte	0x3f
	.zero		1


	//   ....[59]....
        /*0b9c*/ 	.word	0x00027240
        /*0ba0*/ 	.word	0x0000000a
        /*0ba4*/ 	.word	0x00032450
        /*0ba8*/ 	.short	0x0107
        /*0baa*/ 	.byte	0x3f
	.zero		1


	//   ....[60]....
        /*0bac*/ 	.word	0x000272f0
        /*0bb0*/ 	.word	0x0000000a
        /*0bb4*/ 	.word	0x00032450
        /*0bb8*/ 	.short	0x0101
        /*0bba*/ 	.byte	0x3f
	.zero		1


	//   ....[61]....
        /*0bbc*/ 	.word	0x000276d0
        /*0bc0*/ 	.word	0x00000007
        /*0bc4*/ 	.word	0x00032420
        /*0bc8*/ 	.short	0x010a
        /*0bca*/ 	.byte	0x3f
	.zero		1


	//   ....[62]....
        /*0bcc*/ 	.word	0x00027870
        /*0bd0*/ 	.word	0x00000005
        /*0bd4*/ 	.word	0x00032440
        /*0bd8*/ 	.short	0x010a
        /*0bda*/ 	.byte	0x3f
	.zero		1


	//   ....[63]....
        /*0bdc*/ 	.word	0x00027910
        /*0be0*/ 	.word	0x00000003
        /*0be4*/ 	.word	0x00032440
        /*0be8*/ 	.short	0x010a
        /*0bea*/ 	.byte	0x3f
	.zero		1


	//   ....[64]....
        /*0bec*/ 	.word	0x00027950
        /*0bf0*/ 	.word	0x00000005
        /*0bf4*/ 	.word	0x00032460
        /*0bf8*/ 	.short	0x010a
        /*0bfa*/ 	.byte	0x3f
	.zero		1


	//   ....[65]....
        /*0bfc*/ 	.word	0x00027990
        /*0c00*/ 	.word	0x00000003
        /*0c04*/ 	.word	0x00032460
        /*0c08*/ 	.short	0x010a
        /*0c0a*/ 	.byte	0x3f
	.zero		1


	//   ....[66]....
        /*0c0c*/ 	.word	0x00027a00
        /*0c10*/ 	.word	0x00000009
        /*0c14*/ 	.word	0x00032400
        /*0c18*/ 	.short	0x010a
        /*0c1a*/ 	.byte	0x3f
	.zero		1


	//   ....[67]....
        /*0c1c*/ 	.word	0x00027a50
        /*0c20*/ 	.word	0x00000014
        /*0c24*/ 	.word	0x00000000
        /*0c28*/ 	.short	0x010a
        /*0c2a*/ 	.byte	0x3f
	.zero		1


	//   ....[68]....
        /*0c2c*/ 	.word	0x00027ab0
        /*0c30*/ 	.word	0x00000009
        /*0c34*/ 	.word	0x00032410
        /*0c38*/ 	.short	0x010a
        /*0c3a*/ 	.byte	0x3f
	.zero		1


	//   ....[69]....
        /*0c3c*/ 	.word	0x00027b00
        /*0c40*/ 	.word	0x00000008
        /*0c44*/ 	.word	0x00000000
        /*0c48*/ 	.short	0x010a
        /*0c4a*/ 	.byte	0x3f
	.zero		1


	//   ....[70]....
        /*0c4c*/ 	.word	0x00027b50
        /*0c50*/ 	.word	0x00000006
        /*0c54*/ 	.word	0x00000000
        /*0c58*/ 	.short	0x010a
        /*0c5a*/ 	.byte	0x3f
	.zero		1


	//   ....[71]....
        /*0c5c*/ 	.word	0x00027ba0
        /*0c60*/ 	.word	0x00000012
        /*0c64*/ 	.word	0x00000000
        /*0c68*/ 	.short	0x010a
        /*0c6a*/ 	.byte	0x3f
	.zero		1


	//   ....[72]....
        /*0c6c*/ 	.word	0x00027bf0
        /*0c70*/ 	.word	0x00000000
        /*0c74*/ 	.word	0x00000000
        /*0c78*/ 	.short	0x010a
        /*0c7a*/ 	.byte	0x3f
	.zero		1


	//   ....[73]....
        /*0c7c*/ 	.word	0x00027c40
        /*0c80*/ 	.word	0x00000007
        /*0c84*/ 	.word	0x00000000
        /*0c88*/ 	.short	0x010a
        /*0c8a*/ 	.byte	0x3f
	.zero		1


	//   ....[74]....
        /*0c8c*/ 	.word	0x00027d40
        /*0c90*/ 	.word	0x00000018
        /*0c94*/ 	.word	0x00032440
        /*0c98*/ 	.short	0x010a
        /*0c9a*/ 	.byte	0x3f
	.zero		1


	//   ....[75]....
        /*0c9c*/ 	.word	0x00029a10
        /*0ca0*/ 	.word	0x00000011
        /*0ca4*/ 	.word	0x00032420
        /*0ca8*/ 	.short	0x010a
        /*0caa*/ 	.byte	0x3f
	.zero		1


	//   ....[76]....
        /*0cac*/ 	.word	0x00029a60
        /*0cb0*/ 	.word	0x00000018
        /*0cb4*/ 	.word	0x00032460
        /*0cb8*/ 	.short	0x010a
        /*0cba*/ 	.byte	0x3f
	.zero		1


	//   ....[77]....
        /*0cbc*/ 	.word	0x0002a3c0
        /*0cc0*/ 	.word	0x0000000a
        /*0cc4*/ 	.word	0x00032440
        /*0cc8*/ 	.short	0x010a
        /*0cca*/ 	.byte	0x3f
	.zero		1


	//   ....[78]....
        /*0ccc*/ 	.word	0x0002aa50
        /*0cd0*/ 	.word	0x0000000a
        /*0cd4*/ 	.word	0x00032460
        /*0cd8*/ 	.short	0x010a
        /*0cda*/ 	.byte	0x3f
	.zero		1


	//   ....[79]....
        /*0cdc*/ 	.word	0x0002b260
        /*0ce0*/ 	.word	0x00000007
        /*0ce4*/ 	.word	0x00032420
        /*0ce8*/ 	.short	0x010a
        /*0cea*/ 	.byte	0x3f
	.zero		1


	//   ....[80]....
        /*0cec*/ 	.word	0x0002b400
        /*0cf0*/ 	.word	0x00000005
        /*0cf4*/ 	.word	0x00032440
        /*0cf8*/ 	.short	0x010a
        /*0cfa*/ 	.byte	0x3f
	.zero		1


	//   ....[81]....
        /*0cfc*/ 	.word	0x0002b450
        /*0d00*/ 	.word	0x00000003
        /*0d04*/ 	.word	0x00032440
        /*0d08*/ 	.short	0x010a
        /*0d0a*/ 	.byte	0x3f
	.zero		1


	//   ....[82]....
        /*0d0c*/ 	.word	0x0002b4a0
        /*0d10*/ 	.word	0x00000005
        /*0d14*/ 	.word	0x00032460
        /*0d18*/ 	.short	0x010a
        /*0d1a*/ 	.byte	0x3f
	.zero		1


	//   ....[83]....
        /*0d1c*/ 	.word	0x0002b840
        /*0d20*/ 	.word	0x0000000c
        /*0d24*/ 	.word	0x00000000
        /*0d28*/ 	.short	0x010a
        /*0d2a*/ 	.byte	0x3f
	.zero		1


	//   ....[84]....
        /*0d2c*/ 	.word	0x0002b980
        /*0d30*/ 	.word	0x00000002
        /*0d34*/ 	.word	0x00000000
        /*0d38*/ 	.short	0x010a
        /*0d3a*/ 	.byte	0x3f
	.zero		1


	//   ....[85]....
        /*0d3c*/ 	.word	0x0002bfe0
        /*0d40*/ 	.word	0x0000000b
        /*0d44*/ 	.word	0x00000000
        /*0d48*/ 	.short	0x010a
        /*0d4a*/ 	.byte	0x3f
	.zero		1


	//   ....[86]....
        /*0d4c*/ 	.word	0x0002c120
        /*0d50*/ 	.word	0x00000008
        /*0d54*/ 	.word	0x00000000
        /*0d58*/ 	.short	0x010a
        /*0d5a*/ 	.byte	0x3f
	.zero		1


	//   ....[87]....
        /*0d5c*/ 	.word	0x0002d410
        /*0d60*/ 	.word	0x00000007
        /*0d64*/ 	.word	0x00000000
        /*0d68*/ 	.short	0x0101
        /*0d6a*/ 	.byte	0x3f
	.zero		1


	//   ....[88]....
        /*0d6c*/ 	.word	0x000471b0
        /*0d70*/ 	.word	0x00000000
        /*0d74*/ 	.word	0x00000000
        /*0d78*/ 	.short	0x0101
        /*0d7a*/ 	.byte	0x3f
	.zero		1


	//   ....[89]....
        /*0d7c*/ 	.word	0x000471d0
        /*0d80*/ 	.word	0x00000002
        /*0d84*/ 	.word	0x00000000
        /*0d88*/ 	.short	0x010a
        /*0d8a*/ 	.byte	0x3f
	.zero		1


	//   ....[90]....
        /*0d8c*/ 	.word	0x00047220
        /*0d90*/ 	.word	0x00000008
        /*0d94*/ 	.word	0x00000000
        /*0d98*/ 	.short	0x010a
        /*0d9a*/ 	.byte	0x3f
	.zero		1


	//----- nvinfo : EIATTR_NUM_MBARRIERS
	.align		4
.L_355:
        /*0d9c*/ 	.byte	0x03, 0x38
        /*0d9e*/ 	.short	0x0017


	//----- nvinfo : EIATTR_EXIT_INSTR_OFFSETS
	.align		4
        /*0da0*/ 	.byte	0x04, 0x1c
        /*0da2*/ 	.short	(.L_357 - .L_356)


	//   ....[0]....
.L_356:
        /*0da4*/ 	.word	0x00000a80


	//   ....[1]....
        /*0da8*/ 	.word	0x00022980


	//   ....[2]....
        /*0dac*/ 	.word	0x000279e0


	//----- nvinfo : EIATTR_MAX_THREADS
	.align		4
.L_357:
        /*0db0*/ 	.byte	0x04, 0x05
        /*0db2*/ 	.short	(.L_359 - .L_358)
.L_358:
        /*0db4*/ 	.word	0x00000180
        /*0db8*/ 	.word	0x00000001
        /*0dbc*/ 	.word	0x00000001


	//----- nvinfo : EIATTR_CRS_STACK_SIZE
	.align		4
.L_359:
        /*0dc0*/ 	.byte	0x04, 0x1e
        /*0dc2*/ 	.short	(.L_361 - .L_360)
.L_360:
        /*0dc4*/ 	.word	0x00000000


	//----- nvinfo : EIATTR_CBANK_PARAM_SIZE
	.align		4
.L_361:
        /*0dc8*/ 	.byte	0x03, 0x19
        /*0dca*/ 	.short	0x0bf0


	//----- nvinfo : EIATTR_PARAM_CBANK
	.align		4
        /*0dcc*/ 	.byte	0x04, 0x0a
        /*0dce*/ 	.short	(.L_363 - .L_362)
	.align		4
.L_362:
        /*0dd0*/ 	.word	index@(.nv.constant0._ZN7cutlass13device_kernelIN5flash11enable_sm90INS1_16FlashAttnFwdSm90INS1_25CollectiveMainloopFwdSm90ILi2EN4cute5tupleIJNS5_1CILi1EEES8_S8_EEENS6_IJNS7_ILi128EEENS7_ILi96EEENS7_ILi64EEEEEELi256ENS_6half_tEfNS_4arch4Sm90ELb0ELb1ELb1ELb0ELb1ELb0ELb1ELb1ELb0ELb1ELb0ELb0EEENS1_21CollectiveEpilogueFwdINS6_IJSA_NS7_ILi256EEESB_EEES9_SE_SG_Li256ELb0ELb1ELb0ELb0EEENS1_30DynamicPersistentTileSchedulerILi256ELi128ELb0ELb1ELb1EEEEEEEEEvNT_6ParamsE)
        /*0dd4*/ 	.short	0x0210
        /*0dd6*/ 	.short	0x0bf0


	//----- nvinfo : EIATTR_SW_WAR
	.align		4
.L_363:
        /*0dd8*/ 	.byte	0x04, 0x36
        /*0dda*/ 	.short	(.L_365 - .L_364)
.L_364:
        /*0ddc*/ 	.word	0x00000008
.L_365:


//--------------------- .nv.info._ZN7cutlass13device_kernelIN5flash11enable_sm90INS1_16FlashAttnFwdSm90INS1_25CollectiveMainloopFwdSm90ILi2EN4cute5tupleIJNS5_1CILi1EEES8_S8_EEENS6_IJNS7_ILi128EEENS7_ILi96EEENS7_ILi64EEEEEELi256ENS_6half_tEfNS_4arch4Sm90ELb0ELb1ELb1ELb1ELb1ELb0ELb0ELb1ELb0ELb1ELb0ELb0EEENS1_21CollectiveEpilogueFwdINS6_IJSA_NS7_ILi256EEESB_EEES9_SE_SG_Li256ELb1ELb1ELb0ELb0EEENS1_36VarlenDynamicPersistentTileSchedulerILi128ELi96ELi256ELi128ELb0ELb1ELb1ELb1ELb0ELb1EEEEEEEEEvNT_6ParamsE --------------------------
	.section	.nv.info._ZN7cutlass13device_kernelIN5flash11enable_sm90INS1_16FlashAttnFwdSm90INS1_25CollectiveMainloopFwdSm90ILi2EN4cute5tupleIJNS5_1CILi1EEES8_S8_EEENS6_IJNS7_ILi128EEENS7_ILi96EEENS7_ILi64EEEEEELi256ENS_6half_tEfNS_4arch4Sm90ELb0ELb1ELb1ELb1ELb1ELb0ELb0ELb1ELb0ELb1ELb0ELb0EEENS1_21CollectiveEpilogueFwdINS6_IJSA_NS7_ILi256EEESB_EEES9_SE_SG_Li256ELb1ELb1ELb0ELb0EEENS1_36VarlenDynamicPersistentTileSchedulerILi128ELi96ELi256ELi128ELb0ELb1ELb1ELb1ELb0ELb1EEEEEEEEEvNT_6ParamsE,"",@"SHT_CUDA_INFO"
	.sectionflags	@""
	.align	4


	//----- nvinfo : EIATTR_CUDA_API_VERSION
	.align		4
        /*0000*/ 	.byte	0x04, 0x37
        /*0002*/ 	.short	(.L_367 - .L_366)
.L_366:
        /*0004*/ 	.word	0x00000082


	//----- nvinfo : EIATTR_KPARAM_INFO
	.align		4
.L_367:
        /*0008*/ 	.byte	0x04, 0x17
        /*000a*/ 	.short	(.L_369 - .L_368)
.L_368:
        /*000c*/ 	.word	0x00000000
        /*0010*/ 	.short	0x0000
        /*0012*/ 	.short	0x0070
        /*0014*/ 	.byte	0x00, 0xf0, 0x01, 0x2a


	//----- nvinfo : EIATTR_SPARSE_MMA_MASK
	.align		4
.L_369:
        /*0018*/ 	.byte	0x03, 0x50
        /*001a*/ 	.short	0x0000


	//----- nvinfo : EIATTR_MAXREG_COUNT
	.align		4
        /*001c*/ 	.byte	0x03, 0x1b
        /*001e*/ 	.short	0x00a8


	//----- nvinfo : EIATTR_NUM_BARRIERS
	.align		4
        /*0020*/ 	.byte	0x02, 0x4c
        /*0022*/ 	.byte	0x10
	.zero		1


	//----- nvinfo : EIATTR_EXTERNS
	.align		4
        /*0024*/ 	.byte	0x04, 0x0f
        /*0026*/ 	.short	(.L_371 - .L_370)


	//   ....[0]....
	.align		4
.L_370:
        /*0028*/ 	.word	index@(__assertfail)


	//----- nvinfo : EIATTR_ANNOTATIONS
	.align		4
.L_371:
        /*002c*/ 	.byte	0x04, 0x55
        /*002e*/ 	.short	(.L_373 - .L_372)


	//   ....[0]....
.L_372:
        /* <DEDUP_REMOVED lines=9> */


	//----- nvinfo : EIATTR_MERCURY_ISA_VERSION
	.align		4
.L_373:
        /*00a8*/ 	.byte	0x03, 0x5f
        /*00aa*/ 	.short	0x0101


	//----- nvinfo : EIATTR_UNUSED_LOAD_BYTE_OFFSET
	.align		4
        /*00ac*/ 	.byte	0x04, 0x44
        /*00ae*/ 	.short	(.L_375 - .L_374)


	//   ....[0]....
.L_374:
        /*00b0*/ 	.word	0x00000960
        /*00b4*/ 	.word	0x0000fff0


	//   ....[1]....
        /*00b8*/ 	.word	0x0000e9b0
        /*00bc*/ 	.word	0x0000fff0


	//----- nvinfo : EIATTR_INT_WARP_WIDE_INSTR_OFFSETS
	.align		4
.L_375:
        /*00c0*/ 	.byte	0x04, 0x31
        /*00c2*/ 	.short	(.L_377 - .L_376)


	//   ....[0]....
.L_376:
        /*00c4*/ 	.word	0x000000c0


	//   ....[1]....
        /*00c8*/ 	.word	0x000000d0


	//   ....[2]....
        /*00cc*/ 	.word	0x00000170


	//   ....[3]....
        /*00d0*/ 	.word	0x00012cd0


	//   ....[4]....
        /*00d4*/ 	.word	0x00012d60


	//   ....[5]....
        /*00d8*/ 	.word	0x00016060


	//   ....[6]....
        /*00dc*/ 	.word	0x000160f0


	//----- nvinfo : EIATTR_COOP_GROUP_MASK_REGIDS
	.align		4
.L_377:
        /*00e0*/ 	.byte	0x04, 0x29
        /*00e2*/ 	.short	(.L_379 - .L_378)


	//   ....[0]....
.L_378:
        /*00e4*/ 	.word	0xffffffff


	//   ....[1]....
        /*00e8*/ 	.word	0xffffffff


	//   ....[2]....
        /*00ec*/ 	.word	0xffffffff


	//   ....[3]....
        /*00f0*/ 	.word	0xffffffff


	//   ....[4]....
        /*00f4*/ 	.word	0xffffffff


	//   ....[5]....
        /*00f8*/ 	.word	0xffffffff


	//   ....[6]....
        /*00fc*/ 	.word	0xffffffff


	//   ....[7]....
        /*0100*/ 	.word	0xffffffff


	//   ....[8]....
        /*0104*/ 	.word	0xffffffff


	//   ....[9]....
        /*0108*/ 	.word	0xffffffff


	//   ....[10]....
        /*010c*/ 	.word	0xffffffff


	//   ....[11]....
        /*0110*/ 	.word	0xffffffff


	//   ....[12]....
        /*0114*/ 	.word	0xffffffff


	//   ....[13]....
        /*0118*/ 	.word	0xffffffff


	//   ....[14]....
        /*011c*/ 	.word	0xffffffff


	//   ....[15]....
        /*0120*/ 	.word	0xffffffff


	//   ....[16]....
        /*0124*/ 	.word	0xffffffff


	//   ....[17]....
        /*0128*/ 	.word	0xffffffff


	//   ....[18]....
        /*012c*/ 	.word	0xffffffff


	//   ....[19]....
        /*0130*/ 	.word	0xffffffff


	//   ....[20]....
        /*0134*/ 	.word	0xffffffff


	//   ....[21]....
        /*0138*/ 	.word	0xffffffff


	//   ....[22]....
        /*013c*/ 	.word	0xffffffff


	//   ....[23]....
        /*0140*/ 	.word	0xffffffff


	//   ....[24]....
        /*0144*/ 	.word	0xffffffff


	//   ....[25]....
        /*0148*/ 	.word	0xffffffff


	//   ....[26]....
        /*014c*/ 	.word	0xffffffff


	//   ....[27]....
        /*0150*/ 	.word	0xffffffff


	//   ....[28]....
        /*0154*/ 	.word	0xffffffff


	//   ....[29]....
        /*0158*/ 	.word	0xffffffff


	//   ....[30]....
        /*015c*/ 	.word	0xffffffff


	//   ....[31]....
        /*0160*/ 	.word	0xffffffff


	//   ....[32]....
        /*0164*/ 	.word	0xffffffff


	//   ....[33]....
        /*0168*/ 	.word	0xffffffff


	//   ....[34]....
        /*016c*/ 	.word	0xffffffff


	//   ....[35]....
        /*0170*/ 	.word	0xffffffff


	//   ....[36]....
        /*0174*/ 	.word	0xffffffff


	//   ....[37]....
        /*0178*/ 	.word	0xffffffff


	//   ....[38]....
        /*017c*/ 	.word	0xffffffff


	//   ....[39]....
        /*0180*/ 	.word	0xffffffff


	//   ....[40]....
        /*0184*/ 	.word	0xffffffff


	//   ....[41]....
        /*0188*/ 	.word	0xffffffff


	//   ....[42]....
        /*018c*/ 	.word	0xffffffff


	//   ....[43]....
        /*0190*/ 	.word	0xffffffff


	//   ....[44]....
        /*0194*/ 	.word	0xffffffff


	//   ....[45]....
        /*0198*/ 	.word	0xffffffff


	//   ....[46]....
        /*019c*/ 	.word	0xffffffff


	//   ....[47]....
        /*01a0*/ 	.word	0xffffffff


	//   ....[48]....
        /*01a4*/ 	.word	0xffffffff


	//   ....[49]....
        /*01a8*/ 	.word	0xffffffff


	//   ....[50]....
        /*01ac*/ 	.word	0xffffffff


	//   ....[51]....
        /*01b0*/ 	.word	0xffffffff


	//   ....[52]....
        /*01b4*/ 	.word	0xffffffff


	//   ....[53]....
        /*01b8*/ 	.word	0xffffffff


	//   ....[54]....
        /*01bc*/ 	.word	0xffffffff


	//   ....[55]....
        /*01c0*/ 	.word	0xffffffff


	//   ....[56]....
        /*01c4*/ 	.word	0xffffffff


	//   ....[57]....
        /*01c8*/ 	.word	0xffffffff


	//   ....[58]....
        /*01cc*/ 	.word	0xffffffff


	//   ....[59]....
        /*01d0*/ 	.word	0xffffffff


	//   ....[60]....
        /*01d4*/ 	.word	0xffffffff


	//   ....[61]....
        /*01d8*/ 	.word	0xffffffff


	//   ....[62]....
        /*01dc*/ 	.word	0xffffffff


	//   ....[63]....
        /*01e0*/ 	.word	0xffffffff


	//   ....[64]....
        /*01e4*/ 	.word	0xffffffff


	//   ....[65]....
        /*01e8*/ 	.word	0xffffffff


	//   ....[66]....
        /*01ec*/ 	.word	0xffffffff


	//   ....[67]....
        /*01f0*/ 	.word	0xffffffff


	//   ....[68]....
        /*01f4*/ 	.word	0xffffffff


	//   ....[69]....
        /*01f8*/ 	.word	0xffffffff


	//   ....[70]....
        /*01fc*/ 	.word	0xffffffff


	//   ....[71]....
        /*0200*/ 	.word	0xffffffff


	//   ....[72]....
        /*0204*/ 	.word	0xffffffff


	//   ....[73]....
        /*0208*/ 	.word	0xffffffff


	//   ....[74]....
        /*020c*/ 	.word	0xffffffff


	//   ....[75]....
        /*0210*/ 	.word	0xffffffff


	//   ....[76]....
        /*0214*/ 	.word	0xffffffff


	//   ....[77]....
        /*0218*/ 	.word	0xffffffff


	//   ....[78]....
        /*021c*/ 	.word	0xffffffff


	//   ....[79]....
        /*0220*/ 	.word	0xffffffff


	//   ....[80]....
        /*0224*/ 	.word	0xffffffff


	//   ....[81]....
        /*0228*/ 	.word	0xffffffff


	//   ....[82]....
        /*022c*/ 	.word	0xffffffff


	//   ....[83]....
        /*0230*/ 	.word	0xffffffff


	//   ....[84]....
        /*0234*/ 	.word	0xffffffff


	//   ....[85]....
        /*0238*/ 	.word	0xffffffff


	//   ....[86]....
        /*023c*/ 	.word	0xffffffff


	//   ....[87]....
        /*0240*/ 	.word	0xffffffff


	//   ....[88]....
        /*0244*/ 	.word	0xffffffff


	//   ....[89]....
        /*0248*/ 	.word	0xffffffff


	//   ....[90]....
        /*024c*/ 	.word	0xffffffff


	//   ....[91]....
        /*0250*/ 	.word	0xffffffff


	//   ....[92]....
        /*0254*/ 	.word	0xffffffff


	//   ....[93]....
        /*0258*/ 	.word	0xffffffff


	//   ....[94]....
        /*025c*/ 	.word	0xffffffff


	//   ....[95]....
        /*0260*/ 	.word	0xffffffff


	//   ....[96]....
        /*0264*/ 	.word	0xffffffff


	//   ....[97]....
        /*0268*/ 	.word	0xffffffff


	//   ....[98]....
        /*026c*/ 	.word	0xffffffff


	//   ....[99]....
        /*0270*/ 	.word	0xffffffff


	//   ....[100]....
        /*0274*/ 	.word	0xffffffff


	//   ....[101]....
        /*0278*/ 	.word	0xffffffff


	//   ....[102]....
        /*027c*/ 	.word	0xffffffff


	//   ....[103]....
        /*0280*/ 	.word	0xffffffff


	//   ....[104]....
        /*0284*/ 	.word	0xffffffff


	//   ....[105]....
        /*0288*/ 	.word	0xffffffff


	//   ....[106]....
        /*028c*/ 	.word	0xffffffff


	//   ....[107]....
        /*0290*/ 	.word	0xffffffff


	//   ....[108]....
        /*0294*/ 	.word	0xffffffff


	//   ....[109]....
        /*0298*/ 	.word	0xffffffff


	//   ....[110]....
        /*029c*/ 	.word	0xffffffff


	//   ....[111]....
        /*02a0*/ 	.word	0xffffffff


	//   ....[112]....
        /*02a4*/ 	.word	0xffffffff


	//   ....[113]....
        /*02a8*/ 	.word	0xffffffff


	//   ....[114]....
        /*02ac*/ 	.word	0xffffffff


	//   ....[115]....
        /*02b0*/ 	.word	0xffffffff


	//   ....[116]....
        /*02b4*/ 	.word	0xffffffff


	//   ....[117]....
        /*02b8*/ 	.word	0xffffffff


	//   ....[118]....
        /*02bc*/ 	.word	0xffffffff


	//   ....[119]....
        /*02c0*/ 	.word	0xffffffff


	//   ....[120]....
        /*02c4*/ 	.word	0xffffffff


	//   ....[121]....
        /*02c8*/ 	.word	0xffffffff


	//   ....[122]....
        /*02cc*/ 	.word	0xffffffff


	//   ....[123]....
        /*02d0*/ 	.word	0xffffffff


	//   ....[124]....
        /*02d4*/ 	.word	0xffffffff


	//   ....[125]....
        /*02d8*/ 	.word	0xffffffff


	//   ....[126]....
        /*02dc*/ 	.word	0xffffffff


	//   ....[127]....
        /*02e0*/ 	.word	0xffffffff


	//   ....[128]....
        /*02e4*/ 	.word	0xffffffff


	//   ....[129]....
        /*02e8*/ 	.word	0xffffffff


	//   ....[130]....
        /*02ec*/ 	.word	0xffffffff


	//   ....[131]....
        /*02f0*/ 	.word	0xffffffff


	//   ....[132]....
        /*02f4*/ 	.word	0xffffffff


	//   ....[133]....
        /*02f8*/ 	.word	0xffffffff


	//   ....[134]....
        /*02fc*/ 	.word	0xffffffff


	//   ....[135]....
        /*0300*/ 	.word	0xffffffff


	//   ....[136]....
        /*0304*/ 	.word	0xffffffff


	//   ....[137]....
        /*0308*/ 	.word	0xffffffff


	//   ....[138]....
        /*030c*/ 	.word	0xffffffff


	//   ....[139]....
        /*0310*/ 	.word	0xffffffff


	//   ....[140]....
        /*0314*/ 	.word	0xffffffff


	//   ....[141]....
        /*0318*/ 	.word	0xffffffff


	//   ....[142]....
        /*031c*/ 	.word	0xffffffff


	//   ....[143]....
        /*0320*/ 	.word	0xffffffff


	//   ....[144]....
        /*0324*/ 	.word	0xffffffff


	//   ....[145]....
        /*0328*/ 	.word	0xffffffff


	//   ....[146]....
        /*032c*/ 	.word	0xffffffff


	//   ....[147]....
        /*0330*/ 	.word	0xffffffff


	//   ....[148]....
        /*0334*/ 	.word	0xffffffff


	//   ....[149]....
        /*0338*/ 	.word	0xffffffff


	//   ....[150]....
        /*033c*/ 	.word	0xffffffff


	//   ....[151]....
        /*0340*/ 	.word	0x0500000f


	//   ....[152]....
        /*0344*/ 	.word	0x0500000f


	//   ....[153]....
        /*0348*/ 	.word	0x0500000f


	//   ....[154]....
        /*034c*/ 	.word	0x0500000f


	//   ....[155]....
        /*0350*/ 	.word	0x0500000f


	//   ....[156]....
        /*0354*/ 	.word	0x0500000f


	//   ....[157]....
        /*0358*/ 	.word	0x0500000f


	//   ....[158]....
        /*035c*/ 	.word	0x0500000f


	//   ....[159]....
        /*0360*/ 	.word	0x0500000f


	//   ....[160]....
        /*0364*/ 	.word	0x0500000f


	//   ....[161]....
        /*0368*/ 	.word	0x0500000f


	//   ....[162]....
        /*036c*/ 	.word	0x0500000f


	//   ....[163]....
        /*0370*/ 	.word	0x0500000f


	//   ....[164]....
        /*0374*/ 	.word	0x0500000f


	//   ....[165]....
        /*0378*/ 	.word	0x0500000f


	//   ....[166]....
        /*037c*/ 	.word	0x0500000f


	//   ....[167]....
        /*0380*/ 	.word	0x0500000f


	//   ....[168]....
        /*0384*/ 	.word	0x0500000f


	//   ....[169]....
        /*0388*/ 	.word	0x0500000f


	//   ....[170]....
        /*038c*/ 	.word	0x0500000f


	//   ....[171]....
        /*0390*/ 	.word	0x0500000f


	//   ....[172]....
        /*0394*/ 	.word	0x0500000f


	//   ....[173]....
        /*0398*/ 	.word	0x0500000f


	//   ....[174]....
        /*039c*/ 	.word	0x0500000f


	//   ....[175]....
        /*03a0*/ 	.word	0x0500000f


	//   ....[176]....
        /*03a4*/ 	.word	0x0500000f


	//   ....[177]....
        /*03a8*/ 	.word	0x0500000f


	//   ....[178]....
        /*03ac*/ 	.word	0x0500000f


	//   ....[179]....
        /*03b0*/ 	.word	0x0500000f


	//   ....[180]....
        /*03b4*/ 	.word	0x0500000f


	//   ....[181]....
        /*03b8*/ 	.word	0x0500000f


	//   ....[182]....
        /*03bc*/ 	.word	0x0500000f


	//   ....[183]....
        /*03c0*/ 	.word	0x0500000f


	//   ....[184]....
        /*03c4*/ 	.word	0x0500000f


	//   ....[185]....
        /*03c8*/ 	.word	0x0500000f


	//   ....[186]....
        /*03cc*/ 	.word	0x0500000f


	//   ....[187]....
        /*03d0*/ 	.word	0x0500000f


	//   ....[188]....
        /*03d4*/ 	.word	0x0500000f


	//   ....[189]....
        /*03d8*/ 	.word	0x0500000f


	//   ....[190]....
        /*03dc*/ 	.word	0x0500000f


	//   ....[191]....
        /*03e0*/ 	.word	0x0500000f


	//   ....[192]....
        /*03e4*/ 	.word	0x0500000f


	//   ....[193]....
        /*03e8*/ 	.word	0x0500000f


	//   ....[194]....
        /*03ec*/ 	.word	0x0500000f


	//   ....[195]....
        /*03f0*/ 	.word	0x0500000f


	//   ....[196]....
        /*03f4*/ 	.word	0x0500000f


	//   ....[197]....
        /*03f8*/ 	.word	0x0500000f


	//   ....[198]....
        /*03fc*/ 	.word	0x0500000f


	//   ....[199]....
        /*0400*/ 	.word	0x0500000f


	//   ....[200]....
        /*0404*/ 	.word	0x0500000f


	//   ....[201]....
        /*0408*/ 	.word	0x0500000f


	//   ....[202]....
        /*040c*/ 	.word	0x0500000f


	//   ....[203]....
        /*0410*/ 	.word	0x0500000f


	//   ....[204]....
        /*0414*/ 	.word	0x0500000f


	//   ....[205]....
        /*0418*/ 	.word	0x0500000f


	//   ....[206]....
        /*041c*/ 	.word	0x0500000f


	//   ....[207]....
        /*0420*/ 	.word	0x0500000f


	//   ....[208]....
        /*0424*/ 	.word	0x0500000f


	//   ....[209]....
        /*0428*/ 	.word	0x0500000f


	//   ....[210]....
        /*042c*/ 	.word	0x0500000f


	//   ....[211]....
        /*0430*/ 	.word	0x0500000f


	//   ....[212]....
        /*0434*/ 	.word	0x0500000f


	//   ....[213]....
        /*0438*/ 	.word	0x0500000f


	//   ....[214]....
        /*043c*/ 	.word	0x0500000f


	//   ....[215]....
        /*0440*/ 	.word	0x0500000f


	//   ....[216]....
        /*0444*/ 	.word	0x0500000f


	//   ....[217]....
        /*0448*/ 	.word	0x0500000f


	//   ....[218]....
        /*044c*/ 	.word	0x0500000f


	//   ....[219]....
        /*0450*/ 	.word	0x0500000f


	//   ....[220]....
        /*0454*/ 	.word	0x0500000f


	//   ....[221]....
        /*0458*/ 	.word	0x0500000f


	//   ....[222]....
        /*045c*/ 	.word	0x0500000f


	//   ....[223]....
        /*0460*/ 	.word	0x0500000f


	//   ....[224]....
        /*0464*/ 	.word	0x0500000f


	//   ....[225]....
        /*0468*/ 	.word	0x0500000f


	//   ....[226]....
        /*046c*/ 	.word	0x0500000f


	//   ....[227]....
        /*0470*/ 	.word	0x0500000f


	//   ....[228]....
        /*0474*/ 	.word	0x0500000f


	//   ....[229]....
        /*0478*/ 	.word	0x0500000f


	//   ....[230]....
        /*047c*/ 	.word	0x0500000f


	//   ....[231]....
        /*0480*/ 	.word	0x0500000f


	//   ....[232]....
        /*0484*/ 	.word	0x0500000f


	//   ....[233]....
        /*0488*/ 	.word	0x0500000f


	//----- nvinfo : EIATTR_COOP_GROUP_INSTR_OFFSETS
	.align		4
.L_379:
        /*048c*/ 	.byte	0x04, 0x28
        /*048e*/ 	.short	(.L_381 - .L_380)


	//   ....[0]....
.L_380:
        /*0490*/ 	.word	0x00000080


	//   ....[1]....
        /*0494*/ 	.word	0x00000090


	//   ....[2]....
        /*0498*/ 	.word	0x000002d0


	//   ....[3]....
        /*049c*/ 	.word	0x00000430


	//   ....[4]....
        /*04a0*/ 	.word	0x00000550


	//   ....[5]....
        /*04a4*/ 	.word	0x000006b0


	//   ....[6]....
        /*04a8*/ 	.word	0x00001a80


	//   ....[7]....
        /*04ac*/ 	.word	0x000023d0


	//   ....[8]....
        /*04b0*/ 	.word	0x00002a20


	//   ....[9]....
        /*04b4*/ 	.word	0x00003850


	//   ....[10]....
        /*04b8*/ 	.word	0x00003910


	//   ....[11]....
        /*04bc*/ 	.word	0x00003da0


	//   ....[12]....
        /*04c0*/ 	.word	0x00003e70


	//   ....[13]....
        /*04c4*/ 	.word	0x00005340


	//   ....[14]....
        /*04c8*/ 	.word	0x000058f0


	//   ....[15]....
        /*04cc*/ 	.word	0x000066c0


	//   ....[16]....
        /*04d0*/ 	.word	0x000067e0


	//   ....[17]....
        /*04d4*/ 	.word	0x00006fc0


	//   ....[18]....
        /*04d8*/ 	.word	0x00007190


	//   ....[19]....
        /*04dc*/ 	.word	0x00008f10


	//   ....[20]....
        /*04e0*/ 	.word	0x00008f90


	//   ....[21]....
        /*04e4*/ 	.word	0x00009430


	//   ....[22]....
        /*04e8*/ 	.word	0x000095f0


	//   ....[23]....
        /*04ec*/ 	.word	0x0000af70


	//   ....[24]....
        /*04f0*/ 	.word	0x0000b510


	//   ....[25]....
        /*04f4*/ 	.word	0x0000c2e0


	//   ....[26]....
        /*04f8*/ 	.word	0x0000c400


	//   ....[27]....
        /*04fc*/ 	.word	0x0000caf0


	//   ....[28]....
        /*0500*/ 	.word	0x0000ccc0


	//   ....[29]....
        /*0504*/ 	.word	0x0000df30


	//   ....[30]....
        /*0508*/ 	.word	0x0000df70


	//   ....[31]....
        /*050c*/ 	.word	0x0000e020


	//   ....[32]....
        /*0510*/ 	.word	0x0000e080


	//   ....[33]....
        /*0514*/ 	.word	0x0000fa50


	//   ....[34]....
        /*0518*/ 	.word	0x0000fa90


	//   ....[35]....
        /*051c*/ 	.word	0x0000fad0


	//   ....[36]....
        /*0520*/ 	.word	0x0000fb00


	//   ....[37]....
        /*0524*/ 	.word	0x000103a0


	//   ....[38]....
        /*0528*/ 	.word	0x000103d0


	//   ....[39]....
        /*052c*/ 	.word	0x00010510


	//   ....[40]....
        /*0530*/ 	.word	0x00010530


	//   ....[41]....
        /*0534*/ 	.word	0x00010670


	//   ....[42]....
        /*0538*/ 	.word	0x00010690


	//   ....[43]....
        /*053c*/ 	.word	0x000107e0


	//   ....[44]....
        /*0540*/ 	.word	0x00010800


	//   ....[45]....
        /*0544*/ 	.word	0x00011130


	//   ....[46]....
        /*0548*/ 	.word	0x00011160


	//   ....[47]....
        /*054c*/ 	.word	0x000112b0


	//   ....[48]....
        /*0550*/ 	.word	0x000112d0


	//   ....[49]....
        /*0554*/ 	.word	0x00011410


	//   ....[50]....
        /*0558*/ 	.word	0x00011430


	//   ....[51]....
        /*055c*/ 	.word	0x00011580


	//   ....[52]....
        /*0560*/ 	.word	0x000115a0


	//   ....[53]....
        /*0564*/ 	.word	0x00011780


	//   ....[54]....
        /*0568*/ 	.word	0x00011930


	//   ....[55]....
        /*056c*/ 	.word	0x00011960


	//   ....[56]....
        /*0570*/ 	.word	0x00011990


	//   ....[57]....
        /*0574*/ 	.word	0x000119c0


	//   ....[58]....
        /*0578*/ 	.word	0x000119f0


	//   ....[59]....
        /*057c*/ 	.word	0x00011a20


	//   ....[60]....
        /*0580*/ 	.word	0x00011b70


	//   ....[61]....
        /*0584*/ 	.word	0x00011ba0


	//   ....[62]....
        /*0588*/ 	.word	0x00011bd0


	//   ....[63]....
        /*058c*/ 	.word	0x00011c00


	//   ....[64]....
        /*0590*/ 	.word	0x00011c30


	//   ....[65]....
        /*0594*/ 	.word	0x00011c60


	//   ....[66]....
        /*0598*/ 	.word	0x00011cf0


	//   ....[67]....
        /*059c*/ 	.word	0x00011d50


	//   ....[68]....
        /*05a0*/ 	.word	0x00011de0


	//   ....[69]....
        /*05a4*/ 	.word	0x00013880


	//   ....[70]....
        /*05a8*/ 	.word	0x000138a0


	//   ....[71]....
        /*05ac*/ 	.word	0x00013930


	//   ....[72]....
        /*05b0*/ 	.word	0x00013950


	//   ....[73]....
        /*05b4*/ 	.word	0x000139d0


	//   ....[74]....
        /*05b8*/ 	.word	0x000139f0


	//   ....[75]....
        /*05bc*/ 	.word	0x00013a70


	//   ....[76]....
        /*05c0*/ 	.word	0x00013a90


	//   ....[77]....
        /*05c4*/ 	.word	0x00013b10


	//   ....[78]....
        /*05c8*/ 	.word	0x00013b30


	//   ....[79]....
        /*05cc*/ 	.word	0x00013b40


	//   ....[80]....
        /*05d0*/ 	.word	0x00013b50


	//   ....[81]....
        /*05d4*/ 	.word	0x00014280


	//   ....[82]....
        /*05d8*/ 	.word	0x000142b0


	//   ....[83]....
        /*05dc*/ 	.word	0x00014370


	//   ....[84]....
        /*05e0*/ 	.word	0x00014380


	//   ....[85]....
        /*05e4*/ 	.word	0x00014410


	//   ....[86]....
        /*05e8*/ 	.word	0x00014420


	//   ....[87]....
        /*05ec*/ 	.word	0x000144b0


	//   ....[88]....
        /*05f0*/ 	.word	0x000144c0


	//   ....[89]....
        /*05f4*/ 	.word	0x00014550


	//   ....[90]....
        /*05f8*/ 	.word	0x00014560


	//   ....[91]....
        /*05fc*/ 	.word	0x000145f0


	//   ....[92]....
        /*0600*/ 	.word	0x00014600


	//   ....[93]....
        /*0604*/ 	.word	0x00014680


	//   ....[94]....
        /*0608*/ 	.word	0x00014690


	//   ....[95]....
        /*060c*/ 	.word	0x000146a0


	//   ....[96]....
        /*0610*/ 	.word	0x000146b0


	//   ....[97]....
        /*0614*/ 	.word	0x00014bc0


	//   ....[98]....
        /*0618*/ 	.word	0x00014be0


	//   ....[99]....
        /*061c*/ 	.word	0x00014c30


	//   ....[100]....
        /*0620*/ 	.word	0x00014cf0


	//   ....[101]....
        /*0624*/ 	.word	0x00014d00


	//   ....[102]....
        /*0628*/ 	.word	0x00014d30


	//   ....[103]....
        /*062c*/ 	.word	0x00014dc0


	//   ....[104]....
        /*0630*/ 	.word	0x00014e70


	//   ....[105]....
        /*0634*/ 	.word	0x00014e80


	//   ....[106]....
        /*0638*/ 	.word	0x00014eb0


	//   ....[107]....
        /*063c*/ 	.word	0x00014ec0


	//   ....[108]....
        /*0640*/ 	.word	0x00014f50


	//   ....[109]....
        /*0644*/ 	.word	0x00015690


	//   ....[110]....
        /*0648*/ 	.word	0x000156b0


	//   ....[111]....
        /*064c*/ 	.word	0x00015700


	//   ....[112]....
        /*0650*/ 	.word	0x00015710


	//   ....[113]....
        /*0654*/ 	.word	0x00015750


	//   ....[114]....
        /*0658*/ 	.word	0x00015760


	//   ....[115]....
        /*065c*/ 	.word	0x000157a0


	//   ....[116]....
        /*0660*/ 	.word	0x000157b0


	//   ....[117]....
        /*0664*/ 	.word	0x000157f0


	//   ....[118]....
        /*0668*/ 	.word	0x00015800


	//   ....[119]....
        /*066c*/ 	.word	0x00015810


	//   ....[120]....
        /*0670*/ 	.word	0x00015850


	//   ....[121]....
        /*0674*/ 	.word	0x00015b90


	//   ....[122]....
        /*0678*/ 	.word	0x00015bb0


	//   ....[123]....
        /*067c*/ 	.word	0x00015bc0


	//   ....[124]....
        /*0680*/ 	.word	0x00015bd0


	//   ....[125]....
        /*0684*/ 	.word	0x00015bf0


	//   ....[126]....
        /*0688*/ 	.word	0x00015c60


	//   ....[127]....
        /*068c*/ 	.word	0x00015cd0


	//   ....[128]....
        /*0690*/ 	.word	0x00015cf0


	//   ....[129]....
        /*0694*/ 	.word	0x00015d00


	//   ....[130]....
        /*0698*/ 	.word	0x00015d60


	//   ....[131]....
        /*069c*/ 	.word	0x00015d80


	//   ....[132]....
        /*06a0*/ 	.word	0x00015de0


	//   ....[133]....
        /*06a4*/ 	.word	0x000162e0


	//   ....[134]....
        /*06a8*/ 	.word	0x00016310


	//   ....[135]....
        /*06ac*/ 	.word	0x00016340


	//   ....[136]....
        /*06b0*/ 	.word	0x00016370


	//   ....[137]....
        /*06b4*/ 	.word	0x000163a0


	//   ....[138]....
        /*06b8*/ 	.word	0x000163d0


	//   ....[139]....
        /*06bc*/ 	.word	0x00016400


	//   ....[140]....
        /*06c0*/ 	.word	0x00016430


	//   ....[141]....
        /*06c4*/ 	.word	0x000165b0


	//   ....[142]....
        /*06c8*/ 	.word	0x000165e0


	//   ....[143]....
        /*06cc*/ 	.word	0x00016610


	//   ....[144]....
        /*06d0*/ 	.word	0x00016640


	//   ....[145]....
        /*06d4*/ 	.word	0x00016670


	//   ....[146]....
        /*06d8*/ 	.word	0x000166a0


	//   ....[147]....
        /*06dc*/ 	.word	0x00016760


	//   ....[148]....
        /*06e0*/ 	.word	0x00016780


	//   ....[149]....
        /*06e4*/ 	.word	0x000167f0


	//   ....[150]....
        /*06e8*/ 	.word	0x00016e90


	//   ....[151]....
        /*06ec*/ 	.word	0x000174f0


	//   ....[152]....
        /*06f0*/ 	.word	0x000175e0


	//   ....[153]....
        /*06f4*/ 	.word	0x00017680


	//   ....[154]....
        /*06f8*/ 	.word	0x000176e0


	//   ....[155]....
        /*06fc*/ 	.word	0x000177d0


	//   ....[156]....
        /*0700*/ 	.word	0x00017840


	//   ....[157]....
        /*0704*/ 	.word	0x00017930


	//   ....[158]....
        /*0708*/ 	.word	0x000179a0


	//   ....[159]....
        /*070c*/ 	.word	0x00017a90


	//   ....[160]....
        /*0710*/ 	.word	0x00017b00


	//   ....[161]....
        /*0714*/ 	.word	0x00017bf0


	//   ....[162]....
        /*0718*/ 	.word	0x00017c60


	//   ....[163]....
        /*071c*/ 	.word	0x00017d00


	//   ....[164]....
        /*0720*/ 	.word	0x00017df0


	//   ....[165]....
        /*0724*/ 	.word	0x00017e60


	//   ....[166]....
        /*0728*/ 	.word	0x00017ec0


	//   ....[167]....
        /*072c*/ 	.word	0x00017fb0


	//   ....[168]....
        /*0730*/ 	.word	0x00018010


	//   ....[169]....
        /*0734*/ 	.word	0x00018110


	//   ....[170]....
        /*0738*/ 	.word	0x00018170


	//   ....[171]....
        /*073c*/ 	.word	0x00018270


	//   ....[172]....
        /*0740*/ 	.word	0x000182d0


	//   ....[173]....
        /*0744*/ 	.word	0x000183d0


	//   ....[174]....
        /*0748*/ 	.word	0x00018430


	//   ....[175]....
        /*074c*/ 	.word	0x00018530


	//   ....[176]....
        /*0750*/ 	.word	0x00018590


	//   ....[177]....
        /*0754*/ 	.word	0x00018690


	//   ....[178]....
        /*0758*/ 	.word	0x000186f0


	//   ....[179]....
        /*075c*/ 	.word	0x00018790


	//   ....[180]....
        /*0760*/ 	.word	0x00018910


	//   ....[181]....
        /*0764*/ 	.word	0x000189f0


	//   ....[182]....
        /*0768*/ 	.word	0x00018a80


	//   ....[183]....
        /*076c*/ 	.word	0x00018b90


	//   ....[184]....
        /*0770*/ 	.word	0x00018bf0


	//   ....[185]....
        /*0774*/ 	.word	0x00018d00


	//   ....[186]....
        /*0778*/ 	.word	0x00018d60


	//   ....[187]....
        /*077c*/ 	.word	0x00018e70


	//   ....[188]....
        /*0780*/ 	.word	0x00018ed0


	//   ....[189]....
        /*0784*/ 	.word	0x00018fe0


	//   ....[190]....
        /*0788*/ 	.word	0x00019040


	//   ....[191]....
        /*078c*/ 	.word	0x00019100


	//   ....[192]....
        /*0790*/ 	.word	0x00019260


	//   ....[193]....
        /*0794*/ 	.word	0x00019300


	//   ....[194]....
        /*0798*/ 	.word	0x00019360


	//   ....[195]....
        /*079c*/ 	.word	0x00019410


	//   ....[196]....
        /*07a0*/ 	.word	0x00019470


	//   ....[197]....
        /*07a4*/ 	.word	0x00019520


	//   ....[198]....
        /*07a8*/ 	.word	0x00019580


	//   ....[199]....
        /*07ac*/ 	.word	0x00019630


	//   ....[200]....
        /*07b0*/ 	.word	0x00019690


	//   ....[201]....
        /*07b4*/ 	.word	0x00019740


	//   ....[202]....
        /*07b8*/ 	.word	0x000197a0


	//   ....[203]....
        /*07bc*/ 	.word	0x00019850


	//   ....[204]....
        /*07c0*/ 	.word	0x00019940


	//   ....[205]....
        /*07c4*/ 	.word	0x000199e0


	//   ....[206]....
        /*07c8*/ 	.word	0x00019a40


	//   ....[207]....
        /*07cc*/ 	.word	0x00019b10


	//   ....[208]....
        /*07d0*/ 	.word	0x00019b70


	//   ....[209]....
        /*07d4*/ 	.word	0x00019c40


	//   ....[210]....
        /*07d8*/ 	.word	0x00019ca0


	//   ....[211]....
        /*07dc*/ 	.word	0x00019d70


	//   ....[212]....
        /*07e0*/ 	.word	0x00019dd0


	//   ....[213]....
        /*07e4*/ 	.word	0x00019ea0


	//   ....[214]....
        /*07e8*/ 	.word	0x00019f00


	//   ....[215]....
        /*07ec*/ 	.word	0x00019fd0


	//   ....[216]....
        /*07f0*/ 	.word	0x0001a060


	//   ....[217]....
        /*07f4*/ 	.word	0x0001a100


	//   ....[218]....
        /*07f8*/ 	.word	0x0001a220


	//   ....[219]....
        /*07fc*/ 	.word	0x0001a290


	//   ....[220]....
        /*0800*/ 	.word	0x0001a300


	//   ....[221]....
        /*0804*/ 	.word	0x0001a370


	//   ....[222]....
        /*0808*/ 	.word	0x0001a3e0


	//   ....[223]....
        /*080c*/ 	.word	0x0001a460


	//   ....[224]....
        /*0810*/ 	.word	0x0001a4f0


	//   ....[225]....
        /*0814*/ 	.word	0x0001a580


	//   ....[226]....
        /*0818*/ 	.word	0x0001a5f0


	//   ....[227]....
        /*081c*/ 	.word	0x0001a660


	//   ....[228]....
        /*0820*/ 	.word	0x0001a6d0


	//   ....[229]....
        /*0824*/ 	.word	0x0001a750


	//   ....[230]....
        /*0828*/ 	.word	0x0001a7c0


	//   ....[231]....
        /*082c*/ 	.word	0x0001a860


	//   ....[232]....
        /*0830*/ 	.word	0x0001a8f0


	//   ....[233]....
        /*0834*/ 	.word	0x0001aa10


	//----- nvinfo : EIATTR_REG_RECONFIG
	.align		4
.L_381:
        /*0838*/ 	.byte	0x01, 0x54
	.zero		2


	//----- nvinfo : EIATTR_SYSCALL_OFFSETS
	.align		4
        /*083c*/ 	.byte	0x04, 0x46
        /*083e*/ 	.short	(.L_383 - .L_382)


	//   ....[0]....
.L_382:
        /*0840*/ 	.word	0x00001c60


	//   ....[1]....
        /*0844*/ 	.word	0x00012ec0


	//   ....[2]....
        /*0848*/ 	.word	0x00013010


	//   ....[3]....
        /*084c*/ 	.word	0x00013100


	//   ....[4]....
        /*0850*/ 	.word	0x00013e70


	//----- nvinfo : EIATTR_MBARRIER_INSTR_OFFSETS
	.align		4
.L_383:
        /*0854*/ 	.byte	0x04, 0x39
        /*0856*/ 	.short	(.L_385 - .L_384)


	//   ....[0]....
.L_384:
        /*0858*/ 	.word	0x00000180
        /*085c*/ 	.word	0x000000ff
        /*0860*/ 	.word	0x00022800
        /*0864*/ 	.short	0x0100
        /*0866*/ 	.byte	0x08
	.zero		1


	//   ....[1]....
        /*0868*/ 	.word	0x00000190
        /*086c*/ 	.word	0x000000ff
        /*0870*/ 	.word	0x00022820
        /*0874*/ 	.short	0x0100
        /*0876*/ 	.byte	0x08
	.zero		1


	//   ....[2]....
        /*0878*/ 	.word	0x00000280
        /*087c*/ 	.word	0x000000ff
        /*0880*/ 	.word	0x00022830
        /*0884*/ 	.short	0x0100
        /*0886*/ 	.byte	0x08
	.zero		1


	//   ....[3]....
        /*0888*/ 	.word	0x00000290
        /*088c*/ 	.word	0x000000ff
        /*0890*/ 	.word	0x00022840
        /*0894*/ 	.short	0x0100
        /*0896*/ 	.byte	0x08
	.zero		1


	//   ....[4]....
        /*0898*/ 	.word	0x000002a0
        /*089c*/ 	.word	0x000000ff
        /*08a0*/ 	.word	0x00022838
        /*08a4*/ 	.short	0x0100
        /*08a6*/ 	.byte	0x08
	.zero		1


	//   ....[5]....
        /*08a8*/ 	.word	0x000002b0
        /*08ac*/ 	.word	0x000000ff
        /*08b0*/ 	.word	0x00022848
        /*08b4*/ 	.short	0x0100
        /*08b6*/ 	.byte	0x08
	.zero		1


	//   ....[6]....
        /*08b8*/ 	.word	0x000003e0
        /*08bc*/ 	.word	0x000000ff
        /*08c0*/ 	.word	0x00022850
        /*08c4*/ 	.short	0x0100
        /*08c6*/ 	.byte	0x08
	.zero		1


	//   ....[7]....
        /*08c8*/ 	.word	0x000003f0
        /*08cc*/ 	.word	0x000000ff
        /*08d0*/ 	.word	0x00022860
        /*08d4*/ 	.short	0x0100
        /*08d6*/ 	.byte	0x08
	.zero		1


	//   ....[8]....
        /*08d8*/ 	.word	0x00000400
        /*08dc*/ 	.word	0x000000ff
        /*08e0*/ 	.word	0x00022858
        /*08e4*/ 	.short	0x0100
        /*08e6*/ 	.byte	0x08
	.zero		1


	//   ....[9]....
        /*08e8*/ 	.word	0x00000410
        /*08ec*/ 	.word	0x000000ff
        /*08f0*/ 	.word	0x00022868
        /*08f4*/ 	.short	0x0100
        /*08f6*/ 	.byte	0x08
	.zero		1


	//   ....[10]....
        /*08f8*/ 	.word	0x00000500
        /*08fc*/ 	.word	0x000000ff
        /*0900*/ 	.word	0x00022870
        /*0904*/ 	.short	0x0100
        /*0906*/ 	.byte	0x06
	.zero		1


	//   ....[11]....
        /*0908*/ 	.word	0x00000510
        /*090c*/ 	.word	0x000000ff
        /*0910*/ 	.word	0x00022880
        /*0914*/ 	.short	0x0100
        /*0916*/ 	.byte	0x06
	.zero		1


	//   ....[12]....
        /*0918*/ 	.word	0x00000520
        /*091c*/ 	.word	0x000000ff
        /*0920*/ 	.word	0x00022878
        /*0924*/ 	.short	0x0100
        /*0926*/ 	.byte	0x06
	.zero		1


	//   ....[13]....
        /*0928*/ 	.word	0x00000530
        /*092c*/ 	.word	0x000000ff
        /*0930*/ 	.word	0x00022888
        /*0934*/ 	.short	0x0100
        /*0936*/ 	.byte	0x06
	.zero		1


	//   ....[14]....
        /*0938*/ 	.word	0x00000660
        /*093c*/ 	.word	0x000000ff
        /*0940*/ 	.word	0x00022890
        /*0944*/ 	.short	0x0100
        /*0946*/ 	.byte	0x08
	.zero		1


	//   ....[15]....
        /*0948*/ 	.word	0x00000670
        /*094c*/ 	.word	0x000000ff
        /*0950*/ 	.word	0x000228a0
        /*0954*/ 	.short	0x0100
        /*0956*/ 	.byte	0x08
	.zero		1


	//   ....[16]....
        /*0958*/ 	.word	0x00000680
        /*095c*/ 	.word	0x000000ff
        /*0960*/ 	.word	0x00022898
        /*0964*/ 	.short	0x0100
        /*0966*/ 	.byte	0x08
	.zero		1


	//   ....[17]....
        /*0968*/ 	.word	0x00000690
        /*096c*/ 	.word	0x000000ff
        /*0970*/ 	.word	0x000228a8
        /*0974*/ 	.short	0x0100
        /*0976*/ 	.byte	0x08
	.zero		1


	//   ....[18]....
        /*0978*/ 	.word	0x000007d0
        /*097c*/ 	.word	0x000000ff
        /*0980*/ 	.word	0x000228b0
        /*0984*/ 	.short	0x0100
        /*0986*/ 	.byte	0x08
	.zero		1


	//   ....[19]....
        /*0988*/ 	.word	0x000007e0
        /*098c*/ 	.word	0x000000ff
        /*0990*/ 	.word	0x000228c0
        /*0994*/ 	.short	0x0100
        /*0996*/ 	.byte	0x08
	.zero		1


	//   ....[20]....
        /*0998*/ 	.word	0x000007f0
        /*099c*/ 	.word	0x000000ff
        /*09a0*/ 	.word	0x000228b8
        /*09a4*/ 	.short	0x0100
        /*09a6*/ 	.byte	0x08
	.zero		1


	//   ....[21]....
        /*09a8*/ 	.word	0x00000800
        /*09ac*/ 	.word	0x000000ff
        /*09b0*/ 	.word	0x000228c8
        /*09b4*/ 	.short	0x0100
        /*09b6*/ 	.byte	0x08
	.zero		1


	//   ....[22]....
        /*09b8*/ 	.word	0x00001d10
        /*09bc*/ 	.word	0x00000006
        /*09c0*/ 	.word	0x00022800
        /*09c4*/ 	.short	0x010a
        /*09c6*/ 	.byte	0x3f
	.zero		1


	//   ....[23]....
        /*09c8*/ 	.word	0x00001de0
        /*09cc*/ 	.word	0x000000ff
        /*09d0*/ 	.word	0x00022830
        /*09d4*/ 	.short	0x010a
        /*09d6*/ 	.byte	0x18
	.zero		1


	//   ....[24]....
        /*09d8*/ 	.word	0x00001e20
        /*09dc*/ 	.word	0x000000ff
        /*09e0*/ 	.word	0x00022830
        /*09e4*/ 	.short	0x010a
        /*09e6*/ 	.byte	0x18
	.zero		1


	//   ....[25]....
        /*09e8*/ 	.word	0x000024e0
        /*09ec*/ 	.word	0x000000ff
        /*09f0*/ 	.word	0x00000000
        /*09f4*/ 	.short	0x0101
        /*09f6*/ 	.byte	0x05
	.zero		1


	//   ....[26]....
        /*09f8*/ 	.word	0x00004700
        /*09fc*/ 	.word	0x000000ff
        /*0a00*/ 	.word	0x00022850
        /*0a04*/ 	.short	0x010a
        /*0a06*/ 	.byte	0x18
	.zero		1


	//   ....[27]....
        /*0a08*/ 	.word	0x00004740
        /*0a0c*/ 	.word	0x000000ff
        /*0a10*/ 	.word	0x00022850
        /*0a14*/ 	.short	0x010a
        /*0a16*/ 	.byte	0x18
	.zero		1


	//   ....[28]....
        /*0a18*/ 	.word	0x00004a90
        /*0a1c*/ 	.word	0x000000ff
        /*0a20*/ 	.word	0x00000000
        /*0a24*/ 	.short	0x0101
        /*0a26*/ 	.byte	0x18
	.zero		1


	//   ....[29]....
        /*0a28*/ 	.word	0x00004e20
        /*0a2c*/ 	.word	0x000000ff
        /*0a30*/ 	.word	0x00022830
        /*0a34*/ 	.short	0x010a
        /*0a36*/ 	.byte	0x18
	.zero		1


	//   ....[30]....
        /*0a38*/ 	.word	0x00004e60
        /*0a3c*/ 	.word	0x000000ff
        /*0a40*/ 	.word	0x00022830
        /*0a44*/ 	.short	0x010a
        /*0a46*/ 	.byte	0x18
	.zero		1


	//   ....[31]....
        /*0a48*/ 	.word	0x00005410
        /*0a4c*/ 	.word	0x000000ff
        /*0a50*/ 	.word	0x00000000
        /*0a54*/ 	.short	0x0101
        /*0a56*/ 	.byte	0x0a
	.zero		1


	//   ....[32]....
        /*0a58*/ 	.word	0x00007fb0
        /*0a5c*/ 	.word	0x000000ff
        /*0a60*/ 	.word	0x00022850
        /*0a64*/ 	.short	0x010a
        /*0a66*/ 	.byte	0x18
	.zero		1


	//   ....[33]....
        /*0a68*/ 	.word	0x00008000
        /*0a6c*/ 	.word	0x000000ff
        /*0a70*/ 	.word	0x00022850
        /*0a74*/ 	.short	0x010a
        /*0a76*/ 	.byte	0x18
	.zero		1


	//   ....[34]....
        /*0a78*/ 	.word	0x000082f0
        /*0a7c*/ 	.word	0x000000ff
        /*0a80*/ 	.word	0x00000000
        /*0a84*/ 	.short	0x0101
        /*0a86*/ 	.byte	0x18
	.zero		1


	//   ....[35]....
        /*0a88*/ 	.word	0x000086d0
        /*0a8c*/ 	.word	0x000000ff
        /*0a90*/ 	.word	0x00022830
        /*0a94*/ 	.short	0x010a
        /*0a96*/ 	.byte	0x1b
	.zero		1


	//   ....[36]....
        /*0a98*/ 	.word	0x00008710
        /*0a9c*/ 	.word	0x000000ff
        /*0aa0*/ 	.word	0x00022830
        /*0aa4*/ 	.short	0x010a
        /*0aa6*/ 	.byte	0x1b
	.zero		1


	//   ....[37]....
        /*0aa8*/ 	.word	0x00008c70
        /*0aac*/ 	.word	0x000000ff
        /*0ab0*/ 	.word	0x00000000
        /*0ab4*/ 	.short	0x0101
        /*0ab6*/ 	.byte	0x06
	.zero		1


	//   ....[38]....
        /*0ab8*/ 	.word	0x0000a5b0
        /*0abc*/ 	.word	0x000000ff
        /*0ac0*/ 	.word	0x00022850
        /*0ac4*/ 	.short	0x010a
        /*0ac6*/ 	.byte	0x1b
	.zero		1


	//   ....[39]....
        /*0ac8*/ 	.word	0x0000a600
        /*0acc*/ 	.word	0x000000ff
        /*0ad0*/ 	.word	0x00022850
        /*0ad4*/ 	.short	0x010a
        /*0ad6*/ 	.byte	0x1b
	.zero		1


	//   ....[40]....
        /*0ad8*/ 	.word	0x0000a8d0
        /*0adc*/ 	.word	0x000000ff
        /*0ae0*/ 	.word	0x00000000
        /*0ae4*/ 	.short	0x0101
        /*0ae6*/ 	.byte	0x1b
	.zero		1


	//   ....[41]....
        /*0ae8*/ 	.word	0x0000aa50
        /*0aec*/ 	.word	0x000000ff
        /*0af0*/ 	.word	0x00022830
        /*0af4*/ 	.short	0x010a
        /*0af6*/ 	.byte	0x19
	.zero		1


	//   ....[42]....
        /*0af8*/ 	.word	0x0000aa90
        /*0afc*/ 	.word	0x000000ff
        /*0b00*/ 	.word	0x00022830
        /*0b04*/ 	.short	0x010a
        /*0b06*/ 	.byte	0x19
	.zero		1


	//   ....[43]....
        /*0b08*/ 	.word	0x0000b030
        /*0b0c*/ 	.word	0x000000ff
        /*0b10*/ 	.word	0x00000000
        /*0b14*/ 	.short	0x0101
        /*0b16*/ 	.byte	0x06
	.zero		1


	//   ....[44]....
        /*0b18*/ 	.word	0x0000dbd0
        /*0b1c*/ 	.word	0x000000ff
        /*0b20*/ 	.word	0x00022850
        /*0b24*/ 	.short	0x010a
        /*0b26*/ 	.byte	0x19
	.zero		1


	//   ....[45]....
        /*0b28*/ 	.word	0x0000dc20
        /*0b2c*/ 	.word	0x000000ff
        /*0b30*/ 	.word	0x00022850
        /*0b34*/ 	.short	0x010a
        /*0b36*/ 	.byte	0x19
	.zero		1


	//   ....[46]....
        /*0b38*/ 	.word	0x0000df10
        /*0b3c*/ 	.word	0x000000ff
        /*0b40*/ 	.word	0x00000000
        /*0b44*/ 	.short	0x0101
        /*0b46*/ 	.byte	0x19
	.zero		1


	//   ....[47]....
        /*0b48*/ 	.word	0x00010390
        /*0b4c*/ 	.word	0x00000011
        /*0b50*/ 	.word	0x00000000
        /*0b54*/ 	.short	0x0101
        /*0b56*/ 	.byte	0x3f
	.zero		1


	//   ....[48]....
        /*0b58*/ 	.word	0x00013600
        /*0b5c*/ 	.word	0x00000013
        /*0b60*/ 	.word	0x00022840
        /*0b64*/ 	.short	0x010a
        /*0b66*/ 	.byte	0x3f
	.zero		1


	//   ....[49]....
        /*0b68*/ 	.word	0x00013c50
        /*0b6c*/ 	.word	0x00000013
        /*0b70*/ 	.word	0x00022830
        /*0b74*/ 	.short	0x0107
        /*0b76*/ 	.byte	0x3f
	.zero		1


	//   ....[50]....
        /*0b78*/ 	.word	0x00013d20
        /*0b7c*/ 	.word	0x00000013
        /*0b80*/ 	.word	0x00022830
        /*0b84*/ 	.short	0x0101
        /*0b86*/ 	.byte	0x3f
	.zero		1


	//   ....[51]....
        /*0b88*/ 	.word	0x000147b0
        /*0b8c*/ 	.word	0x00000011
        /*0b90*/ 	.word	0x00022800
        /*0b94*/ 	.short	0x0107
        /*0b96*/ 	.byte	0x3f
	.zero		1


	//   ....[52]....
        /*0b98*/ 	.word	0x000148a0
        /*0b9c*/ 	.word	0x00000011
        /*0ba0*/ 	.word	0x00022800
        /*0ba4*/ 	.short	0x0101
        /*0ba6*/ 	.byte	0x3f
	.zero		1


	//   ....[53]....
        /*0ba8*/ 	.word	0x000148c0
        /*0bac*/ 	.word	0x00000011
        /*0bb0*/ 	.word	0x00022820
        /*0bb4*/ 	.short	0x010a
        /*0bb6*/ 	.byte	0x3f
	.zero		1


	//   ....[54]....
        /*0bb8*/ 	.word	0x00014950
        /*0bbc*/ 	.word	0x00000013
        /*0bc0*/ 	.word	0x00022860
        /*0bc4*/ 	.short	0x010a
        /*0bc6*/ 	.byte	0x3f
	.zero		1


	//   ....[55]....
        /*0bc8*/ 	.word	0x000150d0
        /*0bcc*/ 	.word	0x00000013
        /*0bd0*/ 	.word	0x00022850
        /*0bd4*/ 	.short	0x0107
        /*0bd6*/ 	.byte	0x3f
	.zero		1


	//   ....[56]....
        /*0bd8*/ 	.word	0x000151a0
        /*0bdc*/ 	.word	0x00000013
        /*0be0*/ 	.word	0x00022850
        /*0be4*/ 	.short	0x0101
        /*0be6*/ 	.byte	0x3f
	.zero		1


	//   ....[57]....
        /*0be8*/ 	.word	0x000154f0
        /*0bec*/ 	.word	0x00000006
        /*0bf0*/ 	.word	0x00022840
        /*0bf4*/ 	.short	0x010a
        /*0bf6*/ 	.byte	0x3f
	.zero		1


	//   ....[58]....
        /*0bf8*/ 	.word	0x000158d0
        /*0bfc*/ 	.word	0x00000006
        /*0c00*/ 	.word	0x00022830
        /*0c04*/ 	.short	0x0107
        /*0c06*/ 	.byte	0x3f
	.zero		1


	//   ....[59]....
        /*0c08*/ 	.word	0x00015990
        /*0c0c*/ 	.word	0x00000006
        /*0c10*/ 	.word	0x00022830
        /*0c14*/ 	.short	0x0101
        /*0c16*/ 	.byte	0x3f
	.zero		1


	//   ....[60]....
        /*0c18*/ 	.word	0x000159c0
        /*0c1c*/ 	.word	0x00000006
        /*0c20*/ 	.word	0x00022860
        /*0c24*/ 	.short	0x010a
        /*0c26*/ 	.byte	0x3f
	.zero		1


	//   ....[61]....
        /*0c28*/ 	.word	0x00015ee0
        /*0c2c*/ 	.word	0x00000006
        /*0c30*/ 	.word	0x00022850
        /*0c34*/ 	.short	0x0107
        /*0c36*/ 	.byte	0x3f
	.zero		1


	//   ....[62]....
        /*0c38*/ 	.word	0x00015fa0
        /*0c3c*/ 	.word	0x00000006
        /*0c40*/ 	.word	0x00022850
        /*0c44*/ 	.short	0x0101
        /*0c46*/ 	.byte	0x3f
	.zero		1


	//   ....[63]....
        /*0c48*/ 	.word	0x00016e10
        /*0c4c*/ 	.word	0x00000007
        /*0c50*/ 	.word	0x00022820
        /*0c54*/ 	.short	0x010a
        /*0c56*/ 	.byte	0x3f
	.zero		1


	//   ....[64]....
        /*0c58*/ 	.word	0x00016f90
        /*0c5c*/ 	.word	0x00000005
        /*0c60*/ 	.word	0x00022840
        /*0c64*/ 	.short	0x010a
        /*0c66*/ 	.byte	0x3f
	.zero		1


	//   ....[65]....
        /*0c68*/ 	.word	0x00017030
        /*0c6c*/ 	.word	0x00000003
        /*0c70*/ 	.word	0x00022840
        /*0c74*/ 	.short	0x010a
        /*0c76*/ 	.byte	0x3f
	.zero		1


	//   ....[66]....
        /*0c78*/ 	.word	0x00017070
        /*0c7c*/ 	.word	0x00000005
        /*0c80*/ 	.word	0x00022860
        /*0c84*/ 	.short	0x010a
        /*0c86*/ 	.byte	0x3f
	.zero		1


	//   ....[67]....
        /*0c88*/ 	.word	0x000170b0
        /*0c8c*/ 	.word	0x00000003
        /*0c90*/ 	.word	0x00022860
        /*0c94*/ 	.short	0x010a
        /*0c96*/ 	.byte	0x3f
	.zero		1


	//   ....[68]....
        /*0c98*/ 	.word	0x00017110
        /*0c9c*/ 	.word	0x00000006
        /*0ca0*/ 	.word	0x00022800
        /*0ca4*/ 	.short	0x010a
        /*0ca6*/ 	.byte	0x3f
	.zero		1


	//   ....[69]....
        /*0ca8*/ 	.word	0x00017170
        /*0cac*/ 	.word	0x00000003
        /*0cb0*/ 	.word	0x00022830
        /*0cb4*/ 	.short	0x010a
        /*0cb6*/ 	.byte	0x3f
	.zero		1


	//   ....[70]....
        /*0cb8*/ 	.word	0x000171d0
        /*0cbc*/ 	.word	0x00000009
        /*0cc0*/ 	.word	0x00022850
        /*0cc4*/ 	.short	0x010a
        /*0cc6*/ 	.byte	0x3f
	.zero		1


	//   ....[71]....
        /*0cc8*/ 	.word	0x00017230
        /*0ccc*/ 	.word	0x00000003
        /*0cd0*/ 	.word	0x00022830
        /*0cd4*/ 	.short	0x010a
        /*0cd6*/ 	.byte	0x3f
	.zero		1


	//   ....[72]....
        /*0cd8*/ 	.word	0x00017290
        /*0cdc*/ 	.word	0x00000009
        /*0ce0*/ 	.word	0x00022850
        /*0ce4*/ 	.short	0x010a
        /*0ce6*/ 	.byte	0x3f
	.zero		1


	//   ....[73]....
        /*0ce8*/ 	.word	0x000172f0
        /*0cec*/ 	.word	0x00000003
        /*0cf0*/ 	.word	0x00022830
        /*0cf4*/ 	.short	0x010a
        /*0cf6*/ 	.byte	0x3f
	.zero		1


	//   ....[74]....
        /*0cf8*/ 	.word	0x00017350
        /*0cfc*/ 	.word	0x00000009
        /*0d00*/ 	.word	0x00022850
        /*0d04*/ 	.short	0x010a
        /*0d06*/ 	.byte	0x3f
	.zero		1


	//   ....[75]....
        /*0d08*/ 	.word	0x000173b0
        /*0d0c*/ 	.word	0x00000003
        /*0d10*/ 	.word	0x00022830
        /*0d14*/ 	.short	0x010a
        /*0d16*/ 	.byte	0x3f
	.zero		1


	//   ....[76]....
        /*0d18*/ 	.word	0x00017410
        /*0d1c*/ 	.word	0x00000009
        /*0d20*/ 	.word	0x00022850
        /*0d24*/ 	.short	0x010a
        /*0d26*/ 	.byte	0x3f
	.zero		1


	//   ....[77]....
        /*0d28*/ 	.word	0x00017530
        /*0d2c*/ 	.word	0x00000013
        /*0d30*/ 	.word	0x00022840
        /*0d34*/ 	.short	0x010a
        /*0d36*/ 	.byte	0x3f
	.zero		1


	//   ....[78]....
        /*0d38*/ 	.word	0x00018810
        /*0d3c*/ 	.word	0x00000011
        /*0d40*/ 	.word	0x00022820
        /*0d44*/ 	.short	0x010a
        /*0d46*/ 	.byte	0x3f
	.zero		1


	//   ....[79]....
        /*0d48*/ 	.word	0x00018860
        /*0d4c*/ 	.word	0x00000013
        /*0d50*/ 	.word	0x00022860
        /*0d54*/ 	.short	0x010a
        /*0d56*/ 	.byte	0x3f
	.zero		1


	//   ....[80]....
        /*0d58*/ 	.word	0x000191b0
        /*0d5c*/ 	.word	0x00000006
        /*0d60*/ 	.word	0x00022840
        /*0d64*/ 	.short	0x010a
        /*0d66*/ 	.byte	0x3f
	.zero		1


	//   ....[81]....
        /*0d68*/ 	.word	0x00019890
        /*0d6c*/ 	.word	0x00000006
        /*0d70*/ 	.word	0x00022860
        /*0d74*/ 	.short	0x010a
        /*0d76*/ 	.byte	0x3f
	.zero		1


	//   ....[82]....
        /*0d78*/ 	.word	0x0001a930
        /*0d7c*/ 	.word	0x00000007
        /*0d80*/ 	.word	0x00022820
        /*0d84*/ 	.short	0x010a
        /*0d86*/ 	.byte	0x3f
	.zero		1


	//   ....[83]....
        /*0d88*/ 	.word	0x0001aad0
        /*0d8c*/ 	.word	0x00000005
        /*0d90*/ 	.word	0x00022840
        /*0d94*/ 	.short	0x010a
        /*0d96*/ 	.byte	0x3f
	.zero		1


	//   ....[84]....
        /*0d98*/ 	.word	0x0001ab20
        /*0d9c*/ 	.word	0x00000003
        /*0da0*/ 	.word	0x00022840
        /*0da4*/ 	.short	0x010a
        /*0da6*/ 	.byte	0x3f
	.zero		1


	//   ....[85]....
        /*0da8*/ 	.word	0x0001ab70
        /*0dac*/ 	.word	0x00000005
        /*0db0*/ 	.word	0x00022860
        /*0db4*/ 	.short	0x010a
        /*0db6*/ 	.byte	0x3f
	.zero		1


	//----- nvinfo : EIATTR_NUM_MBARRIERS
	.align		4
.L_385:
        /*0db8*/ 	.byte	0x03, 0x38
        /*0dba*/ 	.short	0x0016


	//----- nvinfo : EIATTR_EXIT_INSTR_OFFSETS
	.align		4
        /*0dbc*/ 	.byte	0x04, 0x1c
        /*0dbe*/ 	.short	(.L_387 - .L_386)


	//   ....[0]....
.L_386:
        /*0dc0*/ 	.word	0x000009a0


	//   ....[1]....
        /*0dc4*/ 	.word	0x00011720


	//   ....[2]....
        /*0dc8*/ 	.word	0x00017100


	//----- nvinfo : EIATTR_MAX_THREADS
	.align		4
.L_387:
        /*0dcc*/ 	.byte	0x04, 0x05
        /*0dce*/ 	.short	(.L_389 - .L_388)
.L_388:
        /*0dd0*/ 	.word	0x00000180
        /*0dd4*/ 	.word	0x00000001
        /*0dd8*/ 	.word	0x00000001


	//----- nvinfo : EIATTR_CRS_STACK_SIZE
	.align		4
.L_389:
        /*0ddc*/ 	.byte	0x04, 0x1e
        /*0dde*/ 	.short	(.L_391 - .L_390)
.L_390:
        /*0de0*/ 	.word	0x00000000


	//----- nvinfo : EIATTR_CBANK_PARAM_SIZE
	.align		4
.L_391:
        /*0de4*/ 	.byte	0x03, 0x19
        /*0de6*/ 	.short	0x0af0


	//----- nvinfo : EIATTR_PARAM_CBANK
	.align		4
        /*0de8*/ 	.byte	0x04, 0x0a
        /*0dea*/ 	.short	(.L_393 - .L_392)
	.align		4
.L_392:
        /*0dec*/ 	.word	index@(.nv.constant0._ZN7cutlass13device_kernelIN5flash11enable_sm90INS1_16FlashAttnFwdSm90INS1_25CollectiveMainloopFwdSm90ILi2EN4cute5tupleIJNS5_1CILi1EEES8_S8_EEENS6_IJNS7_ILi128EEENS7_ILi96EEENS7_ILi64EEEEEELi256ENS_6half_tEfNS_4arch4Sm90ELb0ELb1ELb1ELb1ELb1ELb0ELb0ELb1ELb0ELb1ELb0ELb0EEENS1_21CollectiveEpilogueFwdINS6_IJSA_NS7_ILi256EEESB_EEES9_SE_SG_Li256ELb1ELb1ELb0ELb0EEENS1_36VarlenDynamicPersistentTileSchedulerILi128ELi96ELi256ELi128ELb0ELb1ELb1ELb1ELb0ELb1EEEEEEEEEvNT_6ParamsE)
        /*0df0*/ 	.short	0x0210
        /*0df2*/ 	.short	0x0af0


	//----- nvinfo : EIATTR_SW_WAR
	.align		4
.L_393:
        /*0df4*/ 	.byte	0x04, 0x36
        /*0df6*/ 	.short	(.L_395 - .L_394)
.L_394:
        /*0df8*/ 	.word	0x00000008
.L_395:


//--------------------- .nv.info._ZN7cutlass13device_kernelIN5flash11enable_sm90INS1_16FlashAttnFwdSm90INS1_25CollectiveMainloopFwdSm90ILi2EN4cute5tupleIJNS5_1CILi1EEES8_S8_EEENS6_IJNS7_ILi128EEENS7_ILi96EEENS7_ILi64EEEEEELi256ENS_6half_tEfNS_4arch4Sm90ELb0ELb1ELb1ELb1ELb1ELb1ELb0ELb1ELb0ELb1ELb0ELb0EEENS1_21CollectiveEpilogueFwdINS6_IJSA_NS7_ILi256EEESB_EEES9_SE_SG_Li256ELb1ELb1ELb0ELb0EEENS1_36VarlenDynamicPersistentTileSchedulerILi128ELi96ELi256ELi128ELb0ELb1ELb1ELb1ELb0ELb1EEEEEEEEEvNT_6ParamsE --------------------------
	.section	.nv.info._ZN7cutlass13device_kernelIN5flash11enable_sm90INS1_16FlashAttnFwdSm90INS1_25CollectiveMainloopFwdSm90ILi2EN4cute5tupleIJNS5_1CILi1EEES8_S8_EEENS6_IJNS7_ILi128EEENS7_ILi96EEENS7_ILi64EEEEEELi256ENS_6half_tEfNS_4arch4Sm90ELb0ELb1ELb1ELb1ELb1ELb1ELb0ELb1ELb0ELb1ELb0ELb0EEENS1_21CollectiveEpilogueFwdINS6_IJSA_NS7_ILi256EEESB_EEES9_SE_SG_Li256ELb1ELb1ELb0ELb0EEENS1_36VarlenDynamicPersistentTileSchedulerILi128ELi96ELi256ELi128ELb0ELb1ELb1ELb1ELb0ELb1EEEEEEEEEvNT_6ParamsE,"",@"SHT_CUDA_INFO"
	.sectionflags	@""
	.align	4


	//----- nvinfo : EIATTR_CUDA_API_VERSION
	.align		4
        /*0000*/ 	.byte	0x04, 0x37
        /*0002*/ 	.short	(.L_397 - .L_396)
.L_396:
        /*0004*/ 	.word	0x00000082


	//----- nvinfo : EIATTR_KPARAM_INFO
	.align		4
.L_397:
        /*0008*/ 	.byte	0x04, 0x17
        /*000a*/ 	.short	(.L_399 - .L_398)
.L_398:
        /*000c*/ 	.word	0x00000000
        /*0010*/ 	.short	0x0000
        /*0012*/ 	.short	0x0070
        /*0014*/ 	.byte	0x00, 0xf0, 0x01, 0x2a


	//----- nvinfo : EIATTR_SPARSE_MMA_MASK
	.align		4
.L_399:
        /*0018*/ 	.byte	0x03, 0x50
        /*001a*/ 	.short	0x0000


	//----- nvinfo : EIATTR_MAXREG_COUNT
	.align		4
        /*001c*/ 	.byte	0x03, 0x1b
        /*001e*/ 	.short	0x00a8


	//----- nvinfo : EIATTR_NUM_BARRIERS
	.align		4
        /*0020*/ 	.byte	0x02, 0x4c
        /*0022*/ 	.byte	0x10
	.zero		1


	//----- nvinfo : EIATTR_EXTERNS
	.align		4
        /*0024*/ 	.byte	0x04, 0x0f
        /*0026*/ 	.short	(.L_401 - .L_400)


	//   ....[0]....
	.align		4
.L_400:
        /*0028*/ 	.word	index@(__assertfail)


	//----- nvinfo : EIATTR_ANNOTATIONS
	.align		4
.L_401:
        /*002c*/ 	.byte	0x04, 0x55
        /*002e*/ 	.short	(.L_403 - .L_402)


	//   ....[0]....
.L_402:
        /* <DEDUP_REMOVED lines=31> */


	//----- nvinfo : EIATTR_MERCURY_ISA_VERSION
	.align		4
.L_403:
        /*0208*/ 	.byte	0x03, 0x5f
        /*020a*/ 	.short	0x0101


	//----- nvinfo : EIATTR_UNUSED_LOAD_BYTE_OFFSET
	.align		4
        /*020c*/ 	.byte	0x04, 0x44
        /*020e*/ 	.short	(.L_405 - .L_404)


	//   ....[0]....
.L_404:
        /*0210*/ 	.word	0x00000a80
        /*0214*/ 	.word	0x0000fff0


	//   ....[1]....
        /*0218*/ 	.word	0x00017130
        /*021c*/ 	.word	0x0000fff0


	//----- nvinfo : EIATTR_INT_WARP_WIDE_INSTR_OFFSETS
	.align		4
.L_405:
        /*0220*/ 	.byte	0x04, 0x31
        /*0222*/ 	.short	(.L_407 - .L_406)


	//   ....[0]....
.L_406:
        /*0224*/ 	.word	0x00000130


	//   ....[1]....
        /*0228*/ 	.word	0x00000170


	//   ....[2]....
        /*022c*/ 	.word	0x000001e0


	//   ....[3]....
        /*0230*/ 	.word	0x0001cec0


	//   ....[4]....
        /*0234*/ 	.word	0x0001cf50


	//   ....[5]....
        /*0238*/ 	.word	0x00020310


	//   ....[6]....
        /*023c*/ 	.word	0x000203a0


	//----- nvinfo : EIATTR_COOP_GROUP_MASK_REGIDS
	.align		4
.L_407:
        /*0240*/ 	.byte	0x04, 0x29
        /*0242*/ 	.short	(.L_409 - .L_408)


	//   ....[0]....
.L_408:
        /*0244*/ 	.word	0xffffffff


	//   ....[1]....
        /*0248*/ 	.word	0xffffffff


	//   ....[2]....
        /*024c*/ 	.word	0xffffffff


	//   ....[3]....
        /*0250*/ 	.word	0xffffffff


	//   ....[4]....
        /*0254*/ 	.word	0xffffffff


	//   ....[5]....
        /*0258*/ 	.word	0xffffffff


	//   ....[6]....
        /*025c*/ 	.word	0xffffffff


	//   ....[7]....
        /*0260*/ 	.word	0xffffffff


	//   ....[8]....
        /*0264*/ 	.word	0xffffffff


	//   ....[9]....
        /*0268*/ 	.word	0xffffffff


	//   ....[10]....
        /*026c*/ 	.word	0xffffffff


	//   ....[11]....
        /*0270*/ 	.word	0xffffffff


	//   ....[12]....
        /*0274*/ 	.word	0xffffffff


	//   ....[13]....
        /*0278*/ 	.word	0xffffffff


	//   ....[14]....
        /*027c*/ 	.word	0xffffffff


	//   ....[15]....
        /*0280*/ 	.word	0xffffffff


	//   ....[16]....
        /*0284*/ 	.word	0xffffffff


	//   ....[17]....
        /*0288*/ 	.word	0xffffffff


	//   ....[18]....
        /*028c*/ 	.word	0xffffffff


	//   ....[19]....
        /*0290*/ 	.word	0xffffffff


	//   ....[20]....
        /*0294*/ 	.word	0xffffffff


	//   ....[21]....
        /*0298*/ 	.word	0xffffffff


	//   ....[22]....
        /*029c*/ 	.word	0xffffffff


	//   ....[23]....
        /*02a0*/ 	.word	0xffffffff


	//   ....[24]....
        /*02a4*/ 	.word	0xffffffff


	//   ....[25]....
        /*02a8*/ 	.word	0xffffffff


	//   ....[26]....
        /*02ac*/ 	.word	0xffffffff


	//   ....[27]....
        /*02b0*/ 	.word	0xffffffff


	//   ....[28]....
        /*02b4*/ 	.word	0xffffffff


	//   ....[29]....
        /*02b8*/ 	.word	0xffffffff


	//   ....[30]....
        /*02bc*/ 	.word	0xffffffff


	//   ....[31]....
        /*02c0*/ 	.word	0xffffffff


	//   ....[32]....
        /*02c4*/ 	.word	0xffffffff


	//   ....[33]....
        /*02c8*/ 	.word	0xffffffff


	//   ....[34]....
        /*02cc*/ 	.word	0xffffffff


	//   ....[35]....
        /*02d0*/ 	.word	0xffffffff


	//   ....[36]....
        /*02d4*/ 	.word	0xffffffff


	//   ....[37]....
        /*02d8*/ 	.word	0xffffffff


	//   ....[38]....
        /*02dc*/ 	.word	0xffffffff


	//   ....[39]....
        /*02e0*/ 	.word	0xffffffff


	//   ....[40]....
        /*02e4*/ 	.word	0xffffffff


	//   ....[41]....
        /*02e8*/ 	.word	0xffffffff


	//   ....[42]....
        /*02ec*/ 	.word	0xffffffff


	//   ....[43]....
        /*02f0*/ 	.word	0xffffffff


	//   ....[44]....
        /*02f4*/ 	.word	0xffffffff


	//   ....[45]....
        /*02f8*/ 	.word	0xffffffff


	//   ....[46]....
        /*02fc*/ 	.word	0xffffffff


	//   ....[47]....
        /*0300*/ 	.word	0xffffffff


	//   ....[48]....
        /*0304*/ 	.word	0xffffffff


	//   ....[49]....
        /*0308*/ 	.word	0xffffffff


	//   ....[50]....
        /*030c*/ 	.word	0xffffffff


	//   ....[51]....
        /*0310*/ 	.word	0xffffffff


	//   ....[52]....
        /*0314*/ 	.word	0xffffffff


	//   ....[53]....
        /*0318*/ 	.word	0xffffffff


	//   ....[54]....
        /*031c*/ 	.word	0xffffffff


	//   ....[55]....
        /*0320*/ 	.word	0xffffffff


	//   ....[56]....
        /*0324*/ 	.word	0xffffffff


	//   ....[57]....
        /*0328*/ 	.word	0xffffffff


	//   ....[58]....
        /*032c*/ 	.word	0xffffffff


	//   ....[59]....
        /*0330*/ 	.word	0xffffffff


	//   ....[60]....
        /*0334*/ 	.word	0xffffffff


	//   ....[61]....
        /*0338*/ 	.word	0xffffffff


	//   ....[62]....
        /*033c*/ 	.word	0xffffffff


	//   ....[63]....
        /*0340*/ 	.word	0xffffffff


	//   ....[64]....
        /*0344*/ 	.word	0xffffffff


	//   ....[65]....
        /*0348*/ 	.word	0xffffffff


	//   ....[66]....
        /*034c*/ 	.word	0xffffffff


	//   ....[67]....
        /*0350*/ 	.word	0xffffffff


	//   ....[68]....
        /*0354*/ 	.word	0xffffffff


	//   ....[69]....
        /*0358*/ 	.word	0xffffffff


	//   ....[70]....
        /*035c*/ 	.word	0xffffffff


	//   ....[71]....
        /*0360*/ 	.word	0xffffffff


	//   ....[72]....
        /*0364*/ 	.word	0xffffffff


	//   ....[73]....
        /*0368*/ 	.word	0xffffffff


	//   ....[74]....
        /*036c*/ 	.word	0xffffffff


	//   ....[75]....
        /*0370*/ 	.word	0xffffffff


	//   ....[76]....
        /*0374*/ 	.word	0xffffffff


	//   ....[77]....
        /*0378*/ 	.word	0xffffffff


	//   ....[78]....
        /*037c*/ 	.word	0xffffffff


	//   ....[79]....
        /*0380*/ 	.word	0xffffffff


	//   ....[80]....
        /*0384*/ 	.word	0xffffffff


	//   ....[81]....
        /*0388*/ 	.word	0xffffffff


	//   ....[82]....
        /*038c*/ 	.word	0xffffffff


	//   ....[83]....
        /*0390*/ 	.word	0xffffffff


	//   ....[84]....
        /*0394*/ 	.word	0xffffffff


	//   ....[85]....
        /*0398*/ 	.word	0xffffffff


	//   ....[86]....
        /*039c*/ 	.word	0xffffffff


	//   ....[87]....
        /*03a0*/ 	.word	0xffffffff


	//   ....[88]....
        /*03a4*/ 	.word	0xffffffff


	//   ....[89]....
        /*03a8*/ 	.word	0xffffffff


	//   ....[90]....
        /*03ac*/ 	.word	0xffffffff


	//   ....[91]....
        /*03b0*/ 	.word	0xffffffff


	//   ....[92]....
        /*03b4*/ 	.word	0xffffffff


	//   ....[93]....
        /*03b8*/ 	.word	0xffffffff


	//   ....[94]....
        /*03bc*/ 	.word	0xffffffff


	//   ....[95]....
        /*03c0*/ 	.word	0xffffffff


	//   ....[96]....
        /*03c4*/ 	.word	0xffffffff


	//   ....[97]....
        /*03c8*/ 	.word	0xffffffff


	//   ....[98]....
        /*03cc*/ 	.word	0xffffffff


	//   ....[99]....
        /*03d0*/ 	.word	0xffffffff


	//   ....[100]....
        /*03d4*/ 	.word	0xffffffff


	//   ....[101]....
        /*03d8*/ 	.word	0xffffffff


	//   ....[102]....
        /*03dc*/ 	.word	0xffffffff


	//   ....[103]....
        /*03e0*/ 	.word	0xffffffff


	//   ....[104]....
        /*03e4*/ 	.word	0xffffffff


	//   ....[105]....
        /*03e8*/ 	.word	0xffffffff


	//   ....[106]....
        /*03ec*/ 	.word	0xffffffff


	//   ....[107]....
        /*03f0*/ 	.word	0xffffffff


	//   ....[108]....
        /*03f4*/ 	.word	0xffffffff


	//   ....[109]....
        /*03f8*/ 	.word	0xffffffff


	//   ....[110]....
        /*03fc*/ 	.word	0xffffffff


	//   ....[111]....
        /*0400*/ 	.word	0xffffffff


	//   ....[112]....
        /*0404*/ 	.word	0xffffffff


	//   ....[113]....
        /*0408*/ 	.word	0xffffffff


	//   ....[114]....
        /*040c*/ 	.word	0xffffffff


	//   ....[115]....
        /*0410*/ 	.word	0xffffffff


	//   ....[116]....
        /*0414*/ 	.word	0xffffffff


	//   ....[117]....
        /*0418*/ 	.word	0xffffffff


	//   ....[118]....
        /*041c*/ 	.word	0xffffffff


	//   ....[119]....
        /*0420*/ 	.word	0xffffffff


	//   ....[120]....
        /*0424*/ 	.word	0xffffffff


	//   ....[121]....
        /*0428*/ 	.word	0xffffffff


	//   ....[122]....
        /*042c*/ 	.word	0xffffffff


	//   ....[123]....
        /*0430*/ 	.word	0xffffffff


	//   ....[124]....
        /*0434*/ 	.word	0xffffffff


	//   ....[125]....
        /*0438*/ 	.word	0xffffffff


	//   ....[126]....
        /*043c*/ 	.word	0xffffffff


	//   ....[127]....
        /*0440*/ 	.word	0xffffffff


	//   ....[128]....
        /*0444*/ 	.word	0xffffffff


	//   ....[129]....
        /*0448*/ 	.word	0xffffffff


	//   ....[130]....
        /*044c*/ 	.word	0xffffffff


	//   ....[131]....
        /*0450*/ 	.word	0xffffffff


	//   ....[132]....
        /*0454*/ 	.word	0xffffffff


	//   ....[133]....
        /*0458*/ 	.word	0xffffffff


	//   ....[134]....
        /*045c*/ 	.word	0xffffffff


	//   ....[135]....
        /*0460*/ 	.word	0xffffffff


	//   ....[136]....
        /*0464*/ 	.word	0xffffffff


	//   ....[137]....
        /*0468*/ 	.word	0xffffffff


	//   ....[138]....
        /*046c*/ 	.word	0xffffffff


	//   ....[139]....
        /*0470*/ 	.word	0xffffffff


	//   ....[140]....
        /*0474*/ 	.word	0xffffffff


	//   ....[141]....
        /*0478*/ 	.word	0xffffffff


	//   ....[142]....
        /*047c*/ 	.word	0xffffffff


	//   ....[143]....
        /*0480*/ 	.word	0xffffffff


	//   ....[144]....
        /*0484*/ 	.word	0xffffffff


	//   ....[145]....
        /*0488*/ 	.word	0xffffffff


	//   ....[146]....
        /*048c*/ 	.word	0xffffffff


	//   ....[147]....
        /*0490*/ 	.word	0xffffffff


	//   ....[148]....
        /*0494*/ 	.word	0xffffffff


	//   ....[149]....
        /*0498*/ 	.word	0xffffffff


	//   ....[150]....
        /*049c*/ 	.word	0xffffffff


	//   ....[151]....
        /*04a0*/ 	.word	0xffffffff


	//   ....[152]....
        /*04a4*/ 	.word	0xffffffff


	//   ....[153]....
        /*04a8*/ 	.word	0xffffffff


	//   ....[154]....
        /*04ac*/ 	.word	0xffffffff


	//   ....[155]....
        /*04b0*/ 	.word	0xffffffff


	//   ....[156]....
        /*04b4*/ 	.word	0xffffffff


	//   ....[157]....
        /*04b8*/ 	.word	0xffffffff


	//   ....[158]....
        /*04bc*/ 	.word	0xffffffff


	//   ....[159]....
        /*04c0*/ 	.word	0xffffffff


	//   ....[160]....
        /*04c4*/ 	.word	0xffffffff


	//   ....[161]....
        /*04c8*/ 	.word	0xffffffff


	//   ....[162]....
        /*04cc*/ 	.word	0xffffffff


	//   ....[163]....
        /*04d0*/ 	.word	0xffffffff


	//   ....[164]....
        /*04d4*/ 	.word	0xffffffff


	//   ....[165]....
        /*04d8*/ 	.word	0xffffffff


	//   ....[166]....
        /*04dc*/ 	.word	0xffffffff


	//   ....[167]....
        /*04e0*/ 	.word	0xffffffff


	//   ....[168]....
        /*04e4*/ 	.word	0xffffffff


	//   ....[169]....
        /*04e8*/ 	.word	0xffffffff


	//   ....[170]....
        /*04ec*/ 	.word	0xffffffff


	//   ....[171]....
        /*04f0*/ 	.word	0xffffffff


	//   ....[172]....
        /*04f4*/ 	.word	0xffffffff


	//   ....[173]....
        /*04f8*/ 	.word	0xffffffff


	//   ....[174]....
        /*04fc*/ 	.word	0xffffffff


	//   ....[175]....
        /*0500*/ 	.word	0xffffffff


	//   ....[176]....
        /*0504*/ 	.word	0xffffffff


	//   ....[177]....
        /*0508*/ 	.word	0xffffffff


	//   ....[178]....
        /*050c*/ 	.word	0xffffffff


	//   ....[179]....
        /*0510*/ 	.word	0xffffffff


	//   ....[180]....
        /*0514*/ 	.word	0xffffffff


	//   ....[181]....
        /*0518*/ 	.word	0xffffffff


	//   ....[182]....
        /*051c*/ 	.word	0xffffffff


	//   ....[183]....
        /*0520*/ 	.word	0xffffffff


	//   ....[184]....
        /*0524*/ 	.word	0xffffffff


	//   ....[185]....
        /*0528*/ 	.word	0x0500000f


	//   ....[186]....
        /*052c*/ 	.word	0x0500000f


	//   ....[187]....
        /*0530*/ 	.word	0x0500000f


	//   ....[188]....
        /*0534*/ 	.word	0x0500000f


	//   ....[189]....
        /*0538*/ 	.word	0x0500000f


	//   ....[190]....
        /*053c*/ 	.word	0x0500000f


	//   ....[191]....
        /*0540*/ 	.word	0x0500000f


	//   ....[192]....
        /*0544*/ 	.word	0x0500000f


	//   ....[193]....
        /*0548*/ 	.word	0x0500000f


	//   ....[194]....
        /*054c*/ 	.word	0x0500000f


	//   ....[195]....
        /*0550*/ 	.word	0x0500000f


	//   ....[196]....
        /*0554*/ 	.word	0x0500000f


	//   ....[197]....
        /*0558*/ 	.word	0x0500000f


	//   ....[198]....
        /*055c*/ 	.word	0x0500000f


	//   ....[199]....
        /*0560*/ 	.word	0x0500000f


	//   ....[200]....
        /*0564*/ 	.word	0x0500000f


	//   ....[201]....
        /*0568*/ 	.word	0x0500000f


	//   ....[202]....
        /*056c*/ 	.word	0x0500000f


	//   ....[203]....
        /*0570*/ 	.word	0x0500000f


	//   ....[204]....
        /*0574*/ 	.word	0x0500000f


	//   ....[205]....
        /*0578*/ 	.word	0x0500000f


	//   ....[206]....
        /*057c*/ 	.word	0x0500000f


	//   ....[207]....
        /*0580*/ 	.word	0x0500000f


	//   ....[208]....
        /*0584*/ 	.word	0x0500000f


	//   ....[209]....
        /*0588*/ 	.word	0x0500000f


	//   ....[210]....
        /*058c*/ 	.word	0x0500000f


	//   ....[211]....
        /*0590*/ 	.word	0x0500000f


	//   ....[212]....
        /*0594*/ 	.word	0x0500000f


	//   ....[213]....
        /*0598*/ 	.word	0x0500000f


	//   ....[214]....
        /*059c*/ 	.word	0x0500000f


	//   ....[215]....
        /*05a0*/ 	.word	0x0500000f


	//   ....[216]....
        /*05a4*/ 	.word	0x0500000f


	//   ....[217]....
        /*05a8*/ 	.word	0x0500000f


	//   ....[218]....
        /*05ac*/ 	.word	0x0500000f


	//   ....[219]....
        /*05b0*/ 	.word	0x0500000f


	//   ....[220]....
        /*05b4*/ 	.word	0x0500000f


	//   ....[221]....
        /*05b8*/ 	.word	0x0500000f


	//   ....[222]....
        /*05bc*/ 	.word	0x0500000f


	//   ....[223]....
        /*05c0*/ 	.word	0x0500000f


	//   ....[224]....
        /*05c4*/ 	.word	0x0500000f


	//   ....[225]....
        /*05c8*/ 	.word	0x0500000f


	//   ....[226]....
        /*05cc*/ 	.word	0x0500000f


	//   ....[227]....
        /*05d0*/ 	.word	0x0500000f


	//   ....[228]....
        /*05d4*/ 	.word	0x0500000f


	//   ....[229]....
        /*05d8*/ 	.word	0x0500000f


	//   ....[230]....
        /*05dc*/ 	.word	0x0500000f


	//   ....[231]....
        /*05e0*/ 	.word	0x0500000f


	//   ....[232]....
        /*05e4*/ 	.word	0x0500000f


	//   ....[233]....
        /*05e8*/ 	.word	0x0500000f


	//   ....[234]....
        /*05ec*/ 	.word	0x0500000f


	//   ....[235]....
        /*05f0*/ 	.word	0x0500000f


	//   ....[236]....
        /*05f4*/ 	.word	0x0500000f


	//   ....[237]....
        /*05f8*/ 	.word	0x0500000f


	//   ....[238]....
        /*05fc*/ 	.word	0x0500000f


	//   ....[239]....
        /*0600*/ 	.word	0x0500000f


	//   ....[240]....
        /*0604*/ 	.word	0x0500000f


	//   ....[241]....
        /*0608*/ 	.word	0x0500000f


	//   ....[242]....
        /*060c*/ 	.word	0x0500000f


	//   ....[243]....
        /*0610*/ 	.word	0x0500000f


	//   ....[244]....
        /*0614*/ 	.word	0x0500000f


	//   ....[245]....
        /*0618*/ 	.word	0x0500000f


	//   ....[246]....
        /*061c*/ 	.word	0x0500000f


	//   ....[247]....
        /*0620*/ 	.word	0x0500000f


	//   ....[248]....
        /*0624*/ 	.word	0x0500000f


	//   ....[249]....
        /*0628*/ 	.word	0x0500000f


	//   ....[250]....
        /*062c*/ 	.word	0x0500000f


	//   ....[251]....
        /*0630*/ 	.word	0x0500000f


	//   ....[252]....
        /*0634*/ 	.word	0x0500000f


	//   ....[253]....
        /*0638*/ 	.word	0x0500000f


	//   ....[254]....
        /*063c*/ 	.word	0x0500000f


	//   ....[255]....
        /*0640*/ 	.word	0x0500000f


	//   ....[0]....
        /*0644*/ 	.word	0x0500000f


	//   ....[1]....
        /*0648*/ 	.word	0x0500000f


	//   ....[2]....
        /*064c*/ 	.word	0x0500000f


	//   ....[3]....
        /*0650*/ 	.word	0x0500000f


	//   ....[4]....
        /*0654*/ 	.word	0x0500000f


	//   ....[5]....
        /*0658*/ 	.word	0x0500000f


	//   ....[6]....
        /*065c*/ 	.word	0x0500000f


	//   ....[7]....
        /*0660*/ 	.word	0x0500000f


	//   ....[8]....
        /*0664*/ 	.word	0x0500000f


	//   ....[9]....
        /*0668*/ 	.word	0x0500000f


	//   ....[10]....
        /*066c*/ 	.word	0x0500000f


	//   ....[11]....
        /*0670*/ 	.word	0x0500000f


	//   ....[12]....
        /*0674*/ 	.word	0x0500000f


	//   ....[13]....
        /*0678*/ 	.word	0x0500000f


	//   ....[14]....
        /*067c*/ 	.word	0x0500000f


	//   ....[15]....
        /*0680*/ 	.word	0x0500000f


	//   ....[16]....
        /*0684*/ 	.word	0x0500000f


	//   ....[17]....
        /*0688*/ 	.word	0x0500000f


	//   ....[18]....
        /*068c*/ 	.word	0x0500000f


	//   ....[19]....
        /*0690*/ 	.word	0x0500000f


	//   ....[20]....
        /*0694*/ 	.word	0x0500000f


	//   ....[21]....
        /*0698*/ 	.word	0x0500000f


	//   ....[22]....
        /*069c*/ 	.word	0x0500000f


	//   ....[23]....
        /*06a0*/ 	.word	0x0500000f


	//   ....[24]....
        /*06a4*/ 	.word	0x0500000f


	//   ....[25]....
        /*06a8*/ 	.word	0x0500000f


	//   ....[26]....
        /*06ac*/ 	.word	0x0500000f


	//   ....[27]....
        /*06b0*/ 	.word	0x0500000f


	//   ....[28]....
        /*06b4*/ 	.word	0x0500000f


	//   ....[29]....
        /*06b8*/ 	.word	0x0500000f


	//   ....[30]....
        /*06bc*/ 	.word	0x0500000f


	//   ....[31]....
        /*06c0*/ 	.word	0x0500000f


	//   ....[32]....
        /*06c4*/ 	.word	0x0500000f


	//   ....[33]....
        /*06c8*/ 	.word	0x0500000f


	//   ....[34]....
        /*06cc*/ 	.word	0x0500000f


	//   ....[35]....
        /*06d0*/ 	.word	0x0500000f


	//   ....[36]....
        /*06d4*/ 	.word	0x0500000f


	//   ....[37]....
        /*06d8*/ 	.word	0x0500000f


	//   ....[38]....
        /*06dc*/ 	.word	0x0500000f


	//   ....[39]....
        /*06e0*/ 	.word	0x0500000f


	//   ....[40]....
        /*06e4*/ 	.word	0x0500000f


	//   ....[41]....
        /*06e8*/ 	.word	0x0500000f


	//   ....[42]....
        /*06ec*/ 	.word	0x0500000f


	//   ....[43]....
        /*06f0*/ 	.word	0x0500000f


	//   ....[44]....
        /*06f4*/ 	.word	0x0500000f


	//   ....[45]....
        /*06f8*/ 	.word	0x0500000f


	//   ....[46]....
        /*06fc*/ 	.word	0x0500000f


	//   ....[47]....
        /*0700*/ 	.word	0x0500000f


	//   ....[48]....
        /*0704*/ 	.word	0x0500000f


	//   ....[49]....
        /*0708*/ 	.word	0x0500000f


	//----- nvinfo : EIATTR_COOP_GROUP_INSTR_OFFSETS
	.align		4
.L_409:
        /*070c*/ 	.byte	0x04, 0x28
        /*070e*/ 	.short	(.L_411 - .L_410)


	//   ....[0]....
.L_410:
        /*0710*/ 	.word	0x00000070


	//   ....[1]....
        /*0714*/ 	.word	0x00000140


	//   ....[2]....
        /*0718*/ 	.word	0x00000190


	//   ....[3]....
        /*071c*/ 	.word	0x000003c0


	//   ....[4]....
        /*0720*/ 	.word	0x00000520


	//   ....[5]....
        /*0724*/ 	.word	0x00000640


	//   ....[6]....
        /*0728*/ 	.word	0x000007a0


	//   ....[7]....
        /*072c*/ 	.word	0x00002f80


	//   ....[8]....
        /*0730*/ 	.word	0x00002f90


	//   ....[9]....
        /*0734*/ 	.word	0x00003640


	//   ....[10]....
        /*0738*/ 	.word	0x00003650


	//   ....[11]....
        /*073c*/ 	.word	0x000041d0


	//   ....[12]....
        /*0740*/ 	.word	0x000041e0


	//   ....[13]....
        /*0744*/ 	.word	0x00004950


	//   ....[14]....
        /*0748*/ 	.word	0x00004960


	//   ....[15]....
        /*074c*/ 	.word	0x00005360


	//   ....[16]....
        /*0750*/ 	.word	0x00005370


	//   ....[17]....
        /*0754*/ 	.word	0x00005480


	//   ....[18]....
        /*0758*/ 	.word	0x00005490


	//   ....[19]....
        /*075c*/ 	.word	0x000058c0


	//   ....[20]....
        /*0760*/ 	.word	0x000058e0


	//   ....[21]....
        /*0764*/ 	.word	0x00005bb0


	//   ....[22]....
        /*0768*/ 	.word	0x00005bd0


	//   ....[23]....
        /*076c*/ 	.word	0x000069c0


	//   ....[24]....
        /*0770*/ 	.word	0x00007140


	//   ....[25]....
        /*0774*/ 	.word	0x00007150


	//   ....[26]....
        /*0778*/ 	.word	0x00007160


	//   ....[27]....
        /*077c*/ 	.word	0x00007170


	//   ....[28]....
        /*0780*/ 	.word	0x00007460


	//   ....[29]....
        /*0784*/ 	.word	0x00007470


	//   ....[30]....
        /*0788*/ 	.word	0x00007480


	//   ....[31]....
        /*078c*/ 	.word	0x00007490


	//   ....[32]....
        /*0790*/ 	.word	0x00008750


	//   ....[33]....
        /*0794*/ 	.word	0x00008770


	//   ....[34]....
        /*0798*/ 	.word	0x00008780


	//   ....[35]....
        /*079c*/ 	.word	0x00008790


	//   ....[36]....
        /*07a0*/ 	.word	0x00008870


	//   ....[37]....
        /*07a4*/ 	.word	0x00008880


	//   ....[38]....
        /*07a8*/ 	.word	0x00008910


	//   ....[39]....
        /*07ac*/ 	.word	0x00008980


	//   ....[40]....
        /*07b0*/ 	.word	0x0000a3c0


	//   ....[41]....
        /*07b4*/ 	.word	0x0000afd0


	//   ....[42]....
        /*07b8*/ 	.word	0x0000b860


	//   ....[43]....
        /*07bc*/ 	.word	0x0000b8a0


	//   ....[44]....
        /*07c0*/ 	.word	0x0000bcc0


	//   ....[45]....
        /*07c4*/ 	.word	0x0000bd20


	//   ....[46]....
        /*07c8*/ 	.word	0x0000d440


	//   ....[47]....
        /*07cc*/ 	.word	0x0000e210


	//   ....[48]....
        /*07d0*/ 	.word	0x0000e910


	//   ....[49]....
        /*07d4*/ 	.word	0x0000ea30


	//   ....[50]....
        /*07d8*/ 	.word	0x0000f450


	//   ....[51]....
        /*07dc*/ 	.word	0x0000f560


	//   ....[52]....
        /*07e0*/ 	.word	0x00011220


	//   ....[53]....
        /*07e4*/ 	.word	0x000112e0


	//   ....[54]....
        /*07e8*/ 	.word	0x00011c60


	//   ....[55]....
        /*07ec*/ 	.word	0x00011cc0


	//   ....[56]....
        /*07f0*/ 	.word	0x00013630


	//   ....[57]....
        /*07f4*/ 	.word	0x00013b20


	//   ....[58]....
        /*07f8*/ 	.word	0x000148d0


	//   ....[59]....
        /*07fc*/ 	.word	0x000149f0


	//   ....[60]....
        /*0800*/ 	.word	0x00015390


	//   ....[61]....
        /*0804*/ 	.word	0x00015560


	//   ....[62]....
        /*0808*/ 	.word	0x00016680


	//   ....[63]....
        /*080c*/ 	.word	0x000166c0


	//   ....[64]....
        /*0810*/ 	.word	0x00016770


	//   ....[65]....
        /*0814*/ 	.word	0x00016790


	//   ....[66]....
        /*0818*/ 	.word	0x00018200


	//   ....[67]....
        /*081c*/ 	.word	0x000182b0


	//   ....[68]....
        /*0820*/ 	.word	0x00018460


	//   ....[69]....
        /*0824*/ 	.word	0x000184c0


	//   ....[70]....
        /*0828*/ 	.word	0x00018c30


	//   ....[71]....
        /*082c*/ 	.word	0x00018c70


	//   ....[72]....
        /*0830*/ 	.word	0x00018df0


	//   ....[73]....
        /*0834*/ 	.word	0x00018e10


	//   ....[74]....
        /*0838*/ 	.word	0x00018f50


	//   ....[75]....
        /*083c*/ 	.word	0x00018f70


	//   ....[76]....
        /*0840*/ 	.word	0x000190c0


	//   ....[77]....
        /*0844*/ 	.word	0x000190e0


	//   ....[78]....
        /*0848*/ 	.word	0x00019a30


	//   ....[79]....
        /*084c*/ 	.word	0x00019a40


	//   ....[80]....
        /*0850*/ 	.word	0x00019be0


	//   ....[81]....
        /*0854*/ 	.word	0x00019bf0


	//   ....[82]....
        /*0858*/ 	.word	0x00019d80


	//   ....[83]....
        /*085c*/ 	.word	0x00019d90


	//   ....[84]....
        /*0860*/ 	.word	0x00019f20


	//   ....[85]....
        /*0864*/ 	.word	0x00019f30


	//   ....[86]....
        /*0868*/ 	.word	0x0001a120


	//   ....[87]....
        /*086c*/ 	.word	0x0001a2d0


	//   ....[88]....
        /*0870*/ 	.word	0x0001a300


	//   ....[89]....
        /*0874*/ 	.word	0x0001a330


	//   ....[90]....
        /*0878*/ 	.word	0x0001a360


	//   ....[91]....
        /*087c*/ 	.word	0x0001a390


	//   ....[92]....
        /*0880*/ 	.word	0x0001a3c0


	//   ....[93]....
        /*0884*/ 	.word	0x0001a530


	//   ....[94]....
        /*0888*/ 	.word	0x0001a560


	//   ....[95]....
        /*088c*/ 	.word	0x0001a590


	//   ....[96]....
        /*0890*/ 	.word	0x0001a5c0


	//   ....[97]....
        /*0894*/ 	.word	0x0001a5f0


	//   ....[98]....
        /*0898*/ 	.word	0x0001a620


	//   ....[99]....
        /*089c*/ 	.word	0x0001a6b0


	//   ....[100]....
        /*08a0*/ 	.word	0x0001a710


	//   ....[101]....
        /*08a4*/ 	.word	0x0001a7a0


	//   ....[102]....
        /*08a8*/ 	.word	0x0001b850


	//   ....[103]....
        /*08ac*/ 	.word	0x0001da70


	//   ....[104]....
        /*08b0*/ 	.word	0x0001da90


	//   ....[105]....
        /*08b4*/ 	.word	0x0001db20


	//   ....[106]....
        /*08b8*/ 	.word	0x0001db40


	//   ....[107]....
        /*08bc*/ 	.word	0x0001dbc0


	//   ....[108]....
        /*08c0*/ 	.word	0x0001dbe0


	//   ....[109]....
        /*08c4*/ 	.word	0x0001dc60


	//   ....[110]....
        /*08c8*/ 	.word	0x0001dc80


	//   ....[111]....
        /*08cc*/ 	.word	0x0001dd00


	//   ....[112]....
        /*08d0*/ 	.word	0x0001dd20


	//   ....[113]....
        /*08d4*/ 	.word	0x0001dd30


	//   ....[114]....
        /*08d8*/ 	.word	0x0001dd40


	//   ....[115]....
        /*08dc*/ 	.word	0x0001e5b0


	//   ....[116]....
        /*08e0*/ 	.word	0x0001e5e0


	//   ....[117]....
        /*08e4*/ 	.word	0x0001e6a0


	//   ....[118]....
        /*08e8*/ 	.word	0x0001e6b0


	//   ....[119]....
        /*08ec*/ 	.word	0x0001e740


	//   ....[120]....
        /*08f0*/ 	.word	0x0001e750


	//   ....[121]....
        /*08f4*/ 	.word	0x0001e7e0


	//   ....[122]....
        /*08f8*/ 	.word	0x0001e7f0


	//   ....[123]....
        /*08fc*/ 	.word	0x0001e880


	//   ....[124]....
        /*0900*/ 	.word	0x0001e890


	//   ....[125]....
        /*0904*/ 	.word	0x0001e920


	//   ....[126]....
        /*0908*/ 	.word	0x0001e930


	//   ....[127]....
        /*090c*/ 	.word	0x0001e9b0


	//   ....[128]....
        /*0910*/ 	.word	0x0001e9c0


	//   ....[129]....
        /*0914*/ 	.word	0x0001e9d0


	//   ....[130]....
        /*0918*/ 	.word	0x0001e9e0


	//   ....[131]....
        /*091c*/ 	.word	0x0001ee70


	//   ....[132]....
        /*0920*/ 	.word	0x0001eea0


	//   ....[133]....
        /*0924*/ 	.word	0x0001ef00


	//   ....[134]....
        /*0928*/ 	.word	0x0001efb0


	//   ....[135]....
        /*092c*/ 	.word	0x0001efc0


	//   ....[136]....
        /*0930*/ 	.word	0x0001eff0


	//   ....[137]....
        /*0934*/ 	.word	0x0001f080


	//   ....[138]....
        /*0938*/ 	.word	0x0001f130


	//   ....[139]....
        /*093c*/ 	.word	0x0001f140


	//   ....[140]....
        /*0940*/ 	.word	0x0001f170


	//   ....[141]....
        /*0944*/ 	.word	0x0001f180


	//   ....[142]....
        /*0948*/ 	.word	0x0001f210


	//   ....[143]....
        /*094c*/ 	.word	0x0001f940


	//   ....[144]....
        /*0950*/ 	.word	0x0001f960


	//   ....[145]....
        /*0954*/ 	.word	0x0001f9b0


	//   ....[146]....
        /*0958*/ 	.word	0x0001f9c0


	//   ....[147]....
        /*095c*/ 	.word	0x0001fa00


	//   ....[148]....
        /*0960*/ 	.word	0x0001fa10


	//   ....[149]....
        /*0964*/ 	.word	0x0001fa50


	//   ....[150]....
        /*0968*/ 	.word	0x0001fa60


	//   ....[151]....
        /*096c*/ 	.word	0x0001faa0


	//   ....[152]....
        /*0970*/ 	.word	0x0001fab0


	//   ....[153]....
        /*0974*/ 	.word	0x0001fac0


	//   ....[154]....
        /*0978*/ 	.word	0x0001fb00


	//   ....[155]....
        /*097c*/ 	.word	0x0001fe40


	//   ....[156]....
        /*0980*/ 	.word	0x0001fe60


	//   ....[157]....
        /*0984*/ 	.word	0x0001fe70


	//   ....[158]....
        /*0988*/ 	.word	0x0001fe90


	//   ....[159]....
        /*098c*/ 	.word	0x0001ff00


	//   ....[160]....
        /*0990*/ 	.word	0x0001ff20


	//   ....[161]....
        /*0994*/ 	.word	0x0001ff80


	//   ....[162]....
        /*0998*/ 	.word	0x0001ffa0


	//   ....[163]....
        /*099c*/ 	.word	0x00020000


	//   ....[164]....
        /*09a0*/ 	.word	0x00020020


	//   ....[165]....
        /*09a4*/ 	.word	0x00020080


	//   ....[166]....
        /*09a8*/ 	.word	0x000200a0


	//   ....[167]....
        /*09ac*/ 	.word	0x00020580


	//   ....[168]....
        /*09b0*/ 	.word	0x000205b0


	//   ....[169]....
        /*09b4*/ 	.word	0x000205f0


	//   ....[170]....
        /*09b8*/ 	.word	0x00020620


	//   ....[171]....
        /*09bc*/ 	.word	0x00020650


	//   ....[172]....
        /*09c0*/ 	.word	0x00020680


	//   ....[173]....
        /*09c4*/ 	.word	0x000206b0


	//   ....[174]....
        /*09c8*/ 	.word	0x000206e0


	//   ....[175]....
        /*09cc*/ 	.word	0x00020860


	//   ....[176]....
        /*09d0*/ 	.word	0x00020890


	//   ....[177]....
        /*09d4*/ 	.word	0x000208c0


	//   ....[178]....
        /*09d8*/ 	.word	0x000208f0


	//   ....[179]....
        /*09dc*/ 	.word	0x00020920


	//   ....[180]....
        /*09e0*/ 	.word	0x00020950


	//   ....[181]....
        /*09e4*/ 	.word	0x00020a10


	//   ....[182]....
        /*09e8*/ 	.word	0x00020a30


	//   ....[183]....
        /*09ec*/ 	.word	0x00020aa0


	//   ....[184]....
        /*09f0*/ 	.word	0x00021140


	//   ....[185]....
        /*09f4*/ 	.word	0x00021460


	//   ....[186]....
        /*09f8*/ 	.word	0x000214f0


	//   ....[187]....
        /*09fc*/ 	.word	0x00021590


	//   ....[188]....
        /*0a00*/ 	.word	0x00021620


	//   ....[189]....
        /*0a04*/ 	.word	0x00021710


	//   ....[190]....
        /*0a08*/ 	.word	0x000217a0


	//   ....[191]....
        /*0a0c*/ 	.word	0x00021830


	//   ....[192]....
        /*0a10*/ 	.word	0x000218c0


	//   ....[193]....
        /*0a14*/ 	.word	0x000219b0


	//   ....[194]....
        /*0a18*/ 	.word	0x00021a40


	//   ....[195]....
        /*0a1c*/ 	.word	0x00021ad0


	//   ....[196]....
        /*0a20*/ 	.word	0x00021b60


	//   ....[197]....
        /*0a24*/ 	.word	0x00021c30


	//   ....[198]....
        /*0a28*/ 	.word	0x00021cd0


	//   ....[199]....
        /*0a2c*/ 	.word	0x00021d60


	//   ....[200]....
        /*0a30*/ 	.word	0x00021db0


	//   ....[201]....
        /*0a34*/ 	.word	0x00021e00


	//   ....[202]....
        /*0a38*/ 	.word	0x00021e90


	//   ....[203]....
        /*0a3c*/ 	.word	0x00021f20


	//   ....[204]....
        /*0a40*/ 	.word	0x00021f70


	//   ....[205]....
        /*0a44*/ 	.word	0x00021fc0


	//   ....[206]....
        /*0a48*/ 	.word	0x000220b0


	//   ....[207]....
        /*0a4c*/ 	.word	0x00022160


	//   ....[208]....
        /*0a50*/ 	.word	0x000221e0


	//   ....[209]....
        /*0a54*/ 	.word	0x00022260


	//   ....[210]....
        /*0a58*/ 	.word	0x00022300


	//   ....[211]....
        /*0a5c*/ 	.word	0x000223a0


	//   ....[212]....
        /*0a60*/ 	.word	0x00022420


	//   ....[213]....
        /*0a64*/ 	.word	0x00022530


	//   ....[214]....
        /*0a68*/ 	.word	0x00022900


	//   ....[215]....
        /*0a6c*/ 	.word	0x00022950


	//   ....[216]....
        /*0a70*/ 	.word	0x000229e0


	//   ....[217]....
        /*0a74*/ 	.word	0x00022a70


	//   ....[218]....
        /*0a78*/ 	.word	0x00022b00


	//   ....[219]....
        /*0a7c*/ 	.word	0x00022b90


	//   ....[220]....
        /*0a80*/ 	.word	0x00022c20


	//   ....[221]....
        /*0a84*/ 	.word	0x00022cb0


	//   ....[222]....
        /*0a88*/ 	.word	0x00022d70


	//   ....[223]....
        /*0a8c*/ 	.word	0x00023050


	//   ....[224]....
        /*0a90*/ 	.word	0x00023140


	//   ....[225]....
        /*0a94*/ 	.word	0x000231e0


	//   ....[226]....
        /*0a98*/ 	.word	0x00023240


	//   ....[227]....
        /*0a9c*/ 	.word	0x00023330


	//   ....[228]....
        /*0aa0*/ 	.word	0x000233a0


	//   ....[229]....
        /*0aa4*/ 	.word	0x00023490


	//   ....[230]....
        /*0aa8*/ 	.word	0x00023500


	//   ....[231]....
        /*0aac*/ 	.word	0x000235f0


	//   ....[232]....
        /*0ab0*/ 	.word	0x00023660


	//   ....[233]....
        /*0ab4*/ 	.word	0x00023750


	//   ....[234]....
        /*0ab8*/ 	.word	0x000237c0


	//   ....[235]....
        /*0abc*/ 	.word	0x00023860


	//   ....[236]....
        /*0ac0*/ 	.word	0x00023950


	//   ....[237]....
        /*0ac4*/ 	.word	0x000239c0


	//   ....[238]....
        /*0ac8*/ 	.word	0x00023a20


	//   ....[239]....
        /*0acc*/ 	.word	0x00023b10


	//   ....[240]....
        /*0ad0*/ 	.word	0x00023b70


	//   ....[241]....
        /*0ad4*/ 	.word	0x00023c70


	//   ....[242]....
        /*0ad8*/ 	.word	0x00023cd0


	//   ....[243]....
        /*0adc*/ 	.word	0x00023dd0


	//   ....[244]....
        /*0ae0*/ 	.word	0x00023e30


	//   ....[245]....
        /*0ae4*/ 	.word	0x00023f30


	//   ....[246]....
        /*0ae8*/ 	.word	0x00023f90


	//   ....[247]....
        /*0aec*/ 	.word	0x00024090


	//   ....[248]....
        /*0af0*/ 	.word	0x000240f0


	//   ....[249]....
        /*0af4*/ 	.word	0x000241f0


	//   ....[250]....
        /*0af8*/ 	.word	0x00024250


	//   ....[251]....
        /*0afc*/ 	.word	0x00024330


	//   ....[252]....
        /*0b00*/ 	.word	0x00024470


	//   ....[253]....
        /*0b04*/ 	.word	0x00024550


	//   ....[254]....
        /*0b08*/ 	.word	0x00024600


	//   ....[255]....
        /*0b0c*/ 	.word	0x00024710


	//   ....[0]....
        /*0b10*/ 	.word	0x00024770


	//   ....[1]....
        /*0b14*/ 	.word	0x00024880


	//   ....[2]....
        /*0b18*/ 	.word	0x000248e0


	//   ....[3]....
        /*0b1c*/ 	.word	0x000249f0


	//   ....[4]....
        /*0b20*/ 	.word	0x00024a50


	//   ....[5]....
        /*0b24*/ 	.word	0x00024b60


	//   ....[6]....
        /*0b28*/ 	.word	0x00024bc0


	//   ....[7]....
        /*0b2c*/ 	.word	0x00024c80


	//   ....[8]....
        /*0b30*/ 	.word	0x00024de0


	//   ....[9]....
        /*0b34*/ 	.word	0x00024e80


	//   ....[10]....
        /*0b38*/ 	.word	0x00024ee0


	//   ....[11]....
        /*0b3c*/ 	.word	0x00024f90


	//   ....[12]....
        /*0b40*/ 	.word	0x00024ff0


	//   ....[13]....
        /*0b44*/ 	.word	0x000250a0


	//   ....[14]....
        /*0b48*/ 	.word	0x00025100


	//   ....[15]....
        /*0b4c*/ 	.word	0x000251b0


	//   ....[16]....
        /*0b50*/ 	.word	0x00025210


	//   ....[17]....
        /*0b54*/ 	.word	0x000252c0


	//   ....[18]....
        /*0b58*/ 	.word	0x00025320


	//   ....[19]....
        /*0b5c*/ 	.word	0x000253d0


	//   ....[20]....
        /*0b60*/ 	.word	0x000254c0


	//   ....[21]....
        /*0b64*/ 	.word	0x00025560


	//   ....[22]....
        /*0b68*/ 	.word	0x000255c0


	//   ....[23]....
        /*0b6c*/ 	.word	0x00025690


	//   ....[24]....
        /*0b70*/ 	.word	0x000256f0


	//   ....[25]....
        /*0b74*/ 	.word	0x000257c0


	//   ....[26]....
        /*0b78*/ 	.word	0x00025820


	//   ....[27]....
        /*0b7c*/ 	.word	0x000258f0


	//   ....[28]....
        /*0b80*/ 	.word	0x00025950


	//   ....[29]....
        /*0b84*/ 	.word	0x00025a20


	//   ....[30]....
        /*0b88*/ 	.word	0x00025a80


	//   ....[31]....
        /*0b8c*/ 	.word	0x00025b50


	//   ....[32]....
        /*0b90*/ 	.word	0x00025be0


	//   ....[33]....
        /*0b94*/ 	.word	0x00025c80


	//   ....[34]....
        /*0b98*/ 	.word	0x00025da0


	//   ....[35]....
        /*0b9c*/ 	.word	0x00025e10


	//   ....[36]....
        /*0ba0*/ 	.word	0x00025e80


	//   ....[37]....
        /*0ba4*/ 	.word	0x00025ef0


	//   ....[38]....
        /*0ba8*/ 	.word	0x00025f60


	//   ....[39]....
        /*0bac*/ 	.word	0x00025fe0


	//   ....[40]....
        /*0bb0*/ 	.word	0x00026070


	//   ....[41]....
        /*0bb4*/ 	.word	0x00026100


	//   ....[42]....
        /*0bb8*/ 	.word	0x00026170


	//   ....[43]....
        /*0bbc*/ 	.word	0x000261e0


	//   ....[44]....
        /*0bc0*/ 	.word	0x00026250


	//   ....[45]....
        /*0bc4*/ 	.word	0x000262d0


	//   ....[46]....
        /*0bc8*/ 	.word	0x00026340


	//   ....[47]....
        /*0bcc*/ 	.word	0x000263e0


	//   ....[48]....
        /*0bd0*/ 	.word	0x00026470


	//   ....[49]....
        /*0bd4*/ 	.word	0x00026590


	//----- nvinfo : EIATTR_REG_RECONFIG
	.align		4
.L_411:
        /*0bd8*/ 	.byte	0x01, 0x54
	.zero		2


	//----- nvinfo : EIATTR_SYSCALL_OFFSETS
	.align		4
        /*0bdc*/ 	.byte	0x04, 0x46
        /*0bde*/ 	.short	(.L_413 - .L_412)


	//   ....[0]....
.L_412:
        /*0be0*/ 	.word	0x00001ae0


	//   ....[1]....
        /*0be4*/ 	.word	0x00001c30


	//   ....[2]....
        /*0be8*/ 	.word	0x00006b60


	//   ....[3]....
        /*0bec*/ 	.word	0x00006e80


	//   ....[4]....
        /*0bf0*/ 	.word	0x0001d0b0


	//   ....[5]....
        /*0bf4*/ 	.word	0x0001d200


	//   ....[6]....
        /*0bf8*/ 	.word	0x0001d2f0


	//   ....[7]....
        /*0bfc*/ 	.word	0x0001e1f0


	//----- nvinfo : EIATTR_MBARRIER_INSTR_OFFSETS
	.align		4
.L_413:
        /*0c00*/ 	.byte	0x04, 0x39
        /*0c02*/ 	.short	(.L_415 - .L_414)


	//   ....[0]....
.L_414:
        /*0c04*/ 	.word	0x00000270
        /*0c08*/ 	.word	0x000000ff
        /*0c0c*/ 	.word	0x00022800
        /*0c10*/ 	.short	0x0100
        /*0c12*/ 	.byte	0x08
	.zero		1


	//   ....[1]....
        /*0c14*/ 	.word	0x00000280
        /*0c18*/ 	.word	0x000000ff
        /*0c1c*/ 	.word	0x00022820
        /*0c20*/ 	.short	0x0100
        /*0c22*/ 	.byte	0x08
	.zero		1


	//   ....[2]....
        /*0c24*/ 	.word	0x00000370
        /*0c28*/ 	.word	0x000000ff
        /*0c2c*/ 	.word	0x00022830
        /*0c30*/ 	.short	0x0100
        /*0c32*/ 	.byte	0x08
	.zero		1


	//   ....[3]....
        /*0c34*/ 	.word	0x00000380
        /*0c38*/ 	.word	0x000000ff
        /*0c3c*/ 	.word	0x00022840
        /*0c40*/ 	.short	0x0100
        /*0c42*/ 	.byte	0x08
	.zero		1


	//   ....[4]....
        /*0c44*/ 	.word	0x00000390
        /*0c48*/ 	.word	0x000000ff
        /*0c4c*/ 	.word	0x00022838
        /*0c50*/ 	.short	0x0100
        /*0c52*/ 	.byte	0x08
	.zero		1


	//   ....[5]....
        /*0c54*/ 	.word	0x000003a0
        /*0c58*/ 	.word	0x000000ff
        /*0c5c*/ 	.word	0x00022848
        /*0c60*/ 	.short	0x0100
        /*0c62*/ 	.byte	0x08
	.zero		1


	//   ....[6]....
        /*0c64*/ 	.word	0x000004d0
        /*0c68*/ 	.word	0x000000ff
        /*0c6c*/ 	.word	0x00022850
        /*0c70*/ 	.short	0x0100
        /*0c72*/ 	.byte	0x08
	.zero		1


	//   ....[7]....
        /*0c74*/ 	.word	0x000004e0
        /*0c78*/ 	.word	0x000000ff
        /*0c7c*/ 	.word	0x00022860
        /*0c80*/ 	.short	0x0100
        /*0c82*/ 	.byte	0x08
	.zero		1


	//   ....[8]....
        /*0c84*/ 	.word	0x000004f0
        /*0c88*/ 	.word	0x000000ff
        /*0c8c*/ 	.word	0x00022858
        /*0c90*/ 	.short	0x0100
        /*0c92*/ 	.byte	0x08
	.zero		1


	//   ....[9]....
        /*0c94*/ 	.word	0x00000500
        /*0c98*/ 	.word	0x000000ff
        /*0c9c*/ 	.word	0x00022868
        /*0ca0*/ 	.short	0x0100
        /*0ca2*/ 	.byte	0x08
	.zero		1


	//   ....[10]....
        /*0ca4*/ 	.word	0x000005f0
        /*0ca8*/ 	.word	0x000000ff
        /*0cac*/ 	.word	0x00022870
        /*0cb0*/ 	.short	0x0100
        /*0cb2*/ 	.byte	0x06
	.zero		1


	//   ....[11]....
        /*0cb4*/ 	.word	0x00000600
        /*0cb8*/ 	.word	0x000000ff
        /*0cbc*/ 	.word	0x00022880
        /*0cc0*/ 	.short	0x0100
        /*0cc2*/ 	.byte	0x06
	.zero		1


	//   ....[12]....
        /*0cc4*/ 	.word	0x00000610
        /*0cc8*/ 	.word	0x000000ff
        /*0ccc*/ 	.word	0x00022878
        /*0cd0*/ 	.short	0x0100
        /*0cd2*/ 	.byte	0x06
	.zero		1


	//   ....[13]....
        /*0cd4*/ 	.word	0x00000620
        /*0cd8*/ 	.word	0x000000ff
        /*0cdc*/ 	.word	0x00022888
        /*0ce0*/ 	.short	0x0100
        /*0ce2*/ 	.byte	0x06
	.zero		1


	//   ....[14]....
        /*0ce4*/ 	.word	0x00000750
        /*0ce8*/ 	.word	0x000000ff
        /*0cec*/ 	.word	0x00022890
        /*0cf0*/ 	.short	0x0100
        /*0cf2*/ 	.byte	0x08
	.zero		1


	//   ....[15]....
        /*0cf4*/ 	.word	0x00000760
        /*0cf8*/ 	.word	0x000000ff
        /*0cfc*/ 	.word	0x000228a0
        /*0d00*/ 	.short	0x0100
        /*0d02*/ 	.byte	0x08
	.zero		1


	//   ....[16]....
        /*0d04*/ 	.word	0x00000770
        /*0d08*/ 	.word	0x000000ff
        /*0d0c*/ 	.word	0x00022898
        /*0d10*/ 	.short	0x0100
        /*0d12*/ 	.byte	0x08
	.zero		1


	//   ....[17]....
        /*0d14*/ 	.word	0x00000780
        /*0d18*/ 	.word	0x000000ff
        /*0d1c*/ 	.word	0x000228a8
        /*0d20*/ 	.short	0x0100
        /*0d22*/ 	.byte	0x08
	.zero		1


	//   ....[18]....
        /*0d24*/ 	.word	0x000008b0
        /*0d28*/ 	.word	0x000000ff
        /*0d2c*/ 	.word	0x000228b0
        /*0d30*/ 	.short	0x0100
        /*0d32*/ 	.byte	0x08
	.zero		1


	//   ....[19]....
        /*0d34*/ 	.word	0x000008c0
        /*0d38*/ 	.word	0x000000ff
        /*0d3c*/ 	.word	0x000228c0
        /*0d40*/ 	.short	0x0100
        /*0d42*/ 	.byte	0x08
	.zero		1


	//   ....[20]....
        /*0d44*/ 	.word	0x000008d0
        /*0d48*/ 	.word	0x000000ff
        /*0d4c*/ 	.word	0x000228b8
        /*0d50*/ 	.short	0x0100
        /*0d52*/ 	.byte	0x08
	.zero		1


	//   ....[21]....
        /*0d54*/ 	.word	0x000008e0
        /*0d58*/ 	.word	0x000000ff
        /*0d5c*/ 	.word	0x000228c8
        /*0d60*/ 	.short	0x0100
        /*0d62*/ 	.byte	0x08
	.zero		1


	//   ....[22]....
        /*0d64*/ 	.word	0x00002f30
        /*0d68*/ 	.word	0x00000059
        /*0d6c*/ 	.word	0x00022890
        /*0d70*/ 	.short	0x010a
        /*0d72*/ 	.byte	0x3f
	.zero		1


	//   ....[23]....
        /*0d74*/ 	.word	0x00004170
        /*0d78*/ 	.word	0x00000059
        /*0d7c*/ 	.word	0x00022890
        /*0d80*/ 	.short	0x010a
        /*0d82*/ 	.byte	0x3f
	.zero		1


	//   ....[24]....
        /*0d84*/ 	.word	0x000051a0
        /*0d88*/ 	.word	0x00000059
        /*0d8c*/ 	.word	0x00022890
        /*0d90*/ 	.short	0x010a
        /*0d92*/ 	.byte	0x3f
	.zero		1


	//   ....[25]....
        /*0d94*/ 	.word	0x00005660
        /*0d98*/ 	.word	0x0000000b
        /*0d9c*/ 	.word	0x00000000
        /*0da0*/ 	.short	0x0101
        /*0da2*/ 	.byte	0x3f
	.zero		1


	//   ....[26]....
        /*0da4*/ 	.word	0x000056a0
        /*0da8*/ 	.word	0x00000059
        /*0dac*/ 	.word	0x000228b0
        /*0db0*/ 	.short	0x010a
        /*0db2*/ 	.byte	0x3f
	.zero		1


	//   ....[27]....
        /*0db4*/ 	.word	0x00005fb0
        /*0db8*/ 	.word	0x00000059
        /*0dbc*/ 	.word	0x00000000
        /*0dc0*/ 	.short	0x0101
        /*0dc2*/ 	.byte	0x3f
	.zero		1


	//   ....[28]....
        /*0dc4*/ 	.word	0x00006c00
        /*0dc8*/ 	.word	0x00000017
        /*0dcc*/ 	.word	0x00022800
        /*0dd0*/ 	.short	0x010a
        /*0dd2*/ 	.byte	0x3f
	.zero		1


	//   ....[29]....
        /*0dd4*/ 	.word	0x00006c50
        /*0dd8*/ 	.word	0x00000017
        /*0ddc*/ 	.word	0x00022800
        /*0de0*/ 	.short	0x010a
        /*0de2*/ 	.byte	0x3f
	.zero		1


	//   ....[30]....
        /*0de4*/ 	.word	0x00007700
        /*0de8*/ 	.word	0x00000017
        /*0dec*/ 	.word	0x00022800
        /*0df0*/ 	.short	0x010a
        /*0df2*/ 	.byte	0x3f
	.zero		1


	//   ....[31]....
        /*0df4*/ 	.word	0x00008be0
        /*0df8*/ 	.word	0x00000017
        /*0dfc*/ 	.word	0x00022800
        /*0e00*/ 	.short	0x010a
        /*0e02*/ 	.byte	0x3f
	.zero		1


	//   ....[32]....
        /*0e04*/ 	.word	0x00009b40
        /*0e08*/ 	.word	0x00000000
        /*0e0c*/ 	.word	0x00022830
        /*0e10*/ 	.short	0x010a
        /*0e12*/ 	.byte	0x3f
	.zero		1


	//   ....[33]....
        /*0e14*/ 	.word	0x00009be0
        /*0e18*/ 	.word	0x00000000
        /*0e1c*/ 	.word	0x00022830
        /*0e20*/ 	.short	0x010a
        /*0e22*/ 	.byte	0x3f
	.zero		1


	//   ....[34]....
        /*0e24*/ 	.word	0x0000a400
        /*0e28*/ 	.word	0x00000023
        /*0e2c*/ 	.word	0x00000000
        /*0e30*/ 	.short	0x0101
        /*0e32*/ 	.byte	0x3f
	.zero		1


	//   ....[35]....
        /*0e34*/ 	.word	0x0000c5b0
        /*0e38*/ 	.word	0x00000000
        /*0e3c*/ 	.word	0x00022850
        /*0e40*/ 	.short	0x010a
        /*0e42*/ 	.byte	0x3f
	.zero		1


	//   ....[36]....
        /*0e44*/ 	.word	0x0000c600
        /*0e48*/ 	.word	0x00000000
        /*0e4c*/ 	.word	0x00022850
        /*0e50*/ 	.short	0x010a
        /*0e52*/ 	.byte	0x3f
	.zero		1


	//   ....[37]....
        /*0e54*/ 	.word	0x0000ca20
        /*0e58*/ 	.word	0x00000000
        /*0e5c*/ 	.word	0x00000000
        /*0e60*/ 	.short	0x0101
        /*0e62*/ 	.byte	0x3f
	.zero		1


	//   ....[38]....
        /*0e64*/ 	.word	0x0000cdf0
        /*0e68*/ 	.word	0x00000014
        /*0e6c*/ 	.word	0x00022830
        /*0e70*/ 	.short	0x010a
        /*0e72*/ 	.byte	0x3f
	.zero		1


	//   ....[39]....
        /*0e74*/ 	.word	0x0000ce50
        /*0e78*/ 	.word	0x00000014
        /*0e7c*/ 	.word	0x00022830
        /*0e80*/ 	.short	0x010a
        /*0e82*/ 	.byte	0x3f
	.zero		1


	//   ....[40]....
        /*0e84*/ 	.word	0x0000d4b0
        /*0e88*/ 	.word	0x000000a8
        /*0e8c*/ 	.word	0x00000000
        /*0e90*/ 	.short	0x0101
        /*0e92*/ 	.byte	0x3f
	.zero		1


	//   ....[41]....
        /*0e94*/ 	.word	0x000100b0
        /*0e98*/ 	.word	0x00000014
        /*0e9c*/ 	.word	0x00022850
        /*0ea0*/ 	.short	0x010a
        /*0ea2*/ 	.byte	0x3f
	.zero		1


	//   ....[42]....
        /*0ea4*/ 	.word	0x00010120
        /*0ea8*/ 	.word	0x00000014
        /*0eac*/ 	.word	0x00022850
        /*0eb0*/ 	.short	0x010a
        /*0eb2*/ 	.byte	0x3f
	.zero		1


	//   ....[43]....
        /*0eb4*/ 	.word	0x00010540
        /*0eb8*/ 	.word	0x00000014
        /*0ebc*/ 	.word	0x00000000
        /*0ec0*/ 	.short	0x0101
        /*0ec2*/ 	.byte	0x3f
	.zero		1


	//   ....[44]....
        /*0ec4*/ 	.word	0x00010960
        /*0ec8*/ 	.word	0x00000000
        /*0ecc*/ 	.word	0x00022830
        /*0ed0*/ 	.short	0x010a
        /*0ed2*/ 	.byte	0x3f
	.zero		1


	//   ....[45]....
        /*0ed4*/ 	.word	0x000109c0
        /*0ed8*/ 	.word	0x00000000
        /*0edc*/ 	.word	0x00022830
        /*0ee0*/ 	.short	0x010a
        /*0ee2*/ 	.byte	0x3f
	.zero		1


	//   ....[46]....
        /*0ee4*/ 	.word	0x00011fd0
        /*0ee8*/ 	.word	0x0000009e
        /*0eec*/ 	.word	0x00000000
        /*0ef0*/ 	.short	0x0101
        /*0ef2*/ 	.byte	0x3f
	.zero		1


	//   ....[47]....
        /*0ef4*/ 	.word	0x00012980
        /*0ef8*/ 	.word	0x00000000
        /*0efc*/ 	.word	0x00022850
        /*0f00*/ 	.short	0x010a
        /*0f02*/ 	.byte	0x3f
	.zero		1


	//   ....[48]....
        /*0f04*/ 	.word	0x000129f0
        /*0f08*/ 	.word	0x00000000
        /*0f0c*/ 	.word	0x00022850
        /*0f10*/ 	.short	0x010a
        /*0f12*/ 	.byte	0x3f
	.zero		1


	//   ....[49]....
        /*0f14*/ 	.word	0x00012dd0
        /*0f18*/ 	.word	0x00000000
        /*0f1c*/ 	.word	0x00000000
        /*0f20*/ 	.short	0x0101
        /*0f22*/ 	.byte	0x3f
	.zero		1


	//   ....[50]....
        /*0f24*/ 	.word	0x00012f10
        /*0f28*/ 	.word	0x00000014
        /*0f2c*/ 	.word	0x00022830
        /*0f30*/ 	.short	0x010a
        /*0f32*/ 	.byte	0x3f
	.zero		1


	//   ....[51]....
        /*0f34*/ 	.word	0x00012f70
        /*0f38*/ 	.word	0x00000014
        /*0f3c*/ 	.word	0x00022830
        /*0f40*/ 	.short	0x010a
        /*0f42*/ 	.byte	0x3f
	.zero		1


	//   ....[52]....
        /*0f44*/ 	.word	0x00013680
        /*0f48*/ 	.word	0x000000a8
        /*0f4c*/ 	.word	0x00000000
        /*0f50*/ 	.short	0x0101
        /*0f52*/ 	.byte	0x3f
	.zero		1


	//   ....[53]....
        /*0f54*/ 	.word	0x000161c0
        /*0f58*/ 	.word	0x00000014
        /*0f5c*/ 	.word	0x00022850
        /*0f60*/ 	.short	0x010a
        /*0f62*/ 	.byte	0x3f
	.zero		1


	//   ....[54]....
        /*0f64*/ 	.word	0x00016230
        /*0f68*/ 	.word	0x00000014
        /*0f6c*/ 	.word	0x00022850
        /*0f70*/ 	.short	0x010a
        /*0f72*/ 	.byte	0x3f
	.zero		1


	//   ....[55]....
        /*0f74*/ 	.word	0x00016620
        /*0f78*/ 	.word	0x00000014
        /*0f7c*/ 	.word	0x00000000
        /*0f80*/ 	.short	0x0101
        /*0f82*/ 	.byte	0x3f
	.zero		1


	//   ....[56]....
        /*0f84*/ 	.word	0x00018c20
        /*0f88*/ 	.word	0x00000003
        /*0f8c*/ 	.word	0x00000000
        /*0f90*/ 	.short	0x0101
        /*0f92*/ 	.byte	0x3f
	.zero		1


	//   ....[57]....
        /*0f94*/ 	.word	0x0001b930
        /*0f98*/ 	.word	0x00000017
        /*0f9c*/ 	.word	0x00022820
        /*0fa0*/ 	.short	0x010a
        /*0fa2*/ 	.byte	0x3f
	.zero		1


	//   ....[58]....
        /*0fa4*/ 	.word	0x0001b9c0
        /*0fa8*/ 	.word	0x0000000c
        /*0fac*/ 	.word	0x000228a0
        /*0fb0*/ 	.short	0x010a
        /*0fb2*/ 	.byte	0x3f
	.zero		1


	//   ....[59]....
        /*0fb4*/ 	.word	0x0001bc10
        /*0fb8*/ 	.word	0x0000000c
        /*0fbc*/ 	.word	0x000228c0
        /*0fc0*/ 	.short	0x010a
        /*0fc2*/ 	.byte	0x3f
	.zero		1


	//   ....[60]....
        /*0fc4*/ 	.word	0x0001c220
        /*0fc8*/ 	.word	0x0000000a
        /*0fcc*/ 	.word	0x000228a0
        /*0fd0*/ 	.short	0x010a
        /*0fd2*/ 	.byte	0x3f
	.zero		1


	//   ....[61]....
        /*0fd4*/ 	.word	0x0001c460
        /*0fd8*/ 	.word	0x0000000a
        /*0fdc*/ 	.word	0x000228c0
        /*0fe0*/ 	.short	0x010a
        /*0fe2*/ 	.byte	0x3f
	.zero		1


	//   ....[62]....
        /*0fe4*/ 	.word	0x0001d7e0
        /*0fe8*/ 	.word	0x00000011
        /*0fec*/ 	.word	0x00022840
        /*0ff0*/ 	.short	0x010a
        /*0ff2*/ 	.byte	0x3f
	.zero		1


	//   ....[63]....
        /*0ff4*/ 	.word	0x0001de40
        /*0ff8*/ 	.word	0x00000011
        /*0ffc*/ 	.word	0x00022830
        /*1000*/ 	.short	0x0107
        /*1002*/ 	.byte	0x3f
	.zero		1


	//   ....[64]....
        /*1004*/ 	.word	0x0001df20
        /*1008*/ 	.word	0x00000011
        /*100c*/ 	.word	0x00022830
        /*1010*/ 	.short	0x0101
        /*1012*/ 	.byte	0x3f
	.zero		1


	//   ....[65]....
        /*1014*/ 	.word	0x0001eae0
        /*1018*/ 	.word	0x00000017
        /*101c*/ 	.word	0x00022800
        /*1020*/ 	.short	0x0107
        /*1022*/ 	.byte	0x3f
	.zero		1


	//   ....[66]....
        /*1024*/ 	.word	0x0001ebd0
        /*1028*/ 	.word	0x00000017
        /*102c*/ 	.word	0x00022800
        /*1030*/ 	.short	0x0101
        /*1032*/ 	.byte	0x3f
	.zero		1


	//   ....[67]....
        /*1034*/ 	.word	0x0001ebf0
        /*1038*/ 	.word	0x00000017
        /*103c*/ 	.word	0x00022820
        /*1040*/ 	.short	0x010a
        /*1042*/ 	.byte	0x3f
	.zero		1


	//   ....[68]....
        /*1044*/ 	.word	0x0001ec80
        /*1048*/ 	.word	0x00000011
        /*104c*/ 	.word	0x00022860
        /*1050*/ 	.short	0x010a
        /*1052*/ 	.byte	0x3f
	.zero		1


	//   ....[69]....
        /*1054*/ 	.word	0x0001f390
        /*1058*/ 	.word	0x00000011
        /*105c*/ 	.word	0x00022850
        /*1060*/ 	.short	0x0107
        /*1062*/ 	.byte	0x3f
	.zero		1


	//   ....[70]....
        /*1064*/ 	.word	0x0001f460
        /*1068*/ 	.word	0x00000011
        /*106c*/ 	.word	0x00022850
        /*1070*/ 	.short	0x0101
        /*1072*/ 	.byte	0x3f
	.zero		1


	//   ....[71]....
        /*1074*/ 	.word	0x0001f7a0
        /*1078*/ 	.word	0x00000004
        /*107c*/ 	.word	0x00022840
        /*1080*/ 	.short	0x010a
        /*1082*/ 	.byte	0x3f
	.zero		1


	//   ....[72]....
        /*1084*/ 	.word	0x0001fb80
        /*1088*/ 	.word	0x00000004
        /*108c*/ 	.word	0x00022830
        /*1090*/ 	.short	0x0107
        /*1092*/ 	.byte	0x3f
	.zero		1


	//   ....[73]....
        /*1094*/ 	.word	0x0001fc40
        /*1098*/ 	.word	0x00000004
        /*109c*/ 	.word	0x00022830
        /*10a0*/ 	.short	0x0101
        /*10a2*/ 	.byte	0x3f
	.zero		1


	//   ....[74]....
        /*10a4*/ 	.word	0x0001fc70
        /*10a8*/ 	.word	0x00000004
        /*10ac*/ 	.word	0x00022860
        /*10b0*/ 	.short	0x010a
        /*10b2*/ 	.byte	0x3f
	.zero		1


	//   ....[75]....
        /*10b4*/ 	.word	0x00020190
        /*10b8*/ 	.word	0x00000004
        /*10bc*/ 	.word	0x00022850
        /*10c0*/ 	.short	0x0107
        /*10c2*/ 	.byte	0x3f
	.zero		1


	//   ....[76]....
        /*10c4*/ 	.word	0x00020250
        /*10c8*/ 	.word	0x00000004
        /*10cc*/ 	.word	0x00022850
        /*10d0*/ 	.short	0x0101
        /*10d2*/ 	.byte	0x3f
	.zero		1


	//   ....[77]....
        /*10d4*/ 	.word	0x000210c0
        /*10d8*/ 	.word	0x00000004
        /*10dc*/ 	.word	0x00022820
        /*10e0*/ 	.short	0x010a
        /*10e2*/ 	.byte	0x3f
	.zero		1


	//   ....[78]....
        /*10e4*/ 	.word	0x00021230
        /*10e8*/ 	.word	0x00000005
        /*10ec*/ 	.word	0x00022840
        /*10f0*/ 	.short	0x010a
        /*10f2*/ 	.byte	0x3f
	.zero		1


	//   ....[79]....
        /*10f4*/ 	.word	0x000212d0
        /*10f8*/ 	.word	0x00000019
        /*10fc*/ 	.word	0x00022840
        /*1100*/ 	.short	0x010a
        /*1102*/ 	.byte	0x3f
	.zero		1


	//   ....[80]....
        /*1104*/ 	.word	0x00021310
        /*1108*/ 	.word	0x00000005
        /*110c*/ 	.word	0x00022860
        /*1110*/ 	.short	0x010a
        /*1112*/ 	.byte	0x3f
	.zero		1


	//   ....[81]....
        /*1114*/ 	.word	0x00021350
        /*1118*/ 	.word	0x00000019
        /*111c*/ 	.word	0x00022860
        /*1120*/ 	.short	0x010a
        /*1122*/ 	.byte	0x3f
	.zero		1


	//   ....[82]....
        /*1124*/ 	.word	0x000213b0
        /*1128*/ 	.word	0x00000059
        /*112c*/ 	.word	0x00022890
        /*1130*/ 	.short	0x010a
        /*1132*/ 	.byte	0x3f
	.zero		1


	//   ....[83]....
        /*1134*/ 	.word	0x00021660
        /*1138*/ 	.word	0x00000059
        /*113c*/ 	.word	0x00022890
        /*1140*/ 	.short	0x010a
        /*1142*/ 	.byte	0x3f
	.zero		1


	//   ....[84]....
        /*1144*/ 	.word	0x00021900
        /*1148*/ 	.word	0x00000059
        /*114c*/ 	.word	0x00022890
        /*1150*/ 	.short	0x010a
        /*1152*/ 	.byte	0x3f
	.zero		1


	//   ....[85]....
        /*1154*/ 	.word	0x00021b90
        /*1158*/ 	.word	0x00000059
        /*115c*/ 	.word	0x000228b0
        /*1160*/ 	.short	0x010a
        /*1162*/ 	.byte	0x3f
	.zero		1


	//   ....[86]....
        /*1164*/ 	.word	0x00021ff0
        /*1168*/ 	.word	0x00000017
        /*116c*/ 	.word	0x00022800
        /*1170*/ 	.short	0x010a
        /*1172*/ 	.byte	0x3f
	.zero		1


	//   ....[87]....
        /*1174*/ 	.word	0x000225e0
        /*1178*/ 	.word	0x00000017
        /*117c*/ 	.word	0x00022800
        /*1180*/ 	.short	0x010a
        /*1182*/ 	.byte	0x3f
	.zero		1


	//   ....[88]....
        /*1184*/ 	.word	0x00022630
        /*1188*/ 	.word	0x00000000
        /*118c*/ 	.word	0x00022830
        /*1190*/ 	.short	0x010a
        /*1192*/ 	.byte	0x3f
	.zero		1


	//   ....[89]....
        /*1194*/ 	.word	0x00022680
        /*1198*/ 	.word	0x00000000
        /*119c*/ 	.word	0x00022850
        /*11a0*/ 	.short	0x010a
        /*11a2*/ 	.byte	0x3f
	.zero		1


	//   ....[90]....
        /*11a4*/ 	.word	0x000226d0
        /*11a8*/ 	.word	0x00000014
        /*11ac*/ 	.word	0x00022830
        /*11b0*/ 	.short	0x010a
        /*11b2*/ 	.byte	0x3f
	.zero		1


	//   ....[91]....
        /*11b4*/ 	.word	0x00022720
        /*11b8*/ 	.word	0x00000014
        /*11bc*/ 	.word	0x00022850
        /*11c0*/ 	.short	0x010a
        /*11c2*/ 	.byte	0x3f
	.zero		1


	//   ....[92]....
        /*11c4*/ 	.word	0x00022770
        /*11c8*/ 	.word	0x00000000
        /*11cc*/ 	.word	0x00022830
        /*11d0*/ 	.short	0x010a
        /*11d2*/ 	.byte	0x3f
	.zero		1


	//   ....[93]....
        /*11d4*/ 	.word	0x000227c0
        /*11d8*/ 	.word	0x00000000
        /*11dc*/ 	.word	0x00022850
        /*11e0*/ 	.short	0x010a
        /*11e2*/ 	.byte	0x3f
	.zero		1


	//   ....[94]....
        /*11e4*/ 	.word	0x00022810
        /*11e8*/ 	.word	0x00000014
        /*11ec*/ 	.word	0x00022830
        /*11f0*/ 	.short	0x010a
        /*11f2*/ 	.byte	0x3f
	.zero		1


	//   ....[95]....
        /*11f4*/ 	.word	0x00022860
        /*11f8*/ 	.word	0x00000014
        /*11fc*/ 	.word	0x00022850
        /*1200*/ 	.short	0x010a
        /*1202*/ 	.byte	0x3f
	.zero		1


	//   ....[96]....
        /*1204*/ 	.word	0x00022e30
        /*1208*/ 	.word	0x00000017
        /*120c*/ 	.word	0x00022820
        /*1210*/ 	.short	0x010a
        /*1212*/ 	.byte	0x3f
	.zero		1


	//   ....[97]....
        /*1214*/ 	.word	0x00022e80
        /*1218*/ 	.word	0x0000000c
        /*121c*/ 	.word	0x000228a0
        /*1220*/ 	.short	0x010a
        /*1222*/ 	.byte	0x3f
	.zero		1


	//   ....[98]....
        /*1224*/ 	.word	0x00022ed0
        /*1228*/ 	.word	0x0000000c
        /*122c*/ 	.word	0x000228c0
        /*1230*/ 	.short	0x010a
        /*1232*/ 	.byte	0x3f
	.zero		1


	//   ....[99]....
        /*1234*/ 	.word	0x00022f20
        /*1238*/ 	.word	0x0000000a
        /*123c*/ 	.word	0x000228a0
        /*1240*/ 	.short	0x010a
        /*1242*/ 	.byte	0x3f
	.zero		1


	//   ....[100]....
        /*1244*/ 	.word	0x00022f70
        /*1248*/ 	.word	0x0000000a
        /*124c*/ 	.word	0x000228c0
        /*1250*/ 	.short	0x010a
        /*1252*/ 	.byte	0x3f
	.zero		1


	//   ....[101]....
        /*1254*/ 	.word	0x00023090
        /*1258*/ 	.word	0x00000011
        /*125c*/ 	.word	0x00022840
        /*1260*/ 	.short	0x010a
        /*1262*/ 	.byte	0x3f
	.zero		1


	//   ....[102]....
        /*1264*/ 	.word	0x00024370
        /*1268*/ 	.word	0x00000017
        /*126c*/ 	.word	0x00022820
        /*1270*/ 	.short	0x010a
        /*1272*/ 	.byte	0x3f
	.zero		1


	//   ....[103]....
        /*1274*/ 	.word	0x000243c0
        /*1278*/ 	.word	0x00000011
        /*127c*/ 	.word	0x00022860
        /*1280*/ 	.short	0x010a
        /*1282*/ 	.byte	0x3f
	.zero		1


	//   ....[104]....
        /*1284*/ 	.word	0x00024d30
        /*1288*/ 	.word	0x00000004
        /*128c*/ 	.word	0x00022840
        /*1290*/ 	.short	0x010a
        /*1292*/ 	.byte	0x3f
	.zero		1


	//   ....[105]....
        /*1294*/ 	.word	0x00025410
        /*1298*/ 	.word	0x00000004
        /*129c*/ 	.word	0x00022860
        /*12a0*/ 	.short	0x010a
        /*12a2*/ 	.byte	0x3f
	.zero		1


	//   ....[106]....
        /*12a4*/ 	.word	0x000264b0
        /*12a8*/ 	.word	0x00000004
        /*12ac*/ 	.word	0x00022820
        /*12b0*/ 	.short	0x010a
        /*12b2*/ 	.byte	0x3f
	.zero		1


	//   ....[107]....
        /*12b4*/ 	.word	0x00026650
        /*12b8*/ 	.word	0x00000005
        /*12bc*/ 	.word	0x00022840
        /*12c0*/ 	.short	0x010a
        /*12c2*/ 	.byte	0x3f
	.zero		1


	//   ....[108]....
        /*12c4*/ 	.word	0x000266a0
        /*12c8*/ 	.word	0x00000019
        /*12cc*/ 	.word	0x00022840
        /*12d0*/ 	.short	0x010a
        /*12d2*/ 	.byte	0x3f
	.zero		1


	//   ....[109]....
        /*12d4*/ 	.word	0x000266f0
        /*12d8*/ 	.word	0x00000005
        /*12dc*/ 	.word	0x00022860
        /*12e0*/ 	.short	0x010a
        /*12e2*/ 	.byte	0x3f
	.zero		1


	//----- nvinfo : EIATTR_NUM_MBARRIERS
	.align		4
.L_415:
        /*12e4*/ 	.byte	0x03, 0x38
        /*12e6*/ 	.short	0x0016


	//----- nvinfo : EIATTR_EXIT_INSTR_OFFSETS
	.align		4
        /*12e8*/ 	.byte	0x04, 0x1c
        /*12ea*/ 	.short	(.L_417 - .L_416)


	//   ....[0]....
.L_416:
        /*12ec*/ 	.word	0x000213a0


	//----- nvinfo : EIATTR_MAX_THREADS
	.align		4
.L_417:
        /*12f0*/ 	.byte	0x04, 0x05
        /*12f2*/ 	.short	(.L_419 - .L_418)
.L_418:
        /*12f4*/ 	.word	0x00000180
        /*12f8*/ 	.word	0x00000001
        /*12fc*/ 	.word	0x00000001


	//----- nvinfo : EIATTR_CRS_STACK_SIZE
	.align		4
.L_419:
        /*1300*/ 	.byte	0x04, 0x1e
        /*1302*/ 	.short	(.L_421 - .L_420)
.L_420:
        /*1304*/ 	.word	0x00000000


	//----- nvinfo : EIATTR_CBANK_PARAM_SIZE
	.align		4
.L_421:
        /*1308*/ 	.byte	0x03, 0x19
        /*130a*/ 	.short	0x0af0


	//----- nvinfo : EIATTR_PARAM_CBANK
	.align		4
        /*130c*/ 	.byte	0x04, 0x0a
        /*130e*/ 	.short	(.L_423 - .L_422)
	.align		4
.L_422:
        /*1310*/ 	.word	index@(.nv.constant0._ZN7cutlass13device_kernelIN5flash11enable_sm90INS1_16FlashAttnFwdSm90INS1_25CollectiveMainloopFwdSm90ILi2EN4cute5tupleIJNS5_1CILi1EEES8_S8_EEENS6_IJNS7_ILi128EEENS7_ILi96EEENS7_ILi64EEEEEELi256ENS_6half_tEfNS_4arch4Sm90ELb0ELb1ELb1ELb1ELb1ELb1ELb0ELb1ELb0ELb1ELb0ELb0EEENS1_21CollectiveEpilogueFwdINS6_IJSA_NS7_ILi256EEESB_EEES9_SE_SG_Li256ELb1ELb1ELb0ELb0EEENS1_36VarlenDynamicPersistentTileSchedulerILi128ELi96ELi256ELi128ELb0ELb1ELb1ELb1ELb0ELb1EEEEEEEEEvNT_6ParamsE)
        /*1314*/ 	.short	0x0210
        /*1316*/ 	.short	0x0af0


	//----- nvinfo : EIATTR_SW_WAR
	.align		4
.L_423:
        /*1318*/ 	.byte	0x04, 0x36
        /*131a*/ 	.short	(.L_425 - .L_424)
.L_424:
        /*131c*/ 	.word	0x00000008
.L_425:


//--------------------- .nv.info._ZN7cutlass13device_kernelIN5flash11enable_sm90INS1_16FlashAttnFwdSm90INS1_25CollectiveMainloopFwdSm90ILi2EN4cute5tupleIJNS5_1CILi1EEES8_S8_EEENS6_IJNS7_ILi128EEENS7_ILi96EEENS7_ILi64EEEEEELi256ENS_6half_tEfNS_4arch4Sm90ELb0ELb1ELb1ELb1ELb1ELb0ELb1ELb1ELb0ELb1ELb0ELb0EEENS1_21CollectiveEpilogueFwdINS6_IJSA_NS7_ILi256EEESB_EEES9_SE_SG_Li256ELb1ELb1ELb0ELb0EEENS1_36VarlenDynamicPersistentTileSchedulerILi128ELi96ELi256ELi128ELb0ELb1ELb1ELb1ELb0ELb1EEEEEEEEEvNT_6ParamsE --------------------------
	.section	.nv.info._ZN7cutlass13device_kernelIN5flash11enable_sm90INS1_16FlashAttnFwdSm90INS1_25CollectiveMainloopFwdSm90ILi2EN4cute5tupleIJNS5_1CILi1EEES8_S8_EEENS6_IJNS7_ILi128EEENS7_ILi96EEENS7_ILi64EEEEEELi256ENS_6half_tEfNS_4arch4Sm90ELb0ELb1ELb1ELb1ELb1ELb0ELb1ELb1ELb0ELb1ELb0ELb0EEENS1_21CollectiveEpilogueFwdINS6_IJSA_NS7_ILi256EEESB_EEES9_SE_SG_Li256ELb1ELb1ELb0ELb0EEENS1_36VarlenDynamicPersistentTileSchedulerILi128ELi96ELi256ELi128ELb0ELb1ELb1ELb1ELb0ELb1EEEEEEEEEvNT_6ParamsE,"",@"SHT_CUDA_INFO"
	.sectionflags	@""
	.align	4


	//----- nvinfo : EIATTR_CUDA_API_VERSION
	.align		4
        /*0000*/ 	.byte	0x04, 0x37
        /*0002*/ 	.short	(.L_427 - .L_426)
.L_426:
        /*0004*/ 	.word	0x00000082


	//----- nvinfo : EIATTR_KPARAM_INFO
	.align		4
.L_427:
        /*0008*/ 	.byte	0x04, 0x17
        /*000a*/ 	.short	(.L_429 - .L_428)
.L_428:
        /*000c*/ 	.word	0x00000000
        /*0010*/ 	.short	0x0000
        /*0012*/ 	.short	0x0070
        /*0014*/ 	.byte	0x00, 0xf0, 0x01, 0x2e


	//----- nvinfo : EIATTR_SPARSE_MMA_MASK
	.align		4
.L_429:
        /*0018*/ 	.byte	0x03, 0x50
        /*001a*/ 	.short	0x0000


	//----- nvinfo : EIATTR_MAXREG_COUNT
	.align		4
        /*001c*/ 	.byte	0x03, 0x1b
        /*001e*/ 	.short	0x00a8


	//----- nvinfo : EIATTR_NUM_BARRIERS
	.align		4
        /*0020*/ 	.byte	0x02, 0x4c
        /*0022*/ 	.byte	0x10
	.zero		1


	//----- nvinfo : EIATTR_EXTERNS
	.align		4
        /*0024*/ 	.byte	0x04, 0x0f
        /*0026*/ 	.short	(.L_431 - .L_430)


	//   ....[0]....
	.align		4
.L_430:
        /*0028*/ 	.word	index@(__assertfail)


	//----- nvinfo : EIATTR_ANNOTATIONS
	.align		4
.L_431:
        /*002c*/ 	.byte	0x04, 0x55
        /*002e*/ 	.short	(.L_433 - .L_432)


	//   ....[0]....
.L_432:
        /* <DEDUP_REMOVED lines=20> */


	//----- nvinfo : EIATTR_MERCURY_ISA_VERSION
	.align		4
.L_433:
        /*0160*/ 	.byte	0x03, 0x5f
        /*0162*/ 	.short	0x0101


	//----- nvinfo : EIATTR_UNUSED_LOAD_BYTE_OFFSET
	.align		4
        /*0164*/ 	.byte	0x04, 0x44
        /*0166*/ 	.short	(.L_435 - .L_434)


	//   ....[0]....
.L_434:
        /*0168*/ 	.word	0x00000a90
        /*016c*/ 	.word	0x0000fff0


	//   ....[1]....
        /*0170*/ 	.word	0x000202b0
        /*0174*/ 	.word	0x0000fff0


	//----- nvinfo : EIATTR_INT_WARP_WIDE_INSTR_OFFSETS
	.align		4
.L_435:
        /*0178*/ 	.byte	0x04, 0x31
        /*017a*/ 	.short	(.L_437 - .L_436)


	//   ....[0]....
.L_436:
        /*017c*/ 	.word	0x000000c0


	//   ....[1]....
        /*0180*/ 	.word	0x000000d0


	//   ....[2]....
        /*0184*/ 	.word	0x000000e0


	//   ....[3]....
        /*0188*/ 	.word	0x00000180


	//   ....[4]....
        /*018c*/ 	.word	0x00024580


	//   ....[5]....
        /*0190*/ 	.word	0x00024610


	//   ....[6]....
        /*0194*/ 	.word	0x000284e0


	//   ....[7]....
        /*0198*/ 	.word	0x00028570


	//----- nvinfo : EIATTR_COOP_GROUP_MASK_REGIDS
	.align		4
.L_437:
        /*019c*/ 	.byte	0x04, 0x29
        /*019e*/ 	.short	(.L_439 - .L_438)


	//   ....[0]....
.L_438:
        /*01a0*/ 	.word	0xffffffff


	//   ....[1]....
        /*01a4*/ 	.word	0xffffffff


	//   ....[2]....
        /*01a8*/ 	.word	0xffffffff


	//   ....[3]....
        /*01ac*/ 	.word	0xffffffff


	//   ....[4]....
        /*01b0*/ 	.word	0xffffffff


	//   ....[5]....
        /*01b4*/ 	.word	0xffffffff


	//   ....[6]....
        /*01b8*/ 	.word	0xffffffff


	//   ....[7]....
        /*01bc*/ 	.word	0xffffffff


	//   ....[8]....
        /*01c0*/ 	.word	0xffffffff


	//   ....[9]....
        /*01c4*/ 	.word	0xffffffff


	//   ....[10]....
        /*01c8*/ 	.word	0xffffffff


	//   ....[11]....
        /*01cc*/ 	.word	0xffffffff


	//   ....[12]....
        /*01d0*/ 	.word	0xffffffff


	//   ....[13]....
        /*01d4*/ 	.word	0xffffffff


	//   ....[14]....
        /*01d8*/ 	.word	0xffffffff


	//   ....[15]....
        /*01dc*/ 	.word	0xffffffff


	//   ....[16]....
        /*01e0*/ 	.word	0xffffffff


	//   ....[17]....
        /*01e4*/ 	.word	0xffffffff


	//   ....[18]....
        /*01e8*/ 	.word	0xffffffff


	//   ....[19]....
        /*01ec*/ 	.word	0xffffffff


	//   ....[20]....
        /*01f0*/ 	.word	0xffffffff


	//   ....[21]....
        /*01f4*/ 	.word	0xffffffff


	//   ....[22]....
        /*01f8*/ 	.word	0xffffffff


	//   ....[23]....
        /*01fc*/ 	.word	0xffffffff


	//   ....[24]....
        /*0200*/ 	.word	0xffffffff


	//   ....[25]....
        /*0204*/ 	.word	0xffffffff


	//   ....[26]....
        /*0208*/ 	.word	0xffffffff


	//   ....[27]....
        /*020c*/ 	.word	0xffffffff


	//   ....[28]....
        /*0210*/ 	.word	0xffffffff


	//   ....[29]....
        /*0214*/ 	.word	0xffffffff


	//   ....[30]....
        /*0218*/ 	.word	0xffffffff


	//   ....[31]....
        /*021c*/ 	.word	0xffffffff


	//   ....[32]....
        /*0220*/ 	.word	0xffffffff


	//   ....[33]....
        /*0224*/ 	.word	0xffffffff


	//   ....[34]....
        /*0228*/ 	.word	0xffffffff


	//   ....[35]....
        /*022c*/ 	.word	0xffffffff


	//   ....[36]....
        /*0230*/ 	.word	0xffffffff


	//   ....[37]....
        /*0234*/ 	.word	0xffffffff


	//   ....[38]....
        /*0238*/ 	.word	0xffffffff


	//   ....[39]....
        /*023c*/ 	.word	0xffffffff


	//   ....[40]....
        /*0240*/ 	.word	0xffffffff


	//   ....[41]....
        /*0244*/ 	.word	0xffffffff


	//   ....[42]....
        /*0248*/ 	.word	0xffffffff


	//   ....[43]....
        /*024c*/ 	.word	0xffffffff


	//   ....[44]....
        /*0250*/ 	.word	0xffffffff


	//   ....[45]....
        /*0254*/ 	.word	0xffffffff


	//   ....[46]....
        /*0258*/ 	.word	0xffffffff


	//   ....[47]....
        /*025c*/ 	.word	0xffffffff


	//   ....[48]....
        /*0260*/ 	.word	0xffffffff


	//   ....[49]....
        /*0264*/ 	.word	0xffffffff


	//   ....[50]....
        /*0268*/ 	.word	0xffffffff


	//   ....[51]....
        /*026c*/ 	.word	0xffffffff


	//   ....[52]....
        /*0270*/ 	.word	0xffffffff


	//   ....[53]....
        /*0274*/ 	.word	0xffffffff


	//   ....[54]....
        /*0278*/ 	.word	0xffffffff


	//   ....[55]....
        /*027c*/ 	.word	0xffffffff


	//   ....[56]....
        /*0280*/ 	.word	0xffffffff


	//   ....[57]....
        /*0284*/ 	.word	0xffffffff


	//   ....[58]....
        /*0288*/ 	.word	0xffffffff


	//   ....[59]....
        /*028c*/ 	.word	0xffffffff


	//   ....[60]....
        /*0290*/ 	.word	0xffffffff


	//   ....[61]....
        /*0294*/ 	.word	0xffffffff


	//   ....[62]....
        /*0298*/ 	.word	0xffffffff


	//   ....[63]....
        /*029c*/ 	.word	0xffffffff


	//   ....[64]....
        /*02a0*/ 	.word	0xffffffff


	//   ....[65]....
        /*02a4*/ 	.word	0xffffffff


	//   ....[66]....
        /*02a8*/ 	.word	0xffffffff


	//   ....[67]....
        /*02ac*/ 	.word	0xffffffff


	//   ....[68]....
        /*02b0*/ 	.word	0xffffffff


	//   ....[69]....
        /*02b4*/ 	.word	0xffffffff


	//   ....[70]....
        /*02b8*/ 	.word	0xffffffff


	//   ....[71]....
        /*02bc*/ 	.word	0xffffffff


	//   ....[72]....
        /*02c0*/ 	.word	0xffffffff


	//   ....[73]....
        /*02c4*/ 	.word	0xffffffff


	//   ....[74]....
        /*02c8*/ 	.word	0xffffffff


	//   ....[75]....
        /*02cc*/ 	.word	0xffffffff


	//   ....[76]....
        /*02d0*/ 	.word	0xffffffff


	//   ....[77]....
        /*02d4*/ 	.word	0xffffffff


	//   ....[78]....
        /*02d8*/ 	.word	0xffffffff


	//   ....[79]....
        /*02dc*/ 	.word	0xffffffff


	//   ....[80]....
        /*02e0*/ 	.word	0xffffffff


	//   ....[81]....
        /*02e4*/ 	.word	0xffffffff


	//   ....[82]....
        /*02e8*/ 	.word	0xffffffff


	//   ....[83]....
        /*02ec*/ 	.word	0xffffffff


	//   ....[84]....
        /*02f0*/ 	.word	0xffffffff


	//   ....[85]....
        /*02f4*/ 	.word	0xffffffff


	//   ....[86]....
        /*02f8*/ 	.word	0xffffffff


	//   ....[87]....
        /*02fc*/ 	.word	0xffffffff


	//   ....[88]....
        /*0300*/ 	.word	0xffffffff


	//   ....[89]....
        /*0304*/ 	.word	0xffffffff


	//   ....[90]....
        /*0308*/ 	.word	0xffffffff


	//   ....[91]....
        /*030c*/ 	.word	0xffffffff


	//   ....[92]....
        /*0310*/ 	.word	0xffffffff


	//   ....[93]....
        /*0314*/ 	.word	0xffffffff


	//   ....[94]....
        /*0318*/ 	.word	0xffffffff


	//   ....[95]....
        /*031c*/ 	.word	0xffffffff


	//   ....[96]....
        /*0320*/ 	.word	0xffffffff


	//   ....[97]....
        /*0324*/ 	.word	0xffffffff


	//   ....[98]....
        /*0328*/ 	.word	0xffffffff


	//   ....[99]....
        /*032c*/ 	.word	0xffffffff


	//   ....[100]....
        /*0330*/ 	.word	0xffffffff


	//   ....[101]....
        /*0334*/ 	.word	0xffffffff


	//   ....[102]....
        /*0338*/ 	.word	0xffffffff


	//   ....[103]....
        /*033c*/ 	.word	0xffffffff


	//   ....[104]....
        /*0340*/ 	.word	0xffffffff


	//   ....[105]....
        /*0344*/ 	.word	0xffffffff


	//   ....[106]....
        /*0348*/ 	.word	0xffffffff


	//   ....[107]....
        /*034c*/ 	.word	0xffffffff


	//   ....[108]....
        /*0350*/ 	.word	0xffffffff


	//   ....[109]....
        /*0354*/ 	.word	0xffffffff


	//   ....[110]....
        /*0358*/ 	.word	0xffffffff


	//   ....[111]....
        /*035c*/ 	.word	0xffffffff


	//   ....[112]....
        /*0360*/ 	.word	0xffffffff


	//   ....[113]....
        /*0364*/ 	.word	0xffffffff


	//   ....[114]....
        /*0368*/ 	.word	0xffffffff


	//   ....[115]....
        /*036c*/ 	.word	0xffffffff


	//   ....[116]....
        /*0370*/ 	.word	0xffffffff


	//   ....[117]....
        /*0374*/ 	.word	0xffffffff


	//   ....[118]....
        /*0378*/ 	.word	0xffffffff


	//   ....[119]....
        /*037c*/ 	.word	0xffffffff


	//   ....[120]....
        /*0380*/ 	.word	0xffffffff


	//   ....[121]....
        /*0384*/ 	.word	0xffffffff


	//   ....[122]....
        /*0388*/ 	.word	0xffffffff


	//   ....[123]....
        /*038c*/ 	.word	0xffffffff


	//   ....[124]....
        /*0390*/ 	.word	0xffffffff


	//   ....[125]....
        /*0394*/ 	.word	0xffffffff


	//   ....[126]....
        /*0398*/ 	.word	0xffffffff


	//   ....[127]....
        /*039c*/ 	.word	0xffffffff


	//   ....[128]....
        /*03a0*/ 	.word	0xffffffff


	//   ....[129]....
        /*03a4*/ 	.word	0xffffffff


	//   ....[130]....
        /*03a8*/ 	.word	0xffffffff


	//   ....[131]....
        /*03ac*/ 	.word	0xffffffff


	//   ....[132]....
        /*03b0*/ 	.word	0xffffffff


	//   ....[133]....
        /*03b4*/ 	.word	0xffffffff


	//   ....[134]....
        /*03b8*/ 	.word	0xffffffff


	//   ....[135]....
        /*03bc*/ 	.word	0xffffffff


	//   ....[136]....
        /*03c0*/ 	.word	0xffffffff


	//   ....[137]....
        /*03c4*/ 	.word	0xffffffff


	//   ....[138]....
        /*03c8*/ 	.word	0xffffffff


	//   ....[139]....
        /*03cc*/ 	.word	0xffffffff


	//   ....[140]....
        /*03d0*/ 	.word	0xffffffff


	//   ....[141]....
        /*03d4*/ 	.word	0xffffffff


	//   ....[142]....
        /*03d8*/ 	.word	0xffffffff


	//   ....[143]....
        /*03dc*/ 	.word	0xffffffff


	//   ....[144]....
        /*03e0*/ 	.word	0xffffffff


	//   ....[145]....
        /*03e4*/ 	.word	0xffffffff


	//   ....[146]....
        /*03e8*/ 	.word	0xffffffff


	//   ....[147]....
        /*03ec*/ 	.word	0xffffffff


	//   ....[148]....
        /*03f0*/ 	.word	0xffffffff


	//   ....[149]....
        /*03f4*/ 	.word	0xffffffff


	//   ....[150]....
        /*03f8*/ 	.word	0xffffffff


	//   ....[151]....
        /*03fc*/ 	.word	0xffffffff


	//   ....[152]....
        /*0400*/ 	.word	0xffffffff


	//   ....[153]....
        /*0404*/ 	.word	0xffffffff


	//   ....[154]....
        /*0408*/ 	.word	0xffffffff


	//   ....[155]....
        /*040c*/ 	.word	0xffffffff


	//   ....[156]....
        /*0410*/ 	.word	0xffffffff


	//   ....[157]....
        /*0414*/ 	.word	0xffffffff


	//   ....[158]....
        /*0418*/ 	.word	0xffffffff


	//   ....[159]....
        /*041c*/ 	.word	0xffffffff


	//   ....[160]....
        /*0420*/ 	.word	0xffffffff


	//   ....[161]....
        /*0424*/ 	.word	0x0500000f


	//   ....[162]....
        /*0428*/ 	.word	0x0500000f


	//   ....[163]....
        /*042c*/ 	.word	0x0500000f


	//   ....[164]....
        /*0430*/ 	.word	0x0500000f


	//   ....[165]....
        /*0434*/ 	.word	0x0500000f


	//   ....[166]....
        /*0438*/ 	.word	0x0500000f


	//   ....[167]....
        /*043c*/ 	.word	0x0500000f


	//   ....[168]....
        /*0440*/ 	.word	0x0500000f


	//   ....[169]....
        /*0444*/ 	.word	0x0500000f


	//   ....[170]....
        /*0448*/ 	.word	0x0500000f


	//   ....[171]....
        /*044c*/ 	.word	0x0500000f


	//   ....[172]....
        /*0450*/ 	.word	0x0500000f


	//   ....[173]....
        /*0454*/ 	.word	0x0500000f


	//   ....[174]....
        /*0458*/ 	.word	0x0500000f


	//   ....[175]....
        /*045c*/ 	.word	0x0500000f


	//   ....[176]....
        /*0460*/ 	.word	0x0500000f


	//   ....[177]....
        /*0464*/ 	.word	0x0500000f


	//   ....[178]....
        /*0468*/ 	.word	0x0500000f


	//   ....[179]....
        /*046c*/ 	.word	0x0500000f


	//   ....[180]....
        /*0470*/ 	.word	0x0500000f


	//   ....[181]....
        /*0474*/ 	.word	0x0500000f


	//   ....[182]....
        /*0478*/ 	.word	0x0500000f


	//   ....[183]....
        /*047c*/ 	.word	0x0500000f


	//   ....[184]....
        /*0480*/ 	.word	0x0500000f


	//   ....[185]....
        /*0484*/ 	.word	0x0500000f


	//   ....[186]....
        /*0488*/ 	.word	0x0500000f


	//   ....[187]....
        /*048c*/ 	.word	0x0500000f


	//   ....[188]....
        /*0490*/ 	.word	0x0500000f


	//   ....[189]....
        /*0494*/ 	.word	0x0500000f


	//   ....[190]....
        /*0498*/ 	.word	0x0500000f


	//   ....[191]....
        /*049c*/ 	.word	0x0500000f


	//   ....[192]....
        /*04a0*/ 	.word	0x0500000f


	//   ....[193]....
        /*04a4*/ 	.word	0x0500000f


	//   ....[194]....
        /*04a8*/ 	.word	0x0500000f


	//   ....[195]....
        /*04ac*/ 	.word	0x0500000f


	//   ....[196]....
        /*04b0*/ 	.word	0x0500000f


	//   ....[197]....
        /*04b4*/ 	.word	0x0500000f


	//   ....[198]....
        /*04b8*/ 	.word	0x0500000f


	//   ....[199]....
        /*04bc*/ 	.word	0x0500000f


	//   ....[200]....
        /*04c0*/ 	.word	0x0500000f


	//   ....[201]....
        /*04c4*/ 	.word	0x0500000f


	//   ....[202]....
        /*04c8*/ 	.word	0x0500000f


	//   ....[203]....
        /*04cc*/ 	.word	0x0500000f


	//   ....[204]....
        /*04d0*/ 	.word	0x0500000f


	//   ....[205]....
        /*04d4*/ 	.word	0x0500000f


	//   ....[206]....
        /*04d8*/ 	.word	0x0500000f


	//   ....[207]....
        /*04dc*/ 	.word	0x0500000f


	//   ....[208]....
        /*04e0*/ 	.word	0x0500000f


	//   ....[209]....
        /*04e4*/ 	.word	0x0500000f


	//   ....[210]....
        /*04e8*/ 	.word	0x0500000f


	//   ....[211]....
        /*04ec*/ 	.word	0x0500000f


	//   ....[212]....
        /*04f0*/ 	.word	0x0500000f


	//   ....[213]....
        /*04f4*/ 	.word	0x0500000f


	//   ....[214]....
        /*04f8*/ 	.word	0x0500000f


	//   ....[215]....
        /*04fc*/ 	.word	0x0500000f


	//   ....[216]....
        /*0500*/ 	.word	0x0500000f


	//   ....[217]....
        /*0504*/ 	.word	0x0500000f


	//   ....[218]....
        /*0508*/ 	.word	0x0500000f


	//   ....[219]....
        /*050c*/ 	.word	0x0500000f


	//   ....[220]....
        /*0510*/ 	.word	0x0500000f


	//   ....[221]....
        /*0514*/ 	.word	0x0500000f


	//   ....[222]....
        /*0518*/ 	.word	0x0500000f


	//   ....[223]....
        /*051c*/ 	.word	0x0500000f


	//   ....[224]....
        /*0520*/ 	.word	0x0500000f


	//   ....[225]....
        /*0524*/ 	.word	0x0500000f


	//   ....[226]....
        /*0528*/ 	.word	0x0500000f


	//   ....[227]....
        /*052c*/ 	.word	0x0500000f


	//   ....[228]....
        /*0530*/ 	.word	0x0500000f


	//   ....[229]....
        /*0534*/ 	.word	0x0500000f


	//   ....[230]....
        /*0538*/ 	.word	0x0500000f


	//   ....[231]....
        /*053c*/ 	.word	0x0500000f


	//   ....[232]....
        /*0540*/ 	.word	0x0500000f


	//   ....[233]....
        /*0544*/ 	.word	0x0500000f


	//   ....[234]....
        /*0548*/ 	.word	0x0500000f


	//   ....[235]....
        /*054c*/ 	.word	0x0500000f


	//   ....[236]....
        /*0550*/ 	.word	0x0500000f


	//   ....[237]....
        /*0554*/ 	.word	0x0500000f


	//   ....[238]....
        /*0558*/ 	.word	0x0500000f


	//   ....[239]....
        /*055c*/ 	.word	0x0500000f


	//   ....[240]....
        /*0560*/ 	.word	0x0500000f


	//   ....[241]....
        /*0564*/ 	.word	0x0500000f


	//   ....[242]....
        /*0568*/ 	.word	0x0500000f


	//   ....[243]....
        /*056c*/ 	.word	0x0500000f


	//   ....[244]....
        /*0570*/ 	.word	0x0500000f


	//   ....[245]....
        /*0574*/ 	.word	0x0500000f


	//   ....[246]....
        /*0578*/ 	.word	0x0500000f


	//   ....[247]....
        /*057c*/ 	.word	0x0500000f


	//   ....[248]....
        /*0580*/ 	.word	0x0500000f


	//   ....[249]....
        /*0584*/ 	.word	0x0500000f


	//   ....[250]....
        /*0588*/ 	.word	0x0500000f


	//   ....[251]....
        /*058c*/ 	.word	0x0500000f


	//   ....[252]....
        /*0590*/ 	.word	0x0500000f


	//   ....[253]....
        /*0594*/ 	.word	0x0500000f


	//   ....[254]....
        /*0598*/ 	.word	0x0500000f


	//   ....[255]....
        /*059c*/ 	.word	0x0500000f


	//   ....[0]....
        /*05a0*/ 	.word	0x0500000f


	//   ....[1]....
        /*05a4*/ 	.word	0x0500000f


	//   ....[2]....
        /*05a8*/ 	.word	0x0500000f


	//   ....[3]....
        /*05ac*/ 	.word	0x0500000f


	//   ....[4]....
        /*05b0*/ 	.word	0xffffffff


	//   ....[5]....
        /*05b4*/ 	.word	0xffffffff


	//   ....[6]....
        /*05b8*/ 	.word	0xffffffff


	//   ....[7]....
        /*05bc*/ 	.word	0xffffffff


	//   ....[8]....
        /*05c0*/ 	.word	0xffffffff


	//   ....[9]....
        /*05c4*/ 	.word	0xffffffff


	//----- nvinfo : EIATTR_COOP_GROUP_INSTR_OFFSETS
	.align		4
.L_439:
        /*05c8*/ 	.byte	0x04, 0x28
        /*05ca*/ 	.short	(.L_441 - .L_440)


	//   ....[0]....
.L_440:
        /*05cc*/ 	.word	0x00000080


	//   ....[1]....
        /*05d0*/ 	.word	0x00000090


	//   ....[2]....
        /*05d4*/ 	.word	0x000002f0


	//   ....[3]....
        /*05d8*/ 	.word	0x00000450


	//   ....[4]....
        /*05dc*/ 	.word	0x00000570


	//   ....[5]....
        /*05e0*/ 	.word	0x000006d0


	//   ....[6]....
        /*05e4*/ 	.word	0x00002070


	//   ....[7]....
        /*05e8*/ 	.word	0x000042f0


	//   ....[8]....
        /*05ec*/ 	.word	0x00004b40


	//   ....[9]....
        /*05f0*/ 	.word	0x00006170


	//   ....[10]....
        /*05f4*/ 	.word	0x00006200


	//   ....[11]....
        /*05f8*/ 	.word	0x000064c0


	//   ....[12]....
        /*05fc*/ 	.word	0x000064f0


	//   ....[13]....
        /*0600*/ 	.word	0x0000b9e0


	//   ....[14]....
        /*0604*/ 	.word	0x0000bb40


	//   ....[15]....
        /*0608*/ 	.word	0x0000bca0


	//   ....[16]....
        /*060c*/ 	.word	0x0000bcd0


	//   ....[17]....
        /*0610*/ 	.word	0x000155d0


	//   ....[18]....
        /*0614*/ 	.word	0x00015c90


	//   ....[19]....
        /*0618*/ 	.word	0x00016e50


	//   ....[20]....
        /*061c*/ 	.word	0x00016eb0


	//   ....[21]....
        /*0620*/ 	.word	0x00016ef0


	//   ....[22]....
        /*0624*/ 	.word	0x00016f10


	//   ....[23]....
        /*0628*/ 	.word	0x0001f330


	//   ....[24]....
        /*062c*/ 	.word	0x0001f350


	//   ....[25]....
        /*0630*/ 	.word	0x0001f3b0


	//   ....[26]....
        /*0634*/ 	.word	0x0001f3f0


	//   ....[27]....
        /*0638*/ 	.word	0x000211b0


	//   ....[28]....
        /*063c*/ 	.word	0x000211d0


	//   ....[29]....
        /*0640*/ 	.word	0x00021230


	//   ....[30]....
        /*0644*/ 	.word	0x00021250


	//   ....[31]....
        /*0648*/ 	.word	0x00021bc0


	//   ....[32]....
        /*064c*/ 	.word	0x00021bf0


	//   ....[33]....
        /*0650*/ 	.word	0x00021d30


	//   ....[34]....
        /*0654*/ 	.word	0x00021d50


	//   ....[35]....
        /*0658*/ 	.word	0x00021e90


	//   ....[36]....
        /*065c*/ 	.word	0x00021eb0


	//   ....[37]....
        /*0660*/ 	.word	0x00022000


	//   ....[38]....
        /*0664*/ 	.word	0x00022020


	//   ....[39]....
        /*0668*/ 	.word	0x00022990


	//   ....[40]....
        /*066c*/ 	.word	0x000229b0


	//   ....[41]....
        /*0670*/ 	.word	0x00022af0


	//   ....[42]....
        /*0674*/ 	.word	0x00022b10


	//   ....[43]....
        /*0678*/ 	.word	0x00022c50


	//   ....[44]....
        /*067c*/ 	.word	0x00022c70


	//   ....[45]....
        /*0680*/ 	.word	0x00022dc0


	//   ....[46]....
        /*0684*/ 	.word	0x00022de0


	//   ....[47]....
        /*0688*/ 	.word	0x00022fb0


	//   ....[48]....
        /*068c*/ 	.word	0x00023180


	//   ....[49]....
        /*0690*/ 	.word	0x000231b0


	//   ....[50]....
        /*0694*/ 	.word	0x000231e0


	//   ....[51]....
        /*0698*/ 	.word	0x00023210


	//   ....[52]....
        /*069c*/ 	.word	0x00023240


	//   ....[53]....
        /*06a0*/ 	.word	0x00023270


	//   ....[54]....
        /*06a4*/ 	.word	0x000233c0


	//   ....[55]....
        /*06a8*/ 	.word	0x000233f0


	//   ....[56]....
        /*06ac*/ 	.word	0x00023420


	//   ....[57]....
        /*06b0*/ 	.word	0x00023450


	//   ....[58]....
        /*06b4*/ 	.word	0x00023480


	//   ....[59]....
        /*06b8*/ 	.word	0x000234b0


	//   ....[60]....
        /*06bc*/ 	.word	0x00023540


	//   ....[61]....
        /*06c0*/ 	.word	0x000235a0


	//   ....[62]....
        /*06c4*/ 	.word	0x00023630


	//   ....[63]....
        /*06c8*/ 	.word	0x00025150


	//   ....[64]....
        /*06cc*/ 	.word	0x00025170


	//   ....[65]....
        /*06d0*/ 	.word	0x00025200


	//   ....[66]....
        /*06d4*/ 	.word	0x00025220


	//   ....[67]....
        /*06d8*/ 	.word	0x000252a0


	//   ....[68]....
        /*06dc*/ 	.word	0x000252c0


	//   ....[69]....
        /*06e0*/ 	.word	0x00025340


	//   ....[70]....
        /*06e4*/ 	.word	0x00025360


	//   ....[71]....
        /*06e8*/ 	.word	0x000253e0


	//   ....[72]....
        /*06ec*/ 	.word	0x00025400


	//   ....[73]....
        /*06f0*/ 	.word	0x00025410


	//   ....[74]....
        /*06f4*/ 	.word	0x00025420


	//   ....[75]....
        /*06f8*/ 	.word	0x00025bc0


	//   ....[76]....
        /*06fc*/ 	.word	0x00025be0


	//   ....[77]....
        /*0700*/ 	.word	0x00025bf0


	//   ....[78]....
        /*0704*/ 	.word	0x00025c00


	//   ....[79]....
        /*0708*/ 	.word	0x00025c20


	//   ....[80]....
        /*070c*/ 	.word	0x00025cc0


	//   ....[81]....
        /*0710*/ 	.word	0x00025d30


	//   ....[82]....
        /*0714*/ 	.word	0x00025d90


	//   ....[83]....
        /*0718*/ 	.word	0x00025db0


	//   ....[84]....
        /*071c*/ 	.word	0x00025e10


	//   ....[85]....
        /*0720*/ 	.word	0x00025e30


	//   ....[86]....
        /*0724*/ 	.word	0x00025e70


	//   ....[87]....
        /*0728*/ 	.word	0x00025eb0


	//   ....[88]....
        /*072c*/ 	.word	0x00025ed0


	//   ....[89]....
        /*0730*/ 	.word	0x00025f00


	//   ....[90]....
        /*0734*/ 	.word	0x00025f20


	//   ....[91]....
        /*0738*/ 	.word	0x000266d0


	//   ....[92]....
        /*073c*/ 	.word	0x00026700


	//   ....[93]....
        /*0740*/ 	.word	0x00026710


	//   ....[94]....
        /*0744*/ 	.word	0x00026720


	//   ....[95]....
        /*0748*/ 	.word	0x000267e0


	//   ....[96]....
        /*074c*/ 	.word	0x00026830


	//   ....[97]....
        /*0750*/ 	.word	0x000268a0


	//   ....[98]....
        /*0754*/ 	.word	0x00026920


	//   ....[99]....
        /*0758*/ 	.word	0x00026980


	//   ....[100]....
        /*075c*/ 	.word	0x000269b0


	//   ....[101]....
        /*0760*/ 	.word	0x00026a10


	//   ....[102]....
        /*0764*/ 	.word	0x00026a40


	//   ....[103]....
        /*0768*/ 	.word	0x00026aa0


	//   ....[104]....
        /*076c*/ 	.word	0x00026ad0


	//   ....[105]....
        /*0770*/ 	.word	0x00026b20


	//   ....[106]....
        /*0774*/ 	.word	0x00026b50


	//   ....[107]....
        /*0778*/ 	.word	0x00027090


	//   ....[108]....
        /*077c*/ 	.word	0x000270b0


	//   ....[109]....
        /*0780*/ 	.word	0x00027100


	//   ....[110]....
        /*0784*/ 	.word	0x000271c0


	//   ....[111]....
        /*0788*/ 	.word	0x000271d0


	//   ....[112]....
        /*078c*/ 	.word	0x00027200


	//   ....[113]....
        /*0790*/ 	.word	0x00027290


	//   ....[114]....
        /*0794*/ 	.word	0x00027340


	//   ....[115]....
        /*0798*/ 	.word	0x00027350


	//   ....[116]....
        /*079c*/ 	.word	0x00027380


	//   ....[117]....
        /*07a0*/ 	.word	0x00027390


	//   ....[118]....
        /*07a4*/ 	.word	0x00027420


	//   ....[119]....
        /*07a8*/ 	.word	0x00027b30


	//   ....[120]....
        /*07ac*/ 	.word	0x00027b50


	//   ....[121]....
        /*07b0*/ 	.word	0x00027ba0


	//   ....[122]....
        /*07b4*/ 	.word	0x00027bb0


	//   ....[123]....
        /*07b8*/ 	.word	0x00027bf0


	//   ....[124]....
        /*07bc*/ 	.word	0x00027c00


	//   ....[125]....
        /*07c0*/ 	.word	0x00027c40


	//   ....[126]....
        /*07c4*/ 	.word	0x00027c50


	//   ....[127]....
        /*07c8*/ 	.word	0x00027c90


	//   ....[128]....
        /*07cc*/ 	.word	0x00027ca0


	//   ....[129]....
        /*07d0*/ 	.word	0x00027cb0


	//   ....[130]....
        /*07d4*/ 	.word	0x00027cf0


	//   ....[131]....
        /*07d8*/ 	.word	0x00028020


	//   ....[132]....
        /*07dc*/ 	.word	0x00028040


	//   ....[133]....
        /*07e0*/ 	.word	0x00028050


	//   ....[134]....
        /*07e4*/ 	.word	0x00028060


	//   ....[135]....
        /*07e8*/ 	.word	0x00028080


	//   ....[136]....
        /*07ec*/ 	.word	0x000280f0


	//   ....[137]....
        /*07f0*/ 	.word	0x00028160


	//   ....[138]....
        /*07f4*/ 	.word	0x00028180


	//   ....[139]....
        /*07f8*/ 	.word	0x00028190


	//   ....[140]....
        /*07fc*/ 	.word	0x000281f0


	//   ....[141]....
        /*0800*/ 	.word	0x00028210


	//   ....[142]....
        /*0804*/ 	.word	0x00028270


	//   ....[143]....
        /*0808*/ 	.word	0x00028760


	//   ....[144]....
        /*080c*/ 	.word	0x00028790


	//   ....[145]....
        /*0810*/ 	.word	0x000287c0


	//   ....[146]....
        /*0814*/ 	.word	0x000287f0


	//   ....[147]....
        /*0818*/ 	.word	0x00028820


	//   ....[148]....
        /*081c*/ 	.word	0x00028850


	//   ....[149]....
        /*0820*/ 	.word	0x00028880


	//   ....[150]....
        /*0824*/ 	.word	0x000288b0


	//   ....[151]....
        /*0828*/ 	.word	0x00028a30


	//   ....[152]....
        /*082c*/ 	.word	0x00028a60


	//   ....[153]....
        /*0830*/ 	.word	0x00028a90


	//   ....[154]....
        /*0834*/ 	.word	0x00028ac0


	//   ....[155]....
        /*0838*/ 	.word	0x00028af0


	//   ....[156]....
        /*083c*/ 	.word	0x00028b20


	//   ....[157]....
        /*0840*/ 	.word	0x00028be0


	//   ....[158]....
        /*0844*/ 	.word	0x00028c00


	//   ....[159]....
        /*0848*/ 	.word	0x00028c70


	//   ....[160]....
        /*084c*/ 	.word	0x00029310


	//   ....[161]....
        /*0850*/ 	.word	0x000298e0


	//   ....[162]....
        /*0854*/ 	.word	0x000299d0


	//   ....[163]....
        /*0858*/ 	.word	0x00029a70


	//   ....[164]....
        /*085c*/ 	.word	0x00029ad0


	//   ....[165]....
        /*0860*/ 	.word	0x00029bc0


	//   ....[166]....
        /*0864*/ 	.word	0x00029c30


	//   ....[167]....
        /*0868*/ 	.word	0x00029d20


	//   ....[168]....
        /*086c*/ 	.word	0x00029d90


	//   ....[169]....
        /*0870*/ 	.word	0x00029e80


	//   ....[170]....
        /*0874*/ 	.word	0x00029ef0


	//   ....[171]....
        /*0878*/ 	.word	0x00029fe0


	//   ....[172]....
        /*087c*/ 	.word	0x0002a050


	//   ....[173]....
        /*0880*/ 	.word	0x0002a0f0


	//   ....[174]....
        /*0884*/ 	.word	0x0002a1f0


	//   ....[175]....
        /*0888*/ 	.word	0x0002a240


	//   ....[176]....
        /*088c*/ 	.word	0x0002a2a0


	//   ....[177]....
        /*0890*/ 	.word	0x0002a3d0


	//   ....[178]....
        /*0894*/ 	.word	0x0002a490


	//   ....[179]....
        /*0898*/ 	.word	0x0002a540


	//   ....[180]....
        /*089c*/ 	.word	0x0002a5c0


	//   ....[181]....
        /*08a0*/ 	.word	0x0002a6b0


	//   ....[182]....
        /*08a4*/ 	.word	0x0002a7c0


	//   ....[183]....
        /*08a8*/ 	.word	0x0002a830


	//   ....[184]....
        /*08ac*/ 	.word	0x0002a900


	//   ....[185]....
        /*08b0*/ 	.word	0x0002a9b0


	//   ....[186]....
        /*08b4*/ 	.word	0x0002aa30


	//   ....[187]....
        /*08b8*/ 	.word	0x0002ab00


	//   ....[188]....
        /*08bc*/ 	.word	0x0002ab90


	//   ....[189]....
        /*08c0*/ 	.word	0x0002ac60


	//   ....[190]....
        /*08c4*/ 	.word	0x0002ad00


	//   ....[191]....
        /*08c8*/ 	.word	0x0002ada0


	//   ....[192]....
        /*08cc*/ 	.word	0x0002ae00


	//   ....[193]....
        /*08d0*/ 	.word	0x0002aea0


	//   ....[194]....
        /*08d4*/ 	.word	0x0002aff0


	//   ....[195]....
        /*08d8*/ 	.word	0x0002b040


	//   ....[196]....
        /*08dc*/ 	.word	0x0002b0a0


	//   ....[197]....
        /*08e0*/ 	.word	0x0002b190


	//   ....[198]....
        /*08e4*/ 	.word	0x0002b290


	//   ....[199]....
        /*08e8*/ 	.word	0x0002b2e0


	//   ....[200]....
        /*08ec*/ 	.word	0x0002b340


	//   ....[201]....
        /*08f0*/ 	.word	0x0002b430


	//   ....[202]....
        /*08f4*/ 	.word	0x0002b530


	//   ....[203]....
        /*08f8*/ 	.word	0x0002b580


	//   ....[204]....
        /*08fc*/ 	.word	0x0002b5e0


	//   ....[205]....
        /*0900*/ 	.word	0x0002b6c0


	//   ....[206]....
        /*0904*/ 	.word	0x0002b7f0


	//   ....[207]....
        /*0908*/ 	.word	0x0002b8d0


	//   ....[208]....
        /*090c*/ 	.word	0x0002b960


	//   ....[209]....
        /*0910*/ 	.word	0x0002ba70


	//   ....[210]....
        /*0914*/ 	.word	0x0002bad0


	//   ....[211]....
        /*0918*/ 	.word	0x0002bbe0


	//   ....[212]....
        /*091c*/ 	.word	0x0002bc40


	//   ....[213]....
        /*0920*/ 	.word	0x0002bd50


	//   ....[214]....
        /*0924*/ 	.word	0x0002bdb0


	//   ....[215]....
        /*0928*/ 	.word	0x0002bec0


	//   ....[216]....
        /*092c*/ 	.word	0x0002bf20


	//   ....[217]....
        /*0930*/ 	.word	0x0002bfe0


	//   ....[218]....
        /*0934*/ 	.word	0x0002c140


	//   ....[219]....
        /*0938*/ 	.word	0x0002c1e0


	//   ....[220]....
        /*093c*/ 	.word	0x0002c240


	//   ....[221]....
        /*0940*/ 	.word	0x0002c2f0


	//   ....[222]....
        /*0944*/ 	.word	0x0002c350


	//   ....[223]....
        /*0948*/ 	.word	0x0002c400


	//   ....[224]....
        /*094c*/ 	.word	0x0002c460


	//   ....[225]....
        /*0950*/ 	.word	0x0002c510


	//   ....[226]....
        /*0954*/ 	.word	0x0002c570


	//   ....[227]....
        /*0958*/ 	.word	0x0002c620


	//   ....[228]....
        /*095c*/ 	.word	0x0002c680


	//   ....[229]....
        /*0960*/ 	.word	0x0002c730


	//   ....[230]....
        /*0964*/ 	.word	0x0002c820


	//   ....[231]....
        /*0968*/ 	.word	0x0002c8c0


	//   ....[232]....
        /*096c*/ 	.word	0x0002c920


	//   ....[233]....
        /*0970*/ 	.word	0x0002c9f0


	//   ....[234]....
        /*0974*/ 	.word	0x0002ca50


	//   ....[235]....
        /*0978*/ 	.word	0x0002cb20


	//   ....[236]....
        /*097c*/ 	.word	0x0002cb80


	//   ....[237]....
        /*0980*/ 	.word	0x0002cc50


	//   ....[238]....
        /*0984*/ 	.word	0x0002ccb0


	//   ....[239]....
        /*0988*/ 	.word	0x0002cd80


	//   ....[240]....
        /*098c*/ 	.word	0x0002cde0


	//   ....[241]....
        /*0990*/ 	.word	0x0002ceb0


	//   ....[242]....
        /*0994*/ 	.word	0x0002cf40


	//   ....[243]....
        /*0998*/ 	.word	0x0002cfe0


	//   ....[244]....
        /*099c*/ 	.word	0x0002d100


	//   ....[245]....
        /*09a0*/ 	.word	0x0002d170


	//   ....[246]....
        /*09a4*/ 	.word	0x0002d1e0


	//   ....[247]....
        /*09a8*/ 	.word	0x0002d250


	//   ....[248]....
        /*09ac*/ 	.word	0x0002d2c0


	//   ....[249]....
        /*09b0*/ 	.word	0x0002d340


	//   ....[250]....
        /*09b4*/ 	.word	0x0002d3d0


	//   ....[251]....
        /*09b8*/ 	.word	0x0002d460


	//   ....[252]....
        /*09bc*/ 	.word	0x0002d4d0


	//   ....[253]....
        /*09c0*/ 	.word	0x0002d540


	//   ....[254]....
        /*09c4*/ 	.word	0x0002d5b0


	//   ....[255]....
        /*09c8*/ 	.word	0x0002d630


	//   ....[0]....
        /*09cc*/ 	.word	0x0002d6a0


	//   ....[1]....
        /*09d0*/ 	.word	0x0002d740


	//   ....[2]....
        /*09d4*/ 	.word	0x0002d7d0


	//   ....[3]....
        /*09d8*/ 	.word	0x0002d8f0


	//   ....[4]....
        /*09dc*/ 	.word	0x0002ff60


	//   ....[5]....
        /*09e0*/ 	.word	0x000306f0


	//   ....[6]....
        /*09e4*/ 	.word	0x00031990


	//   ....[7]....
        /*09e8*/ 	.word	0x000319f0


	//   ....[8]....
        /*09ec*/ 	.word	0x00031a50


	//   ....[9]....
        /*09f0*/ 	.word	0x00031a70


	//----- nvinfo : EIATTR_REG_RECONFIG
	.align		4
.L_441:
        /*09f4*/ 	.byte	0x01, 0x54
	.zero		2


	//----- nvinfo : EIATTR_SYSCALL_OFFSETS
	.align		4
        /*09f8*/ 	.byte	0x04, 0x46
        /*09fa*/ 	.short	(.L_443 - .L_442)


	//   ....[0]....
.L_442:
        /*09fc*/ 	.word	0x000025e0


	//   ....[1]....
        /*0a00*/ 	.word	0x00024770


	//   ....[2]....
        /*0a04*/ 	.word	0x000248c0


	//   ....[3]....
        /*0a08*/ 	.word	0x000249b0


	//   ....[4]....
        /*0a0c*/ 	.word	0x000257b0


	//   ....[5]....
        /*0a10*/ 	.word	0x00026310


	//----- nvinfo : EIATTR_MBARRIER_INSTR_OFFSETS
	.align		4
.L_443:
        /*0a14*/ 	.byte	0x04, 0x39
        /*0a16*/ 	.short	(.L_445 - .L_444)


	//   ....[0]....
.L_444:
        /*0a18*/ 	.word	0x00000190
        /*0a1c*/ 	.word	0x000000ff
        /*0a20*/ 	.word	0x00032400
        /*0a24*/ 	.short	0x0100
        /*0a26*/ 	.byte	0x08
	.zero		1


	//   ....[1]....
        /*0a28*/ 	.word	0x000001a0
        /*0a2c*/ 	.word	0x000000ff
        /*0a30*/ 	.word	0x00032410
        /*0a34*/ 	.short	0x0100
        /*0a36*/ 	.byte	0x08
	.zero		1


	//   ....[2]....
        /*0a38*/ 	.word	0x000001b0
        /*0a3c*/ 	.word	0x000000ff
        /*0a40*/ 	.word	0x00032420
        /*0a44*/ 	.short	0x0100
        /*0a46*/ 	.byte	0x08
	.zero		1


	//   ....[3]....
        /*0a48*/ 	.word	0x000002a0
        /*0a4c*/ 	.word	0x000000ff
        /*0a50*/ 	.word	0x00032430
        /*0a54*/ 	.short	0x0100
        /*0a56*/ 	.byte	0x08
	.zero		1


	//   ....[4]....
        /*0a58*/ 	.word	0x000002b0
        /*0a5c*/ 	.word	0x000000ff
        /*0a60*/ 	.word	0x00032440
        /*0a64*/ 	.short	0x0100
        /*0a66*/ 	.byte	0x08
	.zero		1


	//   ....[5]....
        /*0a68*/ 	.word	0x000002c0
        /*0a6c*/ 	.word	0x000000ff
        /*0a70*/ 	.word	0x00032438
        /*0a74*/ 	.short	0x0100
        /*0a76*/ 	.byte	0x08
	.zero		1


	//   ....[6]....
        /*0a78*/ 	.word	0x000002d0
        /*0a7c*/ 	.word	0x000000ff
        /*0a80*/ 	.word	0x00032448
        /*0a84*/ 	.short	0x0100
        /*0a86*/ 	.byte	0x08
	.zero		1


	//   ....[7]....
        /*0a88*/ 	.word	0x00000400
        /*0a8c*/ 	.word	0x000000ff
        /*0a90*/ 	.word	0x00032450
        /*0a94*/ 	.short	0x0100
        /*0a96*/ 	.byte	0x08
	.zero		1


	//   ....[8]....
        /*0a98*/ 	.word	0x00000410
        /*0a9c*/ 	.word	0x000000ff
        /*0aa0*/ 	.word	0x00032460
        /*0aa4*/ 	.short	0x0100
        /*0aa6*/ 	.byte	0x08
	.zero		1


	//   ....[9]....
        /*0aa8*/ 	.word	0x00000420
        /*0aac*/ 	.word	0x000000ff
        /*0ab0*/ 	.word	0x00032458
        /*0ab4*/ 	.short	0x0100
        /*0ab6*/ 	.byte	0x08
	.zero		1


	//   ....[10]....
        /*0ab8*/ 	.word	0x00000430
        /*0abc*/ 	.word	0x000000ff
        /*0ac0*/ 	.word	0x00032468
        /*0ac4*/ 	.short	0x0100
        /*0ac6*/ 	.byte	0x08
	.zero		1


	//   ....[11]....
        /*0ac8*/ 	.word	0x00000520
        /*0acc*/ 	.word	0x000000ff
        /*0ad0*/ 	.word	0x00032470
        /*0ad4*/ 	.short	0x0100
        /*0ad6*/ 	.byte	0x06
	.zero		1


	//   ....[12]....
        /*0ad8*/ 	.word	0x00000530
        /*0adc*/ 	.word	0x000000ff
        /*0ae0*/ 	.word	0x00032480
        /*0ae4*/ 	.short	0x0100
        /*0ae6*/ 	.byte	0x06
	.zero		1


	//   ....[13]....
        /*0ae8*/ 	.word	0x00000540
        /*0aec*/ 	.word	0x000000ff
        /*0af0*/ 	.word	0x00032478
        /*0af4*/ 	.short	0x0100
        /*0af6*/ 	.byte	0x06
	.zero		1


	//   ....[14]....
        /*0af8*/ 	.word	0x00000550
        /*0afc*/ 	.word	0x000000ff
        /*0b00*/ 	.word	0x00032488
        /*0b04*/ 	.short	0x0100
        /*0b06*/ 	.byte	0x06
	.zero		1


	//   ....[15]....
        /*0b08*/ 	.word	0x00000680
        /*0b0c*/ 	.word	0x000000ff
        /*0b10*/ 	.word	0x00032490
        /*0b14*/ 	.short	0x0100
        /*0b16*/ 	.byte	0x08
	.zero		1


	//   ....[16]....
        /*0b18*/ 	.word	0x00000690
        /*0b1c*/ 	.word	0x000000ff
        /*0b20*/ 	.word	0x000324a0
        /*0b24*/ 	.short	0x0100
        /*0b26*/ 	.byte	0x08
	.zero		1


	//   ....[17]....
        /*0b28*/ 	.word	0x000006a0
        /*0b2c*/ 	.word	0x000000ff
        /*0b30*/ 	.word	0x00032498
        /*0b34*/ 	.short	0x0100
        /*0b36*/ 	.byte	0x08
	.zero		1


	//   ....[18]....
        /*0b38*/ 	.word	0x000006b0
        /*0b3c*/ 	.word	0x000000ff
        /*0b40*/ 	.word	0x000324a8
        /*0b44*/ 	.short	0x0100
        /*0b46*/ 	.byte	0x08
	.zero		1


	//   ....[19]....
        /*0b48*/ 	.word	0x000007f0
        /*0b4c*/ 	.word	0x000000ff
        /*0b50*/ 	.word	0x000324b0
        /*0b54*/ 	.short	0x0100
        /*0b56*/ 	.byte	0x08
	.zero		1


	//   ....[20]....
        /*0b58*/ 	.word	0x00000800
        /*0b5c*/ 	.word	0x000000ff
        /*0b60*/ 	.word	0x000324c0
        /*0b64*/ 	.short	0x0100
        /*0b66*/ 	.byte	0x08
	.zero		1


	//   ....[21]....
        /*0b68*/ 	.word	0x00000810
        /*0b6c*/ 	.word	0x000000ff
        /*0b70*/ 	.word	0x000324b8
        /*0b74*/ 	.short	0x0100
        /*0b76*/ 	.byte	0x08
	.zero		1


	//   ....[22]....
        /*0b78*/ 	.word	0x00000820
        /*0b7c*/ 	.word	0x000000ff
        /*0b80*/ 	.word	0x000324c8
        /*0b84*/ 	.short	0x0100
        /*0b86*/ 	.byte	0x08
	.zero		1


	//   ....[23]....
        /*0b88*/ 	.word	0x00002860
        /*0b8c*/ 	.word	0x000000ff
        /*0b90*/ 	.word	0x00032400
        /*0b94*/ 	.short	0x010a
        /*0b96*/ 	.byte	0x2a
	.zero		1


	//   ....[24]....
        /*0b98*/ 	.word	0x00002cb0
        /*0b9c*/ 	.word	0x00000014
        /*0ba0*/ 	.word	0x00000000
        /*0ba4*/ 	.short	0x010a
        /*0ba6*/ 	.byte	0x3f
	.zero		1


	//   ....[25]....
        /*0ba8*/ 	.word	0x00002d10
        /*0bac*/ 	.word	0x00000014
        /*0bb0*/ 	.word	0x00000000
        /*0bb4*/ 	.short	0x010a
        /*0bb6*/ 	.byte	0x3f
	.zero		1


	//   ....[26]....
        /*0bb8*/ 	.word	0x000030c0
        /*0bbc*/ 	.word	0x000000ff
        /*0bc0*/ 	.word	0x00032410
        /*0bc4*/ 	.short	0x010a
        /*0bc6*/ 	.byte	0x2a
	.zero		1


	//   ....[27]....
        /*0bc8*/ 	.word	0x000031c0
        /*0bcc*/ 	.word	0x00000008
        /*0bd0*/ 	.word	0x00000000
        /*0bd4*/ 	.short	0x010a
        /*0bd6*/ 	.byte	0x3f
	.zero		1


	//   ....[28]....
        /*0bd8*/ 	.word	0x00003220
        /*0bdc*/ 	.word	0x00000008
        /*0be0*/ 	.word	0x00000000
        /*0be4*/ 	.short	0x010a
        /*0be6*/ 	.byte	0x3f
	.zero		1


	//   ....[29]....
        /*0be8*/ 	.word	0x00003f60
        /*0bec*/ 	.word	0x00000006
        /*0bf0*/ 	.word	0x00000000
        /*0bf4*/ 	.short	0x0101
        /*0bf6*/ 	.byte	0x3f
	.zero		1


	//   ....[30]....
        /*0bf8*/ 	.word	0x00009890
        /*0bfc*/ 	.word	0x00000000
        /*0c00*/ 	.word	0x00000000
        /*0c04*/ 	.short	0x0101
        /*0c06*/ 	.byte	0x3f
	.zero		1


	//   ....[31]....
        /*0c08*/ 	.word	0x00009fc0
        /*0c0c*/ 	.word	0x00000004
        /*0c10*/ 	.word	0x00000000
        /*0c14*/ 	.short	0x010a
        /*0c16*/ 	.byte	0x3f
	.zero		1


	//   ....[32]....
        /*0c18*/ 	.word	0x0000a060
        /*0c1c*/ 	.word	0x00000006
        /*0c20*/ 	.word	0x00000000
        /*0c24*/ 	.short	0x010a
        /*0c26*/ 	.byte	0x3f
	.zero		1


	//   ....[33]....
        /*0c28*/ 	.word	0x0000a470
        /*0c2c*/ 	.word	0x00000003
        /*0c30*/ 	.word	0x00000000
        /*0c34*/ 	.short	0x010a
        /*0c36*/ 	.byte	0x3f
	.zero		1


	//   ....[34]....
        /*0c38*/ 	.word	0x0000a540
        /*0c3c*/ 	.word	0x00000012
        /*0c40*/ 	.word	0x00000000
        /*0c44*/ 	.short	0x010a
        /*0c46*/ 	.byte	0x3f
	.zero		1


	//   ....[35]....
        /*0c48*/ 	.word	0x0000b280
        /*0c4c*/ 	.word	0x00000003
        /*0c50*/ 	.word	0x00000000
        /*0c54*/ 	.short	0x0101
        /*0c56*/ 	.byte	0x3f
	.zero		1


	//   ....[36]....
        /*0c58*/ 	.word	0x00013bf0
        /*0c5c*/ 	.word	0x00000000
        /*0c60*/ 	.word	0x00000000
        /*0c64*/ 	.short	0x0101
        /*0c66*/ 	.byte	0x3f
	.zero		1


	//   ....[37]....
        /*0c68*/ 	.word	0x00013df0
        /*0c6c*/ 	.word	0x00000007
        /*0c70*/ 	.word	0x00000000
        /*0c74*/ 	.short	0x010a
        /*0c76*/ 	.byte	0x3f
	.zero		1


	//   ....[38]....
        /*0c78*/ 	.word	0x00013ea0
        /*0c7c*/ 	.word	0x00000000
        /*0c80*/ 	.word	0x00000000
        /*0c84*/ 	.short	0x010a
        /*0c86*/ 	.byte	0x3f
	.zero		1


	//   ....[39]....
        /*0c88*/ 	.word	0x000142d0
        /*0c8c*/ 	.word	0x00000007
        /*0c90*/ 	.word	0x00000000
        /*0c94*/ 	.short	0x010a
        /*0c96*/ 	.byte	0x3f
	.zero		1


	//   ....[40]....
        /*0c98*/ 	.word	0x000143d0
        /*0c9c*/ 	.word	0x00000007
        /*0ca0*/ 	.word	0x00000000
        /*0ca4*/ 	.short	0x010a
        /*0ca6*/ 	.byte	0x3f
	.zero		1


	//   ....[41]....
        /*0ca8*/ 	.word	0x00015110
        /*0cac*/ 	.word	0x00000004
        /*0cb0*/ 	.word	0x00000000
        /*0cb4*/ 	.short	0x0101
        /*0cb6*/ 	.byte	0x3f
	.zero		1


	//   ....[42]....
        /*0cb8*/ 	.word	0x0001eef0
        /*0cbc*/ 	.word	0x00000007
        /*0cc0*/ 	.word	0x00000000
        /*0cc4*/ 	.short	0x0101
        /*0cc6*/ 	.byte	0x3f
	.zero		1


	//   ....[43]....
        /*0cc8*/ 	.word	0x00021be0
        /*0ccc*/ 	.word	0x000000ff
        /*0cd0*/ 	.word	0x00000000
        /*0cd4*/ 	.short	0x0101
        /*0cd6*/ 	.byte	0x04
	.zero		1


	//   ....[44]....
        /*0cd8*/ 	.word	0x00024ec0
        /*0cdc*/ 	.word	0x00000011
        /*0ce0*/ 	.word	0x00032440
        /*0ce4*/ 	.short	0x010a
        /*0ce6*/ 	.byte	0x3f
	.zero		1


	//   ....[45]....
        /*0ce8*/ 	.word	0x00025520
        /*0cec*/ 	.word	0x00000011
        /*0cf0*/ 	.word	0x00032430
        /*0cf4*/ 	.short	0x0107
        /*0cf6*/ 	.byte	0x3f
	.zero		1


	//   ....[46]....
        /*0cf8*/ 	.word	0x000255f0
        /*0cfc*/ 	.word	0x00000011
        /*0d00*/ 	.word	0x00032430
        /*0d04*/ 	.short	0x0101
        /*0d06*/ 	.byte	0x3f
	.zero		1


	//   ....[47]....
        /*0d08*/ 	.word	0x00026150
        /*0d0c*/ 	.word	0x00000016
        /*0d10*/ 	.word	0x00032400
        /*0d14*/ 	.short	0x0107
        /*0d16*/ 	.byte	0x3f
	.zero		1


	//   ....[48]....
        /*0d18*/ 	.word	0x000261e0
        /*0d1c*/ 	.word	0x00000016
        /*0d20*/ 	.word	0x00032400
        /*0d24*/ 	.short	0x0101
        /*0d26*/ 	.byte	0x3f
	.zero		1


	//   ....[49]....
        /*0d28*/ 	.word	0x00026c70
        /*0d2c*/ 	.word	0x00000016
        /*0d30*/ 	.word	0x00032410
        /*0d34*/ 	.short	0x0107
        /*0d36*/ 	.byte	0x3f
	.zero		1


	//   ....[50]....
        /*0d38*/ 	.word	0x00026d70
        /*0d3c*/ 	.word	0x00000016
        /*0d40*/ 	.word	0x00032410
        /*0d44*/ 	.short	0x0101
        /*0d46*/ 	.byte	0x3f
	.zero		1


	//   ....[51]....
        /*0d48*/ 	.word	0x00026d90
        /*0d4c*/ 	.word	0x00000016
        /*0d50*/ 	.word	0x00032420
        /*0d54*/ 	.short	0x010a
        /*0d56*/ 	.byte	0x3f
	.zero		1


	//   ....[52]....
        /*0d58*/ 	.word	0x00026e10
        /*0d5c*/ 	.word	0x00000011
        /*0d60*/ 	.word	0x00032460
        /*0d64*/ 	.short	0x010a
        /*0d66*/ 	.byte	0x3f
	.zero		1


	//   ....[53]....
        /*0d68*/ 	.word	0x000275a0
        /*0d6c*/ 	.word	0x00000011
        /*0d70*/ 	.word	0x00032450
        /*0d74*/ 	.short	0x0107
        /*0d76*/ 	.byte	0x3f
	.zero		1


	//   ....[54]....
        /*0d78*/ 	.word	0x00027660
        /*0d7c*/ 	.word	0x00000011
        /*0d80*/ 	.word	0x00032450
        /*0d84*/ 	.short	0x0101
        /*0d86*/ 	.byte	0x3f
	.zero		1


	//   ....[55]....
        /*0d88*/ 	.word	0x00027990
        /*0d8c*/ 	.word	0x00000006
        /*0d90*/ 	.word	0x00032440
        /*0d94*/ 	.short	0x010a
        /*0d96*/ 	.byte	0x3f
	.zero		1


	//   ....[56]....
        /*0d98*/ 	.word	0x00027d70
        /*0d9c*/ 	.word	0x00000006
        /*0da0*/ 	.word	0x00032430
        /*0da4*/ 	.short	0x0107
        /*0da6*/ 	.byte	0x3f
	.zero		1


	//   ....[57]....
        /*0da8*/ 	.word	0x00027e20
        /*0dac*/ 	.word	0x00000006
        /*0db0*/ 	.word	0x00032430
        /*0db4*/ 	.short	0x0101
        /*0db6*/ 	.byte	0x3f
	.zero		1


	//   ....[58]....
        /*0db8*/ 	.word	0x00027e50
        /*0dbc*/ 	.word	0x00000006
        /*0dc0*/ 	.word	0x00032460
        /*0dc4*/ 	.short	0x010a
        /*0dc6*/ 	.byte	0x3f
	.zero		1


	//   ....[59]....
        /*0dc8*/ 	.word	0x00028370
        /*0dcc*/ 	.word	0x00000006
        /*0dd0*/ 	.word	0x00032450
        /*0dd4*/ 	.short	0x0107
        /*0dd6*/ 	.byte	0x3f
	.zero		1


	//   ....[60]....
        /*0dd8*/ 	.word	0x00028420
        /*0ddc*/ 	.word	0x00000006
        /*0de0*/ 	.word	0x00032450
        /*0de4*/ 	.short	0x0101
        /*0de6*/ 	.byte	0x3f
	.zero		1


	//   ....[61]....
        /*0de8*/ 	.word	0x00029290
        /*0dec*/ 	.word	0x00000007
        /*0df0*/ 	.word	0x00032420
        /*0df4*/ 	.short	0x010a
        /*0df6*/ 	.byte	0x3f
	.zero		1


	//   ....[62]....
        /*0df8*/ 	.word	0x00029430
        /*0dfc*/ 	.word	0x00000005
        /*0e00*/ 	.word	0x00032440
        /*0e04*/ 	.short	0x010a
        /*0e06*/ 	.byte	0x3f
	.zero		1


	//   ....[63]....
        /*0e08*/ 	.word	0x000294d0
        /*0e0c*/ 	.word	0x00000003
        /*0e10*/ 	.word	0x00032440
        /*0e14*/ 	.short	0x010a
        /*0e16*/ 	.byte	0x3f
	.zero		1


	//   ....[64]....
        /*0e18*/ 	.word	0x00029510
        /*0e1c*/ 	.word	0x00000005
        /*0e20*/ 	.word	0x00032460
        /*0e24*/ 	.short	0x010a
        /*0e26*/ 	.byte	0x3f
	.zero		1


	//   ....[65]....
        /*0e28*/ 	.word	0x00029550
        /*0e2c*/ 	.word	0x00000003
        /*0e30*/ 	.word	0x00032460
        /*0e34*/ 	.short	0x010a
        /*0e36*/ 	.byte	0x3f
	.zero		1


	//   ....[66]....
        /*0e38*/ 	.word	0x000295c0
        /*0e3c*/ 	.word	0x00000009
        /*0e40*/ 	.word	0x00032400
        /*0e44*/ 	.short	0x010a
        /*0e46*/ 	.byte	0x3f
	.zero		1


	//   ....[67]....
        /*0e48*/ 	.word	0x00029610
        /*0e4c*/ 	.word	0x00000014
        /*0e50*/ 	.word	0x00000000
        /*0e54*/ 	.short	0x010a
        /*0e56*/ 	.byte	0x3f
	.zero		1


	//   ....[68]....
        /*0e58*/ 	.word	0x00029670
        /*0e5c*/ 	.word	0x00000009
        /*0e60*/ 	.word	0x00032410
        /*0e64*/ 	.short	0x010a
        /*0e66*/ 	.byte	0x3f
	.zero		1


	//   ....[69]....
        /*0e68*/ 	.word	0x000296c0
        /*0e6c*/ 	.word	0x00000008
        /*0e70*/ 	.word	0x00000000
        /*0e74*/ 	.short	0x010a
        /*0e76*/ 	.byte	0x3f
	.zero		1


	//   ....[70]....
        /*0e78*/ 	.word	0x00029710
        /*0e7c*/ 	.word	0x00000006
        /*0e80*/ 	.word	0x00000000
        /*0e84*/ 	.short	0x010a
        /*0e86*/ 	.byte	0x3f
	.zero		1


	//   ....[71]....
        /*0e88*/ 	.word	0x00029760
        /*0e8c*/ 	.word	0x00000012
        /*0e90*/ 	.word	0x00000000
        /*0e94*/ 	.short	0x010a
        /*0e96*/ 	.byte	0x3f
	.zero		1


	//   ....[72]....
        /*0e98*/ 	.word	0x000297b0
        /*0e9c*/ 	.word	0x00000000
        /*0ea0*/ 	.word	0x00000000
        /*0ea4*/ 	.short	0x010a
        /*0ea6*/ 	.byte	0x3f
	.zero		1


	//   ....[73]....
        /*0ea8*/ 	.word	0x00029800
        /*0eac*/ 	.word	0x00000007
        /*0eb0*/ 	.word	0x00000000
        /*0eb4*/ 	.short	0x010a
        /*0eb6*/ 	.byte	0x3f
	.zero		1


	//   ....[74]....
        /*0eb8*/ 	.word	0x00029920
        /*0ebc*/ 	.word	0x00000011
        /*0ec0*/ 	.word	0x00032440
        /*0ec4*/ 	.short	0x010a
        /*0ec6*/ 	.byte	0x3f
	.zero		1


	//   ....[75]....
        /*0ec8*/ 	.word	0x0002b6f0
        /*0ecc*/ 	.word	0x00000016
        /*0ed0*/ 	.word	0x00032420
        /*0ed4*/ 	.short	0x010a
        /*0ed6*/ 	.byte	0x3f
	.zero		1


	//   ....[76]....
        /*0ed8*/ 	.word	0x0002b740
        /*0edc*/ 	.word	0x00000011
        /*0ee0*/ 	.word	0x00032460
        /*0ee4*/ 	.short	0x010a
        /*0ee6*/ 	.byte	0x3f
	.zero		1


	//   ....[77]....
        /*0ee8*/ 	.word	0x0002c090
        /*0eec*/ 	.word	0x00000006
        /*0ef0*/ 	.word	0x00032440
        /*0ef4*/ 	.short	0x010a
        /*0ef6*/ 	.byte	0x3f
	.zero		1


	//   ....[78]....
        /*0ef8*/ 	.word	0x0002c770
        /*0efc*/ 	.word	0x00000006
        /*0f00*/ 	.word	0x00032460
        /*0f04*/ 	.short	0x010a
        /*0f06*/ 	.byte	0x3f
	.zero		1


	//   ....[79]....
        /*0f08*/ 	.word	0x0002d810
        /*0f0c*/ 	.word	0x00000007
        /*0f10*/ 	.word	0x00032420
        /*0f14*/ 	.short	0x010a
        /*0f16*/ 	.byte	0x3f
	.zero		1


	//   ....[80]....
        /*0f18*/ 	.word	0x0002d9b0
        /*0f1c*/ 	.word	0x00000005
        /*0f20*/ 	.word	0x00032440
        /*0f24*/ 	.short	0x010a
        /*0f26*/ 	.byte	0x3f
	.zero		1


	//   ....[81]....
        /*0f28*/ 	.word	0x0002da00
        /*0f2c*/ 	.word	0x00000003
        /*0f30*/ 	.word	0x00032440
        /*0f34*/ 	.short	0x010a
        /*0f36*/ 	.byte	0x3f
	.zero		1


	//   ....[82]....
        /*0f38*/ 	.word	0x0002da50
        /*0f3c*/ 	.word	0x00000005
        /*0f40*/ 	.word	0x00032460
        /*0f44*/ 	.short	0x010a
        /*0f46*/ 	.byte	0x3f
	.zero		1


	//   ....[83]....
        /*0f48*/ 	.word	0x0002ddf0
        /*0f4c*/ 	.word	0x0000000c
        /*0f50*/ 	.word	0x00000000
        /*0f54*/ 	.short	0x010a
        /*0f56*/ 	.byte	0x3f
	.zero		1


	//   ....[84]....
        /*0f58*/ 	.word	0x0002df30
        /*0f5c*/ 	.word	0x00000002
        /*0f60*/ 	.word	0x00000000
        /*0f64*/ 	.short	0x010a
        /*0f66*/ 	.byte	0x3f
	.zero		1


	//   ....[85]....
        /*0f68*/ 	.word	0x0002e590
        /*0f6c*/ 	.word	0x0000000b
        /*0f70*/ 	.word	0x00000000
        /*0f74*/ 	.short	0x010a
        /*0f76*/ 	.byte	0x3f
	.zero		1


	//   ....[86]....
        /*0f78*/ 	.word	0x0002e6d0
        /*0f7c*/ 	.word	0x00000008
        /*0f80*/ 	.word	0x00000000
        /*0f84*/ 	.short	0x010a
        /*0f86*/ 	.byte	0x3f
	.zero		1


	//   ....[87]....
        /*0f88*/ 	.word	0x0002f9c0
        /*0f8c*/ 	.word	0x00000007
        /*0f90*/ 	.word	0x00000000
        /*0f94*/ 	.short	0x0101
        /*0f96*/ 	.byte	0x3f
	.zero		1


	//   ....[88]....
        /*0f98*/ 	.word	0x00049770
        /*0f9c*/ 	.word	0x00000000
        /*0fa0*/ 	.word	0x00000000
        /*0fa4*/ 	.short	0x0101
        /*0fa6*/ 	.byte	0x3f
	.zero		1


	//   ....[89]....
        /*0fa8*/ 	.word	0x00049790
        /*0fac*/ 	.word	0x00000002
        /*0fb0*/ 	.word	0x00000000
        /*0fb4*/ 	.short	0x010a
        /*0fb6*/ 	.byte	0x3f
	.zero		1


	//   ....[90]....
        /*0fb8*/ 	.word	0x000497e0
        /*0fbc*/ 	.word	0x00000008
        /*0fc0*/ 	.word	0x00000000
        /*0fc4*/ 	.short	0x010a
        /*0fc6*/ 	.byte	0x3f
	.zero		1


	//----- nvinfo : EIATTR_NUM_MBARRIERS
	.align		4
.L_445:
        /*0fc8*/ 	.byte	0x03, 0x38
        /*0fca*/ 	.short	0x0017


	//----- nvinfo : EIATTR_EXIT_INSTR_OFFSETS
	.align		4
        /*0fcc*/ 	.byte	0x04, 0x1c
        /*0fce*/ 	.short	(.L_447 - .L_446)


	//   ....[0]....
.L_446:
        /*0fd0*/ 	.word	0x00000ac0


	//   ....[1]....
        /*0fd4*/ 	.word	0x00022f60


	//   ....[2]....
        /*0fd8*/ 	.word	0x000295a0


	//----- nvinfo : EIATTR_MAX_THREADS
	.align		4
.L_447:
        /*0fdc*/ 	.byte	0x04, 0x05
        /*0fde*/ 	.short	(.L_449 - .L_448)
.L_448:
        /*0fe0*/ 	.word	0x00000180
        /*0fe4*/ 	.word	0x00000001
        /*0fe8*/ 	.word	0x00000001


	//----- nvinfo : EIATTR_CRS_STACK_SIZE
	.align		4
.L_449:
        /*0fec*/ 	.byte	0x04, 0x1e
        /*0fee*/ 	.short	(.L_451 - .L_450)
.L_450:
        /*0ff0*/ 	.word	0x00000000


	//----- nvinfo : EIATTR_CBANK_PARAM_SIZE
	.align		4
.L_451:
        /*0ff4*/ 	.byte	0x03, 0x19
        /*0ff6*/ 	.short	0x0bf0


	//----- nvinfo : EIATTR_PARAM_CBANK
	.align		4
        /*0ff8*/ 	.byte	0x04, 0x0a
        /*0ffa*/ 	.short	(.L_453 - .L_452)
	.align		4
.L_452:
        /*0ffc*/ 	.word	index@(.nv.constant0._ZN7cutlass13device_kernelIN5flash11enable_sm90INS1_16FlashAttnFwdSm90INS1_25CollectiveMainloopFwdSm90ILi2EN4cute5tupleIJNS5_1CILi1EEES8_S8_EEENS6_IJNS7_ILi128EEENS7_ILi96EEENS7_ILi64EEEEEELi256ENS_6half_tEfNS_4arch4Sm90ELb0ELb1ELb1ELb1ELb1ELb0ELb1ELb1ELb0ELb1ELb0ELb0EEENS1_21CollectiveEpilogueFwdINS6_IJSA_NS7_ILi256EEESB_EEES9_SE_SG_Li256ELb1ELb1ELb0ELb0EEENS1_36VarlenDynamicPersistentTileSchedulerILi128ELi96ELi256ELi128ELb0ELb1ELb1ELb1ELb0ELb1EEEEEEEEEvNT_6ParamsE)
        /*1000*/ 	.short	0x0210
        /*1002*/ 	.short	0x0bf0


	//----- nvinfo : EIATTR_SW_WAR
	.align		4
.L_453:
        /*1004*/ 	.byte	0x04, 0x36
        /*1006*/ 	.short	(.L_455 - .L_454)
.L_454:
        /*1008*/ 	.word	0x00000008
.L_455:


//--------------------- .nv.info._ZN7cutlass13device_kernelIN5flash11enable_sm90INS1_16FlashAttnFwdSm90INS1_25CollectiveMainloopFwdSm90ILi2EN4cute5tupleIJNS5_1CILi1EEES8_S8_EEENS6_IJNS7_ILi128EEENS7_ILi96EEENS7_ILi64EEEEEELi256ENS_6half_tEfNS_4arch4Sm90ELb0ELb1ELb1ELb1ELb1ELb1ELb1ELb1ELb0ELb1ELb0ELb0EEENS1_21CollectiveEpilogueFwdINS6_IJSA_NS7_ILi256EEESB_EEES9_SE_SG_Li256ELb1ELb1ELb0ELb0EEENS1_36VarlenDynamicPersistentTileSchedulerILi128ELi96ELi256ELi128ELb0ELb1ELb1ELb1ELb0ELb1EEEEEEEEEvNT_6ParamsE --------------------------
	.section	.nv.info._ZN7cutlass13device_kernelIN5flash11enable_sm90INS1_16FlashAttnFwdSm90INS1_25CollectiveMainloopFwdSm90ILi2EN4cute5tupleIJNS5_1CILi1EEES8_S8_EEENS6_IJNS7_ILi128EEENS7_ILi96EEENS7_ILi64EEEEEELi256ENS_6half_tEfNS_4arch4Sm90ELb0ELb1ELb1ELb1ELb1ELb1ELb1ELb1ELb0ELb1ELb0ELb0EEENS1_21CollectiveEpilogueFwdINS6_IJSA_NS7_ILi256EEESB_EEES9_SE_SG_Li256ELb1ELb1ELb0ELb0EEENS1_36VarlenDynamicPersistentTileSchedulerILi128ELi96ELi256ELi128ELb0ELb1ELb1ELb1ELb0ELb1EEEEEEEEEvNT_6ParamsE,"",@"SHT_CUDA_INFO"
	.sectionflags	@""
	.align	4


	//----- nvinfo : EIATTR_CUDA_API_VERSION
	.align		4
        /*0000*/ 	.byte	0x04, 0x37
        /*0002*/ 	.short	(.L_457 - .L_456)
.L_456:
        /*0004*/ 	.word	0x00000082


	//----- nvinfo : EIATTR_KPARAM_INFO
	.align		4
.L_457:
        /*0008*/ 	.byte	0x04, 0x17
        /*000a*/ 	.short	(.L_459 - .L_458)
.L_458:
        /*000c*/ 	.word	0x00000000
        /*0010*/ 	.short	0x0000
        /*0012*/ 	.short	0x0070
        /*0014*/ 	.byte	0x00, 0xf0, 0x01, 0x2e


	//----- nvinfo : EIATTR_SPARSE_MMA_MASK
	.align		4
.L_459:
        /*0018*/ 	.byte	0x03, 0x50
        /*001a*/ 	.short	0x0000


	//----- nvinfo : EIATTR_MAXREG_COUNT
	.align		4
        /*001c*/ 	.byte	0x03, 0x1b
        /*001e*/ 	.short	0x00a8


	//----- nvinfo : EIATTR_NUM_BARRIERS
	.align		4
        /*0020*/ 	.byte	0x02, 0x4c
        /*0022*/ 	.byte	0x10
	.zero		1


	//----- nvinfo : EIATTR_EXTERNS
	.align		4
        /*0024*/ 	.byte	0x04, 0x0f
        /*0026*/ 	.short	(.L_461 - .L_460)


	//   ....[0]....
	.align		4
.L_460:
        /*0028*/ 	.word	index@(__assertfail)


	//----- nvinfo : EIATTR_ANNOTATIONS
	.align		4
.L_461:
        /*002c*/ 	.byte	0x04, 0x55
        /*002e*/ 	.short	(.L_463 - .L_462)


	//   ....[0]....
.L_462:
        /* <DEDUP_REMOVED lines=45> */


	//----- nvinfo : EIATTR_MERCURY_ISA_VERSION
	.align		4
.L_463:
        /*02f0*/ 	.byte	0x03, 0x5f
        /*02f2*/ 	.short	0x0101


	//----- nvinfo : EIATTR_UNUSED_LOAD_BYTE_OFFSET
	.align		4
        /*02f4*/ 	.byte	0x04, 0x44
        /*02f6*/ 	.short	(.L_465 - .L_464)


	//   ....[0]....
.L_464:
        /*02f8*/ 	.word	0x00000b70
        /*02fc*/ 	.word	0x0000fff0


	//   ....[1]....
        /*0300*/ 	.word	0x0002c310
        /*0304*/ 	.word	0x0000fff0


	//----- nvinfo : EIATTR_INT_WARP_WIDE_INSTR_OFFSETS
	.align		4
.L_465:
        /*0308*/ 	.byte	0x04, 0x31
        /*030a*/ 	.short	(.L_467 - .L_466)


	//   ....[0]....
.L_466:
        /*030c*/ 	.word	0x00000180


	//   ....[1]....
        /*0310*/ 	.word	0x000001c0


	//   ....[2]....
        /*0314*/ 	.word	0x00000230


	//   ....[3]....
        /*0318*/ 	.word	0x00000240


	//   ....[4]....
        /*031c*/ 	.word	0x00031fd0


	//   ....[5]....
        /*0320*/ 	.word	0x00032060


	//   ....[6]....
        /*0324*/ 	.word	0x00036000


	//   ....[7]....
        /*0328*/ 	.word	0x00036090


	//----- nvinfo : EIATTR_COOP_GROUP_MASK_REGIDS
	.align		4
.L_467:
        /*032c*/ 	.byte	0x04, 0x29
        /*032e*/ 	.short	(.L_469 - .L_468)


	//   ....[0]....
.L_468:
        /*0330*/ 	.word	0xffffffff


	//   ....[1]....
        /*0334*/ 	.word	0xffffffff


	//   ....[2]....
        /*0338*/ 	.word	0xffffffff


	//   ....[3]....
        /*033c*/ 	.word	0xffffffff


	//   ....[4]....
        /*0340*/ 	.word	0xffffffff


	//   ....[5]....
        /*0344*/ 	.word	0xffffffff


	//   ....[6]....
        /*0348*/ 	.word	0xffffffff


	//   ....[7]....
        /*034c*/ 	.word	0xffffffff


	//   ....[8]....
        /*0350*/ 	.word	0xffffffff


	//   ....[9]....
        /*0354*/ 	.word	0xffffffff


	//   ....[10]....
        /*0358*/ 	.word	0xffffffff


	//   ....[11]....
        /*035c*/ 	.word	0xffffffff


	//   ....[12]....
        /*0360*/ 	.word	0xffffffff


	//   ....[13]....
        /*0364*/ 	.word	0xffffffff


	//   ....[14]....
        /*0368*/ 	.word	0xffffffff


	//   ....[15]....
        /*036c*/ 	.word	0xffffffff


	//   ....[16]....
        /*0370*/ 	.word	0xffffffff


	//   ....[17]....
        /*0374*/ 	.word	0xffffffff


	//   ....[18]....
        /*0378*/ 	.word	0xffffffff


	//   ....[19]....
        /*037c*/ 	.word	0xffffffff


	//   ....[20]....
        /*0380*/ 	.word	0xffffffff


	//   ....[21]....
        /*0384*/ 	.word	0xffffffff


	//   ....[22]....
        /*0388*/ 	.word	0xffffffff


	//   ....[23]....
        /*038c*/ 	.word	0xffffffff


	//   ....[24]....
        /*0390*/ 	.word	0xffffffff


	//   ....[25]....
        /*0394*/ 	.word	0xffffffff


	//   ....[26]....
        /*0398*/ 	.word	0xffffffff


	//   ....[27]....
        /*039c*/ 	.word	0xffffffff


	//   ....[28]....
        /*03a0*/ 	.word	0xffffffff


	//   ....[29]....
        /*03a4*/ 	.word	0xffffffff


	//   ....[30]....
        /*03a8*/ 	.word	0xffffffff


	//   ....[31]....
        /*03ac*/ 	.word	0xffffffff


	//   ....[32]....
        /*03b0*/ 	.word	0xffffffff


	//   ....[33]....
        /*03b4*/ 	.word	0xffffffff


	//   ....[34]....
        /*03b8*/ 	.word	0xffffffff


	//   ....[35]....
        /*03bc*/ 	.word	0xffffffff


	//   ....[36]....
        /*03c0*/ 	.word	0xffffffff


	//   ....[37]....
        /*03c4*/ 	.word	0xffffffff


	//   ....[38]....
        /*03c8*/ 	.word	0xffffffff


	//   ....[39]....
        /*03cc*/ 	.word	0xffffffff


	//   ....[40]....
        /*03d0*/ 	.word	0xffffffff


	//   ....[41]....
        /*03d4*/ 	.word	0xffffffff


	//   ....[42]....
        /*03d8*/ 	.word	0xffffffff


	//   ....[43]....
        /*03dc*/ 	.word	0xffffffff


	//   ....[44]....
        /*03e0*/ 	.word	0xffffffff


	//   ....[45]....
        /*03e4*/ 	.word	0xffffffff


	//   ....[46]....
        /*03e8*/ 	.word	0xffffffff


	//   ....[47]....
        /*03ec*/ 	.word	0xffffffff


	//   ....[48]....
        /*03f0*/ 	.word	0xffffffff


	//   ....[49]....
        /*03f4*/ 	.word	0xffffffff


	//   ....[50]....
        /*03f8*/ 	.word	0xffffffff


	//   ....[51]....
        /*03fc*/ 	.word	0xffffffff


	//   ....[52]....
        /*0400*/ 	.word	0xffffffff


	//   ....[53]....
        /*0404*/ 	.word	0xffffffff


	//   ....[54]....
        /*0408*/ 	.word	0xffffffff


	//   ....[55]....
        /*040c*/ 	.word	0xffffffff


	//   ....[56]....
        /*0410*/ 	.word	0xffffffff


	//   ....[57]....
        /*0414*/ 	.word	0xffffffff


	//   ....[58]....
        /*0418*/ 	.word	0xffffffff


	//   ....[59]....
        /*041c*/ 	.word	0xffffffff


	//   ....[60]....
        /*0420*/ 	.word	0xffffffff


	//   ....[61]....
        /*0424*/ 	.word	0xffffffff


	//   ....[62]....
        /*0428*/ 	.word	0xffffffff


	//   ....[63]....
        /*042c*/ 	.word	0xffffffff


	//   ....[64]....
        /*0430*/ 	.word	0xffffffff


	//   ....[65]....
        /*0434*/ 	.word	0xffffffff


	//   ....[66]....
        /*0438*/ 	.word	0xffffffff


	//   ....[67]....
        /*043c*/ 	.word	0xffffffff


	//   ....[68]....
        /*0440*/ 	.word	0xffffffff


	//   ....[69]....
        /*0444*/ 	.word	0xffffffff


	//   ....[70]....
        /*0448*/ 	.word	0xffffffff


	//   ....[71]....
        /*044c*/ 	.word	0xffffffff


	//   ....[72]....
        /*0450*/ 	.word	0xffffffff


	//   ....[73]....
        /*0454*/ 	.word	0xffffffff


	//   ....[74]....
        /*0458*/ 	.word	0xffffffff


	//   ....[75]....
        /*045c*/ 	.word	0xffffffff


	//   ....[76]....
        /*0460*/ 	.word	0xffffffff


	//   ....[77]....
        /*0464*/ 	.word	0xffffffff


	//   ....[78]....
        /*0468*/ 	.word	0xffffffff


	//   ....[79]....
        /*046c*/ 	.word	0xffffffff


	//   ....[80]....
        /*0470*/ 	.word	0xffffffff


	//   ....[81]....
        /*0474*/ 	.word	0xffffffff


	//   ....[82]....
        /*0478*/ 	.word	0xffffffff


	//   ....[83]....
        /*047c*/ 	.word	0xffffffff


	//   ....[84]....
        /*0480*/ 	.word	0xffffffff


	//   ....[85]....
        /*0484*/ 	.word	0xffffffff


	//   ....[86]....
        /*0488*/ 	.word	0xffffffff


	//   ....[87]....
        /*048c*/ 	.word	0xffffffff


	//   ....[88]....
        /*0490*/ 	.word	0xffffffff


	//   ....[89]....
        /*0494*/ 	.word	0xffffffff


	//   ....[90]....
        /*0498*/ 	.word	0xffffffff


	//   ....[91]....
        /*049c*/ 	.word	0xffffffff


	//   ....[92]....
        /*04a0*/ 	.word	0xffffffff


	//   ....[93]....
        /*04a4*/ 	.word	0xffffffff


	//   ....[94]....
        /*04a8*/ 	.word	0xffffffff


	//   ....[95]....
        /*04ac*/ 	.word	0xffffffff


	//   ....[96]....
        /*04b0*/ 	.word	0xffffffff


	//   ....[97]....
        /*04b4*/ 	.word	0xffffffff


	//   ....[98]....
        /*04b8*/ 	.word	0xffffffff


	//   ....[99]....
        /*04bc*/ 	.word	0xffffffff


	//   ....[100]....
        /*04c0*/ 	.word	0xffffffff


	//   ....[101]....
        /*04c4*/ 	.word	0xffffffff


	//   ....[102]....
        /*04c8*/ 	.word	0xffffffff


	//   ....[103]....
        /*04cc*/ 	.word	0xffffffff


	//   ....[104]....
        /*04d0*/ 	.word	0xffffffff


	//   ....[105]....
        /*04d4*/ 	.word	0xffffffff


	//   ....[106]....
        /*04d8*/ 	.word	0xffffffff


	//   ....[107]....
        /*04dc*/ 	.word	0xffffffff


	//   ....[108]....
        /*04e0*/ 	.word	0xffffffff


	//   ....[109]....
        /*04e4*/ 	.word	0xffffffff


	//   ....[110]....
        /*04e8*/ 	.word	0xffffffff


	//   ....[111]....
        /*04ec*/ 	.word	0xffffffff


	//   ....[112]....
        /*04f0*/ 	.word	0xffffffff


	//   ....[113]....
        /*04f4*/ 	.word	0xffffffff


	//   ....[114]....
        /*04f8*/ 	.word	0xffffffff


	//   ....[115]....
        /*04fc*/ 	.word	0xffffffff


	//   ....[116]....
        /*0500*/ 	.word	0xffffffff


	//   ....[117]....
        /*0504*/ 	.word	0xffffffff


	//   ....[118]....
        /*0508*/ 	.word	0xffffffff


	//   ....[119]....
        /*050c*/ 	.word	0xffffffff


	//   ....[120]....
        /*0510*/ 	.word	0xffffffff


	//   ....[121]....
        /*0514*/ 	.word	0xffffffff


	//   ....[122]....
        /*0518*/ 	.word	0xffffffff


	//   ....[123]....
        /*051c*/ 	.word	0xffffffff


	//   ....[124]....
        /*0520*/ 	.word	0xffffffff


	//   ....[125]....
        /*0524*/ 	.word	0xffffffff


	//   ....[126]....
        /*0528*/ 	.word	0xffffffff


	//   ....[127]....
        /*052c*/ 	.word	0xffffffff


	//   ....[128]....
        /*0530*/ 	.word	0xffffffff


	//   ....[129]....
        /*0534*/ 	.word	0xffffffff


	//   ....[130]....
        /*0538*/ 	.word	0xffffffff


	//   ....[131]....
        /*053c*/ 	.word	0xffffffff


	//   ....[132]....
        /*0540*/ 	.word	0xffffffff


	//   ....[133]....
        /*0544*/ 	.word	0xffffffff


	//   ....[134]....
        /*0548*/ 	.word	0xffffffff


	//   ....[135]....
        /*054c*/ 	.word	0xffffffff


	//   ....[136]....
        /*0550*/ 	.word	0xffffffff


	//   ....[137]....
        /*0554*/ 	.word	0xffffffff


	//   ....[138]....
        /*0558*/ 	.word	0xffffffff


	//   ....[139]....
        /*055c*/ 	.word	0xffffffff


	//   ....[140]....
        /*0560*/ 	.word	0xffffffff


	//   ....[141]....
        /*0564*/ 	.word	0xffffffff


	//   ....[142]....
        /*0568*/ 	.word	0xffffffff


	//   ....[143]....
        /*056c*/ 	.word	0xffffffff


	//   ....[144]....
        /*0570*/ 	.word	0xffffffff


	//   ....[145]....
        /*0574*/ 	.word	0xffffffff


	//   ....[146]....
        /*0578*/ 	.word	0xffffffff


	//   ....[147]....
        /*057c*/ 	.word	0xffffffff


	//   ....[148]....
        /*0580*/ 	.word	0xffffffff


	//   ....[149]....
        /*0584*/ 	.word	0xffffffff


	//   ....[150]....
        /*0588*/ 	.word	0xffffffff


	//   ....[151]....
        /*058c*/ 	.word	0xffffffff


	//   ....[152]....
        /*0590*/ 	.word	0xffffffff


	//   ....[153]....
        /*0594*/ 	.word	0xffffffff


	//   ....[154]....
        /*0598*/ 	.word	0xffffffff


	//   ....[155]....
        /*059c*/ 	.word	0xffffffff


	//   ....[156]....
        /*05a0*/ 	.word	0xffffffff


	//   ....[157]....
        /*05a4*/ 	.word	0xffffffff


	//   ....[158]....
        /*05a8*/ 	.word	0xffffffff


	//   ....[159]....
        /*05ac*/ 	.word	0xffffffff


	//   ....[160]....
        /*05b0*/ 	.word	0xffffffff


	//   ....[161]....
        /*05b4*/ 	.word	0xffffffff


	//   ....[162]....
        /*05b8*/ 	.word	0xffffffff


	//   ....[163]....
        /*05bc*/ 	.word	0xffffffff


	//   ....[164]....
        /*05c0*/ 	.word	0xffffffff


	//   ....[165]....
        /*05c4*/ 	.word	0xffffffff


	//   ....[166]....
        /*05c8*/ 	.word	0xffffffff


	//   ....[167]....
        /*05cc*/ 	.word	0xffffffff


	//   ....[168]....
        /*05d0*/ 	.word	0xffffffff


	//   ....[169]....
        /*05d4*/ 	.word	0xffffffff


	//   ....[170]....
        /*05d8*/ 	.word	0xffffffff


	//   ....[171]....
        /*05dc*/ 	.word	0xffffffff


	//   ....[172]....
        /*05e0*/ 	.word	0xffffffff


	//   ....[173]....
        /*05e4*/ 	.word	0xffffffff


	//   ....[174]....
        /*05e8*/ 	.word	0xffffffff


	//   ....[175]....
        /*05ec*/ 	.word	0xffffffff


	//   ....[176]....
        /*05f0*/ 	.word	0xffffffff


	//   ....[177]....
        /*05f4*/ 	.word	0xffffffff


	//   ....[178]....
        /*05f8*/ 	.word	0xffffffff


	//   ....[179]....
        /*05fc*/ 	.word	0xffffffff


	//   ....[180]....
        /*0600*/ 	.word	0xffffffff


	//   ....[181]....
        /*0604*/ 	.word	0xffffffff


	//   ....[182]....
        /*0608*/ 	.word	0xffffffff


	//   ....[183]....
        /*060c*/ 	.word	0xffffffff


	//   ....[184]....
        /*0610*/ 	.word	0xffffffff


	//   ....[185]....
        /*0614*/ 	.word	0xffffffff


	//   ....[186]....
        /*0618*/ 	.word	0xffffffff


	//   ....[187]....
        /*061c*/ 	.word	0xffffffff


	//   ....[188]....
        /*0620*/ 	.word	0xffffffff


	//   ....[189]....
        /*0624*/ 	.word	0xffffffff


	//   ....[190]....
        /*0628*/ 	.word	0xffffffff


	//   ....[191]....
        /*062c*/ 	.word	0xffffffff


	//   ....[192]....
        /*0630*/ 	.word	0xffffffff


	//   ....[193]....
        /*0634*/ 	.word	0xffffffff


	//   ....[194]....
        /*0638*/ 	.word	0xffffffff


	//   ....[195]....
        /*063c*/ 	.word	0x0500000f


	//   ....[196]....
        /*0640*/ 	.word	0x0500000f


	//   ....[197]....
        /*0644*/ 	.word	0x0500000f


	//   ....[198]....
        /*0648*/ 	.word	0x0500000f


	//   ....[199]....
        /*064c*/ 	.word	0x0500000f


	//   ....[200]....
        /*0650*/ 	.word	0x0500000f


	//   ....[201]....
        /*0654*/ 	.word	0x0500000f


	//   ....[202]....
        /*0658*/ 	.word	0x0500000f


	//   ....[203]....
        /*065c*/ 	.word	0x0500000f


	//   ....[204]....
        /*0660*/ 	.word	0x0500000f


	//   ....[205]....
        /*0664*/ 	.word	0x0500000f


	//   ....[206]....
        /*0668*/ 	.word	0x0500000f


	//   ....[207]....
        /*066c*/ 	.word	0x0500000f


	//   ....[208]....
        /*0670*/ 	.word	0x0500000f


	//   ....[209]....
        /*0674*/ 	.word	0x0500000f


	//   ....[210]....
        /*0678*/ 	.word	0x0500000f


	//   ....[211]....
        /*067c*/ 	.word	0x0500000f


	//   ....[212]....
        /*0680*/ 	.word	0x0500000f


	//   ....[213]....
        /*0684*/ 	.word	0x0500000f


	//   ....[214]....
        /*0688*/ 	.word	0x0500000f


	//   ....[215]....
        /*068c*/ 	.word	0x0500000f


	//   ....[216]....
        /*0690*/ 	.word	0x0500000f


	//   ....[217]....
        /*0694*/ 	.word	0x0500000f


	//   ....[218]....
        /*0698*/ 	.word	0x0500000f


	//   ....[219]....
        /*069c*/ 	.word	0x0500000f


	//   ....[220]....
        /*06a0*/ 	.word	0x0500000f


	//   ....[221]....
        /*06a4*/ 	.word	0x0500000f


	//   ....[222]....
        /*06a8*/ 	.word	0x0500000f


	//   ....[223]....
        /*06ac*/ 	.word	0x0500000f


	//   ....[224]....
        /*06b0*/ 	.word	0x0500000f


	//   ....[225]....
        /*06b4*/ 	.word	0x0500000f


	//   ....[226]....
        /*06b8*/ 	.word	0x0500000f


	//   ....[227]....
        /*06bc*/ 	.word	0x0500000f


	//   ....[228]....
        /*06c0*/ 	.word	0x0500000f


	//   ....[229]....
        /*06c4*/ 	.word	0x0500000f


	//   ....[230]....
        /*06c8*/ 	.word	0x0500000f


	//   ....[231]....
        /*06cc*/ 	.word	0x0500000f


	//   ....[232]....
        /*06d0*/ 	.word	0x0500000f


	//   ....[233]....
        /*06d4*/ 	.word	0x0500000f


	//   ....[234]....
        /*06d8*/ 	.word	0x0500000f


	//   ....[235]....
        /*06dc*/ 	.word	0x0500000f


	//   ....[236]....
        /*06e0*/ 	.word	0x0500000f


	//   ....[237]....
        /*06e4*/ 	.word	0x0500000f


	//   ....[238]....
        /*06e8*/ 	.word	0x0500000f


	//   ....[239]....
        /*06ec*/ 	.word	0x0500000f


	//   ....[240]....
        /*06f0*/ 	.word	0x0500000f


	//   ....[241]....
        /*06f4*/ 	.word	0x0500000f


	//   ....[242]....
        /*06f8*/ 	.word	0x0500000f


	//   ....[243]....
        /*06fc*/ 	.word	0x0500000f


	//   ....[244]....
        /*0700*/ 	.word	0x0500000f


	//   ....[245]....
        /*0704*/ 	.word	0x0500000f


	//   ....[246]....
        /*0708*/ 	.word	0x0500000f


	//   ....[247]....
        /*070c*/ 	.word	0x0500000f


	//   ....[248]....
        /*0710*/ 	.word	0x0500000f


	//   ....[249]....
        /*0714*/ 	.word	0x0500000f


	//   ....[250]....
        /*0718*/ 	.word	0x0500000f


	//   ....[251]....
        /*071c*/ 	.word	0x0500000f


	//   ....[252]....
        /*0720*/ 	.word	0x0500000f


	//   ....[253]....
        /*0724*/ 	.word	0x0500000f


	//   ....[254]....
        /*0728*/ 	.word	0x0500000f


	//   ....[255]....
        /*072c*/ 	.word	0x0500000f


	//   ....[0]....
        /*0730*/ 	.word	0x0500000f


	//   ....[1]....
        /*0734*/ 	.word	0x0500000f


	//   ....[2]....
        /*0738*/ 	.word	0x0500000f


	//   ....[3]....
        /*073c*/ 	.word	0x0500000f


	//   ....[4]....
        /*0740*/ 	.word	0x0500000f


	//   ....[5]....
        /*0744*/ 	.word	0x0500000f


	//   ....[6]....
        /*0748*/ 	.word	0x0500000f


	//   ....[7]....
        /*074c*/ 	.word	0x0500000f


	//   ....[8]....
        /*0750*/ 	.word	0x0500000f


	//   ....[9]....
        /*0754*/ 	.word	0x0500000f


	//   ....[10]....
        /*0758*/ 	.word	0x0500000f


	//   ....[11]....
        /*075c*/ 	.word	0x0500000f


	//   ....[12]....
        /*0760*/ 	.word	0x0500000f


	//   ....[13]....
        /*0764*/ 	.word	0x0500000f


	//   ....[14]....
        /*0768*/ 	.word	0x0500000f


	//   ....[15]....
        /*076c*/ 	.word	0x0500000f


	//   ....[16]....
        /*0770*/ 	.word	0x0500000f


	//   ....[17]....
        /*0774*/ 	.word	0x0500000f


	//   ....[18]....
        /*0778*/ 	.word	0x0500000f


	//   ....[19]....
        /*077c*/ 	.word	0x0500000f


	//   ....[20]....
        /*0780*/ 	.word	0x0500000f


	//   ....[21]....
        /*0784*/ 	.word	0x0500000f


	//   ....[22]....
        /*0788*/ 	.word	0x0500000f


	//   ....[23]....
        /*078c*/ 	.word	0x0500000f


	//   ....[24]....
        /*0790*/ 	.word	0x0500000f


	//   ....[25]....
        /*0794*/ 	.word	0x0500000f


	//   ....[26]....
        /*0798*/ 	.word	0x0500000f


	//   ....[27]....
        /*079c*/ 	.word	0x0500000f


	//   ....[28]....
        /*07a0*/ 	.word	0x0500000f


	//   ....[29]....
        /*07a4*/ 	.word	0x0500000f


	//   ....[30]....
        /*07a8*/ 	.word	0x0500000f


	//   ....[31]....
        /*07ac*/ 	.word	0x0500000f


	//   ....[32]....
        /*07b0*/ 	.word	0x0500000f


	//   ....[33]....
        /*07b4*/ 	.word	0x0500000f


	//   ....[34]....
        /*07b8*/ 	.word	0x0500000f


	//   ....[35]....
        /*07bc*/ 	.word	0x0500000f


	//   ....[36]....
        /*07c0*/ 	.word	0x0500000f


	//   ....[37]....
        /*07c4*/ 	.word	0x0500000f


	//   ....[38]....
        /*07c8*/ 	.word	0x0500000f


	//   ....[39]....
        /*07cc*/ 	.word	0x0500000f


	//   ....[40]....
        /*07d0*/ 	.word	0x0500000f


	//   ....[41]....
        /*07d4*/ 	.word	0x0500000f


	//   ....[42]....
        /*07d8*/ 	.word	0x0500000f


	//   ....[43]....
        /*07dc*/ 	.word	0x0500000f


	//   ....[44]....
        /*07e0*/ 	.word	0x0500000f


	//   ....[45]....
        /*07e4*/ 	.word	0x0500000f


	//   ....[46]....
        /*07e8*/ 	.word	0x0500000f


	//   ....[47]....
        /*07ec*/ 	.word	0x0500000f


	//   ....[48]....
        /*07f0*/ 	.word	0x0500000f


	//   ....[49]....
        /*07f4*/ 	.word	0x0500000f


	//   ....[50]....
        /*07f8*/ 	.word	0x0500000f


	//   ....[51]....
        /*07fc*/ 	.word	0x0500000f


	//   ....[52]....
        /*0800*/ 	.word	0x0500000f


	//   ....[53]....
        /*0804*/ 	.word	0x0500000f


	//   ....[54]....
        /*0808*/ 	.word	0x0500000f


	//   ....[55]....
        /*080c*/ 	.word	0x0500000f


	//   ....[56]....
        /*0810*/ 	.word	0x0500000f


	//   ....[57]....
        /*0814*/ 	.word	0x0500000f


	//   ....[58]....
        /*0818*/ 	.word	0x0500000f


	//   ....[59]....
        /*081c*/ 	.word	0x0500000f


	//   ....[60]....
        /*0820*/ 	.word	0x0500000f


	//   ....[61]....
        /*0824*/ 	.word	0x0500000f


	//   ....[62]....
        /*0828*/ 	.word	0x0500000f


	//   ....[63]....
        /*082c*/ 	.word	0x0500000f


	//   ....[64]....
        /*0830*/ 	.word	0x0500000f


	//   ....[65]....
        /*0834*/ 	.word	0x0500000f


	//   ....[66]....
        /*0838*/ 	.word	0x0500000f


	//   ....[67]....
        /*083c*/ 	.word	0x0500000f


	//   ....[68]....
        /*0840*/ 	.word	0x0500000f


	//   ....[69]....
        /*0844*/ 	.word	0x0500000f


	//   ....[70]....
        /*0848*/ 	.word	0x0500000f


	//   ....[71]....
        /*084c*/ 	.word	0x0500000f


	//   ....[72]....
        /*0850*/ 	.word	0x0500000f


	//   ....[73]....
        /*0854*/ 	.word	0x0500000f


	//   ....[74]....
        /*0858*/ 	.word	0x0500000f


	//   ....[75]....
        /*085c*/ 	.word	0x0500000f


	//   ....[76]....
        /*0860*/ 	.word	0xffffffff


	//   ....[77]....
        /*0864*/ 	.word	0xffffffff


	//   ....[78]....
        /*0868*/ 	.word	0xffffffff


	//   ....[79]....
        /*086c*/ 	.word	0xffffffff


	//   ....[80]....
        /*0870*/ 	.word	0xffffffff


	//   ....[81]....
        /*0874*/ 	.word	0xffffffff


	//----- nvinfo : EIATTR_COOP_GROUP_INSTR_OFFSETS
	.align		4
.L_469:
        /*0878*/ 	.byte	0x04, 0x28
        /*087a*/ 	.short	(.L_471 - .L_470)


	//   ....[0]....
.L_470:
        /*087c*/ 	.word	0x000000c0


	//   ....[1]....
        /*0880*/ 	.word	0x00000190


	//   ....[2]....
        /*0884*/ 	.word	0x000001e0


	//   ....[3]....
        /*0888*/ 	.word	0x00000430


	//   ....[4]....
        /*088c*/ 	.word	0x00000590


	//   ....[5]....
        /*0890*/ 	.word	0x000006b0


	//   ....[6]....
        /*0894*/ 	.word	0x00000810


	//   ....[7]....
        /*0898*/ 	.word	0x000030c0


	//   ....[8]....
        /*089c*/ 	.word	0x000030d0


	//   ....[9]....
        /*08a0*/ 	.word	0x000037a0


	//   ....[10]....
        /*08a4*/ 	.word	0x000037b0


	//   ....[11]....
        /*08a8*/ 	.word	0x000045c0


	//   ....[12]....
        /*08ac*/ 	.word	0x000045d0


	//   ....[13]....
        /*08b0*/ 	.word	0x00004d00


	//   ....[14]....
        /*08b4*/ 	.word	0x00004d10


	//   ....[15]....
        /*08b8*/ 	.word	0x00005690


	//   ....[16]....
        /*08bc*/ 	.word	0x000056a0


	//   ....[17]....
        /*08c0*/ 	.word	0x000057b0


	//   ....[18]....
        /*08c4*/ 	.word	0x000057c0


	//   ....[19]....
        /*08c8*/ 	.word	0x00005b80


	//   ....[20]....
        /*08cc*/ 	.word	0x00005ba0


	//   ....[21]....
        /*08d0*/ 	.word	0x00005e70


	//   ....[22]....
        /*08d4*/ 	.word	0x00005e90


	//   ....[23]....
        /*08d8*/ 	.word	0x00006c50


	//   ....[24]....
        /*08dc*/ 	.word	0x00007990


	//   ....[25]....
        /*08e0*/ 	.word	0x000079a0


	//   ....[26]....
        /*08e4*/ 	.word	0x000079b0


	//   ....[27]....
        /*08e8*/ 	.word	0x000079c0


	//   ....[28]....
        /*08ec*/ 	.word	0x00007cc0


	//   ....[29]....
        /*08f0*/ 	.word	0x00007cd0


	//   ....[30]....
        /*08f4*/ 	.word	0x00007ce0


	//   ....[31]....
        /*08f8*/ 	.word	0x00007cf0


	//   ....[32]....
        /*08fc*/ 	.word	0x00008eb0


	//   ....[33]....
        /*0900*/ 	.word	0x00008ed0


	//   ....[34]....
        /*0904*/ 	.word	0x00008ee0


	//   ....[35]....
        /*0908*/ 	.word	0x00008ef0


	//   ....[36]....
        /*090c*/ 	.word	0x00008fe0


	//   ....[37]....
        /*0910*/ 	.word	0x00008ff0


	//   ....[38]....
        /*0914*/ 	.word	0x00009000


	//   ....[39]....
        /*0918*/ 	.word	0x00009010


	//   ....[40]....
        /*091c*/ 	.word	0x0000c0e0


	//   ....[41]....
        /*0920*/ 	.word	0x0000c6e0


	//   ....[42]....
        /*0924*/ 	.word	0x0000d820


	//   ....[43]....
        /*0928*/ 	.word	0x0000d880


	//   ....[44]....
        /*092c*/ 	.word	0x0000d8c0


	//   ....[45]....
        /*0930*/ 	.word	0x0000d8e0


	//   ....[46]....
        /*0934*/ 	.word	0x000178c0


	//   ....[47]....
        /*0938*/ 	.word	0x00017a20


	//   ....[48]....
        /*093c*/ 	.word	0x00017b50


	//   ....[49]....
        /*0940*/ 	.word	0x00017b70


	//   ....[50]....
        /*0944*/ 	.word	0x000215a0


	//   ....[51]....
        /*0948*/ 	.word	0x00021c40


	//   ....[52]....
        /*094c*/ 	.word	0x00022b10


	//   ....[53]....
        /*0950*/ 	.word	0x00022cb0


	//   ....[54]....
        /*0954*/ 	.word	0x00022e80


	//   ....[55]....
        /*0958*/ 	.word	0x00022ea0


	//   ....[56]....
        /*095c*/ 	.word	0x0002b340


	//   ....[57]....
        /*0960*/ 	.word	0x0002b360


	//   ....[58]....
        /*0964*/ 	.word	0x0002b3c0


	//   ....[59]....
        /*0968*/ 	.word	0x0002b400


	//   ....[60]....
        /*096c*/ 	.word	0x0002d4c0


	//   ....[61]....
        /*0970*/ 	.word	0x0002d4e0


	//   ....[62]....
        /*0974*/ 	.word	0x0002d7c0


	//   ....[63]....
        /*0978*/ 	.word	0x0002d7e0


	//   ....[64]....
        /*097c*/ 	.word	0x0002de80


	//   ....[65]....
        /*0980*/ 	.word	0x0002deb0


	//   ....[66]....
        /*0984*/ 	.word	0x0002dff0


	//   ....[67]....
        /*0988*/ 	.word	0x0002e010


	//   ....[68]....
        /*098c*/ 	.word	0x0002e150


	//   ....[69]....
        /*0990*/ 	.word	0x0002e170


	//   ....[70]....
        /*0994*/ 	.word	0x0002e2c0


	//   ....[71]....
        /*0998*/ 	.word	0x0002e2e0


	//   ....[72]....
        /*099c*/ 	.word	0x0002eb30


	//   ....[73]....
        /*09a0*/ 	.word	0x0002eb40


	//   ....[74]....
        /*09a4*/ 	.word	0x0002ece0


	//   ....[75]....
        /*09a8*/ 	.word	0x0002ecf0


	//   ....[76]....
        /*09ac*/ 	.word	0x0002ee80


	//   ....[77]....
        /*09b0*/ 	.word	0x0002ee90


	//   ....[78]....
        /*09b4*/ 	.word	0x0002f020


	//   ....[79]....
        /*09b8*/ 	.word	0x0002f030


	//   ....[80]....
        /*09bc*/ 	.word	0x0002f210


	//   ....[81]....
        /*09c0*/ 	.word	0x0002f3e0


	//   ....[82]....
        /*09c4*/ 	.word	0x0002f410


	//   ....[83]....
        /*09c8*/ 	.word	0x0002f440


	//   ....[84]....
        /*09cc*/ 	.word	0x0002f470


	//   ....[85]....
        /*09d0*/ 	.word	0x0002f4a0


	//   ....[86]....
        /*09d4*/ 	.word	0x0002f4d0


	//   ....[87]....
        /*09d8*/ 	.word	0x0002f640


	//   ....[88]....
        /*09dc*/ 	.word	0x0002f670


	//   ....[89]....
        /*09e0*/ 	.word	0x0002f6a0


	//   ....[90]....
        /*09e4*/ 	.word	0x0002f6d0


	//   ....[91]....
        /*09e8*/ 	.word	0x0002f700


	//   ....[92]....
        /*09ec*/ 	.word	0x0002f730


	//   ....[93]....
        /*09f0*/ 	.word	0x0002f7c0


	//   ....[94]....
        /*09f4*/ 	.word	0x0002f820


	//   ....[95]....
        /*09f8*/ 	.word	0x0002f8b0


	//   ....[96]....
        /*09fc*/ 	.word	0x00030960


	//   ....[97]....
        /*0a00*/ 	.word	0x00032ba0


	//   ....[98]....
        /*0a04*/ 	.word	0x00032bc0


	//   ....[99]....
        /*0a08*/ 	.word	0x00032c50


	//   ....[100]....
        /*0a0c*/ 	.word	0x00032c70


	//   ....[101]....
        /*0a10*/ 	.word	0x00032cf0


	//   ....[102]....
        /*0a14*/ 	.word	0x00032d10


	//   ....[103]....
        /*0a18*/ 	.word	0x00032d90


	//   ....[104]....
        /*0a1c*/ 	.word	0x00032db0


	//   ....[105]....
        /*0a20*/ 	.word	0x00032e30


	//   ....[106]....
        /*0a24*/ 	.word	0x00032e50


	//   ....[107]....
        /*0a28*/ 	.word	0x00032e60


	//   ....[108]....
        /*0a2c*/ 	.word	0x00032e70


	//   ....[109]....
        /*0a30*/ 	.word	0x00033650


	//   ....[110]....
        /*0a34*/ 	.word	0x00033680


	//   ....[111]....
        /*0a38*/ 	.word	0x00033780


	//   ....[112]....
        /*0a3c*/ 	.word	0x00033790


	//   ....[113]....
        /*0a40*/ 	.word	0x00033810


	//   ....[114]....
        /*0a44*/ 	.word	0x00033820


	//   ....[115]....
        /*0a48*/ 	.word	0x00033830


	//   ....[116]....
        /*0a4c*/ 	.word	0x000338d0


	//   ....[117]....
        /*0a50*/ 	.word	0x00033900


	//   ....[118]....
        /*0a54*/ 	.word	0x00033980


	//   ....[119]....
        /*0a58*/ 	.word	0x000339b0


	//   ....[120]....
        /*0a5c*/ 	.word	0x00033a30


	//   ....[121]....
        /*0a60*/ 	.word	0x00033a60


	//   ....[122]....
        /*0a64*/ 	.word	0x00033a80


	//   ....[123]....
        /*0a68*/ 	.word	0x00033ad0


	//   ....[124]....
        /*0a6c*/ 	.word	0x00033ae0


	//   ....[125]....
        /*0a70*/ 	.word	0x000341b0


	//   ....[126]....
        /*0a74*/ 	.word	0x000341d0


	//   ....[127]....
        /*0a78*/ 	.word	0x000342d0


	//   ....[128]....
        /*0a7c*/ 	.word	0x000342e0


	//   ....[129]....
        /*0a80*/ 	.word	0x00034370


	//   ....[130]....
        /*0a84*/ 	.word	0x00034380


	//   ....[131]....
        /*0a88*/ 	.word	0x000343f0


	//   ....[132]....
        /*0a8c*/ 	.word	0x00034400


	//   ....[133]....
        /*0a90*/ 	.word	0x00034480


	//   ....[134]....
        /*0a94*/ 	.word	0x00034490


	//   ....[135]....
        /*0a98*/ 	.word	0x00034510


	//   ....[136]....
        /*0a9c*/ 	.word	0x00034520


	//   ....[137]....
        /*0aa0*/ 	.word	0x000345a0


	//   ....[138]....
        /*0aa4*/ 	.word	0x000345b0


	//   ....[139]....
        /*0aa8*/ 	.word	0x00034630


	//   ....[140]....
        /*0aac*/ 	.word	0x00034640


	//   ....[141]....
        /*0ab0*/ 	.word	0x00034b70


	//   ....[142]....
        /*0ab4*/ 	.word	0x00034b90


	//   ....[143]....
        /*0ab8*/ 	.word	0x00034bf0


	//   ....[144]....
        /*0abc*/ 	.word	0x00034ca0


	//   ....[145]....
        /*0ac0*/ 	.word	0x00034cb0


	//   ....[146]....
        /*0ac4*/ 	.word	0x00034ce0


	//   ....[147]....
        /*0ac8*/ 	.word	0x00034d70


	//   ....[148]....
        /*0acc*/ 	.word	0x00034e20


	//   ....[149]....
        /*0ad0*/ 	.word	0x00034e30


	//   ....[150]....
        /*0ad4*/ 	.word	0x00034e60


	//   ....[151]....
        /*0ad8*/ 	.word	0x00034e70


	//   ....[152]....
        /*0adc*/ 	.word	0x00034f00


	//   ....[153]....
        /*0ae0*/ 	.word	0x00035630


	//   ....[154]....
        /*0ae4*/ 	.word	0x00035650


	//   ....[155]....
        /*0ae8*/ 	.word	0x000356a0


	//   ....[156]....
        /*0aec*/ 	.word	0x000356b0


	//   ....[157]....
        /*0af0*/ 	.word	0x000356f0


	//   ....[158]....
        /*0af4*/ 	.word	0x00035700


	//   ....[159]....
        /*0af8*/ 	.word	0x00035740


	//   ....[160]....
        /*0afc*/ 	.word	0x00035750


	//   ....[161]....
        /*0b00*/ 	.word	0x00035790


	//   ....[162]....
        /*0b04*/ 	.word	0x000357a0


	//   ....[163]....
        /*0b08*/ 	.word	0x000357b0


	//   ....[164]....
        /*0b0c*/ 	.word	0x000357f0


	//   ....[165]....
        /*0b10*/ 	.word	0x00035b30


	//   ....[166]....
        /*0b14*/ 	.word	0x00035b50


	//   ....[167]....
        /*0b18*/ 	.word	0x00035b60


	//   ....[168]....
        /*0b1c*/ 	.word	0x00035b80


	//   ....[169]....
        /*0b20*/ 	.word	0x00035bf0


	//   ....[170]....
        /*0b24*/ 	.word	0x00035c10


	//   ....[171]....
        /*0b28*/ 	.word	0x00035c70


	//   ....[172]....
        /*0b2c*/ 	.word	0x00035c90


	//   ....[173]....
        /*0b30*/ 	.word	0x00035cf0


	//   ....[174]....
        /*0b34*/ 	.word	0x00035d10


	//   ....[175]....
        /*0b38*/ 	.word	0x00035d70


	//   ....[176]....
        /*0b3c*/ 	.word	0x00035d90


	//   ....[177]....
        /*0b40*/ 	.word	0x00036280


	//   ....[178]....
        /*0b44*/ 	.word	0x000362b0


	//   ....[179]....
        /*0b48*/ 	.word	0x000362e0


	//   ....[180]....
        /*0b4c*/ 	.word	0x00036310


	//   ....[181]....
        /*0b50*/ 	.word	0x00036340


	//   ....[182]....
        /*0b54*/ 	.word	0x00036370


	//   ....[183]....
        /*0b58*/ 	.word	0x000363a0


	//   ....[184]....
        /*0b5c*/ 	.word	0x000363d0


	//   ....[185]....
        /*0b60*/ 	.word	0x00036550


	//   ....[186]....
        /*0b64*/ 	.word	0x00036580


	//   ....[187]....
        /*0b68*/ 	.word	0x000365b0


	//   ....[188]....
        /*0b6c*/ 	.word	0x000365e0


	//   ....[189]....
        /*0b70*/ 	.word	0x00036610


	//   ....[190]....
        /*0b74*/ 	.word	0x00036640


	//   ....[191]....
        /*0b78*/ 	.word	0x00036700


	//   ....[192]....
        /*0b7c*/ 	.word	0x00036720


	//   ....[193]....
        /*0b80*/ 	.word	0x00036790


	//   ....[194]....
        /*0b84*/ 	.word	0x00036e30


	//   ....[195]....
        /*0b88*/ 	.word	0x00037150


	//   ....[196]....
        /*0b8c*/ 	.word	0x000371e0


	//   ....[197]....
        /*0b90*/ 	.word	0x00037270


	//   ....[198]....
        /*0b94*/ 	.word	0x00037300


	//   ....[199]....
        /*0b98*/ 	.word	0x000373e0


	//   ....[200]....
        /*0b9c*/ 	.word	0x00037470


	//   ....[201]....
        /*0ba0*/ 	.word	0x00037510


	//   ....[202]....
        /*0ba4*/ 	.word	0x000375a0


	//   ....[203]....
        /*0ba8*/ 	.word	0x00037680


	//   ....[204]....
        /*0bac*/ 	.word	0x00037710


	//   ....[205]....
        /*0bb0*/ 	.word	0x000377a0


	//   ....[206]....
        /*0bb4*/ 	.word	0x00037830


	//   ....[207]....
        /*0bb8*/ 	.word	0x00037910


	//   ....[208]....
        /*0bbc*/ 	.word	0x000379b0


	//   ....[209]....
        /*0bc0*/ 	.word	0x00037a40


	//   ....[210]....
        /*0bc4*/ 	.word	0x00037a90


	//   ....[211]....
        /*0bc8*/ 	.word	0x00037ae0


	//   ....[212]....
        /*0bcc*/ 	.word	0x00037b70


	//   ....[213]....
        /*0bd0*/ 	.word	0x00037c00


	//   ....[214]....
        /*0bd4*/ 	.word	0x00037c50


	//   ....[215]....
        /*0bd8*/ 	.word	0x00037ca0


	//   ....[216]....
        /*0bdc*/ 	.word	0x00037d90


	//   ....[217]....
        /*0be0*/ 	.word	0x00037e40


	//   ....[218]....
        /*0be4*/ 	.word	0x00037ec0


	//   ....[219]....
        /*0be8*/ 	.word	0x00037f30


	//   ....[220]....
        /*0bec*/ 	.word	0x00038060


	//   ....[221]....
        /*0bf0*/ 	.word	0x00038180


	//   ....[222]....
        /*0bf4*/ 	.word	0x00038250


	//   ....[223]....
        /*0bf8*/ 	.word	0x000382a0


	//   ....[224]....
        /*0bfc*/ 	.word	0x00038550


	//   ....[225]....
        /*0c00*/ 	.word	0x000385a0


	//   ....[226]....
        /*0c04*/ 	.word	0x00038630


	//   ....[227]....
        /*0c08*/ 	.word	0x000386c0


	//   ....[228]....
        /*0c0c*/ 	.word	0x00038750


	//   ....[229]....
        /*0c10*/ 	.word	0x000387e0


	//   ....[230]....
        /*0c14*/ 	.word	0x00038870


	//   ....[231]....
        /*0c18*/ 	.word	0x00038900


	//   ....[232]....
        /*0c1c*/ 	.word	0x000389c0


	//   ....[233]....
        /*0c20*/ 	.word	0x00038ca0


	//   ....[234]....
        /*0c24*/ 	.word	0x00038d90


	//   ....[235]....
        /*0c28*/ 	.word	0x00038e30


	//   ....[236]....
        /*0c2c*/ 	.word	0x00038e90


	//   ....[237]....
        /*0c30*/ 	.word	0x00038f80


	//   ....[238]....
        /*0c34*/ 	.word	0x00038ff0


	//   ....[239]....
        /*0c38*/ 	.word	0x000390e0


	//   ....[240]....
        /*0c3c*/ 	.word	0x00039150


	//   ....[241]....
        /*0c40*/ 	.word	0x00039240


	//   ....[242]....
        /*0c44*/ 	.word	0x000392b0


	//   ....[243]....
        /*0c48*/ 	.word	0x000393a0


	//   ....[244]....
        /*0c4c*/ 	.word	0x00039410


	//   ....[245]....
        /*0c50*/ 	.word	0x000394b0


	//   ....[246]....
        /*0c54*/ 	.word	0x000395a0


	//   ....[247]....
        /*0c58*/ 	.word	0x00039660


	//   ....[248]....
        /*0c5c*/ 	.word	0x000396c0


	//   ....[249]....
        /*0c60*/ 	.word	0x000397b0


	//   ....[250]....
        /*0c64*/ 	.word	0x00039810


	//   ....[251]....
        /*0c68*/ 	.word	0x00039900


	//   ....[252]....
        /*0c6c*/ 	.word	0x00039960


	//   ....[253]....
        /*0c70*/ 	.word	0x00039a00


	//   ....[254]....
        /*0c74*/ 	.word	0x00039ad0


	//   ....[255]....
        /*0c78*/ 	.word	0x00039b70


	//   ....[0]....
        /*0c7c*/ 	.word	0x00039c40


	//   ....[1]....
        /*0c80*/ 	.word	0x00039d40


	//   ....[2]....
        /*0c84*/ 	.word	0x00039db0


	//   ....[3]....
        /*0c88*/ 	.word	0x00039e50


	//   ....[4]....
        /*0c8c*/ 	.word	0x00039f00


	//   ....[5]....
        /*0c90*/ 	.word	0x00039fa0


	//   ....[6]....
        /*0c94*/ 	.word	0x0003a210


	//   ....[7]....
        /*0c98*/ 	.word	0x0003a2d0


	//   ....[8]....
        /*0c9c*/ 	.word	0x0003a390


	//   ....[9]....
        /*0ca0*/ 	.word	0x0003a480


	//   ....[10]....
        /*0ca4*/ 	.word	0x0003a540


	//   ....[11]....
        /*0ca8*/ 	.word	0x0003a600


	//   ....[12]....
        /*0cac*/ 	.word	0x0003a6c0


	//   ....[13]....
        /*0cb0*/ 	.word	0x0003a780


	//   ....[14]....
        /*0cb4*/ 	.word	0x0003a840


	//   ....[15]....
        /*0cb8*/ 	.word	0x0003a900


	//   ....[16]....
        /*0cbc*/ 	.word	0x0003a9c0


	//   ....[17]....
        /*0cc0*/ 	.word	0x0003aa80


	//   ....[18]....
        /*0cc4*/ 	.word	0x0003ab40


	//   ....[19]....
        /*0cc8*/ 	.word	0x0003abf0


	//   ....[20]....
        /*0ccc*/ 	.word	0x0003ac50


	//   ....[21]....
        /*0cd0*/ 	.word	0x0003ad30


	//   ....[22]....
        /*0cd4*/ 	.word	0x0003ae70


	//   ....[23]....
        /*0cd8*/ 	.word	0x0003af50


	//   ....[24]....
        /*0cdc*/ 	.word	0x0003afe0


	//   ....[25]....
        /*0ce0*/ 	.word	0x0003b0f0


	//   ....[26]....
        /*0ce4*/ 	.word	0x0003b150


	//   ....[27]....
        /*0ce8*/ 	.word	0x0003b260


	//   ....[28]....
        /*0cec*/ 	.word	0x0003b2c0


	//   ....[29]....
        /*0cf0*/ 	.word	0x0003b3d0


	//   ....[30]....
        /*0cf4*/ 	.word	0x0003b430


	//   ....[31]....
        /*0cf8*/ 	.word	0x0003b540


	//   ....[32]....
        /*0cfc*/ 	.word	0x0003b5a0


	//   ....[33]....
        /*0d00*/ 	.word	0x0003b660


	//   ....[34]....
        /*0d04*/ 	.word	0x0003b7c0


	//   ....[35]....
        /*0d08*/ 	.word	0x0003b860


	//   ....[36]....
        /*0d0c*/ 	.word	0x0003b8c0


	//   ....[37]....
        /*0d10*/ 	.word	0x0003b970


	//   ....[38]....
        /*0d14*/ 	.word	0x0003b9d0


	//   ....[39]....
        /*0d18*/ 	.word	0x0003ba80


	//   ....[40]....
        /*0d1c*/ 	.word	0x0003bae0


	//   ....[41]....
        /*0d20*/ 	.word	0x0003bb90


	//   ....[42]....
        /*0d24*/ 	.word	0x0003bbf0


	//   ....[43]....
        /*0d28*/ 	.word	0x0003bca0


	//   ....[44]....
        /*0d2c*/ 	.word	0x0003bd00


	//   ....[45]....
        /*0d30*/ 	.word	0x0003bdb0


	//   ....[46]....
        /*0d34*/ 	.word	0x0003bea0


	//   ....[47]....
        /*0d38*/ 	.word	0x0003bf40


	//   ....[48]....
        /*0d3c*/ 	.word	0x0003bfa0


	//   ....[49]....
        /*0d40*/ 	.word	0x0003c070


	//   ....[50]....
        /*0d44*/ 	.word	0x0003c0d0


	//   ....[51]....
        /*0d48*/ 	.word	0x0003c1a0


	//   ....[52]....
        /*0d4c*/ 	.word	0x0003c200


	//   ....[53]....
        /*0d50*/ 	.word	0x0003c2d0


	//   ....[54]....
        /*0d54*/ 	.word	0x0003c330


	//   ....[55]....
        /*0d58*/ 	.word	0x0003c400


	//   ....[56]....
        /*0d5c*/ 	.word	0x0003c460


	//   ....[57]....
        /*0d60*/ 	.word	0x0003c530


	//   ....[58]....
        /*0d64*/ 	.word	0x0003c5c0


	//   ....[59]....
        /*0d68*/ 	.word	0x0003c660


	//   ....[60]....
        /*0d6c*/ 	.word	0x0003c780


	//   ....[61]....
        /*0d70*/ 	.word	0x0003c7f0


	//   ....[62]....
        /*0d74*/ 	.word	0x0003c860


	//   ....[63]....
        /*0d78*/ 	.word	0x0003c8d0


	//   ....[64]....
        /*0d7c*/ 	.word	0x0003c940


	//   ....[65]....
        /*0d80*/ 	.word	0x0003c9c0


	//   ....[66]....
        /*0d84*/ 	.word	0x0003ca50


	//   ....[67]....
        /*0d88*/ 	.word	0x0003cae0


	//   ....[68]....
        /*0d8c*/ 	.word	0x0003cb50


	//   ....[69]....
        /*0d90*/ 	.word	0x0003cbc0


	//   ....[70]....
        /*0d94*/ 	.word	0x0003cc30


	//   ....[71]....
        /*0d98*/ 	.word	0x0003ccb0


	//   ....[72]....
        /*0d9c*/ 	.word	0x0003cd20


	//   ....[73]....
        /*0da0*/ 	.word	0x0003cdc0


	//   ....[74]....
        /*0da4*/ 	.word	0x0003ce50


	//   ....[75]....
        /*0da8*/ 	.word	0x0003cf70


	//   ....[76]....
        /*0dac*/ 	.word	0x0003ec10


	//   ....[77]....
        /*0db0*/ 	.word	0x0003f350


	//   ....[78]....
        /*0db4*/ 	.word	0x00040520


	//   ....[79]....
        /*0db8*/ 	.word	0x00040550


	//   ....[80]....
        /*0dbc*/ 	.word	0x00040570


	//   ....[81]....
        /*0dc0*/ 	.word	0x00040580


	//----- nvinfo : EIATTR_REG_RECONFIG
	.align		4
.L_471:
        /*0dc4*/ 	.byte	0x01, 0x54
	.zero		2


	//----- nvinfo : EIATTR_SYSCALL_OFFSETS
	.align		4
        /*0dc8*/ 	.byte	0x04, 0x46
        /*0dca*/ 	.short	(.L_473 - .L_472)


	//   ....[0]....
.L_472:
        /*0dcc*/ 	.word	0x00001dc0


	//   ....[1]....
        /*0dd0*/ 	.word	0x00001f10


	//   ....[2]....
        /*0dd4*/ 	.word	0x00007160


	//   ....[3]....
        /*0dd8*/ 	.word	0x00007730


	//   ....[4]....
        /*0ddc*/ 	.word	0x000321c0


	//   ....[5]....
        /*0de0*/ 	.word	0x00032310


	//   ....[6]....
        /*0de4*/ 	.word	0x00032400


	//   ....[7]....
        /*0de8*/ 	.word	0x00033240


	//   ....[8]....
        /*0dec*/ 	.word	0x00033db0


	//----- nvinfo : EIATTR_MBARRIER_INSTR_OFFSETS
	.align		4
.L_473:
        /*0df0*/ 	.byte	0x04, 0x39
        /*0df2*/ 	.short	(.L_475 - .L_474)


	//   ....[0]....
.L_474:
        /*0df4*/ 	.word	0x000002d0
        /*0df8*/ 	.word	0x000000ff
        /*0dfc*/ 	.word	0x00032400
        /*0e00*/ 	.short	0x0100
        /*0e02*/ 	.byte	0x08
	.zero		1


	//   ....[1]....
        /*0e04*/ 	.word	0x000002e0
        /*0e08*/ 	.word	0x000000ff
        /*0e0c*/ 	.word	0x00032410
        /*0e10*/ 	.short	0x0100
        /*0e12*/ 	.byte	0x08
	.zero		1


	//   ....[2]....
        /*0e14*/ 	.word	0x000002f0
        /*0e18*/ 	.word	0x000000ff
        /*0e1c*/ 	.word	0x00032420
        /*0e20*/ 	.short	0x0100
        /*0e22*/ 	.byte	0x08
	.zero		1


	//   ....[3]....
        /*0e24*/ 	.word	0x000003e0
        /*0e28*/ 	.word	0x000000ff
        /*0e2c*/ 	.word	0x00032430
        /*0e30*/ 	.short	0x0100
        /*0e32*/ 	.byte	0x08
	.zero		1


	//   ....[4]....
        /*0e34*/ 	.word	0x000003f0
        /*0e38*/ 	.word	0x000000ff
        /*0e3c*/ 	.word	0x00032440
        /*0e40*/ 	.short	0x0100
        /*0e42*/ 	.byte	0x08
	.zero		1


	//   ....[5]....
        /*0e44*/ 	.word	0x00000400
        /*0e48*/ 	.word	0x000000ff
        /*0e4c*/ 	.word	0x00032438
        /*0e50*/ 	.short	0x0100
        /*0e52*/ 	.byte	0x08
	.zero		1


	//   ....[6]....
        /*0e54*/ 	.word	0x00000410
        /*0e58*/ 	.word	0x000000ff
        /*0e5c*/ 	.word	0x00032448
        /*0e60*/ 	.short	0x0100
        /*0e62*/ 	.byte	0x08
	.zero		1


	//   ....[7]....
        /*0e64*/ 	.word	0x00000540
        /*0e68*/ 	.word	0x000000ff
        /*0e6c*/ 	.word	0x00032450
        /*0e70*/ 	.short	0x0100
        /*0e72*/ 	.byte	0x08
	.zero		1


	//   ....[8]....
        /*0e74*/ 	.word	0x00000550
        /*0e78*/ 	.word	0x000000ff
        /*0e7c*/ 	.word	0x00032460
        /*0e80*/ 	.short	0x0100
        /*0e82*/ 	.byte	0x08
	.zero		1


	//   ....[9]....
        /*0e84*/ 	.word	0x00000560
        /*0e88*/ 	.word	0x000000ff
        /*0e8c*/ 	.word	0x00032458
        /*0e90*/ 	.short	0x0100
        /*0e92*/ 	.byte	0x08
	.zero		1


	//   ....[10]....
        /*0e94*/ 	.word	0x00000570
        /*0e98*/ 	.word	0x000000ff
        /*0e9c*/ 	.word	0x00032468
        /*0ea0*/ 	.short	0x0100
        /*0ea2*/ 	.byte	0x08
	.zero		1


	//   ....[11]....
        /*0ea4*/ 	.word	0x00000660
        /*0ea8*/ 	.word	0x000000ff
        /*0eac*/ 	.word	0x00032470
        /*0eb0*/ 	.short	0x0100
        /*0eb2*/ 	.byte	0x06
	.zero		1


	//   ....[12]....
        /*0eb4*/ 	.word	0x00000670
        /*0eb8*/ 	.word	0x000000ff
        /*0ebc*/ 	.word	0x00032480
        /*0ec0*/ 	.short	0x0100
        /*0ec2*/ 	.byte	0x06
	.zero		1


	//   ....[13]....
        /*0ec4*/ 	.word	0x00000680
        /*0ec8*/ 	.word	0x000000ff
        /*0ecc*/ 	.word	0x00032478
        /*0ed0*/ 	.short	0x0100
        /*0ed2*/ 	.byte	0x06
	.zero		1


	//   ....[14]....
        /*0ed4*/ 	.word	0x00000690
        /*0ed8*/ 	.word	0x000000ff
        /*0edc*/ 	.word	0x00032488
        /*0ee0*/ 	.short	0x0100
        /*0ee2*/ 	.byte	0x06
	.zero		1


	//   ....[15]....
        /*0ee4*/ 	.word	0x000007c0
        /*0ee8*/ 	.word	0x000000ff
        /*0eec*/ 	.word	0x00032490
        /*0ef0*/ 	.short	0x0100
        /*0ef2*/ 	.byte	0x08
	.zero		1


	//   ....[16]....
        /*0ef4*/ 	.word	0x000007d0
        /*0ef8*/ 	.word	0x000000ff
        /*0efc*/ 	.word	0x000324a0
        /*0f00*/ 	.short	0x0100
        /*0f02*/ 	.byte	0x08
	.zero		1


	//   ....[17]....
        /*0f04*/ 	.word	0x000007e0
        /*0f08*/ 	.word	0x000000ff
        /*0f0c*/ 	.word	0x00032498
        /*0f10*/ 	.short	0x0100
        /*0f12*/ 	.byte	0x08
	.zero		1


	//   ....[18]....
        /*0f14*/ 	.word	0x000007f0
        /*0f18*/ 	.word	0x000000ff
        /*0f1c*/ 	.word	0x000324a8
        /*0f20*/ 	.short	0x0100
        /*0f22*/ 	.byte	0x08
	.zero		1


	//   ....[19]....
        /*0f24*/ 	.word	0x00000920
        /*0f28*/ 	.word	0x000000ff
        /*0f2c*/ 	.word	0x000324b0
        /*0f30*/ 	.short	0x0100
        /*0f32*/ 	.byte	0x08
	.zero		1


	//   ....[20]....
        /*0f34*/ 	.word	0x00000930
        /*0f38*/ 	.word	0x000000ff
        /*0f3c*/ 	.word	0x000324c0
        /*0f40*/ 	.short	0x0100
        /*0f42*/ 	.byte	0x08
	.zero		1


	//   ....[21]....
        /*0f44*/ 	.word	0x00000940
        /*0f48*/ 	.word	0x000000ff
        /*0f4c*/ 	.word	0x000324b8
        /*0f50*/ 	.short	0x0100
        /*0f52*/ 	.byte	0x08
	.zero		1


	//   ....[22]....
        /*0f54*/ 	.word	0x00000950
        /*0f58*/ 	.word	0x000000ff
        /*0f5c*/ 	.word	0x000324c8
        /*0f60*/ 	.short	0x0100
        /*0f62*/ 	.byte	0x08
	.zero		1


	//   ....[23]....
        /*0f64*/ 	.word	0x00003070
        /*0f68*/ 	.word	0x00000046
        /*0f6c*/ 	.word	0x00032490
        /*0f70*/ 	.short	0x010a
        /*0f72*/ 	.byte	0x3f
	.zero		1


	//   ....[24]....
        /*0f74*/ 	.word	0x00004560
        /*0f78*/ 	.word	0x00000046
        /*0f7c*/ 	.word	0x00032490
        /*0f80*/ 	.short	0x010a
        /*0f82*/ 	.byte	0x3f
	.zero		1


	//   ....[25]....
        /*0f84*/ 	.word	0x000054d0
        /*0f88*/ 	.word	0x00000046
        /*0f8c*/ 	.word	0x00032490
        /*0f90*/ 	.short	0x010a
        /*0f92*/ 	.byte	0x3f
	.zero		1


	//   ....[26]....
        /*0f94*/ 	.word	0x00005980
        /*0f98*/ 	.word	0x00000004
        /*0f9c*/ 	.word	0x00000000
        /*0fa0*/ 	.short	0x0101
        /*0fa2*/ 	.byte	0x3f
	.zero		1


	//   ....[27]....
        /*0fa4*/ 	.word	0x000059c0
        /*0fa8*/ 	.word	0x00000046
        /*0fac*/ 	.word	0x000324b0
        /*0fb0*/ 	.short	0x010a
        /*0fb2*/ 	.byte	0x3f
	.zero		1


	//   ....[28]....
        /*0fb4*/ 	.word	0x000061f0
        /*0fb8*/ 	.word	0x00000046
        /*0fbc*/ 	.word	0x00000000
        /*0fc0*/ 	.short	0x0101
        /*0fc2*/ 	.byte	0x3f
	.zero		1


	//   ....[29]....
        /*0fc4*/ 	.word	0x000074b0
        /*0fc8*/ 	.word	0x00000094
        /*0fcc*/ 	.word	0x00032400
        /*0fd0*/ 	.short	0x010a
        /*0fd2*/ 	.byte	0x3f
	.zero		1


	//   ....[30]....
        /*0fd4*/ 	.word	0x00007500
        /*0fd8*/ 	.word	0x00000094
        /*0fdc*/ 	.word	0x00032400
        /*0fe0*/ 	.short	0x010a
        /*0fe2*/ 	.byte	0x3f
	.zero		1


	//   ....[31]....
        /*0fe4*/ 	.word	0x00007f20
        /*0fe8*/ 	.word	0x00000094
        /*0fec*/ 	.word	0x00032400
        /*0ff0*/ 	.short	0x010a
        /*0ff2*/ 	.byte	0x3f
	.zero		1


	//   ....[32]....
        /*0ff4*/ 	.word	0x00009340
        /*0ff8*/ 	.word	0x00000094
        /*0ffc*/ 	.word	0x00032400
        /*1000*/ 	.short	0x010a
        /*1002*/ 	.byte	0x3f
	.zero		1


	//   ....[33]....
        /*1004*/ 	.word	0x0000a8f0
        /*1008*/ 	.word	0x00000004
        /*100c*/ 	.word	0x00000000
        /*1010*/ 	.short	0x010a
        /*1012*/ 	.byte	0x3f
	.zero		1


	//   ....[34]....
        /*1014*/ 	.word	0x0000a9e0
        /*1018*/ 	.word	0x00000002
        /*101c*/ 	.word	0x00000000
        /*1020*/ 	.short	0x010a
        /*1022*/ 	.byte	0x3f
	.zero		1


	//   ....[35]....
        /*1024*/ 	.word	0x0000adf0
        /*1028*/ 	.word	0x00000004
        /*102c*/ 	.word	0x00000000
        /*1030*/ 	.short	0x010a
        /*1032*/ 	.byte	0x3f
	.zero		1


	//   ....[36]....
        /*1034*/ 	.word	0x0000aec0
        /*1038*/ 	.word	0x0000000e
        /*103c*/ 	.word	0x00000000
        /*1040*/ 	.short	0x010a
        /*1042*/ 	.byte	0x3f
	.zero		1


	//   ....[37]....
        /*1044*/ 	.word	0x0000bc30
        /*1048*/ 	.word	0x00000004
        /*104c*/ 	.word	0x00000000
        /*1050*/ 	.short	0x0101
        /*1052*/ 	.byte	0x3f
	.zero		1


	//   ....[38]....
        /*1054*/ 	.word	0x00015960
        /*1058*/ 	.word	0x00000002
        /*105c*/ 	.word	0x00000000
        /*1060*/ 	.short	0x0101
        /*1062*/ 	.byte	0x3f
	.zero		1


	//   ....[39]....
        /*1064*/ 	.word	0x00015de0
        /*1068*/ 	.word	0x00000005
        /*106c*/ 	.word	0x00000000
        /*1070*/ 	.short	0x010a
        /*1072*/ 	.byte	0x3f
	.zero		1


	//   ....[40]....
        /*1074*/ 	.word	0x00015ee0
        /*1078*/ 	.word	0x0000000a
        /*107c*/ 	.word	0x00000000
        /*1080*/ 	.short	0x010a
        /*1082*/ 	.byte	0x3f
	.zero		1


	//   ....[41]....
        /*1084*/ 	.word	0x00016320
        /*1088*/ 	.word	0x0000000b
        /*108c*/ 	.word	0x00000000
        /*1090*/ 	.short	0x010a
        /*1092*/ 	.byte	0x3f
	.zero		1


	//   ....[42]....
        /*1094*/ 	.word	0x00016420
        /*1098*/ 	.word	0x00000008
        /*109c*/ 	.word	0x00000000
        /*10a0*/ 	.short	0x010a
        /*10a2*/ 	.byte	0x3f
	.zero		1


	//   ....[43]....
        /*10a4*/ 	.word	0x00017140
        /*10a8*/ 	.word	0x00000006
        /*10ac*/ 	.word	0x00000000
        /*10b0*/ 	.short	0x0101
        /*10b2*/ 	.byte	0x3f
	.zero		1


	//   ....[44]....
        /*10b4*/ 	.word	0x0001fbf0
        /*10b8*/ 	.word	0x00000005
        /*10bc*/ 	.word	0x00000000
        /*10c0*/ 	.short	0x0101
        /*10c2*/ 	.byte	0x3f
	.zero		1


	//   ....[45]....
        /*10c4*/ 	.word	0x0001fde0
        /*10c8*/ 	.word	0x00000005
        /*10cc*/ 	.word	0x00000000
        /*10d0*/ 	.short	0x010a
        /*10d2*/ 	.byte	0x3f
	.zero		1


	//   ....[46]....
        /*10d4*/ 	.word	0x0001fee0
        /*10d8*/ 	.word	0x00000008
        /*10dc*/ 	.word	0x00000000
        /*10e0*/ 	.short	0x010a
        /*10e2*/ 	.byte	0x3f
	.zero		1


	//   ....[47]....
        /*10e4*/ 	.word	0x00020320
        /*10e8*/ 	.word	0x00000005
        /*10ec*/ 	.word	0x00000000
        /*10f0*/ 	.short	0x010a
        /*10f2*/ 	.byte	0x3f
	.zero		1


	//   ....[48]....
        /*10f4*/ 	.word	0x00020420
        /*10f8*/ 	.word	0x00000008
        /*10fc*/ 	.word	0x00000000
        /*1100*/ 	.short	0x010a
        /*1102*/ 	.byte	0x3f
	.zero		1


	//   ....[49]....
        /*1104*/ 	.word	0x00021190
        /*1108*/ 	.word	0x00000005
        /*110c*/ 	.word	0x00000000
        /*1110*/ 	.short	0x0101
        /*1112*/ 	.byte	0x3f
	.zero		1


	//   ....[50]....
        /*1114*/ 	.word	0x0002af00
        /*1118*/ 	.word	0x00000004
        /*111c*/ 	.word	0x00000000
        /*1120*/ 	.short	0x0101
        /*1122*/ 	.byte	0x3f
	.zero		1


	//   ....[51]....
        /*1124*/ 	.word	0x0002de90
        /*1128*/ 	.word	0x00000000
        /*112c*/ 	.word	0x00000000
        /*1130*/ 	.short	0x0101
        /*1132*/ 	.byte	0x3f
	.zero		1


	//   ....[52]....
        /*1134*/ 	.word	0x00030a40
        /*1138*/ 	.word	0x00000017
        /*113c*/ 	.word	0x00032420
        /*1140*/ 	.short	0x010a
        /*1142*/ 	.byte	0x3f
	.zero		1


	//   ....[53]....
        /*1144*/ 	.word	0x00030af0
        /*1148*/ 	.word	0x00000003
        /*114c*/ 	.word	0x000324a0
        /*1150*/ 	.short	0x010a
        /*1152*/ 	.byte	0x3f
	.zero		1


	//   ....[54]....
        /*1154*/ 	.word	0x00030d20
        /*1158*/ 	.word	0x00000003
        /*115c*/ 	.word	0x000324c0
        /*1160*/ 	.short	0x010a
        /*1162*/ 	.byte	0x3f
	.zero		1


	//   ....[55]....
        /*1164*/ 	.word	0x00031350
        /*1168*/ 	.word	0x0000000a
        /*116c*/ 	.word	0x000324a0
        /*1170*/ 	.short	0x010a
        /*1172*/ 	.byte	0x3f
	.zero		1


	//   ....[56]....
        /*1174*/ 	.word	0x00031570
        /*1178*/ 	.word	0x0000000a
        /*117c*/ 	.word	0x000324c0
        /*1180*/ 	.short	0x010a
        /*1182*/ 	.byte	0x3f
	.zero		1


	//   ....[57]....
        /*1184*/ 	.word	0x00032900
        /*1188*/ 	.word	0x00000011
        /*118c*/ 	.word	0x00032440
        /*1190*/ 	.short	0x010a
        /*1192*/ 	.byte	0x3f
	.zero		1


	//   ....[58]....
        /*1194*/ 	.word	0x00032f70
        /*1198*/ 	.word	0x00000011
        /*119c*/ 	.word	0x00032430
        /*11a0*/ 	.short	0x0107
        /*11a2*/ 	.byte	0x3f
	.zero		1


	//   ....[59]....
        /*11a4*/ 	.word	0x00033040
        /*11a8*/ 	.word	0x00000011
        /*11ac*/ 	.word	0x00032430
        /*11b0*/ 	.short	0x0101
        /*11b2*/ 	.byte	0x3f
	.zero		1


	//   ....[60]....
        /*11b4*/ 	.word	0x00033bf0
        /*11b8*/ 	.word	0x00000017
        /*11bc*/ 	.word	0x00032400
        /*11c0*/ 	.short	0x0107
        /*11c2*/ 	.byte	0x3f
	.zero		1


	//   ....[61]....
        /*11c4*/ 	.word	0x00033c80
        /*11c8*/ 	.word	0x00000017
        /*11cc*/ 	.word	0x00032400
        /*11d0*/ 	.short	0x0101
        /*11d2*/ 	.byte	0x3f
	.zero		1


	//   ....[62]....
        /*11d4*/ 	.word	0x00034730
        /*11d8*/ 	.word	0x00000017
        /*11dc*/ 	.word	0x00032410
        /*11e0*/ 	.short	0x0107
        /*11e2*/ 	.byte	0x3f
	.zero		1


	//   ....[63]....
        /*11e4*/ 	.word	0x00034830
        /*11e8*/ 	.word	0x00000017
        /*11ec*/ 	.word	0x00032410
        /*11f0*/ 	.short	0x0101
        /*11f2*/ 	.byte	0x3f
	.zero		1


	//   ....[64]....
        /*11f4*/ 	.word	0x00034850
        /*11f8*/ 	.word	0x00000017
        /*11fc*/ 	.word	0x00032420
        /*1200*/ 	.short	0x010a
        /*1202*/ 	.byte	0x3f
	.zero		1


	//   ....[65]....
        /*1204*/ 	.word	0x000348e0
        /*1208*/ 	.word	0x00000011
        /*120c*/ 	.word	0x00032460
        /*1210*/ 	.short	0x010a
        /*1212*/ 	.byte	0x3f
	.zero		1


	//   ....[66]....
        /*1214*/ 	.word	0x00035080
        /*1218*/ 	.word	0x00000011
        /*121c*/ 	.word	0x00032450
        /*1220*/ 	.short	0x0107
        /*1222*/ 	.byte	0x3f
	.zero		1


	//   ....[67]....
        /*1224*/ 	.word	0x00035150
        /*1228*/ 	.word	0x00000011
        /*122c*/ 	.word	0x00032450
        /*1230*/ 	.short	0x0101
        /*1232*/ 	.byte	0x3f
	.zero		1


	//   ....[68]....
        /*1234*/ 	.word	0x00035490
        /*1238*/ 	.word	0x00000004
        /*123c*/ 	.word	0x00032440
        /*1240*/ 	.short	0x010a
        /*1242*/ 	.byte	0x3f
	.zero		1


	//   ....[69]....
        /*1244*/ 	.word	0x00035870
        /*1248*/ 	.word	0x00000004
        /*124c*/ 	.word	0x00032430
        /*1250*/ 	.short	0x0107
        /*1252*/ 	.byte	0x3f
	.zero		1


	//   ....[70]....
        /*1254*/ 	.word	0x00035930
        /*1258*/ 	.word	0x00000004
        /*125c*/ 	.word	0x00032430
        /*1260*/ 	.short	0x0101
        /*1262*/ 	.byte	0x3f
	.zero		1


	//   ....[71]....
        /*1264*/ 	.word	0x00035960
        /*1268*/ 	.word	0x00000004
        /*126c*/ 	.word	0x00032460
        /*1270*/ 	.short	0x010a
        /*1272*/ 	.byte	0x3f
	.zero		1


	//   ....[72]....
        /*1274*/ 	.word	0x00035e80
        /*1278*/ 	.word	0x00000004
        /*127c*/ 	.word	0x00032450
        /*1280*/ 	.short	0x0107
        /*1282*/ 	.byte	0x3f
	.zero		1


	//   ....[73]....
        /*1284*/ 	.word	0x00035f40
        /*1288*/ 	.word	0x00000004
        /*128c*/ 	.word	0x00032450
        /*1290*/ 	.short	0x0101
        /*1292*/ 	.byte	0x3f
	.zero		1


	//   ....[74]....
        /*1294*/ 	.word	0x00036db0
        /*1298*/ 	.word	0x00000005
        /*129c*/ 	.word	0x00032420
        /*12a0*/ 	.short	0x010a
        /*12a2*/ 	.byte	0x3f
	.zero		1


	//   ....[75]....
        /*12a4*/ 	.word	0x00036f20
        /*12a8*/ 	.word	0x00000003
        /*12ac*/ 	.word	0x00032440
        /*12b0*/ 	.short	0x010a
        /*12b2*/ 	.byte	0x3f
	.zero		1


	//   ....[76]....
        /*12b4*/ 	.word	0x00036fc0
        /*12b8*/ 	.word	0x00000019
        /*12bc*/ 	.word	0x00032440
        /*12c0*/ 	.short	0x010a
        /*12c2*/ 	.byte	0x3f
	.zero		1


	//   ....[77]....
        /*12c4*/ 	.word	0x00037000
        /*12c8*/ 	.word	0x00000003
        /*12cc*/ 	.word	0x00032460
        /*12d0*/ 	.short	0x010a
        /*12d2*/ 	.byte	0x3f
	.zero		1


	//   ....[78]....
        /*12d4*/ 	.word	0x00037040
        /*12d8*/ 	.word	0x00000019
        /*12dc*/ 	.word	0x00032460
        /*12e0*/ 	.short	0x010a
        /*12e2*/ 	.byte	0x3f
	.zero		1


	//   ....[79]....
        /*12e4*/ 	.word	0x000370a0
        /*12e8*/ 	.word	0x00000046
        /*12ec*/ 	.word	0x00032490
        /*12f0*/ 	.short	0x010a
        /*12f2*/ 	.byte	0x3f
	.zero		1


	//   ....[80]....
        /*12f4*/ 	.word	0x00037330
        /*12f8*/ 	.word	0x00000046
        /*12fc*/ 	.word	0x00032490
        /*1300*/ 	.short	0x010a
        /*1302*/ 	.byte	0x3f
	.zero		1


	//   ....[81]....
        /*1304*/ 	.word	0x000375d0
        /*1308*/ 	.word	0x00000046
        /*130c*/ 	.word	0x00032490
        /*1310*/ 	.short	0x010a
        /*1312*/ 	.byte	0x3f
	.zero		1


	//   ....[82]....
        /*1314*/ 	.word	0x00037860
        /*1318*/ 	.word	0x00000046
        /*131c*/ 	.word	0x000324b0
        /*1320*/ 	.short	0x010a
        /*1322*/ 	.byte	0x3f
	.zero		1


	//   ....[83]....
        /*1324*/ 	.word	0x00037cd0
        /*1328*/ 	.word	0x00000094
        /*132c*/ 	.word	0x00032400
        /*1330*/ 	.short	0x010a
        /*1332*/ 	.byte	0x3f
	.zero		1


	//   ....[84]....
        /*1334*/ 	.word	0x000382d0
        /*1338*/ 	.word	0x00000094
        /*133c*/ 	.word	0x00032400
        /*1340*/ 	.short	0x010a
        /*1342*/ 	.byte	0x3f
	.zero		1


	//   ....[85]....
        /*1344*/ 	.word	0x00038320
        /*1348*/ 	.word	0x00000002
        /*134c*/ 	.word	0x00000000
        /*1350*/ 	.short	0x010a
        /*1352*/ 	.byte	0x3f
	.zero		1


	//   ....[86]....
        /*1354*/ 	.word	0x00038370
        /*1358*/ 	.word	0x0000000e
        /*135c*/ 	.word	0x00000000
        /*1360*/ 	.short	0x010a
        /*1362*/ 	.byte	0x3f
	.zero		1


	//   ....[87]....
        /*1364*/ 	.word	0x000383c0
        /*1368*/ 	.word	0x0000000a
        /*136c*/ 	.word	0x00000000
        /*1370*/ 	.short	0x010a
        /*1372*/ 	.byte	0x3f
	.zero		1


	//   ....[88]....
        /*1374*/ 	.word	0x00038410
        /*1378*/ 	.word	0x00000008
        /*137c*/ 	.word	0x00000000
        /*1380*/ 	.short	0x010a
        /*1382*/ 	.byte	0x3f
	.zero		1


	//   ....[89]....
        /*1384*/ 	.word	0x00038460
        /*1388*/ 	.word	0x00000008
        /*138c*/ 	.word	0x00000000
        /*1390*/ 	.short	0x010a
        /*1392*/ 	.byte	0x3f
	.zero		1


	//   ....[90]....
        /*1394*/ 	.word	0x000384b0
        /*1398*/ 	.word	0x00000008
        /*139c*/ 	.word	0x00000000
        /*13a0*/ 	.short	0x010a
        /*13a2*/ 	.byte	0x3f
	.zero		1


	//   ....[91]....
        /*13a4*/ 	.word	0x00038a80
        /*13a8*/ 	.word	0x00000017
        /*13ac*/ 	.word	0x00032420
        /*13b0*/ 	.short	0x010a
        /*13b2*/ 	.byte	0x3f
	.zero		1


	//   ....[92]....
        /*13b4*/ 	.word	0x00038ad0
        /*13b8*/ 	.word	0x00000003
        /*13bc*/ 	.word	0x000324a0
        /*13c0*/ 	.short	0x010a
        /*13c2*/ 	.byte	0x3f
	.zero		1


	//   ....[93]....
        /*13c4*/ 	.word	0x00038b20
        /*13c8*/ 	.word	0x00000003
        /*13cc*/ 	.word	0x000324c0
        /*13d0*/ 	.short	0x010a
        /*13d2*/ 	.byte	0x3f
	.zero		1


	//   ....[94]....
        /*13d4*/ 	.word	0x00038b70
        /*13d8*/ 	.word	0x0000000a
        /*13dc*/ 	.word	0x000324a0
        /*13e0*/ 	.short	0x010a
        /*13e2*/ 	.byte	0x3f
	.zero		1


	//   ....[95]....
        /*13e4*/ 	.word	0x00038bc0
        /*13e8*/ 	.word	0x0000000a
        /*13ec*/ 	.word	0x000324c0
        /*13f0*/ 	.short	0x010a
        /*13f2*/ 	.byte	0x3f
	.zero		1


	//   ....[96]....
        /*13f4*/ 	.word	0x00038ce0
        /*13f8*/ 	.word	0x00000011
        /*13fc*/ 	.word	0x00032440
        /*1400*/ 	.short	0x010a
        /*1402*/ 	.byte	0x3f
	.zero		1


	//   ....[97]....
        /*1404*/ 	.word	0x0003ad70
        /*1408*/ 	.word	0x00000017
        /*140c*/ 	.word	0x00032420
        /*1410*/ 	.short	0x010a
        /*1412*/ 	.byte	0x3f
	.zero		1


	//   ....[98]....
        /*1414*/ 	.word	0x0003adc0
        /*1418*/ 	.word	0x00000011
        /*141c*/ 	.word	0x00032460
        /*1420*/ 	.short	0x010a
        /*1422*/ 	.byte	0x3f
	.zero		1


	//   ....[99]....
        /*1424*/ 	.word	0x0003b710
        /*1428*/ 	.word	0x00000004
        /*142c*/ 	.word	0x00032440
        /*1430*/ 	.short	0x010a
        /*1432*/ 	.byte	0x3f
	.zero		1


	//   ....[100]....
        /*1434*/ 	.word	0x0003bdf0
        /*1438*/ 	.word	0x00000004
        /*143c*/ 	.word	0x00032460
        /*1440*/ 	.short	0x010a
        /*1442*/ 	.byte	0x3f
	.zero		1


	//   ....[101]....
        /*1444*/ 	.word	0x0003ce90
        /*1448*/ 	.word	0x00000005
        /*144c*/ 	.word	0x00032420
        /*1450*/ 	.short	0x010a
        /*1452*/ 	.byte	0x3f
	.zero		1


	//   ....[102]....
        /*1454*/ 	.word	0x0003d030
        /*1458*/ 	.word	0x00000003
        /*145c*/ 	.word	0x00032440
        /*1460*/ 	.short	0x010a
        /*1462*/ 	.byte	0x3f
	.zero		1


	//   ....[103]....
        /*1464*/ 	.word	0x0003d080
        /*1468*/ 	.word	0x00000019
        /*146c*/ 	.word	0x00032440
        /*1470*/ 	.short	0x010a
        /*1472*/ 	.byte	0x3f
	.zero		1


	//   ....[104]....
        /*1474*/ 	.word	0x0003d0d0
        /*1478*/ 	.word	0x00000003
        /*147c*/ 	.word	0x00032460
        /*1480*/ 	.short	0x010a
        /*1482*/ 	.byte	0x3f
	.zero		1


	//   ....[105]....
        /*1484*/ 	.word	0x0003d260
        /*1488*/ 	.word	0x0000000a
        /*148c*/ 	.word	0x00000000
        /*1490*/ 	.short	0x010a
        /*1492*/ 	.byte	0x3f
	.zero		1


	//   ....[106]....
        /*1494*/ 	.word	0x0003d360
        /*1498*/ 	.word	0x00000008
        /*149c*/ 	.word	0x00000000
        /*14a0*/ 	.short	0x010a
        /*14a2*/ 	.byte	0x3f
	.zero		1


	//   ....[107]....
        /*14a4*/ 	.word	0x0003d780
        /*14a8*/ 	.word	0x00000004
        /*14ac*/ 	.word	0x00032410
        /*14b0*/ 	.short	0x010a
        /*14b2*/ 	.byte	0x3f
	.zero		1


	//   ....[108]....
        /*14b4*/ 	.word	0x0003d8a0
        /*14b8*/ 	.word	0x0000000a
        /*14bc*/ 	.word	0x00000000
        /*14c0*/ 	.short	0x010a
        /*14c2*/ 	.byte	0x3f
	.zero		1


	//   ....[109]....
        /*14c4*/ 	.word	0x0003d9a0
        /*14c8*/ 	.word	0x00000008
        /*14cc*/ 	.word	0x00000000
        /*14d0*/ 	.short	0x010a
        /*14d2*/ 	.byte	0x3f
	.zero		1


	//   ....[110]....
        /*14d4*/ 	.word	0x0003e7a0
        /*14d8*/ 	.word	0x00000005
        /*14dc*/ 	.word	0x00000000
        /*14e0*/ 	.short	0x0101
        /*14e2*/ 	.byte	0x3f
	.zero		1


	//   ....[111]....
        /*14e4*/ 	.word	0x00048e10
        /*14e8*/ 	.word	0x00000000
        /*14ec*/ 	.word	0x00000000
        /*14f0*/ 	.short	0x0101
        /*14f2*/ 	.byte	0x3f
	.zero		1


	//   ....[112]....
        /*14f4*/ 	.word	0x00048e30
        /*14f8*/ 	.word	0x00000008
        /*14fc*/ 	.word	0x00000000
        /*1500*/ 	.short	0x010a
        /*1502*/ 	.byte	0x3f
	.zero		1


	//   ....[113]....
        /*1504*/ 	.word	0x00048e80
        /*1508*/ 	.word	0x00000004
        /*150c*/ 	.word	0x00032410
        /*1510*/ 	.short	0x010a
        /*1512*/ 	.byte	0x3f
	.zero		1


	//   ....[114]....
        /*1514*/ 	.word	0x00048ed0
        /*1518*/ 	.word	0x00000008
        /*151c*/ 	.word	0x00000000
        /*1520*/ 	.short	0x010a
        /*1522*/ 	.byte	0x3f
	.zero		1


	//----- nvinfo : EIATTR_NUM_MBARRIERS
	.align		4
.L_475:
        /*1524*/ 	.byte	0x03, 0x38
        /*1526*/ 	.short	0x0017


	//----- nvinfo : EIATTR_EXIT_INSTR_OFFSETS
	.align		4
        /*1528*/ 	.byte	0x04, 0x1c
        /*152a*/ 	.short	(.L_477 - .L_476)


	//   ....[0]....
.L_476:
        /*152c*/ 	.word	0x00037090


	//----- nvinfo : EIATTR_MAX_THREADS
	.align		4
.L_477:
        /*1530*/ 	.byte	0x04, 0x05
        /*1532*/ 	.short	(.L_479 - .L_478)
.L_478:
        /*1534*/ 	.word	0x00000180
        /*1538*/ 	.word	0x00000001
        /*153c*/ 	.word	0x00000001


	//----- nvinfo : EIATTR_CRS_STACK_SIZE
	.align		4
.L_479:
        /*1540*/ 	.byte	0x04, 0x1e
        /*1542*/ 	.short	(.L_481 - .L_480)
.L_480:
        /*1544*/ 	.word	0x00000000


	//----- nvinfo : EIATTR_CBANK_PARAM_SIZE
	.align		4
.L_481:
        /*1548*/ 	.byte	0x03, 0x19
        /*154a*/ 	.short	0x0bf0


	//----- nvinfo : EIATTR_PARAM_CBANK
	.align		4
        /*154c*/ 	.byte	0x04, 0x0a
        /*154e*/ 	.short	(.L_483 - .L_482)
	.align		4
.L_482:
        /*1550*/ 	.word	index@(.nv.constant0._ZN7cutlass13device_kernelIN5flash11enable_sm90INS1_16FlashAttnFwdSm90INS1_25CollectiveMainloopFwdSm90ILi2EN4cute5tupleIJNS5_1CILi1EEES8_S8_EEENS6_IJNS7_ILi128EEENS7_ILi96EEENS7_ILi64EEEEEELi256ENS_6half_tEfNS_4arch4Sm90ELb0ELb1ELb1ELb1ELb1ELb1ELb1ELb1ELb0ELb1ELb0ELb0EEENS1_21CollectiveEpilogueFwdINS6_IJSA_NS7_ILi256EEESB_EEES9_SE_SG_Li256ELb1ELb1ELb0ELb0EEENS1_36VarlenDynamicPersistentTileSchedulerILi128ELi96ELi256ELi128ELb0ELb1ELb1ELb1ELb0ELb1EEEEEEEEEvNT_6ParamsE)
        /*1554*/ 	.short	0x0210
        /*1556*/ 	.short	0x0bf0


	//----- nvinfo : EIATTR_SW_WAR
	.align		4
.L_483:
        /*1558*/ 	.byte	0x04, 0x36
        /*155a*/ 	.short	(.L_485 - .L_484)
.L_484:
        /*155c*/ 	.word	0x00000008
.L_485:


//--------------------- .nv.info._ZN7cutlass13device_kernelIN5flash11enable_sm90INS1_16FlashAttnFwdSm90INS1_25CollectiveMainloopFwdSm90ILi2EN4cute5tupleIJNS5_1CILi1EEES8_S8_EEENS6_IJNS7_ILi128EEENS7_ILi96EEENS7_ILi64EEEEEELi256ENS_6half_tEfNS_4arch4Sm90ELb1ELb0ELb1ELb0ELb1ELb0ELb0ELb1ELb0ELb1ELb0ELb0EEENS1_21CollectiveEpilogueFwdINS6_IJSA_NS7_ILi256EEESB_EEES9_SE_SG_Li256ELb0ELb1ELb0ELb0EEENS1_30DynamicPersistentTileSchedulerILi256ELi128ELb0ELb1ELb1EEEEEEEEEvNT_6ParamsE --------------------------
	.section	.nv.info._ZN7cutlass13device_kernelIN5flash11enable_sm90INS1_16FlashAttnFwdSm90INS1_25CollectiveMainloopFwdSm90ILi2EN4cute5tupleIJNS5_1CILi1EEES8_S8_EEENS6_IJNS7_ILi128EEENS7_ILi96EEENS7_ILi64EEEEEELi256ENS_6half_tEfNS_4arch4Sm90ELb1ELb0ELb1ELb0ELb1ELb0ELb0ELb1ELb0ELb1ELb0ELb0EEENS1_21CollectiveEpilogueFwdINS6_IJSA_NS7_ILi256EEESB_EEES9_SE_SG_Li256ELb0ELb1ELb0ELb0EEENS1_30DynamicPersistentTileSchedulerILi256ELi128ELb0ELb1ELb1EEEEEEEEEvNT_6ParamsE,"",@"SHT_CUDA_INFO"
	.sectionflags	@""
	.align	4


	//----- nvinfo : EIATTR_CUDA_API_VERSION
	.align		4
        /*0000*/ 	.byte	0x04, 0x37
        /*0002*/ 	.short	(.L_487 - .L_486)
.L_486:
        /*0004*/ 	.word	0x00000082


	//----- nvinfo : EIATTR_KPARAM_INFO
	.align		4
.L_487:
        /*0008*/ 	.byte	0x04, 0x17
        /*000a*/ 	.short	(.L_489 - .L_488)
.L_488:
        /*000c*/ 	.word	0x00000000
        /*0010*/ 	.short	0x0000
        /*0012*/ 	.short	0x0070
        /*0014*/ 	.byte	0x00, 0xf0, 0x01, 0x2a


	//----- nvinfo : EIATTR_SPARSE_MMA_MASK
	.align		4
.L_489:
        /*0018*/ 	.byte	0x03, 0x50
        /*001a*/ 	.short	0x0000


	//----- nvinfo : EIATTR_MAXREG_COUNT
	.align		4
        /*001c*/ 	.byte	0x03, 0x1b
        /*001e*/ 	.short	0x00a8


	//----- nvinfo : EIATTR_NUM_BARRIERS
	.align		4
        /*0020*/ 	.byte	0x02, 0x4c
        /*0022*/ 	.byte	0x10
	.zero		1


	//----- nvinfo : EIATTR_EXTERNS
	.align		4
        /*0024*/ 	.byte	0x04, 0x0f
        /*0026*/ 	.short	(.L_491 - .L_490)


	//   ....[0]....
	.align		4
.L_490:
        /*0028*/ 	.word	index@(__assertfail)


	//----- nvinfo : EIATTR_ANNOTATIONS
	.align		4
.L_491:
        /*002c*/ 	.byte	0x04, 0x55
        /*002e*/ 	.short	(.L_493 - .L_492)


	//   ....[0]....
.L_492:
        /*0030*/ 	.word	0x00000001
        /*0034*/ 	.byte	0x90, 0xbe, 0x00, 0x00, 0x01, 0x00, 0x00, 0x00, 0x80, 0xc2, 0x00, 0x00, 0x01, 0x00, 0x00, 0x00
        /*0044*/ 	.byte	0xc0, 0xc2, 0x00, 0x00, 0x01, 0x00, 0x00, 0x00, 0x20, 0xdf, 0x00, 0x00, 0x01, 0x00, 0x00, 0x00
        /*0054*/ 	.byte	0x40, 0xdf, 0x00, 0x00, 0x01, 0x00, 0x00, 0x00, 0xe0, 0xe1, 0x00, 0x00, 0x01, 0x00, 0x00, 0x00
        /*0064*/ 	.byte	0x20, 0xf9, 0x00, 0x00, 0x01, 0x00, 0x00, 0x00, 0x20, 0x11, 0x01, 0x00


	//----- nvinfo : EIATTR_MERCURY_ISA_VERSION
	.align		4
.L_493:
        /*0070*/ 	.byte	0x03, 0x5f
        /*0072*/ 	.short	0x0101


	//----- nvinfo : EIATTR_INT_WARP_WIDE_INSTR_OFFSETS
	.align		4
        /*0074*/ 	.byte	0x04, 0x31
        /*0076*/ 	.short	(.L_495 - .L_494)


	//   ....[0]....
.L_494:
        /*0078*/ 	.word	0x000000c0


	//   ....[1]....
        /*007c*/ 	.word	0x000000d0


	//   ....[2]....
        /*0080*/ 	.word	0x00000170


	//   ....[3]....
        /*0084*/ 	.word	0x0000c820


	//   ....[4]....
        /*0088*/ 	.word	0x0000c8b0


	//   ....[5]....
        /*008c*/ 	.word	0x0000f6b0


	//   ....[6]....
        /*0090*/ 	.word	0x0000f740


	//----- nvinfo : EIATTR_COOP_GROUP_MASK_REGIDS
	.align		4
.L_495:
        /*0094*/ 	.byte	0x04, 0x29
        /*0096*/ 	.short	(.L_497 - .L_496)


	//   ....[0]....
.L_496:
        /*0098*/ 	.word	0xffffffff


	//   ....[1]....
        /*009c*/ 	.word	0xffffffff


	//   ....[2]....
        /*00a0*/ 	.word	0xffffffff


	//   ....[3]....
        /*00a4*/ 	.word	0xffffffff


	//   ....[4]....
        /*00a8*/ 	.word	0xffffffff


	//   ....[5]....
        /*00ac*/ 	.word	0xffffffff


	//   ....[6]....
        /*00b0*/ 	.word	0xffffffff


	//   ....[7]....
        /*00b4*/ 	.word	0xffffffff


	//   ....[8]....
        /*00b8*/ 	.word	0xffffffff


	//   ....[9]....
        /*00bc*/ 	.word	0xffffffff


	//   ....[10]....
        /*00c0*/ 	.word	0xffffffff


	//   ....[11]....
        /*00c4*/ 	.word	0xffffffff


	//   ....[12]....
        /*00c8*/ 	.word	0xffffffff


	//   ....[13]....
        /*00cc*/ 	.word	0xffffffff


	//   ....[14]....
        /*00d0*/ 	.word	0xffffffff


	//   ....[15]....
        /*00d4*/ 	.word	0xffffffff


	//   ....[16]....
        /*00d8*/ 	.word	0xffffffff


	//   ....[17]....
        /*00dc*/ 	.word	0xffffffff


	//   ....[18]....
        /*00e0*/ 	.word	0xffffffff


	//   ....[19]....
        /*00e4*/ 	.word	0xffffffff


	//   ....[20]....
        /*00e8*/ 	.word	0xffffffff


	//   ....[21]....
        /*00ec*/ 	.word	0xffffffff


	//   ....[22]....
        /*00f0*/ 	.word	0xffffffff


	//   ....[23]....
        /*00f4*/ 	.word	0xffffffff


	//   ....[24]....
        /*00f8*/ 	.word	0xffffffff


	//   ....[25]....
        /*00fc*/ 	.word	0xffffffff


	//   ....[26]....
        /*0100*/ 	.word	0xffffffff


	//   ....[27]....
        /*0104*/ 	.word	0xffffffff


	//   ....[28]....
        /*0108*/ 	.word	0xffffffff


	//   ....[29]....
        /*010c*/ 	.word	0xffffffff


	//   ....[30]....
        /*0110*/ 	.word	0xffffffff


	//   ....[31]....
        /*0114*/ 	.word	0xffffffff


	//   ....[32]....
        /*0118*/ 	.word	0xffffffff


	//   ....[33]....
        /*011c*/ 	.word	0xffffffff


	//   ....[34]....
        /*0120*/ 	.word	0xffffffff


	//   ....[35]....
        /*0124*/ 	.word	0xffffffff


	//   ....[36]....
        /*0128*/ 	.word	0xffffffff


	//   ....[37]....
        /*012c*/ 	.word	0xffffffff


	//   ....[38]....
        /*0130*/ 	.word	0xffffffff


	//   ....[39]....
        /*0134*/ 	.word	0xffffffff


	//   ....[40]....
        /*0138*/ 	.word	0xffffffff


	//   ....[41]....
        /*013c*/ 	.word	0xffffffff


	//   ....[42]....
        /*0140*/ 	.word	0xffffffff


	//   ....[43]....
        /*0144*/ 	.word	0xffffffff


	//   ....[44]....
        /*0148*/ 	.word	0xffffffff


	//   ....[45]....
        /*014c*/ 	.word	0xffffffff


	//   ....[46]....
        /*0150*/ 	.word	0xffffffff


	//   ....[47]....
        /*0154*/ 	.word	0xffffffff


	//   ....[48]....
        /*0158*/ 	.word	0xffffffff


	//   ....[49]....
        /*015c*/ 	.word	0xffffffff


	//   ....[50]....
        /*0160*/ 	.word	0xffffffff


	//   ....[51]....
        /*0164*/ 	.word	0xffffffff


	//   ....[52]....
        /*0168*/ 	.word	0xffffffff


	//   ....[53]....
        /*016c*/ 	.word	0xffffffff


	//   ....[54]....
        /*0170*/ 	.word	0xffffffff


	//   ....[55]....
        /*0174*/ 	.word	0xffffffff


	//   ....[56]....
        /*0178*/ 	.word	0xffffffff


	//   ....[57]....
        /*017c*/ 	.word	0xffffffff


	//   ....[58]....
        /*0180*/ 	.word	0xffffffff


	//   ....[59]....
        /*0184*/ 	.word	0xffffffff


	//   ....[60]....
        /*0188*/ 	.word	0xffffffff


	//   ....[61]....
        /*018c*/ 	.word	0xffffffff


	//   ....[62]....
        /*0190*/ 	.word	0xffffffff


	//   ....[63]....
        /*0194*/ 	.word	0xffffffff


	//   ....[64]....
        /*0198*/ 	.word	0xffffffff


	//   ....[65]....
        /*019c*/ 	.word	0xffffffff


	//   ....[66]....
        /*01a0*/ 	.word	0xffffffff


	//   ....[67]....
        /*01a4*/ 	.word	0xffffffff


	//   ....[68]....
        /*01a8*/ 	.word	0xffffffff


	//   ....[69]....
        /*01ac*/ 	.word	0xffffffff


	//   ....[70]....
        /*01b0*/ 	.word	0xffffffff


	//   ....[71]....
        /*01b4*/ 	.word	0xffffffff


	//   ....[72]....
        /*01b8*/ 	.word	0xffffffff


	//   ....[73]....
        /*01bc*/ 	.word	0xffffffff


	//   ....[74]....
        /*01c0*/ 	.word	0xffffffff


	//   ....[75]....
        /*01c4*/ 	.word	0xffffffff


	//   ....[76]....
        /*01c8*/ 	.word	0xffffffff


	//   ....[77]....
        /*01cc*/ 	.word	0xffffffff


	//   ....[78]....
        /*01d0*/ 	.word	0xffffffff


	//   ....[79]....
        /*01d4*/ 	.word	0xffffffff


	//   ....[80]....
        /*01d8*/ 	.word	0xffffffff


	//   ....[81]....
        /*01dc*/ 	.word	0xffffffff


	//   ....[82]....
        /*01e0*/ 	.word	0xffffffff


	//   ....[83]....
        /*01e4*/ 	.word	0xffffffff


	//   ....[84]....
        /*01e8*/ 	.word	0xffffffff


	//   ....[85]....
        /*01ec*/ 	.word	0xffffffff


	//   ....[86]....
        /*01f0*/ 	.word	0xffffffff


	//   ....[87]....
        /*01f4*/ 	.word	0xffffffff


	//   ....[88]....
        /*01f8*/ 	.word	0xffffffff


	//   ....[89]....
        /*01fc*/ 	.word	0xffffffff


	//   ....[90]....
        /*0200*/ 	.word	0xffffffff


	//   ....[91]....
        /*0204*/ 	.word	0xffffffff


	//   ....[92]....
        /*0208*/ 	.word	0xffffffff


	//   ....[93]....
        /*020c*/ 	.word	0xffffffff


	//   ....[94]....
        /*0210*/ 	.word	0xffffffff


	//   ....[95]....
        /*0214*/ 	.word	0xffffffff


	//   ....[96]....
        /*0218*/ 	.word	0xffffffff


	//   ....[97]....
        /*021c*/ 	.word	0xffffffff


	//   ....[98]....
        /*0220*/ 	.word	0xffffffff


	//   ....[99]....
        /*0224*/ 	.word	0xffffffff


	//   ....[100]....
        /*0228*/ 	.word	0xffffffff


	//   ....[101]....
        /*022c*/ 	.word	0xffffffff


	//   ....[102]....
        /*0230*/ 	.word	0xffffffff


	//   ....[103]....
        /*0234*/ 	.word	0xffffffff


	//   ....[104]....
        /*0238*/ 	.word	0xffffffff


	//   ....[105]....
        /*023c*/ 	.word	0xffffffff


	//   ....[106]....
        /*0240*/ 	.word	0xffffffff


	//   ....[107]....
        /*0244*/ 	.word	0xffffffff


	//   ....[108]....
        /*0248*/ 	.word	0xffffffff


	//   ....[109]....
        /*024c*/ 	.word	0xffffffff


	//   ....[110]....
        /*0250*/ 	.word	0xffffffff


	//   ....[111]....
        /*0254*/ 	.word	0xffffffff


	//   ....[112]....
        /*0258*/ 	.word	0xffffffff


	//   ....[113]....
        /*025c*/ 	.word	0xffffffff


	//   ....[114]....
        /*0260*/ 	.word	0x0500000f


	//   ....[115]....
        /*0264*/ 	.word	0x0500000f


	//   ....[116]....
        /*0268*/ 	.word	0x0500000f


	//   ....[117]....
        /*026c*/ 	.word	0x0500000f


	//   ....[118]....
        /*0270*/ 	.word	0x0500000f


	//   ....[119]....
        /*0274*/ 	.word	0x0500000f


	//   ....[120]....
        /*0278*/ 	.word	0x0500000f


	//   ....[121]....
        /*027c*/ 	.word	0x0500000f


	//   ....[122]....
        /*0280*/ 	.word	0x0500000f


	//   ....[123]....
        /*0284*/ 	.word	0x0500000f


	//   ....[124]....
        /*0288*/ 	.word	0x0500000f


	//   ....[125]....
        /*028c*/ 	.word	0x0500000f


	//   ....[126]....
        /*0290*/ 	.word	0x0500000f


	//   ....[127]....
        /*0294*/ 	.word	0x0500000f


	//   ....[128]....
        /*0298*/ 	.word	0x0500000f


	//   ....[129]....
        /*029c*/ 	.word	0x0500000f


	//   ....[130]....
        /*02a0*/ 	.word	0x0500000f


	//   ....[131]....
        /*02a4*/ 	.word	0x0500000f


	//   ....[132]....
        /*02a8*/ 	.word	0x0500000f


	//   ....[133]....
        /*02ac*/ 	.word	0x0500000f


	//   ....[134]....
        /*02b0*/ 	.word	0x0500000f


	//   ....[135]....
        /*02b4*/ 	.word	0x0500000f


	//   ....[136]....
        /*02b8*/ 	.word	0x0500000f


	//   ....[137]....
        /*02bc*/ 	.word	0x0500000f


	//   ....[138]....
        /*02c0*/ 	.word	0x0500000f


	//   ....[139]....
        /*02c4*/ 	.word	0x0500000f


	//   ....[140]....
        /*02c8*/ 	.word	0x0500000f


	//   ....[141]....
        /*02cc*/ 	.word	0x0500000f


	//   ....[142]....
        /*02d0*/ 	.word	0x0500000f


	//   ....[143]....
        /*02d4*/ 	.word	0x0500000f


	//   ....[144]....
        /*02d8*/ 	.word	0x0500000f


	//   ....[145]....
        /*02dc*/ 	.word	0x0500000f


	//   ....[146]....
        /*02e0*/ 	.word	0x0500000f


	//   ....[147]....
        /*02e4*/ 	.word	0x0500000f


	//   ....[148]....
        /*02e8*/ 	.word	0x0500000f


	//   ....[149]....
        /*02ec*/ 	.word	0x0500000f


	//   ....[150]....
        /*02f0*/ 	.word	0x0500000f


	//   ....[151]....
        /*02f4*/ 	.word	0x0500000f


	//   ....[152]....
        /*02f8*/ 	.word	0x0500000f


	//   ....[153]....
        /*02fc*/ 	.word	0x0500000f


	//   ....[154]....
        /*0300*/ 	.word	0x0500000f


	//   ....[155]....
        /*0304*/ 	.word	0x0500000f


	//   ....[156]....
        /*0308*/ 	.word	0x0500000f


	//   ....[157]....
        /*030c*/ 	.word	0x0500000f


	//   ....[158]....
        /*0310*/ 	.word	0x0500000f


	//   ....[159]....
        /*0314*/ 	.word	0x0500000f


	//   ....[160]....
        /*0318*/ 	.word	0x0500000f


	//   ....[161]....
        /*031c*/ 	.word	0x0500000f


	//   ....[162]....
        /*0320*/ 	.word	0x0500000f


	//   ....[163]....
        /*0324*/ 	.word	0x0500000f


	//   ....[164]....
        /*0328*/ 	.word	0x0500000f


	//   ....[165]....
        /*032c*/ 	.word	0x0500000f


	//   ....[166]....
        /*0330*/ 	.word	0x0500000f


	//   ....[167]....
        /*0334*/ 	.word	0x0500000f


	//   ....[168]....
        /*0338*/ 	.word	0x0500000f


	//   ....[169]....
        /*033c*/ 	.word	0x0500000f


	//   ....[170]....
        /*0340*/ 	.word	0x0500000f


	//   ....[171]....
        /*0344*/ 	.word	0x0500000f


	//   ....[172]....
        /*0348*/ 	.word	0x0500000f


	//   ....[173]....
        /*034c*/ 	.word	0x0500000f


	//   ....[174]....
        /*0350*/ 	.word	0x0500000f


	//   ....[175]....
        /*0354*/ 	.word	0x0500000f


	//   ....[176]....
        /*0358*/ 	.word	0x0500000f


	//   ....[177]....
        /*035c*/ 	.word	0x0500000f


	//   ....[178]....
        /*0360*/ 	.word	0x0500000f


	//   ....[179]....
        /*0364*/ 	.word	0x0500000f


	//   ....[180]....
        /*0368*/ 	.word	0x0500000f


	//----- nvinfo : EIATTR_COOP_GROUP_INSTR_OFFSETS
	.align		4
.L_497:
        /*036c*/ 	.byte	0x04, 0x28
        /*036e*/ 	.short	(.L_499 - .L_498)


	//   ....[0]....
.L_498:
        /*0370*/ 	.word	0x00000080


	//   ....[1]....
        /*0374*/ 	.word	0x00000090


	//   ....[2]....
        /*0378*/ 	.word	0x000002d0


	//   ....[3]....
        /*037c*/ 	.word	0x00000430


	//   ....[4]....
        /*0380*/ 	.word	0x00000550


	//   ....[5]....
        /*0384*/ 	.word	0x000006b0


	//   ....[6]....
        /*0388*/ 	.word	0x00001610


	//   ....[7]....
        /*038c*/ 	.word	0x00001dc0


	//   ....[8]....
        /*0390*/ 	.word	0x00001f70


	//   ....[9]....
        /*0394*/ 	.word	0x00002750


	//   ....[10]....
        /*0398*/ 	.word	0x000027b0


	//   ....[11]....
        /*039c*/ 	.word	0x00002f10


	//   ....[12]....
        /*03a0*/ 	.word	0x00002f70


	//   ....[13]....
        /*03a4*/ 	.word	0x00004120


	//   ....[14]....
        /*03a8*/ 	.word	0x00004280


	//   ....[15]....
        /*03ac*/ 	.word	0x000049c0


	//   ....[16]....
        /*03b0*/ 	.word	0x00004aa0


	//   ....[17]....
        /*03b4*/ 	.word	0x000051a0


	//   ....[18]....
        /*03b8*/ 	.word	0x00005220


	//   ....[19]....
        /*03bc*/ 	.word	0x000070a0


	//   ....[20]....
        /*03c0*/ 	.word	0x00007110


	//   ....[21]....
        /*03c4*/ 	.word	0x000075a0


	//   ....[22]....
        /*03c8*/ 	.word	0x000076f0


	//   ....[23]....
        /*03cc*/ 	.word	0x00008a90


	//   ....[24]....
        /*03d0*/ 	.word	0x00008b10


	//   ....[25]....
        /*03d4*/ 	.word	0x00008b80


	//   ....[26]....
        /*03d8*/ 	.word	0x00008bb0


	//   ....[27]....
        /*03dc*/ 	.word	0x0000a5a0


	//   ....[28]....
        /*03e0*/ 	.word	0x0000a5d0


	//   ....[29]....
        /*03e4*/ 	.word	0x0000a650


	//   ....[30]....
        /*03e8*/ 	.word	0x0000a680


	//   ....[31]....
        /*03ec*/ 	.word	0x0000acd0


	//   ....[32]....
        /*03f0*/ 	.word	0x0000ad10


	//   ....[33]....
        /*03f4*/ 	.word	0x0000ae50


	//   ....[34]....
        /*03f8*/ 	.word	0x0000ae70


	//   ....[35]....
        /*03fc*/ 	.word	0x0000afb0


	//   ....[36]....
        /*0400*/ 	.word	0x0000afd0


	//   ....[37]....
        /*0404*/ 	.word	0x0000b120


	//   ....[38]....
        /*0408*/ 	.word	0x0000b140


	//   ....[39]....
        /*040c*/ 	.word	0x0000b860


	//   ....[40]....
        /*0410*/ 	.word	0x0000b880


	//   ....[41]....
        /*0414*/ 	.word	0x0000b9c0


	//   ....[42]....
        /*0418*/ 	.word	0x0000b9e0


	//   ....[43]....
        /*041c*/ 	.word	0x0000bb20


	//   ....[44]....
        /*0420*/ 	.word	0x0000bb40


	//   ....[45]....
        /*0424*/ 	.word	0x0000bc90


	//   ....[46]....
        /*0428*/ 	.word	0x0000bcb0


	//   ....[47]....
        /*042c*/ 	.word	0x0000bec0


	//   ....[48]....
        /*0430*/ 	.word	0x0000d270


	//   ....[49]....
        /*0434*/ 	.word	0x0000d290


	//   ....[50]....
        /*0438*/ 	.word	0x0000d2a0


	//   ....[51]....
        /*043c*/ 	.word	0x0000d2e0


	//   ....[52]....
        /*0440*/ 	.word	0x0000d330


	//   ....[53]....
        /*0444*/ 	.word	0x0000d350


	//   ....[54]....
        /*0448*/ 	.word	0x0000d3a0


	//   ....[55]....
        /*044c*/ 	.word	0x0000d3c0


	//   ....[56]....
        /*0450*/ 	.word	0x0000d410


	//   ....[57]....
        /*0454*/ 	.word	0x0000d430


	//   ....[58]....
        /*0458*/ 	.word	0x0000d460


	//   ....[59]....
        /*045c*/ 	.word	0x0000d490


	//   ....[60]....
        /*0460*/ 	.word	0x0000dad0


	//   ....[61]....
        /*0464*/ 	.word	0x0000daf0


	//   ....[62]....
        /*0468*/ 	.word	0x0000db10


	//   ....[63]....
        /*046c*/ 	.word	0x0000db70


	//   ....[64]....
        /*0470*/ 	.word	0x0000dbc0


	//   ....[65]....
        /*0474*/ 	.word	0x0000dbe0


	//   ....[66]....
        /*0478*/ 	.word	0x0000dc30


	//   ....[67]....
        /*047c*/ 	.word	0x0000dc50


	//   ....[68]....
        /*0480*/ 	.word	0x0000dca0


	//   ....[69]....
        /*0484*/ 	.word	0x0000dcc0


	//   ....[70]....
        /*0488*/ 	.word	0x0000dd10


	//   ....[71]....
        /*048c*/ 	.word	0x0000dd30


	//   ....[72]....
        /*0490*/ 	.word	0x0000dd80


	//   ....[73]....
        /*0494*/ 	.word	0x0000dda0


	//   ....[74]....
        /*0498*/ 	.word	0x0000ddd0


	//   ....[75]....
        /*049c*/ 	.word	0x0000ddf0


	//   ....[76]....
        /*04a0*/ 	.word	0x0000e220


	//   ....[77]....
        /*04a4*/ 	.word	0x0000e270


	//   ....[78]....
        /*04a8*/ 	.word	0x0000e290


	//   ....[79]....
        /*04ac*/ 	.word	0x0000e360


	//   ....[80]....
        /*04b0*/ 	.word	0x0000e370


	//   ....[81]....
        /*04b4*/ 	.word	0x0000e3a0


	//   ....[82]....
        /*04b8*/ 	.word	0x0000e430


	//   ....[83]....
        /*04bc*/ 	.word	0x0000e4d0


	//   ....[84]....
        /*04c0*/ 	.word	0x0000e4f0


	//   ....[85]....
        /*04c4*/ 	.word	0x0000e590


	//   ....[86]....
        /*04c8*/ 	.word	0x0000e5b0


	//   ....[87]....
        /*04cc*/ 	.word	0x0000e5c0


	//   ....[88]....
        /*04d0*/ 	.word	0x0000ece0


	//   ....[89]....
        /*04d4*/ 	.word	0x0000ed00


	//   ....[90]....
        /*04d8*/ 	.word	0x0000ed10


	//   ....[91]....
        /*04dc*/ 	.word	0x0000ed20


	//   ....[92]....
        /*04e0*/ 	.word	0x0000ed40


	//   ....[93]....
        /*04e4*/ 	.word	0x0000eda0


	//   ....[94]....
        /*04e8*/ 	.word	0x0000edc0


	//   ....[95]....
        /*04ec*/ 	.word	0x0000edd0


	//   ....[96]....
        /*04f0*/ 	.word	0x0000ee10


	//   ....[97]....
        /*04f4*/ 	.word	0x0000ee40


	//   ....[98]....
        /*04f8*/ 	.word	0x0000ee50


	//   ....[99]....
        /*04fc*/ 	.word	0x0000ee70


	//   ....[100]....
        /*0500*/ 	.word	0x0000f1d0


	//   ....[101]....
        /*0504*/ 	.word	0x0000f1f0


	//   ....[102]....
        /*0508*/ 	.word	0x0000f200


	//   ....[103]....
        /*050c*/ 	.word	0x0000f210


	//   ....[104]....
        /*0510*/ 	.word	0x0000f220


	//   ....[105]....
        /*0514*/ 	.word	0x0000f240


	//   ....[106]....
        /*0518*/ 	.word	0x0000f2b0


	//   ....[107]....
        /*051c*/ 	.word	0x0000f2d0


	//   ....[108]....
        /*0520*/ 	.word	0x0000f330


	//   ....[109]....
        /*0524*/ 	.word	0x0000f340


	//   ....[110]....
        /*0528*/ 	.word	0x0000f3b0


	//   ....[111]....
        /*052c*/ 	.word	0x0000f420


	//   ....[112]....
        /*0530*/ 	.word	0x0000f860


	//   ....[113]....
        /*0534*/ 	.word	0x0000fa40


	//   ....[114]....
        /*0538*/ 	.word	0x0000ffe0


	//   ....[115]....
        /*053c*/ 	.word	0x000100c0


	//   ....[116]....
        /*0540*/ 	.word	0x00010160


	//   ....[117]....
        /*0544*/ 	.word	0x000101e0


	//   ....[118]....
        /*0548*/ 	.word	0x00010290


	//   ....[119]....
        /*054c*/ 	.word	0x000102f0


	//   ....[120]....
        /*0550*/ 	.word	0x000103b0


	//   ....[121]....
        /*0554*/ 	.word	0x00010410


	//   ....[122]....
        /*0558*/ 	.word	0x000104d0


	//   ....[123]....
        /*055c*/ 	.word	0x00010530


	//   ....[124]....
        /*0560*/ 	.word	0x000105f0


	//   ....[125]....
        /*0564*/ 	.word	0x00010650


	//   ....[126]....
        /*0568*/ 	.word	0x000106f0


	//   ....[127]....
        /*056c*/ 	.word	0x00010790


	//   ....[128]....
        /*0570*/ 	.word	0x00010800


	//   ....[129]....
        /*0574*/ 	.word	0x00010880


	//   ....[130]....
        /*0578*/ 	.word	0x00010920


	//   ....[131]....
        /*057c*/ 	.word	0x00010980


	//   ....[132]....
        /*0580*/ 	.word	0x00010a40


	//   ....[133]....
        /*0584*/ 	.word	0x00010aa0


	//   ....[134]....
        /*0588*/ 	.word	0x00010b60


	//   ....[135]....
        /*058c*/ 	.word	0x00010bc0


	//   ....[136]....
        /*0590*/ 	.word	0x00010c80


	//   ....[137]....
        /*0594*/ 	.word	0x00010ce0


	//   ....[138]....
        /*0598*/ 	.word	0x00010da0


	//   ....[139]....
        /*059c*/ 	.word	0x00010e00


	//   ....[140]....
        /*05a0*/ 	.word	0x00010ec0


	//   ....[141]....
        /*05a4*/ 	.word	0x00010f20


	//   ....[142]....
        /*05a8*/ 	.word	0x00010fc0


	//   ....[143]....
        /*05ac*/ 	.word	0x000110f0


	//   ....[144]....
        /*05b0*/ 	.word	0x000111c0


	//   ....[145]....
        /*05b4*/ 	.word	0x00011250


	//   ....[146]....
        /*05b8*/ 	.word	0x00011380


	//   ....[147]....
        /*05bc*/ 	.word	0x000113e0


	//   ....[148]....
        /*05c0*/ 	.word	0x000114f0


	//   ....[149]....
        /*05c4*/ 	.word	0x00011550


	//   ....[150]....
        /*05c8*/ 	.word	0x00011660


	//   ....[151]....
        /*05cc*/ 	.word	0x000116c0


	//   ....[152]....
        /*05d0*/ 	.word	0x000117d0


	//   ....[153]....
        /*05d4*/ 	.word	0x00011830


	//   ....[154]....
        /*05d8*/ 	.word	0x000118f0


	//   ....[155]....
        /*05dc*/ 	.word	0x00011a50


	//   ....[156]....
        /*05e0*/ 	.word	0x00011af0


	//   ....[157]....
        /*05e4*/ 	.word	0x00011b50


	//   ....[158]....
        /*05e8*/ 	.word	0x00011bf0


	//   ....[159]....
        /*05ec*/ 	.word	0x00011c50


	//   ....[160]....
        /*05f0*/ 	.word	0x00011d00


	//   ....[161]....
        /*05f4*/ 	.word	0x00011d60


	//   ....[162]....
        /*05f8*/ 	.word	0x00011e00


	//   ....[163]....
        /*05fc*/ 	.word	0x00011e60


	//   ....[164]....
        /*0600*/ 	.word	0x00011f00


	//   ....[165]....
        /*0604*/ 	.word	0x00011f60


	//   ....[166]....
        /*0608*/ 	.word	0x00012000


	//   ....[167]....
        /*060c*/ 	.word	0x000120e0


	//   ....[168]....
        /*0610*/ 	.word	0x00012180


	//   ....[169]....
        /*0614*/ 	.word	0x000121e0


	//   ....[170]....
        /*0618*/ 	.word	0x000122b0


	//   ....[171]....
        /*061c*/ 	.word	0x00012310


	//   ....[172]....
        /*0620*/ 	.word	0x000123e0


	//   ....[173]....
        /*0624*/ 	.word	0x00012440


	//   ....[174]....
        /*0628*/ 	.word	0x00012510


	//   ....[175]....
        /*062c*/ 	.word	0x00012570


	//   ....[176]....
        /*0630*/ 	.word	0x00012640


	//   ....[177]....
        /*0634*/ 	.word	0x000126a0


	//   ....[178]....
        /*0638*/ 	.word	0x00012770


	//   ....[179]....
        /*063c*/ 	.word	0x00012800


	//   ....[180]....
        /*0640*/ 	.word	0x00012920


	//----- nvinfo : EIATTR_REG_RECONFIG
	.align		4
.L_499:
        /*0644*/ 	.byte	0x01, 0x54
	.zero		2


	//----- nvinfo : EIATTR_SYSCALL_OFFSETS
	.align		4
        /*0648*/ 	.byte	0x04, 0x46
        /*064a*/ 	.short	(.L_501 - .L_500)


	//   ....[0]....
.L_500:
        /*064c*/ 	.word	0x000017f0


	//   ....[1]....
        /*0650*/ 	.word	0x0000ca10


	//   ....[2]....
        /*0654*/ 	.word	0x0000cb60


	//   ....[3]....
        /*0658*/ 	.word	0x0000cc50


	//   ....[4]....
        /*065c*/ 	.word	0x0000d770


	//----- nvinfo : EIATTR_MBARRIER_INSTR_OFFSETS
	.align		4
.L_501:
        /*0660*/ 	.byte	0x04, 0x39
        /*0662*/ 	.short	(.L_503 - .L_502)


	//   ....[0]....
.L_502:
        /*0664*/ 	.word	0x00000180
        /*0668*/ 	.word	0x000000ff
        /*066c*/ 	.word	0x00022800
        /*0670*/ 	.short	0x0100
        /*0672*/ 	.byte	0x08
	.zero		1


	//   ....[1]....
        /*0674*/ 	.word	0x00000190
        /*0678*/ 	.word	0x000000ff
        /*067c*/ 	.word	0x00022820
        /*0680*/ 	.short	0x0100
        /*0682*/ 	.byte	0x08
	.zero		1


	//   ....[2]....
        /*0684*/ 	.word	0x00000280
        /*0688*/ 	.word	0x000000ff
        /*068c*/ 	.word	0x00022830
        /*0690*/ 	.short	0x0100
        /*0692*/ 	.byte	0x08
	.zero		1


	//   ....[3]....
        /*0694*/ 	.word	0x00000290
        /*0698*/ 	.word	0x000000ff
        /*069c*/ 	.word	0x00022840
        /*06a0*/ 	.short	0x0100
        /*06a2*/ 	.byte	0x08
	.zero		1


	//   ....[4]....
        /*06a4*/ 	.word	0x000002a0
        /*06a8*/ 	.word	0x000000ff
        /*06ac*/ 	.word	0x00022838
        /*06b0*/ 	.short	0x0100
        /*06b2*/ 	.byte	0x08
	.zero		1


	//   ....[5]....
        /*06b4*/ 	.word	0x000002b0
        /*06b8*/ 	.word	0x000000ff
        /*06bc*/ 	.word	0x00022848
        /*06c0*/ 	.short	0x0100
        /*06c2*/ 	.byte	0x08
	.zero		1


	//   ....[6]....
        /*06c4*/ 	.word	0x000003e0
        /*06c8*/ 	.word	0x000000ff
        /*06cc*/ 	.word	0x00022850
        /*06d0*/ 	.short	0x0100
        /*06d2*/ 	.byte	0x08
	.zero		1


	//   ....[7]....
        /*06d4*/ 	.word	0x000003f0
        /*06d8*/ 	.word	0x000000ff
        /*06dc*/ 	.word	0x00022860
        /*06e0*/ 	.short	0x0100
        /*06e2*/ 	.byte	0x08
	.zero		1


	//   ....[8]....
        /*06e4*/ 	.word	0x00000400
        /*06e8*/ 	.word	0x000000ff
        /*06ec*/ 	.word	0x00022858
        /*06f0*/ 	.short	0x0100
        /*06f2*/ 	.byte	0x08
	.zero		1


	//   ....[9]....
        /*06f4*/ 	.word	0x00000410
        /*06f8*/ 	.word	0x000000ff
        /*06fc*/ 	.word	0x00022868
        /*0700*/ 	.short	0x0100
        /*0702*/ 	.byte	0x08
	.zero		1


	//   ....[10]....
        /*0704*/ 	.word	0x00000500
        /*0708*/ 	.word	0x000000ff
        /*070c*/ 	.word	0x00022870
        /*0710*/ 	.short	0x0100
        /*0712*/ 	.byte	0x06
	.zero		1


	//   ....[11]....
        /*0714*/ 	.word	0x00000510
        /*0718*/ 	.word	0x000000ff
        /*071c*/ 	.word	0x00022880
        /*0720*/ 	.short	0x0100
        /*0722*/ 	.byte	0x06
	.zero		1


	//   ....[12]....
        /*0724*/ 	.word	0x00000520
        /*0728*/ 	.word	0x000000ff
        /*072c*/ 	.word	0x00022878
        /*0730*/ 	.short	0x0100
        /*0732*/ 	.byte	0x06
	.zero		1


	//   ....[13]....
        /*0734*/ 	.word	0x00000530
        /*0738*/ 	.word	0x000000ff
        /*073c*/ 	.word	0x00022888
        /*0740*/ 	.short	0x0100
        /*0742*/ 	.byte	0x06
	.zero		1


	//   ....[14]....
        /*0744*/ 	.word	0x00000660
        /*0748*/ 	.word	0x000000ff
        /*074c*/ 	.word	0x00022890
        /*0750*/ 	.short	0x0100
        /*0752*/ 	.byte	0x08
	.zero		1


	//   ....[15]....
        /*0754*/ 	.word	0x00000670
        /*0758*/ 	.word	0x000000ff
        /*075c*/ 	.word	0x000228a0
        /*0760*/ 	.short	0x0100
        /*0762*/ 	.byte	0x08
	.zero		1


	//   ....[16]....
        /*0764*/ 	.word	0x00000680
        /*0768*/ 	.word	0x000000ff
        /*076c*/ 	.word	0x00022898
        /*0770*/ 	.short	0x0100
        /*0772*/ 	.byte	0x08
	.zero		1


	//   ....[17]....
        /*0774*/ 	.word	0x00000690
        /*0778*/ 	.word	0x000000ff
        /*077c*/ 	.word	0x000228a8
        /*0780*/ 	.short	0x0100
        /*0782*/ 	.byte	0x08
	.zero		1


	//   ....[18]....
        /*0784*/ 	.word	0x000007d0
        /*0788*/ 	.word	0x000000ff
        /*078c*/ 	.word	0x000228b0
        /*0790*/ 	.short	0x0100
        /*0792*/ 	.byte	0x08
	.zero		1


	//   ....[19]....
        /*0794*/ 	.word	0x000007e0
        /*0798*/ 	.word	0x000000ff
        /*079c*/ 	.word	0x000228c0
        /*07a0*/ 	.short	0x0100
        /*07a2*/ 	.byte	0x08
	.zero		1


	//   ....[20]....
        /*07a4*/ 	.word	0x000007f0
        /*07a8*/ 	.word	0x000000ff
        /*07ac*/ 	.word	0x000228b8
        /*07b0*/ 	.short	0x0100
        /*07b2*/ 	.byte	0x08
	.zero		1


	//   ....[21]....
        /*07b4*/ 	.word	0x00000800
        /*07b8*/ 	.word	0x000000ff
        /*07bc*/ 	.word	0x000228c8
        /*07c0*/ 	.short	0x0100
        /*07c2*/ 	.byte	0x08
	.zero		1


	//   ....[22]....
        /*07c4*/ 	.word	0x00001860
        /*07c8*/ 	.word	0x000000ff
        /*07cc*/ 	.word	0x00022800
        /*07d0*/ 	.short	0x010a
        /*07d2*/ 	.byte	0x2f
	.zero		1


	//   ....[23]....
        /*07d4*/ 	.word	0x00001930
        /*07d8*/ 	.word	0x000000ff
        /*07dc*/ 	.word	0x00022830
        /*07e0*/ 	.short	0x010a
        /*07e2*/ 	.byte	0x16
	.zero		1


	//   ....[24]....
        /*07e4*/ 	.word	0x00001970
        /*07e8*/ 	.word	0x000000ff
        /*07ec*/ 	.word	0x00022830
        /*07f0*/ 	.short	0x010a
        /*07f2*/ 	.byte	0x16
	.zero		1


	//   ....[25]....
        /*07f4*/ 	.word	0x000022a0
        /*07f8*/ 	.word	0x000000ff
        /*07fc*/ 	.word	0x00000000
        /*0800*/ 	.short	0x0101
        /*0802*/ 	.byte	0x06
	.zero		1


	//   ....[26]....
        /*0804*/ 	.word	0x000037d0
        /*0808*/ 	.word	0x000000ff
        /*080c*/ 	.word	0x00022850
        /*0810*/ 	.short	0x010a
        /*0812*/ 	.byte	0x16
	.zero		1


	//   ....[27]....
        /*0814*/ 	.word	0x00003810
        /*0818*/ 	.word	0x000000ff
        /*081c*/ 	.word	0x00022850
        /*0820*/ 	.short	0x010a
        /*0822*/ 	.byte	0x16
	.zero		1


	//   ....[28]....
        /*0824*/ 	.word	0x00003bd0
        /*0828*/ 	.word	0x000000ff
        /*082c*/ 	.word	0x00000000
        /*0830*/ 	.short	0x0101
        /*0832*/ 	.byte	0x16
	.zero		1


	//   ....[29]....
        /*0834*/ 	.word	0x00003d50
        /*0838*/ 	.word	0x000000ff
        /*083c*/ 	.word	0x00022830
        /*0840*/ 	.short	0x010a
        /*0842*/ 	.byte	0x1a
	.zero		1


	//   ....[30]....
        /*0844*/ 	.word	0x00003d90
        /*0848*/ 	.word	0x000000ff
        /*084c*/ 	.word	0x00022830
        /*0850*/ 	.short	0x010a
        /*0852*/ 	.byte	0x1a
	.zero		1


	//   ....[31]....
        /*0854*/ 	.word	0x00004460
        /*0858*/ 	.word	0x000000ff
        /*085c*/ 	.word	0x00000000
        /*0860*/ 	.short	0x0101
        /*0862*/ 	.byte	0x06
	.zero		1


	//   ....[32]....
        /*0864*/ 	.word	0x000063b0
        /*0868*/ 	.word	0x000000ff
        /*086c*/ 	.word	0x00022850
        /*0870*/ 	.short	0x010a
        /*0872*/ 	.byte	0x1a
	.zero		1


	//   ....[33]....
        /*0874*/ 	.word	0x00006400
        /*0878*/ 	.word	0x000000ff
        /*087c*/ 	.word	0x00022850
        /*0880*/ 	.short	0x010a
        /*0882*/ 	.byte	0x1a
	.zero		1


	//   ....[34]....
        /*0884*/ 	.word	0x00006700
        /*0888*/ 	.word	0x000000ff
        /*088c*/ 	.word	0x00000000
        /*0890*/ 	.short	0x0101
        /*0892*/ 	.byte	0x1a
	.zero		1


	//   ....[35]....
        /*0894*/ 	.word	0x00006850
        /*0898*/ 	.word	0x000000ff
        /*089c*/ 	.word	0x00022830
        /*08a0*/ 	.short	0x010a
        /*08a2*/ 	.byte	0x19
	.zero		1


	//   ....[36]....
        /*08a4*/ 	.word	0x00006890
        /*08a8*/ 	.word	0x000000ff
        /*08ac*/ 	.word	0x00022830
        /*08b0*/ 	.short	0x010a
        /*08b2*/ 	.byte	0x19
	.zero		1


	//   ....[37]....
        /*08b4*/ 	.word	0x00006e00
        /*08b8*/ 	.word	0x000000ff
        /*08bc*/ 	.word	0x00000000
        /*08c0*/ 	.short	0x0101
        /*08c2*/ 	.byte	0x06
	.zero		1


	//   ....[38]....
        /*08c4*/ 	.word	0x00008730
        /*08c8*/ 	.word	0x000000ff
        /*08cc*/ 	.word	0x00022850
        /*08d0*/ 	.short	0x010a
        /*08d2*/ 	.byte	0x19
	.zero		1


	//   ....[39]....
        /*08d4*/ 	.word	0x00008780
        /*08d8*/ 	.word	0x000000ff
        /*08dc*/ 	.word	0x00022850
        /*08e0*/ 	.short	0x010a
        /*08e2*/ 	.byte	0x19
	.zero		1


	//   ....[40]....
        /*08e4*/ 	.word	0x00008a70
        /*08e8*/ 	.word	0x000000ff
        /*08ec*/ 	.word	0x00000000
        /*08f0*/ 	.short	0x0101
        /*08f2*/ 	.byte	0x19
	.zero		1


	//   ....[41]....
        /*08f4*/ 	.word	0x0000acf0
        /*08f8*/ 	.word	0x000000ff
        /*08fc*/ 	.word	0x00000000
        /*0900*/ 	.short	0x0101
        /*0902*/ 	.byte	0x05
	.zero		1


	//   ....[42]....
        /*0904*/ 	.word	0x0000d050
        /*0908*/ 	.word	0x00000016
        /*090c*/ 	.word	0x00022840
        /*0910*/ 	.short	0x010a
        /*0912*/ 	.byte	0x3f
	.zero		1


	//   ....[43]....
        /*0914*/ 	.word	0x0000d550
        /*0918*/ 	.word	0x00000016
        /*091c*/ 	.word	0x00022830
        /*0920*/ 	.short	0x0107
        /*0922*/ 	.byte	0x3f
	.zero		1


	//   ....[44]....
        /*0924*/ 	.word	0x0000d620
        /*0928*/ 	.word	0x00000016
        /*092c*/ 	.word	0x00022830
        /*0930*/ 	.short	0x0101
        /*0932*/ 	.byte	0x3f
	.zero		1


	//   ....[45]....
        /*0934*/ 	.word	0x0000deb0
        /*0938*/ 	.word	0x00000010
        /*093c*/ 	.word	0x00022800
        /*0940*/ 	.short	0x0107
        /*0942*/ 	.byte	0x3f
	.zero		1


	//   ....[46]....
        /*0944*/ 	.word	0x0000dfa0
        /*0948*/ 	.word	0x00000010
        /*094c*/ 	.word	0x00022800
        /*0950*/ 	.short	0x0101
        /*0952*/ 	.byte	0x3f
	.zero		1


	//   ....[47]....
        /*0954*/ 	.word	0x0000dfc0
        /*0958*/ 	.word	0x00000010
        /*095c*/ 	.word	0x00022820
        /*0960*/ 	.short	0x010a
        /*0962*/ 	.byte	0x3f
	.zero		1


	//   ....[48]....
        /*0964*/ 	.word	0x0000e050
        /*0968*/ 	.word	0x00000016
        /*096c*/ 	.word	0x00022860
        /*0970*/ 	.short	0x010a
        /*0972*/ 	.byte	0x3f
	.zero		1


	//   ....[49]....
        /*0974*/ 	.word	0x0000e740
        /*0978*/ 	.word	0x00000016
        /*097c*/ 	.word	0x00022850
        /*0980*/ 	.short	0x0107
        /*0982*/ 	.byte	0x3f
	.zero		1


	//   ....[50]....
        /*0984*/ 	.word	0x0000e810
        /*0988*/ 	.word	0x00000016
        /*098c*/ 	.word	0x00022850
        /*0990*/ 	.short	0x0101
        /*0992*/ 	.byte	0x3f
	.zero		1


	//   ....[51]....
        /*0994*/ 	.word	0x0000eb40
        /*0998*/ 	.word	0x0000000a
        /*099c*/ 	.word	0x00022840
        /*09a0*/ 	.short	0x010a
        /*09a2*/ 	.byte	0x3f
	.zero		1


	//   ....[52]....
        /*09a4*/ 	.word	0x0000ef10
        /*09a8*/ 	.word	0x0000000a
        /*09ac*/ 	.word	0x00022830
        /*09b0*/ 	.short	0x0107
        /*09b2*/ 	.byte	0x3f
	.zero		1


	//   ....[53]....
        /*09b4*/ 	.word	0x0000efd0
        /*09b8*/ 	.word	0x0000000a
        /*09bc*/ 	.word	0x00022830
        /*09c0*/ 	.short	0x0101
        /*09c2*/ 	.byte	0x3f
	.zero		1


	//   ....[54]....
        /*09c4*/ 	.word	0x0000f000
        /*09c8*/ 	.word	0x0000000a
        /*09cc*/ 	.word	0x00022860
        /*09d0*/ 	.short	0x010a
        /*09d2*/ 	.byte	0x3f
	.zero		1


	//   ....[55]....
        /*09d4*/ 	.word	0x0000f520
        /*09d8*/ 	.word	0x0000000a
        /*09dc*/ 	.word	0x00022850
        /*09e0*/ 	.short	0x0107
        /*09e2*/ 	.byte	0x3f
	.zero		1


	//   ....[56]....
        /*09e4*/ 	.word	0x0000f5e0
        /*09e8*/ 	.word	0x0000000a
        /*09ec*/ 	.word	0x00022850
        /*09f0*/ 	.short	0x0101
        /*09f2*/ 	.byte	0x3f
	.zero		1


	//   ....[57]....
        /*09f4*/ 	.word	0x0000f9c0
        /*09f8*/ 	.word	0x00000005
        /*09fc*/ 	.word	0x00022820
        /*0a00*/ 	.short	0x010a
        /*0a02*/ 	.byte	0x3f
	.zero		1


	//   ....[58]....
        /*0a04*/ 	.word	0x0000fb40
        /*0a08*/ 	.word	0x00000003
        /*0a0c*/ 	.word	0x00022840
        /*0a10*/ 	.short	0x010a
        /*0a12*/ 	.byte	0x3f
	.zero		1


	//   ....[59]....
        /*0a14*/ 	.word	0x0000fbe0
        /*0a18*/ 	.word	0x00000005
        /*0a1c*/ 	.word	0x00022840
        /*0a20*/ 	.short	0x010a
        /*0a22*/ 	.byte	0x3f
	.zero		1


	//   ....[60]....
        /*0a24*/ 	.word	0x0000fc20
        /*0a28*/ 	.word	0x00000003
        /*0a2c*/ 	.word	0x00022860
        /*0a30*/ 	.short	0x010a
        /*0a32*/ 	.byte	0x3f
	.zero		1


	//   ....[61]....
        /*0a34*/ 	.word	0x0000fc60
        /*0a38*/ 	.word	0x00000005
        /*0a3c*/ 	.word	0x00022860
        /*0a40*/ 	.short	0x010a
        /*0a42*/ 	.byte	0x3f
	.zero		1


	//   ....[62]....
        /*0a44*/ 	.word	0x0000fcd0
        /*0a48*/ 	.word	0x00000003
        /*0a4c*/ 	.word	0x00022800
        /*0a50*/ 	.short	0x010a
        /*0a52*/ 	.byte	0x3f
	.zero		1


	//   ....[63]....
        /*0a54*/ 	.word	0x0000fd30
        /*0a58*/ 	.word	0x00000003
        /*0a5c*/ 	.word	0x00022830
        /*0a60*/ 	.short	0x010a
        /*0a62*/ 	.byte	0x3f
	.zero		1


	//   ....[64]....
        /*0a64*/ 	.word	0x0000fd90
        /*0a68*/ 	.word	0x00000009
        /*0a6c*/ 	.word	0x00022850
        /*0a70*/ 	.short	0x010a
        /*0a72*/ 	.byte	0x3f
	.zero		1


	//   ....[65]....
        /*0a74*/ 	.word	0x0000fdf0
        /*0a78*/ 	.word	0x00000000
        /*0a7c*/ 	.word	0x00022830
        /*0a80*/ 	.short	0x010a
        /*0a82*/ 	.byte	0x3f
	.zero		1


	//   ....[66]....
        /*0a84*/ 	.word	0x0000fe50
        /*0a88*/ 	.word	0x0000000a
        /*0a8c*/ 	.word	0x00022850
        /*0a90*/ 	.short	0x010a
        /*0a92*/ 	.byte	0x3f
	.zero		1


	//   ....[67]....
        /*0a94*/ 	.word	0x0000feb0
        /*0a98*/ 	.word	0x00000000
        /*0a9c*/ 	.word	0x00022830
        /*0aa0*/ 	.short	0x010a
        /*0aa2*/ 	.byte	0x3f
	.zero		1


	//   ....[68]....
        /*0aa4*/ 	.word	0x0000ff10
        /*0aa8*/ 	.word	0x0000000a
        /*0aac*/ 	.word	0x00022850
        /*0ab0*/ 	.short	0x010a
        /*0ab2*/ 	.byte	0x3f
	.zero		1


	//   ....[69]....
        /*0ab4*/ 	.word	0x00010010
        /*0ab8*/ 	.word	0x00000016
        /*0abc*/ 	.word	0x00022840
        /*0ac0*/ 	.short	0x010a
        /*0ac2*/ 	.byte	0x3f
	.zero		1


	//   ....[70]....
        /*0ac4*/ 	.word	0x00010ff0
        /*0ac8*/ 	.word	0x00000010
        /*0acc*/ 	.word	0x00022820
        /*0ad0*/ 	.short	0x010a
        /*0ad2*/ 	.byte	0x3f
	.zero		1


	//   ....[71]....
        /*0ad4*/ 	.word	0x00011040
        /*0ad8*/ 	.word	0x00000016
        /*0adc*/ 	.word	0x00022860
        /*0ae0*/ 	.short	0x010a
        /*0ae2*/ 	.byte	0x3f
	.zero		1


	//   ....[72]....
        /*0ae4*/ 	.word	0x000119a0
        /*0ae8*/ 	.word	0x0000000a
        /*0aec*/ 	.word	0x00022840
        /*0af0*/ 	.short	0x010a
        /*0af2*/ 	.byte	0x3f
	.zero		1


	//   ....[73]....
        /*0af4*/ 	.word	0x00012030
        /*0af8*/ 	.word	0x0000000a
        /*0afc*/ 	.word	0x00022860
        /*0b00*/ 	.short	0x010a
        /*0b02*/ 	.byte	0x3f
	.zero		1


	//   ....[74]....
        /*0b04*/ 	.word	0x00012840
        /*0b08*/ 	.word	0x00000005
        /*0b0c*/ 	.word	0x00022820
        /*0b10*/ 	.short	0x010a
        /*0b12*/ 	.byte	0x3f
	.zero		1


	//   ....[75]....
        /*0b14*/ 	.word	0x000129e0
        /*0b18*/ 	.word	0x00000003
        /*0b1c*/ 	.word	0x00022840
        /*0b20*/ 	.short	0x010a
        /*0b22*/ 	.byte	0x3f
	.zero		1


	//   ....[76]....
        /*0b24*/ 	.word	0x00012a30
        /*0b28*/ 	.word	0x00000005
        /*0b2c*/ 	.word	0x00022840
        /*0b30*/ 	.short	0x010a
        /*0b32*/ 	.byte	0x3f
	.zero		1


	//   ....[77]....
        /*0b34*/ 	.word	0x00012a80
        /*0b38*/ 	.word	0x00000003
        /*0b3c*/ 	.word	0x00022860
        /*0b40*/ 	.short	0x010a
        /*0b42*/ 	.byte	0x3f
	.zero		1


	//----- nvinfo : EIATTR_NUM_MBARRIERS
	.align		4
.L_503:
        /*0b44*/ 	.byte	0x03, 0x38
        /*0b46*/ 	.short	0x0016


	//----- nvinfo : EIATTR_EXIT_INSTR_OFFSETS
	.align		4
        /*0b48*/ 	.byte	0x04, 0x1c
        /*0b4a*/ 	.short	(.L_505 - .L_504)


	//   ....[0]....
.L_504:
        /*0b4c*/ 	.word	0x00000970


	//   ....[1]....
        /*0b50*/ 	.word	0x0000be30


	//   ....[2]....
        /*0b54*/ 	.word	0x0000fcb0


	//----- nvinfo : EIATTR_MAX_THREADS
	.align		4
.L_505:
        /*0b58*/ 	.byte	0x04, 0x05
        /*0b5a*/ 	.short	(.L_507 - .L_506)
.L_506:
        /*0b5c*/ 	.word	0x00000180
        /*0b60*/ 	.word	0x00000001
        /*0b64*/ 	.word	0x00000001


	//----- nvinfo : EIATTR_CRS_STACK_SIZE
	.align		4
.L_507:
        /*0b68*/ 	.byte	0x04, 0x1e
        /*0b6a*/ 	.short	(.L_509 - .L_508)
.L_508:
        /*0b6c*/ 	.word	0x00000000


	//----- nvinfo : EIATTR_CBANK_PARAM_SIZE
	.align		4
.L_509:
        /*0b70*/ 	.byte	0x03, 0x19
        /*0b72*/ 	.short	0x0af0


	//----- nvinfo : EIATTR_PARAM_CBANK
	.align		4
        /*0b74*/ 	.byte	0x04, 0x0a
        /*0b76*/ 	.short	(.L_511 - .L_510)
	.align		4
.L_510:
        /*0b78*/ 	.word	index@(.nv.constant0._ZN7cutlass13device_kernelIN5flash11enable_sm90INS1_16FlashAttnFwdSm90INS1_25CollectiveMainloopFwdSm90ILi2EN4cute5tupleIJNS5_1CILi1EEES8_S8_EEENS6_IJNS7_ILi128EEENS7_ILi96EEENS7_ILi64EEEEEELi256ENS_6half_tEfNS_4arch4Sm90ELb1ELb0ELb1ELb0ELb1ELb0ELb0ELb1ELb0ELb1ELb0ELb0EEENS1_21CollectiveEpilogueFwdINS6_IJSA_NS7_ILi256EEESB_EEES9_SE_SG_Li256ELb0ELb1ELb0ELb0EEENS1_30DynamicPersistentTileSchedulerILi256ELi128ELb0ELb1ELb1EEEEEEEEEvNT_6ParamsE)
        /*0b7c*/ 	.short	0x0210
        /*0b7e*/ 	.short	0x0af0


	//----- nvinfo : EIATTR_SW_WAR
	.align		4
.L_511:
        /*0b80*/ 	.byte	0x04, 0x36
        /*0b82*/ 	.short	(.L_513 - .L_512)
.L_512:
        /*0b84*/ 	.word	0x00000008
.L_513:


//--------------------- .nv.info._ZN7cutlass13device_kernelIN5flash11enable_sm90INS1_16FlashAttnFwdSm90INS1_25CollectiveMainloopFwdSm90ILi2EN4cute5tupleIJNS5_1CILi1EEES8_S8_EEENS6_IJNS7_ILi128EEENS7_ILi96EEENS7_ILi64EEEEEELi256ENS_6half_tEfNS_4arch4Sm90ELb1ELb0ELb1ELb0ELb1ELb0ELb1ELb1ELb0ELb1ELb0ELb0EEENS1_21CollectiveEpilogueFwdINS6_IJSA_NS7_ILi256EEESB_EEES9_SE_SG_Li256ELb0ELb1ELb0ELb0EEENS1_30DynamicPersistentTileSchedulerILi256ELi128ELb0ELb1ELb1EEEEEEEEEvNT_6ParamsE --------------------------
	.section	.nv.info._ZN7cutlass13device_kernelIN5flash11enable_sm90INS1_16FlashAttnFwdSm90INS1_25CollectiveMainloopFwdSm90ILi2EN4cute5tupleIJNS5_1CILi1EEES8_S8_EEENS6_IJNS7_ILi128EEENS7_ILi96EEENS7_ILi64EEEEEELi256ENS_6half_tEfNS_4arch4Sm90ELb1ELb0ELb1ELb0ELb1ELb0ELb1ELb1ELb0ELb1ELb0ELb0EEENS1_21CollectiveEpilogueFwdINS6_IJSA_NS7_ILi256EEESB_EEES9_SE_SG_Li256ELb0ELb1ELb0ELb0EEENS1_30DynamicPersistentTileSchedulerILi256ELi128ELb0ELb1ELb1EEEEEEEEEvNT_6ParamsE,"",@"SHT_CUDA_INFO"
	.sectionflags	@""
	.align	4


	//----- nvinfo : EIATTR_CUDA_API_VERSION
	.align		4
        /*0000*/ 	.byte	0x04, 0x37
        /*0002*/ 	.short	(.L_515 - .L_514)
.L_514:
        /*0004*/ 	.word	0x00000082


	//----- nvinfo : EIATTR_KPARAM_INFO
	.align		4
.L_515:
        /*0008*/ 	.byte	0x04, 0x17
        /*000a*/ 	.short	(.L_517 - .L_516)
.L_516:
        /*000c*/ 	.word	0x00000000
        /*0010*/ 	.short	0x0000
        /*0012*/ 	.short	0x0070
        /*0014*/ 	.byte	0x00, 0xf0, 0x01, 0x2e


	//----- nvinfo : EIATTR_SPARSE_MMA_MASK
	.align		4
.L_517:
        /*0018*/ 	.byte	0x03, 0x50
        /*001a*/ 	.short	0x0000


	//----- nvinfo : EIATTR_MAXREG_COUNT
	.align		4
        /*001c*/ 	.byte	0x03, 0x1b
        /*001e*/ 	.short	0x00a8


	//----- nvinfo : EIATTR_NUM_BARRIERS
	.align		4
        /*0020*/ 	.byte	0x02, 0x4c
        /*0022*/ 	.byte	0x10
	.zero		1


	//----- nvinfo : EIATTR_EXTERNS
	.align		4
        /*0024*/ 	.byte	0x04, 0x0f
        /*0026*/ 	.short	(.L_519 - .L_518)


	//   ....[0]....
	.align		4
.L_518:
        /*0028*/ 	.word	index@(__assertfail)


	//----- nvinfo : EIATTR_ANNOTATIONS
	.align		4
.L_519:
        /*002c*/ 	.byte	0x04, 0x55
        /*002e*/ 	.short	(.L_521 - .L_520)


	//   ....[0]....
.L_520:
        /*0030*/ 	.word	0x00000001
        /*0034*/ 	.byte	0xc0, 0x08, 0x00, 0x00, 0x01, 0x00, 0x00, 0x00, 0xc0, 0x09, 0x00, 0x00, 0x01, 0x00, 0x00, 0x00
        /*0044*/ 	.byte	0x50, 0xd5, 0x00, 0x00, 0x01, 0x00, 0x00, 0x00, 0xf0, 0xd5, 0x00, 0x00, 0x01, 0x00, 0x00, 0x00
        /*0054*/ 	.byte	0xe0, 0xd9, 0x00, 0x00, 0x01, 0x00, 0x00, 0x00, 0x10, 0xda, 0x00, 0x00, 0x01, 0x00, 0x00, 0x00
        /*0064*/ 	.byte	0x90, 0xe8, 0x00, 0x00, 0x01, 0x00, 0x00, 0x00, 0x50, 0x04, 0x01, 0x00, 0x01, 0x00, 0x00, 0x00
        /*0074*/ 	.byte	0x70, 0x04, 0x01, 0x00, 0x01, 0x00, 0x00, 0x00, 0xa0, 0x05, 0x01, 0x00, 0x01, 0x00, 0x00, 0x00
        /*0084*/ 	.byte	0x10, 0x07, 0x01, 0x00, 0x01, 0x00, 0x00, 0x00, 0x10, 0x1e, 0x01, 0x00, 0x01, 0x00, 0x00, 0x00
        /*0094*/ 	.byte	0xb0, 0x1f, 0x01, 0x00, 0x01, 0x00, 0x00, 0x00, 0x90, 0x43, 0x01, 0x00


	//----- nvinfo : EIATTR_MERCURY_ISA_VERSION
	.align		4
.L_521:
        /*00a0*/ 	.byte	0x03, 0x5f
        /*00a2*/ 	.short	0x0101


	//----- nvinfo : EIATTR_INT_WARP_WIDE_INSTR_OFFSETS
	.align		4
        /*00a4*/ 	.byte	0x04, 0x31
        /*00a6*/ 	.short	(.L_523 - .L_522)


	//   ....[0]....
.L_522:
        /*00a8*/ 	.word	0x000000c0


	//   ....[1]....
        /*00ac*/ 	.word	0x000000d0


	//   ....[2]....
        /*00b0*/ 	.word	0x000000e0


	//   ....[3]....
        /*00b4*/ 	.word	0x00000180


	//   ....[4]....
        /*00b8*/ 	.word	0x0000dfd0


	//   ....[5]....
        /*00bc*/ 	.word	0x0000e060


	//   ....[6]....
        /*00c0*/ 	.word	0x00011ba0


	//   ....[7]....
        /*00c4*/ 	.word	0x00011c30


	//----- nvinfo : EIATTR_COOP_GROUP_MASK_REGIDS
	.align		4
.L_523:
        /*00c8*/ 	.byte	0x04, 0x29
        /*00ca*/ 	.short	(.L_525 - .L_524)


	//   ....[0]....
.L_524:
        /*00cc*/ 	.word	0xffffffff


	//   ....[1]....
        /*00d0*/ 	.word	0xffffffff


	//   ....[2]....
        /*00d4*/ 	.word	0xffffffff


	//   ....[3]....
        /*00d8*/ 	.word	0xffffffff


	//   ....[4]....
        /*00dc*/ 	.word	0xffffffff


	//   ....[5]....
        /*00e0*/ 	.word	0xffffffff


	//   ....[6]....
        /*00e4*/ 	.word	0xffffffff


	//   ....[7]....
        /*00e8*/ 	.word	0xffffffff


	//   ....[8]....
        /*00ec*/ 	.word	0xffffffff


	//   ....[9]....
        /*00f0*/ 	.word	0xffffffff


	//   ....[10]....
        /*00f4*/ 	.word	0xffffffff


	//   ....[11]....
        /*00f8*/ 	.word	0xffffffff


	//   ....[12]....
        /*00fc*/ 	.word	0xffffffff


	//   ....[13]....
        /*0100*/ 	.word	0xffffffff


	//   ....[14]....
        /*0104*/ 	.word	0xffffffff


	//   ....[15]....
        /*0108*/ 	.word	0xffffffff


	//   ....[16]....
        /*010c*/ 	.word	0xffffffff


	//   ....[17]....
        /*0110*/ 	.word	0xffffffff


	//   ....[18]....
        /*0114*/ 	.word	0xffffffff


	//   ....[19]....
        /*0118*/ 	.word	0xffffffff


	//   ....[20]....
        /*011c*/ 	.word	0xffffffff


	//   ....[21]....
        /*0120*/ 	.word	0xffffffff


	//   ....[22]....
        /*0124*/ 	.word	0xffffffff


	//   ....[23]....
        /*0128*/ 	.word	0xffffffff


	//   ....[24]....
        /*012c*/ 	.word	0xffffffff


	//   ....[25]....
        /*0130*/ 	.word	0xffffffff


	//   ....[26]....
        /*0134*/ 	.word	0xffffffff


	//   ....[27]....
        /*0138*/ 	.word	0xffffffff


	//   ....[28]....
        /*013c*/ 	.word	0xffffffff


	//   ....[29]....
        /*0140*/ 	.word	0xffffffff


	//   ....[30]....
        /*0144*/ 	.word	0xffffffff


	//   ....[31]....
        /*0148*/ 	.word	0xffffffff


	//   ....[32]....
        /*014c*/ 	.word	0xffffffff


	//   ....[33]....
        /*0150*/ 	.word	0xffffffff


	//   ....[34]....
        /*0154*/ 	.word	0xffffffff


	//   ....[35]....
        /*0158*/ 	.word	0xffffffff


	//   ....[36]....
        /*015c*/ 	.word	0xffffffff


	//   ....[37]....
        /*0160*/ 	.word	0xffffffff


	//   ....[38]....
        /*0164*/ 	.word	0xffffffff


	//   ....[39]....
        /*0168*/ 	.word	0xffffffff


	//   ....[40]....
        /*016c*/ 	.word	0xffffffff


	//   ....[41]....
        /*0170*/ 	.word	0xffffffff


	//   ....[42]....
        /*0174*/ 	.word	0xffffffff


	//   ....[43]....
        /*0178*/ 	.word	0xffffffff


	//   ....[44]....
        /*017c*/ 	.word	0xffffffff


	//   ....[45]....
        /*0180*/ 	.word	0xffffffff


	//   ....[46]....
        /*0184*/ 	.word	0xffffffff


	//   ....[47]....
        /*0188*/ 	.word	0xffffffff


	//   ....[48]....
        /*018c*/ 	.word	0xffffffff


	//   ....[49]....
        /*0190*/ 	.word	0xffffffff


	//   ....[50]....
        /*0194*/ 	.word	0xffffffff


	//   ....[51]....
        /*0198*/ 	.word	0xffffffff


	//   ....[52]....
        /*019c*/ 	.word	0xffffffff


	//   ....[53]....
        /*01a0*/ 	.word	0xffffffff


	//   ....[54]....
        /*01a4*/ 	.word	0xffffffff


	//   ....[55]....
        /*01a8*/ 	.word	0xffffffff


	//   ....[56]....
        /*01ac*/ 	.word	0xffffffff


	//   ....[57]....
        /*01b0*/ 	.word	0xffffffff


	//   ....[58]....
        /*01b4*/ 	.word	0xffffffff


	//   ....[59]....
        /*01b8*/ 	.word	0xffffffff


	//   ....[60]....
        /*01bc*/ 	.word	0xffffffff


	//   ....[61]....
        /*01c0*/ 	.word	0xffffffff


	//   ....[62]....
        /*01c4*/ 	.word	0xffffffff


	//   ....[63]....
        /*01c8*/ 	.word	0xffffffff


	//   ....[64]....
        /*01cc*/ 	.word	0xffffffff


	//   ....[65]....
        /*01d0*/ 	.word	0xffffffff


	//   ....[66]....
        /*01d4*/ 	.word	0xffffffff


	//   ....[67]....
        /*01d8*/ 	.word	0xffffffff


	//   ....[68]....
        /*01dc*/ 	.word	0xffffffff


	//   ....[69]....
        /*01e0*/ 	.word	0xffffffff


	//   ....[70]....
        /*01e4*/ 	.word	0xffffffff


	//   ....[71]....
        /*01e8*/ 	.word	0xffffffff


	//   ....[72]....
        /*01ec*/ 	.word	0xffffffff


	//   ....[73]....
        /*01f0*/ 	.word	0xffffffff


	//   ....[74]....
        /*01f4*/ 	.word	0xffffffff


	//   ....[75]....
        /*01f8*/ 	.word	0xffffffff


	//   ....[76]....
        /*01fc*/ 	.word	0xffffffff


	//   ....[77]....
        /*0200*/ 	.word	0xffffffff


	//   ....[78]....
        /*0204*/ 	.word	0xffffffff


	//   ....[79]....
        /*0208*/ 	.word	0xffffffff


	//   ....[80]....
        /*020c*/ 	.word	0xffffffff


	//   ....[81]....
        /*0210*/ 	.word	0xffffffff


	//   ....[82]....
        /*0214*/ 	.word	0xffffffff


	//   ....[83]....
        /*0218*/ 	.word	0xffffffff


	//   ....[84]....
        /*021c*/ 	.word	0xffffffff


	//   ....[85]....
        /*0220*/ 	.word	0xffffffff


	//   ....[86]....
        /*0224*/ 	.word	0xffffffff


	//   ....[87]....
        /*0228*/ 	.word	0xffffffff


	//   ....[88]....
        /*022c*/ 	.word	0xffffffff


	//   ....[89]....
        /*0230*/ 	.word	0xffffffff


	//   ....[90]....
        /*0234*/ 	.word	0xffffffff


	//   ....[91]....
        /*0238*/ 	.word	0xffffffff


	//   ....[92]....
        /*023c*/ 	.word	0xffffffff


	//   ....[93]....
        /*0240*/ 	.word	0xffffffff


	//   ....[94]....
        /*0244*/ 	.word	0xffffffff


	//   ....[95]....
        /*0248*/ 	.word	0xffffffff


	//   ....[96]....
        /*024c*/ 	.word	0xffffffff


	//   ....[97]....
        /*0250*/ 	.word	0xffffffff


	//   ....[98]....
        /*0254*/ 	.word	0xffffffff


	//   ....[99]....
        /*0258*/ 	.word	0xffffffff


	//   ....[100]....
        /*025c*/ 	.word	0xffffffff


	//   ....[101]....
        /*0260*/ 	.word	0xffffffff


	//   ....[102]....
        /*0264*/ 	.word	0xffffffff


	//   ....[103]....
        /*0268*/ 	.word	0xffffffff


	//   ....[104]....
        /*026c*/ 	.word	0xffffffff


	//   ....[105]....
        /*0270*/ 	.word	0xffffffff


	//   ....[106]....
        /*0274*/ 	.word	0xffffffff


	//   ....[107]....
        /*0278*/ 	.word	0xffffffff


	//   ....[108]....
        /*027c*/ 	.word	0xffffffff


	//   ....[109]....
        /*0280*/ 	.word	0xffffffff


	//   ....[110]....
        /*0284*/ 	.word	0xffffffff


	//   ....[111]....
        /*0288*/ 	.word	0xffffffff


	//   ....[112]....
        /*028c*/ 	.word	0xffffffff


	//   ....[113]....
        /*0290*/ 	.word	0xffffffff


	//   ....[114]....
        /*0294*/ 	.word	0xffffffff


	//   ....[115]....
        /*0298*/ 	.word	0xffffffff


	//   ....[116]....
        /*029c*/ 	.word	0xffffffff


	//   ....[117]....
        /*02a0*/ 	.word	0xffffffff


	//   ....[118]....
        /*02a4*/ 	.word	0xffffffff


	//   ....[119]....
        /*02a8*/ 	.word	0xffffffff


	//   ....[120]....
        /*02ac*/ 	.word	0xffffffff


	//   ....[121]....
        /*02b0*/ 	.word	0xffffffff


	//   ....[122]....
        /*02b4*/ 	.word	0xffffffff


	//   ....[123]....
        /*02b8*/ 	.word	0xffffffff


	//   ....[124]....
        /*02bc*/ 	.word	0xffffffff


	//   ....[125]....
        /*02c0*/ 	.word	0xffffffff


	//   ....[126]....
        /*02c4*/ 	.word	0xffffffff


	//   ....[127]....
        /*02c8*/ 	.word	0xffffffff


	//   ....[128]....
        /*02cc*/ 	.word	0xffffffff


	//   ....[129]....
        /*02d0*/ 	.word	0xffffffff


	//   ....[130]....
        /*02d4*/ 	.word	0x0500000f


	//   ....[131]....
        /*02d8*/ 	.word	0x0500000f


	//   ....[132]....
        /*02dc*/ 	.word	0x0500000f


	//   ....[133]....
        /*02e0*/ 	.word	0x0500000f


	//   ....[134]....
        /*02e4*/ 	.word	0x0500000f


	//   ....[135]....
        /*02e8*/ 	.word	0x0500000f


	//   ....[136]....
        /*02ec*/ 	.word	0x0500000f


	//   ....[137]....
        /*02f0*/ 	.word	0x0500000f


	//   ....[138]....
        /*02f4*/ 	.word	0x0500000f


	//   ....[139]....
        /*02f8*/ 	.word	0x0500000f


	//   ....[140]....
        /*02fc*/ 	.word	0x0500000f


	//   ....[141]....
        /*0300*/ 	.word	0x0500000f


	//   ....[142]....
        /*0304*/ 	.word	0x0500000f


	//   ....[143]....
        /*0308*/ 	.word	0x0500000f


	//   ....[144]....
        /*030c*/ 	.word	0x0500000f


	//   ....[145]....
        /*0310*/ 	.word	0x0500000f


	//   ....[146]....
        /*0314*/ 	.word	0x0500000f


	//   ....[147]....
        /*0318*/ 	.word	0x0500000f


	//   ....[148]....
        /*031c*/ 	.word	0x0500000f


	//   ....[149]....
        /*0320*/ 	.word	0x0500000f


	//   ....[150]....
        /*0324*/ 	.word	0x0500000f


	//   ....[151]....
        /*0328*/ 	.word	0x0500000f


	//   ....[152]....
        /*032c*/ 	.word	0x0500000f


	//   ....[153]....
        /*0330*/ 	.word	0x0500000f


	//   ....[154]....
        /*0334*/ 	.word	0x0500000f


	//   ....[155]....
        /*0338*/ 	.word	0x0500000f


	//   ....[156]....
        /*033c*/ 	.word	0x0500000f


	//   ....[157]....
        /*0340*/ 	.word	0x0500000f


	//   ....[158]....
        /*0344*/ 	.word	0x0500000f


	//   ....[159]....
        /*0348*/ 	.word	0x0500000f


	//   ....[160]....
        /*034c*/ 	.word	0x0500000f


	//   ....[161]....
        /*0350*/ 	.word	0x0500000f


	//   ....[162]....
        /*0354*/ 	.word	0x0500000f


	//   ....[163]....
        /*0358*/ 	.word	0x0500000f


	//   ....[164]....
        /*035c*/ 	.word	0x0500000f


	//   ....[165]....
        /*0360*/ 	.word	0x0500000f


	//   ....[166]....
        /*0364*/ 	.word	0x0500000f


	//   ....[167]....
        /*0368*/ 	.word	0x0500000f


	//   ....[168]....
        /*036c*/ 	.word	0x0500000f


	//   ....[169]....
        /*0370*/ 	.word	0x0500000f


	//   ....[170]....
        /*0374*/ 	.word	0x0500000f


	//   ....[171]....
        /*0378*/ 	.word	0x0500000f


	//   ....[172]....
        /*037c*/ 	.word	0x0500000f


	//   ....[173]....
        /*0380*/ 	.word	0x0500000f


	//   ....[174]....
        /*0384*/ 	.word	0x0500000f


	//   ....[175]....
        /*0388*/ 	.word	0x0500000f


	//   ....[176]....
        /*038c*/ 	.word	0x0500000f


	//   ....[177]....
        /*0390*/ 	.word	0x0500000f


	//   ....[178]....
        /*0394*/ 	.word	0x0500000f


	//   ....[179]....
        /*0398*/ 	.word	0x0500000f


	//   ....[180]....
        /*039c*/ 	.word	0x0500000f


	//   ....[181]....
        /*03a0*/ 	.word	0x0500000f


	//   ....[182]....
        /*03a4*/ 	.word	0x0500000f


	//   ....[183]....
        /*03a8*/ 	.word	0x0500000f


	//   ....[184]....
        /*03ac*/ 	.word	0x0500000f


	//   ....[185]....
        /*03b0*/ 	.word	0x0500000f


	//   ....[186]....
        /*03b4*/ 	.word	0x0500000f


	//   ....[187]....
        /*03b8*/ 	.word	0x0500000f


	//   ....[188]....
        /*03bc*/ 	.word	0x0500000f


	//   ....[189]....
        /*03c0*/ 	.word	0x0500000f


	//   ....[190]....
        /*03c4*/ 	.word	0x0500000f


	//   ....[191]....
        /*03c8*/ 	.word	0x0500000f


	//   ....[192]....
        /*03cc*/ 	.word	0x0500000f


	//   ....[193]....
        /*03d0*/ 	.word	0x0500000f


	//   ....[194]....
        /*03d4*/ 	.word	0x0500000f


	//   ....[195]....
        /*03d8*/ 	.word	0x0500000f


	//   ....[196]....
        /*03dc*/ 	.word	0x0500000f


	//   ....[197]....
        /*03e0*/ 	.word	0x0500000f


	//   ....[198]....
        /*03e4*/ 	.word	0x0500000f


	//   ....[199]....
        /*03e8*/ 	.word	0x0500000f


	//   ....[200]....
        /*03ec*/ 	.word	0x0500000f


	//   ....[201]....
        /*03f0*/ 	.word	0x0500000f


	//   ....[202]....
        /*03f4*/ 	.word	0x0500000f


	//   ....[203]....
        /*03f8*/ 	.word	0x0500000f


	//   ....[204]....
        /*03fc*/ 	.word	0x0500000f


	//   ....[205]....
        /*0400*/ 	.word	0x0500000f


	//   ....[206]....
        /*0404*/ 	.word	0x0500000f


	//   ....[207]....
        /*0408*/ 	.word	0x0500000f


	//   ....[208]....
        /*040c*/ 	.word	0x0500000f


	//   ....[209]....
        /*0410*/ 	.word	0x0500000f


	//   ....[210]....
        /*0414*/ 	.word	0x0500000f


	//   ....[211]....
        /*0418*/ 	.word	0x0500000f


	//   ....[212]....
        /*041c*/ 	.word	0x0500000f


	//----- nvinfo : EIATTR_COOP_GROUP_INSTR_OFFSETS
	.align		4
.L_525:
        /*0420*/ 	.byte	0x04, 0x28
        /*0422*/ 	.short	(.L_527 - .L_526)


	//   ....[0]....
.L_526:
        /*0424*/ 	.word	0x00000080


	//   ....[1]....
        /*0428*/ 	.word	0x00000090


	//   ....[2]....
        /*042c*/ 	.word	0x000002f0


	//   ....[3]....
        /*0430*/ 	.word	0x00000450


	//   ....[4]....
        /*0434*/ 	.word	0x00000570


	//   ....[5]....
        /*0438*/ 	.word	0x000006d0


	//   ....[6]....
        /*043c*/ 	.word	0x00001670


	//   ....[7]....
        /*0440*/ 	.word	0x00002a60


	//   ....[8]....
        /*0444*/ 	.word	0x00002aa0


	//   ....[9]....
        /*0448*/ 	.word	0x00003690


	//   ....[10]....
        /*044c*/ 	.word	0x00003770


	//   ....[11]....
        /*0450*/ 	.word	0x000037a0


	//   ....[12]....
        /*0454*/ 	.word	0x00003800


	//   ....[13]....
        /*0458*/ 	.word	0x000052e0


	//   ....[14]....
        /*045c*/ 	.word	0x00005320


	//   ....[15]....
        /*0460*/ 	.word	0x00005fe0


	//   ....[16]....
        /*0464*/ 	.word	0x00006060


	//   ....[17]....
        /*0468*/ 	.word	0x00006080


	//   ....[18]....
        /*046c*/ 	.word	0x000060a0


	//   ....[19]....
        /*0470*/ 	.word	0x000089e0


	//   ....[20]....
        /*0474*/ 	.word	0x00008a80


	//   ....[21]....
        /*0478*/ 	.word	0x00008ab0


	//   ....[22]....
        /*047c*/ 	.word	0x00008be0


	//   ....[23]....
        /*0480*/ 	.word	0x0000a060


	//   ....[24]....
        /*0484*/ 	.word	0x0000a0e0


	//   ....[25]....
        /*0488*/ 	.word	0x0000a150


	//   ....[26]....
        /*048c*/ 	.word	0x0000a170


	//   ....[27]....
        /*0490*/ 	.word	0x0000bc90


	//   ....[28]....
        /*0494*/ 	.word	0x0000bcc0


	//   ....[29]....
        /*0498*/ 	.word	0x0000bcf0


	//   ....[30]....
        /*049c*/ 	.word	0x0000bd50


	//   ....[31]....
        /*04a0*/ 	.word	0x0000c2d0


	//   ....[32]....
        /*04a4*/ 	.word	0x0000c310


	//   ....[33]....
        /*04a8*/ 	.word	0x0000c460


	//   ....[34]....
        /*04ac*/ 	.word	0x0000c480


	//   ....[35]....
        /*04b0*/ 	.word	0x0000c5c0


	//   ....[36]....
        /*04b4*/ 	.word	0x0000c5e0


	//   ....[37]....
        /*04b8*/ 	.word	0x0000c730


	//   ....[38]....
        /*04bc*/ 	.word	0x0000c750


	//   ....[39]....
        /*04c0*/ 	.word	0x0000cf20


	//   ....[40]....
        /*04c4*/ 	.word	0x0000cf40


	//   ....[41]....
        /*04c8*/ 	.word	0x0000d080


	//   ....[42]....
        /*04cc*/ 	.word	0x0000d0a0


	//   ....[43]....
        /*04d0*/ 	.word	0x0000d1e0


	//   ....[44]....
        /*04d4*/ 	.word	0x0000d200


	//   ....[45]....
        /*04d8*/ 	.word	0x0000d350


	//   ....[46]....
        /*04dc*/ 	.word	0x0000d370


	//   ....[47]....
        /*04e0*/ 	.word	0x0000d580


	//   ....[48]....
        /*04e4*/ 	.word	0x0000ea30


	//   ....[49]....
        /*04e8*/ 	.word	0x0000ea50


	//   ....[50]....
        /*04ec*/ 	.word	0x0000ea60


	//   ....[51]....
        /*04f0*/ 	.word	0x0000eaa0


	//   ....[52]....
        /*04f4*/ 	.word	0x0000eaf0


	//   ....[53]....
        /*04f8*/ 	.word	0x0000eb10


	//   ....[54]....
        /*04fc*/ 	.word	0x0000eb60


	//   ....[55]....
        /*0500*/ 	.word	0x0000eb80


	//   ....[56]....
        /*0504*/ 	.word	0x0000ebd0


	//   ....[57]....
        /*0508*/ 	.word	0x0000ebf0


	//   ....[58]....
        /*050c*/ 	.word	0x0000ec20


	//   ....[59]....
        /*0510*/ 	.word	0x0000ec50


	//   ....[60]....
        /*0514*/ 	.word	0x0000f2b0


	//   ....[61]....
        /*0518*/ 	.word	0x0000f2d0


	//   ....[62]....
        /*051c*/ 	.word	0x0000f310


	//   ....[63]....
        /*0520*/ 	.word	0x0000f320


	//   ....[64]....
        /*0524*/ 	.word	0x0000f340


	//   ....[65]....
        /*0528*/ 	.word	0x0000f360


	//   ....[66]....
        /*052c*/ 	.word	0x0000f380


	//   ....[67]....
        /*0530*/ 	.word	0x0000f3a0


	//   ....[68]....
        /*0534*/ 	.word	0x0000f3d0


	//   ....[69]....
        /*0538*/ 	.word	0x0000f400


	//   ....[70]....
        /*053c*/ 	.word	0x0000f440


	//   ....[71]....
        /*0540*/ 	.word	0x0000f4a0


	//   ....[72]....
        /*0544*/ 	.word	0x0000f5c0


	//   ....[73]....
        /*0548*/ 	.word	0x0000f650


	//   ....[74]....
        /*054c*/ 	.word	0x0000f660


	//   ....[75]....
        /*0550*/ 	.word	0x0000f770


	//   ....[76]....
        /*0554*/ 	.word	0x0000fdf0


	//   ....[77]....
        /*0558*/ 	.word	0x0000fe20


	//   ....[78]....
        /*055c*/ 	.word	0x0000fe30


	//   ....[79]....
        /*0560*/ 	.word	0x0000fe70


	//   ....[80]....
        /*0564*/ 	.word	0x0000ff20


	//   ....[81]....
        /*0568*/ 	.word	0x0000ff40


	//   ....[82]....
        /*056c*/ 	.word	0x00010010


	//   ....[83]....
        /*0570*/ 	.word	0x00010030


	//   ....[84]....
        /*0574*/ 	.word	0x000100c0


	//   ....[85]....
        /*0578*/ 	.word	0x000100e0


	//   ....[86]....
        /*057c*/ 	.word	0x00010170


	//   ....[87]....
        /*0580*/ 	.word	0x00010190


	//   ....[88]....
        /*0584*/ 	.word	0x00010220


	//   ....[89]....
        /*0588*/ 	.word	0x00010240


	//   ....[90]....
        /*058c*/ 	.word	0x000102d0


	//   ....[91]....
        /*0590*/ 	.word	0x00010320


	//   ....[92]....
        /*0594*/ 	.word	0x00010750


	//   ....[93]....
        /*0598*/ 	.word	0x000107a0


	//   ....[94]....
        /*059c*/ 	.word	0x000107c0


	//   ....[95]....
        /*05a0*/ 	.word	0x00010880


	//   ....[96]....
        /*05a4*/ 	.word	0x000108a0


	//   ....[97]....
        /*05a8*/ 	.word	0x00010950


	//   ....[98]....
        /*05ac*/ 	.word	0x00010960


	//   ....[99]....
        /*05b0*/ 	.word	0x00010990


	//   ....[100]....
        /*05b4*/ 	.word	0x00010a20


	//   ....[101]....
        /*05b8*/ 	.word	0x00010ac0


	//   ....[102]....
        /*05bc*/ 	.word	0x00010ae0


	//   ....[103]....
        /*05c0*/ 	.word	0x00010af0


	//   ....[104]....
        /*05c4*/ 	.word	0x000111f0


	//   ....[105]....
        /*05c8*/ 	.word	0x00011210


	//   ....[106]....
        /*05cc*/ 	.word	0x00011220


	//   ....[107]....
        /*05d0*/ 	.word	0x00011230


	//   ....[108]....
        /*05d4*/ 	.word	0x00011250


	//   ....[109]....
        /*05d8*/ 	.word	0x000112b0


	//   ....[110]....
        /*05dc*/ 	.word	0x000112d0


	//   ....[111]....
        /*05e0*/ 	.word	0x000112e0


	//   ....[112]....
        /*05e4*/ 	.word	0x00011320


	//   ....[113]....
        /*05e8*/ 	.word	0x00011350


	//   ....[114]....
        /*05ec*/ 	.word	0x00011360


	//   ....[115]....
        /*05f0*/ 	.word	0x00011380


	//   ....[116]....
        /*05f4*/ 	.word	0x000116d0


	//   ....[117]....
        /*05f8*/ 	.word	0x000116f0


	//   ....[118]....
        /*05fc*/ 	.word	0x00011700


	//   ....[119]....
        /*0600*/ 	.word	0x00011710


	//   ....[120]....
        /*0604*/ 	.word	0x00011720


	//   ....[121]....
        /*0608*/ 	.word	0x00011740


	//   ....[122]....
        /*060c*/ 	.word	0x000117b0


	//   ....[123]....
        /*0610*/ 	.word	0x000117d0


	//   ....[124]....
        /*0614*/ 	.word	0x00011830


	//   ....[125]....
        /*0618*/ 	.word	0x00011840


	//   ....[126]....
        /*061c*/ 	.word	0x000118b0


	//   ....[127]....
        /*0620*/ 	.word	0x00011920


	//   ....[128]....
        /*0624*/ 	.word	0x00011d50


	//   ....[129]....
        /*0628*/ 	.word	0x00011f30


	//   ....[130]....
        /*062c*/ 	.word	0x00012550


	//   ....[131]....
        /*0630*/ 	.word	0x00012630


	//   ....[132]....
        /*0634*/ 	.word	0x000126d0


	//   ....[133]....
        /*0638*/ 	.word	0x00012750


	//   ....[134]....
        /*063c*/ 	.word	0x00012800


	//   ....[135]....
        /*0640*/ 	.word	0x00012860


	//   ....[136]....
        /*0644*/ 	.word	0x00012920


	//   ....[137]....
        /*0648*/ 	.word	0x00012980


	//   ....[138]....
        /*064c*/ 	.word	0x00012a40


	//   ....[139]....
        /*0650*/ 	.word	0x00012aa0


	//   ....[140]....
        /*0654*/ 	.word	0x00012b60


	//   ....[141]....
        /*0658*/ 	.word	0x00012bc0


	//   ....[142]....
        /*065c*/ 	.word	0x00012c60


	//   ....[143]....
        /*0660*/ 	.word	0x00012d10


	//   ....[144]....
        /*0664*/ 	.word	0x00012dc0


	//   ....[145]....
        /*0668*/ 	.word	0x00012e50


	//   ....[146]....
        /*066c*/ 	.word	0x00012f20


	//   ....[147]....
        /*0670*/ 	.word	0x00013040


	//   ....[148]....
        /*0674*/ 	.word	0x000130b0


	//   ....[149]....
        /*0678*/ 	.word	0x00013110


	//   ....[150]....
        /*067c*/ 	.word	0x000131f0


	//   ....[151]....
        /*0680*/ 	.word	0x00013270


	//   ....[152]....
        /*0684*/ 	.word	0x00013370


	//   ....[153]....
        /*0688*/ 	.word	0x00013470


	//   ....[154]....
        /*068c*/ 	.word	0x000134e0


	//   ....[155]....
        /*0690*/ 	.word	0x00013540


	//   ....[156]....
        /*0694*/ 	.word	0x00013610


	//   ....[157]....
        /*0698*/ 	.word	0x00013730


	//   ....[158]....
        /*069c*/ 	.word	0x00013780


	//   ....[159]....
        /*06a0*/ 	.word	0x00013810


	//   ....[160]....
        /*06a4*/ 	.word	0x000138b0


	//   ....[161]....
        /*06a8*/ 	.word	0x00013930


	//   ....[162]....
        /*06ac*/ 	.word	0x00013a00


	//   ....[163]....
        /*06b0*/ 	.word	0x00013b10


	//   ....[164]....
        /*06b4*/ 	.word	0x00013b60


	//   ....[165]....
        /*06b8*/ 	.word	0x00013bd0


	//   ....[166]....
        /*06bc*/ 	.word	0x00013cc0


	//   ....[167]....
        /*06c0*/ 	.word	0x00013dd0


	//   ....[168]....
        /*06c4*/ 	.word	0x00013e20


	//   ....[169]....
        /*06c8*/ 	.word	0x00013ea0


	//   ....[170]....
        /*06cc*/ 	.word	0x00013f80


	//   ....[171]....
        /*06d0*/ 	.word	0x00014090


	//   ....[172]....
        /*06d4*/ 	.word	0x000140e0


	//   ....[173]....
        /*06d8*/ 	.word	0x00014150


	//   ....[174]....
        /*06dc*/ 	.word	0x00014230


	//   ....[175]....
        /*06e0*/ 	.word	0x00014360


	//   ....[176]....
        /*06e4*/ 	.word	0x00014430


	//   ....[177]....
        /*06e8*/ 	.word	0x000144c0


	//   ....[178]....
        /*06ec*/ 	.word	0x000145f0


	//   ....[179]....
        /*06f0*/ 	.word	0x00014650


	//   ....[180]....
        /*06f4*/ 	.word	0x00014760


	//   ....[181]....
        /*06f8*/ 	.word	0x000147c0


	//   ....[182]....
        /*06fc*/ 	.word	0x000148d0


	//   ....[183]....
        /*0700*/ 	.word	0x00014930


	//   ....[184]....
        /*0704*/ 	.word	0x00014a40


	//   ....[185]....
        /*0708*/ 	.word	0x00014aa0


	//   ....[186]....
        /*070c*/ 	.word	0x00014b60


	//   ....[187]....
        /*0710*/ 	.word	0x00014cc0


	//   ....[188]....
        /*0714*/ 	.word	0x00014d60


	//   ....[189]....
        /*0718*/ 	.word	0x00014dc0


	//   ....[190]....
        /*071c*/ 	.word	0x00014e60


	//   ....[191]....
        /*0720*/ 	.word	0x00014ec0


	//   ....[192]....
        /*0724*/ 	.word	0x00014f70


	//   ....[193]....
        /*0728*/ 	.word	0x00014fd0


	//   ....[194]....
        /*072c*/ 	.word	0x00015070


	//   ....[195]....
        /*0730*/ 	.word	0x000150d0


	//   ....[196]....
        /*0734*/ 	.word	0x00015170


	//   ....[197]....
        /*0738*/ 	.word	0x000151d0


	//   ....[198]....
        /*073c*/ 	.word	0x00015270


	//   ....[199]....
        /*0740*/ 	.word	0x00015350


	//   ....[200]....
        /*0744*/ 	.word	0x000153f0


	//   ....[201]....
        /*0748*/ 	.word	0x00015450


	//   ....[202]....
        /*074c*/ 	.word	0x00015520


	//   ....[203]....
        /*0750*/ 	.word	0x00015580


	//   ....[204]....
        /*0754*/ 	.word	0x00015650


	//   ....[205]....
        /*0758*/ 	.word	0x000156b0


	//   ....[206]....
        /*075c*/ 	.word	0x00015780


	//   ....[207]....
        /*0760*/ 	.word	0x000157e0


	//   ....[208]....
        /*0764*/ 	.word	0x000158b0


	//   ....[209]....
        /*0768*/ 	.word	0x00015910


	//   ....[210]....
        /*076c*/ 	.word	0x000159e0


	//   ....[211]....
        /*0770*/ 	.word	0x00015a70


	//   ....[212]....
        /*0774*/ 	.word	0x00015b90


	//----- nvinfo : EIATTR_REG_RECONFIG
	.align		4
.L_527:
        /*0778*/ 	.byte	0x01, 0x54
	.zero		2


	//----- nvinfo : EIATTR_SYSCALL_OFFSETS
	.align		4
        /*077c*/ 	.byte	0x04, 0x46
        /*077e*/ 	.short	(.L_529 - .L_528)


	//   ....[0]....
.L_528:
        /*0780*/ 	.word	0x000018d0


	//   ....[1]....
        /*0784*/ 	.word	0x0000e1c0


	//   ....[2]....
        /*0788*/ 	.word	0x0000e310


	//   ....[3]....
        /*078c*/ 	.word	0x0000e400


	//   ....[4]....
        /*0790*/ 	.word	0x0000ef30


	//   ....[5]....
        /*0794*/ 	.word	0x0000fac0


	//----- nvinfo : EIATTR_MBARRIER_INSTR_OFFSETS
	.align		4
.L_529:
        /*0798*/ 	.byte	0x04, 0x39
        /*079a*/ 	.short	(.L_531 - .L_530)


	//   ....[0]....
.L_530:
        /*079c*/ 	.word	0x00000190
        /*07a0*/ 	.word	0x000000ff
        /*07a4*/ 	.word	0x00032400
        /*07a8*/ 	.short	0x0100
        /*07aa*/ 	.byte	0x08
	.zero		1


	//   ....[1]....
        /*07ac*/ 	.word	0x000001a0
        /*07b0*/ 	.word	0x000000ff
        /*07b4*/ 	.word	0x00032410
        /*07b8*/ 	.short	0x0100
        /*07ba*/ 	.byte	0x08
	.zero		1


	//   ....[2]....
        /*07bc*/ 	.word	0x000001b0
        /*07c0*/ 	.word	0x000000ff
        /*07c4*/ 	.word	0x00032420
        /*07c8*/ 	.short	0x0100
        /*07ca*/ 	.byte	0x08
	.zero		1


	//   ....[3]....
        /*07cc*/ 	.word	0x000002a0
        /*07d0*/ 	.word	0x000000ff
        /*07d4*/ 	.word	0x00032430
        /*07d8*/ 	.short	0x0100
        /*07da*/ 	.byte	0x08
	.zero		1


	//   ....[4]....
        /*07dc*/ 	.word	0x000002b0
        /*07e0*/ 	.word	0x000000ff
        /*07e4*/ 	.word	0x00032440
        /*07e8*/ 	.short	0x0100
        /*07ea*/ 	.byte	0x08
	.zero		1


	//   ....[5]....
        /*07ec*/ 	.word	0x000002c0
        /*07f0*/ 	.word	0x000000ff
        /*07f4*/ 	.word	0x00032438
        /*07f8*/ 	.short	0x0100
        /*07fa*/ 	.byte	0x08
	.zero		1


	//   ....[6]....
        /*07fc*/ 	.word	0x000002d0
        /*0800*/ 	.word	0x000000ff
        /*0804*/ 	.word	0x00032448
        /*0808*/ 	.short	0x0100
        /*080a*/ 	.byte	0x08
	.zero		1


	//   ....[7]....
        /*080c*/ 	.word	0x00000400
        /*0810*/ 	.word	0x000000ff
        /*0814*/ 	.word	0x00032450
        /*0818*/ 	.short	0x0100
        /*081a*/ 	.byte	0x08
	.zero		1


	//   ....[8]....
        /*081c*/ 	.word	0x00000410
        /*0820*/ 	.word	0x000000ff
        /*0824*/ 	.word	0x00032460
        /*0828*/ 	.short	0x0100
        /*082a*/ 	.byte	0x08
	.zero		1


	//   ....[9]....
        /*082c*/ 	.word	0x00000420
        /*0830*/ 	.word	0x000000ff
        /*0834*/ 	.word	0x00032458
        /*0838*/ 	.short	0x0100
        /*083a*/ 	.byte	0x08
	.zero		1


	//   ....[10]....
        /*083c*/ 	.word	0x00000430
        /*0840*/ 	.word	0x000000ff
        /*0844*/ 	.word	0x00032468
        /*0848*/ 	.short	0x0100
        /*084a*/ 	.byte	0x08
	.zero		1


	//   ....[11]....
        /*084c*/ 	.word	0x00000520
        /*0850*/ 	.word	0x000000ff
        /*0854*/ 	.word	0x00032470
        /*0858*/ 	.short	0x0100
        /*085a*/ 	.byte	0x06
	.zero		1


	//   ....[12]....
        /*085c*/ 	.word	0x00000530
        /*0860*/ 	.word	0x000000ff
        /*0864*/ 	.word	0x00032480
        /*0868*/ 	.short	0x0100
        /*086a*/ 	.byte	0x06
	.zero		1


	//   ....[13]....
        /*086c*/ 	.word	0x00000540
        /*0870*/ 	.word	0x000000ff
        /*0874*/ 	.word	0x00032478
        /*0878*/ 	.short	0x0100
        /*087a*/ 	.byte	0x06
	.zero		1


	//   ....[14]....
        /*087c*/ 	.word	0x00000550
        /*0880*/ 	.word	0x000000ff
        /*0884*/ 	.word	0x00032488
        /*0888*/ 	.short	0x0100
        /*088a*/ 	.byte	0x06
	.zero		1


	//   ....[15]....
        /*088c*/ 	.word	0x00000680
        /*0890*/ 	.word	0x000000ff
        /*0894*/ 	.word	0x00032490
        /*0898*/ 	.short	0x0100
        /*089a*/ 	.byte	0x08
	.zero		1


	//   ....[16]....
        /*089c*/ 	.word	0x00000690
        /*08a0*/ 	.word	0x000000ff
        /*08a4*/ 	.word	0x000324a0
        /*08a8*/ 	.short	0x0100
        /*08aa*/ 	.byte	0x08
	.zero		1


	//   ....[17]....
        /*08ac*/ 	.word	0x000006a0
        /*08b0*/ 	.word	0x000000ff
        /*08b4*/ 	.word	0x00032498
        /*08b8*/ 	.short	0x0100
        /*08ba*/ 	.byte	0x08
	.zero		1


	//   ....[18]....
        /*08bc*/ 	.word	0x000006b0
        /*08c0*/ 	.word	0x000000ff
        /*08c4*/ 	.word	0x000324a8
        /*08c8*/ 	.short	0x0100
        /*08ca*/ 	.byte	0x08
	.zero		1


	//   ....[19]....
        /*08cc*/ 	.word	0x000007f0
        /*08d0*/ 	.word	0x000000ff
        /*08d4*/ 	.word	0x000324b0
        /*08d8*/ 	.short	0x0100
        /*08da*/ 	.byte	0x08
	.zero		1


	//   ....[20]....
        /*08dc*/ 	.word	0x00000800
        /*08e0*/ 	.word	0x000000ff
        /*08e4*/ 	.word	0x000324c0
        /*08e8*/ 	.short	0x0100
        /*08ea*/ 	.byte	0x08
	.zero		1


	//   ....[21]....
        /*08ec*/ 	.word	0x00000810
        /*08f0*/ 	.word	0x000000ff
        /*08f4*/ 	.word	0x000324b8
        /*08f8*/ 	.short	0x0100
        /*08fa*/ 	.byte	0x08
	.zero		1


	//   ....[22]....
        /*08fc*/ 	.word	0x00000820
        /*0900*/ 	.word	0x000000ff
        /*0904*/ 	.word	0x000324c8
        /*0908*/ 	.short	0x0100
        /*090a*/ 	.byte	0x08
	.zero		1


	//   ....[23]....
        /*090c*/ 	.word	0x00001930
        /*0910*/ 	.word	0x000000ff
        /*0914*/ 	.word	0x00032400
        /*0918*/ 	.short	0x010a
        /*091a*/ 	.byte	0x28
	.zero		1


	//   ....[24]....
        /*091c*/ 	.word	0x00001a10
        /*0920*/ 	.word	0x000000ff
        /*0924*/ 	.word	0x00032430
        /*0928*/ 	.short	0x010a
        /*092a*/ 	.byte	0x06
	.zero		1


	//   ....[25]....
        /*092c*/ 	.word	0x00001a50
        /*0930*/ 	.word	0x000000ff
        /*0934*/ 	.word	0x00032430
        /*0938*/ 	.short	0x010a
        /*093a*/ 	.byte	0x06
	.zero		1


	//   ....[26]....
        /*093c*/ 	.word	0x00001d50
        /*0940*/ 	.word	0x000000ff
        /*0944*/ 	.word	0x00032410
        /*0948*/ 	.short	0x010a
        /*094a*/ 	.byte	0x28
	.zero		1


	//   ....[27]....
        /*094c*/ 	.word	0x00001d90
        /*0950*/ 	.word	0x000000ff
        /*0954*/ 	.word	0x00032450
        /*0958*/ 	.short	0x010a
        /*095a*/ 	.byte	0x06
	.zero		1


	//   ....[28]....
        /*095c*/ 	.word	0x00001dd0
        /*0960*/ 	.word	0x000000ff
        /*0964*/ 	.word	0x00032450
        /*0968*/ 	.short	0x010a
        /*096a*/ 	.byte	0x06
	.zero		1


	//   ....[29]....
        /*096c*/ 	.word	0x00002c30
        /*0970*/ 	.word	0x000000ff
        /*0974*/ 	.word	0x00000000
        /*0978*/ 	.short	0x0101
        /*097a*/ 	.byte	0x0a
	.zero		1


	//   ....[30]....
        /*097c*/ 	.word	0x00004510
        /*0980*/ 	.word	0x000000ff
        /*0984*/ 	.word	0x00000000
        /*0988*/ 	.short	0x0101
        /*098a*/ 	.byte	0x06
	.zero		1


	//   ....[31]....
        /*098c*/ 	.word	0x000046b0
        /*0990*/ 	.word	0x000000ff
        /*0994*/ 	.word	0x00032430
        /*0998*/ 	.short	0x010a
        /*099a*/ 	.byte	0x04
	.zero		1


	//   ....[32]....
        /*099c*/ 	.word	0x000046f0
        /*09a0*/ 	.word	0x000000ff
        /*09a4*/ 	.word	0x00032430
        /*09a8*/ 	.short	0x010a
        /*09aa*/ 	.byte	0x04
	.zero		1


	//   ....[33]....
        /*09ac*/ 	.word	0x00004910
        /*09b0*/ 	.word	0x000000ff
        /*09b4*/ 	.word	0x00032450
        /*09b8*/ 	.short	0x010a
        /*09ba*/ 	.byte	0x04
	.zero		1


	//   ....[34]....
        /*09bc*/ 	.word	0x00004950
        /*09c0*/ 	.word	0x000000ff
        /*09c4*/ 	.word	0x00032450
        /*09c8*/ 	.short	0x010a
        /*09ca*/ 	.byte	0x04
	.zero		1


	//   ....[35]....
        /*09cc*/ 	.word	0x00005550
        /*09d0*/ 	.word	0x000000ff
        /*09d4*/ 	.word	0x00000000
        /*09d8*/ 	.short	0x0101
        /*09da*/ 	.byte	0x0a
	.zero		1


	//   ....[36]....
        /*09dc*/ 	.word	0x000076b0
        /*09e0*/ 	.word	0x000000ff
        /*09e4*/ 	.word	0x00000000
        /*09e8*/ 	.short	0x0101
        /*09ea*/ 	.byte	0x04
	.zero		1


	//   ....[37]....
        /*09ec*/ 	.word	0x000077e0
        /*09f0*/ 	.word	0x000000ff
        /*09f4*/ 	.word	0x00032430
        /*09f8*/ 	.short	0x010a
        /*09fa*/ 	.byte	0x04
	.zero		1


	//   ....[38]....
        /*09fc*/ 	.word	0x00007820
        /*0a00*/ 	.word	0x000000ff
        /*0a04*/ 	.word	0x00032430
        /*0a08*/ 	.short	0x010a
        /*0a0a*/ 	.byte	0x04
	.zero		1


	//   ....[39]....
        /*0a0c*/ 	.word	0x00007a40
        /*0a10*/ 	.word	0x000000ff
        /*0a14*/ 	.word	0x00032450
        /*0a18*/ 	.short	0x010a
        /*0a1a*/ 	.byte	0x04
	.zero		1


	//   ....[40]....
        /*0a1c*/ 	.word	0x00007a80
        /*0a20*/ 	.word	0x000000ff
        /*0a24*/ 	.word	0x00032450
        /*0a28*/ 	.short	0x010a
        /*0a2a*/ 	.byte	0x04
	.zero		1


	//   ....[41]....
        /*0a2c*/ 	.word	0x00008490
        /*0a30*/ 	.word	0x000000ff
        /*0a34*/ 	.word	0x00000000
        /*0a38*/ 	.short	0x0101
        /*0a3a*/ 	.byte	0x0b
	.zero		1


	//   ....[42]....
        /*0a3c*/ 	.word	0x0000a040
        /*0a40*/ 	.word	0x000000ff
        /*0a44*/ 	.word	0x00000000
        /*0a48*/ 	.short	0x0101
        /*0a4a*/ 	.byte	0x04
	.zero		1


	//   ....[43]....
        /*0a4c*/ 	.word	0x0000c320
        /*0a50*/ 	.word	0x000000bd
        /*0a54*/ 	.word	0x00000000
        /*0a58*/ 	.short	0x0101
        /*0a5a*/ 	.byte	0x3f
	.zero		1


	//   ....[44]....
        /*0a5c*/ 	.word	0x0000e800
        /*0a60*/ 	.word	0x00000018
        /*0a64*/ 	.word	0x00032440
        /*0a68*/ 	.short	0x010a
        /*0a6a*/ 	.byte	0x3f
	.zero		1


	//   ....[45]....
        /*0a6c*/ 	.word	0x0000ed10
        /*0a70*/ 	.word	0x00000018
        /*0a74*/ 	.word	0x00032430
        /*0a78*/ 	.short	0x0107
        /*0a7a*/ 	.byte	0x3f
	.zero		1


	//   ....[46]....
        /*0a7c*/ 	.word	0x0000edc0
        /*0a80*/ 	.word	0x00000018
        /*0a84*/ 	.word	0x00032430
        /*0a88*/ 	.short	0x0101
        /*0a8a*/ 	.byte	0x3f
	.zero		1


	//   ....[47]....
        /*0a8c*/ 	.word	0x0000f900
        /*0a90*/ 	.word	0x00000011
        /*0a94*/ 	.word	0x00032400
        /*0a98*/ 	.short	0x0107
        /*0a9a*/ 	.byte	0x3f
	.zero		1


	//   ....[48]....
        /*0a9c*/ 	.word	0x0000f990
        /*0aa0*/ 	.word	0x00000011
        /*0aa4*/ 	.word	0x00032400
        /*0aa8*/ 	.short	0x0101
        /*0aaa*/ 	.byte	0x3f
	.zero		1


	//   ....[49]....
        /*0aac*/ 	.word	0x000103e0
        /*0ab0*/ 	.word	0x00000011
        /*0ab4*/ 	.word	0x00032410
        /*0ab8*/ 	.short	0x0107
        /*0aba*/ 	.byte	0x3f
	.zero		1


	//   ....[50]....
        /*0abc*/ 	.word	0x000104d0
        /*0ac0*/ 	.word	0x00000011
        /*0ac4*/ 	.word	0x00032410
        /*0ac8*/ 	.short	0x0101
        /*0aca*/ 	.byte	0x3f
	.zero		1


	//   ....[51]....
        /*0acc*/ 	.word	0x000104f0
        /*0ad0*/ 	.word	0x00000011
        /*0ad4*/ 	.word	0x00032420
        /*0ad8*/ 	.short	0x010a
        /*0ada*/ 	.byte	0x3f
	.zero		1


	//   ....[52]....
        /*0adc*/ 	.word	0x00010570
        /*0ae0*/ 	.word	0x00000018
        /*0ae4*/ 	.word	0x00032460
        /*0ae8*/ 	.short	0x010a
        /*0aea*/ 	.byte	0x3f
	.zero		1


	//   ....[53]....
        /*0aec*/ 	.word	0x00010c70
        /*0af0*/ 	.word	0x00000018
        /*0af4*/ 	.word	0x00032450
        /*0af8*/ 	.short	0x0107
        /*0afa*/ 	.byte	0x3f
	.zero		1


	//   ....[54]....
        /*0afc*/ 	.word	0x00010d30
        /*0b00*/ 	.word	0x00000018
        /*0b04*/ 	.word	0x00032450
        /*0b08*/ 	.short	0x0101
        /*0b0a*/ 	.byte	0x3f
	.zero		1


	//   ....[55]....
        /*0b0c*/ 	.word	0x00011050
        /*0b10*/ 	.word	0x0000000a
        /*0b14*/ 	.word	0x00032440
        /*0b18*/ 	.short	0x010a
        /*0b1a*/ 	.byte	0x3f
	.zero		1


	//   ....[56]....
        /*0b1c*/ 	.word	0x00011420
        /*0b20*/ 	.word	0x0000000a
        /*0b24*/ 	.word	0x00032430
        /*0b28*/ 	.short	0x0107
        /*0b2a*/ 	.byte	0x3f
	.zero		1


	//   ....[57]....
        /*0b2c*/ 	.word	0x000114d0
        /*0b30*/ 	.word	0x0000000a
        /*0b34*/ 	.word	0x00032430
        /*0b38*/ 	.short	0x0101
        /*0b3a*/ 	.byte	0x3f
	.zero		1


	//   ....[58]....
        /*0b3c*/ 	.word	0x00011500
        /*0b40*/ 	.word	0x0000000a
        /*0b44*/ 	.word	0x00032460
        /*0b48*/ 	.short	0x010a
        /*0b4a*/ 	.byte	0x3f
	.zero		1


	//   ....[59]....
        /*0b4c*/ 	.word	0x00011a20
        /*0b50*/ 	.word	0x0000000a
        /*0b54*/ 	.word	0x00032450
        /*0b58*/ 	.short	0x0107
        /*0b5a*/ 	.byte	0x3f
	.zero		1


	//   ....[60]....
        /*0b5c*/ 	.word	0x00011ad0
        /*0b60*/ 	.word	0x0000000a
        /*0b64*/ 	.word	0x00032450
        /*0b68*/ 	.short	0x0101
        /*0b6a*/ 	.byte	0x3f
	.zero		1


	//   ....[61]....
        /*0b6c*/ 	.word	0x00011eb0
        /*0b70*/ 	.word	0x00000007
        /*0b74*/ 	.word	0x00032420
        /*0b78*/ 	.short	0x010a
        /*0b7a*/ 	.byte	0x3f
	.zero		1


	//   ....[62]....
        /*0b7c*/ 	.word	0x00012050
        /*0b80*/ 	.word	0x00000005
        /*0b84*/ 	.word	0x00032440
        /*0b88*/ 	.short	0x010a
        /*0b8a*/ 	.byte	0x3f
	.zero		1


	//   ....[63]....
        /*0b8c*/ 	.word	0x000120f0
        /*0b90*/ 	.word	0x00000003
        /*0b94*/ 	.word	0x00032440
        /*0b98*/ 	.short	0x010a
        /*0b9a*/ 	.byte	0x3f
	.zero		1


	//   ....[64]....
        /*0b9c*/ 	.word	0x00012130
        /*0ba0*/ 	.word	0x00000005
        /*0ba4*/ 	.word	0x00032460
        /*0ba8*/ 	.short	0x010a
        /*0baa*/ 	.byte	0x3f
	.zero		1


	//   ....[65]....
        /*0bac*/ 	.word	0x00012170
        /*0bb0*/ 	.word	0x00000003
        /*0bb4*/ 	.word	0x00032460
        /*0bb8*/ 	.short	0x010a
        /*0bba*/ 	.byte	0x3f
	.zero		1


	//   ....[66]....
        /*0bbc*/ 	.word	0x000121e0
        /*0bc0*/ 	.word	0x00000003
        /*0bc4*/ 	.word	0x00032400
        /*0bc8*/ 	.short	0x010a
        /*0bca*/ 	.byte	0x3f
	.zero		1


	//   ....[67]....
        /*0bcc*/ 	.word	0x00012240
        /*0bd0*/ 	.word	0x00000003
        /*0bd4*/ 	.word	0x00032430
        /*0bd8*/ 	.short	0x010a
        /*0bda*/ 	.byte	0x3f
	.zero		1


	//   ....[68]....
        /*0bdc*/ 	.word	0x000122a0
        /*0be0*/ 	.word	0x00000003
        /*0be4*/ 	.word	0x00032410
        /*0be8*/ 	.short	0x010a
        /*0bea*/ 	.byte	0x3f
	.zero		1


	//   ....[69]....
        /*0bec*/ 	.word	0x00012300
        /*0bf0*/ 	.word	0x00000003
        /*0bf4*/ 	.word	0x00032450
        /*0bf8*/ 	.short	0x010a
        /*0bfa*/ 	.byte	0x3f
	.zero		1


	//   ....[70]....
        /*0bfc*/ 	.word	0x00012360
        /*0c00*/ 	.word	0x00000099
        /*0c04*/ 	.word	0x00032430
        /*0c08*/ 	.short	0x010a
        /*0c0a*/ 	.byte	0x3f
	.zero		1


	//   ....[71]....
        /*0c0c*/ 	.word	0x000123c0
        /*0c10*/ 	.word	0x000000cb
        /*0c14*/ 	.word	0x00032450
        /*0c18*/ 	.short	0x010a
        /*0c1a*/ 	.byte	0x3f
	.zero		1


	//   ....[72]....
        /*0c1c*/ 	.word	0x00012420
        /*0c20*/ 	.word	0x00000099
        /*0c24*/ 	.word	0x00032430
        /*0c28*/ 	.short	0x010a
        /*0c2a*/ 	.byte	0x3f
	.zero		1


	//   ....[73]....
        /*0c2c*/ 	.word	0x00012480
        /*0c30*/ 	.word	0x000000cb
        /*0c34*/ 	.word	0x00032450
        /*0c38*/ 	.short	0x010a
        /*0c3a*/ 	.byte	0x3f
	.zero		1


	//   ....[74]....
        /*0c3c*/ 	.word	0x00012580
        /*0c40*/ 	.word	0x00000018
        /*0c44*/ 	.word	0x00032440
        /*0c48*/ 	.short	0x010a
        /*0c4a*/ 	.byte	0x3f
	.zero		1


	//   ....[75]....
        /*0c4c*/ 	.word	0x00014260
        /*0c50*/ 	.word	0x00000011
        /*0c54*/ 	.word	0x00032420
        /*0c58*/ 	.short	0x010a
        /*0c5a*/ 	.byte	0x3f
	.zero		1


	//   ....[76]....
        /*0c5c*/ 	.word	0x000142b0
        /*0c60*/ 	.word	0x00000018
        /*0c64*/ 	.word	0x00032460
        /*0c68*/ 	.short	0x010a
        /*0c6a*/ 	.byte	0x3f
	.zero		1


	//   ....[77]....
        /*0c6c*/ 	.word	0x00014c10
        /*0c70*/ 	.word	0x0000000a
        /*0c74*/ 	.word	0x00032440
        /*0c78*/ 	.short	0x010a
        /*0c7a*/ 	.byte	0x3f
	.zero		1


	//   ....[78]....
        /*0c7c*/ 	.word	0x000152a0
        /*0c80*/ 	.word	0x0000000a
        /*0c84*/ 	.word	0x00032460
        /*0c88*/ 	.short	0x010a
        /*0c8a*/ 	.byte	0x3f
	.zero		1


	//   ....[79]....
        /*0c8c*/ 	.word	0x00015ab0
        /*0c90*/ 	.word	0x00000007
        /*0c94*/ 	.word	0x00032420
        /*0c98*/ 	.short	0x010a
        /*0c9a*/ 	.byte	0x3f
	.zero		1


	//   ....[80]....
        /*0c9c*/ 	.word	0x00015c50
        /*0ca0*/ 	.word	0x00000005
        /*0ca4*/ 	.word	0x00032440
        /*0ca8*/ 	.short	0x010a
        /*0caa*/ 	.byte	0x3f
	.zero		1


	//   ....[81]....
        /*0cac*/ 	.word	0x00015ca0
        /*0cb0*/ 	.word	0x00000003
        /*0cb4*/ 	.word	0x00032440
        /*0cb8*/ 	.short	0x010a
        /*0cba*/ 	.byte	0x3f
	.zero		1


	//   ....[82]....
        /*0cbc*/ 	.word	0x00015cf0
        /*0cc0*/ 	.word	0x00000005
        /*0cc4*/ 	.word	0x00032460
        /*0cc8*/ 	.short	0x010a
        /*0cca*/ 	.byte	0x3f
	.zero		1


	//----- nvinfo : EIATTR_NUM_MBARRIERS
	.align		4
.L_531:
        /*0ccc*/ 	.byte	0x03, 0x38
        /*0cce*/ 	.short	0x0017


	//----- nvinfo : EIATTR_EXIT_INSTR_OFFSETS
	.align		4
        /*0cd0*/ 	.byte	0x04, 0x1c
        /*0cd2*/ 	.short	(.L_533 - .L_532)


	//   ....[0]....
.L_532:
        /*0cd4*/ 	.word	0x000009b0


	//   ....[1]....
        /*0cd8*/ 	.word	0x0000d4f0


	//   ....[2]....
        /*0cdc*/ 	.word	0x000121c0


	//----- nvinfo : EIATTR_MAX_THREADS
	.align		4
.L_533:
        /*0ce0*/ 	.byte	0x04, 0x05
        /*0ce2*/ 	.short	(.L_535 - .L_534)
.L_534:
        /*0ce4*/ 	.word	0x00000180
        /*0ce8*/ 	.word	0x00000001
        /*0cec*/ 	.word	0x00000001


	//----- nvinfo : EIATTR_CRS_STACK_SIZE
	.align		4
.L_535:
        /*0cf0*/ 	.byte	0x04, 0x1e
        /*0cf2*/ 	.short	(.L_537 - .L_536)
.L_536:
        /*0cf4*/ 	.word	0x00000000


	//----- nvinfo : EIATTR_CBANK_PARAM_SIZE
	.align		4
.L_537:
        /*0cf8*/ 	.byte	0x03, 0x19
        /*0cfa*/ 	.short	0x0bf0


	//----- nvinfo : EIATTR_PARAM_CBANK
	.align		4
        /*0cfc*/ 	.byte	0x04, 0x0a
        /*0cfe*/ 	.short	(.L_539 - .L_538)
	.align		4
.L_538:
        /*0d00*/ 	.word	index@(.nv.constant0._ZN7cutlass13device_kernelIN5flash11enable_sm90INS1_16FlashAttnFwdSm90INS1_25CollectiveMainloopFwdSm90ILi2EN4cute5tupleIJNS5_1CILi1EEES8_S8_EEENS6_IJNS7_ILi128EEENS7_ILi96EEENS7_ILi64EEEEEELi256ENS_6half_tEfNS_4arch4Sm90ELb1ELb0ELb1ELb0ELb1ELb0ELb1ELb1ELb0ELb1ELb0ELb0EEENS1_21CollectiveEpilogueFwdINS6_IJSA_NS7_ILi256EEESB_EEES9_SE_SG_Li256ELb0ELb1ELb0ELb0EEENS1_30DynamicPersistentTileSchedulerILi256ELi128ELb0ELb1ELb1EEEEEEEEEvNT_6ParamsE)
        /*0d04*/ 	.short	0x0210
        /*0d06*/ 	.short	0x0bf0


	//----- nvinfo : EIATTR_SW_WAR
	.align		4
.L_539:
        /*0d08*/ 	.byte	0x04, 0x36
        /*0d0a*/ 	.short	(.L_541 - .L_540)
.L_540:
        /*0d0c*/ 	.word	0x00000008
.L_541:


//--------------------- .nv.info._ZN7cutlass13device_kernelIN5flash11enable_sm90INS1_16FlashAttnFwdSm90INS1_25CollectiveMainloopFwdSm90ILi2EN4cute5tupleIJNS5_1CILi1EEES8_S8_EEENS6_IJNS7_ILi128EEENS7_ILi96EEENS7_ILi64EEEEEELi256ENS_6half_tEfNS_4arch4Sm90ELb1ELb0ELb1ELb1ELb1ELb0ELb0ELb1ELb0ELb1ELb0ELb0EEENS1_21CollectiveEpilogueFwdINS6_IJSA_NS7_ILi256EEESB_EEES9_SE_SG_Li256ELb1ELb1ELb0ELb0EEENS1_36VarlenDynamicPersistentTileSchedulerILi128ELi96ELi256ELi128ELb0ELb1ELb1ELb1ELb1ELb1EEEEEEEEEvNT_6ParamsE --------------------------
	.section	.nv.info._ZN7cutlass13device_kernelIN5flash11enable_sm90INS1_16FlashAttnFwdSm90INS1_25CollectiveMainloopFwdSm90ILi2EN4cute5tupleIJNS5_1CILi1EEES8_S8_EEENS6_IJNS7_ILi128EEENS7_ILi96EEENS7_ILi64EEEEEELi256ENS_6half_tEfNS_4arch4Sm90ELb1ELb0ELb1ELb1ELb1ELb0ELb0ELb1ELb0ELb1ELb0ELb0EEENS1_21CollectiveEpilogueFwdINS6_IJSA_NS7_ILi256EEESB_EEES9_SE_SG_Li256ELb1ELb1ELb0ELb0EEENS1_36VarlenDynamicPersistentTileSchedulerILi128ELi96ELi256ELi128ELb0ELb1ELb1ELb1ELb1ELb1EEEEEEEEEvNT_6ParamsE,"",@"SHT_CUDA_INFO"
	.sectionflags	@""
	.align	4


	//----- nvinfo : EIATTR_CUDA_API_VERSION
	.align		4
        /*0000*/ 	.byte	0x04, 0x37
        /*0002*/ 	.short	(.L_543 - .L_542)
.L_542:
        /*0004*/ 	.word	0x00000082


	//----- nvinfo : EIATTR_KPARAM_INFO
	.align		4
.L_543:
        /*0008*/ 	.byte	0x04, 0x17
        /*000a*/ 	.short	(.L_545 - .L_544)
.L_544:
        /*000c*/ 	.word	0x00000000
        /*0010*/ 	.short	0x0000
        /*0012*/ 	.short	0x0070
        /*0014*/ 	.byte	0x00, 0xf0, 0x01, 0x2a


	//----- nvinfo : EIATTR_SPARSE_MMA_MASK
	.align		4
.L_545:
        /*0018*/ 	.byte	0x03, 0x50
        /*001a*/ 	.short	0x0000


	//----- nvinfo : EIATTR_MAXREG_COUNT
	.align		4
        /*001c*/ 	.byte	0x03, 0x1b
        /*001e*/ 	.short	0x00a8


	//----- nvinfo : EIATTR_NUM_BARRIERS
	.align		4
        /*0020*/ 	.byte	0x02, 0x4c
        /*0022*/ 	.byte	0x10
	.zero		1


	//----- nvinfo : EIATTR_EXTERNS
	.align		4
        /*0024*/ 	.byte	0x04, 0x0f
        /*0026*/ 	.short	(.L_547 - .L_546)


	//   ....[0]....
	.align		4
.L_546:
        /*0028*/ 	.word	index@(__assertfail)


	//----- nvinfo : EIATTR_ANNOTATIONS
	.align		4
.L_547:
        /*002c*/ 	.byte	0x04, 0x55
        /*002e*/ 	.short	(.L_549 - .L_548)


	//   ....[0]....
.L_548:
        /* <DEDUP_REMOVED lines=13> */


	//----- nvinfo : EIATTR_MERCURY_ISA_VERSION
	.align		4
.L_549:
        /*00f0*/ 	.byte	0x03, 0x5f
        /*00f2*/ 	.short	0x0101


	//----- nvinfo : EIATTR_UNUSED_LOAD_BYTE_OFFSET
	.align		4
        /*00f4*/ 	.byte	0x04, 0x44
        /*00f6*/ 	.short	(.L_551 - .L_550)


	//   ....[0]....
.L_550:
        /*00f8*/ 	.word	0x00000970
        /*00fc*/ 	.word	0x0000fff0


	//   ....[1]....
        /*0100*/ 	.word	0x000096b0
        /*0104*/ 	.word	0x0000fff0


	//----- nvinfo : EIATTR_INT_WARP_WIDE_INSTR_OFFSETS
	.align		4
.L_551:
        /*0108*/ 	.byte	0x04, 0x31
        /*010a*/ 	.short	(.L_553 - .L_552)


	//   ....[0]....
.L_552:
        /*010c*/ 	.word	0x000000c0


	//   ....[1]....
        /*0110*/ 	.word	0x000000d0


	//   ....[2]....
        /*0114*/ 	.word	0x00000170


	//   ....[3]....
        /*0118*/ 	.word	0x0000d770


	//   ....[4]....
        /*011c*/ 	.word	0x0000d800


	//   ....[5]....
        /*0120*/ 	.word	0x00010b30


	//   ....[6]....
        /*0124*/ 	.word	0x00010bc0


	//----- nvinfo : EIATTR_COOP_GROUP_MASK_REGIDS
	.align		4
.L_553:
        /*0128*/ 	.byte	0x04, 0x29
        /*012a*/ 	.short	(.L_555 - .L_554)


	//   ....[0]....
.L_554:
        /*012c*/ 	.word	0xffffffff


	//   ....[1]....
        /*0130*/ 	.word	0xffffffff


	//   ....[2]....
        /*0134*/ 	.word	0xffffffff


	//   ....[3]....
        /*0138*/ 	.word	0xffffffff


	//   ....[4]....
        /*013c*/ 	.word	0xffffffff


	//   ....[5]....
        /*0140*/ 	.word	0xffffffff


	//   ....[6]....
        /*0144*/ 	.word	0xffffffff


	//   ....[7]....
        /*0148*/ 	.word	0xffffffff


	//   ....[8]....
        /*014c*/ 	.word	0xffffffff


	//   ....[9]....
        /*0150*/ 	.word	0xffffffff


	//   ....[10]....
        /*0154*/ 	.word	0xffffffff


	//   ....[11]....
        /*0158*/ 	.word	0xffffffff


	//   ....[12]....
        /*015c*/ 	.word	0xffffffff


	//   ....[13]....
        /*0160*/ 	.word	0xffffffff


	//   ....[14]....
        /*0164*/ 	.word	0xffffffff


	//   ....[15]....
        /*0168*/ 	.word	0xffffffff


	//   ....[16]....
        /*016c*/ 	.word	0xffffffff


	//   ....[17]....
        /*0170*/ 	.word	0xffffffff


	//   ....[18]....
        /*0174*/ 	.word	0xffffffff


	//   ....[19]....
        /*0178*/ 	.word	0xffffffff


	//   ....[20]....
        /*017c*/ 	.word	0xffffffff


	//   ....[21]....
        /*0180*/ 	.word	0xffffffff


	//   ....[22]....
        /*0184*/ 	.word	0xffffffff


	//   ....[23]....
        /*0188*/ 	.word	0xffffffff


	//   ....[24]....
        /*018c*/ 	.word	0xffffffff


	//   ....[25]....
        /*0190*/ 	.word	0xffffffff


	//   ....[26]....
        /*0194*/ 	.word	0xffffffff


	//   ....[27]....
        /*0198*/ 	.word	0xffffffff


	//   ....[28]....
        /*019c*/ 	.word	0xffffffff


	//   ....[29]....
        /*01a0*/ 	.word	0xffffffff


	//   ....[30]....
        /*01a4*/ 	.word	0xffffffff


	//   ....[31]....
        /*01a8*/ 	.word	0xffffffff


	//   ....[32]....
        /*01ac*/ 	.word	0xffffffff


	//   ....[33]....
        /*01b0*/ 	.word	0xffffffff


	//   ....[34]....
        /*01b4*/ 	.word	0xffffffff


	//   ....[35]....
        /*01b8*/ 	.word	0xffffffff


	//   ....[36]....
        /*01bc*/ 	.word	0xffffffff


	//   ....[37]....
        /*01c0*/ 	.word	0xffffffff


	//   ....[38]....
        /*01c4*/ 	.word	0xffffffff


	//   ....[39]....
        /*01c8*/ 	.word	0xffffffff


	//   ....[40]....
        /*01cc*/ 	.word	0xffffffff


	//   ....[41]....
        /*01d0*/ 	.word	0xffffffff


	//   ....[42]....
        /*01d4*/ 	.word	0xffffffff


	//   ....[43]....
        /*01d8*/ 	.word	0xffffffff


	//   ....[44]....
        /*01dc*/ 	.word	0xffffffff


	//   ....[45]....
        /*01e0*/ 	.word	0xffffffff


	//   ....[46]....
        /*01e4*/ 	.word	0xffffffff


	//   ....[47]....
        /*01e8*/ 	.word	0xffffffff


	//   ....[48]....
        /*01ec*/ 	.word	0xffffffff


	//   ....[49]....
        /*01f0*/ 	.word	0xffffffff


	//   ....[50]....
        /*01f4*/ 	.word	0xffffffff


	//   ....[51]....
        /*01f8*/ 	.word	0xffffffff


	//   ....[52]....
        /*01fc*/ 	.word	0xffffffff


	//   ....[53]....
        /*0200*/ 	.word	0xffffffff


	//   ....[54]....
        /*0204*/ 	.word	0xffffffff


	//   ....[55]....
        /*0208*/ 	.word	0xffffffff


	//   ....[56]....
        /*020c*/ 	.word	0xffffffff


	//   ....[57]....
        /*0210*/ 	.word	0xffffffff


	//   ....[58]....
        /*0214*/ 	.word	0xffffffff


	//   ....[59]....
        /*0218*/ 	.word	0xffffffff


	//   ....[60]....
        /*021c*/ 	.word	0xffffffff


	//   ....[61]....
        /*0220*/ 	.word	0xffffffff


	//   ....[62]....
        /*0224*/ 	.word	0xffffffff


	//   ....[63]....
        /*0228*/ 	.word	0xffffffff


	//   ....[64]....
        /*022c*/ 	.word	0xffffffff


	//   ....[65]....
        /*0230*/ 	.word	0xffffffff


	//   ....[66]....
        /*0234*/ 	.word	0xffffffff


	//   ....[67]....
        /*0238*/ 	.word	0xffffffff


	//   ....[68]....
        /*023c*/ 	.word	0xffffffff


	//   ....[69]....
        /*0240*/ 	.word	0xffffffff


	//   ....[70]....
        /*0244*/ 	.word	0xffffffff


	//   ....[71]....
        /*0248*/ 	.word	0xffffffff


	//   ....[72]....
        /*024c*/ 	.word	0xffffffff


	//   ....[73]....
        /*0250*/ 	.word	0xffffffff


	//   ....[74]....
        /*0254*/ 	.word	0xffffffff


	//   ....[75]....
        /*0258*/ 	.word	0xffffffff


	//   ....[76]....
        /*025c*/ 	.word	0xffffffff


	//   ....[77]....
        /*0260*/ 	.word	0xffffffff


	//   ....[78]....
        /*0264*/ 	.word	0xffffffff


	//   ....[79]....
        /*0268*/ 	.word	0xffffffff


	//   ....[80]....
        /*026c*/ 	.word	0xffffffff


	//   ....[81]....
        /*0270*/ 	.word	0xffffffff


	//   ....[82]....
        /*0274*/ 	.word	0xffffffff


	//   ....[83]....
        /*0278*/ 	.word	0xffffffff


	//   ....[84]....
        /*027c*/ 	.word	0xffffffff


	//   ....[85]....
        /*0280*/ 	.word	0xffffffff


	//   ....[86]....
        /*0284*/ 	.word	0xffffffff


	//   ....[87]....
        /*0288*/ 	.word	0xffffffff


	//   ....[88]....
        /*028c*/ 	.word	0xffffffff


	//   ....[89]....
        /*0290*/ 	.word	0xffffffff


	//   ....[90]....
        /*0294*/ 	.word	0xffffffff


	//   ....[91]....
        /*0298*/ 	.word	0xffffffff


	//   ....[92]....
        /*029c*/ 	.word	0xffffffff


	//   ....[93]....
        /*02a0*/ 	.word	0xffffffff


	//   ....[94]....
        /*02a4*/ 	.word	0xffffffff


	//   ....[95]....
        /*02a8*/ 	.word	0xffffffff


	//   ....[96]....
        /*02ac*/ 	.word	0xffffffff


	//   ....[97]....
        /*02b0*/ 	.word	0xffffffff


	//   ....[98]....
        /*02b4*/ 	.word	0xffffffff


	//   ....[99]....
        /*02b8*/ 	.word	0xffffffff


	//   ....[100]....
        /*02bc*/ 	.word	0xffffffff


	//   ....[101]....
        /*02c0*/ 	.word	0xffffffff


	//   ....[102]....
        /*02c4*/ 	.word	0xffffffff


	//   ....[103]....
        /*02c8*/ 	.word	0xffffffff


	//   ....[104]....
        /*02cc*/ 	.word	0xffffffff


	//   ....[105]....
        /*02d0*/ 	.word	0xffffffff


	//   ....[106]....
        /*02d4*/ 	.word	0xffffffff


	//   ....[107]....
        /*02d8*/ 	.word	0xffffffff


	//   ....[108]....
        /*02dc*/ 	.word	0xffffffff


	//   ....[109]....
        /*02e0*/ 	.word	0xffffffff


	//   ....[110]....
        /*02e4*/ 	.word	0xffffffff


	//   ....[111]....
        /*02e8*/ 	.word	0xffffffff


	//   ....[112]....
        /*02ec*/ 	.word	0xffffffff


	//   ....[113]....
        /*02f0*/ 	.word	0xffffffff


	//   ....[114]....
        /*02f4*/ 	.word	0xffffffff


	//   ....[115]....
        /*02f8*/ 	.word	0xffffffff


	//   ....[116]....
        /*02fc*/ 	.word	0xffffffff


	//   ....[117]....
        /*0300*/ 	.word	0xffffffff


	//   ....[118]....
        /*0304*/ 	.word	0xffffffff


	//   ....[119]....
        /*0308*/ 	.word	0xffffffff


	//   ....[120]....
        /*030c*/ 	.word	0xffffffff


	//   ....[121]....
        /*0310*/ 	.word	0xffffffff


	//   ....[122]....
        /*0314*/ 	.word	0xffffffff


	//   ....[123]....
        /*0318*/ 	.word	0xffffffff


	//   ....[124]....
        /*031c*/ 	.word	0xffffffff


	//   ....[125]....
        /*0320*/ 	.word	0xffffffff


	//   ....[126]....
        /*0324*/ 	.word	0xffffffff


	//   ....[127]....
        /*0328*/ 	.word	0xffffffff


	//   ....[128]....
        /*032c*/ 	.word	0xffffffff


	//   ....[129]....
        /*0330*/ 	.word	0xffffffff


	//   ....[130]....
        /*0334*/ 	.word	0xffffffff


	//   ....[131]....
        /*0338*/ 	.word	0xffffffff


	//   ....[132]....
        /*033c*/ 	.word	0xffffffff


	//   ....[133]....
        /*0340*/ 	.word	0xffffffff


	//   ....[134]....
        /*0344*/ 	.word	0xffffffff


	//   ....[135]....
        /*0348*/ 	.word	0xffffffff


	//   ....[136]....
        /*034c*/ 	.word	0xffffffff


	//   ....[137]....
        /*0350*/ 	.word	0xffffffff


	//   ....[138]....
        /*0354*/ 	.word	0xffffffff


	//   ....[139]....
        /*0358*/ 	.word	0xffffffff


	//   ....[140]....
        /*035c*/ 	.word	0xffffffff


	//   ....[141]....
        /*0360*/ 	.word	0xffffffff


	//   ....[142]....
        /*0364*/ 	.word	0xffffffff


	//   ....[143]....
        /*0368*/ 	.word	0xffffffff


	//   ....[144]....
        /*036c*/ 	.word	0xffffffff


	//   ....[145]....
        /*0370*/ 	.word	0x0500000f


	//   ....[146]....
        /*0374*/ 	.word	0x0500000f


	//   ....[147]....
        /*0378*/ 	.word	0x0500000f


	//   ....[148]....
        /*037c*/ 	.word	0x0500000f


	//   ....[149]....
        /*0380*/ 	.word	0x0500000f


	//   ....[150]....
        /*0384*/ 	.word	0x0500000f


	//   ....[151]....
        /*0388*/ 	.word	0x0500000f


	//   ....[152]....
        /*038c*/ 	.word	0x0500000f


	//   ....[153]....
        /*0390*/ 	.word	0x0500000f


	//   ....[154]....
        /*0394*/ 	.word	0x0500000f


	//   ....[155]....
        /*0398*/ 	.word	0x0500000f


	//   ....[156]....
        /*039c*/ 	.word	0x0500000f


	//   ....[157]....
        /*03a0*/ 	.word	0x0500000f


	//   ....[158]....
        /*03a4*/ 	.word	0x0500000f


	//   ....[159]....
        /*03a8*/ 	.word	0x0500000f


	//   ....[160]....
        /*03ac*/ 	.word	0x0500000f


	//   ....[161]....
        /*03b0*/ 	.word	0x0500000f


	//   ....[162]....
        /*03b4*/ 	.word	0x0500000f


	//   ....[163]....
        /*03b8*/ 	.word	0x0500000f


	//   ....[164]....
        /*03bc*/ 	.word	0x0500000f


	//   ....[165]....
        /*03c0*/ 	.word	0x0500000f


	//   ....[166]....
        /*03c4*/ 	.word	0x0500000f


	//   ....[167]....
        /*03c8*/ 	.word	0x0500000f


	//   ....[168]....
        /*03cc*/ 	.word	0x0500000f


	//   ....[169]....
        /*03d0*/ 	.word	0x0500000f


	//   ....[170]....
        /*03d4*/ 	.word	0x0500000f


	//   ....[171]....
        /*03d8*/ 	.word	0x0500000f


	//   ....[172]....
        /*03dc*/ 	.word	0x0500000f


	//   ....[173]....
        /*03e0*/ 	.word	0x0500000f


	//   ....[174]....
        /*03e4*/ 	.word	0x0500000f


	//   ....[175]....
        /*03e8*/ 	.word	0x0500000f


	//   ....[176]....
        /*03ec*/ 	.word	0x0500000f


	//   ....[177]....
        /*03f0*/ 	.word	0x0500000f


	//   ....[178]....
        /*03f4*/ 	.word	0x0500000f


	//   ....[179]....
        /*03f8*/ 	.word	0x0500000f


	//   ....[180]....
        /*03fc*/ 	.word	0x0500000f


	//   ....[181]....
        /*0400*/ 	.word	0x0500000f


	//   ....[182]....
        /*0404*/ 	.word	0x0500000f


	//   ....[183]....
        /*0408*/ 	.word	0x0500000f


	//   ....[184]....
        /*040c*/ 	.word	0x0500000f


	//   ....[185]....
        /*0410*/ 	.word	0x0500000f


	//   ....[186]....
        /*0414*/ 	.word	0x0500000f


	//   ....[187]....
        /*0418*/ 	.word	0x0500000f


	//   ....[188]....
        /*041c*/ 	.word	0x0500000f


	//   ....[189]....
        /*0420*/ 	.word	0x0500000f


	//   ....[190]....
        /*0424*/ 	.word	0x0500000f


	//   ....[191]....
        /*0428*/ 	.word	0x0500000f


	//   ....[192]....
        /*042c*/ 	.word	0x0500000f


	//   ....[193]....
        /*0430*/ 	.word	0x0500000f


	//   ....[194]....
        /*0434*/ 	.word	0x0500000f


	//   ....[195]....
        /*0438*/ 	.word	0x0500000f


	//   ....[196]....
        /*043c*/ 	.word	0x0500000f


	//   ....[197]....
        /*0440*/ 	.word	0x0500000f


	//   ....[198]....
        /*0444*/ 	.word	0x0500000f


	//   ....[199]....
        /*0448*/ 	.word	0x0500000f


	//   ....[200]....
        /*044c*/ 	.word	0x0500000f


	//   ....[201]....
        /*0450*/ 	.word	0x0500000f


	//   ....[202]....
        /*0454*/ 	.word	0x0500000f


	//   ....[203]....
        /*0458*/ 	.word	0x0500000f


	//   ....[204]....
        /*045c*/ 	.word	0x0500000f


	//   ....[205]....
        /*0460*/ 	.word	0x0500000f


	//   ....[206]....
        /*0464*/ 	.word	0x0500000f


	//   ....[207]....
        /*0468*/ 	.word	0x0500000f


	//   ....[208]....
        /*046c*/ 	.word	0x0500000f


	//   ....[209]....
        /*0470*/ 	.word	0x0500000f


	//   ....[210]....
        /*0474*/ 	.word	0x0500000f


	//   ....[211]....
        /*0478*/ 	.word	0x0500000f


	//   ....[212]....
        /*047c*/ 	.word	0x0500000f


	//   ....[213]....
        /*0480*/ 	.word	0x0500000f


	//   ....[214]....
        /*0484*/ 	.word	0x0500000f


	//   ....[215]....
        /*0488*/ 	.word	0x0500000f


	//   ....[216]....
        /*048c*/ 	.word	0x0500000f


	//   ....[217]....
        /*0490*/ 	.word	0x0500000f


	//   ....[218]....
        /*0494*/ 	.word	0x0500000f


	//   ....[219]....
        /*0498*/ 	.word	0x0500000f


	//   ....[220]....
        /*049c*/ 	.word	0x0500000f


	//   ....[221]....
        /*04a0*/ 	.word	0x0500000f


	//   ....[222]....
        /*04a4*/ 	.word	0x0500000f


	//   ....[223]....
        /*04a8*/ 	.word	0x0500000f


	//   ....[224]....
        /*04ac*/ 	.word	0x0500000f


	//   ....[225]....
        /*04b0*/ 	.word	0x0500000f


	//   ....[226]....
        /*04b4*/ 	.word	0x0500000f


	//   ....[227]....
        /*04b8*/ 	.word	0x0500000f


	//----- nvinfo : EIATTR_COOP_GROUP_INSTR_OFFSETS
	.align		4
.L_555:
        /*04bc*/ 	.byte	0x04, 0x28
        /*04be*/ 	.short	(.L_557 - .L_556)


	//   ....[0]....
.L_556:
        /*04c0*/ 	.word	0x00000080


	//   ....[1]....
        /*04c4*/ 	.word	0x00000090


	//   ....[2]....
        /*04c8*/ 	.word	0x000002d0


	//   ....[3]....
        /*04cc*/ 	.word	0x00000430


	//   ....[4]....
        /*04d0*/ 	.word	0x00000550


	//   ....[5]....
        /*04d4*/ 	.word	0x000006b0


	//   ....[6]....
        /*04d8*/ 	.word	0x00001800


	//   ....[7]....
        /*04dc*/ 	.word	0x00001fb0


	//   ....[8]....
        /*04e0*/ 	.word	0x00002140


	//   ....[9]....
        /*04e4*/ 	.word	0x00002910


	//   ....[10]....
        /*04e8*/ 	.word	0x00002970


	//   ....[11]....
        /*04ec*/ 	.word	0x000030d0


	//   ....[12]....
        /*04f0*/ 	.word	0x00003130


	//   ....[13]....
        /*04f4*/ 	.word	0x000042c0


	//   ....[14]....
        /*04f8*/ 	.word	0x00004420


	//   ....[15]....
        /*04fc*/ 	.word	0x00004b60


	//   ....[16]....
        /*0500*/ 	.word	0x00004c40


	//   ....[17]....
        /*0504*/ 	.word	0x00005340


	//   ....[18]....
        /*0508*/ 	.word	0x000053c0


	//   ....[19]....
        /*050c*/ 	.word	0x00007240


	//   ....[20]....
        /*0510*/ 	.word	0x000072b0


	//   ....[21]....
        /*0514*/ 	.word	0x00007740


	//   ....[22]....
        /*0518*/ 	.word	0x00007890


	//   ....[23]....
        /*051c*/ 	.word	0x00008c30


	//   ....[24]....
        /*0520*/ 	.word	0x00008cb0


	//   ....[25]....
        /*0524*/ 	.word	0x00008d20


	//   ....[26]....
        /*0528*/ 	.word	0x00008d40


	//   ....[27]....
        /*052c*/ 	.word	0x0000a770


	//   ....[28]....
        /*0530*/ 	.word	0x0000a7b0


	//   ....[29]....
        /*0534*/ 	.word	0x0000a7e0


	//   ....[30]....
        /*0538*/ 	.word	0x0000a810


	//   ....[31]....
        /*053c*/ 	.word	0x0000b0b0


	//   ....[32]....
        /*0540*/ 	.word	0x0000b0f0


	//   ....[33]....
        /*0544*/ 	.word	0x0000b240


	//   ....[34]....
        /*0548*/ 	.word	0x0000b260


	//   ....[35]....
        /*054c*/ 	.word	0x0000b3a0


	//   ....[36]....
        /*0550*/ 	.word	0x0000b3c0


	//   ....[37]....
        /*0554*/ 	.word	0x0000b510


	//   ....[38]....
        /*0558*/ 	.word	0x0000b530


	//   ....[39]....
        /*055c*/ 	.word	0x0000be50


	//   ....[40]....
        /*0560*/ 	.word	0x0000be80


	//   ....[41]....
        /*0564*/ 	.word	0x0000bfd0


	//   ....[42]....
        /*0568*/ 	.word	0x0000bff0


	//   ....[43]....
        /*056c*/ 	.word	0x0000c130


	//   ....[44]....
        /*0570*/ 	.word	0x0000c150


	//   ....[45]....
        /*0574*/ 	.word	0x0000c2a0


	//   ....[46]....
        /*0578*/ 	.word	0x0000c2c0


	//   ....[47]....
        /*057c*/ 	.word	0x0000c490


	//   ....[48]....
        /*0580*/ 	.word	0x0000c660


	//   ....[49]....
        /*0584*/ 	.word	0x0000c690


	//   ....[50]....
        /*0588*/ 	.word	0x0000c6c0


	//   ....[51]....
        /*058c*/ 	.word	0x0000c6f0


	//   ....[52]....
        /*0590*/ 	.word	0x0000c720


	//   ....[53]....
        /*0594*/ 	.word	0x0000c750


	//   ....[54]....
        /*0598*/ 	.word	0x0000c8a0


	//   ....[55]....
        /*059c*/ 	.word	0x0000c8d0


	//   ....[56]....
        /*05a0*/ 	.word	0x0000c900


	//   ....[57]....
        /*05a4*/ 	.word	0x0000c930


	//   ....[58]....
        /*05a8*/ 	.word	0x0000c960


	//   ....[59]....
        /*05ac*/ 	.word	0x0000c990


	//   ....[60]....
        /*05b0*/ 	.word	0x0000ca20


	//   ....[61]....
        /*05b4*/ 	.word	0x0000ca80


	//   ....[62]....
        /*05b8*/ 	.word	0x0000cb10


	//   ....[63]....
        /*05bc*/ 	.word	0x0000e310


	//   ....[64]....
        /*05c0*/ 	.word	0x0000e330


	//   ....[65]....
        /*05c4*/ 	.word	0x0000e3c0


	//   ....[66]....
        /*05c8*/ 	.word	0x0000e3e0


	//   ....[67]....
        /*05cc*/ 	.word	0x0000e460


	//   ....[68]....
        /*05d0*/ 	.word	0x0000e480


	//   ....[69]....
        /*05d4*/ 	.word	0x0000e500


	//   ....[70]....
        /*05d8*/ 	.word	0x0000e520


	//   ....[71]....
        /*05dc*/ 	.word	0x0000e5a0


	//   ....[72]....
        /*05e0*/ 	.word	0x0000e5c0


	//   ....[73]....
        /*05e4*/ 	.word	0x0000e5d0


	//   ....[74]....
        /*05e8*/ 	.word	0x0000e5e0


	//   ....[75]....
        /*05ec*/ 	.word	0x0000ee00


	//   ....[76]....
        /*05f0*/ 	.word	0x0000ee30


	//   ....[77]....
        /*05f4*/ 	.word	0x0000ee60


	//   ....[78]....
        /*05f8*/ 	.word	0x0000eef0


	//   ....[79]....
        /*05fc*/ 	.word	0x0000ef00


	//   ....[80]....
        /*0600*/ 	.word	0x0000ef90


	//   ....[81]....
        /*0604*/ 	.word	0x0000efa0


	//   ....[82]....
        /*0608*/ 	.word	0x0000f030


	//   ....[83]....
        /*060c*/ 	.word	0x0000f040


	//   ....[84]....
        /*0610*/ 	.word	0x0000f0d0


	//   ....[85]....
        /*0614*/ 	.word	0x0000f0e0


	//   ....[86]....
        /*0618*/ 	.word	0x0000f170


	//   ....[87]....
        /*061c*/ 	.word	0x0000f180


	//   ....[88]....
        /*0620*/ 	.word	0x0000f200


	//   ....[89]....
        /*0624*/ 	.word	0x0000f210


	//   ....[90]....
        /*0628*/ 	.word	0x0000f220


	//   ....[91]....
        /*062c*/ 	.word	0x0000f690


	//   ....[92]....
        /*0630*/ 	.word	0x0000f6c0


	//   ....[93]....
        /*0634*/ 	.word	0x0000f720


	//   ....[94]....
        /*0638*/ 	.word	0x0000f7d0


	//   ....[95]....
        /*063c*/ 	.word	0x0000f7f0


	//   ....[96]....
        /*0640*/ 	.word	0x0000f8a0


	//   ....[97]....
        /*0644*/ 	.word	0x0000f8b0


	//   ....[98]....
        /*0648*/ 	.word	0x0000f8e0


	//   ....[99]....
        /*064c*/ 	.word	0x0000f970


	//   ....[100]....
        /*0650*/ 	.word	0x0000fa10


	//   ....[101]....
        /*0654*/ 	.word	0x0000fa30


	//   ....[102]....
        /*0658*/ 	.word	0x0000fa40


	//   ....[103]....
        /*065c*/ 	.word	0x00010170


	//   ....[104]....
        /*0660*/ 	.word	0x00010190


	//   ....[105]....
        /*0664*/ 	.word	0x000101a0


	//   ....[106]....
        /*0668*/ 	.word	0x000101e0


	//   ....[107]....
        /*066c*/ 	.word	0x000101f0


	//   ....[108]....
        /*0670*/ 	.word	0x00010230


	//   ....[109]....
        /*0674*/ 	.word	0x00010240


	//   ....[110]....
        /*0678*/ 	.word	0x00010280


	//   ....[111]....
        /*067c*/ 	.word	0x00010290


	//   ....[112]....
        /*0680*/ 	.word	0x000102d0


	//   ....[113]....
        /*0684*/ 	.word	0x000102e0


	//   ....[114]....
        /*0688*/ 	.word	0x000102f0


	//   ....[115]....
        /*068c*/ 	.word	0x00010660


	//   ....[116]....
        /*0690*/ 	.word	0x00010680


	//   ....[117]....
        /*0694*/ 	.word	0x00010690


	//   ....[118]....
        /*0698*/ 	.word	0x000106a0


	//   ....[119]....
        /*069c*/ 	.word	0x000106b0


	//   ....[120]....
        /*06a0*/ 	.word	0x000106d0


	//   ....[121]....
        /*06a4*/ 	.word	0x00010740


	//   ....[122]....
        /*06a8*/ 	.word	0x00010760


	//   ....[123]....
        /*06ac*/ 	.word	0x00010780


	//   ....[124]....
        /*06b0*/ 	.word	0x000107f0


	//   ....[125]....
        /*06b4*/ 	.word	0x00010800


	//   ....[126]....
        /*06b8*/ 	.word	0x00010900


	//   ....[127]....
        /*06bc*/ 	.word	0x00010db0


	//   ....[128]....
        /*06c0*/ 	.word	0x00010de0


	//   ....[129]....
        /*06c4*/ 	.word	0x00010e10


	//   ....[130]....
        /*06c8*/ 	.word	0x00010e40


	//   ....[131]....
        /*06cc*/ 	.word	0x00010e70


	//   ....[132]....
        /*06d0*/ 	.word	0x00010ea0


	//   ....[133]....
        /*06d4*/ 	.word	0x00010ed0


	//   ....[134]....
        /*06d8*/ 	.word	0x00010f00


	//   ....[135]....
        /*06dc*/ 	.word	0x00011080


	//   ....[136]....
        /*06e0*/ 	.word	0x000110b0


	//   ....[137]....
        /*06e4*/ 	.word	0x000110e0


	//   ....[138]....
        /*06e8*/ 	.word	0x00011110


	//   ....[139]....
        /*06ec*/ 	.word	0x00011140


	//   ....[140]....
        /*06f0*/ 	.word	0x00011170


	//   ....[141]....
        /*06f4*/ 	.word	0x00011230


	//   ....[142]....
        /*06f8*/ 	.word	0x00011250


	//   ....[143]....
        /*06fc*/ 	.word	0x000112c0


	//   ....[144]....
        /*0700*/ 	.word	0x00011960


	//   ....[145]....
        /*0704*/ 	.word	0x00011f10


	//   ....[146]....
        /*0708*/ 	.word	0x00012000


	//   ....[147]....
        /*070c*/ 	.word	0x000120a0


	//   ....[148]....
        /*0710*/ 	.word	0x00012100


	//   ....[149]....
        /*0714*/ 	.word	0x000121f0


	//   ....[150]....
        /*0718*/ 	.word	0x00012260


	//   ....[151]....
        /*071c*/ 	.word	0x00012350


	//   ....[152]....
        /*0720*/ 	.word	0x000123c0


	//   ....[153]....
        /*0724*/ 	.word	0x000124b0


	//   ....[154]....
        /*0728*/ 	.word	0x00012520


	//   ....[155]....
        /*072c*/ 	.word	0x00012610


	//   ....[156]....
        /*0730*/ 	.word	0x00012680


	//   ....[157]....
        /*0734*/ 	.word	0x00012720


	//   ....[158]....
        /*0738*/ 	.word	0x00012810


	//   ....[159]....
        /*073c*/ 	.word	0x00012880


	//   ....[160]....
        /*0740*/ 	.word	0x000128e0


	//   ....[161]....
        /*0744*/ 	.word	0x000129d0


	//   ....[162]....
        /*0748*/ 	.word	0x00012a30


	//   ....[163]....
        /*074c*/ 	.word	0x00012b30


	//   ....[164]....
        /*0750*/ 	.word	0x00012b90


	//   ....[165]....
        /*0754*/ 	.word	0x00012c90


	//   ....[166]....
        /*0758*/ 	.word	0x00012cf0


	//   ....[167]....
        /*075c*/ 	.word	0x00012df0


	//   ....[168]....
        /*0760*/ 	.word	0x00012e50


	//   ....[169]....
        /*0764*/ 	.word	0x00012f50


	//   ....[170]....
        /*0768*/ 	.word	0x00012fb0


	//   ....[171]....
        /*076c*/ 	.word	0x000130b0


	//   ....[172]....
        /*0770*/ 	.word	0x00013110


	//   ....[173]....
        /*0774*/ 	.word	0x000131f0


	//   ....[174]....
        /*0778*/ 	.word	0x00013320


	//   ....[175]....
        /*077c*/ 	.word	0x000133f0


	//   ....[176]....
        /*0780*/ 	.word	0x000134b0


	//   ....[177]....
        /*0784*/ 	.word	0x000135c0


	//   ....[178]....
        /*0788*/ 	.word	0x00013620


	//   ....[179]....
        /*078c*/ 	.word	0x00013730


	//   ....[180]....
        /*0790*/ 	.word	0x00013790


	//   ....[181]....
        /*0794*/ 	.word	0x000138a0


	//   ....[182]....
        /*0798*/ 	.word	0x00013900


	//   ....[183]....
        /*079c*/ 	.word	0x00013a10


	//   ....[184]....
        /*07a0*/ 	.word	0x00013a70


	//   ....[185]....
        /*07a4*/ 	.word	0x00013b30


	//   ....[186]....
        /*07a8*/ 	.word	0x00013c90


	//   ....[187]....
        /*07ac*/ 	.word	0x00013d30


	//   ....[188]....
        /*07b0*/ 	.word	0x00013d90


	//   ....[189]....
        /*07b4*/ 	.word	0x00013e40


	//   ....[190]....
        /*07b8*/ 	.word	0x00013ea0


	//   ....[191]....
        /*07bc*/ 	.word	0x00013f50


	//   ....[192]....
        /*07c0*/ 	.word	0x00013fb0


	//   ....[193]....
        /*07c4*/ 	.word	0x00014060


	//   ....[194]....
        /*07c8*/ 	.word	0x000140c0


	//   ....[195]....
        /*07cc*/ 	.word	0x00014170


	//   ....[196]....
        /*07d0*/ 	.word	0x000141d0


	//   ....[197]....
        /*07d4*/ 	.word	0x00014280


	//   ....[198]....
        /*07d8*/ 	.word	0x00014360


	//   ....[199]....
        /*07dc*/ 	.word	0x00014400


	//   ....[200]....
        /*07e0*/ 	.word	0x00014460


	//   ....[201]....
        /*07e4*/ 	.word	0x00014530


	//   ....[202]....
        /*07e8*/ 	.word	0x00014590


	//   ....[203]....
        /*07ec*/ 	.word	0x00014660


	//   ....[204]....
        /*07f0*/ 	.word	0x000146c0


	//   ....[205]....
        /*07f4*/ 	.word	0x000147a0


	//   ....[206]....
        /*07f8*/ 	.word	0x00014800


	//   ....[207]....
        /*07fc*/ 	.word	0x000148d0


	//   ....[208]....
        /*0800*/ 	.word	0x00014930


	//   ....[209]....
        /*0804*/ 	.word	0x00014a00


	//   ....[210]....
        /*0808*/ 	.word	0x00014a90


	//   ....[211]....
        /*080c*/ 	.word	0x00014b30


	//   ....[212]....
        /*0810*/ 	.word	0x00014c50


	//   ....[213]....
        /*0814*/ 	.word	0x00014cc0


	//   ....[214]....
        /*0818*/ 	.word	0x00014d30


	//   ....[215]....
        /*081c*/ 	.word	0x00014da0


	//   ....[216]....
        /*0820*/ 	.word	0x00014e10


	//   ....[217]....
        /*0824*/ 	.word	0x00014e90


	//   ....[218]....
        /*0828*/ 	.word	0x00014f20


	//   ....[219]....
        /*082c*/ 	.word	0x00014fb0


	//   ....[220]....
        /*0830*/ 	.word	0x00015020


	//   ....[221]....
        /*0834*/ 	.word	0x00015090


	//   ....[222]....
        /*0838*/ 	.word	0x00015100


	//   ....[223]....
        /*083c*/ 	.word	0x00015180


	//   ....[224]....
        /*0840*/ 	.word	0x000151f0


	//   ....[225]....
        /*0844*/ 	.word	0x00015290


	//   ....[226]....
        /*0848*/ 	.word	0x00015320


	//   ....[227]....
        /*084c*/ 	.word	0x00015440


	//----- nvinfo : EIATTR_REG_RECONFIG
	.align		4
.L_557:
        /*0850*/ 	.byte	0x01, 0x54
	.zero		2


	//----- nvinfo : EIATTR_SYSCALL_OFFSETS
	.align		4
        /*0854*/ 	.byte	0x04, 0x46
        /*0856*/ 	.short	(.L_559 - .L_558)


	//   ....[0]....
.L_558:
        /*0858*/ 	.word	0x000019e0


	//   ....[1]....
        /*085c*/ 	.word	0x0000d960


	//   ....[2]....
        /*0860*/ 	.word	0x0000dab0


	//   ....[3]....
        /*0864*/ 	.word	0x0000dba0


	//   ....[4]....
        /*0868*/ 	.word	0x0000ea50


	//----- nvinfo : EIATTR_MBARRIER_INSTR_OFFSETS
	.align		4
.L_559:
        /*086c*/ 	.byte	0x04, 0x39
        /*086e*/ 	.short	(.L_561 - .L_560)


	//   ....[0]....
.L_560:
        /*0870*/ 	.word	0x00000180
        /*0874*/ 	.word	0x000000ff
        /*0878*/ 	.word	0x00022800
        /*087c*/ 	.short	0x0100
        /*087e*/ 	.byte	0x08
	.zero		1


	//   ....[1]....
        /*0880*/ 	.word	0x00000190
        /*0884*/ 	.word	0x000000ff
        /*0888*/ 	.word	0x00022820
        /*088c*/ 	.short	0x0100
        /*088e*/ 	.byte	0x08
	.zero		1


	//   ....[2]....
        /*0890*/ 	.word	0x00000280
        /*0894*/ 	.word	0x000000ff
        /*0898*/ 	.word	0x00022830
        /*089c*/ 	.short	0x0100
        /*089e*/ 	.byte	0x08
	.zero		1


	//   ....[3]....
        /*08a0*/ 	.word	0x00000290
        /*08a4*/ 	.word	0x000000ff
        /*08a8*/ 	.word	0x00022840
        /*08ac*/ 	.short	0x0100
        /*08ae*/ 	.byte	0x08
	.zero		1


	//   ....[4]....
        /*08b0*/ 	.word	0x000002a0
        /*08b4*/ 	.word	0x000000ff
        /*08b8*/ 	.word	0x00022838
        /*08bc*/ 	.short	0x0100
        /*08be*/ 	.byte	0x08
	.zero		1


	//   ....[5]....
        /*08c0*/ 	.word	0x000002b0
        /*08c4*/ 	.word	0x000000ff
        /*08c8*/ 	.word	0x00022848
        /*08cc*/ 	.short	0x0100
        /*08ce*/ 	.byte	0x08
	.zero		1


	//   ....[6]....
        /*08d0*/ 	.word	0x000003e0
        /*08d4*/ 	.word	0x000000ff
        /*08d8*/ 	.word	0x00022850
        /*08dc*/ 	.short	0x0100
        /*08de*/ 	.byte	0x08
	.zero		1


	//   ....[7]....
        /*08e0*/ 	.word	0x000003f0
        /*08e4*/ 	.word	0x000000ff
        /*08e8*/ 	.word	0x00022860
        /*08ec*/ 	.short	0x0100
        /*08ee*/ 	.byte	0x08
	.zero		1


	//   ....[8]....
        /*08f0*/ 	.word	0x00000400
        /*08f4*/ 	.word	0x000000ff
        /*08f8*/ 	.word	0x00022858
        /*08fc*/ 	.short	0x0100
        /*08fe*/ 	.byte	0x08
	.zero		1


	//   ....[9]....
        /*0900*/ 	.word	0x00000410
        /*0904*/ 	.word	0x000000ff
        /*0908*/ 	.word	0x00022868
        /*090c*/ 	.short	0x0100
        /*090e*/ 	.byte	0x08
	.zero		1


	//   ....[10]....
        /*0910*/ 	.word	0x00000500
        /*0914*/ 	.word	0x000000ff
        /*0918*/ 	.word	0x00022870
        /*091c*/ 	.short	0x0100
        /*091e*/ 	.byte	0x06
	.zero		1


	//   ....[11]....
        /*0920*/ 	.word	0x00000510
        /*0924*/ 	.word	0x000000ff
        /*0928*/ 	.word	0x00022880
        /*092c*/ 	.short	0x0100
        /*092e*/ 	.byte	0x06
	.zero		1


	//   ....[12]....
        /*0930*/ 	.word	0x00000520
        /*0934*/ 	.word	0x000000ff
        /*0938*/ 	.word	0x00022878
        /*093c*/ 	.short	0x0100
        /*093e*/ 	.byte	0x06
	.zero		1


	//   ....[13]....
        /*0940*/ 	.word	0x00000530
        /*0944*/ 	.word	0x000000ff
        /*0948*/ 	.word	0x00022888
        /*094c*/ 	.short	0x0100
        /*094e*/ 	.byte	0x06
	.zero		1


	//   ....[14]....
        /*0950*/ 	.word	0x00000660
        /*0954*/ 	.word	0x000000ff
        /*0958*/ 	.word	0x00022890
        /*095c*/ 	.short	0x0100
        /*095e*/ 	.byte	0x08
	.zero		1


	//   ....[15]....
        /*0960*/ 	.word	0x00000670
        /*0964*/ 	.word	0x000000ff
        /*0968*/ 	.word	0x000228a0
        /*096c*/ 	.short	0x0100
        /*096e*/ 	.byte	0x08
	.zero		1


	//   ....[16]....
        /*0970*/ 	.word	0x00000680
        /*0974*/ 	.word	0x000000ff
        /*0978*/ 	.word	0x00022898
        /*097c*/ 	.short	0x0100
        /*097e*/ 	.byte	0x08
	.zero		1


	//   ....[17]....
        /*0980*/ 	.word	0x00000690
        /*0984*/ 	.word	0x000000ff
        /*0988*/ 	.word	0x000228a8
        /*098c*/ 	.short	0x0100
        /*098e*/ 	.byte	0x08
	.zero		1


	//   ....[18]....
        /*0990*/ 	.word	0x000007d0
        /*0994*/ 	.word	0x000000ff
        /*0998*/ 	.word	0x000228b0
        /*099c*/ 	.short	0x0100
        /*099e*/ 	.byte	0x08
	.zero		1


	//   ....[19]....
        /*09a0*/ 	.word	0x000007e0
        /*09a4*/ 	.word	0x000000ff
        /*09a8*/ 	.word	0x000228c0
        /*09ac*/ 	.short	0x0100
        /*09ae*/ 	.byte	0x08
	.zero		1


	//   ....[20]....
        /*09b0*/ 	.word	0x000007f0
        /*09b4*/ 	.word	0x000000ff
        /*09b8*/ 	.word	0x000228b8
        /*09bc*/ 	.short	0x0100
        /*09be*/ 	.byte	0x08
	.zero		1


	//   ....[21]....
        /*09c0*/ 	.word	0x00000800
        /*09c4*/ 	.word	0x000000ff
        /*09c8*/ 	.word	0x000228c8
        /*09cc*/ 	.short	0x0100
        /*09ce*/ 	.byte	0x08
	.zero		1


	//   ....[22]....
        /*09d0*/ 	.word	0x00001a50
        /*09d4*/ 	.word	0x000000ff
        /*09d8*/ 	.word	0x00022800
        /*09dc*/ 	.short	0x010a
        /*09de*/ 	.byte	0x33
	.zero		1


	//   ....[23]....
        /*09e0*/ 	.word	0x00001b20
        /*09e4*/ 	.word	0x000000ff
        /*09e8*/ 	.word	0x00022830
        /*09ec*/ 	.short	0x010a
        /*09ee*/ 	.byte	0x16
	.zero		1


	//   ....[24]....
        /*09f0*/ 	.word	0x00001b60
        /*09f4*/ 	.word	0x000000ff
        /*09f8*/ 	.word	0x00022830
        /*09fc*/ 	.short	0x010a
        /*09fe*/ 	.byte	0x16
	.zero		1


	//   ....[25]....
        /*0a00*/ 	.word	0x00002460
        /*0a04*/ 	.word	0x000000ff
        /*0a08*/ 	.word	0x00000000
        /*0a0c*/ 	.short	0x0101
        /*0a0e*/ 	.byte	0x06
	.zero		1


	//   ....[26]....
        /*0a10*/ 	.word	0x00003990
        /*0a14*/ 	.word	0x000000ff
        /*0a18*/ 	.word	0x00022850
        /*0a1c*/ 	.short	0x010a
        /*0a1e*/ 	.byte	0x16
	.zero		1


	//   ....[27]....
        /*0a20*/ 	.word	0x000039d0
        /*0a24*/ 	.word	0x000000ff
        /*0a28*/ 	.word	0x00022850
        /*0a2c*/ 	.short	0x010a
        /*0a2e*/ 	.byte	0x16
	.zero		1


	//   ....[28]....
        /*0a30*/ 	.word	0x00003d80
        /*0a34*/ 	.word	0x000000ff
        /*0a38*/ 	.word	0x00000000
        /*0a3c*/ 	.short	0x0101
        /*0a3e*/ 	.byte	0x16
	.zero		1


	//   ....[29]....
        /*0a40*/ 	.word	0x00003ef0
        /*0a44*/ 	.word	0x000000ff
        /*0a48*/ 	.word	0x00022830
        /*0a4c*/ 	.short	0x010a
        /*0a4e*/ 	.byte	0x19
	.zero		1


	//   ....[30]....
        /*0a50*/ 	.word	0x00003f30
        /*0a54*/ 	.word	0x000000ff
        /*0a58*/ 	.word	0x00022830
        /*0a5c*/ 	.short	0x010a
        /*0a5e*/ 	.byte	0x19
	.zero		1


	//   ....[31]....
        /*0a60*/ 	.word	0x000045f0
        /*0a64*/ 	.word	0x000000ff
        /*0a68*/ 	.word	0x00000000
        /*0a6c*/ 	.short	0x0101
        /*0a6e*/ 	.byte	0x06
	.zero		1


	//   ....[32]....
        /*0a70*/ 	.word	0x00006550
        /*0a74*/ 	.word	0x000000ff
        /*0a78*/ 	.word	0x00022850
        /*0a7c*/ 	.short	0x010a
        /*0a7e*/ 	.byte	0x19
	.zero		1


	//   ....[33]....
        /*0a80*/ 	.word	0x000065a0
        /*0a84*/ 	.word	0x000000ff
        /*0a88*/ 	.word	0x00022850
        /*0a8c*/ 	.short	0x010a
        /*0a8e*/ 	.byte	0x19
	.zero		1


	//   ....[34]....
        /*0a90*/ 	.word	0x000068a0
        /*0a94*/ 	.word	0x000000ff
        /*0a98*/ 	.word	0x00000000
        /*0a9c*/ 	.short	0x0101
        /*0a9e*/ 	.byte	0x19
	.zero		1


	//   ....[35]....
        /*0aa0*/ 	.word	0x000069f0
        /*0aa4*/ 	.word	0x000000ff
        /*0aa8*/ 	.word	0x00022830
        /*0aac*/ 	.short	0x010a
        /*0aae*/ 	.byte	0x19
	.zero		1


	//   ....[36]....
        /*0ab0*/ 	.word	0x00006a30
        /*0ab4*/ 	.word	0x000000ff
        /*0ab8*/ 	.word	0x00022830
        /*0abc*/ 	.short	0x010a
        /*0abe*/ 	.byte	0x19
	.zero		1


	//   ....[37]....
        /*0ac0*/ 	.word	0x00006fa0
        /*0ac4*/ 	.word	0x000000ff
        /*0ac8*/ 	.word	0x00000000
        /*0acc*/ 	.short	0x0101
        /*0ace*/ 	.byte	0x06
	.zero		1


	//   ....[38]....
        /*0ad0*/ 	.word	0x000088d0
        /*0ad4*/ 	.word	0x000000ff
        /*0ad8*/ 	.word	0x00022850
        /*0adc*/ 	.short	0x010a
        /*0ade*/ 	.byte	0x19
	.zero		1


	//   ....[39]....
        /*0ae0*/ 	.word	0x00008920
        /*0ae4*/ 	.word	0x000000ff
        /*0ae8*/ 	.word	0x00022850
        /*0aec*/ 	.short	0x010a
        /*0aee*/ 	.byte	0x19
	.zero		1


	//   ....[40]....
        /*0af0*/ 	.word	0x00008c10
        /*0af4*/ 	.word	0x000000ff
        /*0af8*/ 	.word	0x00000000
        /*0afc*/ 	.short	0x0101
        /*0afe*/ 	.byte	0x19
	.zero		1


	//   ....[41]....
        /*0b00*/ 	.word	0x0000b0e0
        /*0b04*/ 	.word	0x000000ff
        /*0b08*/ 	.word	0x00000000
        /*0b0c*/ 	.short	0x0101
        /*0b0e*/ 	.byte	0x0a
	.zero		1


	//   ....[42]....
        /*0b10*/ 	.word	0x0000e090
        /*0b14*/ 	.word	0x00000021
        /*0b18*/ 	.word	0x00022840
        /*0b1c*/ 	.short	0x010a
        /*0b1e*/ 	.byte	0x3f
	.zero		1


	//   ....[43]....
        /*0b20*/ 	.word	0x0000e6e0
        /*0b24*/ 	.word	0x00000021
        /*0b28*/ 	.word	0x00022830
        /*0b2c*/ 	.short	0x0107
        /*0b2e*/ 	.byte	0x3f
	.zero		1


	//   ....[44]....
        /*0b30*/ 	.word	0x0000e7c0
        /*0b34*/ 	.word	0x00000021
        /*0b38*/ 	.word	0x00022830
        /*0b3c*/ 	.short	0x0101
        /*0b3e*/ 	.byte	0x3f
	.zero		1


	//   ....[45]....
        /*0b40*/ 	.word	0x0000f320
        /*0b44*/ 	.word	0x00000016
        /*0b48*/ 	.word	0x00022800
        /*0b4c*/ 	.short	0x0107
        /*0b4e*/ 	.byte	0x3f
	.zero		1


	//   ....[46]....
        /*0b50*/ 	.word	0x0000f410
        /*0b54*/ 	.word	0x00000016
        /*0b58*/ 	.word	0x00022800
        /*0b5c*/ 	.short	0x0101
        /*0b5e*/ 	.byte	0x3f
	.zero		1


	//   ....[47]....
        /*0b60*/ 	.word	0x0000f430
        /*0b64*/ 	.word	0x00000016
        /*0b68*/ 	.word	0x00022820
        /*0b6c*/ 	.short	0x010a
        /*0b6e*/ 	.byte	0x3f
	.zero		1


	//   ....[48]....
        /*0b70*/ 	.word	0x0000f4c0
        /*0b74*/ 	.word	0x00000021
        /*0b78*/ 	.word	0x00022860
        /*0b7c*/ 	.short	0x010a
        /*0b7e*/ 	.byte	0x3f
	.zero		1


	//   ....[49]....
        /*0b80*/ 	.word	0x0000fbc0
        /*0b84*/ 	.word	0x00000021
        /*0b88*/ 	.word	0x00022850
        /*0b8c*/ 	.short	0x0107
        /*0b8e*/ 	.byte	0x3f
	.zero		1


	//   ....[50]....
        /*0b90*/ 	.word	0x0000fc90
        /*0b94*/ 	.word	0x00000021
        /*0b98*/ 	.word	0x00022850
        /*0b9c*/ 	.short	0x0101
        /*0b9e*/ 	.byte	0x3f
	.zero		1


	//   ....[51]....
        /*0ba0*/ 	.word	0x0000ffd0
        /*0ba4*/ 	.word	0x0000000a
        /*0ba8*/ 	.word	0x00022840
        /*0bac*/ 	.short	0x010a
        /*0bae*/ 	.byte	0x3f
	.zero		1


	//   ....[52]....
        /*0bb0*/ 	.word	0x000103a0
        /*0bb4*/ 	.word	0x0000000a
        /*0bb8*/ 	.word	0x00022830
        /*0bbc*/ 	.short	0x0107
        /*0bbe*/ 	.byte	0x3f
	.zero		1


	//   ....[53]....
        /*0bc0*/ 	.word	0x00010460
        /*0bc4*/ 	.word	0x0000000a
        /*0bc8*/ 	.word	0x00022830
        /*0bcc*/ 	.short	0x0101
        /*0bce*/ 	.byte	0x3f
	.zero		1


	//   ....[54]....
        /*0bd0*/ 	.word	0x00010490
        /*0bd4*/ 	.word	0x0000000a
        /*0bd8*/ 	.word	0x00022860
        /*0bdc*/ 	.short	0x010a
        /*0bde*/ 	.byte	0x3f
	.zero		1


	//   ....[55]....
        /*0be0*/ 	.word	0x000109b0
        /*0be4*/ 	.word	0x0000000a
        /*0be8*/ 	.word	0x00022850
        /*0bec*/ 	.short	0x0107
        /*0bee*/ 	.byte	0x3f
	.zero		1


	//   ....[56]....
        /*0bf0*/ 	.word	0x00010a70
        /*0bf4*/ 	.word	0x0000000a
        /*0bf8*/ 	.word	0x00022850
        /*0bfc*/ 	.short	0x0101
        /*0bfe*/ 	.byte	0x3f
	.zero		1


	//   ....[57]....
        /*0c00*/ 	.word	0x000118e0
        /*0c04*/ 	.word	0x00000007
        /*0c08*/ 	.word	0x00022820
        /*0c0c*/ 	.short	0x010a
        /*0c0e*/ 	.byte	0x3f
	.zero		1


	//   ....[58]....
        /*0c10*/ 	.word	0x00011a60
        /*0c14*/ 	.word	0x00000005
        /*0c18*/ 	.word	0x00022840
        /*0c1c*/ 	.short	0x010a
        /*0c1e*/ 	.byte	0x3f
	.zero		1


	//   ....[59]....
        /*0c20*/ 	.word	0x00011b00
        /*0c24*/ 	.word	0x00000003
        /*0c28*/ 	.word	0x00022840
        /*0c2c*/ 	.short	0x010a
        /*0c2e*/ 	.byte	0x3f
	.zero		1


	//   ....[60]....
        /*0c30*/ 	.word	0x00011b40
        /*0c34*/ 	.word	0x00000005
        /*0c38*/ 	.word	0x00022860
        /*0c3c*/ 	.short	0x010a
        /*0c3e*/ 	.byte	0x3f
	.zero		1


	//   ....[61]....
        /*0c40*/ 	.word	0x00011b80
        /*0c44*/ 	.word	0x00000003
        /*0c48*/ 	.word	0x00022860
        /*0c4c*/ 	.short	0x010a
        /*0c4e*/ 	.byte	0x3f
	.zero		1


	//   ....[62]....
        /*0c50*/ 	.word	0x00011bf0
        /*0c54*/ 	.word	0x00000003
        /*0c58*/ 	.word	0x00022800
        /*0c5c*/ 	.short	0x010a
        /*0c5e*/ 	.byte	0x3f
	.zero		1


	//   ....[63]....
        /*0c60*/ 	.word	0x00011c50
        /*0c64*/ 	.word	0x00000003
        /*0c68*/ 	.word	0x00022830
        /*0c6c*/ 	.short	0x010a
        /*0c6e*/ 	.byte	0x3f
	.zero		1


	//   ....[64]....
        /*0c70*/ 	.word	0x00011cb0
        /*0c74*/ 	.word	0x00000009
        /*0c78*/ 	.word	0x00022850
        /*0c7c*/ 	.short	0x010a
        /*0c7e*/ 	.byte	0x3f
	.zero		1


	//   ....[65]....
        /*0c80*/ 	.word	0x00011d10
        /*0c84*/ 	.word	0x00000000
        /*0c88*/ 	.word	0x00022830
        /*0c8c*/ 	.short	0x010a
        /*0c8e*/ 	.byte	0x3f
	.zero		1


	//   ....[66]....
        /*0c90*/ 	.word	0x00011d70
        /*0c94*/ 	.word	0x0000000a
        /*0c98*/ 	.word	0x00022850
        /*0c9c*/ 	.short	0x010a
        /*0c9e*/ 	.byte	0x3f
	.zero		1


	//   ....[67]....
        /*0ca0*/ 	.word	0x00011dd0
        /*0ca4*/ 	.word	0x00000000
        /*0ca8*/ 	.word	0x00022830
        /*0cac*/ 	.short	0x010a
        /*0cae*/ 	.byte	0x3f
	.zero		1


	//   ....[68]....
        /*0cb0*/ 	.word	0x00011e30
        /*0cb4*/ 	.word	0x0000000a
        /*0cb8*/ 	.word	0x00022850
        /*0cbc*/ 	.short	0x010a
        /*0cbe*/ 	.byte	0x3f
	.zero		1


	//   ....[69]....
        /*0cc0*/ 	.word	0x00011f50
        /*0cc4*/ 	.word	0x00000021
        /*0cc8*/ 	.word	0x00022840
        /*0ccc*/ 	.short	0x010a
        /*0cce*/ 	.byte	0x3f
	.zero		1


	//   ....[70]....
        /*0cd0*/ 	.word	0x00013220
        /*0cd4*/ 	.word	0x00000016
        /*0cd8*/ 	.word	0x00022820
        /*0cdc*/ 	.short	0x010a
        /*0cde*/ 	.byte	0x3f
	.zero		1


	//   ....[71]....
        /*0ce0*/ 	.word	0x00013270
        /*0ce4*/ 	.word	0x00000021
        /*0ce8*/ 	.word	0x00022860
        /*0cec*/ 	.short	0x010a
        /*0cee*/ 	.byte	0x3f
	.zero		1


	//   ....[72]....
        /*0cf0*/ 	.word	0x00013be0
        /*0cf4*/ 	.word	0x0000000a
        /*0cf8*/ 	.word	0x00022840
        /*0cfc*/ 	.short	0x010a
        /*0cfe*/ 	.byte	0x3f
	.zero		1


	//   ....[73]....
        /*0d00*/ 	.word	0x000142b0
        /*0d04*/ 	.word	0x0000000a
        /*0d08*/ 	.word	0x00022860
        /*0d0c*/ 	.short	0x010a
        /*0d0e*/ 	.byte	0x3f
	.zero		1


	//   ....[74]....
        /*0d10*/ 	.word	0x00015360
        /*0d14*/ 	.word	0x00000007
        /*0d18*/ 	.word	0x00022820
        /*0d1c*/ 	.short	0x010a
        /*0d1e*/ 	.byte	0x3f
	.zero		1


	//   ....[75]....
        /*0d20*/ 	.word	0x00015500
        /*0d24*/ 	.word	0x00000005
        /*0d28*/ 	.word	0x00022840
        /*0d2c*/ 	.short	0x010a
        /*0d2e*/ 	.byte	0x3f
	.zero		1


	//   ....[76]....
        /*0d30*/ 	.word	0x00015550
        /*0d34*/ 	.word	0x00000003
        /*0d38*/ 	.word	0x00022840
        /*0d3c*/ 	.short	0x010a
        /*0d3e*/ 	.byte	0x3f
	.zero		1


	//   ....[77]....
        /*0d40*/ 	.word	0x000155a0
        /*0d44*/ 	.word	0x00000005
        /*0d48*/ 	.word	0x00022860
        /*0d4c*/ 	.short	0x010a
        /*0d4e*/ 	.byte	0x3f
	.zero		1


	//----- nvinfo : EIATTR_NUM_MBARRIERS
	.align		4
.L_561:
        /*0d50*/ 	.byte	0x03, 0x38
        /*0d52*/ 	.short	0x0016


	//----- nvinfo : EIATTR_EXIT_INSTR_OFFSETS
	.align		4
        /*0d54*/ 	.byte	0x04, 0x1c
        /*0d56*/ 	.short	(.L_563 - .L_562)


	//   ....[0]....
.L_562:
        /*0d58*/ 	.word	0x000009b0


	//   ....[1]....
        /*0d5c*/ 	.word	0x0000c440


	//   ....[2]....
        /*0d60*/ 	.word	0x00011bd0


	//----- nvinfo : EIATTR_MAX_THREADS
	.align		4
.L_563:
        /*0d64*/ 	.byte	0x04, 0x05
        /*0d66*/ 	.short	(.L_565 - .L_564)
.L_564:
        /*0d68*/ 	.word	0x00000180
        /*0d6c*/ 	.word	0x00000001
        /*0d70*/ 	.word	0x00000001


	//----- nvinfo : EIATTR_CRS_STACK_SIZE
	.align		4
.L_565:
        /*0d74*/ 	.byte	0x04, 0x1e
        /*0d76*/ 	.short	(.L_567 - .L_566)
.L_566:
        /*0d78*/ 	.word	0x00000000


	//----- nvinfo : EIATTR_CBANK_PARAM_SIZE
	.align		4
.L_567:
        /*0d7c*/ 	.byte	0x03, 0x19
        /*0d7e*/ 	.short	0x0af0


	//----- nvinfo : EIATTR_PARAM_CBANK
	.align		4
        /*0d80*/ 	.byte	0x04, 0x0a
        /*0d82*/ 	.short	(.L_569 - .L_568)
	.align		4
.L_568:
        /*0d84*/ 	.word	index@(.nv.constant0._ZN7cutlass13device_kernelIN5flash11enable_sm90INS1_16FlashAttnFwdSm90INS1_25CollectiveMainloopFwdSm90ILi2EN4cute5tupleIJNS5_1CILi1EEES8_S8_EEENS6_IJNS7_ILi128EEENS7_ILi96EEENS7_ILi64EEEEEELi256ENS_6half_tEfNS_4arch4Sm90ELb1ELb0ELb1ELb1ELb1ELb0ELb0ELb1ELb0ELb1ELb0ELb0EEENS1_21CollectiveEpilogueFwdINS6_IJSA_NS7_ILi256EEESB_EEES9_SE_SG_Li256ELb1ELb1ELb0ELb0EEENS1_36VarlenDynamicPersistentTileSchedulerILi128ELi96ELi256ELi128ELb0ELb1ELb1ELb1ELb1ELb1EEEEEEEEEvNT_6ParamsE)
        /*0d88*/ 	.short	0x0210
        /*0d8a*/ 	.short	0x0af0


	//----- nvinfo : EIATTR_SW_WAR
	.align		4
.L_569:
        /*0d8c*/ 	.byte	0x04, 0x36
        /*0d8e*/ 	.short	(.L_571 - .L_570)
.L_570:
        /*0d90*/ 	.word	0x00000008
.L_571:


//--------------------- .nv.info._ZN7cutlass13device_kernelIN5flash11enable_sm90INS1_16FlashAttnFwdSm90INS1_25CollectiveMainloopFwdSm90ILi2EN4cute5tupleIJNS5_1CILi1EEES8_S8_EEENS6_IJNS7_ILi128EEENS7_ILi96EEENS7_ILi64EEEEEELi256ENS_6half_tEfNS_4arch4Sm90ELb1ELb0ELb1ELb1ELb1ELb1ELb0ELb1ELb0ELb1ELb0ELb0EEENS1_21CollectiveEpilogueFwdINS6_IJSA_NS7_ILi256EEESB_EEES9_SE_SG_Li256ELb1ELb1ELb0ELb0EEENS1_36VarlenDynamicPersistentTileSchedulerILi128ELi96ELi256ELi128ELb0ELb1ELb1ELb1ELb1ELb1EEEEEEEEEvNT_6ParamsE --------------------------
	.section	.nv.info._ZN7cutlass13device_kernelIN5flash11enable_sm90INS1_16FlashAttnFwdSm90INS1_25CollectiveMainloopFwdSm90ILi2EN4cute5tupleIJNS5_1CILi1EEES8_S8_EEENS6_IJNS7_ILi128EEENS7_ILi96EEENS7_ILi64EEEEEELi256ENS_6half_tEfNS_4arch4Sm90ELb1ELb0ELb1ELb1ELb1ELb1ELb0ELb1ELb0ELb1ELb0ELb0EEENS1_21CollectiveEpilogueFwdINS6_IJSA_NS7_ILi256EEESB_EEES9_SE_SG_Li256ELb1ELb1ELb0ELb0EEENS1_36VarlenDynamicPersistentTileSchedulerILi128ELi96ELi256ELi128ELb0ELb1ELb1ELb1ELb1ELb1EEEEEEEEEvNT_6ParamsE,"",@"SHT_CUDA_INFO"
	.sectionflags	@""
	.align	4


	//----- nvinfo : EIATTR_CUDA_API_VERSION
	.align		4
        /*0000*/ 	.byte	0x04, 0x37
        /*0002*/ 	.short	(.L_573 - .L_572)
.L_572:
        /*0004*/ 	.word	0x00000082


	//----- nvinfo : EIATTR_KPARAM_INFO
	.align		4
.L_573:
        /*0008*/ 	.byte	0x04, 0x17
        /*000a*/ 	.short	(.L_575 - .L_574)
.L_574:
        /*000c*/ 	.word	0x00000000
        /*0010*/ 	.short	0x0000
        /*0012*/ 	.short	0x0070
        /*0014*/ 	.byte	0x00, 0xf0, 0x01, 0x2a


	//----- nvinfo : EIATTR_SPARSE_MMA_MASK
	.align		4
.L_575:
        /*0018*/ 	.byte	0x03, 0x50
        /*001a*/ 	.short	0x0000


	//----- nvinfo : EIATTR_MAXREG_COUNT
	.align		4
        /*001c*/ 	.byte	0x03, 0x1b
        /*001e*/ 	.short	0x00a8


	//----- nvinfo : EIATTR_NUM_BARRIERS
	.align		4
        /*0020*/ 	.byte	0x02, 0x4c
        /*0022*/ 	.byte	0x10
	.zero		1


	//----- nvinfo : EIATTR_EXTERNS
	.align		4
        /*0024*/ 	.byte	0x04, 0x0f
        /*0026*/ 	.short	(.L_577 - .L_576)


	//   ....[0]....
	.align		4
.L_576:
        /*0028*/ 	.word	index@(__assertfail)


	//----- nvinfo : EIATTR_ANNOTATIONS
	.align		4
.L_577:
        /*002c*/ 	.byte	0x04, 0x55
        /*002e*/ 	.short	(.L_579 - .L_578)


	//   ....[0]....
.L_578:
        /* <DEDUP_REMOVED lines=51> */


	//----- nvinfo : EIATTR_MERCURY_ISA_VERSION
	.align		4
.L_579:
        /*0350*/ 	.byte	0x03, 0x5f
        /*0352*/ 	.short	0x0101


	//----- nvinfo : EIATTR_UNUSED_LOAD_BYTE_OFFSET
	.align		4
        /*0354*/ 	.byte	0x04, 0x44
        /*0356*/ 	.short	(.L_581 - .L_580)


	//   ....[0]....
.L_580:
        /*0358*/ 	.word	0x00000a40
        /*035c*/ 	.word	0x0000fff0


	//   ....[1]....
        /*0360*/ 	.word	0x00011740
        /*0364*/ 	.word	0x0000fff0


	//----- nvinfo : EIATTR_INT_WARP_WIDE_INSTR_OFFSETS
	.align		4
.L_581:
        /*0368*/ 	.byte	0x04, 0x31
        /*036a*/ 	.short	(.L_583 - .L_582)


	//   ....[0]....
.L_582:
        /*036c*/ 	.word	0x00000120


	//   ....[1]....
        /*0370*/ 	.word	0x000001c0


	//   ....[2]....
        /*0374*/ 	.word	0x00000230


	//   ....[3]....
        /*0378*/ 	.word	0x000170e0


	//   ....[4]....
        /*037c*/ 	.word	0x00017170


	//   ....[5]....
        /*0380*/ 	.word	0x0001a5a0


	//   ....[6]....
        /*0384*/ 	.word	0x0001a630


	//----- nvinfo : EIATTR_COOP_GROUP_MASK_REGIDS
	.align		4
.L_583:
        /*0388*/ 	.byte	0x04, 0x29
        /*038a*/ 	.short	(.L_585 - .L_584)


	//   ....[0]....
.L_584:
        /*038c*/ 	.word	0xffffffff


	//   ....[1]....
        /*0390*/ 	.word	0xffffffff


	//   ....[2]....
        /*0394*/ 	.word	0xffffffff


	//   ....[3]....
        /*0398*/ 	.word	0xffffffff


	//   ....[4]....
        /*039c*/ 	.word	0xffffffff


	//   ....[5]....
        /*03a0*/ 	.word	0xffffffff


	//   ....[6]....
        /*03a4*/ 	.word	0xffffffff


	//   ....[7]....
        /*03a8*/ 	.word	0xffffffff


	//   ....[8]....
        /*03ac*/ 	.word	0xffffffff


	//   ....[9]....
        /*03b0*/ 	.word	0xffffffff


	//   ....[10]....
        /*03b4*/ 	.word	0xffffffff


	//   ....[11]....
        /*03b8*/ 	.word	0xffffffff


	//   ....[12]....
        /*03bc*/ 	.word	0xffffffff


	//   ....[13]....
        /*03c0*/ 	.word	0xffffffff


	//   ....[14]....
        /*03c4*/ 	.word	0xffffffff


	//   ....[15]....
        /*03c8*/ 	.word	0xffffffff


	//   ....[16]....
        /*03cc*/ 	.word	0xffffffff


	//   ....[17]....
        /*03d0*/ 	.word	0xffffffff


	//   ....[18]....
        /*03d4*/ 	.word	0xffffffff


	//   ....[19]....
        /*03d8*/ 	.word	0xffffffff


	//   ....[20]....
        /*03dc*/ 	.word	0xffffffff


	//   ....[21]....
        /*03e0*/ 	.word	0xffffffff


	//   ....[22]....
        /*03e4*/ 	.word	0xffffffff


	//   ....[23]....
        /*03e8*/ 	.word	0xffffffff


	//   ....[24]....
        /*03ec*/ 	.word	0xffffffff


	//   ....[25]....
        /*03f0*/ 	.word	0xffffffff


	//   ....[26]....
        /*03f4*/ 	.word	0xffffffff


	//   ....[27]....
        /*03f8*/ 	.word	0xffffffff


	//   ....[28]....
        /*03fc*/ 	.word	0xffffffff


	//   ....[29]....
        /*0400*/ 	.word	0xffffffff


	//   ....[30]....
        /*0404*/ 	.word	0xffffffff


	//   ....[31]....
        /*0408*/ 	.word	0xffffffff


	//   ....[32]....
        /*040c*/ 	.word	0xffffffff


	//   ....[33]....
        /*0410*/ 	.word	0xffffffff


	//   ....[34]....
        /*0414*/ 	.word	0xffffffff


	//   ....[35]....
        /*0418*/ 	.word	0xffffffff


	//   ....[36]....
        /*041c*/ 	.word	0xffffffff


	//   ....[37]....
        /*0420*/ 	.word	0xffffffff


	//   ....[38]....
        /*0424*/ 	.word	0xffffffff


	//   ....[39]....
        /*0428*/ 	.word	0xffffffff


	//   ....[40]....
        /*042c*/ 	.word	0xffffffff


	//   ....[41]....
        /*0430*/ 	.word	0xffffffff


	//   ....[42]....
        /*0434*/ 	.word	0xffffffff


	//   ....[43]....
        /*0438*/ 	.word	0xffffffff


	//   ....[44]....
        /*043c*/ 	.word	0xffffffff


	//   ....[45]....
        /*0440*/ 	.word	0xffffffff


	//   ....[46]....
        /*0444*/ 	.word	0xffffffff


	//   ....[47]....
        /*0448*/ 	.word	0xffffffff


	//   ....[48]....
        /*044c*/ 	.word	0xffffffff


	//   ....[49]....
        /*0450*/ 	.word	0xffffffff


	//   ....[50]....
        /*0454*/ 	.word	0xffffffff


	//   ....[51]....
        /*0458*/ 	.word	0xffffffff


	//   ....[52]....
        /*045c*/ 	.word	0xffffffff


	//   ....[53]....
        /*0460*/ 	.word	0xffffffff


	//   ....[54]....
        /*0464*/ 	.word	0xffffffff


	//   ....[55]....
        /*0468*/ 	.word	0xffffffff


	//   ....[56]....
        /*046c*/ 	.word	0xffffffff


	//   ....[57]....
        /*0470*/ 	.word	0xffffffff


	//   ....[58]....
        /*0474*/ 	.word	0xffffffff


	//   ....[59]....
        /*0478*/ 	.word	0xffffffff


	//   ....[60]....
        /*047c*/ 	.word	0xffffffff


	//   ....[61]....
        /*0480*/ 	.word	0xffffffff


	//   ....[62]....
        /*0484*/ 	.word	0xffffffff


	//   ....[63]....
        /*0488*/ 	.word	0xffffffff


	//   ....[64]....
        /*048c*/ 	.word	0xffffffff


	//   ....[65]....
        /*0490*/ 	.word	0xffffffff


	//   ....[66]....
        /*0494*/ 	.word	0xffffffff


	//   ....[67]....
        /*0498*/ 	.word	0xffffffff


	//   ....[68]....
        /*049c*/ 	.word	0xffffffff


	//   ....[69]....
        /*04a0*/ 	.word	0xffffffff


	//   ....[70]....
        /*04a4*/ 	.word	0xffffffff


	//   ....[71]....
        /*04a8*/ 	.word	0xffffffff


	//   ....[72]....
        /*04ac*/ 	.word	0xffffffff


	//   ....[73]....
        /*04b0*/ 	.word	0xffffffff


	//   ....[74]....
        /*04b4*/ 	.word	0xffffffff


	//   ....[75]....
        /*04b8*/ 	.word	0xffffffff


	//   ....[76]....
        /*04bc*/ 	.word	0xffffffff


	//   ....[77]....
        /*04c0*/ 	.word	0xffffffff


	//   ....[78]....
        /*04c4*/ 	.word	0xffffffff


	//   ....[79]....
        /*04c8*/ 	.word	0xffffffff


	//   ....[80]....
        /*04cc*/ 	.word	0xffffffff


	//   ....[81]....
        /*04d0*/ 	.word	0xffffffff


	//   ....[82]....
        /*04d4*/ 	.word	0xffffffff


	//   ....[83]....
        /*04d8*/ 	.word	0xffffffff


	//   ....[84]....
        /*04dc*/ 	.word	0xffffffff


	//   ....[85]....
        /*04e0*/ 	.word	0xffffffff


	//   ....[86]....
        /*04e4*/ 	.word	0xffffffff


	//   ....[87]....
        /*04e8*/ 	.word	0xffffffff


	//   ....[88]....
        /*04ec*/ 	.word	0xffffffff


	//   ....[89]....
        /*04f0*/ 	.word	0xffffffff


	//   ....[90]....
        /*04f4*/ 	.word	0xffffffff


	//   ....[91]....
        /*04f8*/ 	.word	0xffffffff


	//   ....[92]....
        /*04fc*/ 	.word	0xffffffff


	//   ....[93]....
        /*0500*/ 	.word	0xffffffff


	//   ....[94]....
        /*0504*/ 	.word	0xffffffff


	//   ....[95]....
        /*0508*/ 	.word	0xffffffff


	//   ....[96]....
        /*050c*/ 	.word	0xffffffff


	//   ....[97]....
        /*0510*/ 	.word	0xffffffff


	//   ....[98]....
        /*0514*/ 	.word	0xffffffff


	//   ....[99]....
        /*0518*/ 	.word	0xffffffff


	//   ....[100]....
        /*051c*/ 	.word	0xffffffff


	//   ....[101]....
        /*0520*/ 	.word	0xffffffff


	//   ....[102]....
        /*0524*/ 	.word	0xffffffff


	//   ....[103]....
        /*0528*/ 	.word	0xffffffff


	//   ....[104]....
        /*052c*/ 	.word	0xffffffff


	//   ....[105]....
        /*0530*/ 	.word	0xffffffff


	//   ....[106]....
        /*0534*/ 	.word	0xffffffff


	//   ....[107]....
        /*0538*/ 	.word	0xffffffff


	//   ....[108]....
        /*053c*/ 	.word	0xffffffff


	//   ....[109]....
        /*0540*/ 	.word	0xffffffff


	//   ....[110]....
        /*0544*/ 	.word	0xffffffff


	//   ....[111]....
        /*0548*/ 	.word	0xffffffff


	//   ....[112]....
        /*054c*/ 	.word	0xffffffff


	//   ....[113]....
        /*0550*/ 	.word	0xffffffff


	//   ....[114]....
        /*0554*/ 	.word	0xffffffff


	//   ....[115]....
        /*0558*/ 	.word	0xffffffff


	//   ....[116]....
        /*055c*/ 	.word	0xffffffff


	//   ....[117]....
        /*0560*/ 	.word	0xffffffff


	//   ....[118]....
        /*0564*/ 	.word	0xffffffff


	//   ....[119]....
        /*0568*/ 	.word	0xffffffff


	//   ....[120]....
        /*056c*/ 	.word	0xffffffff


	//   ....[121]....
        /*0570*/ 	.word	0xffffffff


	//   ....[122]....
        /*0574*/ 	.word	0xffffffff


	//   ....[123]....
        /*0578*/ 	.word	0xffffffff


	//   ....[124]....
        /*057c*/ 	.word	0xffffffff


	//   ....[125]....
        /*0580*/ 	.word	0xffffffff


	//   ....[126]....
        /*0584*/ 	.word	0xffffffff


	//   ....[127]....
        /*0588*/ 	.word	0xffffffff


	//   ....[128]....
        /*058c*/ 	.word	0xffffffff


	//   ....[129]....
        /*0590*/ 	.word	0xffffffff


	//   ....[130]....
        /*0594*/ 	.word	0xffffffff


	//   ....[131]....
        /*0598*/ 	.word	0xffffffff


	//   ....[132]....
        /*059c*/ 	.word	0xffffffff


	//   ....[133]....
        /*05a0*/ 	.word	0xffffffff


	//   ....[134]....
        /*05a4*/ 	.word	0xffffffff


	//   ....[135]....
        /*05a8*/ 	.word	0xffffffff


	//   ....[136]....
        /*05ac*/ 	.word	0xffffffff


	//   ....[137]....
        /*05b0*/ 	.word	0xffffffff


	//   ....[138]....
        /*05b4*/ 	.word	0xffffffff


	//   ....[139]....
        /*05b8*/ 	.word	0xffffffff


	//   ....[140]....
        /*05bc*/ 	.word	0xffffffff


	//   ....[141]....
        /*05c0*/ 	.word	0xffffffff


	//   ....[142]....
        /*05c4*/ 	.word	0xffffffff


	//   ....[143]....
        /*05c8*/ 	.word	0xffffffff


	//   ....[144]....
        /*05cc*/ 	.word	0xffffffff


	//   ....[145]....
        /*05d0*/ 	.word	0xffffffff


	//   ....[146]....
        /*05d4*/ 	.word	0xffffffff


	//   ....[147]....
        /*05d8*/ 	.word	0xffffffff


	//   ....[148]....
        /*05dc*/ 	.word	0xffffffff


	//   ....[149]....
        /*05e0*/ 	.word	0xffffffff


	//   ....[150]....
        /*05e4*/ 	.word	0xffffffff


	//   ....[151]....
        /*05e8*/ 	.word	0xffffffff


	//   ....[152]....
        /*05ec*/ 	.word	0xffffffff


	//   ....[153]....
        /*05f0*/ 	.word	0xffffffff


	//   ....[154]....
        /*05f4*/ 	.word	0xffffffff


	//   ....[155]....
        /*05f8*/ 	.word	0xffffffff


	//   ....[156]....
        /*05fc*/ 	.word	0xffffffff


	//   ....[157]....
        /*0600*/ 	.word	0xffffffff


	//   ....[158]....
        /*0604*/ 	.word	0xffffffff


	//   ....[159]....
        /*0608*/ 	.word	0xffffffff


	//   ....[160]....
        /*060c*/ 	.word	0xffffffff


	//   ....[161]....
        /*0610*/ 	.word	0xffffffff


	//   ....[162]....
        /*0614*/ 	.word	0xffffffff


	//   ....[163]....
        /*0618*/ 	.word	0xffffffff


	//   ....[164]....
        /*061c*/ 	.word	0xffffffff


	//   ....[165]....
        /*0620*/ 	.word	0xffffffff


	//   ....[166]....
        /*0624*/ 	.word	0xffffffff


	//   ....[167]....
        /*0628*/ 	.word	0xffffffff


	//   ....[168]....
        /*062c*/ 	.word	0xffffffff


	//   ....[169]....
        /*0630*/ 	.word	0xffffffff


	//   ....[170]....
        /*0634*/ 	.word	0xffffffff


	//   ....[171]....
        /*0638*/ 	.word	0xffffffff


	//   ....[172]....
        /*063c*/ 	.word	0xffffffff


	//   ....[173]....
        /*0640*/ 	.word	0xffffffff


	//   ....[174]....
        /*0644*/ 	.word	0xffffffff


	//   ....[175]....
        /*0648*/ 	.word	0xffffffff


	//   ....[176]....
        /*064c*/ 	.word	0xffffffff


	//   ....[177]....
        /*0650*/ 	.word	0xffffffff


	//   ....[178]....
        /*0654*/ 	.word	0xffffffff


	//   ....[179]....
        /*0658*/ 	.word	0x0500000f


	//   ....[180]....
        /*065c*/ 	.word	0x0500000f


	//   ....[181]....
        /*0660*/ 	.word	0x0500000f


	//   ....[182]....
        /*0664*/ 	.word	0x0500000f


	//   ....[183]....
        /*0668*/ 	.word	0x0500000f


	//   ....[184]....
        /*066c*/ 	.word	0x0500000f


	//   ....[185]....
        /*0670*/ 	.word	0x0500000f


	//   ....[186]....
        /*0674*/ 	.word	0x0500000f


	//   ....[187]....
        /*0678*/ 	.word	0x0500000f


	//   ....[188]....
        /*067c*/ 	.word	0x0500000f


	//   ....[189]....
        /*0680*/ 	.word	0x0500000f


	//   ....[190]....
        /*0684*/ 	.word	0x0500000f


	//   ....[191]....
        /*0688*/ 	.word	0x0500000f


	//   ....[192]....
        /*068c*/ 	.word	0x0500000f


	//   ....[193]....
        /*0690*/ 	.word	0x0500000f


	//   ....[194]....
        /*0694*/ 	.word	0x0500000f


	//   ....[195]....
        /*0698*/ 	.word	0x0500000f


	//   ....[196]....
        /*069c*/ 	.word	0x0500000f


	//   ....[197]....
        /*06a0*/ 	.word	0x0500000f


	//   ....[198]....
        /*06a4*/ 	.word	0x0500000f


	//   ....[199]....
        /*06a8*/ 	.word	0x0500000f


	//   ....[200]....
        /*06ac*/ 	.word	0x0500000f


	//   ....[201]....
        /*06b0*/ 	.word	0x0500000f


	//   ....[202]....
        /*06b4*/ 	.word	0x0500000f


	//   ....[203]....
        /*06b8*/ 	.word	0x0500000f


	//   ....[204]....
        /*06bc*/ 	.word	0x0500000f


	//   ....[205]....
        /*06c0*/ 	.word	0x0500000f


	//   ....[206]....
        /*06c4*/ 	.word	0x0500000f


	//   ....[207]....
        /*06c8*/ 	.word	0x0500000f


	//   ....[208]....
        /*06cc*/ 	.word	0x0500000f


	//   ....[209]....
        /*06d0*/ 	.word	0x0500000f


	//   ....[210]....
        /*06d4*/ 	.word	0x0500000f


	//   ....[211]....
        /*06d8*/ 	.word	0x0500000f


	//   ....[212]....
        /*06dc*/ 	.word	0x0500000f


	//   ....[213]....
        /*06e0*/ 	.word	0x0500000f


	//   ....[214]....
        /*06e4*/ 	.word	0x0500000f


	//   ....[215]....
        /*06e8*/ 	.word	0x0500000f


	//   ....[216]....
        /*06ec*/ 	.word	0x0500000f


	//   ....[217]....
        /*06f0*/ 	.word	0x0500000f


	//   ....[218]....
        /*06f4*/ 	.word	0x0500000f


	//   ....[219]....
        /*06f8*/ 	.word	0x0500000f


	//   ....[220]....
        /*06fc*/ 	.word	0x0500000f


	//   ....[221]....
        /*0700*/ 	.word	0x0500000f


	//   ....[222]....
        /*0704*/ 	.word	0x0500000f


	//   ....[223]....
        /*0708*/ 	.word	0x0500000f


	//   ....[224]....
        /*070c*/ 	.word	0x0500000f


	//   ....[225]....
        /*0710*/ 	.word	0x0500000f


	//   ....[226]....
        /*0714*/ 	.word	0x0500000f


	//   ....[227]....
        /*0718*/ 	.word	0x0500000f


	//   ....[228]....
        /*071c*/ 	.word	0x0500000f


	//   ....[229]....
        /*0720*/ 	.word	0x0500000f


	//   ....[230]....
        /*0724*/ 	.word	0x0500000f


	//   ....[231]....
        /*0728*/ 	.word	0x0500000f


	//   ....[232]....
        /*072c*/ 	.word	0x0500000f


	//   ....[233]....
        /*0730*/ 	.word	0x0500000f


	//   ....[234]....
        /*0734*/ 	.word	0x0500000f


	//   ....[235]....
        /*0738*/ 	.word	0x0500000f


	//   ....[236]....
        /*073c*/ 	.word	0x0500000f


	//   ....[237]....
        /*0740*/ 	.word	0x0500000f


	//   ....[238]....
        /*0744*/ 	.word	0x0500000f


	//   ....[239]....
        /*0748*/ 	.word	0x0500000f


	//   ....[240]....
        /*074c*/ 	.word	0x0500000f


	//   ....[241]....
        /*0750*/ 	.word	0x0500000f


	//   ....[242]....
        /*0754*/ 	.word	0x0500000f


	//   ....[243]....
        /*0758*/ 	.word	0x0500000f


	//   ....[244]....
        /*075c*/ 	.word	0x0500000f


	//   ....[245]....
        /*0760*/ 	.word	0x0500000f


	//   ....[246]....
        /*0764*/ 	.word	0x0500000f


	//   ....[247]....
        /*0768*/ 	.word	0x0500000f


	//   ....[248]....
        /*076c*/ 	.word	0x0500000f


	//   ....[249]....
        /*0770*/ 	.word	0x0500000f


	//   ....[250]....
        /*0774*/ 	.word	0x0500000f


	//   ....[251]....
        /*0778*/ 	.word	0x0500000f


	//   ....[252]....
        /*077c*/ 	.word	0x0500000f


	//   ....[253]....
        /*0780*/ 	.word	0x0500000f


	//   ....[254]....
        /*0784*/ 	.word	0x0500000f


	//   ....[255]....
        /*0788*/ 	.word	0x0500000f


	//   ....[0]....
        /*078c*/ 	.word	0x0500000f


	//   ....[1]....
        /*0790*/ 	.word	0x0500000f


	//   ....[2]....
        /*0794*/ 	.word	0x0500000f


	//   ....[3]....
        /*0798*/ 	.word	0x0500000f


	//   ....[4]....
        /*079c*/ 	.word	0x0500000f


	//   ....[5]....
        /*07a0*/ 	.word	0x0500000f


	//   ....[6]....
        /*07a4*/ 	.word	0x0500000f


	//   ....[7]....
        /*07a8*/ 	.word	0x0500000f


	//   ....[8]....
        /*07ac*/ 	.word	0x0500000f


	//   ....[9]....
        /*07b0*/ 	.word	0x0500000f


	//   ....[10]....
        /*07b4*/ 	.word	0x0500000f


	//   ....[11]....
        /*07b8*/ 	.word	0x0500000f


	//   ....[12]....
        /*07bc*/ 	.word	0x0500000f


	//   ....[13]....
        /*07c0*/ 	.word	0x0500000f


	//   ....[14]....
        /*07c4*/ 	.word	0x0500000f


	//   ....[15]....
        /*07c8*/ 	.word	0x0500000f


	//   ....[16]....
        /*07cc*/ 	.word	0x0500000f


	//   ....[17]....
        /*07d0*/ 	.word	0x0500000f


	//   ....[18]....
        /*07d4*/ 	.word	0x0500000f


	//   ....[19]....
        /*07d8*/ 	.word	0x0500000f


	//   ....[20]....
        /*07dc*/ 	.word	0x0500000f


	//   ....[21]....
        /*07e0*/ 	.word	0x0500000f


	//   ....[22]....
        /*07e4*/ 	.word	0x0500000f


	//   ....[23]....
        /*07e8*/ 	.word	0x0500000f


	//   ....[24]....
        /*07ec*/ 	.word	0x0500000f


	//   ....[25]....
        /*07f0*/ 	.word	0x0500000f


	//   ....[26]....
        /*07f4*/ 	.word	0x0500000f


	//   ....[27]....
        /*07f8*/ 	.word	0x0500000f


	//   ....[28]....
        /*07fc*/ 	.word	0x0500000f


	//   ....[29]....
        /*0800*/ 	.word	0x0500000f


	//   ....[30]....
        /*0804*/ 	.word	0x0500000f


	//   ....[31]....
        /*0808*/ 	.word	0x0500000f


	//   ....[32]....
        /*080c*/ 	.word	0x0500000f


	//   ....[33]....
        /*0810*/ 	.word	0x0500000f


	//   ....[34]....
        /*0814*/ 	.word	0x0500000f


	//   ....[35]....
        /*0818*/ 	.word	0x0500000f


	//   ....[36]....
        /*081c*/ 	.word	0x0500000f


	//   ....[37]....
        /*0820*/ 	.word	0x0500000f


	//   ....[38]....
        /*0824*/ 	.word	0x0500000f


	//   ....[39]....
        /*0828*/ 	.word	0x0500000f


	//   ....[40]....
        /*082c*/ 	.word	0x0500000f


	//   ....[41]....
        /*0830*/ 	.word	0x0500000f


	//   ....[42]....
        /*0834*/ 	.word	0x0500000f


	//   ....[43]....
        /*0838*/ 	.word	0x0500000f


	//----- nvinfo : EIATTR_COOP_GROUP_INSTR_OFFSETS
	.align		4
.L_585:
        /*083c*/ 	.byte	0x04, 0x28
        /*083e*/ 	.short	(.L_587 - .L_586)


	//   ....[0]....
.L_586:
        /*0840*/ 	.word	0x00000060


	//   ....[1]....
        /*0844*/ 	.word	0x00000130


	//   ....[2]....
        /*0848*/ 	.word	0x000001e0


	//   ....[3]....
        /*084c*/ 	.word	0x000003a0


	//   ....[4]....
        /*0850*/ 	.word	0x00000500


	//   ....[5]....
        /*0854*/ 	.word	0x00000620


	//   ....[6]....
        /*0858*/ 	.word	0x00000780


	//   ....[7]....
        /*085c*/ 	.word	0x00002e20


	//   ....[8]....
        /*0860*/ 	.word	0x00002e30


	//   ....[9]....
        /*0864*/ 	.word	0x00003500


	//   ....[10]....
        /*0868*/ 	.word	0x00003510


	//   ....[11]....
        /*086c*/ 	.word	0x00004090


	//   ....[12]....
        /*0870*/ 	.word	0x000040a0


	//   ....[13]....
        /*0874*/ 	.word	0x00004820


	//   ....[14]....
        /*0878*/ 	.word	0x00004830


	//   ....[15]....
        /*087c*/ 	.word	0x00005230


	//   ....[16]....
        /*0880*/ 	.word	0x00005240


	//   ....[17]....
        /*0884*/ 	.word	0x00005350


	//   ....[18]....
        /*0888*/ 	.word	0x00005360


	//   ....[19]....
        /*088c*/ 	.word	0x00005760


	//   ....[20]....
        /*0890*/ 	.word	0x000057a0


	//   ....[21]....
        /*0894*/ 	.word	0x00005a80


	//   ....[22]....
        /*0898*/ 	.word	0x00005aa0


	//   ....[23]....
        /*089c*/ 	.word	0x000064a0


	//   ....[24]....
        /*08a0*/ 	.word	0x00006c10


	//   ....[25]....
        /*08a4*/ 	.word	0x00006c20


	//   ....[26]....
        /*08a8*/ 	.word	0x00006c30


	//   ....[27]....
        /*08ac*/ 	.word	0x00006c40


	//   ....[28]....
        /*08b0*/ 	.word	0x00006f60


	//   ....[29]....
        /*08b4*/ 	.word	0x00006f70


	//   ....[30]....
        /*08b8*/ 	.word	0x00006f80


	//   ....[31]....
        /*08bc*/ 	.word	0x00006f90


	//   ....[32]....
        /*08c0*/ 	.word	0x00008260


	//   ....[33]....
        /*08c4*/ 	.word	0x00008280


	//   ....[34]....
        /*08c8*/ 	.word	0x00008290


	//   ....[35]....
        /*08cc*/ 	.word	0x000082a0


	//   ....[36]....
        /*08d0*/ 	.word	0x00008390


	//   ....[37]....
        /*08d4*/ 	.word	0x000083b0


	//   ....[38]....
        /*08d8*/ 	.word	0x00008450


	//   ....[39]....
        /*08dc*/ 	.word	0x00008480


	//   ....[40]....
        /*08e0*/ 	.word	0x0000a010


	//   ....[41]....
        /*08e4*/ 	.word	0x0000a030


	//   ....[42]....
        /*08e8*/ 	.word	0x0000a5b0


	//   ....[43]....
        /*08ec*/ 	.word	0x0000a6d0


	//   ....[44]....
        /*08f0*/ 	.word	0x0000acf0


	//   ....[45]....
        /*08f4*/ 	.word	0x0000ad40


	//   ....[46]....
        /*08f8*/ 	.word	0x0000c1e0


	//   ....[47]....
        /*08fc*/ 	.word	0x0000c1f0


	//   ....[48]....
        /*0900*/ 	.word	0x0000cc40


	//   ....[49]....
        /*0904*/ 	.word	0x0000cc60


	//   ....[50]....
        /*0908*/ 	.word	0x0000d0d0


	//   ....[51]....
        /*090c*/ 	.word	0x0000d0f0


	//   ....[52]....
        /*0910*/ 	.word	0x0000f110


	//   ....[53]....
        /*0914*/ 	.word	0x0000f170


	//   ....[54]....
        /*0918*/ 	.word	0x0000fb70


	//   ....[55]....
        /*091c*/ 	.word	0x0000fbe0


	//   ....[56]....
        /*0920*/ 	.word	0x00010cc0


	//   ....[57]....
        /*0924*/ 	.word	0x00010d10


	//   ....[58]....
        /*0928*/ 	.word	0x00010d60


	//   ....[59]....
        /*092c*/ 	.word	0x00010da0


	//   ....[60]....
        /*0930*/ 	.word	0x000129e0


	//   ....[61]....
        /*0934*/ 	.word	0x00012a20


	//   ....[62]....
        /*0938*/ 	.word	0x00012bd0


	//   ....[63]....
        /*093c*/ 	.word	0x00012c30


	//   ....[64]....
        /*0940*/ 	.word	0x00013250


	//   ....[65]....
        /*0944*/ 	.word	0x00013270


	//   ....[66]....
        /*0948*/ 	.word	0x000133d0


	//   ....[67]....
        /*094c*/ 	.word	0x000133f0


	//   ....[68]....
        /*0950*/ 	.word	0x00013530


	//   ....[69]....
        /*0954*/ 	.word	0x00013550


	//   ....[70]....
        /*0958*/ 	.word	0x000136a0


	//   ....[71]....
        /*095c*/ 	.word	0x000136c0


	//   ....[72]....
        /*0960*/ 	.word	0x00013fd0


	//   ....[73]....
        /*0964*/ 	.word	0x00013fe0


	//   ....[74]....
        /*0968*/ 	.word	0x00014220


	//   ....[75]....
        /*096c*/ 	.word	0x00014230


	//   ....[76]....
        /*0970*/ 	.word	0x00014460


	//   ....[77]....
        /*0974*/ 	.word	0x00014470


	//   ....[78]....
        /*0978*/ 	.word	0x000146a0


	//   ....[79]....
        /*097c*/ 	.word	0x000146b0


	//   ....[80]....
        /*0980*/ 	.word	0x00014940


	//   ....[81]....
        /*0984*/ 	.word	0x00014b10


	//   ....[82]....
        /*0988*/ 	.word	0x00014b40


	//   ....[83]....
        /*098c*/ 	.word	0x00014b70


	//   ....[84]....
        /*0990*/ 	.word	0x00014ba0


	//   ....[85]....
        /*0994*/ 	.word	0x00014bd0


	//   ....[86]....
        /*0998*/ 	.word	0x00014c00


	//   ....[87]....
        /*099c*/ 	.word	0x00014d70


	//   ....[88]....
        /*09a0*/ 	.word	0x00014da0


	//   ....[89]....
        /*09a4*/ 	.word	0x00014dd0


	//   ....[90]....
        /*09a8*/ 	.word	0x00014e00


	//   ....[91]....
        /*09ac*/ 	.word	0x00014e30


	//   ....[92]....
        /*09b0*/ 	.word	0x00014e60


	//   ....[93]....
        /*09b4*/ 	.word	0x00014ef0


	//   ....[94]....
        /*09b8*/ 	.word	0x00014f50


	//   ....[95]....
        /*09bc*/ 	.word	0x00014fe0


	//   ....[96]....
        /*09c0*/ 	.word	0x00015dc0


	//   ....[97]....
        /*09c4*/ 	.word	0x00017cd0


	//   ....[98]....
        /*09c8*/ 	.word	0x00017cf0


	//   ....[99]....
        /*09cc*/ 	.word	0x00017d80


	//   ....[100]....
        /*09d0*/ 	.word	0x00017da0


	//   ....[101]....
        /*09d4*/ 	.word	0x00017e20


	//   ....[102]....
        /*09d8*/ 	.word	0x00017e40


	//   ....[103]....
        /*09dc*/ 	.word	0x00017ec0


	//   ....[104]....
        /*09e0*/ 	.word	0x00017ee0


	//   ....[105]....
        /*09e4*/ 	.word	0x00017f60


	//   ....[106]....
        /*09e8*/ 	.word	0x00017f80


	//   ....[107]....
        /*09ec*/ 	.word	0x00017f90


	//   ....[108]....
        /*09f0*/ 	.word	0x00017fa0


	//   ....[109]....
        /*09f4*/ 	.word	0x00018820


	//   ....[110]....
        /*09f8*/ 	.word	0x00018850


	//   ....[111]....
        /*09fc*/ 	.word	0x00018910


	//   ....[112]....
        /*0a00*/ 	.word	0x00018920


	//   ....[113]....
        /*0a04*/ 	.word	0x000189b0


	//   ....[114]....
        /*0a08*/ 	.word	0x000189c0


	//   ....[115]....
        /*0a0c*/ 	.word	0x00018a50


	//   ....[116]....
        /*0a10*/ 	.word	0x00018a60


	//   ....[117]....
        /*0a14*/ 	.word	0x00018af0


	//   ....[118]....
        /*0a18*/ 	.word	0x00018b00


	//   ....[119]....
        /*0a1c*/ 	.word	0x00018b90


	//   ....[120]....
        /*0a20*/ 	.word	0x00018ba0


	//   ....[121]....
        /*0a24*/ 	.word	0x00018c20


	//   ....[122]....
        /*0a28*/ 	.word	0x00018c30


	//   ....[123]....
        /*0a2c*/ 	.word	0x00018c40


	//   ....[124]....
        /*0a30*/ 	.word	0x00018c50


	//   ....[125]....
        /*0a34*/ 	.word	0x000190d0


	//   ....[126]....
        /*0a38*/ 	.word	0x00019100


	//   ....[127]....
        /*0a3c*/ 	.word	0x00019160


	//   ....[128]....
        /*0a40*/ 	.word	0x00019210


	//   ....[129]....
        /*0a44*/ 	.word	0x00019220


	//   ....[130]....
        /*0a48*/ 	.word	0x00019250


	//   ....[131]....
        /*0a4c*/ 	.word	0x000192e0


	//   ....[132]....
        /*0a50*/ 	.word	0x00019390


	//   ....[133]....
        /*0a54*/ 	.word	0x000193a0


	//   ....[134]....
        /*0a58*/ 	.word	0x000193d0


	//   ....[135]....
        /*0a5c*/ 	.word	0x000193e0


	//   ....[136]....
        /*0a60*/ 	.word	0x00019470


	//   ....[137]....
        /*0a64*/ 	.word	0x00019bb0


	//   ....[138]....
        /*0a68*/ 	.word	0x00019bd0


	//   ....[139]....
        /*0a6c*/ 	.word	0x00019c20


	//   ....[140]....
        /*0a70*/ 	.word	0x00019c30


	//   ....[141]....
        /*0a74*/ 	.word	0x00019c70


	//   ....[142]....
        /*0a78*/ 	.word	0x00019c80


	//   ....[143]....
        /*0a7c*/ 	.word	0x00019cc0


	//   ....[144]....
        /*0a80*/ 	.word	0x00019cd0


	//   ....[145]....
        /*0a84*/ 	.word	0x00019d10


	//   ....[146]....
        /*0a88*/ 	.word	0x00019d20


	//   ....[147]....
        /*0a8c*/ 	.word	0x00019d30


	//   ....[148]....
        /*0a90*/ 	.word	0x00019d70


	//   ....[149]....
        /*0a94*/ 	.word	0x0001a0c0


	//   ....[150]....
        /*0a98*/ 	.word	0x0001a0e0


	//   ....[151]....
        /*0a9c*/ 	.word	0x0001a0f0


	//   ....[152]....
        /*0aa0*/ 	.word	0x0001a110


	//   ....[153]....
        /*0aa4*/ 	.word	0x0001a180


	//   ....[154]....
        /*0aa8*/ 	.word	0x0001a1a0


	//   ....[155]....
        /*0aac*/ 	.word	0x0001a200


	//   ....[156]....
        /*0ab0*/ 	.word	0x0001a220


	//   ....[157]....
        /*0ab4*/ 	.word	0x0001a280


	//   ....[158]....
        /*0ab8*/ 	.word	0x0001a2a0


	//   ....[159]....
        /*0abc*/ 	.word	0x0001a300


	//   ....[160]....
        /*0ac0*/ 	.word	0x0001a320


	//   ....[161]....
        /*0ac4*/ 	.word	0x0001a810


	//   ....[162]....
        /*0ac8*/ 	.word	0x0001a870


	//   ....[163]....
        /*0acc*/ 	.word	0x0001a8a0


	//   ....[164]....
        /*0ad0*/ 	.word	0x0001a8d0


	//   ....[165]....
        /*0ad4*/ 	.word	0x0001a8e0


	//   ....[166]....
        /*0ad8*/ 	.word	0x0001a910


	//   ....[167]....
        /*0adc*/ 	.word	0x0001a940


	//   ....[168]....
        /*0ae0*/ 	.word	0x0001a970


	//   ....[169]....
        /*0ae4*/ 	.word	0x0001aaf0


	//   ....[170]....
        /*0ae8*/ 	.word	0x0001ab20


	//   ....[171]....
        /*0aec*/ 	.word	0x0001ab50


	//   ....[172]....
        /*0af0*/ 	.word	0x0001ab80


	//   ....[173]....
        /*0af4*/ 	.word	0x0001abb0


	//   ....[174]....
        /*0af8*/ 	.word	0x0001abe0


	//   ....[175]....
        /*0afc*/ 	.word	0x0001aca0


	//   ....[176]....
        /*0b00*/ 	.word	0x0001acc0


	//   ....[177]....
        /*0b04*/ 	.word	0x0001ad30


	//   ....[178]....
        /*0b08*/ 	.word	0x0001b3d0


	//   ....[179]....
        /*0b0c*/ 	.word	0x0001b6e0


	//   ....[180]....
        /*0b10*/ 	.word	0x0001b770


	//   ....[181]....
        /*0b14*/ 	.word	0x0001b800


	//   ....[182]....
        /*0b18*/ 	.word	0x0001b890


	//   ....[183]....
        /*0b1c*/ 	.word	0x0001b970


	//   ....[184]....
        /*0b20*/ 	.word	0x0001ba00


	//   ....[185]....
        /*0b24*/ 	.word	0x0001baa0


	//   ....[186]....
        /*0b28*/ 	.word	0x0001bb30


	//   ....[187]....
        /*0b2c*/ 	.word	0x0001bc20


	//   ....[188]....
        /*0b30*/ 	.word	0x0001bcb0


	//   ....[189]....
        /*0b34*/ 	.word	0x0001bd50


	//   ....[190]....
        /*0b38*/ 	.word	0x0001bde0


	//   ....[191]....
        /*0b3c*/ 	.word	0x0001bf20


	//   ....[192]....
        /*0b40*/ 	.word	0x0001bfc0


	//   ....[193]....
        /*0b44*/ 	.word	0x0001c050


	//   ....[194]....
        /*0b48*/ 	.word	0x0001c0a0


	//   ....[195]....
        /*0b4c*/ 	.word	0x0001c0f0


	//   ....[196]....
        /*0b50*/ 	.word	0x0001c180


	//   ....[197]....
        /*0b54*/ 	.word	0x0001c210


	//   ....[198]....
        /*0b58*/ 	.word	0x0001c260


	//   ....[199]....
        /*0b5c*/ 	.word	0x0001c2b0


	//   ....[200]....
        /*0b60*/ 	.word	0x0001c3a0


	//   ....[201]....
        /*0b64*/ 	.word	0x0001c450


	//   ....[202]....
        /*0b68*/ 	.word	0x0001c4d0


	//   ....[203]....
        /*0b6c*/ 	.word	0x0001c540


	//   ....[204]....
        /*0b70*/ 	.word	0x0001c680


	//   ....[205]....
        /*0b74*/ 	.word	0x0001c790


	//   ....[206]....
        /*0b78*/ 	.word	0x0001c840


	//   ....[207]....
        /*0b7c*/ 	.word	0x0001c890


	//   ....[208]....
        /*0b80*/ 	.word	0x0001cb40


	//   ....[209]....
        /*0b84*/ 	.word	0x0001cb90


	//   ....[210]....
        /*0b88*/ 	.word	0x0001cc20


	//   ....[211]....
        /*0b8c*/ 	.word	0x0001ccb0


	//   ....[212]....
        /*0b90*/ 	.word	0x0001cd40


	//   ....[213]....
        /*0b94*/ 	.word	0x0001cdd0


	//   ....[214]....
        /*0b98*/ 	.word	0x0001ce60


	//   ....[215]....
        /*0b9c*/ 	.word	0x0001cef0


	//   ....[216]....
        /*0ba0*/ 	.word	0x0001cfb0


	//   ....[217]....
        /*0ba4*/ 	.word	0x0001d290


	//   ....[218]....
        /*0ba8*/ 	.word	0x0001d380


	//   ....[219]....
        /*0bac*/ 	.word	0x0001d420


	//   ....[220]....
        /*0bb0*/ 	.word	0x0001d480


	//   ....[221]....
        /*0bb4*/ 	.word	0x0001d570


	//   ....[222]....
        /*0bb8*/ 	.word	0x0001d5e0


	//   ....[223]....
        /*0bbc*/ 	.word	0x0001d6d0


	//   ....[224]....
        /*0bc0*/ 	.word	0x0001d740


	//   ....[225]....
        /*0bc4*/ 	.word	0x0001d830


	//   ....[226]....
        /*0bc8*/ 	.word	0x0001d8a0


	//   ....[227]....
        /*0bcc*/ 	.word	0x0001d990


	//   ....[228]....
        /*0bd0*/ 	.word	0x0001da00


	//   ....[229]....
        /*0bd4*/ 	.word	0x0001dae0


	//   ....[230]....
        /*0bd8*/ 	.word	0x0001dba0


	//   ....[231]....
        /*0bdc*/ 	.word	0x0001dc00


	//   ....[232]....
        /*0be0*/ 	.word	0x0001dc60


	//   ....[233]....
        /*0be4*/ 	.word	0x0001dd50


	//   ....[234]....
        /*0be8*/ 	.word	0x0001ddb0


	//   ....[235]....
        /*0bec*/ 	.word	0x0001deb0


	//   ....[236]....
        /*0bf0*/ 	.word	0x0001df10


	//   ....[237]....
        /*0bf4*/ 	.word	0x0001e010


	//   ....[238]....
        /*0bf8*/ 	.word	0x0001e070


	//   ....[239]....
        /*0bfc*/ 	.word	0x0001e170


	//   ....[240]....
        /*0c00*/ 	.word	0x0001e1d0


	//   ....[241]....
        /*0c04*/ 	.word	0x0001e2d0


	//   ....[242]....
        /*0c08*/ 	.word	0x0001e330


	//   ....[243]....
        /*0c0c*/ 	.word	0x0001e430


	//   ....[244]....
        /*0c10*/ 	.word	0x0001e490


	//   ....[245]....
        /*0c14*/ 	.word	0x0001e530


	//   ....[246]....
        /*0c18*/ 	.word	0x0001e6b0


	//   ....[247]....
        /*0c1c*/ 	.word	0x0001e780


	//   ....[248]....
        /*0c20*/ 	.word	0x0001e840


	//   ....[249]....
        /*0c24*/ 	.word	0x0001e950


	//   ....[250]....
        /*0c28*/ 	.word	0x0001e9b0


	//   ....[251]....
        /*0c2c*/ 	.word	0x0001eac0


	//   ....[252]....
        /*0c30*/ 	.word	0x0001eb20


	//   ....[253]....
        /*0c34*/ 	.word	0x0001ec30


	//   ....[254]....
        /*0c38*/ 	.word	0x0001ec90


	//   ....[255]....
        /*0c3c*/ 	.word	0x0001eda0


	//   ....[0]....
        /*0c40*/ 	.word	0x0001ee00


	//   ....[1]....
        /*0c44*/ 	.word	0x0001eec0


	//   ....[2]....
        /*0c48*/ 	.word	0x0001f020


	//   ....[3]....
        /*0c4c*/ 	.word	0x0001f0c0


	//   ....[4]....
        /*0c50*/ 	.word	0x0001f120


	//   ....[5]....
        /*0c54*/ 	.word	0x0001f1d0


	//   ....[6]....
        /*0c58*/ 	.word	0x0001f230


	//   ....[7]....
        /*0c5c*/ 	.word	0x0001f2e0


	//   ....[8]....
        /*0c60*/ 	.word	0x0001f340


	//   ....[9]....
        /*0c64*/ 	.word	0x0001f3f0


	//   ....[10]....
        /*0c68*/ 	.word	0x0001f450


	//   ....[11]....
        /*0c6c*/ 	.word	0x0001f500


	//   ....[12]....
        /*0c70*/ 	.word	0x0001f560


	//   ....[13]....
        /*0c74*/ 	.word	0x0001f610


	//   ....[14]....
        /*0c78*/ 	.word	0x0001f700


	//   ....[15]....
        /*0c7c*/ 	.word	0x0001f7a0


	//   ....[16]....
        /*0c80*/ 	.word	0x0001f800


	//   ....[17]....
        /*0c84*/ 	.word	0x0001f8d0


	//   ....[18]....
        /*0c88*/ 	.word	0x0001f930


	//   ....[19]....
        /*0c8c*/ 	.word	0x0001fa00


	//   ....[20]....
        /*0c90*/ 	.word	0x0001fa60


	//   ....[21]....
        /*0c94*/ 	.word	0x0001fb30


	//   ....[22]....
        /*0c98*/ 	.word	0x0001fb90


	//   ....[23]....
        /*0c9c*/ 	.word	0x0001fc60


	//   ....[24]....
        /*0ca0*/ 	.word	0x0001fcc0


	//   ....[25]....
        /*0ca4*/ 	.word	0x0001fd90


	//   ....[26]....
        /*0ca8*/ 	.word	0x0001fe20


	//   ....[27]....
        /*0cac*/ 	.word	0x0001fec0


	//   ....[28]....
        /*0cb0*/ 	.word	0x0001ffe0


	//   ....[29]....
        /*0cb4*/ 	.word	0x00020050


	//   ....[30]....
        /*0cb8*/ 	.word	0x000200c0


	//   ....[31]....
        /*0cbc*/ 	.word	0x00020130


	//   ....[32]....
        /*0cc0*/ 	.word	0x000201a0


	//   ....[33]....
        /*0cc4*/ 	.word	0x00020220


	//   ....[34]....
        /*0cc8*/ 	.word	0x000202b0


	//   ....[35]....
        /*0ccc*/ 	.word	0x00020340


	//   ....[36]....
        /*0cd0*/ 	.word	0x000203b0


	//   ....[37]....
        /*0cd4*/ 	.word	0x00020420


	//   ....[38]....
        /*0cd8*/ 	.word	0x00020490


	//   ....[39]....
        /*0cdc*/ 	.word	0x00020510


	//   ....[40]....
        /*0ce0*/ 	.word	0x00020580


	//   ....[41]....
        /*0ce4*/ 	.word	0x00020620


	//   ....[42]....
        /*0ce8*/ 	.word	0x000206b0


	//   ....[43]....
        /*0cec*/ 	.word	0x000207d0


	//----- nvinfo : EIATTR_REG_RECONFIG
	.align		4
.L_587:
        /*0cf0*/ 	.byte	0x01, 0x54
	.zero		2


	//----- nvinfo : EIATTR_SYSCALL_OFFSETS
	.align		4
        /*0cf4*/ 	.byte	0x04, 0x46
        /*0cf6*/ 	.short	(.L_589 - .L_588)


	//   ....[0]....
.L_588:
        /*0cf8*/ 	.word	0x000019f0


	//   ....[1]....
        /*0cfc*/ 	.word	0x00001b40


	//   ....[2]....
        /*0d00*/ 	.word	0x00006640


	//   ....[3]....
        /*0d04*/ 	.word	0x00006960


	//   ....[4]....
        /*0d08*/ 	.word	0x000172d0


	//   ....[5]....
        /*0d0c*/ 	.word	0x00017420


	//   ....[6]....
        /*0d10*/ 	.word	0x00017510


	//   ....[7]....
        /*0d14*/ 	.word	0x00018460


	//----- nvinfo : EIATTR_MBARRIER_INSTR_OFFSETS
	.align		4
.L_589:
        /*0d18*/ 	.byte	0x04, 0x39
        /*0d1a*/ 	.short	(.L_591 - .L_590)


	//   ....[0]....
.L_590:
        /*0d1c*/ 	.word	0x00000250
        /*0d20*/ 	.word	0x000000ff
        /*0d24*/ 	.word	0x00022800
        /*0d28*/ 	.short	0x0100
        /*0d2a*/ 	.byte	0x08
	.zero		1


	//   ....[1]....
        /*0d2c*/ 	.word	0x00000260
        /*0d30*/ 	.word	0x000000ff
        /*0d34*/ 	.word	0x00022820
        /*0d38*/ 	.short	0x0100
        /*0d3a*/ 	.byte	0x08
	.zero		1


	//   ....[2]....
        /*0d3c*/ 	.word	0x00000350
        /*0d40*/ 	.word	0x000000ff
        /*0d44*/ 	.word	0x00022830
        /*0d48*/ 	.short	0x0100
        /*0d4a*/ 	.byte	0x08
	.zero		1


	//   ....[3]....
        /*0d4c*/ 	.word	0x00000360
        /*0d50*/ 	.word	0x000000ff
        /*0d54*/ 	.word	0x00022840
        /*0d58*/ 	.short	0x0100
        /*0d5a*/ 	.byte	0x08
	.zero		1


	//   ....[4]....
        /*0d5c*/ 	.word	0x00000370
        /*0d60*/ 	.word	0x000000ff
        /*0d64*/ 	.word	0x00022838
        /*0d68*/ 	.short	0x0100
        /*0d6a*/ 	.byte	0x08
	.zero		1


	//   ....[5]....
        /*0d6c*/ 	.word	0x00000380
        /*0d70*/ 	.word	0x000000ff
        /*0d74*/ 	.word	0x00022848
        /*0d78*/ 	.short	0x0100
        /*0d7a*/ 	.byte	0x08
	.zero		1


	//   ....[6]....
        /*0d7c*/ 	.word	0x000004b0
        /*0d80*/ 	.word	0x000000ff
        /*0d84*/ 	.word	0x00022850
        /*0d88*/ 	.short	0x0100
        /*0d8a*/ 	.byte	0x08
	.zero		1


	//   ....[7]....
        /*0d8c*/ 	.word	0x000004c0
        /*0d90*/ 	.word	0x000000ff
        /*0d94*/ 	.word	0x00022860
        /*0d98*/ 	.short	0x0100
        /*0d9a*/ 	.byte	0x08
	.zero		1


	//   ....[8]....
        /*0d9c*/ 	.word	0x000004d0
        /*0da0*/ 	.word	0x000000ff
        /*0da4*/ 	.word	0x00022858
        /*0da8*/ 	.short	0x0100
        /*0daa*/ 	.byte	0x08
	.zero		1


	//   ....[9]....
        /*0dac*/ 	.word	0x000004e0
        /*0db0*/ 	.word	0x000000ff
        /*0db4*/ 	.word	0x00022868
        /*0db8*/ 	.short	0x0100
        /*0dba*/ 	.byte	0x08
	.zero		1


	//   ....[10]....
        /*0dbc*/ 	.word	0x000005d0
        /*0dc0*/ 	.word	0x000000ff
        /*0dc4*/ 	.word	0x00022870
        /*0dc8*/ 	.short	0x0100
        /*0dca*/ 	.byte	0x06
	.zero		1


	//   ....[11]....
        /*0dcc*/ 	.word	0x000005e0
        /*0dd0*/ 	.word	0x000000ff
        /*0dd4*/ 	.word	0x00022880
        /*0dd8*/ 	.short	0x0100
        /*0dda*/ 	.byte	0x06
	.zero		1


	//   ....[12]....
        /*0ddc*/ 	.word	0x000005f0
        /*0de0*/ 	.word	0x000000ff
        /*0de4*/ 	.word	0x00022878
        /*0de8*/ 	.short	0x0100
        /*0dea*/ 	.byte	0x06
	.zero		1


	//   ....[13]....
        /*0dec*/ 	.word	0x00000600
        /*0df0*/ 	.word	0x000000ff
        /*0df4*/ 	.word	0x00022888
        /*0df8*/ 	.short	0x0100
        /*0dfa*/ 	.byte	0x06
	.zero		1


	//   ....[14]....
        /*0dfc*/ 	.word	0x00000730
        /*0e00*/ 	.word	0x000000ff
        /*0e04*/ 	.word	0x00022890
        /*0e08*/ 	.short	0x0100
        /*0e0a*/ 	.byte	0x08
	.zero		1


	//   ....[15]....
        /*0e0c*/ 	.word	0x00000740
        /*0e10*/ 	.word	0x000000ff
        /*0e14*/ 	.word	0x000228a0
        /*0e18*/ 	.short	0x0100
        /*0e1a*/ 	.byte	0x08
	.zero		1


	//   ....[16]....
        /*0e1c*/ 	.word	0x00000750
        /*0e20*/ 	.word	0x000000ff
        /*0e24*/ 	.word	0x00022898
        /*0e28*/ 	.short	0x0100
        /*0e2a*/ 	.byte	0x08
	.zero		1


	//   ....[17]....
        /*0e2c*/ 	.word	0x00000760
        /*0e30*/ 	.word	0x000000ff
        /*0e34*/ 	.word	0x000228a8
        /*0e38*/ 	.short	0x0100
        /*0e3a*/ 	.byte	0x08
	.zero		1


	//   ....[18]....
        /*0e3c*/ 	.word	0x00000890
        /*0e40*/ 	.word	0x000000ff
        /*0e44*/ 	.word	0x000228b0
        /*0e48*/ 	.short	0x0100
        /*0e4a*/ 	.byte	0x08
	.zero		1


	//   ....[19]....
        /*0e4c*/ 	.word	0x000008a0
        /*0e50*/ 	.word	0x000000ff
        /*0e54*/ 	.word	0x000228c0
        /*0e58*/ 	.short	0x0100
        /*0e5a*/ 	.byte	0x08
	.zero		1


	//   ....[20]....
        /*0e5c*/ 	.word	0x000008b0
        /*0e60*/ 	.word	0x000000ff
        /*0e64*/ 	.word	0x000228b8
        /*0e68*/ 	.short	0x0100
        /*0e6a*/ 	.byte	0x08
	.zero		1


	//   ....[21]....
        /*0e6c*/ 	.word	0x000008c0
        /*0e70*/ 	.word	0x000000ff
        /*0e74*/ 	.word	0x000228c8
        /*0e78*/ 	.short	0x0100
        /*0e7a*/ 	.byte	0x08
	.zero		1


	//   ....[22]....
        /*0e7c*/ 	.word	0x00002dd0
        /*0e80*/ 	.word	0x00000057
        /*0e84*/ 	.word	0x00022890
        /*0e88*/ 	.short	0x010a
        /*0e8a*/ 	.byte	0x3f
	.zero		1


	//   ....[23]....
        /*0e8c*/ 	.word	0x00004030
        /*0e90*/ 	.word	0x00000057
        /*0e94*/ 	.word	0x00022890
        /*0e98*/ 	.short	0x010a
        /*0e9a*/ 	.byte	0x3f
	.zero		1


	//   ....[24]....
        /*0e9c*/ 	.word	0x00005070
        /*0ea0*/ 	.word	0x00000057
        /*0ea4*/ 	.word	0x00022890
        /*0ea8*/ 	.short	0x010a
        /*0eaa*/ 	.byte	0x3f
	.zero		1


	//   ....[25]....
        /*0eac*/ 	.word	0x00005530
        /*0eb0*/ 	.word	0x00000008
        /*0eb4*/ 	.word	0x00000000
        /*0eb8*/ 	.short	0x0101
        /*0eba*/ 	.byte	0x3f
	.zero		1


	//   ....[26]....
        /*0ebc*/ 	.word	0x00005570
        /*0ec0*/ 	.word	0x00000057
        /*0ec4*/ 	.word	0x000228b0
        /*0ec8*/ 	.short	0x010a
        /*0eca*/ 	.byte	0x3f
	.zero		1


	//   ....[27]....
        /*0ecc*/ 	.word	0x00005e10
        /*0ed0*/ 	.word	0x00000057
        /*0ed4*/ 	.word	0x00000000
        /*0ed8*/ 	.short	0x0101
        /*0eda*/ 	.byte	0x3f
	.zero		1


	//   ....[28]....
        /*0edc*/ 	.word	0x000066e0
        /*0ee0*/ 	.word	0x00000013
        /*0ee4*/ 	.word	0x00022800
        /*0ee8*/ 	.short	0x010a
        /*0eea*/ 	.byte	0x3f
	.zero		1


	//   ....[29]....
        /*0eec*/ 	.word	0x00006730
        /*0ef0*/ 	.word	0x00000013
        /*0ef4*/ 	.word	0x00022800
        /*0ef8*/ 	.short	0x010a
        /*0efa*/ 	.byte	0x3f
	.zero		1


	//   ....[30]....
        /*0efc*/ 	.word	0x00007210
        /*0f00*/ 	.word	0x00000013
        /*0f04*/ 	.word	0x00022800
        /*0f08*/ 	.short	0x010a
        /*0f0a*/ 	.byte	0x3f
	.zero		1


	//   ....[31]....
        /*0f0c*/ 	.word	0x000086d0
        /*0f10*/ 	.word	0x00000013
        /*0f14*/ 	.word	0x00022800
        /*0f18*/ 	.short	0x010a
        /*0f1a*/ 	.byte	0x3f
	.zero		1


	//   ....[32]....
        /*0f1c*/ 	.word	0x00009600
        /*0f20*/ 	.word	0x0000000d
        /*0f24*/ 	.word	0x00022830
        /*0f28*/ 	.short	0x010a
        /*0f2a*/ 	.byte	0x3f
	.zero		1


	//   ....[33]....
        /*0f2c*/ 	.word	0x000096a0
        /*0f30*/ 	.word	0x0000000d
        /*0f34*/ 	.word	0x00022830
        /*0f38*/ 	.short	0x010a
        /*0f3a*/ 	.byte	0x3f
	.zero		1


	//   ....[34]....
        /*0f3c*/ 	.word	0x0000af40
        /*0f40*/ 	.word	0x0000001b
        /*0f44*/ 	.word	0x00000000
        /*0f48*/ 	.short	0x0101
        /*0f4a*/ 	.byte	0x3f
	.zero		1


	//   ....[35]....
        /*0f4c*/ 	.word	0x0000b5d0
        /*0f50*/ 	.word	0x0000000d
        /*0f54*/ 	.word	0x00022850
        /*0f58*/ 	.short	0x010a
        /*0f5a*/ 	.byte	0x3f
	.zero		1


	//   ....[36]....
        /*0f5c*/ 	.word	0x0000b620
        /*0f60*/ 	.word	0x0000000d
        /*0f64*/ 	.word	0x00022850
        /*0f68*/ 	.short	0x010a
        /*0f6a*/ 	.byte	0x3f
	.zero		1


	//   ....[37]....
        /*0f6c*/ 	.word	0x0000ba40
        /*0f70*/ 	.word	0x0000000d
        /*0f74*/ 	.word	0x00000000
        /*0f78*/ 	.short	0x0101
        /*0f7a*/ 	.byte	0x3f
	.zero		1


	//   ....[38]....
        /*0f7c*/ 	.word	0x0000bba0
        /*0f80*/ 	.word	0x0000000e
        /*0f84*/ 	.word	0x00022830
        /*0f88*/ 	.short	0x010a
        /*0f8a*/ 	.byte	0x3f
	.zero		1


	//   ....[39]....
        /*0f8c*/ 	.word	0x0000bc00
        /*0f90*/ 	.word	0x0000000e
        /*0f94*/ 	.word	0x00022830
        /*0f98*/ 	.short	0x010a
        /*0f9a*/ 	.byte	0x3f
	.zero		1


	//   ....[40]....
        /*0f9c*/ 	.word	0x0000d560
        /*0fa0*/ 	.word	0x0000009b
        /*0fa4*/ 	.word	0x00000000
        /*0fa8*/ 	.short	0x0101
        /*0faa*/ 	.byte	0x3f
	.zero		1


	//   ....[41]....
        /*0fac*/ 	.word	0x0000e300
        /*0fb0*/ 	.word	0x0000000e
        /*0fb4*/ 	.word	0x00022850
        /*0fb8*/ 	.short	0x010a
        /*0fba*/ 	.byte	0x3f
	.zero		1


	//   ....[42]....
        /*0fbc*/ 	.word	0x0000e350
        /*0fc0*/ 	.word	0x0000000e
        /*0fc4*/ 	.word	0x00022850
        /*0fc8*/ 	.short	0x010a
        /*0fca*/ 	.byte	0x3f
	.zero		1


	//   ....[43]....
        /*0fcc*/ 	.word	0x0000e740
        /*0fd0*/ 	.word	0x0000000e
        /*0fd4*/ 	.word	0x00000000
        /*0fd8*/ 	.short	0x0101
        /*0fda*/ 	.byte	0x3f
	.zero		1


	//   ....[44]....
        /*0fdc*/ 	.word	0x0000e840
        /*0fe0*/ 	.word	0x0000000e
        /*0fe4*/ 	.word	0x00022830
        /*0fe8*/ 	.short	0x010a
        /*0fea*/ 	.byte	0x3f
	.zero		1


	//   ....[45]....
        /*0fec*/ 	.word	0x0000e8a0
        /*0ff0*/ 	.word	0x0000000e
        /*0ff4*/ 	.word	0x00022830
        /*0ff8*/ 	.short	0x010a
        /*0ffa*/ 	.byte	0x3f
	.zero		1


	//   ....[46]....
        /*0ffc*/ 	.word	0x0000ff00
        /*1000*/ 	.word	0x000000a6
        /*1004*/ 	.word	0x00000000
        /*1008*/ 	.short	0x0101
        /*100a*/ 	.byte	0x3f
	.zero		1


	//   ....[47]....
        /*100c*/ 	.word	0x00010840
        /*1010*/ 	.word	0x0000000e
        /*1014*/ 	.word	0x00022850
        /*1018*/ 	.short	0x010a
        /*101a*/ 	.byte	0x3f
	.zero		1


	//   ....[48]....
        /*101c*/ 	.word	0x00010890
        /*1020*/ 	.word	0x0000000e
        /*1024*/ 	.word	0x00022850
        /*1028*/ 	.short	0x010a
        /*102a*/ 	.byte	0x3f
	.zero		1


	//   ....[49]....
        /*102c*/ 	.word	0x00010c80
        /*1030*/ 	.word	0x0000000e
        /*1034*/ 	.word	0x00000000
        /*1038*/ 	.short	0x0101
        /*103a*/ 	.byte	0x3f
	.zero		1


	//   ....[50]....
        /*103c*/ 	.word	0x00013260
        /*1040*/ 	.word	0x00000003
        /*1044*/ 	.word	0x00000000
        /*1048*/ 	.short	0x0101
        /*104a*/ 	.byte	0x3f
	.zero		1


	//   ....[51]....
        /*104c*/ 	.word	0x00015ea0
        /*1050*/ 	.word	0x00000016
        /*1054*/ 	.word	0x00022820
        /*1058*/ 	.short	0x010a
        /*105a*/ 	.byte	0x3f
	.zero		1


	//   ....[52]....
        /*105c*/ 	.word	0x00015f30
        /*1060*/ 	.word	0x00000003
        /*1064*/ 	.word	0x000228a0
        /*1068*/ 	.short	0x010a
        /*106a*/ 	.byte	0x3f
	.zero		1


	//   ....[53]....
        /*106c*/ 	.word	0x00016180
        /*1070*/ 	.word	0x00000003
        /*1074*/ 	.word	0x000228c0
        /*1078*/ 	.short	0x010a
        /*107a*/ 	.byte	0x3f
	.zero		1


	//   ....[54]....
        /*107c*/ 	.word	0x00016790
        /*1080*/ 	.word	0x00000008
        /*1084*/ 	.word	0x000228a0
        /*1088*/ 	.short	0x010a
        /*108a*/ 	.byte	0x3f
	.zero		1


	//   ....[55]....
        /*108c*/ 	.word	0x000169d0
        /*1090*/ 	.word	0x00000008
        /*1094*/ 	.word	0x000228c0
        /*1098*/ 	.short	0x010a
        /*109a*/ 	.byte	0x3f
	.zero		1


	//   ....[56]....
        /*109c*/ 	.word	0x00017a30
        /*10a0*/ 	.word	0x0000001f
        /*10a4*/ 	.word	0x00022840
        /*10a8*/ 	.short	0x010a
        /*10aa*/ 	.byte	0x3f
	.zero		1


	//   ....[57]....
        /*10ac*/ 	.word	0x000180a0
        /*10b0*/ 	.word	0x0000001f
        /*10b4*/ 	.word	0x00022830
        /*10b8*/ 	.short	0x0107
        /*10ba*/ 	.byte	0x3f
	.zero		1


	//   ....[58]....
        /*10bc*/ 	.word	0x00018170
        /*10c0*/ 	.word	0x0000001f
        /*10c4*/ 	.word	0x00022830
        /*10c8*/ 	.short	0x0101
        /*10ca*/ 	.byte	0x3f
	.zero		1


	//   ....[59]....
        /*10cc*/ 	.word	0x00018d50
        /*10d0*/ 	.word	0x00000016
        /*10d4*/ 	.word	0x00022800
        /*10d8*/ 	.short	0x0107
        /*10da*/ 	.byte	0x3f
	.zero		1


	//   ....[60]....
        /*10dc*/ 	.word	0x00018e40
        /*10e0*/ 	.word	0x00000016
        /*10e4*/ 	.word	0x00022800
        /*10e8*/ 	.short	0x0101
        /*10ea*/ 	.byte	0x3f
	.zero		1


	//   ....[61]....
        /*10ec*/ 	.word	0x00018e60
        /*10f0*/ 	.word	0x00000016
        /*10f4*/ 	.word	0x00022820
        /*10f8*/ 	.short	0x010a
        /*10fa*/ 	.byte	0x3f
	.zero		1


	//   ....[62]....
        /*10fc*/ 	.word	0x00018ef0
        /*1100*/ 	.word	0x0000001f
        /*1104*/ 	.word	0x00022860
        /*1108*/ 	.short	0x010a
        /*110a*/ 	.byte	0x3f
	.zero		1


	//   ....[63]....
        /*110c*/ 	.word	0x000195f0
        /*1110*/ 	.word	0x0000001f
        /*1114*/ 	.word	0x00022850
        /*1118*/ 	.short	0x0107
        /*111a*/ 	.byte	0x3f
	.zero		1


	//   ....[64]....
        /*111c*/ 	.word	0x000196c0
        /*1120*/ 	.word	0x0000001f
        /*1124*/ 	.word	0x00022850
        /*1128*/ 	.short	0x0101
        /*112a*/ 	.byte	0x3f
	.zero		1


	//   ....[65]....
        /*112c*/ 	.word	0x00019a00
        /*1130*/ 	.word	0x00000004
        /*1134*/ 	.word	0x00022840
        /*1138*/ 	.short	0x010a
        /*113a*/ 	.byte	0x3f
	.zero		1


	//   ....[66]....
        /*113c*/ 	.word	0x00019df0
        /*1140*/ 	.word	0x00000004
        /*1144*/ 	.word	0x00022830
        /*1148*/ 	.short	0x0107
        /*114a*/ 	.byte	0x3f
	.zero		1


	//   ....[67]....
        /*114c*/ 	.word	0x00019eb0
        /*1150*/ 	.word	0x00000004
        /*1154*/ 	.word	0x00022830
        /*1158*/ 	.short	0x0101
        /*115a*/ 	.byte	0x3f
	.zero		1


	//   ....[68]....
        /*115c*/ 	.word	0x00019ee0
        /*1160*/ 	.word	0x00000004
        /*1164*/ 	.word	0x00022860
        /*1168*/ 	.short	0x010a
        /*116a*/ 	.byte	0x3f
	.zero		1


	//   ....[69]....
        /*116c*/ 	.word	0x0001a410
        /*1170*/ 	.word	0x00000004
        /*1174*/ 	.word	0x00022850
        /*1178*/ 	.short	0x0107
        /*117a*/ 	.byte	0x3f
	.zero		1


	//   ....[70]....
        /*117c*/ 	.word	0x0001a4d0
        /*1180*/ 	.word	0x00000004
        /*1184*/ 	.word	0x00022850
        /*1188*/ 	.short	0x0101
        /*118a*/ 	.byte	0x3f
	.zero		1


	//   ....[71]....
        /*118c*/ 	.word	0x0001b350
        /*1190*/ 	.word	0x00000005
        /*1194*/ 	.word	0x00022820
        /*1198*/ 	.short	0x010a
        /*119a*/ 	.byte	0x3f
	.zero		1


	//   ....[72]....
        /*119c*/ 	.word	0x0001b4b0
        /*11a0*/ 	.word	0x00000003
        /*11a4*/ 	.word	0x00022840
        /*11a8*/ 	.short	0x010a
        /*11aa*/ 	.byte	0x3f
	.zero		1


	//   ....[73]....
        /*11ac*/ 	.word	0x0001b550
        /*11b0*/ 	.word	0x00000005
        /*11b4*/ 	.word	0x00022840
        /*11b8*/ 	.short	0x010a
        /*11ba*/ 	.byte	0x3f
	.zero		1


	//   ....[74]....
        /*11bc*/ 	.word	0x0001b590
        /*11c0*/ 	.word	0x00000003
        /*11c4*/ 	.word	0x00022860
        /*11c8*/ 	.short	0x010a
        /*11ca*/ 	.byte	0x3f
	.zero		1


	//   ....[75]....
        /*11cc*/ 	.word	0x0001b5d0
        /*11d0*/ 	.word	0x00000005
        /*11d4*/ 	.word	0x00022860
        /*11d8*/ 	.short	0x010a
        /*11da*/ 	.byte	0x3f
	.zero		1


	//   ....[76]....
        /*11dc*/ 	.word	0x0001b630
        /*11e0*/ 	.word	0x00000057
        /*11e4*/ 	.word	0x00022890
        /*11e8*/ 	.short	0x010a
        /*11ea*/ 	.byte	0x3f
	.zero		1


	//   ....[77]....
        /*11ec*/ 	.word	0x0001b8c0
        /*11f0*/ 	.word	0x00000057
        /*11f4*/ 	.word	0x00022890
        /*11f8*/ 	.short	0x010a
        /*11fa*/ 	.byte	0x3f
	.zero		1


	//   ....[78]....
        /*11fc*/ 	.word	0x0001bb70
        /*1200*/ 	.word	0x00000057
        /*1204*/ 	.word	0x00022890
        /*1208*/ 	.short	0x010a
        /*120a*/ 	.byte	0x3f
	.zero		1


	//   ....[79]....
        /*120c*/ 	.word	0x0001be20
        /*1210*/ 	.word	0x00000057
        /*1214*/ 	.word	0x000228b0
        /*1218*/ 	.short	0x010a
        /*121a*/ 	.byte	0x3f
	.zero		1


	//   ....[80]....
        /*121c*/ 	.word	0x0001c2e0
        /*1220*/ 	.word	0x00000013
        /*1224*/ 	.word	0x00022800
        /*1228*/ 	.short	0x010a
        /*122a*/ 	.byte	0x3f
	.zero		1


	//   ....[81]....
        /*122c*/ 	.word	0x0001c8c0
        /*1230*/ 	.word	0x00000013
        /*1234*/ 	.word	0x00022800
        /*1238*/ 	.short	0x010a
        /*123a*/ 	.byte	0x3f
	.zero		1


	//   ....[82]....
        /*123c*/ 	.word	0x0001c910
        /*1240*/ 	.word	0x0000000d
        /*1244*/ 	.word	0x00022830
        /*1248*/ 	.short	0x010a
        /*124a*/ 	.byte	0x3f
	.zero		1


	//   ....[83]....
        /*124c*/ 	.word	0x0001c960
        /*1250*/ 	.word	0x0000000d
        /*1254*/ 	.word	0x00022850
        /*1258*/ 	.short	0x010a
        /*125a*/ 	.byte	0x3f
	.zero		1


	//   ....[84]....
        /*125c*/ 	.word	0x0001c9b0
        /*1260*/ 	.word	0x0000000e
        /*1264*/ 	.word	0x00022830
        /*1268*/ 	.short	0x010a
        /*126a*/ 	.byte	0x3f
	.zero		1


	//   ....[85]....
        /*126c*/ 	.word	0x0001ca00
        /*1270*/ 	.word	0x0000000e
        /*1274*/ 	.word	0x00022850
        /*1278*/ 	.short	0x010a
        /*127a*/ 	.byte	0x3f
	.zero		1


	//   ....[86]....
        /*127c*/ 	.word	0x0001ca50
        /*1280*/ 	.word	0x0000000e
        /*1284*/ 	.word	0x00022830
        /*1288*/ 	.short	0x010a
        /*128a*/ 	.byte	0x3f
	.zero		1


	//   ....[87]....
        /*128c*/ 	.word	0x0001caa0
        /*1290*/ 	.word	0x0000000e
        /*1294*/ 	.word	0x00022850
        /*1298*/ 	.short	0x010a
        /*129a*/ 	.byte	0x3f
	.zero		1


	//   ....[88]....
        /*129c*/ 	.word	0x0001d070
        /*12a0*/ 	.word	0x00000016
        /*12a4*/ 	.word	0x00022820
        /*12a8*/ 	.short	0x010a
        /*12aa*/ 	.byte	0x3f
	.zero		1


	//   ....[89]....
        /*12ac*/ 	.word	0x0001d0c0
        /*12b0*/ 	.word	0x00000003
        /*12b4*/ 	.word	0x000228a0
        /*12b8*/ 	.short	0x010a
        /*12ba*/ 	.byte	0x3f
	.zero		1


	//   ....[90]....
        /*12bc*/ 	.word	0x0001d110
        /*12c0*/ 	.word	0x00000003
        /*12c4*/ 	.word	0x000228c0
        /*12c8*/ 	.short	0x010a
        /*12ca*/ 	.byte	0x3f
	.zero		1


	//   ....[91]....
        /*12cc*/ 	.word	0x0001d160
        /*12d0*/ 	.word	0x00000008
        /*12d4*/ 	.word	0x000228a0
        /*12d8*/ 	.short	0x010a
        /*12da*/ 	.byte	0x3f
	.zero		1


	//   ....[92]....
        /*12dc*/ 	.word	0x0001d1b0
        /*12e0*/ 	.word	0x00000008
        /*12e4*/ 	.word	0x000228c0
        /*12e8*/ 	.short	0x010a
        /*12ea*/ 	.byte	0x3f
	.zero		1


	//   ....[93]....
        /*12ec*/ 	.word	0x0001d2d0
        /*12f0*/ 	.word	0x0000001f
        /*12f4*/ 	.word	0x00022840
        /*12f8*/ 	.short	0x010a
        /*12fa*/ 	.byte	0x3f
	.zero		1


	//   ....[94]....
        /*12fc*/ 	.word	0x0001e5b0
        /*1300*/ 	.word	0x00000016
        /*1304*/ 	.word	0x00022820
        /*1308*/ 	.short	0x010a
        /*130a*/ 	.byte	0x3f
	.zero		1


	//   ....[95]....
        /*130c*/ 	.word	0x0001e600
        /*1310*/ 	.word	0x0000001f
        /*1314*/ 	.word	0x00022860
        /*1318*/ 	.short	0x010a
        /*131a*/ 	.byte	0x3f
	.zero		1


	//   ....[96]....
        /*131c*/ 	.word	0x0001ef70
        /*1320*/ 	.word	0x00000004
        /*1324*/ 	.word	0x00022840
        /*1328*/ 	.short	0x010a
        /*132a*/ 	.byte	0x3f
	.zero		1


	//   ....[97]....
        /*132c*/ 	.word	0x0001f650
        /*1330*/ 	.word	0x00000004
        /*1334*/ 	.word	0x00022860
        /*1338*/ 	.short	0x010a
        /*133a*/ 	.byte	0x3f
	.zero		1


	//   ....[98]....
        /*133c*/ 	.word	0x000206f0
        /*1340*/ 	.word	0x00000005
        /*1344*/ 	.word	0x00022820
        /*1348*/ 	.short	0x010a
        /*134a*/ 	.byte	0x3f
	.zero		1


	//   ....[99]....
        /*134c*/ 	.word	0x00020890
        /*1350*/ 	.word	0x00000003
        /*1354*/ 	.word	0x00022840
        /*1358*/ 	.short	0x010a
        /*135a*/ 	.byte	0x3f
	.zero		1


	//   ....[100]....
        /*135c*/ 	.word	0x000208e0
        /*1360*/ 	.word	0x00000005
        /*1364*/ 	.word	0x00022840
        /*1368*/ 	.short	0x010a
        /*136a*/ 	.byte	0x3f
	.zero		1


	//   ....[101]....
        /*136c*/ 	.word	0x00020930
        /*1370*/ 	.word	0x00000003
        /*1374*/ 	.word	0x00022860
        /*1378*/ 	.short	0x010a
        /*137a*/ 	.byte	0x3f
	.zero		1


	//----- nvinfo : EIATTR_NUM_MBARRIERS
	.align		4
.L_591:
        /*137c*/ 	.byte	0x03, 0x38
        /*137e*/ 	.short	0x0016


	//----- nvinfo : EIATTR_EXIT_INSTR_OFFSETS
	.align		4
        /*1380*/ 	.byte	0x04, 0x1c
        /*1382*/ 	.short	(.L_593 - .L_592)


	//   ....[0]....
.L_592:
        /*1384*/ 	.word	0x0001b620


	//----- nvinfo : EIATTR_MAX_THREADS
	.align		4
.L_593:
        /*1388*/ 	.byte	0x04, 0x05
        /*138a*/ 	.short	(.L_595 - .L_594)
.L_594:
        /*138c*/ 	.word	0x00000180
        /*1390*/ 	.word	0x00000001
        /*1394*/ 	.word	0x00000001


	//----- nvinfo : EIATTR_CRS_STACK_SIZE
	.align		4
.L_595:
        /*1398*/ 	.byte	0x04, 0x1e
        /*139a*/ 	.short	(.L_597 - .L_596)
.L_596:
        /*139c*/ 	.word	0x00000000


	//----- nvinfo : EIATTR_CBANK_PARAM_SIZE
	.align		4
.L_597:
        /*13a0*/ 	.byte	0x03, 0x19
        /*13a2*/ 	.short	0x0af0


	//----- nvinfo : EIATTR_PARAM_CBANK
	.align		4
        /*13a4*/ 	.byte	0x04, 0x0a
        /*13a6*/ 	.short	(.L_599 - .L_598)
	.align		4
.L_598:
        /*13a8*/ 	.word	index@(.nv.constant0._ZN7cutlass13device_kernelIN5flash11enable_sm90INS1_16FlashAttnFwdSm90INS1_25CollectiveMainloopFwdSm90ILi2EN4cute5tupleIJNS5_1CILi1EEES8_S8_EEENS6_IJNS7_ILi128EEENS7_ILi96EEENS7_ILi64EEEEEELi256ENS_6half_tEfNS_4arch4Sm90ELb1ELb0ELb1ELb1ELb1ELb1ELb0ELb1ELb0ELb1ELb0ELb0EEENS1_21CollectiveEpilogueFwdINS6_IJSA_NS7_ILi256EEESB_EEES9_SE_SG_Li256ELb1ELb1ELb0ELb0EEENS1_36VarlenDynamicPersistentTileSchedulerILi128ELi96ELi256ELi128ELb0ELb1ELb1ELb1ELb1ELb1EEEEEEEEEvNT_6ParamsE)
        /*13ac*/ 	.short	0x0210
        /*13ae*/ 	.short	0x0af0


	//----- nvinfo : EIATTR_SW_WAR
	.align		4
.L_599:
        /*13b0*/ 	.byte	0x04, 0x36
        /*13b2*/ 	.short	(.L_601 - .L_600)
.L_600:
        /*13b4*/ 	.word	0x00000008
.L_601:


//--------------------- .nv.info._ZN7cutlass13device_kernelIN5flash11enable_sm90INS1_16FlashAttnFwdSm90INS1_25CollectiveMainloopFwdSm90ILi2EN4cute5tupleIJNS5_1CILi1EEES8_S8_EEENS6_IJNS7_ILi128EEENS7_ILi96EEENS7_ILi64EEEEEELi256ENS_6half_tEfNS_4arch4Sm90ELb1ELb0ELb1ELb1ELb1ELb0ELb1ELb1ELb0ELb1ELb0ELb0EEENS1_21CollectiveEpilogueFwdINS6_IJSA_NS7_ILi256EEESB_EEES9_SE_SG_Li256ELb1ELb1ELb0ELb0EEENS1_36VarlenDynamicPersistentTileSchedulerILi128ELi96ELi256ELi128ELb0ELb1ELb1ELb1ELb1ELb1EEEEEEEEEvNT_6ParamsE --------------------------
	.section	.nv.info._ZN7cutlass13device_kernelIN5flash11enable_sm90INS1_16FlashAttnFwdSm90INS1_25CollectiveMainloopFwdSm90ILi2EN4cute5tupleIJNS5_1CILi1EEES8_S8_EEENS6_IJNS7_ILi128EEENS7_ILi96EEENS7_ILi64EEEEEELi256ENS_6half_tEfNS_4arch4Sm90ELb1ELb0ELb1ELb1ELb1ELb0ELb1ELb1ELb0ELb1ELb0ELb0EEENS1_21CollectiveEpilogueFwdINS6_IJSA_NS7_ILi256EEESB_EEES9_SE_SG_Li256ELb1ELb1ELb0ELb0EEENS1_36VarlenDynamicPersistentTileSchedulerILi128ELi96ELi256ELi128ELb0ELb1ELb1ELb1ELb1ELb1EEEEEEEEEvNT_6ParamsE,"",@"SHT_CUDA_INFO"
	.sectionflags	@""
	.align	4


	//----- nvinfo : EIATTR_CUDA_API_VERSION
	.align		4
        /*0000*/ 	.byte	0x04, 0x37
        /*0002*/ 	.short	(.L_603 - .L_602)
.L_602:
        /*0004*/ 	.word	0x00000082


	//----- nvinfo : EIATTR_KPARAM_INFO
	.align		4
.L_603:
        /*0008*/ 	.byte	0x04, 0x17
        /*000a*/ 	.short	(.L_605 - .L_604)
.L_604:
        /*000c*/ 	.word	0x00000000
        /*0010*/ 	.short	0x0000
        /*0012*/ 	.short	0x0070
        /*0014*/ 	.byte	0x00, 0xf0, 0x01, 0x2e


	//----- nvinfo : EIATTR_SPARSE_MMA_MASK
	.align		4
.L_605:
        /*0018*/ 	.byte	0x03, 0x50
        /*001a*/ 	.short	0x0000


	//----- nvinfo : EIATTR_MAXREG_COUNT
	.align		4
        /*001c*/ 	.byte	0x03, 0x1b
        /*001e*/ 	.short	0x00a8


	//----- nvinfo : EIATTR_NUM_BARRIERS
	.align		4
        /*0020*/ 	.byte	0x02, 0x4c
        /*0022*/ 	.byte	0x10
	.zero		1


	//----- nvinfo : EIATTR_EXTERNS
	.align		4
        /*0024*/ 	.byte	0x04, 0x0f
        /*0026*/ 	.short	(.L_607 - .L_606)


	//   ....[0]....
	.align		4
.L_606:
        /*0028*/ 	.word	index@(__assertfail)


	//----- nvinfo : EIATTR_ANNOTATIONS
	.align		4
.L_607:
        /*002c*/ 	.byte	0x04, 0x55
        /*002e*/ 	.short	(.L_609 - .L_608)


	//   ....[0]....
.L_608:
        /* <DEDUP_REMOVED lines=19> */


	//----- nvinfo : EIATTR_MERCURY_ISA_VERSION
	.align		4
.L_609:
        /*0150*/ 	.byte	0x03, 0x5f
        /*0152*/ 	.short	0x0101


	//----- nvinfo : EIATTR_UNUSED_LOAD_BYTE_OFFSET
	.align		4
        /*0154*/ 	.byte	0x04, 0x44
        /*0156*/ 	.short	(.L_611 - .L_610)


	//   ....[0]....
.L_610:
        /*0158*/ 	.word	0x000009b0
        /*015c*/ 	.word	0x0000fff0


	//   ....[1]....
        /*0160*/ 	.word	0x0000ac40
        /*0164*/ 	.word	0x0000fff0


	//----- nvinfo : EIATTR_INT_WARP_WIDE_INSTR_OFFSETS
	.align		4
.L_611:
        /*0168*/ 	.byte	0x04, 0x31
        /*016a*/ 	.short	(.L_613 - .L_612)


	//   ....[0]....
.L_612:
        /*016c*/ 	.word	0x000000c0


	//   ....[1]....
        /*0170*/ 	.word	0x000000d0


	//   ....[2]....
        /*0174*/ 	.word	0x000000e0


	//   ....[3]....
        /*0178*/ 	.word	0x00000180


	//   ....[4]....
        /*017c*/ 	.word	0x0000ee50


	//   ....[5]....
        /*0180*/ 	.word	0x0000eee0


	//   ....[6]....
        /*0184*/ 	.word	0x00012e00


	//   ....[7]....
        /*0188*/ 	.word	0x00012e90


	//----- nvinfo : EIATTR_COOP_GROUP_MASK_REGIDS
	.align		4
.L_613:
        /*018c*/ 	.byte	0x04, 0x29
        /*018e*/ 	.short	(.L_615 - .L_614)


	//   ....[0]....
.L_614:
        /*0190*/ 	.word	0xffffffff


	//   ....[1]....
        /*0194*/ 	.word	0xffffffff


	//   ....[2]....
        /*0198*/ 	.word	0xffffffff


	//   ....[3]....
        /*019c*/ 	.word	0xffffffff


	//   ....[4]....
        /*01a0*/ 	.word	0xffffffff


	//   ....[5]....
        /*01a4*/ 	.word	0xffffffff


	//   ....[6]....
        /*01a8*/ 	.word	0xffffffff


	//   ....[7]....
        /*01ac*/ 	.word	0xffffffff


	//   ....[8]....
        /*01b0*/ 	.word	0xffffffff


	//   ....[9]....
        /*01b4*/ 	.word	0xffffffff


	//   ....[10]....
        /*01b8*/ 	.word	0xffffffff


	//   ....[11]....
        /*01bc*/ 	.word	0xffffffff


	//   ....[12]....
        /*01c0*/ 	.word	0xffffffff


	//   ....[13]....
        /*01c4*/ 	.word	0xffffffff


	//   ....[14]....
        /*01c8*/ 	.word	0xffffffff


	//   ....[15]....
        /*01cc*/ 	.word	0xffffffff


	//   ....[16]....
        /*01d0*/ 	.word	0xffffffff


	//   ....[17]....
        /*01d4*/ 	.word	0xffffffff


	//   ....[18]....
        /*01d8*/ 	.word	0xffffffff


	//   ....[19]....
        /*01dc*/ 	.word	0xffffffff


	//   ....[20]....
        /*01e0*/ 	.word	0xffffffff


	//   ....[21]....
        /*01e4*/ 	.word	0xffffffff


	//   ....[22]....
        /*01e8*/ 	.word	0xffffffff


	//   ....[23]....
        /*01ec*/ 	.word	0xffffffff


	//   ....[24]....
        /*01f0*/ 	.word	0xffffffff


	//   ....[25]....
        /*01f4*/ 	.word	0xffffffff


	//   ....[26]....
        /*01f8*/ 	.word	0xffffffff


	//   ....[27]....
        /*01fc*/ 	.word	0xffffffff


	//   ....[28]....
        /*0200*/ 	.word	0xffffffff


	//   ....[29]....
        /*0204*/ 	.word	0xffffffff


	//   ....[30]....
        /*0208*/ 	.word	0xffffffff


	//   ....[31]....
        /*020c*/ 	.word	0xffffffff


	//   ....[32]....
        /*0210*/ 	.word	0xffffffff


	//   ....[33]....
        /*0214*/ 	.word	0xffffffff


	//   ....[34]....
        /*0218*/ 	.word	0xffffffff


	//   ....[35]....
        /*021c*/ 	.word	0xffffffff


	//   ....[36]....
        /*0220*/ 	.word	0xffffffff


	//   ....[37]....
        /*0224*/ 	.word	0xffffffff


	//   ....[38]....
        /*0228*/ 	.word	0xffffffff


	//   ....[39]....
        /*022c*/ 	.word	0xffffffff


	//   ....[40]....
        /*0230*/ 	.word	0xffffffff


	//   ....[41]....
        /*0234*/ 	.word	0xffffffff


	//   ....[42]....
        /*0238*/ 	.word	0xffffffff


	//   ....[43]....
        /*023c*/ 	.word	0xffffffff


	//   ....[44]....
        /*0240*/ 	.word	0xffffffff


	//   ....[45]....
        /*0244*/ 	.word	0xffffffff


	//   ....[46]....
        /*0248*/ 	.word	0xffffffff


	//   ....[47]....
        /*024c*/ 	.word	0xffffffff


	//   ....[48]....
        /*0250*/ 	.word	0xffffffff


	//   ....[49]....
        /*0254*/ 	.word	0xffffffff


	//   ....[50]....
        /*0258*/ 	.word	0xffffffff


	//   ....[51]....
        /*025c*/ 	.word	0xffffffff


	//   ....[52]....
        /*0260*/ 	.word	0xffffffff


	//   ....[53]....
        /*0264*/ 	.word	0xffffffff


	//   ....[54]....
        /*0268*/ 	.word	0xffffffff


	//   ....[55]....
        /*026c*/ 	.word	0xffffffff


	//   ....[56]....
        /*0270*/ 	.word	0xffffffff


	//   ....[57]....
        /*0274*/ 	.word	0xffffffff


	//   ....[58]....
        /*0278*/ 	.word	0xffffffff


	//   ....[59]....
        /*027c*/ 	.word	0xffffffff


	//   ....[60]....
        /*0280*/ 	.word	0xffffffff


	//   ....[61]....
        /*0284*/ 	.word	0xffffffff


	//   ....[62]....
        /*0288*/ 	.word	0xffffffff


	//   ....[63]....
        /*028c*/ 	.word	0xffffffff


	//   ....[64]....
        /*0290*/ 	.word	0xffffffff


	//   ....[65]....
        /*0294*/ 	.word	0xffffffff


	//   ....[66]....
        /*0298*/ 	.word	0xffffffff


	//   ....[67]....
        /*029c*/ 	.word	0xffffffff


	//   ....[68]....
        /*02a0*/ 	.word	0xffffffff


	//   ....[69]....
        /*02a4*/ 	.word	0xffffffff


	//   ....[70]....
        /*02a8*/ 	.word	0xffffffff


	//   ....[71]....
        /*02ac*/ 	.word	0xffffffff


	//   ....[72]....
        /*02b0*/ 	.word	0xffffffff


	//   ....[73]....
        /*02b4*/ 	.word	0xffffffff


	//   ....[74]....
        /*02b8*/ 	.word	0xffffffff


	//   ....[75]....
        /*02bc*/ 	.word	0xffffffff


	//   ....[76]....
        /*02c0*/ 	.word	0xffffffff


	//   ....[77]....
        /*02c4*/ 	.word	0xffffffff


	//   ....[78]....
        /*02c8*/ 	.word	0xffffffff


	//   ....[79]....
        /*02cc*/ 	.word	0xffffffff


	//   ....[80]....
        /*02d0*/ 	.word	0xffffffff


	//   ....[81]....
        /*02d4*/ 	.word	0xffffffff


	//   ....[82]....
        /*02d8*/ 	.word	0xffffffff


	//   ....[83]....
        /*02dc*/ 	.word	0xffffffff


	//   ....[84]....
        /*02e0*/ 	.word	0xffffffff


	//   ....[85]....
        /*02e4*/ 	.word	0xffffffff


	//   ....[86]....
        /*02e8*/ 	.word	0xffffffff


	//   ....[87]....
        /*02ec*/ 	.word	0xffffffff


	//   ....[88]....
        /*02f0*/ 	.word	0xffffffff


	//   ....[89]....
        /*02f4*/ 	.word	0xffffffff


	//   ....[90]....
        /*02f8*/ 	.word	0xffffffff


	//   ....[91]....
        /*02fc*/ 	.word	0xffffffff


	//   ....[92]....
        /*0300*/ 	.word	0xffffffff


	//   ....[93]....
        /*0304*/ 	.word	0xffffffff


	//   ....[94]....
        /*0308*/ 	.word	0xffffffff


	//   ....[95]....
        /*030c*/ 	.word	0xffffffff


	//   ....[96]....
        /*0310*/ 	.word	0xffffffff


	//   ....[97]....
        /*0314*/ 	.word	0xffffffff


	//   ....[98]....
        /*0318*/ 	.word	0xffffffff


	//   ....[99]....
        /*031c*/ 	.word	0xffffffff


	//   ....[100]....
        /*0320*/ 	.word	0xffffffff


	//   ....[101]....
        /*0324*/ 	.word	0xffffffff


	//   ....[102]....
        /*0328*/ 	.word	0xffffffff


	//   ....[103]....
        /*032c*/ 	.word	0xffffffff


	//   ....[104]....
        /*0330*/ 	.word	0xffffffff


	//   ....[105]....
        /*0334*/ 	.word	0xffffffff


	//   ....[106]....
        /*0338*/ 	.word	0xffffffff


	//   ....[107]....
        /*033c*/ 	.word	0xffffffff


	//   ....[108]....
        /*0340*/ 	.word	0xffffffff


	//   ....[109]....
        /*0344*/ 	.word	0xffffffff


	//   ....[110]....
        /*0348*/ 	.word	0xffffffff


	//   ....[111]....
        /*034c*/ 	.word	0xffffffff


	//   ....[112]....
        /*0350*/ 	.word	0xffffffff


	//   ....[113]....
        /*0354*/ 	.word	0xffffffff


	//   ....[114]....
        /*0358*/ 	.word	0xffffffff


	//   ....[115]....
        /*035c*/ 	.word	0xffffffff


	//   ....[116]....
        /*0360*/ 	.word	0xffffffff


	//   ....[117]....
        /*0364*/ 	.word	0xffffffff


	//   ....[118]....
        /*0368*/ 	.word	0xffffffff


	//   ....[119]....
        /*036c*/ 	.word	0xffffffff


	//   ....[120]....
        /*0370*/ 	.word	0xffffffff


	//   ....[121]....
        /*0374*/ 	.word	0xffffffff


	//   ....[122]....
        /*0378*/ 	.word	0xffffffff


	//   ....[123]....
        /*037c*/ 	.word	0xffffffff


	//   ....[124]....
        /*0380*/ 	.word	0xffffffff


	//   ....[125]....
        /*0384*/ 	.word	0xffffffff


	//   ....[126]....
        /*0388*/ 	.word	0xffffffff


	//   ....[127]....
        /*038c*/ 	.word	0xffffffff


	//   ....[128]....
        /*0390*/ 	.word	0xffffffff


	//   ....[129]....
        /*0394*/ 	.word	0xffffffff


	//   ....[130]....
        /*0398*/ 	.word	0xffffffff


	//   ....[131]....
        /*039c*/ 	.word	0xffffffff


	//   ....[132]....
        /*03a0*/ 	.word	0xffffffff


	//   ....[133]....
        /*03a4*/ 	.word	0xffffffff


	//   ....[134]....
        /*03a8*/ 	.word	0xffffffff


	//   ....[135]....
        /*03ac*/ 	.word	0xffffffff


	//   ....[136]....
        /*03b0*/ 	.word	0xffffffff


	//   ....[137]....
        /*03b4*/ 	.word	0xffffffff


	//   ....[138]....
        /*03b8*/ 	.word	0xffffffff


	//   ....[139]....
        /*03bc*/ 	.word	0xffffffff


	//   ....[140]....
        /*03c0*/ 	.word	0xffffffff


	//   ....[141]....
        /*03c4*/ 	.word	0xffffffff


	//   ....[142]....
        /*03c8*/ 	.word	0xffffffff


	//   ....[143]....
        /*03cc*/ 	.word	0xffffffff


	//   ....[144]....
        /*03d0*/ 	.word	0xffffffff


	//   ....[145]....
        /*03d4*/ 	.word	0xffffffff


	//   ....[146]....
        /*03d8*/ 	.word	0xffffffff


	//   ....[147]....
        /*03dc*/ 	.word	0xffffffff


	//   ....[148]....
        /*03e0*/ 	.word	0xffffffff


	//   ....[149]....
        /*03e4*/ 	.word	0xffffffff


	//   ....[150]....
        /*03e8*/ 	.word	0xffffffff


	//   ....[151]....
        /*03ec*/ 	.word	0xffffffff


	//   ....[152]....
        /*03f0*/ 	.word	0xffffffff


	//   ....[153]....
        /*03f4*/ 	.word	0xffffffff


	//   ....[154]....
        /*03f8*/ 	.word	0xffffffff


	//   ....[155]....
        /*03fc*/ 	.word	0xffffffff


	//   ....[156]....
        /*0400*/ 	.word	0xffffffff


	//   ....[157]....
        /*0404*/ 	.word	0xffffffff


	//   ....[158]....
        /*0408*/ 	.word	0xffffffff


	//   ....[159]....
        /*040c*/ 	.word	0xffffffff


	//   ....[160]....
        /*0410*/ 	.word	0xffffffff


	//   ....[161]....
        /*0414*/ 	.word	0x0500000f


	//   ....[162]....
        /*0418*/ 	.word	0x0500000f


	//   ....[163]....
        /*041c*/ 	.word	0x0500000f


	//   ....[164]....
        /*0420*/ 	.word	0x0500000f


	//   ....[165]....
        /*0424*/ 	.word	0x0500000f


	//   ....[166]....
        /*0428*/ 	.word	0x0500000f


	//   ....[167]....
        /*042c*/ 	.word	0x0500000f


	//   ....[168]....
        /*0430*/ 	.word	0x0500000f


	//   ....[169]....
        /*0434*/ 	.word	0x0500000f


	//   ....[170]....
        /*0438*/ 	.word	0x0500000f


	//   ....[171]....
        /*043c*/ 	.word	0x0500000f


	//   ....[172]....
        /*0440*/ 	.word	0x0500000f


	//   ....[173]....
        /*0444*/ 	.word	0x0500000f


	//   ....[174]....
        /*0448*/ 	.word	0x0500000f


	//   ....[175]....
        /*044c*/ 	.word	0x0500000f


	//   ....[176]....
        /*0450*/ 	.word	0x0500000f


	//   ....[177]....
        /*0454*/ 	.word	0x0500000f


	//   ....[178]....
        /*0458*/ 	.word	0x0500000f


	//   ....[179]....
        /*045c*/ 	.word	0x0500000f


	//   ....[180]....
        /*0460*/ 	.word	0x0500000f


	//   ....[181]....
        /*0464*/ 	.word	0x0500000f


	//   ....[182]....
        /*0468*/ 	.word	0x0500000f


	//   ....[183]....
        /*046c*/ 	.word	0x0500000f


	//   ....[184]....
        /*0470*/ 	.word	0x0500000f


	//   ....[185]....
        /*0474*/ 	.word	0x0500000f


	//   ....[186]....
        /*0478*/ 	.word	0x0500000f


	//   ....[187]....
        /*047c*/ 	.word	0x0500000f


	//   ....[188]....
        /*0480*/ 	.word	0x0500000f


	//   ....[189]....
        /*0484*/ 	.word	0x0500000f


	//   ....[190]....
        /*0488*/ 	.word	0x0500000f


	//   ....[191]....
        /*048c*/ 	.word	0x0500000f


	//   ....[192]....
        /*0490*/ 	.word	0x0500000f


	//   ....[193]....
        /*0494*/ 	.word	0x0500000f


	//   ....[194]....
        /*0498*/ 	.word	0x0500000f


	//   ....[195]....
        /*049c*/ 	.word	0x0500000f


	//   ....[196]....
        /*04a0*/ 	.word	0x0500000f


	//   ....[197]....
        /*04a4*/ 	.word	0x0500000f


	//   ....[198]....
        /*04a8*/ 	.word	0x0500000f


	//   ....[199]....
        /*04ac*/ 	.word	0x0500000f


	//   ....[200]....
        /*04b0*/ 	.word	0x0500000f


	//   ....[201]....
        /*04b4*/ 	.word	0x0500000f


	//   ....[202]....
        /*04b8*/ 	.word	0x0500000f


	//   ....[203]....
        /*04bc*/ 	.word	0x0500000f


	//   ....[204]....
        /*04c0*/ 	.word	0x0500000f


	//   ....[205]....
        /*04c4*/ 	.word	0x0500000f


	//   ....[206]....
        /*04c8*/ 	.word	0x0500000f


	//   ....[207]....
        /*04cc*/ 	.word	0x0500000f


	//   ....[208]....
        /*04d0*/ 	.word	0x0500000f


	//   ....[209]....
        /*04d4*/ 	.word	0x0500000f


	//   ....[210]....
        /*04d8*/ 	.word	0x0500000f


	//   ....[211]....
        /*04dc*/ 	.word	0x0500000f


	//   ....[212]....
        /*04e0*/ 	.word	0x0500000f


	//   ....[213]....
        /*04e4*/ 	.word	0x0500000f


	//   ....[214]....
        /*04e8*/ 	.word	0x0500000f


	//   ....[215]....
        /*04ec*/ 	.word	0x0500000f


	//   ....[216]....
        /*04f0*/ 	.word	0x0500000f


	//   ....[217]....
        /*04f4*/ 	.word	0x0500000f


	//   ....[218]....
        /*04f8*/ 	.word	0x0500000f


	//   ....[219]....
        /*04fc*/ 	.word	0x0500000f


	//   ....[220]....
        /*0500*/ 	.word	0x0500000f


	//   ....[221]....
        /*0504*/ 	.word	0x0500000f


	//   ....[222]....
        /*0508*/ 	.word	0x0500000f


	//   ....[223]....
        /*050c*/ 	.word	0x0500000f


	//   ....[224]....
        /*0510*/ 	.word	0x0500000f


	//   ....[225]....
        /*0514*/ 	.word	0x0500000f


	//   ....[226]....
        /*0518*/ 	.word	0x0500000f


	//   ....[227]....
        /*051c*/ 	.word	0x0500000f


	//   ....[228]....
        /*0520*/ 	.word	0x0500000f


	//   ....[229]....
        /*0524*/ 	.word	0x0500000f


	//   ....[230]....
        /*0528*/ 	.word	0x0500000f


	//   ....[231]....
        /*052c*/ 	.word	0x0500000f


	//   ....[232]....
        /*0530*/ 	.word	0x0500000f


	//   ....[233]....
        /*0534*/ 	.word	0x0500000f


	//   ....[234]....
        /*0538*/ 	.word	0x0500000f


	//   ....[235]....
        /*053c*/ 	.word	0x0500000f


	//   ....[236]....
        /*0540*/ 	.word	0x0500000f


	//   ....[237]....
        /*0544*/ 	.word	0x0500000f


	//   ....[238]....
        /*0548*/ 	.word	0x0500000f


	//   ....[239]....
        /*054c*/ 	.word	0x0500000f


	//   ....[240]....
        /*0550*/ 	.word	0x0500000f


	//   ....[241]....
        /*0554*/ 	.word	0x0500000f


	//   ....[242]....
        /*0558*/ 	.word	0x0500000f


	//   ....[243]....
        /*055c*/ 	.word	0x0500000f


	//   ....[244]....
        /*0560*/ 	.word	0x0500000f


	//   ....[245]....
        /*0564*/ 	.word	0x0500000f


	//   ....[246]....
        /*0568*/ 	.word	0x0500000f


	//   ....[247]....
        /*056c*/ 	.word	0x0500000f


	//   ....[248]....
        /*0570*/ 	.word	0x0500000f


	//   ....[249]....
        /*0574*/ 	.word	0x0500000f


	//   ....[250]....
        /*0578*/ 	.word	0x0500000f


	//   ....[251]....
        /*057c*/ 	.word	0x0500000f


	//   ....[252]....
        /*0580*/ 	.word	0x0500000f


	//   ....[253]....
        /*0584*/ 	.word	0x0500000f


	//   ....[254]....
        /*0588*/ 	.word	0x0500000f


	//   ....[255]....
        /*058c*/ 	.word	0x0500000f


	//   ....[0]....
        /*0590*/ 	.word	0x0500000f


	//   ....[1]....
        /*0594*/ 	.word	0x0500000f


	//   ....[2]....
        /*0598*/ 	.word	0x0500000f


	//   ....[3]....
        /*059c*/ 	.word	0x0500000f


	//----- nvinfo : EIATTR_COOP_GROUP_INSTR_OFFSETS
	.align		4
.L_615:
        /*05a0*/ 	.byte	0x04, 0x28
        /*05a2*/ 	.short	(.L_617 - .L_616)


	//   ....[0]....
.L_616:
        /*05a4*/ 	.word	0x00000080


	//   ....[1]....
        /*05a8*/ 	.word	0x00000090


	//   ....[2]....
        /*05ac*/ 	.word	0x000002f0


	//   ....[3]....
        /*05b0*/ 	.word	0x00000450


	//   ....[4]....
        /*05b4*/ 	.word	0x00000570


	//   ....[5]....
        /*05b8*/ 	.word	0x000006d0


	//   ....[6]....
        /*05bc*/ 	.word	0x00001830


	//   ....[7]....
        /*05c0*/ 	.word	0x00002d10


	//   ....[8]....
        /*05c4*/ 	.word	0x00002d50


	//   ....[9]....
        /*05c8*/ 	.word	0x00003830


	//   ....[10]....
        /*05cc*/ 	.word	0x00003910


	//   ....[11]....
        /*05d0*/ 	.word	0x00003940


	//   ....[12]....
        /*05d4*/ 	.word	0x000039a0


	//   ....[13]....
        /*05d8*/ 	.word	0x00005590


	//   ....[14]....
        /*05dc*/ 	.word	0x000055b0


	//   ....[15]....
        /*05e0*/ 	.word	0x00006140


	//   ....[16]....
        /*05e4*/ 	.word	0x000061c0


	//   ....[17]....
        /*05e8*/ 	.word	0x000061e0


	//   ....[18]....
        /*05ec*/ 	.word	0x00006200


	//   ....[19]....
        /*05f0*/ 	.word	0x00008b20


	//   ....[20]....
        /*05f4*/ 	.word	0x00008be0


	//   ....[21]....
        /*05f8*/ 	.word	0x00008c10


	//   ....[22]....
        /*05fc*/ 	.word	0x00008c80


	//   ....[23]....
        /*0600*/ 	.word	0x0000a1c0


	//   ....[24]....
        /*0604*/ 	.word	0x0000a200


	//   ....[25]....
        /*0608*/ 	.word	0x0000a2b0


	//   ....[26]....
        /*060c*/ 	.word	0x0000a2e0


	//   ....[27]....
        /*0610*/ 	.word	0x0000bd60


	//   ....[28]....
        /*0614*/ 	.word	0x0000bd90


	//   ....[29]....
        /*0618*/ 	.word	0x0000bdc0


	//   ....[30]....
        /*061c*/ 	.word	0x0000be30


	//   ....[31]....
        /*0620*/ 	.word	0x0000c690


	//   ....[32]....
        /*0624*/ 	.word	0x0000c6d0


	//   ....[33]....
        /*0628*/ 	.word	0x0000c850


	//   ....[34]....
        /*062c*/ 	.word	0x0000c870


	//   ....[35]....
        /*0630*/ 	.word	0x0000c9b0


	//   ....[36]....
        /*0634*/ 	.word	0x0000c9d0


	//   ....[37]....
        /*0638*/ 	.word	0x0000cb20


	//   ....[38]....
        /*063c*/ 	.word	0x0000cb40


	//   ....[39]....
        /*0640*/ 	.word	0x0000d540


	//   ....[40]....
        /*0644*/ 	.word	0x0000d560


	//   ....[41]....
        /*0648*/ 	.word	0x0000d6a0


	//   ....[42]....
        /*064c*/ 	.word	0x0000d6c0


	//   ....[43]....
        /*0650*/ 	.word	0x0000d800


	//   ....[44]....
        /*0654*/ 	.word	0x0000d820


	//   ....[45]....
        /*0658*/ 	.word	0x0000d970


	//   ....[46]....
        /*065c*/ 	.word	0x0000d990


	//   ....[47]....
        /*0660*/ 	.word	0x0000db50


	//   ....[48]....
        /*0664*/ 	.word	0x0000dd20


	//   ....[49]....
        /*0668*/ 	.word	0x0000dd50


	//   ....[50]....
        /*066c*/ 	.word	0x0000dd80


	//   ....[51]....
        /*0670*/ 	.word	0x0000ddb0


	//   ....[52]....
        /*0674*/ 	.word	0x0000dde0


	//   ....[53]....
        /*0678*/ 	.word	0x0000de10


	//   ....[54]....
        /*067c*/ 	.word	0x0000df60


	//   ....[55]....
        /*0680*/ 	.word	0x0000df90


	//   ....[56]....
        /*0684*/ 	.word	0x0000dfc0


	//   ....[57]....
        /*0688*/ 	.word	0x0000dff0


	//   ....[58]....
        /*068c*/ 	.word	0x0000e020


	//   ....[59]....
        /*0690*/ 	.word	0x0000e050


	//   ....[60]....
        /*0694*/ 	.word	0x0000e0e0


	//   ....[61]....
        /*0698*/ 	.word	0x0000e140


	//   ....[62]....
        /*069c*/ 	.word	0x0000e1d0


	//   ....[63]....
        /*06a0*/ 	.word	0x0000fa10


	//   ....[64]....
        /*06a4*/ 	.word	0x0000fa30


	//   ....[65]....
        /*06a8*/ 	.word	0x0000fac0


	//   ....[66]....
        /*06ac*/ 	.word	0x0000fae0


	//   ....[67]....
        /*06b0*/ 	.word	0x0000fb60


	//   ....[68]....
        /*06b4*/ 	.word	0x0000fb80


	//   ....[69]....
        /*06b8*/ 	.word	0x0000fc00


	//   ....[70]....
        /*06bc*/ 	.word	0x0000fc20


	//   ....[71]....
        /*06c0*/ 	.word	0x0000fca0


	//   ....[72]....
        /*06c4*/ 	.word	0x0000fcc0


	//   ....[73]....
        /*06c8*/ 	.word	0x0000fcd0


	//   ....[74]....
        /*06cc*/ 	.word	0x0000fce0


	//   ....[75]....
        /*06d0*/ 	.word	0x00010470


	//   ....[76]....
        /*06d4*/ 	.word	0x00010490


	//   ....[77]....
        /*06d8*/ 	.word	0x000104a0


	//   ....[78]....
        /*06dc*/ 	.word	0x000104b0


	//   ....[79]....
        /*06e0*/ 	.word	0x000104c0


	//   ....[80]....
        /*06e4*/ 	.word	0x000104e0


	//   ....[81]....
        /*06e8*/ 	.word	0x000105a0


	//   ....[82]....
        /*06ec*/ 	.word	0x00010640


	//   ....[83]....
        /*06f0*/ 	.word	0x00010660


	//   ....[84]....
        /*06f4*/ 	.word	0x000106c0


	//   ....[85]....
        /*06f8*/ 	.word	0x00010730


	//   ....[86]....
        /*06fc*/ 	.word	0x00010750


	//   ....[87]....
        /*0700*/ 	.word	0x00010760


	//   ....[88]....
        /*0704*/ 	.word	0x00010790


	//   ....[89]....
        /*0708*/ 	.word	0x00010820


	//   ....[90]....
        /*070c*/ 	.word	0x00010860


	//   ....[91]....
        /*0710*/ 	.word	0x00010f70


	//   ....[92]....
        /*0714*/ 	.word	0x00010fa0


	//   ....[93]....
        /*0718*/ 	.word	0x00010fc0


	//   ....[94]....
        /*071c*/ 	.word	0x00010ff0


	//   ....[95]....
        /*0720*/ 	.word	0x00011070


	//   ....[96]....
        /*0724*/ 	.word	0x00011090


	//   ....[97]....
        /*0728*/ 	.word	0x000111a0


	//   ....[98]....
        /*072c*/ 	.word	0x000111d0


	//   ....[99]....
        /*0730*/ 	.word	0x00011250


	//   ....[100]....
        /*0734*/ 	.word	0x00011270


	//   ....[101]....
        /*0738*/ 	.word	0x000112e0


	//   ....[102]....
        /*073c*/ 	.word	0x00011300


	//   ....[103]....
        /*0740*/ 	.word	0x00011360


	//   ....[104]....
        /*0744*/ 	.word	0x00011390


	//   ....[105]....
        /*0748*/ 	.word	0x00011410


	//   ....[106]....
        /*074c*/ 	.word	0x00011470


	//   ....[107]....
        /*0750*/ 	.word	0x000119c0


	//   ....[108]....
        /*0754*/ 	.word	0x000119e0


	//   ....[109]....
        /*0758*/ 	.word	0x00011a30


	//   ....[110]....
        /*075c*/ 	.word	0x00011af0


	//   ....[111]....
        /*0760*/ 	.word	0x00011b00


	//   ....[112]....
        /*0764*/ 	.word	0x00011b30


	//   ....[113]....
        /*0768*/ 	.word	0x00011bc0


	//   ....[114]....
        /*076c*/ 	.word	0x00011c70


	//   ....[115]....
        /*0770*/ 	.word	0x00011c80


	//   ....[116]....
        /*0774*/ 	.word	0x00011cb0


	//   ....[117]....
        /*0778*/ 	.word	0x00011cc0


	//   ....[118]....
        /*077c*/ 	.word	0x00011d50


	//   ....[119]....
        /*0780*/ 	.word	0x00012460


	//   ....[120]....
        /*0784*/ 	.word	0x00012480


	//   ....[121]....
        /*0788*/ 	.word	0x00012490


	//   ....[122]....
        /*078c*/ 	.word	0x000124d0


	//   ....[123]....
        /*0790*/ 	.word	0x000124e0


	//   ....[124]....
        /*0794*/ 	.word	0x00012520


	//   ....[125]....
        /*0798*/ 	.word	0x00012530


	//   ....[126]....
        /*079c*/ 	.word	0x00012570


	//   ....[127]....
        /*07a0*/ 	.word	0x00012580


	//   ....[128]....
        /*07a4*/ 	.word	0x000125c0


	//   ....[129]....
        /*07a8*/ 	.word	0x000125d0


	//   ....[130]....
        /*07ac*/ 	.word	0x000125e0


	//   ....[131]....
        /*07b0*/ 	.word	0x00012940


	//   ....[132]....
        /*07b4*/ 	.word	0x00012960


	//   ....[133]....
        /*07b8*/ 	.word	0x00012970


	//   ....[134]....
        /*07bc*/ 	.word	0x00012980


	//   ....[135]....
        /*07c0*/ 	.word	0x00012990


	//   ....[136]....
        /*07c4*/ 	.word	0x000129b0


	//   ....[137]....
        /*07c8*/ 	.word	0x00012a20


	//   ....[138]....
        /*07cc*/ 	.word	0x00012a50


	//   ....[139]....
        /*07d0*/ 	.word	0x00012a60


	//   ....[140]....
        /*07d4*/ 	.word	0x00012ad0


	//   ....[141]....
        /*07d8*/ 	.word	0x00012ae0


	//   ....[142]....
        /*07dc*/ 	.word	0x00012be0


	//   ....[143]....
        /*07e0*/ 	.word	0x00013080


	//   ....[144]....
        /*07e4*/ 	.word	0x000130b0


	//   ....[145]....
        /*07e8*/ 	.word	0x000130e0


	//   ....[146]....
        /*07ec*/ 	.word	0x00013110


	//   ....[147]....
        /*07f0*/ 	.word	0x00013140


	//   ....[148]....
        /*07f4*/ 	.word	0x00013170


	//   ....[149]....
        /*07f8*/ 	.word	0x000131a0


	//   ....[150]....
        /*07fc*/ 	.word	0x000131d0


	//   ....[151]....
        /*0800*/ 	.word	0x00013350


	//   ....[152]....
        /*0804*/ 	.word	0x00013380


	//   ....[153]....
        /*0808*/ 	.word	0x000133b0


	//   ....[154]....
        /*080c*/ 	.word	0x000133e0


	//   ....[155]....
        /*0810*/ 	.word	0x00013410


	//   ....[156]....
        /*0814*/ 	.word	0x00013440


	//   ....[157]....
        /*0818*/ 	.word	0x00013500


	//   ....[158]....
        /*081c*/ 	.word	0x00013520


	//   ....[159]....
        /*0820*/ 	.word	0x00013590


	//   ....[160]....
        /*0824*/ 	.word	0x00013c30


	//   ....[161]....
        /*0828*/ 	.word	0x00014260


	//   ....[162]....
        /*082c*/ 	.word	0x00014350


	//   ....[163]....
        /*0830*/ 	.word	0x000143f0


	//   ....[164]....
        /*0834*/ 	.word	0x00014450


	//   ....[165]....
        /*0838*/ 	.word	0x00014540


	//   ....[166]....
        /*083c*/ 	.word	0x000145b0


	//   ....[167]....
        /*0840*/ 	.word	0x000146a0


	//   ....[168]....
        /*0844*/ 	.word	0x00014710


	//   ....[169]....
        /*0848*/ 	.word	0x00014800


	//   ....[170]....
        /*084c*/ 	.word	0x00014870


	//   ....[171]....
        /*0850*/ 	.word	0x00014960


	//   ....[172]....
        /*0854*/ 	.word	0x000149d0


	//   ....[173]....
        /*0858*/ 	.word	0x00014a70


	//   ....[174]....
        /*085c*/ 	.word	0x00014b70


	//   ....[175]....
        /*0860*/ 	.word	0x00014bc0


	//   ....[176]....
        /*0864*/ 	.word	0x00014c20


	//   ....[177]....
        /*0868*/ 	.word	0x00014d40


	//   ....[178]....
        /*086c*/ 	.word	0x00014dc0


	//   ....[179]....
        /*0870*/ 	.word	0x00014eb0


	//   ....[180]....
        /*0874*/ 	.word	0x00014f30


	//   ....[181]....
        /*0878*/ 	.word	0x00015020


	//   ....[182]....
        /*087c*/ 	.word	0x00015130


	//   ....[183]....
        /*0880*/ 	.word	0x000151a0


	//   ....[184]....
        /*0884*/ 	.word	0x000152b0


	//   ....[185]....
        /*0888*/ 	.word	0x00015320


	//   ....[186]....
        /*088c*/ 	.word	0x000153a0


	//   ....[187]....
        /*0890*/ 	.word	0x00015490


	//   ....[188]....
        /*0894*/ 	.word	0x00015500


	//   ....[189]....
        /*0898*/ 	.word	0x000155d0


	//   ....[190]....
        /*089c*/ 	.word	0x00015670


	//   ....[191]....
        /*08a0*/ 	.word	0x00015710


	//   ....[192]....
        /*08a4*/ 	.word	0x00015770


	//   ....[193]....
        /*08a8*/ 	.word	0x00015860


	//   ....[194]....
        /*08ac*/ 	.word	0x00015970


	//   ....[195]....
        /*08b0*/ 	.word	0x000159c0


	//   ....[196]....
        /*08b4*/ 	.word	0x00015a20


	//   ....[197]....
        /*08b8*/ 	.word	0x00015b20


	//   ....[198]....
        /*08bc*/ 	.word	0x00015c30


	//   ....[199]....
        /*08c0*/ 	.word	0x00015c80


	//   ....[200]....
        /*08c4*/ 	.word	0x00015ce0


	//   ....[201]....
        /*08c8*/ 	.word	0x00015de0


	//   ....[202]....
        /*08cc*/ 	.word	0x00015ef0


	//   ....[203]....
        /*08d0*/ 	.word	0x00015f40


	//   ....[204]....
        /*08d4*/ 	.word	0x00015fa0


	//   ....[205]....
        /*08d8*/ 	.word	0x00016090


	//   ....[206]....
        /*08dc*/ 	.word	0x000161c0


	//   ....[207]....
        /*08e0*/ 	.word	0x00016290


	//   ....[208]....
        /*08e4*/ 	.word	0x00016330


	//   ....[209]....
        /*08e8*/ 	.word	0x00016440


	//   ....[210]....
        /*08ec*/ 	.word	0x000164a0


	//   ....[211]....
        /*08f0*/ 	.word	0x000165b0


	//   ....[212]....
        /*08f4*/ 	.word	0x00016610


	//   ....[213]....
        /*08f8*/ 	.word	0x00016720


	//   ....[214]....
        /*08fc*/ 	.word	0x00016780


	//   ....[215]....
        /*0900*/ 	.word	0x00016890


	//   ....[216]....
        /*0904*/ 	.word	0x000168f0


	//   ....[217]....
        /*0908*/ 	.word	0x000169b0


	//   ....[218]....
        /*090c*/ 	.word	0x00016b10


	//   ....[219]....
        /*0910*/ 	.word	0x00016bb0


	//   ....[220]....
        /*0914*/ 	.word	0x00016c10


	//   ....[221]....
        /*0918*/ 	.word	0x00016cc0


	//   ....[222]....
        /*091c*/ 	.word	0x00016d20


	//   ....[223]....
        /*0920*/ 	.word	0x00016dd0


	//   ....[224]....
        /*0924*/ 	.word	0x00016e30


	//   ....[225]....
        /*0928*/ 	.word	0x00016ee0


	//   ....[226]....
        /*092c*/ 	.word	0x00016f40


	//   ....[227]....
        /*0930*/ 	.word	0x00016ff0


	//   ....[228]....
        /*0934*/ 	.word	0x00017050


	//   ....[229]....
        /*0938*/ 	.word	0x00017100


	//   ....[230]....
        /*093c*/ 	.word	0x000171e0


	//   ....[231]....
        /*0940*/ 	.word	0x00017280


	//   ....[232]....
        /*0944*/ 	.word	0x000172e0


	//   ....[233]....
        /*0948*/ 	.word	0x000173b0


	//   ....[234]....
        /*094c*/ 	.word	0x00017410


	//   ....[235]....
        /*0950*/ 	.word	0x000174e0


	//   ....[236]....
        /*0954*/ 	.word	0x00017540


	//   ....[237]....
        /*0958*/ 	.word	0x00017620


	//   ....[238]....
        /*095c*/ 	.word	0x00017680


	//   ....[239]....
        /*0960*/ 	.word	0x00017750


	//   ....[240]....
        /*0964*/ 	.word	0x000177b0


	//   ....[241]....
        /*0968*/ 	.word	0x00017880


	//   ....[242]....
        /*096c*/ 	.word	0x00017910


	//   ....[243]....
        /*0970*/ 	.word	0x000179b0


	//   ....[244]....
        /*0974*/ 	.word	0x00017ad0


	//   ....[245]....
        /*0978*/ 	.word	0x00017b40


	//   ....[246]....
        /*097c*/ 	.word	0x00017bb0


	//   ....[247]....
        /*0980*/ 	.word	0x00017c20


	//   ....[248]....
        /*0984*/ 	.word	0x00017c90


	//   ....[249]....
        /*0988*/ 	.word	0x00017d10


	//   ....[250]....
        /*098c*/ 	.word	0x00017da0


	//   ....[251]....
        /*0990*/ 	.word	0x00017e30


	//   ....[252]....
        /*0994*/ 	.word	0x00017ea0


	//   ....[253]....
        /*0998*/ 	.word	0x00017f10


	//   ....[254]....
        /*099c*/ 	.word	0x00017f80


	//   ....[255]....
        /*09a0*/ 	.word	0x00018000


	//   ....[0]....
        /*09a4*/ 	.word	0x00018070


	//   ....[1]....
        /*09a8*/ 	.word	0x00018110


	//   ....[2]....
        /*09ac*/ 	.word	0x000181a0


	//   ....[3]....
        /*09b0*/ 	.word	0x000182c0


	//----- nvinfo : EIATTR_REG_RECONFIG
	.align		4
.L_617:
        /*09b4*/ 	.byte	0x01, 0x54
	.zero		2


	//----- nvinfo : EIATTR_SYSCALL_OFFSETS
	.align		4
        /*09b8*/ 	.byte	0x04, 0x46
        /*09ba*/ 	.short	(.L_619 - .L_618)


	//   ....[0]....
.L_618:
        /*09bc*/ 	.word	0x00001a90


	//   ....[1]....
        /*09c0*/ 	.word	0x0000f040


	//   ....[2]....
        /*09c4*/ 	.word	0x0000f190


	//   ....[3]....
        /*09c8*/ 	.word	0x0000f280


	//   ....[4]....
        /*09cc*/ 	.word	0x00010070


	//   ....[5]....
        /*09d0*/ 	.word	0x00010bb0


	//----- nvinfo : EIATTR_MBARRIER_INSTR_OFFSETS
	.align		4
.L_619:
        /*09d4*/ 	.byte	0x04, 0x39
        /*09d6*/ 	.short	(.L_621 - .L_620)


	//   ....[0]....
.L_620:
        /*09d8*/ 	.word	0x00000190
        /*09dc*/ 	.word	0x000000ff
        /*09e0*/ 	.word	0x00032400
        /*09e4*/ 	.short	0x0100
        /*09e6*/ 	.byte	0x08
	.zero		1


	//   ....[1]....
        /*09e8*/ 	.word	0x000001a0
        /*09ec*/ 	.word	0x000000ff
        /*09f0*/ 	.word	0x00032410
        /*09f4*/ 	.short	0x0100
        /*09f6*/ 	.byte	0x08
	.zero		1


	//   ....[2]....
        /*09f8*/ 	.word	0x000001b0
        /*09fc*/ 	.word	0x000000ff
        /*0a00*/ 	.word	0x00032420
        /*0a04*/ 	.short	0x0100
        /*0a06*/ 	.byte	0x08
	.zero		1


	//   ....[3]....
        /*0a08*/ 	.word	0x000002a0
        /*0a0c*/ 	.word	0x000000ff
        /*0a10*/ 	.word	0x00032430
        /*0a14*/ 	.short	0x0100
        /*0a16*/ 	.byte	0x08
	.zero		1


	//   ....[4]....
        /*0a18*/ 	.word	0x000002b0
        /*0a1c*/ 	.word	0x000000ff
        /*0a20*/ 	.word	0x00032440
        /*0a24*/ 	.short	0x0100
        /*0a26*/ 	.byte	0x08
	.zero		1


	//   ....[5]....
        /*0a28*/ 	.word	0x000002c0
        /*0a2c*/ 	.word	0x000000ff
        /*0a30*/ 	.word	0x00032438
        /*0a34*/ 	.short	0x0100
        /*0a36*/ 	.byte	0x08
	.zero		1


	//   ....[6]....
        /*0a38*/ 	.word	0x000002d0
        /*0a3c*/ 	.word	0x000000ff
        /*0a40*/ 	.word	0x00032448
        /*0a44*/ 	.short	0x0100
        /*0a46*/ 	.byte	0x08
	.zero		1


	//   ....[7]....
        /*0a48*/ 	.word	0x00000400
        /*0a4c*/ 	.word	0x000000ff
        /*0a50*/ 	.word	0x00032450
        /*0a54*/ 	.short	0x0100
        /*0a56*/ 	.byte	0x08
	.zero		1


	//   ....[8]....
        /*0a58*/ 	.word	0x00000410
        /*0a5c*/ 	.word	0x000000ff
        /*0a60*/ 	.word	0x00032460
        /*0a64*/ 	.short	0x0100
        /*0a66*/ 	.byte	0x08
	.zero		1


	//   ....[9]....
        /*0a68*/ 	.word	0x00000420
        /*0a6c*/ 	.word	0x000000ff
        /*0a70*/ 	.word	0x00032458
        /*0a74*/ 	.short	0x0100
        /*0a76*/ 	.byte	0x08
	.zero		1


	//   ....[10]....
        /*0a78*/ 	.word	0x00000430
        /*0a7c*/ 	.word	0x000000ff
        /*0a80*/ 	.word	0x00032468
        /*0a84*/ 	.short	0x0100
        /*0a86*/ 	.byte	0x08
	.zero		1


	//   ....[11]....
        /*0a88*/ 	.word	0x00000520
        /*0a8c*/ 	.word	0x000000ff
        /*0a90*/ 	.word	0x00032470
        /*0a94*/ 	.short	0x0100
        /*0a96*/ 	.byte	0x06
	.zero		1


	//   ....[12]....
        /*0a98*/ 	.word	0x00000530
        /*0a9c*/ 	.word	0x000000ff
        /*0aa0*/ 	.word	0x00032480
        /*0aa4*/ 	.short	0x0100
        /*0aa6*/ 	.byte	0x06
	.zero		1


	//   ....[13]....
        /*0aa8*/ 	.word	0x00000540
        /*0aac*/ 	.word	0x000000ff
        /*0ab0*/ 	.word	0x00032478
        /*0ab4*/ 	.short	0x0100
        /*0ab6*/ 	.byte	0x06
	.zero		1


	//   ....[14]....
        /*0ab8*/ 	.word	0x00000550
        /*0abc*/ 	.word	0x000000ff
        /*0ac0*/ 	.word	0x00032488
        /*0ac4*/ 	.short	0x0100
        /*0ac6*/ 	.byte	0x06
	.zero		1


	//   ....[15]....
        /*0ac8*/ 	.word	0x00000680
        /*0acc*/ 	.word	0x000000ff
        /*0ad0*/ 	.word	0x00032490
        /*0ad4*/ 	.short	0x0100
        /*0ad6*/ 	.byte	0x08
	.zero		1


	//   ....[16]....
        /*0ad8*/ 	.word	0x00000690
        /*0adc*/ 	.word	0x000000ff
        /*0ae0*/ 	.word	0x000324a0
        /*0ae4*/ 	.short	0x0100
        /*0ae6*/ 	.byte	0x08
	.zero		1


	//   ....[17]....
        /*0ae8*/ 	.word	0x000006a0
        /*0aec*/ 	.word	0x000000ff
        /*0af0*/ 	.word	0x00032498
        /*0af4*/ 	.short	0x0100
        /*0af6*/ 	.byte	0x08
	.zero		1


	//   ....[18]....
        /*0af8*/ 	.word	0x000006b0
        /*0afc*/ 	.word	0x000000ff
        /*0b00*/ 	.word	0x000324a8
        /*0b04*/ 	.short	0x0100
        /*0b06*/ 	.byte	0x08
	.zero		1


	//   ....[19]....
        /*0b08*/ 	.word	0x000007f0
        /*0b0c*/ 	.word	0x000000ff
        /*0b10*/ 	.word	0x000324b0
        /*0b14*/ 	.short	0x0100
        /*0b16*/ 	.byte	0x08
	.zero		1


	//   ....[20]....
        /*0b18*/ 	.word	0x00000800
        /*0b1c*/ 	.word	0x000000ff
        /*0b20*/ 	.word	0x000324c0
        /*0b24*/ 	.short	0x0100
        /*0b26*/ 	.byte	0x08
	.zero		1


	//   ....[21]....
        /*0b28*/ 	.word	0x00000810
        /*0b2c*/ 	.word	0x000000ff
        /*0b30*/ 	.word	0x000324b8
        /*0b34*/ 	.short	0x0100
        /*0b36*/ 	.byte	0x08
	.zero		1


	//   ....[22]....
        /*0b38*/ 	.word	0x00000820
        /*0b3c*/ 	.word	0x000000ff
        /*0b40*/ 	.word	0x000324c8
        /*0b44*/ 	.short	0x0100
        /*0b46*/ 	.byte	0x08
	.zero		1


	//   ....[23]....
        /*0b48*/ 	.word	0x00001af0
        /*0b4c*/ 	.word	0x000000ff
        /*0b50*/ 	.word	0x00032400
        /*0b54*/ 	.short	0x010a
        /*0b56*/ 	.byte	0x28
	.zero		1


	//   ....[24]....
        /*0b58*/ 	.word	0x00001be0
        /*0b5c*/ 	.word	0x000000ff
        /*0b60*/ 	.word	0x00032430
        /*0b64*/ 	.short	0x010a
        /*0b66*/ 	.byte	0x06
	.zero		1


	//   ....[25]....
        /*0b68*/ 	.word	0x00001c20
        /*0b6c*/ 	.word	0x000000ff
        /*0b70*/ 	.word	0x00032430
        /*0b74*/ 	.short	0x010a
        /*0b76*/ 	.byte	0x06
	.zero		1


	//   ....[26]....
        /*0b78*/ 	.word	0x00001f20
        /*0b7c*/ 	.word	0x000000ff
        /*0b80*/ 	.word	0x00032410
        /*0b84*/ 	.short	0x010a
        /*0b86*/ 	.byte	0x28
	.zero		1


	//   ....[27]....
        /*0b88*/ 	.word	0x00001f60
        /*0b8c*/ 	.word	0x000000ff
        /*0b90*/ 	.word	0x00032450
        /*0b94*/ 	.short	0x010a
        /*0b96*/ 	.byte	0x06
	.zero		1


	//   ....[28]....
        /*0b98*/ 	.word	0x00001fa0
        /*0b9c*/ 	.word	0x000000ff
        /*0ba0*/ 	.word	0x00032450
        /*0ba4*/ 	.short	0x010a
        /*0ba6*/ 	.byte	0x06
	.zero		1


	//   ....[29]....
        /*0ba8*/ 	.word	0x00002d40
        /*0bac*/ 	.word	0x000000ff
        /*0bb0*/ 	.word	0x00000000
        /*0bb4*/ 	.short	0x0101
        /*0bb6*/ 	.byte	0x0a
	.zero		1


	//   ....[30]....
        /*0bb8*/ 	.word	0x00004690
        /*0bbc*/ 	.word	0x000000ff
        /*0bc0*/ 	.word	0x00000000
        /*0bc4*/ 	.short	0x0101
        /*0bc6*/ 	.byte	0x06
	.zero		1


	//   ....[31]....
        /*0bc8*/ 	.word	0x00004830
        /*0bcc*/ 	.word	0x000000ff
        /*0bd0*/ 	.word	0x00032430
        /*0bd4*/ 	.short	0x010a
        /*0bd6*/ 	.byte	0x04
	.zero		1


	//   ....[32]....
        /*0bd8*/ 	.word	0x00004870
        /*0bdc*/ 	.word	0x000000ff
        /*0be0*/ 	.word	0x00032430
        /*0be4*/ 	.short	0x010a
        /*0be6*/ 	.byte	0x04
	.zero		1


	//   ....[33]....
        /*0be8*/ 	.word	0x00004a90
        /*0bec*/ 	.word	0x000000ff
        /*0bf0*/ 	.word	0x00032450
        /*0bf4*/ 	.short	0x010a
        /*0bf6*/ 	.byte	0x04
	.zero		1


	//   ....[34]....
        /*0bf8*/ 	.word	0x00004ad0
        /*0bfc*/ 	.word	0x000000ff
        /*0c00*/ 	.word	0x00032450
        /*0c04*/ 	.short	0x010a
        /*0c06*/ 	.byte	0x04
	.zero		1


	//   ....[35]....
        /*0c08*/ 	.word	0x00005570
        /*0c0c*/ 	.word	0x000000ff
        /*0c10*/ 	.word	0x00000000
        /*0c14*/ 	.short	0x0101
        /*0c16*/ 	.byte	0x0a
	.zero		1


	//   ....[36]....
        /*0c18*/ 	.word	0x00007810
        /*0c1c*/ 	.word	0x000000ff
        /*0c20*/ 	.word	0x00000000
        /*0c24*/ 	.short	0x0101
        /*0c26*/ 	.byte	0x04
	.zero		1


	//   ....[37]....
        /*0c28*/ 	.word	0x00007940
        /*0c2c*/ 	.word	0x000000ff
        /*0c30*/ 	.word	0x00032430
        /*0c34*/ 	.short	0x010a
        /*0c36*/ 	.byte	0x04
	.zero		1


	//   ....[38]....
        /*0c38*/ 	.word	0x00007980
        /*0c3c*/ 	.word	0x000000ff
        /*0c40*/ 	.word	0x00032430
        /*0c44*/ 	.short	0x010a
        /*0c46*/ 	.byte	0x04
	.zero		1


	//   ....[39]....
        /*0c48*/ 	.word	0x00007ba0
        /*0c4c*/ 	.word	0x000000ff
        /*0c50*/ 	.word	0x00032450
        /*0c54*/ 	.short	0x010a
        /*0c56*/ 	.byte	0x04
	.zero		1


	//   ....[40]....
        /*0c58*/ 	.word	0x00007be0
        /*0c5c*/ 	.word	0x000000ff
        /*0c60*/ 	.word	0x00032450
        /*0c64*/ 	.short	0x010a
        /*0c66*/ 	.byte	0x04
	.zero		1


	//   ....[41]....
        /*0c68*/ 	.word	0x000085d0
        /*0c6c*/ 	.word	0x000000ff
        /*0c70*/ 	.word	0x00000000
        /*0c74*/ 	.short	0x0101
        /*0c76*/ 	.byte	0x0a
	.zero		1


	//   ....[42]....
        /*0c78*/ 	.word	0x0000a1a0
        /*0c7c*/ 	.word	0x000000ff
        /*0c80*/ 	.word	0x00000000
        /*0c84*/ 	.short	0x0101
        /*0c86*/ 	.byte	0x04
	.zero		1


	//   ....[43]....
        /*0c88*/ 	.word	0x0000c6c0
        /*0c8c*/ 	.word	0x000000ff
        /*0c90*/ 	.word	0x00000000
        /*0c94*/ 	.short	0x0101
        /*0c96*/ 	.byte	0x07
	.zero		1


	//   ....[44]....
        /*0c98*/ 	.word	0x0000f790
        /*0c9c*/ 	.word	0x00000019
        /*0ca0*/ 	.word	0x00032440
        /*0ca4*/ 	.short	0x010a
        /*0ca6*/ 	.byte	0x3f
	.zero		1


	//   ....[45]....
        /*0ca8*/ 	.word	0x0000fde0
        /*0cac*/ 	.word	0x00000019
        /*0cb0*/ 	.word	0x00032430
        /*0cb4*/ 	.short	0x0107
        /*0cb6*/ 	.byte	0x3f
	.zero		1


	//   ....[46]....
        /*0cb8*/ 	.word	0x0000feb0
        /*0cbc*/ 	.word	0x00000019
        /*0cc0*/ 	.word	0x00032430
        /*0cc4*/ 	.short	0x0101
        /*0cc6*/ 	.byte	0x3f
	.zero		1


	//   ....[47]....
        /*0cc8*/ 	.word	0x000109f0
        /*0ccc*/ 	.word	0x00000016
        /*0cd0*/ 	.word	0x00032400
        /*0cd4*/ 	.short	0x0107
        /*0cd6*/ 	.byte	0x3f
	.zero		1


	//   ....[48]....
        /*0cd8*/ 	.word	0x00010a80
        /*0cdc*/ 	.word	0x00000016
        /*0ce0*/ 	.word	0x00032400
        /*0ce4*/ 	.short	0x0101
        /*0ce6*/ 	.byte	0x3f
	.zero		1


	//   ....[49]....
        /*0ce8*/ 	.word	0x000115b0
        /*0cec*/ 	.word	0x00000016
        /*0cf0*/ 	.word	0x00032410
        /*0cf4*/ 	.short	0x0107
        /*0cf6*/ 	.byte	0x3f
	.zero		1


	//   ....[50]....
        /*0cf8*/ 	.word	0x000116b0
        /*0cfc*/ 	.word	0x00000016
        /*0d00*/ 	.word	0x00032410
        /*0d04*/ 	.short	0x0101
        /*0d06*/ 	.byte	0x3f
	.zero		1


	//   ....[51]....
        /*0d08*/ 	.word	0x000116d0
        /*0d0c*/ 	.word	0x00000016
        /*0d10*/ 	.word	0x00032420
        /*0d14*/ 	.short	0x010a
        /*0d16*/ 	.byte	0x3f
	.zero		1


	//   ....[52]....
        /*0d18*/ 	.word	0x00011750
        /*0d1c*/ 	.word	0x00000019
        /*0d20*/ 	.word	0x00032460
        /*0d24*/ 	.short	0x010a
        /*0d26*/ 	.byte	0x3f
	.zero		1


	//   ....[53]....
        /*0d28*/ 	.word	0x00011ed0
        /*0d2c*/ 	.word	0x00000019
        /*0d30*/ 	.word	0x00032450
        /*0d34*/ 	.short	0x0107
        /*0d36*/ 	.byte	0x3f
	.zero		1


	//   ....[54]....
        /*0d38*/ 	.word	0x00011f90
        /*0d3c*/ 	.word	0x00000019
        /*0d40*/ 	.word	0x00032450
        /*0d44*/ 	.short	0x0101
        /*0d46*/ 	.byte	0x3f
	.zero		1


	//   ....[55]....
        /*0d48*/ 	.word	0x000122c0
        /*0d4c*/ 	.word	0x0000000a
        /*0d50*/ 	.word	0x00032440
        /*0d54*/ 	.short	0x010a
        /*0d56*/ 	.byte	0x3f
	.zero		1


	//   ....[56]....
        /*0d58*/ 	.word	0x00012690
        /*0d5c*/ 	.word	0x0000000a
        /*0d60*/ 	.word	0x00032430
        /*0d64*/ 	.short	0x0107
        /*0d66*/ 	.byte	0x3f
	.zero		1


	//   ....[57]....
        /*0d68*/ 	.word	0x00012740
        /*0d6c*/ 	.word	0x0000000a
        /*0d70*/ 	.word	0x00032430
        /*0d74*/ 	.short	0x0101
        /*0d76*/ 	.byte	0x3f
	.zero		1


	//   ....[58]....
        /*0d78*/ 	.word	0x00012770
        /*0d7c*/ 	.word	0x0000000a
        /*0d80*/ 	.word	0x00032460
        /*0d84*/ 	.short	0x010a
        /*0d86*/ 	.byte	0x3f
	.zero		1


	//   ....[59]....
        /*0d88*/ 	.word	0x00012c90
        /*0d8c*/ 	.word	0x0000000a
        /*0d90*/ 	.word	0x00032450
        /*0d94*/ 	.short	0x0107
        /*0d96*/ 	.byte	0x3f
	.zero		1


	//   ....[60]....
        /*0d98*/ 	.word	0x00012d40
        /*0d9c*/ 	.word	0x0000000a
        /*0da0*/ 	.word	0x00032450
        /*0da4*/ 	.short	0x0101
        /*0da6*/ 	.byte	0x3f
	.zero		1


	//   ....[61]....
        /*0da8*/ 	.word	0x00013bb0
        /*0dac*/ 	.word	0x00000005
        /*0db0*/ 	.word	0x00032420
        /*0db4*/ 	.short	0x010a
        /*0db6*/ 	.byte	0x3f
	.zero		1


	//   ....[62]....
        /*0db8*/ 	.word	0x00013d50
        /*0dbc*/ 	.word	0x00000003
        /*0dc0*/ 	.word	0x00032440
        /*0dc4*/ 	.short	0x010a
        /*0dc6*/ 	.byte	0x3f
	.zero		1


	//   ....[63]....
        /*0dc8*/ 	.word	0x00013df0
        /*0dcc*/ 	.word	0x00000005
        /*0dd0*/ 	.word	0x00032440
        /*0dd4*/ 	.short	0x010a
        /*0dd6*/ 	.byte	0x3f
	.zero		1


	//   ....[64]....
        /*0dd8*/ 	.word	0x00013e30
        /*0ddc*/ 	.word	0x00000003
        /*0de0*/ 	.word	0x00032460
        /*0de4*/ 	.short	0x010a
        /*0de6*/ 	.byte	0x3f
	.zero		1


	//   ....[65]....
        /*0de8*/ 	.word	0x00013e70
        /*0dec*/ 	.word	0x00000005
        /*0df0*/ 	.word	0x00032460
        /*0df4*/ 	.short	0x010a
        /*0df6*/ 	.byte	0x3f
	.zero		1


	//   ....[66]....
        /*0df8*/ 	.word	0x00013ee0
        /*0dfc*/ 	.word	0x00000003
        /*0e00*/ 	.word	0x00032400
        /*0e04*/ 	.short	0x010a
        /*0e06*/ 	.byte	0x3f
	.zero		1


	//   ....[67]....
        /*0e08*/ 	.word	0x00013f40
        /*0e0c*/ 	.word	0x00000003
        /*0e10*/ 	.word	0x00032430
        /*0e14*/ 	.short	0x010a
        /*0e16*/ 	.byte	0x3f
	.zero		1


	//   ....[68]....
        /*0e18*/ 	.word	0x00013fa0
        /*0e1c*/ 	.word	0x00000003
        /*0e20*/ 	.word	0x00032410
        /*0e24*/ 	.short	0x010a
        /*0e26*/ 	.byte	0x3f
	.zero		1


	//   ....[69]....
        /*0e28*/ 	.word	0x00014000
        /*0e2c*/ 	.word	0x00000003
        /*0e30*/ 	.word	0x00032450
        /*0e34*/ 	.short	0x010a
        /*0e36*/ 	.byte	0x3f
	.zero		1


	//   ....[70]....
        /*0e38*/ 	.word	0x00014060
        /*0e3c*/ 	.word	0x00000099
        /*0e40*/ 	.word	0x00032430
        /*0e44*/ 	.short	0x010a
        /*0e46*/ 	.byte	0x3f
	.zero		1


	//   ....[71]....
        /*0e48*/ 	.word	0x000140c0
        /*0e4c*/ 	.word	0x000000cc
        /*0e50*/ 	.word	0x00032450
        /*0e54*/ 	.short	0x010a
        /*0e56*/ 	.byte	0x3f
	.zero		1


	//   ....[72]....
        /*0e58*/ 	.word	0x00014120
        /*0e5c*/ 	.word	0x00000099
        /*0e60*/ 	.word	0x00032430
        /*0e64*/ 	.short	0x010a
        /*0e66*/ 	.byte	0x3f
	.zero		1


	//   ....[73]....
        /*0e68*/ 	.word	0x00014180
        /*0e6c*/ 	.word	0x000000cd
        /*0e70*/ 	.word	0x00032450
        /*0e74*/ 	.short	0x010a
        /*0e76*/ 	.byte	0x3f
	.zero		1


	//   ....[74]....
        /*0e78*/ 	.word	0x000142a0
        /*0e7c*/ 	.word	0x00000019
        /*0e80*/ 	.word	0x00032440
        /*0e84*/ 	.short	0x010a
        /*0e86*/ 	.byte	0x3f
	.zero		1


	//   ....[75]....
        /*0e88*/ 	.word	0x000160c0
        /*0e8c*/ 	.word	0x00000016
        /*0e90*/ 	.word	0x00032420
        /*0e94*/ 	.short	0x010a
        /*0e96*/ 	.byte	0x3f
	.zero		1


	//   ....[76]....
        /*0e98*/ 	.word	0x00016110
        /*0e9c*/ 	.word	0x00000019
        /*0ea0*/ 	.word	0x00032460
        /*0ea4*/ 	.short	0x010a
        /*0ea6*/ 	.byte	0x3f
	.zero		1


	//   ....[77]....
        /*0ea8*/ 	.word	0x00016a60
        /*0eac*/ 	.word	0x0000000a
        /*0eb0*/ 	.word	0x00032440
        /*0eb4*/ 	.short	0x010a
        /*0eb6*/ 	.byte	0x3f
	.zero		1


	//   ....[78]....
        /*0eb8*/ 	.word	0x00017130
        /*0ebc*/ 	.word	0x0000000a
        /*0ec0*/ 	.word	0x00032460
        /*0ec4*/ 	.short	0x010a
        /*0ec6*/ 	.byte	0x3f
	.zero		1


	//   ....[79]....
        /*0ec8*/ 	.word	0x000181e0
        /*0ecc*/ 	.word	0x00000005
        /*0ed0*/ 	.word	0x00032420
        /*0ed4*/ 	.short	0x010a
        /*0ed6*/ 	.byte	0x3f
	.zero		1


	//   ....[80]....
        /*0ed8*/ 	.word	0x00018380
        /*0edc*/ 	.word	0x00000003
        /*0ee0*/ 	.word	0x00032440
        /*0ee4*/ 	.short	0x010a
        /*0ee6*/ 	.byte	0x3f
	.zero		1


	//   ....[81]....
        /*0ee8*/ 	.word	0x000183d0
        /*0eec*/ 	.word	0x00000005
        /*0ef0*/ 	.word	0x00032440
        /*0ef4*/ 	.short	0x010a
        /*0ef6*/ 	.byte	0x3f
	.zero		1


	//   ....[82]....
        /*0ef8*/ 	.word	0x00018420
        /*0efc*/ 	.word	0x00000003
        /*0f00*/ 	.word	0x00032460
        /*0f04*/ 	.short	0x010a
        /*0f06*/ 	.byte	0x3f
	.zero		1


	//----- nvinfo : EIATTR_NUM_MBARRIERS
	.align		4
.L_621:
        /*0f08*/ 	.byte	0x03, 0x38
        /*0f0a*/ 	.short	0x0017


	//----- nvinfo : EIATTR_EXIT_INSTR_OFFSETS
	.align		4
        /*0f0c*/ 	.byte	0x04, 0x1c
        /*0f0e*/ 	.short	(.L_623 - .L_622)


	//   ....[0]....
.L_622:
        /*0f10*/ 	.word	0x000009f0


	//   ....[1]....
        /*0f14*/ 	.word	0x0000db00


	//   ....[2]....
        /*0f18*/ 	.word	0x00013ec0


	//----- nvinfo : EIATTR_MAX_THREADS
	.align		4
.L_623:
        /*0f1c*/ 	.byte	0x04, 0x05
        /*0f1e*/ 	.short	(.L_625 - .L_624)
.L_624:
        /*0f20*/ 	.word	0x00000180
        /*0f24*/ 	.word	0x00000001
        /*0f28*/ 	.word	0x00000001


	//----- nvinfo : EIATTR_CRS_STACK_SIZE
	.align		4
.L_625:
        /*0f2c*/ 	.byte	0x04, 0x1e
        /*0f2e*/ 	.short	(.L_627 - .L_626)
.L_626:
        /*0f30*/ 	.word	0x00000000


	//----- nvinfo : EIATTR_CBANK_PARAM_SIZE
	.align		4
.L_627:
        /*0f34*/ 	.byte	0x03, 0x19
        /*0f36*/ 	.short	0x0bf0


	//----- nvinfo : EIATTR_PARAM_CBANK
	.align		4
        /*0f38*/ 	.byte	0x04, 0x0a
        /*0f3a*/ 	.short	(.L_629 - .L_628)
	.align		4
.L_628:
        /*0f3c*/ 	.word	index@(.nv.constant0._ZN7cutlass13device_kernelIN5flash11enable_sm90INS1_16FlashAttnFwdSm90INS1_25CollectiveMainloopFwdSm90ILi2EN4cute5tupleIJNS5_1CILi1EEES8_S8_EEENS6_IJNS7_ILi128EEENS7_ILi96EEENS7_ILi64EEEEEELi256ENS_6half_tEfNS_4arch4Sm90ELb1ELb0ELb1ELb1ELb1ELb0ELb1ELb1ELb0ELb1ELb0ELb0EEENS1_21CollectiveEpilogueFwdINS6_IJSA_NS7_ILi256EEESB_EEES9_SE_SG_Li256ELb1ELb1ELb0ELb0EEENS1_36VarlenDynamicPersistentTileSchedulerILi128ELi96ELi256ELi128ELb0ELb1ELb1ELb1ELb1ELb1EEEEEEEEEvNT_6ParamsE)
        /*0f40*/ 	.short	0x0210
        /*0f42*/ 	.short	0x0bf0


	//----- nvinfo : EIATTR_SW_WAR
	.align		4
.L_629:
        /*0f44*/ 	.byte	0x04, 0x36
        /*0f46*/ 	.short	(.L_631 - .L_630)
.L_630:
        /*0f48*/ 	.word	0x00000008
.L_631:


//--------------------- .nv.info._ZN7cutlass13device_kernelIN5flash11enable_sm90INS1_16FlashAttnFwdSm90INS1_25CollectiveMainloopFwdSm90ILi2EN4cute5tupleIJNS5_1CILi1EEES8_S8_EEENS6_IJNS7_ILi128EEENS7_ILi96EEENS7_ILi64EEEEEELi256ENS_6half_tEfNS_4arch4Sm90ELb1ELb0ELb1ELb1ELb1ELb1ELb1ELb1ELb0ELb1ELb0ELb0EEENS1_21CollectiveEpilogueFwdINS6_IJSA_NS7_ILi256EEESB_EEES9_SE_SG_Li256ELb1ELb1ELb0ELb0EEENS1_36VarlenDynamicPersistentTileSchedulerILi128ELi96ELi256ELi128ELb0ELb1ELb1ELb1ELb1ELb1EEEEEEEEEvNT_6ParamsE --------------------------
	.section	.nv.info._ZN7cutlass13device_kernelIN5flash11enable_sm90INS1_16FlashAttnFwdSm90INS1_25CollectiveMainloopFwdSm90ILi2EN4cute5tupleIJNS5_1CILi1EEES8_S8_EEENS6_IJNS7_ILi128EEENS7_ILi96EEENS7_ILi64EEEEEELi256ENS_6half_tEfNS_4arch4Sm90ELb1ELb0ELb1ELb1ELb1ELb1ELb1ELb1ELb0ELb1ELb0ELb0EEENS1_21CollectiveEpilogueFwdINS6_IJSA_NS7_ILi256EEESB_EEES9_SE_SG_Li256ELb1ELb1ELb0ELb0EEENS1_36VarlenDynamicPersistentTileSchedulerILi128ELi96ELi256ELi128ELb0ELb1ELb1ELb1ELb1ELb1EEEEEEEEEvNT_6ParamsE,"",@"SHT_CUDA_INFO"
	.sectionflags	@""
	.align	4


	//----- nvinfo : EIATTR_CUDA_API_VERSION
	.align		4
        /*0000*/ 	.byte	0x04, 0x37
        /*0002*/ 	.short	(.L_633 - .L_632)
.L_632:
        /*0004*/ 	.word	0x00000082


	//----- nvinfo : EIATTR_KPARAM_INFO
	.align		4
.L_633:
        /*0008*/ 	.byte	0x04, 0x17
        /*000a*/ 	.short	(.L_635 - .L_634)
.L_634:
        /*000c*/ 	.word	0x00000000
        /*0010*/ 	.short	0x0000
        /*0012*/ 	.short	0x0070
        /*0014*/ 	.byte	0x00, 0xf0, 0x01, 0x2e


	//----- nvinfo : EIATTR_SPARSE_MMA_MASK
	.align		4
.L_635:
        /*0018*/ 	.byte	0x03, 0x50
        /*001a*/ 	.short	0x0000


	//----- nvinfo : EIATTR_MAXREG_COUNT
	.align		4
        /*001c*/ 	.byte	0x03, 0x1b
        /*001e*/ 	.short	0x00a8


	//----- nvinfo : EIATTR_NUM_BARRIERS
	.align		4
        /*0020*/ 	.byte	0x02, 0x4c
        /*0022*/ 	.byte	0x10
	.zero		1


	//----- nvinfo : EIATTR_EXTERNS
	.align		4
        /*0024*/ 	.byte	0x04, 0x0f
        /*0026*/ 	.short	(.L_637 - .L_636)


	//   ....[0]....
	.align		4
.L_636:
        /*0028*/ 	.word	index@(__assertfail)


	//----- nvinfo : EIATTR_ANNOTATIONS
	.align		4
.L_637:
        /*002c*/ 	.byte	0x04, 0x55
        /*002e*/ 	.short	(.L_639 - .L_638)


	//   ....[0]....
.L_638:
        /* <DEDUP_REMOVED lines=98> */


	//----- nvinfo : EIATTR_MERCURY_ISA_VERSION
	.align		4
.L_639:
        /*0638*/ 	.byte	0x03, 0x5f
        /*063a*/ 	.short	0x0101


	//----- nvinfo : EIATTR_UNUSED_LOAD_BYTE_OFFSET
	.align		4
        /*063c*/ 	.byte	0x04, 0x44
        /*063e*/ 	.short	(.L_641 - .L_640)


	//   ....[0]....
.L_640:
        /*0640*/ 	.word	0x00000a90
        /*0644*/ 	.word	0x0000fff0


	//   ....[1]....
        /*0648*/ 	.word	0x00013bf0
        /*064c*/ 	.word	0x0000fff0


	//----- nvinfo : EIATTR_INT_WARP_WIDE_INSTR_OFFSETS
	.align		4
.L_641:
        /*0650*/ 	.byte	0x04, 0x31
        /*0652*/ 	.short	(.L_643 - .L_642)


	//   ....[0]....
.L_642:
        /*0654*/ 	.word	0x00000130


	//   ....[1]....
        /*0658*/ 	.word	0x00000170


	//   ....[2]....
        /*065c*/ 	.word	0x000001e0


	//   ....[3]....
        /*0660*/ 	.word	0x000001f0


	//   ....[4]....
        /*0664*/ 	.word	0x000193d0


	//   ....[5]....
        /*0668*/ 	.word	0x00019460


	//   ....[6]....
        /*066c*/ 	.word	0x0001d420


	//   ....[7]....
        /*0670*/ 	.word	0x0001d4b0


	//----- nvinfo : EIATTR_COOP_GROUP_MASK_REGIDS
	.align		4
.L_643:
        /*0674*/ 	.byte	0x04, 0x29
        /*0676*/ 	.short	(.L_645 - .L_644)


	//   ....[0]....
.L_644:
        /*0678*/ 	.word	0xffffffff


	//   ....[1]....
        /*067c*/ 	.word	0xffffffff


	//   ....[2]....
        /*0680*/ 	.word	0xffffffff


	//   ....[3]....
        /*0684*/ 	.word	0xffffffff


	//   ....[4]....
        /*0688*/ 	.word	0xffffffff


	//   ....[5]....
        /*068c*/ 	.word	0xffffffff


	//   ....[6]....
        /*0690*/ 	.word	0xffffffff


	//   ....[7]....
        /*0694*/ 	.word	0xffffffff


	//   ....[8]....
        /*0698*/ 	.word	0xffffffff


	//   ....[9]....
        /*069c*/ 	.word	0xffffffff


	//   ....[10]....
        /*06a0*/ 	.word	0xffffffff


	//   ....[11]....
        /*06a4*/ 	.word	0xffffffff


	//   ....[12]....
        /*06a8*/ 	.word	0xffffffff


	//   ....[13]....
        /*06ac*/ 	.word	0xffffffff


	//   ....[14]....
        /*06b0*/ 	.word	0xffffffff


	//   ....[15]....
        /*06b4*/ 	.word	0xffffffff


	//   ....[16]....
        /*06b8*/ 	.word	0xffffffff


	//   ....[17]....
        /*06bc*/ 	.word	0xffffffff


	//   ....[18]....
        /*06c0*/ 	.word	0xffffffff


	//   ....[19]....
        /*06c4*/ 	.word	0xffffffff


	//   ....[20]....
        /*06c8*/ 	.word	0xffffffff


	//   ....[21]....
        /*06cc*/ 	.word	0xffffffff


	//   ....[22]....
        /*06d0*/ 	.word	0xffffffff


	//   ....[23]....
        /*06d4*/ 	.word	0xffffffff


	//   ....[24]....
        /*06d8*/ 	.word	0xffffffff


	//   ....[25]....
        /*06dc*/ 	.word	0xffffffff


	//   ....[26]....
        /*06e0*/ 	.word	0xffffffff


	//   ....[27]....
        /*06e4*/ 	.word	0xffffffff


	//   ....[28]....
        /*06e8*/ 	.word	0xffffffff


	//   ....[29]....
        /*06ec*/ 	.word	0xffffffff


	//   ....[30]....
        /*06f0*/ 	.word	0xffffffff


	//   ....[31]....
        /*06f4*/ 	.word	0xffffffff


	//   ....[32]....
        /*06f8*/ 	.word	0xffffffff


	//   ....[33]....
        /*06fc*/ 	.word	0xffffffff


	//   ....[34]....
        /*0700*/ 	.word	0xffffffff


	//   ....[35]....
        /*0704*/ 	.word	0xffffffff


	//   ....[36]....
        /*0708*/ 	.word	0xffffffff


	//   ....[37]....
        /*070c*/ 	.word	0xffffffff


	//   ....[38]....
        /*0710*/ 	.word	0xffffffff


	//   ....[39]....
        /*0714*/ 	.word	0xffffffff


	//   ....[40]....
        /*0718*/ 	.word	0xffffffff


	//   ....[41]....
        /*071c*/ 	.word	0xffffffff


	//   ....[42]....
        /*0720*/ 	.word	0xffffffff


	//   ....[43]....
        /*0724*/ 	.word	0xffffffff


	//   ....[44]....
        /*0728*/ 	.word	0xffffffff


	//   ....[45]....
        /*072c*/ 	.word	0xffffffff


	//   ....[46]....
        /*0730*/ 	.word	0xffffffff


	//   ....[47]....
        /*0734*/ 	.word	0xffffffff


	//   ....[48]....
        /*0738*/ 	.word	0xffffffff


	//   ....[49]....
        /*073c*/ 	.word	0xffffffff


	//   ....[50]....
        /*0740*/ 	.word	0xffffffff


	//   ....[51]....
        /*0744*/ 	.word	0xffffffff


	//   ....[52]....
        /*0748*/ 	.word	0xffffffff


	//   ....[53]....
        /*074c*/ 	.word	0xffffffff


	//   ....[54]....
        /*0750*/ 	.word	0xffffffff


	//   ....[55]....
        /*0754*/ 	.word	0xffffffff


	//   ....[56]....
        /*0758*/ 	.word	0xffffffff


	//   ....[57]....
        /*075c*/ 	.word	0xffffffff


	//   ....[58]....
        /*0760*/ 	.word	0xffffffff


	//   ....[59]....
        /*0764*/ 	.word	0xffffffff


	//   ....[60]....
        /*0768*/ 	.word	0xffffffff


	//   ....[61]....
        /*076c*/ 	.word	0xffffffff


	//   ....[62]....
        /*0770*/ 	.word	0xffffffff


	//   ....[63]....
        /*0774*/ 	.word	0xffffffff


	//   ....[64]....
        /*0778*/ 	.word	0xffffffff


	//   ....[65]....
        /*077c*/ 	.word	0xffffffff


	//   ....[66]....
        /*0780*/ 	.word	0xffffffff


	//   ....[67]....
        /*0784*/ 	.word	0xffffffff


	//   ....[68]....
        /*0788*/ 	.word	0xffffffff


	//   ....[69]....
        /*078c*/ 	.word	0xffffffff


	//   ....[70]....
        /*0790*/ 	.word	0xffffffff


	//   ....[71]....
        /*0794*/ 	.word	0xffffffff


	//   ....[72]....
        /*0798*/ 	.word	0xffffffff


	//   ....[73]....
        /*079c*/ 	.word	0xffffffff


	//   ....[74]....
        /*07a0*/ 	.word	0xffffffff


	//   ....[75]....
        /*07a4*/ 	.word	0xffffffff


	//   ....[76]....
        /*07a8*/ 	.word	0xffffffff


	//   ....[77]....
        /*07ac*/ 	.word	0xffffffff


	//   ....[78]....
        /*07b0*/ 	.word	0xffffffff


	//   ....[79]....
        /*07b4*/ 	.word	0xffffffff


	//   ....[80]....
        /*07b8*/ 	.word	0xffffffff


	//   ....[81]....
        /*07bc*/ 	.word	0xffffffff


	//   ....[82]....
        /*07c0*/ 	.word	0xffffffff


	//   ....[83]....
        /*07c4*/ 	.word	0xffffffff


	//   ....[84]....
        /*07c8*/ 	.word	0xffffffff


	//   ....[85]....
        /*07cc*/ 	.word	0xffffffff


	//   ....[86]....
        /*07d0*/ 	.word	0xffffffff


	//   ....[87]....
        /*07d4*/ 	.word	0xffffffff


	//   ....[88]....
        /*07d8*/ 	.word	0xffffffff


	//   ....[89]....
        /*07dc*/ 	.word	0xffffffff


	//   ....[90]....
        /*07e0*/ 	.word	0xffffffff


	//   ....[91]....
        /*07e4*/ 	.word	0xffffffff


	//   ....[92]....
        /*07e8*/ 	.word	0xffffffff


	//   ....[93]....
        /*07ec*/ 	.word	0xffffffff


	//   ....[94]....
        /*07f0*/ 	.word	0xffffffff


	//   ....[95]....
        /*07f4*/ 	.word	0xffffffff


	//   ....[96]....
        /*07f8*/ 	.word	0xffffffff


	//   ....[97]....
        /*07fc*/ 	.word	0xffffffff


	//   ....[98]....
        /*0800*/ 	.word	0xffffffff


	//   ....[99]....
        /*0804*/ 	.word	0xffffffff


	//   ....[100]....
        /*0808*/ 	.word	0xffffffff


	//   ....[101]....
        /*080c*/ 	.word	0xffffffff


	//   ....[102]....
        /*0810*/ 	.word	0xffffffff


	//   ....[103]....
        /*0814*/ 	.word	0xffffffff


	//   ....[104]....
        /*0818*/ 	.word	0xffffffff


	//   ....[105]....
        /*081c*/ 	.word	0xffffffff


	//   ....[106]....
        /*0820*/ 	.word	0xffffffff


	//   ....[107]....
        /*0824*/ 	.word	0xffffffff


	//   ....[108]....
        /*0828*/ 	.word	0xffffffff


	//   ....[109]....
        /*082c*/ 	.word	0xffffffff


	//   ....[110]....
        /*0830*/ 	.word	0xffffffff


	//   ....[111]....
        /*0834*/ 	.word	0xffffffff


	//   ....[112]....
        /*0838*/ 	.word	0xffffffff


	//   ....[113]....
        /*083c*/ 	.word	0xffffffff


	//   ....[114]....
        /*0840*/ 	.word	0xffffffff


	//   ....[115]....
        /*0844*/ 	.word	0xffffffff


	//   ....[116]....
        /*0848*/ 	.word	0xffffffff


	//   ....[117]....
        /*084c*/ 	.word	0xffffffff


	//   ....[118]....
        /*0850*/ 	.word	0xffffffff


	//   ....[119]....
        /*0854*/ 	.word	0xffffffff


	//   ....[120]....
        /*0858*/ 	.word	0xffffffff


	//   ....[121]....
        /*085c*/ 	.word	0xffffffff


	//   ....[122]....
        /*0860*/ 	.word	0xffffffff


	//   ....[123]....
        /*0864*/ 	.word	0xffffffff


	//   ....[124]....
        /*0868*/ 	.word	0xffffffff


	//   ....[125]....
        /*086c*/ 	.word	0xffffffff


	//   ....[126]....
        /*0870*/ 	.word	0xffffffff


	//   ....[127]....
        /*0874*/ 	.word	0xffffffff


	//   ....[128]....
        /*0878*/ 	.word	0xffffffff


	//   ....[129]....
        /*087c*/ 	.word	0xffffffff


	//   ....[130]....
        /*0880*/ 	.word	0xffffffff


	//   ....[131]....
        /*0884*/ 	.word	0xffffffff


	//   ....[132]....
        /*0888*/ 	.word	0xffffffff


	//   ....[133]....
        /*088c*/ 	.word	0xffffffff


	//   ....[134]....
        /*0890*/ 	.word	0xffffffff


	//   ....[135]....
        /*0894*/ 	.word	0xffffffff


	//   ....[136]....
        /*0898*/ 	.word	0xffffffff


	//   ....[137]....
        /*089c*/ 	.word	0xffffffff


	//   ....[138]....
        /*08a0*/ 	.word	0xffffffff


	//   ....[139]....
        /*08a4*/ 	.word	0xffffffff


	//   ....[140]....
        /*08a8*/ 	.word	0xffffffff


	//   ....[141]....
        /*08ac*/ 	.word	0xffffffff


	//   ....[142]....
        /*08b0*/ 	.word	0xffffffff


	//   ....[143]....
        /*08b4*/ 	.word	0xffffffff


	//   ....[144]....
        /*08b8*/ 	.word	0xffffffff


	//   ....[145]....
        /*08bc*/ 	.word	0xffffffff


	//   ....[146]....
        /*08c0*/ 	.word	0xffffffff


	//   ....[147]....
        /*08c4*/ 	.word	0xffffffff


	//   ....[148]....
        /*08c8*/ 	.word	0xffffffff


	//   ....[149]....
        /*08cc*/ 	.word	0xffffffff


	//   ....[150]....
        /*08d0*/ 	.word	0xffffffff


	//   ....[151]....
        /*08d4*/ 	.word	0xffffffff


	//   ....[152]....
        /*08d8*/ 	.word	0xffffffff


	//   ....[153]....
        /*08dc*/ 	.word	0xffffffff


	//   ....[154]....
        /*08e0*/ 	.word	0xffffffff


	//   ....[155]....
        /*08e4*/ 	.word	0xffffffff


	//   ....[156]....
        /*08e8*/ 	.word	0xffffffff


	//   ....[157]....
        /*08ec*/ 	.word	0xffffffff


	//   ....[158]....
        /*08f0*/ 	.word	0xffffffff


	//   ....[159]....
        /*08f4*/ 	.word	0xffffffff


	//   ....[160]....
        /*08f8*/ 	.word	0xffffffff


	//   ....[161]....
        /*08fc*/ 	.word	0xffffffff


	//   ....[162]....
        /*0900*/ 	.word	0xffffffff


	//   ....[163]....
        /*0904*/ 	.word	0xffffffff


	//   ....[164]....
        /*0908*/ 	.word	0xffffffff


	//   ....[165]....
        /*090c*/ 	.word	0xffffffff


	//   ....[166]....
        /*0910*/ 	.word	0xffffffff


	//   ....[167]....
        /*0914*/ 	.word	0xffffffff


	//   ....[168]....
        /*0918*/ 	.word	0xffffffff


	//   ....[169]....
        /*091c*/ 	.word	0xffffffff


	//   ....[170]....
        /*0920*/ 	.word	0xffffffff


	//   ....[171]....
        /*0924*/ 	.word	0xffffffff


	//   ....[172]....
        /*0928*/ 	.word	0xffffffff


	//   ....[173]....
        /*092c*/ 	.word	0xffffffff


	//   ....[174]....
        /*0930*/ 	.word	0xffffffff


	//   ....[175]....
        /*0934*/ 	.word	0xffffffff


	//   ....[176]....
        /*0938*/ 	.word	0xffffffff


	//   ....[177]....
        /*093c*/ 	.word	0xffffffff


	//   ....[178]....
        /*0940*/ 	.word	0xffffffff


	//   ....[179]....
        /*0944*/ 	.word	0xffffffff


	//   ....[180]....
        /*0948*/ 	.word	0xffffffff


	//   ....[181]....
        /*094c*/ 	.word	0xffffffff


	//   ....[182]....
        /*0950*/ 	.word	0xffffffff


	//   ....[183]....
        /*0954*/ 	.word	0xffffffff


	//   ....[184]....
        /*0958*/ 	.word	0xffffffff


	//   ....[185]....
        /*095c*/ 	.word	0xffffffff


	//   ....[186]....
        /*0960*/ 	.word	0xffffffff


	//   ....[187]....
        /*0964*/ 	.word	0xffffffff


	//   ....[188]....
        /*0968*/ 	.word	0xffffffff


	//   ....[189]....
        /*096c*/ 	.word	0xffffffff


	//   ....[190]....
        /*0970*/ 	.word	0xffffffff


	//   ....[191]....
        /*0974*/ 	.word	0xffffffff


	//   ....[192]....
        /*0978*/ 	.word	0xffffffff


	//   ....[193]....
        /*097c*/ 	.word	0xffffffff


	//   ....[194]....
        /*0980*/ 	.word	0xffffffff


	//   ....[195]....
        /*0984*/ 	.word	0x0500000f


	//   ....[196]....
        /*0988*/ 	.word	0x0500000f


	//   ....[197]....
        /*098c*/ 	.word	0x0500000f


	//   ....[198]....
        /*0990*/ 	.word	0x0500000f


	//   ....[199]....
        /*0994*/ 	.word	0x0500000f


	//   ....[200]....
        /*0998*/ 	.word	0x0500000f


	//   ....[201]....
        /*099c*/ 	.word	0x0500000f


	//   ....[202]....
        /*09a0*/ 	.word	0x0500000f


	//   ....[203]....
        /*09a4*/ 	.word	0x0500000f


	//   ....[204]....
        /*09a8*/ 	.word	0x0500000f


	//   ....[205]....
        /*09ac*/ 	.word	0x0500000f


	//   ....[206]....
        /*09b0*/ 	.word	0x0500000f


	//   ....[207]....
        /*09b4*/ 	.word	0x0500000f


	//   ....[208]....
        /*09b8*/ 	.word	0x0500000f


	//   ....[209]....
        /*09bc*/ 	.word	0x0500000f


	//   ....[210]....
        /*09c0*/ 	.word	0x0500000f


	//   ....[211]....
        /*09c4*/ 	.word	0x0500000f


	//   ....[212]....
        /*09c8*/ 	.word	0x0500000f


	//   ....[213]....
        /*09cc*/ 	.word	0x0500000f


	//   ....[214]....
        /*09d0*/ 	.word	0x0500000f


	//   ....[215]....
        /*09d4*/ 	.word	0x0500000f


	//   ....[216]....
        /*09d8*/ 	.word	0x0500000f


	//   ....[217]....
        /*09dc*/ 	.word	0x0500000f


	//   ....[218]....
        /*09e0*/ 	.word	0x0500000f


	//   ....[219]....
        /*09e4*/ 	.word	0x0500000f


	//   ....[220]....
        /*09e8*/ 	.word	0x0500000f


	//   ....[221]....
        /*09ec*/ 	.word	0x0500000f


	//   ....[222]....
        /*09f0*/ 	.word	0x0500000f


	//   ....[223]....
        /*09f4*/ 	.word	0x0500000f


	//   ....[224]....
        /*09f8*/ 	.word	0x0500000f


	//   ....[225]....
        /*09fc*/ 	.word	0x0500000f


	//   ....[226]....
        /*0a00*/ 	.word	0x0500000f


	//   ....[227]....
        /*0a04*/ 	.word	0x0500000f


	//   ....[228]....
        /*0a08*/ 	.word	0x0500000f


	//   ....[229]....
        /*0a0c*/ 	.word	0x0500000f


	//   ....[230]....
        /*0a10*/ 	.word	0x0500000f


	//   ....[231]....
        /*0a14*/ 	.word	0x0500000f


	//   ....[232]....
        /*0a18*/ 	.word	0x0500000f


	//   ....[233]....
        /*0a1c*/ 	.word	0x0500000f


	//   ....[234]....
        /*0a20*/ 	.word	0x0500000f


	//   ....[235]....
        /*0a24*/ 	.word	0x0500000f


	//   ....[236]....
        /*0a28*/ 	.word	0x0500000f


	//   ....[237]....
        /*0a2c*/ 	.word	0x0500000f


	//   ....[238]....
        /*0a30*/ 	.word	0x0500000f


	//   ....[239]....
        /*0a34*/ 	.word	0x0500000f


	//   ....[240]....
        /*0a38*/ 	.word	0x0500000f


	//   ....[241]....
        /*0a3c*/ 	.word	0x0500000f


	//   ....[242]....
        /*0a40*/ 	.word	0x0500000f


	//   ....[243]....
        /*0a44*/ 	.word	0x0500000f


	//   ....[244]....
        /*0a48*/ 	.word	0x0500000f


	//   ....[245]....
        /*0a4c*/ 	.word	0x0500000f


	//   ....[246]....
        /*0a50*/ 	.word	0x0500000f


	//   ....[247]....
        /*0a54*/ 	.word	0x0500000f


	//   ....[248]....
        /*0a58*/ 	.word	0x0500000f


	//   ....[249]....
        /*0a5c*/ 	.word	0x0500000f


	//   ....[250]....
        /*0a60*/ 	.word	0x0500000f


	//   ....[251]....
        /*0a64*/ 	.word	0x0500000f


	//   ....[252]....
        /*0a68*/ 	.word	0x0500000f


	//   ....[253]....
        /*0a6c*/ 	.word	0x0500000f


	//   ....[254]....
        /*0a70*/ 	.word	0x0500000f


	//   ....[255]....
        /*0a74*/ 	.word	0x0500000f


	//   ....[0]....
        /*0a78*/ 	.word	0x0500000f


	//   ....[1]....
        /*0a7c*/ 	.word	0x0500000f


	//   ....[2]....
        /*0a80*/ 	.word	0x0500000f


	//   ....[3]....
        /*0a84*/ 	.word	0x0500000f


	//   ....[4]....
        /*0a88*/ 	.word	0x0500000f


	//   ....[5]....
        /*0a8c*/ 	.word	0x0500000f


	//   ....[6]....
        /*0a90*/ 	.word	0x0500000f


	//   ....[7]....
        /*0a94*/ 	.word	0x0500000f


	//   ....[8]....
        /*0a98*/ 	.word	0x0500000f


	//   ....[9]....
        /*0a9c*/ 	.word	0x0500000f


	//   ....[10]....
        /*0aa0*/ 	.word	0x0500000f


	//   ....[11]....
        /*0aa4*/ 	.word	0x0500000f


	//   ....[12]....
        /*0aa8*/ 	.word	0x0500000f


	//   ....[13]....
        /*0aac*/ 	.word	0x0500000f


	//   ....[14]....
        /*0ab0*/ 	.word	0x0500000f


	//   ....[15]....
        /*0ab4*/ 	.word	0x0500000f


	//   ....[16]....
        /*0ab8*/ 	.word	0x0500000f


	//   ....[17]....
        /*0abc*/ 	.word	0x0500000f


	//   ....[18]....
        /*0ac0*/ 	.word	0x0500000f


	//   ....[19]....
        /*0ac4*/ 	.word	0x0500000f


	//   ....[20]....
        /*0ac8*/ 	.word	0x0500000f


	//   ....[21]....
        /*0acc*/ 	.word	0x0500000f


	//   ....[22]....
        /*0ad0*/ 	.word	0x0500000f


	//   ....[23]....
        /*0ad4*/ 	.word	0x0500000f


	//   ....[24]....
        /*0ad8*/ 	.word	0x0500000f


	//   ....[25]....
        /*0adc*/ 	.word	0x0500000f


	//   ....[26]....
        /*0ae0*/ 	.word	0x0500000f


	//   ....[27]....
        /*0ae4*/ 	.word	0x0500000f


	//   ....[28]....
        /*0ae8*/ 	.word	0x0500000f


	//   ....[29]....
        /*0aec*/ 	.word	0x0500000f


	//   ....[30]....
        /*0af0*/ 	.word	0x0500000f


	//   ....[31]....
        /*0af4*/ 	.word	0x0500000f


	//   ....[32]....
        /*0af8*/ 	.word	0x0500000f


	//   ....[33]....
        /*0afc*/ 	.word	0x0500000f


	//   ....[34]....
        /*0b00*/ 	.word	0x0500000f


	//   ....[35]....
        /*0b04*/ 	.word	0x0500000f


	//   ....[36]....
        /*0b08*/ 	.word	0x0500000f


	//   ....[37]....
        /*0b0c*/ 	.word	0x0500000f


	//   ....[38]....
        /*0b10*/ 	.word	0x0500000f


	//   ....[39]....
        /*0b14*/ 	.word	0x0500000f


	//   ....[40]....
        /*0b18*/ 	.word	0x0500000f


	//   ....[41]....
        /*0b1c*/ 	.word	0x0500000f


	//   ....[42]....
        /*0b20*/ 	.word	0x0500000f


	//   ....[43]....
        /*0b24*/ 	.word	0x0500000f


	//   ....[44]....
        /*0b28*/ 	.word	0x0500000f


	//   ....[45]....
        /*0b2c*/ 	.word	0x0500000f


	//   ....[46]....
        /*0b30*/ 	.word	0x0500000f


	//   ....[47]....
        /*0b34*/ 	.word	0x0500000f


	//   ....[48]....
        /*0b38*/ 	.word	0x0500000f


	//   ....[49]....
        /*0b3c*/ 	.word	0x0500000f


	//   ....[50]....
        /*0b40*/ 	.word	0x0500000f


	//   ....[51]....
        /*0b44*/ 	.word	0x0500000f


	//   ....[52]....
        /*0b48*/ 	.word	0x0500000f


	//   ....[53]....
        /*0b4c*/ 	.word	0x0500000f


	//   ....[54]....
        /*0b50*/ 	.word	0x0500000f


	//   ....[55]....
        /*0b54*/ 	.word	0x0500000f


	//   ....[56]....
        /*0b58*/ 	.word	0x0500000f


	//   ....[57]....
        /*0b5c*/ 	.word	0x0500000f


	//   ....[58]....
        /*0b60*/ 	.word	0x0500000f


	//   ....[59]....
        /*0b64*/ 	.word	0x0500000f


	//   ....[60]....
        /*0b68*/ 	.word	0x0500000f


	//   ....[61]....
        /*0b6c*/ 	.word	0x0500000f


	//   ....[62]....
        /*0b70*/ 	.word	0x0500000f


	//   ....[63]....
        /*0b74*/ 	.word	0x0500000f


	//   ....[64]....
        /*0b78*/ 	.word	0x0500000f


	//   ....[65]....
        /*0b7c*/ 	.word	0x0500000f


	//   ....[66]....
        /*0b80*/ 	.word	0x0500000f


	//   ....[67]....
        /*0b84*/ 	.word	0x0500000f


	//   ....[68]....
        /*0b88*/ 	.word	0x0500000f


	//   ....[69]....
        /*0b8c*/ 	.word	0x0500000f


	//   ....[70]....
        /*0b90*/ 	.word	0x0500000f


	//   ....[71]....
        /*0b94*/ 	.word	0x0500000f


	//   ....[72]....
        /*0b98*/ 	.word	0x0500000f


	//   ....[73]....
        /*0b9c*/ 	.word	0x0500000f


	//   ....[74]....
        /*0ba0*/ 	.word	0x0500000f


	//   ....[75]....
        /*0ba4*/ 	.word	0x0500000f


	//----- nvinfo : EIATTR_COOP_GROUP_INSTR_OFFSETS
	.align		4
.L_645:
        /*0ba8*/ 	.byte	0x04, 0x28
        /*0baa*/ 	.short	(.L_647 - .L_646)


	//   ....[0]....
.L_646:
        /*0bac*/ 	.word	0x00000070


	//   ....[1]....
        /*0bb0*/ 	.word	0x00000140


	//   ....[2]....
        /*0bb4*/ 	.word	0x00000190


	//   ....[3]....
        /*0bb8*/ 	.word	0x000003e0


	//   ....[4]....
        /*0bbc*/ 	.word	0x00000540


	//   ....[5]....
        /*0bc0*/ 	.word	0x00000660


	//   ....[6]....
        /*0bc4*/ 	.word	0x000007c0


	//   ....[7]....
        /*0bc8*/ 	.word	0x00002d80


	//   ....[8]....
        /*0bcc*/ 	.word	0x00002d90


	//   ....[9]....
        /*0bd0*/ 	.word	0x00003460


	//   ....[10]....
        /*0bd4*/ 	.word	0x00003470


	//   ....[11]....
        /*0bd8*/ 	.word	0x00004030


	//   ....[12]....
        /*0bdc*/ 	.word	0x00004040


	//   ....[13]....
        /*0be0*/ 	.word	0x000047f0


	//   ....[14]....
        /*0be4*/ 	.word	0x00004800


	//   ....[15]....
        /*0be8*/ 	.word	0x000051f0


	//   ....[16]....
        /*0bec*/ 	.word	0x00005200


	//   ....[17]....
        /*0bf0*/ 	.word	0x00005310


	//   ....[18]....
        /*0bf4*/ 	.word	0x00005320


	//   ....[19]....
        /*0bf8*/ 	.word	0x00005750


	//   ....[20]....
        /*0bfc*/ 	.word	0x00005770


	//   ....[21]....
        /*0c00*/ 	.word	0x00005a40


	//   ....[22]....
        /*0c04*/ 	.word	0x00005a60


	//   ....[23]....
        /*0c08*/ 	.word	0x00006490


	//   ....[24]....
        /*0c0c*/ 	.word	0x00006c70


	//   ....[25]....
        /*0c10*/ 	.word	0x00006c80


	//   ....[26]....
        /*0c14*/ 	.word	0x00006c90


	//   ....[27]....
        /*0c18*/ 	.word	0x00006ca0


	//   ....[28]....
        /*0c1c*/ 	.word	0x00006fa0


	//   ....[29]....
        /*0c20*/ 	.word	0x00006fb0


	//   ....[30]....
        /*0c24*/ 	.word	0x00006fc0


	//   ....[31]....
        /*0c28*/ 	.word	0x00006fd0


	//   ....[32]....
        /*0c2c*/ 	.word	0x000082a0


	//   ....[33]....
        /*0c30*/ 	.word	0x000082b0


	//   ....[34]....
        /*0c34*/ 	.word	0x000082c0


	//   ....[35]....
        /*0c38*/ 	.word	0x000082d0


	//   ....[36]....
        /*0c3c*/ 	.word	0x000083c0


	//   ....[37]....
        /*0c40*/ 	.word	0x000083d0


	//   ....[38]....
        /*0c44*/ 	.word	0x000084b0


	//   ....[39]....
        /*0c48*/ 	.word	0x00008530


	//   ....[40]....
        /*0c4c*/ 	.word	0x0000abd0


	//   ....[41]....
        /*0c50*/ 	.word	0x0000b130


	//   ....[42]....
        /*0c54*/ 	.word	0x0000b140


	//   ....[43]....
        /*0c58*/ 	.word	0x0000b170


	//   ....[44]....
        /*0c5c*/ 	.word	0x0000b8a0


	//   ....[45]....
        /*0c60*/ 	.word	0x0000b8c0


	//   ....[46]....
        /*0c64*/ 	.word	0x0000dad0


	//   ....[47]....
        /*0c68*/ 	.word	0x0000dbb0


	//   ....[48]....
        /*0c6c*/ 	.word	0x0000e630


	//   ....[49]....
        /*0c70*/ 	.word	0x0000e650


	//   ....[50]....
        /*0c74*/ 	.word	0x0000eb40


	//   ....[51]....
        /*0c78*/ 	.word	0x0000eb60


	//   ....[52]....
        /*0c7c*/ 	.word	0x00011490


	//   ....[53]....
        /*0c80*/ 	.word	0x00011520


	//   ....[54]....
        /*0c84*/ 	.word	0x00012040


	//   ....[55]....
        /*0c88*/ 	.word	0x000120e0


	//   ....[56]....
        /*0c8c*/ 	.word	0x00013140


	//   ....[57]....
        /*0c90*/ 	.word	0x00013180


	//   ....[58]....
        /*0c94*/ 	.word	0x00013220


	//   ....[59]....
        /*0c98*/ 	.word	0x00013260


	//   ....[60]....
        /*0c9c*/ 	.word	0x00014d30


	//   ....[61]....
        /*0ca0*/ 	.word	0x00014dc0


	//   ....[62]....
        /*0ca4*/ 	.word	0x00014e20


	//   ....[63]....
        /*0ca8*/ 	.word	0x00014e60


	//   ....[64]....
        /*0cac*/ 	.word	0x00015740


	//   ....[65]....
        /*0cb0*/ 	.word	0x00015770


	//   ....[66]....
        /*0cb4*/ 	.word	0x000158f0


	//   ....[67]....
        /*0cb8*/ 	.word	0x00015910


	//   ....[68]....
        /*0cbc*/ 	.word	0x00015a50


	//   ....[69]....
        /*0cc0*/ 	.word	0x00015a70


	//   ....[70]....
        /*0cc4*/ 	.word	0x00015bc0


	//   ....[71]....
        /*0cc8*/ 	.word	0x00015be0


	//   ....[72]....
        /*0ccc*/ 	.word	0x00016560


	//   ....[73]....
        /*0cd0*/ 	.word	0x00016570


	//   ....[74]....
        /*0cd4*/ 	.word	0x00016710


	//   ....[75]....
        /*0cd8*/ 	.word	0x00016720


	//   ....[76]....
        /*0cdc*/ 	.word	0x000168b0


	//   ....[77]....
        /*0ce0*/ 	.word	0x000168c0


	//   ....[78]....
        /*0ce4*/ 	.word	0x00016a50


	//   ....[79]....
        /*0ce8*/ 	.word	0x00016a60


	//   ....[80]....
        /*0cec*/ 	.word	0x00016c50


	//   ....[81]....
        /*0cf0*/ 	.word	0x00016e20


	//   ....[82]....
        /*0cf4*/ 	.word	0x00016e50


	//   ....[83]....
        /*0cf8*/ 	.word	0x00016e80


	//   ....[84]....
        /*0cfc*/ 	.word	0x00016eb0


	//   ....[85]....
        /*0d00*/ 	.word	0x00016ee0


	//   ....[86]....
        /*0d04*/ 	.word	0x00016f10


	//   ....[87]....
        /*0d08*/ 	.word	0x00017080


	//   ....[88]....
        /*0d0c*/ 	.word	0x000170b0


	//   ....[89]....
        /*0d10*/ 	.word	0x000170e0


	//   ....[90]....
        /*0d14*/ 	.word	0x00017110


	//   ....[91]....
        /*0d18*/ 	.word	0x00017140


	//   ....[92]....
        /*0d1c*/ 	.word	0x00017170


	//   ....[93]....
        /*0d20*/ 	.word	0x00017200


	//   ....[94]....
        /*0d24*/ 	.word	0x00017260


	//   ....[95]....
        /*0d28*/ 	.word	0x000172f0


	//   ....[96]....
        /*0d2c*/ 	.word	0x000180b0


	//   ....[97]....
        /*0d30*/ 	.word	0x00019fd0


	//   ....[98]....
        /*0d34*/ 	.word	0x00019ff0


	//   ....[99]....
        /*0d38*/ 	.word	0x0001a080


	//   ....[100]....
        /*0d3c*/ 	.word	0x0001a0a0


	//   ....[101]....
        /*0d40*/ 	.word	0x0001a120


	//   ....[102]....
        /*0d44*/ 	.word	0x0001a140


	//   ....[103]....
        /*0d48*/ 	.word	0x0001a1c0


	//   ....[104]....
        /*0d4c*/ 	.word	0x0001a1e0


	//   ....[105]....
        /*0d50*/ 	.word	0x0001a260


	//   ....[106]....
        /*0d54*/ 	.word	0x0001a280


	//   ....[107]....
        /*0d58*/ 	.word	0x0001a290


	//   ....[108]....
        /*0d5c*/ 	.word	0x0001a2a0


	//   ....[109]....
        /*0d60*/ 	.word	0x0001aa50


	//   ....[110]....
        /*0d64*/ 	.word	0x0001aa80


	//   ....[111]....
        /*0d68*/ 	.word	0x0001ab70


	//   ....[112]....
        /*0d6c*/ 	.word	0x0001ab80


	//   ....[113]....
        /*0d70*/ 	.word	0x0001ac30


	//   ....[114]....
        /*0d74*/ 	.word	0x0001ac40


	//   ....[115]....
        /*0d78*/ 	.word	0x0001acc0


	//   ....[116]....
        /*0d7c*/ 	.word	0x0001acd0


	//   ....[117]....
        /*0d80*/ 	.word	0x0001ace0


	//   ....[118]....
        /*0d84*/ 	.word	0x0001ad80


	//   ....[119]....
        /*0d88*/ 	.word	0x0001adb0


	//   ....[120]....
        /*0d8c*/ 	.word	0x0001ae30


	//   ....[121]....
        /*0d90*/ 	.word	0x0001ae60


	//   ....[122]....
        /*0d94*/ 	.word	0x0001ae80


	//   ....[123]....
        /*0d98*/ 	.word	0x0001aed0


	//   ....[124]....
        /*0d9c*/ 	.word	0x0001aee0


	//   ....[125]....
        /*0da0*/ 	.word	0x0001b5c0


	//   ....[126]....
        /*0da4*/ 	.word	0x0001b5f0


	//   ....[127]....
        /*0da8*/ 	.word	0x0001b610


	//   ....[128]....
        /*0dac*/ 	.word	0x0001b6e0


	//   ....[129]....
        /*0db0*/ 	.word	0x0001b710


	//   ....[130]....
        /*0db4*/ 	.word	0x0001b780


	//   ....[131]....
        /*0db8*/ 	.word	0x0001b7f0


	//   ....[132]....
        /*0dbc*/ 	.word	0x0001b800


	//   ....[133]....
        /*0dc0*/ 	.word	0x0001b880


	//   ....[134]....
        /*0dc4*/ 	.word	0x0001b890


	//   ....[135]....
        /*0dc8*/ 	.word	0x0001b910


	//   ....[136]....
        /*0dcc*/ 	.word	0x0001b920


	//   ....[137]....
        /*0dd0*/ 	.word	0x0001b9a0


	//   ....[138]....
        /*0dd4*/ 	.word	0x0001b9b0


	//   ....[139]....
        /*0dd8*/ 	.word	0x0001ba30


	//   ....[140]....
        /*0ddc*/ 	.word	0x0001ba40


	//   ....[141]....
        /*0de0*/ 	.word	0x0001bf70


	//   ....[142]....
        /*0de4*/ 	.word	0x0001bf90


	//   ....[143]....
        /*0de8*/ 	.word	0x0001bfe0


	//   ....[144]....
        /*0dec*/ 	.word	0x0001c0a0


	//   ....[145]....
        /*0df0*/ 	.word	0x0001c0b0


	//   ....[146]....
        /*0df4*/ 	.word	0x0001c0e0


	//   ....[147]....
        /*0df8*/ 	.word	0x0001c170


	//   ....[148]....
        /*0dfc*/ 	.word	0x0001c220


	//   ....[149]....
        /*0e00*/ 	.word	0x0001c230


	//   ....[150]....
        /*0e04*/ 	.word	0x0001c260


	//   ....[151]....
        /*0e08*/ 	.word	0x0001c270


	//   ....[152]....
        /*0e0c*/ 	.word	0x0001c300


	//   ....[153]....
        /*0e10*/ 	.word	0x0001ca40


	//   ....[154]....
        /*0e14*/ 	.word	0x0001ca60


	//   ....[155]....
        /*0e18*/ 	.word	0x0001cab0


	//   ....[156]....
        /*0e1c*/ 	.word	0x0001cac0


	//   ....[157]....
        /*0e20*/ 	.word	0x0001cb00


	//   ....[158]....
        /*0e24*/ 	.word	0x0001cb10


	//   ....[159]....
        /*0e28*/ 	.word	0x0001cb50


	//   ....[160]....
        /*0e2c*/ 	.word	0x0001cb60


	//   ....[161]....
        /*0e30*/ 	.word	0x0001cba0


	//   ....[162]....
        /*0e34*/ 	.word	0x0001cbb0


	//   ....[163]....
        /*0e38*/ 	.word	0x0001cbc0


	//   ....[164]....
        /*0e3c*/ 	.word	0x0001cc00


	//   ....[165]....
        /*0e40*/ 	.word	0x0001cf50


	//   ....[166]....
        /*0e44*/ 	.word	0x0001cf70


	//   ....[167]....
        /*0e48*/ 	.word	0x0001cf80


	//   ....[168]....
        /*0e4c*/ 	.word	0x0001cf90


	//   ....[169]....
        /*0e50*/ 	.word	0x0001cfb0


	//   ....[170]....
        /*0e54*/ 	.word	0x0001d020


	//   ....[171]....
        /*0e58*/ 	.word	0x0001d090


	//   ....[172]....
        /*0e5c*/ 	.word	0x0001d0b0


	//   ....[173]....
        /*0e60*/ 	.word	0x0001d0c0


	//   ....[174]....
        /*0e64*/ 	.word	0x0001d120


	//   ....[175]....
        /*0e68*/ 	.word	0x0001d140


	//   ....[176]....
        /*0e6c*/ 	.word	0x0001d1a0


	//   ....[177]....
        /*0e70*/ 	.word	0x0001d6b0


	//   ....[178]....
        /*0e74*/ 	.word	0x0001d6e0


	//   ....[179]....
        /*0e78*/ 	.word	0x0001d710


	//   ....[180]....
        /*0e7c*/ 	.word	0x0001d740


	//   ....[181]....
        /*0e80*/ 	.word	0x0001d770


	//   ....[182]....
        /*0e84*/ 	.word	0x0001d7a0


	//   ....[183]....
        /*0e88*/ 	.word	0x0001d7d0


	//   ....[184]....
        /*0e8c*/ 	.word	0x0001d800


	//   ....[185]....
        /*0e90*/ 	.word	0x0001d980


	//   ....[186]....
        /*0e94*/ 	.word	0x0001d9b0


	//   ....[187]....
        /*0e98*/ 	.word	0x0001d9e0


	//   ....[188]....
        /*0e9c*/ 	.word	0x0001da10


	//   ....[189]....
        /*0ea0*/ 	.word	0x0001da40


	//   ....[190]....
        /*0ea4*/ 	.word	0x0001da70


	//   ....[191]....
        /*0ea8*/ 	.word	0x0001db30


	//   ....[192]....
        /*0eac*/ 	.word	0x0001db50


	//   ....[193]....
        /*0eb0*/ 	.word	0x0001dbc0


	//   ....[194]....
        /*0eb4*/ 	.word	0x0001e260


	//   ....[195]....
        /*0eb8*/ 	.word	0x0001e580


	//   ....[196]....
        /*0ebc*/ 	.word	0x0001e610


	//   ....[197]....
        /*0ec0*/ 	.word	0x0001e6a0


	//   ....[198]....
        /*0ec4*/ 	.word	0x0001e730


	//   ....[199]....
        /*0ec8*/ 	.word	0x0001e810


	//   ....[200]....
        /*0ecc*/ 	.word	0x0001e8a0


	//   ....[201]....
        /*0ed0*/ 	.word	0x0001e930


	//   ....[202]....
        /*0ed4*/ 	.word	0x0001e9c0


	//   ....[203]....
        /*0ed8*/ 	.word	0x0001eab0


	//   ....[204]....
        /*0edc*/ 	.word	0x0001eb40


	//   ....[205]....
        /*0ee0*/ 	.word	0x0001ebd0


	//   ....[206]....
        /*0ee4*/ 	.word	0x0001ec60


	//   ....[207]....
        /*0ee8*/ 	.word	0x0001ed30


	//   ....[208]....
        /*0eec*/ 	.word	0x0001edd0


	//   ....[209]....
        /*0ef0*/ 	.word	0x0001ee60


	//   ....[210]....
        /*0ef4*/ 	.word	0x0001eeb0


	//   ....[211]....
        /*0ef8*/ 	.word	0x0001ef00


	//   ....[212]....
        /*0efc*/ 	.word	0x0001ef90


	//   ....[213]....
        /*0f00*/ 	.word	0x0001f020


	//   ....[214]....
        /*0f04*/ 	.word	0x0001f070


	//   ....[215]....
        /*0f08*/ 	.word	0x0001f0c0


	//   ....[216]....
        /*0f0c*/ 	.word	0x0001f1b0


	//   ....[217]....
        /*0f10*/ 	.word	0x0001f260


	//   ....[218]....
        /*0f14*/ 	.word	0x0001f2b0


	//   ....[219]....
        /*0f18*/ 	.word	0x0001f310


	//   ....[220]....
        /*0f1c*/ 	.word	0x0001f430


	//   ....[221]....
        /*0f20*/ 	.word	0x0001f510


	//   ....[222]....
        /*0f24*/ 	.word	0x0001f600


	//   ....[223]....
        /*0f28*/ 	.word	0x0001f650


	//   ....[224]....
        /*0f2c*/ 	.word	0x0001f9b0


	//   ....[225]....
        /*0f30*/ 	.word	0x0001fa00


	//   ....[226]....
        /*0f34*/ 	.word	0x0001fa90


	//   ....[227]....
        /*0f38*/ 	.word	0x0001fb20


	//   ....[228]....
        /*0f3c*/ 	.word	0x0001fbb0


	//   ....[229]....
        /*0f40*/ 	.word	0x0001fc40


	//   ....[230]....
        /*0f44*/ 	.word	0x0001fcd0


	//   ....[231]....
        /*0f48*/ 	.word	0x0001fd60


	//   ....[232]....
        /*0f4c*/ 	.word	0x0001fe20


	//   ....[233]....
        /*0f50*/ 	.word	0x00020100


	//   ....[234]....
        /*0f54*/ 	.word	0x000201f0


	//   ....[235]....
        /*0f58*/ 	.word	0x00020290


	//   ....[236]....
        /*0f5c*/ 	.word	0x000202f0


	//   ....[237]....
        /*0f60*/ 	.word	0x000203e0


	//   ....[238]....
        /*0f64*/ 	.word	0x00020450


	//   ....[239]....
        /*0f68*/ 	.word	0x00020540


	//   ....[240]....
        /*0f6c*/ 	.word	0x000205b0


	//   ....[241]....
        /*0f70*/ 	.word	0x000206a0


	//   ....[242]....
        /*0f74*/ 	.word	0x00020710


	//   ....[243]....
        /*0f78*/ 	.word	0x00020800


	//   ....[244]....
        /*0f7c*/ 	.word	0x00020870


	//   ....[245]....
        /*0f80*/ 	.word	0x00020910


	//   ....[246]....
        /*0f84*/ 	.word	0x00020a00


	//   ....[247]....
        /*0f88*/ 	.word	0x00020ab0


	//   ....[248]....
        /*0f8c*/ 	.word	0x00020b10


	//   ....[249]....
        /*0f90*/ 	.word	0x00020c00


	//   ....[250]....
        /*0f94*/ 	.word	0x00020c60


	//   ....[251]....
        /*0f98*/ 	.word	0x00020d80


	//   ....[252]....
        /*0f9c*/ 	.word	0x00020de0


	//   ....[253]....
        /*0fa0*/ 	.word	0x00020ed0


	//   ....[254]....
        /*0fa4*/ 	.word	0x00020f30


	//   ....[255]....
        /*0fa8*/ 	.word	0x00021030


	//   ....[0]....
        /*0fac*/ 	.word	0x000210a0


	//   ....[1]....
        /*0fb0*/ 	.word	0x00021140


	//   ....[2]....
        /*0fb4*/ 	.word	0x00021210


	//   ....[3]....
        /*0fb8*/ 	.word	0x000212b0


	//   ....[4]....
        /*0fbc*/ 	.word	0x00021360


	//   ....[5]....
        /*0fc0*/ 	.word	0x00021400


	//   ....[6]....
        /*0fc4*/ 	.word	0x00021690


	//   ....[7]....
        /*0fc8*/ 	.word	0x00021740


	//   ....[8]....
        /*0fcc*/ 	.word	0x00021820


	//   ....[9]....
        /*0fd0*/ 	.word	0x00021910


	//   ....[10]....
        /*0fd4*/ 	.word	0x000219d0


	//   ....[11]....
        /*0fd8*/ 	.word	0x00021a90


	//   ....[12]....
        /*0fdc*/ 	.word	0x00021b50


	//   ....[13]....
        /*0fe0*/ 	.word	0x00021c10


	//   ....[14]....
        /*0fe4*/ 	.word	0x00021cd0


	//   ....[15]....
        /*0fe8*/ 	.word	0x00021d90


	//   ....[16]....
        /*0fec*/ 	.word	0x00021e50


	//   ....[17]....
        /*0ff0*/ 	.word	0x00021f10


	//   ....[18]....
        /*0ff4*/ 	.word	0x00021fd0


	//   ....[19]....
        /*0ff8*/ 	.word	0x00022080


	//   ....[20]....
        /*0ffc*/ 	.word	0x000220e0


	//   ....[21]....
        /*1000*/ 	.word	0x000221c0


	//   ....[22]....
        /*1004*/ 	.word	0x00022300


	//   ....[23]....
        /*1008*/ 	.word	0x000223d0


	//   ....[24]....
        /*100c*/ 	.word	0x00022470


	//   ....[25]....
        /*1010*/ 	.word	0x00022580


	//   ....[26]....
        /*1014*/ 	.word	0x000225e0


	//   ....[27]....
        /*1018*/ 	.word	0x000226f0


	//   ....[28]....
        /*101c*/ 	.word	0x00022750


	//   ....[29]....
        /*1020*/ 	.word	0x00022860


	//   ....[30]....
        /*1024*/ 	.word	0x000228c0


	//   ....[31]....
        /*1028*/ 	.word	0x000229d0


	//   ....[32]....
        /*102c*/ 	.word	0x00022a30


	//   ....[33]....
        /*1030*/ 	.word	0x00022af0


	//   ....[34]....
        /*1034*/ 	.word	0x00022c50


	//   ....[35]....
        /*1038*/ 	.word	0x00022cf0


	//   ....[36]....
        /*103c*/ 	.word	0x00022d50


	//   ....[37]....
        /*1040*/ 	.word	0x00022e00


	//   ....[38]....
        /*1044*/ 	.word	0x00022e60


	//   ....[39]....
        /*1048*/ 	.word	0x00022f10


	//   ....[40]....
        /*104c*/ 	.word	0x00022f70


	//   ....[41]....
        /*1050*/ 	.word	0x00023020


	//   ....[42]....
        /*1054*/ 	.word	0x00023080


	//   ....[43]....
        /*1058*/ 	.word	0x00023130


	//   ....[44]....
        /*105c*/ 	.word	0x00023190


	//   ....[45]....
        /*1060*/ 	.word	0x00023240


	//   ....[46]....
        /*1064*/ 	.word	0x00023330


	//   ....[47]....
        /*1068*/ 	.word	0x000233d0


	//   ....[48]....
        /*106c*/ 	.word	0x00023430


	//   ....[49]....
        /*1070*/ 	.word	0x00023500


	//   ....[50]....
        /*1074*/ 	.word	0x00023560


	//   ....[51]....
        /*1078*/ 	.word	0x00023630


	//   ....[52]....
        /*107c*/ 	.word	0x00023690


	//   ....[53]....
        /*1080*/ 	.word	0x00023760


	//   ....[54]....
        /*1084*/ 	.word	0x000237c0


	//   ....[55]....
        /*1088*/ 	.word	0x00023890


	//   ....[56]....
        /*108c*/ 	.word	0x000238f0


	//   ....[57]....
        /*1090*/ 	.word	0x000239c0


	//   ....[58]....
        /*1094*/ 	.word	0x00023a50


	//   ....[59]....
        /*1098*/ 	.word	0x00023af0


	//   ....[60]....
        /*109c*/ 	.word	0x00023c10


	//   ....[61]....
        /*10a0*/ 	.word	0x00023c80


	//   ....[62]....
        /*10a4*/ 	.word	0x00023cf0


	//   ....[63]....
        /*10a8*/ 	.word	0x00023d60


	//   ....[64]....
        /*10ac*/ 	.word	0x00023dd0


	//   ....[65]....
        /*10b0*/ 	.word	0x00023e50


	//   ....[66]....
        /*10b4*/ 	.word	0x00023ee0


	//   ....[67]....
        /*10b8*/ 	.word	0x00023f70


	//   ....[68]....
        /*10bc*/ 	.word	0x00023fe0


	//   ....[69]....
        /*10c0*/ 	.word	0x00024050


	//   ....[70]....
        /*10c4*/ 	.word	0x000240c0


	//   ....[71]....
        /*10c8*/ 	.word	0x00024140


	//   ....[72]....
        /*10cc*/ 	.word	0x000241b0


	//   ....[73]....
        /*10d0*/ 	.word	0x00024250


	//   ....[74]....
        /*10d4*/ 	.word	0x000242e0


	//   ....[75]....
        /*10d8*/ 	.word	0x00024400


	//----- nvinfo : EIATTR_REG_RECONFIG
	.align		4
.L_647:
        /*10dc*/ 	.byte	0x01, 0x54
	.zero		2


	//----- nvinfo : EIATTR_SYSCALL_OFFSETS
	.align		4
        /*10e0*/ 	.byte	0x04, 0x46
        /*10e2*/ 	.short	(.L_649 - .L_648)


	//   ....[0]....
.L_648:
        /*10e4*/ 	.word	0x00001910


	//   ....[1]....
        /*10e8*/ 	.word	0x00001a60


	//   ....[2]....
        /*10ec*/ 	.word	0x00006680


	//   ....[3]....
        /*10f0*/ 	.word	0x000069a0


	//   ....[4]....
        /*10f4*/ 	.word	0x000195c0


	//   ....[5]....
        /*10f8*/ 	.word	0x00019710


	//   ....[6]....
        /*10fc*/ 	.word	0x00019800


	//   ....[7]....
        /*1100*/ 	.word	0x0001a660


	//   ....[8]....
        /*1104*/ 	.word	0x0001b1b0


	//----- nvinfo : EIATTR_MBARRIER_INSTR_OFFSETS
	.align		4
.L_649:
        /*1108*/ 	.byte	0x04, 0x39
        /*110a*/ 	.short	(.L_651 - .L_650)


	//   ....[0]....
.L_650:
        /*110c*/ 	.word	0x00000280
        /*1110*/ 	.word	0x000000ff
        /*1114*/ 	.word	0x00032400
        /*1118*/ 	.short	0x0100
        /*111a*/ 	.byte	0x08
	.zero		1


	//   ....[1]....
        /*111c*/ 	.word	0x00000290
        /*1120*/ 	.word	0x000000ff
        /*1124*/ 	.word	0x00032410
        /*1128*/ 	.short	0x0100
        /*112a*/ 	.byte	0x08
	.zero		1


	//   ....[2]....
        /*112c*/ 	.word	0x000002a0
        /*1130*/ 	.word	0x000000ff
        /*1134*/ 	.word	0x00032420
        /*1138*/ 	.short	0x0100
        /*113a*/ 	.byte	0x08
	.zero		1


	//   ....[3]....
        /*113c*/ 	.word	0x00000390
        /*1140*/ 	.word	0x000000ff
        /*1144*/ 	.word	0x00032430
        /*1148*/ 	.short	0x0100
        /*114a*/ 	.byte	0x08
	.zero		1


	//   ....[4]....
        /*114c*/ 	.word	0x000003a0
        /*1150*/ 	.word	0x000000ff
        /*1154*/ 	.word	0x00032440
        /*1158*/ 	.short	0x0100
        /*115a*/ 	.byte	0x08
	.zero		1


	//   ....[5]....
        /*115c*/ 	.word	0x000003b0
        /*1160*/ 	.word	0x000000ff
        /*1164*/ 	.word	0x00032438
        /*1168*/ 	.short	0x0100
        /*116a*/ 	.byte	0x08
	.zero		1


	//   ....[6]....
        /*116c*/ 	.word	0x000003c0
        /*1170*/ 	.word	0x000000ff
        /*1174*/ 	.word	0x00032448
        /*1178*/ 	.short	0x0100
        /*117a*/ 	.byte	0x08
	.zero		1


	//   ....[7]....
        /*117c*/ 	.word	0x000004f0
        /*1180*/ 	.word	0x000000ff
        /*1184*/ 	.word	0x00032450
        /*1188*/ 	.short	0x0100
        /*118a*/ 	.byte	0x08
	.zero		1


	//   ....[8]....
        /*118c*/ 	.word	0x00000500
        /*1190*/ 	.word	0x000000ff
        /*1194*/ 	.word	0x00032460
        /*1198*/ 	.short	0x0100
        /*119a*/ 	.byte	0x08
	.zero		1


	//   ....[9]....
        /*119c*/ 	.word	0x00000510
        /*11a0*/ 	.word	0x000000ff
        /*11a4*/ 	.word	0x00032458
        /*11a8*/ 	.short	0x0100
        /*11aa*/ 	.byte	0x08
	.zero		1


	//   ....[10]....
        /*11ac*/ 	.word	0x00000520
        /*11b0*/ 	.word	0x000000ff
        /*11b4*/ 	.word	0x00032468
        /*11b8*/ 	.short	0x0100
        /*11ba*/ 	.byte	0x08
	.zero		1


	//   ....[11]....
        /*11bc*/ 	.word	0x00000610
        /*11c0*/ 	.word	0x000000ff
        /*11c4*/ 	.word	0x00032470
        /*11c8*/ 	.short	0x0100
        /*11ca*/ 	.byte	0x06
	.zero		1


	//   ....[12]....
        /*11cc*/ 	.word	0x00000620
        /*11d0*/ 	.word	0x000000ff
        /*11d4*/ 	.word	0x00032480
        /*11d8*/ 	.short	0x0100
        /*11da*/ 	.byte	0x06
	.zero		1


	//   ....[13]....
        /*11dc*/ 	.word	0x00000630
        /*11e0*/ 	.word	0x000000ff
        /*11e4*/ 	.word	0x00032478
        /*11e8*/ 	.short	0x0100
        /*11ea*/ 	.byte	0x06
	.zero		1


	//   ....[14]....
        /*11ec*/ 	.word	0x00000640
        /*11f0*/ 	.word	0x000000ff
        /*11f4*/ 	.word	0x00032488
        /*11f8*/ 	.short	0x0100
        /*11fa*/ 	.byte	0x06
	.zero		1


	//   ....[15]....
        /*11fc*/ 	.word	0x00000770
        /*1200*/ 	.word	0x000000ff
        /*1204*/ 	.word	0x00032490
        /*1208*/ 	.short	0x0100
        /*120a*/ 	.byte	0x08
	.zero		1


	//   ....[16]....
        /*120c*/ 	.word	0x00000780
        /*1210*/ 	.word	0x000000ff
        /*1214*/ 	.word	0x000324a0
        /*1218*/ 	.short	0x0100
        /*121a*/ 	.byte	0x08
	.zero		1


	//   ....[17]....
        /*121c*/ 	.word	0x00000790
        /*1220*/ 	.word	0x000000ff
        /*1224*/ 	.word	0x00032498
        /*1228*/ 	.short	0x0100
        /*122a*/ 	.byte	0x08
	.zero		1


	//   ....[18]....
        /*122c*/ 	.word	0x000007a0
        /*1230*/ 	.word	0x000000ff
        /*1234*/ 	.word	0x000324a8
        /*1238*/ 	.short	0x0100
        /*123a*/ 	.byte	0x08
	.zero		1


	//   ....[19]....
        /*123c*/ 	.word	0x000008d0
        /*1240*/ 	.word	0x000000ff
        /*1244*/ 	.word	0x000324b0
        /*1248*/ 	.short	0x0100
        /*124a*/ 	.byte	0x08
	.zero		1


	//   ....[20]....
        /*124c*/ 	.word	0x000008e0
        /*1250*/ 	.word	0x000000ff
        /*1254*/ 	.word	0x000324c0
        /*1258*/ 	.short	0x0100
        /*125a*/ 	.byte	0x08
	.zero		1


	//   ....[21]....
        /*125c*/ 	.word	0x000008f0
        /*1260*/ 	.word	0x000000ff
        /*1264*/ 	.word	0x000324b8
        /*1268*/ 	.short	0x0100
        /*126a*/ 	.byte	0x08
	.zero		1


	//   ....[22]....
        /*126c*/ 	.word	0x00000900
        /*1270*/ 	.word	0x000000ff
        /*1274*/ 	.word	0x000324c8
        /*1278*/ 	.short	0x0100
        /*127a*/ 	.byte	0x08
	.zero		1


	//   ....[23]....
        /*127c*/ 	.word	0x00002d30
        /*1280*/ 	.word	0x00000056
        /*1284*/ 	.word	0x00032490
        /*1288*/ 	.short	0x010a
        /*128a*/ 	.byte	0x3f
	.zero		1


	//   ....[24]....
        /*128c*/ 	.word	0x00003fd0
        /*1290*/ 	.word	0x00000056
        /*1294*/ 	.word	0x00032490
        /*1298*/ 	.short	0x010a
        /*129a*/ 	.byte	0x3f
	.zero		1


	//   ....[25]....
        /*129c*/ 	.word	0x00005030
        /*12a0*/ 	.word	0x00000056
        /*12a4*/ 	.word	0x00032490
        /*12a8*/ 	.short	0x010a
        /*12aa*/ 	.byte	0x3f
	.zero		1


	//   ....[26]....
        /*12ac*/ 	.word	0x000054f0
        /*12b0*/ 	.word	0x00000008
        /*12b4*/ 	.word	0x00000000
        /*12b8*/ 	.short	0x0101
        /*12ba*/ 	.byte	0x3f
	.zero		1


	//   ....[27]....
        /*12bc*/ 	.word	0x00005530
        /*12c0*/ 	.word	0x00000056
        /*12c4*/ 	.word	0x000324b0
        /*12c8*/ 	.short	0x010a
        /*12ca*/ 	.byte	0x3f
	.zero		1


	//   ....[28]....
        /*12cc*/ 	.word	0x00005dd0
        /*12d0*/ 	.word	0x00000056
        /*12d4*/ 	.word	0x00000000
        /*12d8*/ 	.short	0x0101
        /*12da*/ 	.byte	0x3f
	.zero		1


	//   ....[29]....
        /*12dc*/ 	.word	0x00006720
        /*12e0*/ 	.word	0x00000016
        /*12e4*/ 	.word	0x00032400
        /*12e8*/ 	.short	0x010a
        /*12ea*/ 	.byte	0x3f
	.zero		1


	//   ....[30]....
        /*12ec*/ 	.word	0x00006770
        /*12f0*/ 	.word	0x00000016
        /*12f4*/ 	.word	0x00032400
        /*12f8*/ 	.short	0x010a
        /*12fa*/ 	.byte	0x3f
	.zero		1


	//   ....[31]....
        /*12fc*/ 	.word	0x00007240
        /*1300*/ 	.word	0x00000016
        /*1304*/ 	.word	0x00032400
        /*1308*/ 	.short	0x010a
        /*130a*/ 	.byte	0x3f
	.zero		1


	//   ....[32]....
        /*130c*/ 	.word	0x00008730
        /*1310*/ 	.word	0x00000016
        /*1314*/ 	.word	0x00032400
        /*1318*/ 	.short	0x010a
        /*131a*/ 	.byte	0x3f
	.zero		1


	//   ....[33]....
        /*131c*/ 	.word	0x00009650
        /*1320*/ 	.word	0x0000000d
        /*1324*/ 	.word	0x00032430
        /*1328*/ 	.short	0x010a
        /*132a*/ 	.byte	0x3f
	.zero		1


	//   ....[34]....
        /*132c*/ 	.word	0x000096e0
        /*1330*/ 	.word	0x0000000d
        /*1334*/ 	.word	0x00032430
        /*1338*/ 	.short	0x010a
        /*133a*/ 	.byte	0x3f
	.zero		1


	//   ....[35]....
        /*133c*/ 	.word	0x00009a10
        /*1340*/ 	.word	0x00000016
        /*1344*/ 	.word	0x00032410
        /*1348*/ 	.short	0x010a
        /*134a*/ 	.byte	0x3f
	.zero		1


	//   ....[36]....
        /*134c*/ 	.word	0x00009a60
        /*1350*/ 	.word	0x0000000d
        /*1354*/ 	.word	0x00032450
        /*1358*/ 	.short	0x010a
        /*135a*/ 	.byte	0x3f
	.zero		1


	//   ....[37]....
        /*135c*/ 	.word	0x00009aa0
        /*1360*/ 	.word	0x0000000d
        /*1364*/ 	.word	0x00032450
        /*1368*/ 	.short	0x010a
        /*136a*/ 	.byte	0x3f
	.zero		1


	//   ....[38]....
        /*136c*/ 	.word	0x0000bad0
        /*1370*/ 	.word	0x0000000e
        /*1374*/ 	.word	0x00000000
        /*1378*/ 	.short	0x0101
        /*137a*/ 	.byte	0x3f
	.zero		1


	//   ....[39]....
        /*137c*/ 	.word	0x0000c720
        /*1380*/ 	.word	0x0000000d
        /*1384*/ 	.word	0x00000000
        /*1388*/ 	.short	0x0101
        /*138a*/ 	.byte	0x3f
	.zero		1


	//   ....[40]....
        /*138c*/ 	.word	0x0000c860
        /*1390*/ 	.word	0x0000000e
        /*1394*/ 	.word	0x00032430
        /*1398*/ 	.short	0x010a
        /*139a*/ 	.byte	0x3f
	.zero		1


	//   ....[41]....
        /*139c*/ 	.word	0x0000c8d0
        /*13a0*/ 	.word	0x0000000e
        /*13a4*/ 	.word	0x00032430
        /*13a8*/ 	.short	0x010a
        /*13aa*/ 	.byte	0x3f
	.zero		1


	//   ....[42]....
        /*13ac*/ 	.word	0x0000cb90
        /*13b0*/ 	.word	0x0000000e
        /*13b4*/ 	.word	0x00032450
        /*13b8*/ 	.short	0x010a
        /*13ba*/ 	.byte	0x3f
	.zero		1


	//   ....[43]....
        /*13bc*/ 	.word	0x0000cbd0
        /*13c0*/ 	.word	0x0000000e
        /*13c4*/ 	.word	0x00032450
        /*13c8*/ 	.short	0x010a
        /*13ca*/ 	.byte	0x3f
	.zero		1


	//   ....[44]....
        /*13cc*/ 	.word	0x0000f1f0
        /*13d0*/ 	.word	0x000000a1
        /*13d4*/ 	.word	0x00000000
        /*13d8*/ 	.short	0x0101
        /*13da*/ 	.byte	0x3f
	.zero		1


	//   ....[45]....
        /*13dc*/ 	.word	0x0000fff0
        /*13e0*/ 	.word	0x0000000e
        /*13e4*/ 	.word	0x00000000
        /*13e8*/ 	.short	0x0101
        /*13ea*/ 	.byte	0x3f
	.zero		1


	//   ....[46]....
        /*13ec*/ 	.word	0x00010120
        /*13f0*/ 	.word	0x0000000e
        /*13f4*/ 	.word	0x00032430
        /*13f8*/ 	.short	0x010a
        /*13fa*/ 	.byte	0x3f
	.zero		1


	//   ....[47]....
        /*13fc*/ 	.word	0x00010190
        /*1400*/ 	.word	0x0000000e
        /*1404*/ 	.word	0x00032430
        /*1408*/ 	.short	0x010a
        /*140a*/ 	.byte	0x3f
	.zero		1


	//   ....[48]....
        /*140c*/ 	.word	0x00010450
        /*1410*/ 	.word	0x0000000e
        /*1414*/ 	.word	0x00032450
        /*1418*/ 	.short	0x010a
        /*141a*/ 	.byte	0x3f
	.zero		1


	//   ....[49]....
        /*141c*/ 	.word	0x00010490
        /*1420*/ 	.word	0x0000000e
        /*1424*/ 	.word	0x00032450
        /*1428*/ 	.short	0x010a
        /*142a*/ 	.byte	0x3f
	.zero		1


	//   ....[50]....
        /*142c*/ 	.word	0x00012480
        /*1430*/ 	.word	0x000000af
        /*1434*/ 	.word	0x00000000
        /*1438*/ 	.short	0x0101
        /*143a*/ 	.byte	0x3f
	.zero		1


	//   ....[51]....
        /*143c*/ 	.word	0x00013100
        /*1440*/ 	.word	0x0000000e
        /*1444*/ 	.word	0x00000000
        /*1448*/ 	.short	0x0101
        /*144a*/ 	.byte	0x3f
	.zero		1


	//   ....[52]....
        /*144c*/ 	.word	0x00015720
        /*1450*/ 	.word	0x00000003
        /*1454*/ 	.word	0x00000000
        /*1458*/ 	.short	0x0101
        /*145a*/ 	.byte	0x3f
	.zero		1


	//   ....[53]....
        /*145c*/ 	.word	0x00018190
        /*1460*/ 	.word	0x00000016
        /*1464*/ 	.word	0x00032420
        /*1468*/ 	.short	0x010a
        /*146a*/ 	.byte	0x3f
	.zero		1


	//   ....[54]....
        /*146c*/ 	.word	0x00018220
        /*1470*/ 	.word	0x00000003
        /*1474*/ 	.word	0x000324a0
        /*1478*/ 	.short	0x010a
        /*147a*/ 	.byte	0x3f
	.zero		1


	//   ....[55]....
        /*147c*/ 	.word	0x00018470
        /*1480*/ 	.word	0x00000003
        /*1484*/ 	.word	0x000324c0
        /*1488*/ 	.short	0x010a
        /*148a*/ 	.byte	0x3f
	.zero		1


	//   ....[56]....
        /*148c*/ 	.word	0x00018a80
        /*1490*/ 	.word	0x00000008
        /*1494*/ 	.word	0x000324a0
        /*1498*/ 	.short	0x010a
        /*149a*/ 	.byte	0x3f
	.zero		1


	//   ....[57]....
        /*149c*/ 	.word	0x00018cc0
        /*14a0*/ 	.word	0x00000008
        /*14a4*/ 	.word	0x000324c0
        /*14a8*/ 	.short	0x010a
        /*14aa*/ 	.byte	0x3f
	.zero		1


	//   ....[58]....
        /*14ac*/ 	.word	0x00019d20
        /*14b0*/ 	.word	0x0000001d
        /*14b4*/ 	.word	0x00032440
        /*14b8*/ 	.short	0x010a
        /*14ba*/ 	.byte	0x3f
	.zero		1


	//   ....[59]....
        /*14bc*/ 	.word	0x0001a3a0
        /*14c0*/ 	.word	0x0000001d
        /*14c4*/ 	.word	0x00032430
        /*14c8*/ 	.short	0x0107
        /*14ca*/ 	.byte	0x3f
	.zero		1


	//   ....[60]....
        /*14cc*/ 	.word	0x0001a470
        /*14d0*/ 	.word	0x0000001d
        /*14d4*/ 	.word	0x00032430
        /*14d8*/ 	.short	0x0101
        /*14da*/ 	.byte	0x3f
	.zero		1


	//   ....[61]....
        /*14dc*/ 	.word	0x0001aff0
        /*14e0*/ 	.word	0x00000016
        /*14e4*/ 	.word	0x00032400
        /*14e8*/ 	.short	0x0107
        /*14ea*/ 	.byte	0x3f
	.zero		1


	//   ....[62]....
        /*14ec*/ 	.word	0x0001b080
        /*14f0*/ 	.word	0x00000016
        /*14f4*/ 	.word	0x00032400
        /*14f8*/ 	.short	0x0101
        /*14fa*/ 	.byte	0x3f
	.zero		1


	//   ....[63]....
        /*14fc*/ 	.word	0x0001bb30
        /*1500*/ 	.word	0x00000016
        /*1504*/ 	.word	0x00032410
        /*1508*/ 	.short	0x0107
        /*150a*/ 	.byte	0x3f
	.zero		1


	//   ....[64]....
        /*150c*/ 	.word	0x0001bc30
        /*1510*/ 	.word	0x00000016
        /*1514*/ 	.word	0x00032410
        /*1518*/ 	.short	0x0101
        /*151a*/ 	.byte	0x3f
	.zero		1


	//   ....[65]....
        /*151c*/ 	.word	0x0001bc50
        /*1520*/ 	.word	0x00000016
        /*1524*/ 	.word	0x00032420
        /*1528*/ 	.short	0x010a
        /*152a*/ 	.byte	0x3f
	.zero		1


	//   ....[66]....
        /*152c*/ 	.word	0x0001bce0
        /*1530*/ 	.word	0x0000001d
        /*1534*/ 	.word	0x00032460
        /*1538*/ 	.short	0x010a
        /*153a*/ 	.byte	0x3f
	.zero		1


	//   ....[67]....
        /*153c*/ 	.word	0x0001c480
        /*1540*/ 	.word	0x0000001d
        /*1544*/ 	.word	0x00032450
        /*1548*/ 	.short	0x0107
        /*154a*/ 	.byte	0x3f
	.zero		1


	//   ....[68]....
        /*154c*/ 	.word	0x0001c550
        /*1550*/ 	.word	0x0000001d
        /*1554*/ 	.word	0x00032450
        /*1558*/ 	.short	0x0101
        /*155a*/ 	.byte	0x3f
	.zero		1


	//   ....[69]....
        /*155c*/ 	.word	0x0001c890
        /*1560*/ 	.word	0x00000006
        /*1564*/ 	.word	0x00032440
        /*1568*/ 	.short	0x010a
        /*156a*/ 	.byte	0x3f
	.zero		1


	//   ....[70]....
        /*156c*/ 	.word	0x0001cc80
        /*1570*/ 	.word	0x00000006
        /*1574*/ 	.word	0x00032430
        /*1578*/ 	.short	0x0107
        /*157a*/ 	.byte	0x3f
	.zero		1


	//   ....[71]....
        /*157c*/ 	.word	0x0001cd40
        /*1580*/ 	.word	0x00000006
        /*1584*/ 	.word	0x00032430
        /*1588*/ 	.short	0x0101
        /*158a*/ 	.byte	0x3f
	.zero		1


	//   ....[72]....
        /*158c*/ 	.word	0x0001cd70
        /*1590*/ 	.word	0x00000006
        /*1594*/ 	.word	0x00032460
        /*1598*/ 	.short	0x010a
        /*159a*/ 	.byte	0x3f
	.zero		1


	//   ....[73]....
        /*159c*/ 	.word	0x0001d2a0
        /*15a0*/ 	.word	0x00000006
        /*15a4*/ 	.word	0x00032450
        /*15a8*/ 	.short	0x0107
        /*15aa*/ 	.byte	0x3f
	.zero		1


	//   ....[74]....
        /*15ac*/ 	.word	0x0001d360
        /*15b0*/ 	.word	0x00000006
        /*15b4*/ 	.word	0x00032450
        /*15b8*/ 	.short	0x0101
        /*15ba*/ 	.byte	0x3f
	.zero		1


	//   ....[75]....
        /*15bc*/ 	.word	0x0001e1e0
        /*15c0*/ 	.word	0x00000007
        /*15c4*/ 	.word	0x00032420
        /*15c8*/ 	.short	0x010a
        /*15ca*/ 	.byte	0x3f
	.zero		1


	//   ....[76]....
        /*15cc*/ 	.word	0x0001e350
        /*15d0*/ 	.word	0x00000005
        /*15d4*/ 	.word	0x00032440
        /*15d8*/ 	.short	0x010a
        /*15da*/ 	.byte	0x3f
	.zero		1


	//   ....[77]....
        /*15dc*/ 	.word	0x0001e3f0
        /*15e0*/ 	.word	0x00000003
        /*15e4*/ 	.word	0x00032440
        /*15e8*/ 	.short	0x010a
        /*15ea*/ 	.byte	0x3f
	.zero		1


	//   ....[78]....
        /*15ec*/ 	.word	0x0001e430
        /*15f0*/ 	.word	0x00000005
        /*15f4*/ 	.word	0x00032460
        /*15f8*/ 	.short	0x010a
        /*15fa*/ 	.byte	0x3f
	.zero		1


	//   ....[79]....
        /*15fc*/ 	.word	0x0001e470
        /*1600*/ 	.word	0x00000003
        /*1604*/ 	.word	0x00032460
        /*1608*/ 	.short	0x010a
        /*160a*/ 	.byte	0x3f
	.zero		1


	//   ....[80]....
        /*160c*/ 	.word	0x0001e4d0
        /*1610*/ 	.word	0x00000056
        /*1614*/ 	.word	0x00032490
        /*1618*/ 	.short	0x010a
        /*161a*/ 	.byte	0x3f
	.zero		1


	//   ....[81]....
        /*161c*/ 	.word	0x0001e760
        /*1620*/ 	.word	0x00000056
        /*1624*/ 	.word	0x00032490
        /*1628*/ 	.short	0x010a
        /*162a*/ 	.byte	0x3f
	.zero		1


	//   ....[82]....
        /*162c*/ 	.word	0x0001ea00
        /*1630*/ 	.word	0x00000056
        /*1634*/ 	.word	0x00032490
        /*1638*/ 	.short	0x010a
        /*163a*/ 	.byte	0x3f
	.zero		1


	//   ....[83]....
        /*163c*/ 	.word	0x0001ec90
        /*1640*/ 	.word	0x00000056
        /*1644*/ 	.word	0x000324b0
        /*1648*/ 	.short	0x010a
        /*164a*/ 	.byte	0x3f
	.zero		1


	//   ....[84]....
        /*164c*/ 	.word	0x0001f0f0
        /*1650*/ 	.word	0x00000016
        /*1654*/ 	.word	0x00032400
        /*1658*/ 	.short	0x010a
        /*165a*/ 	.byte	0x3f
	.zero		1


	//   ....[85]....
        /*165c*/ 	.word	0x0001f6e0
        /*1660*/ 	.word	0x00000016
        /*1664*/ 	.word	0x00032400
        /*1668*/ 	.short	0x010a
        /*166a*/ 	.byte	0x3f
	.zero		1


	//   ....[86]....
        /*166c*/ 	.word	0x0001f730
        /*1670*/ 	.word	0x0000000d
        /*1674*/ 	.word	0x00032430
        /*1678*/ 	.short	0x010a
        /*167a*/ 	.byte	0x3f
	.zero		1


	//   ....[87]....
        /*167c*/ 	.word	0x0001f780
        /*1680*/ 	.word	0x00000016
        /*1684*/ 	.word	0x00032410
        /*1688*/ 	.short	0x010a
        /*168a*/ 	.byte	0x3f
	.zero		1


	//   ....[88]....
        /*168c*/ 	.word	0x0001f7d0
        /*1690*/ 	.word	0x0000000d
        /*1694*/ 	.word	0x00032450
        /*1698*/ 	.short	0x010a
        /*169a*/ 	.byte	0x3f
	.zero		1


	//   ....[89]....
        /*169c*/ 	.word	0x0001f820
        /*16a0*/ 	.word	0x0000000e
        /*16a4*/ 	.word	0x00032430
        /*16a8*/ 	.short	0x010a
        /*16aa*/ 	.byte	0x3f
	.zero		1


	//   ....[90]....
        /*16ac*/ 	.word	0x0001f870
        /*16b0*/ 	.word	0x0000000e
        /*16b4*/ 	.word	0x00032450
        /*16b8*/ 	.short	0x010a
        /*16ba*/ 	.byte	0x3f
	.zero		1


	//   ....[91]....
        /*16bc*/ 	.word	0x0001f8c0
        /*16c0*/ 	.word	0x0000000e
        /*16c4*/ 	.word	0x00032430
        /*16c8*/ 	.short	0x010a
        /*16ca*/ 	.byte	0x3f
	.zero		1


	//   ....[92]....
        /*16cc*/ 	.word	0x0001f910
        /*16d0*/ 	.word	0x0000000e
        /*16d4*/ 	.word	0x00032450
        /*16d8*/ 	.short	0x010a
        /*16da*/ 	.byte	0x3f
	.zero		1


	//   ....[93]....
        /*16dc*/ 	.word	0x0001fee0
        /*16e0*/ 	.word	0x00000016
        /*16e4*/ 	.word	0x00032420
        /*16e8*/ 	.short	0x010a
        /*16ea*/ 	.byte	0x3f
	.zero		1


	//   ....[94]....
        /*16ec*/ 	.word	0x0001ff30
        /*16f0*/ 	.word	0x00000003
        /*16f4*/ 	.word	0x000324a0
        /*16f8*/ 	.short	0x010a
        /*16fa*/ 	.byte	0x3f
	.zero		1


	//   ....[95]....
        /*16fc*/ 	.word	0x0001ff80
        /*1700*/ 	.word	0x00000003
        /*1704*/ 	.word	0x000324c0
        /*1708*/ 	.short	0x010a
        /*170a*/ 	.byte	0x3f
	.zero		1


	//   ....[96]....
        /*170c*/ 	.word	0x0001ffd0
        /*1710*/ 	.word	0x00000008
        /*1714*/ 	.word	0x000324a0
        /*1718*/ 	.short	0x010a
        /*171a*/ 	.byte	0x3f
	.zero		1


	//   ....[97]....
        /*171c*/ 	.word	0x00020020
        /*1720*/ 	.word	0x00000008
        /*1724*/ 	.word	0x000324c0
        /*1728*/ 	.short	0x010a
        /*172a*/ 	.byte	0x3f
	.zero		1


	//   ....[98]....
        /*172c*/ 	.word	0x00020140
        /*1730*/ 	.word	0x0000001d
        /*1734*/ 	.word	0x00032440
        /*1738*/ 	.short	0x010a
        /*173a*/ 	.byte	0x3f
	.zero		1


	//   ....[99]....
        /*173c*/ 	.word	0x00022200
        /*1740*/ 	.word	0x00000016
        /*1744*/ 	.word	0x00032420
        /*1748*/ 	.short	0x010a
        /*174a*/ 	.byte	0x3f
	.zero		1


	//   ....[100]....
        /*174c*/ 	.word	0x00022250
        /*1750*/ 	.word	0x0000001d
        /*1754*/ 	.word	0x00032460
        /*1758*/ 	.short	0x010a
        /*175a*/ 	.byte	0x3f
	.zero		1


	//   ....[101]....
        /*175c*/ 	.word	0x00022ba0
        /*1760*/ 	.word	0x00000006
        /*1764*/ 	.word	0x00032440
        /*1768*/ 	.short	0x010a
        /*176a*/ 	.byte	0x3f
	.zero		1


	//   ....[102]....
        /*176c*/ 	.word	0x00023280
        /*1770*/ 	.word	0x00000006
        /*1774*/ 	.word	0x00032460
        /*1778*/ 	.short	0x010a
        /*177a*/ 	.byte	0x3f
	.zero		1


	//   ....[103]....
        /*177c*/ 	.word	0x00024320
        /*1780*/ 	.word	0x00000007
        /*1784*/ 	.word	0x00032420
        /*1788*/ 	.short	0x010a
        /*178a*/ 	.byte	0x3f
	.zero		1


	//   ....[104]....
        /*178c*/ 	.word	0x000244c0
        /*1790*/ 	.word	0x00000005
        /*1794*/ 	.word	0x00032440
        /*1798*/ 	.short	0x010a
        /*179a*/ 	.byte	0x3f
	.zero		1


	//   ....[105]....
        /*179c*/ 	.word	0x00024510
        /*17a0*/ 	.word	0x00000003
        /*17a4*/ 	.word	0x00032440
        /*17a8*/ 	.short	0x010a
        /*17aa*/ 	.byte	0x3f
	.zero		1


	//   ....[106]....
        /*17ac*/ 	.word	0x00024560
        /*17b0*/ 	.word	0x00000005
        /*17b4*/ 	.word	0x00032460
        /*17b8*/ 	.short	0x010a
        /*17ba*/ 	.byte	0x3f
	.zero		1


	//----- nvinfo : EIATTR_NUM_MBARRIERS
	.align		4
.L_651:
        /*17bc*/ 	.byte	0x03, 0x38
        /*17be*/ 	.short	0x0017


	//----- nvinfo : EIATTR_EXIT_INSTR_OFFSETS
	.align		4
        /*17c0*/ 	.byte	0x04, 0x1c
        /*17c2*/ 	.short	(.L_653 - .L_652)


	//   ....[0]....
.L_652:
        /*17c4*/ 	.word	0x0001e4c0


	//----- nvinfo : EIATTR_MAX_THREADS
	.align		4
.L_653:
        /*17c8*/ 	.byte	0x04, 0x05
        /*17ca*/ 	.short	(.L_655 - .L_654)
.L_654:
        /*17cc*/ 	.word	0x00000180
        /*17d0*/ 	.word	0x00000001
        /*17d4*/ 	.word	0x00000001


	//----- nvinfo : EIATTR_CRS_STACK_SIZE
	.align		4
.L_655:
        /*17d8*/ 	.byte	0x04, 0x1e
        /*17da*/ 	.short	(.L_657 - .L_656)
.L_656:
        /*17dc*/ 	.word	0x00000000


	//----- nvinfo : EIATTR_CBANK_PARAM_SIZE
	.align		4
.L_657:
        /*17e0*/ 	.byte	0x03, 0x19
        /*17e2*/ 	.short	0x0bf0


	//----- nvinfo : EIATTR_PARAM_CBANK
	.align		4
        /*17e4*/ 	.byte	0x04, 0x0a
        /*17e6*/ 	.short	(.L_659 - .L_658)
	.align		4
.L_658:
        /*17e8*/ 	.word	index@(.nv.constant0._ZN7cutlass13device_kernelIN5flash11enable_sm90INS1_16FlashAttnFwdSm90INS1_25CollectiveMainloopFwdSm90ILi2EN4cute5tupleIJNS5_1CILi1EEES8_S8_EEENS6_IJNS7_ILi128EEENS7_ILi96EEENS7_ILi64EEEEEELi256ENS_6half_tEfNS_4arch4Sm90ELb1ELb0ELb1ELb1ELb1ELb1ELb1ELb1ELb0ELb1ELb0ELb0EEENS1_21CollectiveEpilogueFwdINS6_IJSA_NS7_ILi256EEESB_EEES9_SE_SG_Li256ELb1ELb1ELb0ELb0EEENS1_36VarlenDynamicPersistentTileSchedulerILi128ELi96ELi256ELi128ELb0ELb1ELb1ELb1ELb1ELb1EEEEEEEEEvNT_6ParamsE)
        /*17ec*/ 	.short	0x0210
        /*17ee*/ 	.short	0x0bf0


	//----- nvinfo : EIATTR_SW_WAR
	.align		4
.L_659:
        /*17f0*/ 	.byte	0x04, 0x36
        /*17f2*/ 	.short	(.L_661 - .L_660)
.L_660:
        /*17f4*/ 	.word	0x00000008
.L_661:


//--------------------- .nv.callgraph             --------------------------
	.section	.nv.callgraph,"",@"SHT_CUDA_CALLGRAPH"
	.align	4
	.sectionentsize	8
	.align		4
        /*0000*/ 	.word	0x00000000
	.align		4
        /*0004*/ 	.word	0xffffffff
	.align		4
        /*0008*/ 	.word	index@(_ZN7cutlass13device_kernelIN5flash11enable_sm90INS1_16FlashAttnFwdSm90INS1_25CollectiveMainloopFwdSm90ILi2EN4cute5tupleIJNS5_1CILi1EEES8_S8_EEENS6_IJNS7_ILi128EEENS7_ILi96EEENS7_ILi64EEEEEELi256ENS_6half_tEfNS_4arch4Sm90ELb0ELb0ELb1ELb0ELb1ELb0ELb0ELb1ELb0ELb1ELb0ELb0EEENS1_21CollectiveEpilogueFwdINS6_IJSA_NS7_ILi256EEESB_EEES9_SE_SG_Li256ELb0ELb1ELb0ELb0EEENS1_29StaticPersistentTileSchedulerILb0EEEEEEEEEvNT_6ParamsE)
	.align		4
        /*000c*/ 	.word	index@(__assertfail)
	.align		4
        /*0010*/ 	.word	index@(_ZN7cutlass13device_kernelIN5flash11enable_sm90INS1_16FlashAttnFwdSm90INS1_25CollectiveMainloopFwdSm90ILi2EN4cute5tupleIJNS5_1CILi1EEES8_S8_EEENS6_IJNS7_ILi128EEENS7_ILi96EEENS7_ILi64EEEEEELi256ENS_6half_tEfNS_4arch4Sm90ELb0ELb0ELb1ELb0ELb1ELb0ELb1ELb1ELb0ELb1ELb0ELb0EEENS1_21CollectiveEpilogueFwdINS6_IJSA_NS7_ILi256EEESB_EEES9_SE_SG_Li256ELb0ELb1ELb0ELb0EEENS1_29StaticPersistentTileSchedulerILb0EEEEEEEEEvNT_6ParamsE)
	.align		4
        /*0014*/ 	.word	index@(__assertfail)
	.align		4
        /*0018*/ 	.word	index@(_ZN7cutlass13device_kernelIN5flash11enable_sm90INS1_16FlashAttnFwdSm90INS1_25CollectiveMainloopFwdSm90ILi2EN4cute5tupleIJNS5_1CILi1EEES8_S8_EEENS6_IJNS7_ILi128EEENS7_ILi96EEENS7_ILi64EEEEEELi256ENS_6half_tEfNS_4arch4Sm90ELb0ELb0ELb1ELb1ELb1ELb0ELb0ELb1ELb0ELb1ELb0ELb0EEENS1_21CollectiveEpilogueFwdINS6_IJSA_NS7_ILi256EEESB_EEES9_SE_SG_Li256ELb1ELb1ELb0ELb0EEENS1_36VarlenDynamicPersistentTileSchedulerILi128ELi96ELi256ELi128ELb0ELb1ELb1ELb0ELb1ELb1EEEEEEEEEvNT_6ParamsE)
	.align		4
        /*001c*/ 	.word	index@(__assertfail)
	.align		4
        /*0020*/ 	.word	index@(_ZN7cutlass13device_kernelIN5flash11enable_sm90INS1_16FlashAttnFwdSm90INS1_25CollectiveMainloopFwdSm90ILi2EN4cute5tupleIJNS5_1CILi1EEES8_S8_EEENS6_IJNS7_ILi128EEENS7_ILi96EEENS7_ILi64EEEEEELi256ENS_6half_tEfNS_4arch4Sm90ELb0ELb0ELb1ELb1ELb1ELb1ELb0ELb1ELb0ELb1ELb0ELb0EEENS1_21CollectiveEpilogueFwdINS6_IJSA_NS7_ILi256EEESB_EEES9_SE_SG_Li256ELb1ELb1ELb0ELb0EEENS1_36VarlenDynamicPersistentTileSchedulerILi128ELi96ELi256ELi128ELb0ELb1ELb1ELb0ELb1ELb1EEEEEEEEEvNT_6ParamsE)
	.align		4
        /*0024*/ 	.word	index@(__assertfail)
	.align		4
        /*0028*/ 	.word	index@(_ZN7cutlass13device_kernelIN5flash11enable_sm90INS1_16FlashAttnFwdSm90INS1_25CollectiveMainloopFwdSm90ILi2EN4cute5tupleIJNS5_1CILi1EEES8_S8_EEENS6_IJNS7_ILi128EEENS7_ILi96EEENS7_ILi64EEEEEELi256ENS_6half_tEfNS_4arch4Sm90ELb0ELb0ELb1ELb1ELb1ELb0ELb1ELb1ELb0ELb1ELb0ELb0EEENS1_21CollectiveEpilogueFwdINS6_IJSA_NS7_ILi256EEESB_EEES9_SE_SG_Li256ELb1ELb1ELb0ELb0EEENS1_36VarlenDynamicPersistentTileSchedulerILi128ELi96ELi256ELi128ELb0ELb1ELb1ELb0ELb1ELb1EEEEEEEEEvNT_6ParamsE)
	.align		4
        /*002c*/ 	.word	index@(__assertfail)
	.align		4
        /*0030*/ 	.word	index@(_ZN7cutlass13device_kernelIN5flash11enable_sm90INS1_16FlashAttnFwdSm90INS1_25CollectiveMainloopFwdSm90ILi2EN4cute5tupleIJNS5_1CILi1EEES8_S8_EEENS6_IJNS7_ILi128EEENS7_ILi96EEENS7_ILi64EEEEEELi256ENS_6half_tEfNS_4arch4Sm90ELb0ELb0ELb1ELb1ELb1ELb1ELb1ELb1ELb0ELb1ELb0ELb0EEENS1_21CollectiveEpilogueFwdINS6_IJSA_NS7_ILi256EEESB_EEES9_SE_SG_Li256ELb1ELb1ELb0ELb0EEENS1_36VarlenDynamicPersistentTileSchedulerILi128ELi96ELi256ELi128ELb0ELb1ELb1ELb0ELb1ELb1EEEEEEEEEvNT_6ParamsE)
	.align		4
        /*0034*/ 	.word	index@(__assertfail)
	.align		4
        /*0038*/ 	.word	index@(_ZN7cutlass13device_kernelIN5flash11enable_sm90INS1_16FlashAttnFwdSm90INS1_25CollectiveMainloopFwdSm90ILi2EN4cute5tupleIJNS5_1CILi1EEES8_S8_EEENS6_IJNS7_ILi128EEENS7_ILi96EEENS7_ILi64EEEEEELi256ENS_6half_tEfNS_4arch4Sm90ELb0ELb1ELb1ELb0ELb1ELb0ELb0ELb1ELb0ELb1ELb0ELb0EEENS1_21CollectiveEpilogueFwdINS6_IJSA_NS7_ILi256EEESB_EEES9_SE_SG_Li256ELb0ELb1ELb0ELb0EEENS1_30DynamicPersistentTileSchedulerILi256ELi128ELb0ELb1ELb1EEEEEEEEEvNT_6ParamsE)
	.align		4
        /*003c*/ 	.word	index@(__assertfail)
	.align		4
        /*0040*/ 	.word	index@(_ZN7cutlass13device_kernelIN5flash11enable_sm90INS1_16FlashAttnFwdSm90INS1_25CollectiveMainloopFwdSm90ILi2EN4cute5tupleIJNS5_1CILi1EEES8_S8_EEENS6_IJNS7_ILi128EEENS7_ILi96EEENS7_ILi64EEEEEELi256ENS_6half_tEfNS_4arch4Sm90ELb0ELb1ELb1ELb0ELb1ELb0ELb1ELb1ELb0ELb1ELb0ELb0EEENS1_21CollectiveEpilogueFwdINS6_IJSA_NS7_ILi256EEESB_EEES9_SE_SG_Li256ELb0ELb1ELb0ELb0EEENS1_30DynamicPersistentTileSchedulerILi256ELi128ELb0ELb1ELb1EEEEEEEEEvNT_6ParamsE)
	.align		4
        /*0044*/ 	.word	index@(__assertfail)
	.align		4
        /*0048*/ 	.word	index@(_ZN7cutlass13device_kernelIN5flash11enable_sm90INS1_16FlashAttnFwdSm90INS1_25CollectiveMainloopFwdSm90ILi2EN4cute5tupleIJNS5_1CILi1EEES8_S8_EEENS6_IJNS7_ILi128EEENS7_ILi96EEENS7_ILi64EEEEEELi256ENS_6half_tEfNS_4arch4Sm90ELb0ELb1ELb1ELb1ELb1ELb0ELb0ELb1ELb0ELb1ELb0ELb0EEENS1_21CollectiveEpilogueFwdINS6_IJSA_NS7_ILi256EEESB_EEES9_SE_SG_Li256ELb1ELb1ELb0ELb0EEENS1_36VarlenDynamicPersistentTileSchedulerILi128ELi96ELi256ELi128ELb0ELb1ELb1ELb1ELb0ELb1EEEEEEEEEvNT_6ParamsE)
	.align		4
        /*004c*/ 	.word	index@(__assertfail)
	.align		4
        /*0050*/ 	.word	index@(_ZN7cutlass13device_kernelIN5flash11enable_sm90INS1_16FlashAttnFwdSm90INS1_25CollectiveMainloopFwdSm90ILi2EN4cute5tupleIJNS5_1CILi1EEES8_S8_EEENS6_IJNS7_ILi128EEENS7_ILi96EEENS7_ILi64EEEEEELi256ENS_6half_tEfNS_4arch4Sm90ELb0ELb1ELb1ELb1ELb1ELb1ELb0ELb1ELb0ELb1ELb0ELb0EEENS1_21CollectiveEpilogueFwdINS6_IJSA_NS7_ILi256EEESB_EEES9_SE_SG_Li256ELb1ELb1ELb0ELb0EEENS1_36VarlenDynamicPersistentTileSchedulerILi128ELi96ELi256ELi128ELb0ELb1ELb1ELb1ELb0ELb1EEEEEEEEEvNT_6ParamsE)
	.align		4
        /*0054*/ 	.word	index@(__assertfail)
	.align		4
        /*0058*/ 	.word	index@(_ZN7cutlass13device_kernelIN5flash11enable_sm90INS1_16FlashAttnFwdSm90INS1_25CollectiveMainloopFwdSm90ILi2EN4cute5tupleIJNS5_1CILi1EEES8_S8_EEENS6_IJNS7_ILi128EEENS7_ILi96EEENS7_ILi64EEEEEELi256ENS_6half_tEfNS_4arch4Sm90ELb0ELb1ELb1ELb1ELb1ELb0ELb1ELb1ELb0ELb1ELb0ELb0EEENS1_21CollectiveEpilogueFwdINS6_IJSA_NS7_ILi256EEESB_EEES9_SE_SG_Li256ELb1ELb1ELb0ELb0EEENS1_36VarlenDynamicPersistentTileSchedulerILi128ELi96ELi256ELi128ELb0ELb1ELb1ELb1ELb0ELb1EEEEEEEEEvNT_6ParamsE)
	.align		4
        /*005c*/ 	.word	index@(__assertfail)
	.align		4
        /*0060*/ 	.word	index@(_ZN7cutlass13device_kernelIN5flash11enable_sm90INS1_16FlashAttnFwdSm90INS1_25CollectiveMainloopFwdSm90ILi2EN4cute5tupleIJNS5_1CILi1EEES8_S8_EEENS6_IJNS7_ILi128EEENS7_ILi96EEENS7_ILi64EEEEEELi256ENS_6half_tEfNS_4arch4Sm90ELb0ELb1ELb1ELb1ELb1ELb1ELb1ELb1ELb0ELb1ELb0ELb0EEENS1_21CollectiveEpilogueFwdINS6_IJSA_NS7_ILi256EEESB_EEES9_SE_SG_Li256ELb1ELb1ELb0ELb0EEENS1_36VarlenDynamicPersistentTileSchedulerILi128ELi96ELi256ELi128ELb0ELb1ELb1ELb1ELb0ELb1EEEEEEEEEvNT_6ParamsE)
	.align		4
        /*0064*/ 	.word	index@(__assertfail)
	.align		4
        /*0068*/ 	.word	index@(_ZN7cutlass13device_kernelIN5flash11enable_sm90INS1_16FlashAttnFwdSm90INS1_25CollectiveMainloopFwdSm90ILi2EN4cute5tupleIJNS5_1CILi1EEES8_S8_EEENS6_IJNS7_ILi128EEENS7_ILi96EEENS7_ILi64EEEEEELi256ENS_6half_tEfNS_4arch4Sm90ELb1ELb0ELb1ELb0ELb1ELb0ELb0ELb1ELb0ELb1ELb0ELb0EEENS1_21CollectiveEpilogueFwdINS6_IJSA_NS7_ILi256EEESB_EEES9_SE_SG_Li256ELb0ELb1ELb0ELb0EEENS1_30DynamicPersistentTileSchedulerILi256ELi128ELb0ELb1ELb1EEEEEEEEEvNT_6ParamsE)
	.align		4
        /*006c*/ 	.word	index@(__assertfail)
	.align		4
        /*0070*/ 	.word	index@(_ZN7cutlass13device_kernelIN5flash11enable_sm90INS1_16FlashAttnFwdSm90INS1_25CollectiveMainloopFwdSm90ILi2EN4cute5tupleIJNS5_1CILi1EEES8_S8_EEENS6_IJNS7_ILi128EEENS7_ILi96EEENS7_ILi64EEEEEELi256ENS_6half_tEfNS_4arch4Sm90ELb1ELb0ELb1ELb0ELb1ELb0ELb1ELb1ELb0ELb1ELb0ELb0EEENS1_21CollectiveEpilogueFwdINS6_IJSA_NS7_ILi256EEESB_EEES9_SE_SG_Li256ELb0ELb1ELb0ELb0EEENS1_30DynamicPersistentTileSchedulerILi256ELi128ELb0ELb1ELb1EEEEEEEEEvNT_6ParamsE)
	.align		4
        /*0074*/ 	.word	index@(__assertfail)
	.align		4
        /*0078*/ 	.word	index@(_ZN7cutlass13device_kernelIN5flash11enable_sm90INS1_16FlashAttnFwdSm90INS1_25CollectiveMainloopFwdSm90ILi2EN4cute5tupleIJNS5_1CILi1EEES8_S8_EEENS6_IJNS7_ILi128EEENS7_ILi96EEENS7_ILi64EEEEEELi256ENS_6half_tEfNS_4arch4Sm90ELb1ELb0ELb1ELb1ELb1ELb0ELb0ELb1ELb0ELb1ELb0ELb0EEENS1_21CollectiveEpilogueFwdINS6_IJSA_NS7_ILi256EEESB_EEES9_SE_SG_Li256ELb1ELb1ELb0ELb0EEENS1_36VarlenDynamicPersistentTileSchedulerILi128ELi96ELi256ELi128ELb0ELb1ELb1ELb1ELb1ELb1EEEEEEEEEvNT_6ParamsE)
	.align		4
        /*007c*/ 	.word	index@(__assertfail)
	.align		4
        /*0080*/ 	.word	index@(_ZN7cutlass13device_kernelIN5flash11enable_sm90INS1_16FlashAttnFwdSm90INS1_25CollectiveMainloopFwdSm90ILi2EN4cute5tupleIJNS5_1CILi1EEES8_S8_EEENS6_IJNS7_ILi128EEENS7_ILi96EEENS7_ILi64EEEEEELi256ENS_6half_tEfNS_4arch4Sm90ELb1ELb0ELb1ELb1ELb1ELb1ELb0ELb1ELb0ELb1ELb0ELb0EEENS1_21CollectiveEpilogueFwdINS6_IJSA_NS7_ILi256EEESB_EEES9_SE_SG_Li256ELb1ELb1ELb0ELb0EEENS1_36VarlenDynamicPersistentTileSchedulerILi128ELi96ELi256ELi128ELb0ELb1ELb1ELb1ELb1ELb1EEEEEEEEEvNT_6ParamsE)
	.align		4
        /*0084*/ 	.word	index@(__assertfail)
	.align		4
        /*0088*/ 	.word	index@(_ZN7cutlass13device_kernelIN5flash11enable_sm90INS1_16FlashAttnFwdSm90INS1_25CollectiveMainloopFwdSm90ILi2EN4cute5tupleIJNS5_1CILi1EEES8_S8_EEENS6_IJNS7_ILi128EEENS7_ILi96EEENS7_ILi64EEEEEELi256ENS_6half_tEfNS_4arch4Sm90ELb1ELb0ELb1ELb1ELb1ELb0ELb1ELb1ELb0ELb1ELb0ELb0EEENS1_21CollectiveEpilogueFwdINS6_IJSA_NS7_ILi256EEESB_EEES9_SE_SG_Li256ELb1ELb1ELb0ELb0EEENS1_36VarlenDynamicPersistentTileSchedulerILi128ELi96ELi256ELi128ELb0ELb1ELb1ELb1ELb1ELb1EEEEEEEEEvNT_6ParamsE)
	.align		4
        /*008c*/ 	.word	index@(__assertfail)
	.align		4
        /*0090*/ 	.word	index@(_ZN7cutlass13device_kernelIN5flash11enable_sm90INS1_16FlashAttnFwdSm90INS1_25CollectiveMainloopFwdSm90ILi2EN4cute5tupleIJNS5_1CILi1EEES8_S8_EEENS6_IJNS7_ILi128EEENS7_ILi96EEENS7_ILi64EEEEEELi256ENS_6half_tEfNS_4arch4Sm90ELb1ELb0ELb1ELb1ELb1ELb1ELb1ELb1ELb0ELb1ELb0ELb0EEENS1_21CollectiveEpilogueFwdINS6_IJSA_NS7_ILi256EEESB_EEES9_SE_SG_Li256ELb1ELb1ELb0ELb0EEENS1_36VarlenDynamicPersistentTileSchedulerILi128ELi96ELi256ELi128ELb0ELb1ELb1ELb1ELb1ELb1EEEEEEEEEvNT_6ParamsE)
	.align		4
        /*0094*/ 	.word	index@(__assertfail)
	.align		4
        /*0098*/ 	.word	0x00000000
	.align		4
        /*009c*/ 	.word	0xfffffffe
	.align		4
        /*00a0*/ 	.word	0x00000000
	.align		4
        /*00a4*/ 	.word	0xfffffffd
	.align		4
        /*00a8*/ 	.word	0x00000000
	.align		4
        /*00ac*/ 	.word	0xfffffffc


//--------------------- .nv.constant4             --------------------------
	.section	.nv.constant4,"a",@progbits
	.align	8
	.align		8
.nv.constant4:
        /*0000*/ 	.dword	__assertfail
	.align		8
        /*0008*/ 	.dword	__unnamed_1
	.align		8
        /*0010*/ 	.dword	__unnamed_2
	.align		8
        /*0018*/ 	.dword	__unnamed_3
	.align		8
        /*0020*/ 	.dword	__unnamed_4
	.align		8
        /*0028*/ 	.dword	__unnamed_5
	.align		8
        /*0030*/ 	.dword	__unnamed_6
	.align		8
        /*0038*/ 	.dword	__unnamed_7
	.align		8
        /*0040*/ 	.dword	_ZN83_INTERNAL_f04532c9_47_flash_fwd_hdim64_256_fp16_paged_softcap_sm90_cu_9949e2e8_42154cuda3std3__45__cpo5beginE
	.align		8
        /*0048*/ 	.dword	_ZN83_INTERNAL_f04532c9_47_flash_fwd_hdim64_256_fp16_paged_softcap_sm90_cu_9949e2e8_42154cuda3std3__45__cpo3endE
	.align		8
        /*0050*/ 	.dword	_ZN83_INTERNAL_f04532c9_47_flash_fwd_hdim64_256_fp16_paged_softcap_sm90_cu_9949e2e8_42154cuda3std3__45__cpo6cbeginE
	.align		8
        /*0058*/ 	.dword	_ZN83_INTERNAL_f04532c9_47_flash_fwd_hdim64_256_fp16_paged_softcap_sm90_cu_9949e2e8_42154cuda3std3__45__cpo4cendE
	.align		8
        /*0060*/ 	.dword	_ZN83_INTERNAL_f04532c9_47_flash_fwd_hdim64_256_fp16_paged_softcap_sm90_cu_9949e2e8_42154cuda3std3__485_GLOBAL__N__f04532c9_47_flash_fwd_hdim64_256_fp16_paged_softcap_sm90_cu_9949e2e8_42156ignoreE
	.align		8
        /*0068*/ 	.dword	_ZN83_INTERNAL_f04532c9_47_flash_fwd_hdim64_256_fp16_paged_softcap_sm90_cu_9949e2e8_42154cuda3std3__419piecewise_constructE
	.align		8
        /*0070*/ 	.dword	_ZN83_INTERNAL_f04532c9_47_flash_fwd_hdim64_256_fp16_paged_softcap_sm90_cu_9949e2e8_42154cuda3std3__48in_placeE
	.align		8
        /*0078*/ 	.dword	_ZN83_INTERNAL_f04532c9_47_flash_fwd_hdim64_256_fp16_paged_softcap_sm90_cu_9949e2e8_42154cuda3std6ranges3__45__cpo4swapE
	.align		8
        /*0080*/ 	.dword	_ZN83_INTERNAL_f04532c9_47_flash_fwd_hdim64_256_fp16_paged_softcap_sm90_cu_9949e2e8_42154cuda3std6ranges3__45__cpo9iter_moveE
	.align		8
        /*0088*/ 	.dword	_ZN83_INTERNAL_f04532c9_47_flash_fwd_hdim64_256_fp16_paged_softcap_sm90_cu_9949e2e8_42154cute7productE
	.align		8
        /*0090*/ 	.dword	_ZN83_INTERNAL_f04532c9_47_flash_fwd_hdim64_256_fp16_paged_softcap_sm90_cu_9949e2e8_42154cute1_E
	.align		8
        /*0098*/ 	.dword	$str$23
	.align		8
        /*00a0*/ 	.dword	$str$24


//--------------------- .text._ZN7cutlass13device_kernelIN5flash11enable_sm90INS1_16FlashAttnFwdSm90INS1_25CollectiveMainloopFwdSm90ILi2EN4cute5tupleIJNS5_1CILi1EEES8_S8_EEENS6_IJNS7_ILi128EEENS7_ILi96EEENS7_ILi64EEEEEELi256ENS_6half_tEfNS_4arch4Sm90ELb0ELb0ELb1ELb0ELb1ELb0ELb0ELb1ELb0ELb1ELb0ELb0EEENS1_21CollectiveEpilogueFwdINS6_IJSA_NS7_ILi256EEESB_EEES9_SE_SG_Li256ELb0ELb1ELb0ELb0EEENS1_29StaticPersistentTileSchedulerILb0EEEEEEEEEvNT_6ParamsE --------------------------
	.section	.text._ZN7cutlass13device_kernelIN5flash11enable_sm90INS1_16FlashAttnFwdSm90INS1_25CollectiveMainloopFwdSm90ILi2EN4cute5tupleIJNS5_1CILi1EEES8_S8_EEENS6_IJNS7_ILi128EEENS7_ILi96EEENS7_ILi64EEEEEELi256ENS_6half_tEfNS_4arch4Sm90ELb0ELb0ELb1ELb0ELb1ELb0ELb0ELb1ELb0ELb1ELb0ELb0EEENS1_21CollectiveEpilogueFwdINS6_IJSA_NS7_ILi256EEESB_EEES9_SE_SG_Li256ELb0ELb1ELb0ELb0EEENS1_29StaticPersistentTileSchedulerILb0EEEEEEEEEvNT_6ParamsE,"ax",@progbits
	.align	128
.text._ZN7cutlass13device_kernelIN5flash11enable_sm90INS1_16FlashAttnFwdSm90INS1_25CollectiveMainloopFwdSm90ILi2EN4cute5tupleIJNS5_1CILi1EEES8_S8_EEENS6_IJNS7_ILi128EEENS7_ILi96EEENS7_ILi64EEEEEELi256ENS_6half_tEfNS_4arch4Sm90ELb0ELb0ELb1ELb0ELb1ELb0ELb0ELb1ELb0ELb1ELb0ELb0EEENS1_21CollectiveEpilogueFwdINS6_IJSA_NS7_ILi256EEESB_EEES9_SE_SG_Li256ELb0ELb1ELb0ELb0EEENS1_29StaticPersistentTileSchedulerILb0EEEEEEEEEvNT_6ParamsE:
        .type           _ZN7cutlass13device_kernelIN5flash11enable_sm90INS1_16FlashAttnFwdSm90INS1_25CollectiveMainloopFwdSm90ILi2EN4cute5tupleIJNS5_1CILi1EEES8_S8_EEENS6_IJNS7_ILi128EEENS7_ILi96EEENS7_ILi64EEEEEELi256ENS_6half_tEfNS_4arch4Sm90ELb0ELb0ELb1ELb0ELb1ELb0ELb0ELb1ELb0ELb1ELb0ELb0EEENS1_21CollectiveEpilogueFwdINS6_IJSA_NS7_ILi256EEESB_EEES9_SE_SG_Li256ELb0ELb1ELb0ELb0EEENS1_29StaticPersistentTileSchedulerILb0EEEEEEEEEvNT_6ParamsE,@function
        .size           _ZN7cutlass13device_kernelIN5flash11enable_sm90INS1_16FlashAttnFwdSm90INS1_25CollectiveMainloopFwdSm90ILi2EN4cute5tupleIJNS5_1CILi1EEES8_S8_EEENS6_IJNS7_ILi128EEENS7_ILi96EEENS7_ILi64EEEEEELi256ENS_6half_tEfNS_4arch4Sm90ELb0ELb0ELb1ELb0ELb1ELb0ELb0ELb1ELb0ELb1ELb0ELb0EEENS1_21CollectiveEpilogueFwdINS6_IJSA_NS7_ILi256EEESB_EEES9_SE_SG_Li256ELb0ELb1ELb0ELb0EEENS1_29StaticPersistentTileSchedulerILb0EEEEEEEEEvNT_6ParamsE,(.L_x_6448 - _ZN7cutlass13device_kernelIN5flash11enable_sm90INS1_16FlashAttnFwdSm90INS1_25CollectiveMainloopFwdSm90ILi2EN4cute5tupleIJNS5_1CILi1EEES8_S8_EEENS6_IJNS7_ILi128EEENS7_ILi96EEENS7_ILi64EEEEEELi256ENS_6half_tEfNS_4arch4Sm90ELb0ELb0ELb1ELb0ELb1ELb0ELb0ELb1ELb0ELb1ELb0ELb0EEENS1_21CollectiveEpilogueFwdINS6_IJSA_NS7_ILi256EEESB_EEES9_SE_SG_Li256ELb0ELb1ELb0ELb0EEENS1_29StaticPersistentTileSchedulerILb0EEEEEEEEEvNT_6ParamsE)
        .other          _ZN7cutlass13device_kernelIN5flash11enable_sm90INS1_16FlashAttnFwdSm90INS1_25CollectiveMainloopFwdSm90ILi2EN4cute5tupleIJNS5_1CILi1EEES8_S8_EEENS6_IJNS7_ILi128EEENS7_ILi96EEENS7_ILi64EEEEEELi256ENS_6half_tEfNS_4arch4Sm90ELb0ELb0ELb1ELb0ELb1ELb0ELb0ELb1ELb0ELb1ELb0ELb0EEENS1_21CollectiveEpilogueFwdINS6_IJSA_NS7_ILi256EEESB_EEES9_SE_SG_Li256ELb0ELb1ELb0ELb0EEENS1_29StaticPersistentTileSchedulerILb0EEEEEEEEEvNT_6ParamsE,@"STO_CUDA_ENTRY STV_DEFAULT"
_ZN7cutlass13device_kernelIN5flash11enable_sm90INS1_16FlashAttnFwdSm90INS1_25CollectiveMainloopFwdSm90ILi2EN4cute5tupleIJNS5_1CILi1EEES8_S8_EEENS6_IJNS7_ILi128EEENS7_ILi96EEENS7_ILi64EEEEEELi256ENS_6half_tEfNS_4arch4Sm90ELb0ELb0ELb1ELb0ELb1ELb0ELb0ELb1ELb0ELb1ELb0ELb0EEENS1_21CollectiveEpilogueFwdINS6_IJSA_NS7_ILi256EEESB_EEES9_SE_SG_Li256ELb0ELb1ELb0ELb0EEENS1_29StaticPersistentTileSchedulerILb0EEEEEEEEEvNT_6ParamsE:
[----:B------:R-:W0:Y:S02]  /*0000*/  LDC R1, c[0x0][0x28] ;  /* 0x00000a00ff017b82 */ /* 0x000e240000000800 */
[----:B0-----:R-:W-:Y:S01]  /*0010*/  VIADD R1, R1, 0xffffffe0 ;  /* 0xffffffe001017836 */ /* 0x001fe20000000000 */
[----:B------:R-:W0:Y:S01]  /*0020*/  S2R R19, SR_TID.X ;  /* 0x0000000000137919 */ /* 0x000e220000002100 */
[----:B------:R-:W-:Y:S01]  /*0030*/  ELECT P0, URZ, PT ;  /* 0x00000000003f782f */ /* 0x000fe20003800000 */
[----:B------:R-:W-:Y:S01]  /*0040*/  UMOV UR4, 0x80 ;  /* 0x0000008000047882 */ /* 0x000fe20000000000 */
[----:B------:R-:W-:Y:S01]  /*0050*/  UMOV UR7, 0x100 ;  /* 0x0000010000077882 */ /* 0x000fe20000000000 */
[--C-:B0-----:R-:W-:Y:S02]  /*0060*/  SHF.R.U32.HI R0, RZ, 0x5, R19.reuse ;  /* 0x00000005ff007819 */ /* 0x101fe40000011613 */
[----:B------:R-:W-:-:S03]  /*0070*/  SHF.R.U32.HI R3, RZ, 0x7, R19 ;  /* 0x00000007ff037819 */ /* 0x000fc60000011613 */
[----:B------:R-:W0:Y:S04]  /*0080*/  SHFL.IDX PT, R2, R0, RZ, 0x1f ;  /* 0x00001fff00027589 */ /* 0x000e2800000e0000 */
[----:B------:R-:W1:Y:S01]  /*0090*/  SHFL.IDX PT, R3, R3, RZ, 0x1f ;  /* 0x00001fff03037589 */ /* 0x000e6200000e0000 */
[C---:B0-----:R-:W-:Y:S02]  /*00a0*/  ISETP.NE.OR P0, PT, R2.reuse, RZ, !P0 ;  /* 0x000000ff0200720c */ /* 0x041fe40004705670 */
[----:B------:R-:W-:-:S11]  /*00b0*/  ISETP.NE.AND P1, PT, R2, RZ, PT ;  /* 0x000000ff0200720c */ /* 0x000fd60003f25270 */
[----:B------:R-:W-:Y:S01]  /*00c0*/  VOTEU.ALL UP0, P0 ;  /* 0x00000000003f7886 */ /* 0x000fe20000000000 */
[----:B------:R-:W-:-:S04]  /*00d0*/  VOTEU.ALL UP1, P0 ;  /* 0x00000000003f7886 */ /* 0x000fc80000020000 */
[----:B------:R-:W0:Y:S01]  /*00e0*/  @!UP0 S2UR UR8, SR_CgaCtaId ;  /* 0x00000000000889c3 */ /* 0x000e220000008800 */
[----:B------:R-:W-:Y:S01]  /*00f0*/  @!UP0 UMOV UR6, 0x400 ;  /* 0x0000040000068882 */ /* 0x000fe20000000000 */
[----:B------:R-:W-:-:S04]  /*0100*/  @!UP0 UIADD3 UR4, -UR4, 0x100000, URZ ;  /* 0x0010000004048890 */ /* 0x000fc8000fffe13f */
[----:B------:R-:W-:Y:S02]  /*0110*/  @!UP0 USHF.L.U32 UR5, UR4, 0xb, URZ ;  /* 0x0000000b04058899 */ /* 0x000fe4000800063f */
[----:B------:R-:W-:Y:S02]  /*0120*/  @!UP0 USHF.L.U32 UR4, UR4, 0x1, URZ ;  /* 0x0000000104048899 */ /* 0x000fe4000800063f */
[----:B0-----:R-:W-:Y:S02]  /*0130*/  @!UP0 ULEA UR8, UR8, UR6, 0x18 ;  /* 0x0000000608088291 */ /* 0x001fe4000f8ec03f */
[----:B------:R-:W-:-:S04]  /*0140*/  @!UP0 UIADD3 UR6, -UR7, 0x100000, URZ ;  /* 0x0010000007068890 */ /* 0x000fc8000fffe13f */
[----:B------:R-:W-:Y:S02]  /*0150*/  @!UP0 USHF.L.U32 UR7, UR6, 0xb, URZ ;  /* 0x0000000b06078899 */ /* 0x000fe4000800063f */
[----:B------:R-:W-:Y:S01]  /*0160*/  @!UP0 USHF.L.U32 UR6, UR6, 0x1, URZ ;  /* 0x0000000106068899 */ /* 0x000fe2000800063f */
[----:B------:R-:W-:-:S05]  /*0170*/  VOTEU.ALL UP0, P0 ;  /* 0x00000000003f7886 */ /* 0x000fca0000000000 */
[----:B------:R0:W2:Y:S06]  /*0180*/  @!UP0 SYNCS.EXCH.64 URZ, [UR8+0x22800], UR4 ;  /* 0x02280004083f85b2 */ /* 0x0000ac0008000100 */
[----:B------:R0:W3:Y:S02]  /*0190*/  @!UP1 SYNCS.EXCH.64 URZ, [UR8+0x22820], UR6 ;  /* 0x02282006083f95b2 */ /* 0x0000e40008000100 */
[----:B01----:R-:W-:Y:S05]  /*01a0*/  @P1 BRA `(.L_x_0) ;  /* 0x0000000000481947 */ /* 0x003fea0003800000 */
[----:B------:R-:W0:Y:S01]  /*01b0*/  S2UR UR5, SR_CgaCtaId ;  /* 0x00000000000579c3 */ /* 0x000e220000008800 */
[----:B------:R-:W-:Y:S01]  /*01c0*/  UMOV UR4, 0x400 ;  /* 0x0000040000047882 */ /* 0x000fe20000000000 */
[----:B------:R-:W-:Y:S01]  /*01d0*/  UMOV UR6, 0x80 ;  /* 0x0000008000067882 */ /* 0x000fe20000000000 */
[----:B------:R-:W-:Y:S01]  /*01e0*/  UMOV UR7, 0x100 ;  /* 0x0000010000077882 */ /* 0x000fe20000000000 */
[----:B------:R-:W-:Y:S01]  /*01f0*/  ELECT P0, URZ, PT ;  /* 0x00000000003f782f */ /* 0x000fe20003800000 */
[----:B0-----:R-:W-:Y:S02]  /*0200*/  ULEA UR8, UR5, UR4, 0x18 ;  /* 0x0000000405087291 */ /* 0x001fe4000f8ec03f */
[----:B------:R-:W-:-:S04]  /*0210*/  UIADD3 UR4, -UR6, 0x100000, URZ ;  /* 0x0010000006047890 */ /* 0x000fc8000fffe13f */
[----:B------:R-:W-:Y:S02]  /*0220*/  USHF.L.U32 UR5, UR4, 0xb, URZ ;  /* 0x0000000b04057899 */ /* 0x000fe4000800063f */
[----:B------:R-:W-:Y:S02]  /*0230*/  USHF.L.U32 UR4, UR4, 0x1, URZ ;  /* 0x0000000104047899 */ /* 0x000fe4000800063f */
[----:B------:R-:W-:-:S04]  /*0240*/  UIADD3 UR6, -UR7, 0x100000, URZ ;  /* 0x0010000007067890 */ /* 0x000fc8000fffe13f */
[----:B------:R-:W-:Y:S02]  /*0250*/  USHF.L.U32 UR7, UR6, 0xb, URZ ;  /* 0x0000000b06077899 */ /* 0x000fe4000800063f */
[----:B------:R-:W-:Y:S01]  /*0260*/  USHF.L.U32 UR6, UR6, 0x1, URZ ;  /* 0x0000000106067899 */ /* 0x000fe2000800063f */
[----:B------:R-:W0:Y:S03]  /*0270*/  FENCE.VIEW.ASYNC.S ;  /* 0x00000000000073c6 */ /* 0x000e260000000000 */
[----:B0-----:R0:W1:Y:S08]  /*0280*/  SYNCS.EXCH.64 URZ, [UR8+0x22830], UR4 ;  /* 0x02283004083f75b2 */ /* 0x0010700008000100 */
[----:B------:R0:W4:Y:S01]  /*0290*/  SYNCS.EXCH.64 URZ, [UR8+0x22840], UR6 ;  /* 0x02284006083f75b2 */ /* 0x0001220008000100 */
[----:B------:R0:W0:Y:S01]  /*02a0*/  SYNCS.EXCH.64 URZ, [UR8+0x22838], UR4 ;  /* 0x02283804083f75b2 */ /* 0x0000220008000100 */
[----:B------:R0:W0:Y:S01]  /*02b0*/  SYNCS.EXCH.64 URZ, [UR8+0x22848], UR6 ;  /* 0x02284806083f75b2 */ /* 0x0000220008000100 */
[----:B------:R-:W-:Y:S01]  /*02c0*/  NOP ;  /* 0x0000000000007918 */ /* 0x000fe20000000000 */
.L_x_0:
[----:B------:R-:W5:Y:S01]  /*02d0*/  SHFL.IDX PT, R2, R0, RZ, 0x1f ;  /* 0x00001fff00027589 */ /* 0x000f6200000e0000 */
[----:B------:R-:W-:Y:S01]  /*02e0*/  NOP ;  /* 0x0000000000007918 */ /* 0x000fe20000000000 */
[----:B-----5:R-:W-:-:S13]  /*02f0*/  ISETP.NE.AND P0, PT, R2, RZ, PT ;  /* 0x000000ff0200720c */ /* 0x020fda0003f05270 */
[----:B------:R-:W-:Y:S05]  /*0300*/  @P0 BRA `(.L_x_1) ;  /* 0x0000000000480947 */ /* 0x000fea0003800000 */
[----:B0-----:R-:W0:Y:S01]  /*0310*/  S2UR UR5, SR_CgaCtaId ;  /* 0x00000000000579c3 */ /* 0x001e220000008800 */
        /* <DEDUP_REMOVED lines=12> */
[----:B0-----:R0:W0:Y:S08]  /*03e0*/  SYNCS.EXCH.64 URZ, [UR8+0x22850], UR4 ;  /* 0x02285004083f75b2 */ /* 0x0010300008000100 */
[----:B------:R0:W0:Y:S01]  /*03f0*/  SYNCS.EXCH.64 URZ, [UR8+0x22860], UR6 ;  /* 0x02286006083f75b2 */ /* 0x0000220008000100 */
[----:B------:R0:W0:Y:S01]  /*0400*/  SYNCS.EXCH.64 URZ, [UR8+0x22858], UR4 ;  /* 0x02285804083f75b2 */ /* 0x0000220008000100 */
[----:B------:R0:W0:Y:S01]  /*0410*/  SYNCS.EXCH.64 URZ, [UR8+0x22868], UR6 ;  /* 0x02286806083f75b2 */ /* 0x0000220008000100 */
[----:B------:R-:W-:Y:S01]  /*0420*/  NOP ;  /* 0x0000000000007918 */ /* 0x000fe20000000000 */
.L_x_1:
[----:B------:R-:W5:Y:S01]  /*0430*/  SHFL.IDX PT, R2, R0, RZ, 0x1f ;  /* 0x00001fff00027589 */ /* 0x000f6200000e0000 */
[----:B------:R-:W-:Y:S01]  /*0440*/  NOP ;  /* 0x0000000000007918 */ /* 0x000fe20000000000 */
[----:B-----5:R-:W-:-:S13]  /*0450*/  ISETP.NE.AND P0, PT, R2, RZ, PT ;  /* 0x000000ff0200720c */ /* 0x020fda0003f05270 */
[----:B------:R-:W-:Y:S05]  /*0460*/  @P0 BRA `(.L_x_2) ;  /* 0x0000000000380947 */ /* 0x000fea0003800000 */
[----:B0-----:R-:W0:Y:S01]  /*0470*/  S2UR UR5, SR_CgaCtaId ;  /* 0x00000000000579c3 */ /* 0x001e220000008800 */
[----:B------:R-:W-:Y:S01]  /*0480*/  UMOV UR4, 0x400 ;  /* 0x0000040000047882 */ /* 0x000fe20000000000 */
[----:B------:R-:W-:Y:S01]  /*0490*/  UMOV UR7, 0x80 ;  /* 0x0000008000077882 */ /* 0x000fe20000000000 */
[----:B------:R-:W-:Y:S01]  /*04a0*/  ELECT P0, URZ, PT ;  /* 0x00000000003f782f */ /* 0x000fe20003800000 */
[----:B0-----:R-:W-:Y:S02]  /*04b0*/  ULEA UR6, UR5, UR4, 0x18 ;  /* 0x0000000405067291 */ /* 0x001fe4000f8ec03f */
[----:B------:R-:W-:-:S04]  /*04c0*/  UIADD3 UR4, -UR7, 0x100000, URZ ;  /* 0x0010000007047890 */ /* 0x000fc8000fffe13f */
[----:B------:R-:W-:Y:S02]  /*04d0*/  USHF.L.U32 UR5, UR4, 0xb, URZ ;  /* 0x0000000b04057899 */ /* 0x000fe4000800063f */
[----:B------:R-:W-:Y:S01]  /*04e0*/  USHF.L.U32 UR4, UR4, 0x1, URZ ;  /* 0x0000000104047899 */ /* 0x000fe2000800063f */
[----:B------:R-:W0:Y:S11]  /*04f0*/  FENCE.VIEW.ASYNC.S ;  /* 0x00000000000073c6 */ /* 0x000e360000000000 */
[----:B0-----:R0:W0:Y:S01]  /*0500*/  SYNCS.EXCH.64 URZ, [UR6+0x22870], UR4 ;  /* 0x02287004063f75b2 */ /* 0x0010220008000100 */
[----:B------:R0:W0:Y:S01]  /*0510*/  SYNCS.EXCH.64 URZ, [UR6+0x22880], UR4 ;  /* 0x02288004063f75b2 */ /* 0x0000220008000100 */
[----:B------:R0:W0:Y:S01]  /*0520*/  SYNCS.EXCH.64 URZ, [UR6+0x22878], UR4 ;  /* 0x02287804063f75b2 */ /* 0x0000220008000100 */
[----:B------:R0:W0:Y:S01]  /*0530*/  SYNCS.EXCH.64 URZ, [UR6+0x22888], UR4 ;  /* 0x02288804063f75b2 */ /* 0x0000220008000100 */
[----:B------:R-:W-:Y:S01]  /*0540*/  NOP ;  /* 0x0000000000007918 */ /* 0x000fe20000000000 */
.L_x_2:
        /* <DEDUP_REMOVED lines=22> */
.L_x_3:
[----:B------:R-:W5:Y:S01]  /*06b0*/  SHFL.IDX PT, R2, R0, RZ, 0x1f ;  /* 0x00001fff00027589 */ /* 0x000f6200000e0000 */
[----:B------:R-:W-:Y:S01]  /*06c0*/  R2UR UR9, R3 ;  /* 0x00000000030972ca */ /* 0x000fe200000e0000 */
        /* <DEDUP_REMOVED lines=21> */
.L_x_4:
[----:B------:R-:W-:Y:S01]  /*0820*/  UISETP.NE.AND UP0, UPT, UR9, URZ, UPT ;  /* 0x0000003f0900728c */ /* 0x000fe2000bf05270 */
[----:B------:R-:W-:Y:S01]  /*0830*/  NOP ;  /* 0x0000000000007918 */ /* 0x000fe20000000000 */
[----:B------:R-:W-:Y:S01]  /*0840*/  UMOV UR38, 0x1 ;  /* 0x0000000100267882 */ /* 0x000fe20000000000 */
[----:B------:R-:W-:Y:S01]  /*0850*/  ULDC.64 UR48, c[0x0][0x208] ;  /* 0x0000820000307ab9 */ /* 0x000fe20000000a00 */
[----:B------:R-:W-:Y:S01]  /*0860*/  USEL UR38, UR38, 0x2, !UP0 ;  /* 0x0000000226267887 */ /* 0x000fe2000c000000 */
[----:B01234-:R-:W-:Y:S01]  /*0870*/  BAR.SYNC.DEFER_BLOCKING 0x0 ;  /* 0x0000000000007b1d */ /* 0x01ffe20000010000 */
[----:B------:R-:W-:-:S13]  /*0880*/  PLOP3.LUT P0, PT, PT, PT, UP0, 0x80, 0x0 ;  /* 0x000000000000781c */ /* 0x000fda0003f0f008 */
[----:B------:R-:W-:Y:S05]  /*0890*/  @!P0 BRA `(.L_x_5) ;  /* 0x0000007400088947 */ /* 0x000fea0003800000 */
.L_x_6:
[----:B------:R-:W-:-:S08]  /*08a0*/  NOP ;  /* 0x0000000000007918 */ /* 0x000fd00000000000 */
[----:B------:R-:W0:Y:S02]  /*08b0*/  USETMAXREG.TRY_ALLOC.CTAPOOL UP0, 0xe8 ;  /* 0x000000e8000079c8 */ /* 0x000e240008000600 */
[----:B0-----:R-:W-:-:S13]  /*08c0*/  PLOP3.LUT P0, PT, PT, PT, UP0, 0x80, 0x0 ;  /* 0x000000000000781c */ /* 0x001fda0003f0f008 */
[----:B------:R-:W-:Y:S05]  /*08d0*/  @!P0 BRA `(.L_x_6) ;  /* 0xfffffffc00f08947 */ /* 0x000fea000383ffff */
[----:B------:R-:W-:Y:S01]  /*08e0*/  SHF.R.U32.HI R0, RZ, 0x7, R19 ;  /* 0x00000007ff007819 */ /* 0x000fe20000011613 */
[----:B------:R-:W0:Y:S08]  /*08f0*/  S2UR UR45, SR_CTAID.X ;  /* 0x00000000002d79c3 */ /* 0x000e300000002500 */
[----:B------:R-:W-:Y:S06]  /*0900*/  BAR.ARV 0x8, 0x180 ;  /* 0x0206000000007b1d */ /* 0x000fec0000002000 */
[----:B------:R-:W-:-:S02]  /*0910*/  ISETP.NE.AND P0, PT, R0, 0x1, PT ;  /* 0x000000010000780c */ /* 0x000fc40003f05270 */
[----:B------:R-:W0:Y:S11]  /*0920*/  LDC R0, c[0x0][0xc34] ;  /* 0x00030d00ff007b82 */ /* 0x000e360000000800 */
[----:B------:R-:W-:Y:S06]  /*0930*/  @!P0 BAR.ARV 0x9, 0x100 ;  /* 0x0244000000008b1d */ /* 0x000fec0000002000 */
[----:B0-----:R-:W-:-:S13]  /*0940*/  ISETP.LE.AND P0, PT, R0, UR45, PT ;  /* 0x0000002d00007c0c */ /* 0x001fda000bf03270 */
[----:B------:R-:W-:Y:S05]  /*0950*/  @P0 EXIT ;  /* 0x000000000000094d */ /* 0x000fea0003800000 */
[----:B------:R-:W-:Y:S01]  /*0960*/  VIADD R19, R19, 0xffffff80 ;  /* 0xffffff8013137836 */ /* 0x000fe20000000000 */
[----:B------:R-:W-:Y:S01]  /*0970*/  ULOP3.LUT UR47, UR38, 0x1, URZ, 0xfc, !UPT ;  /* 0x00000001262f7892 */ /* 0x000fe2000f8efc3f */
[----:B------:R-:W-:Y:S01]  /*0980*/  UMOV UR46, URZ ;  /* 0x0000003f002e7c82 */ /* 0x000fe20008000000 */
[----:B------:R-:W-:Y:S02]  /*0990*/  UMOV UR36, URZ ;  /* 0x0000003f00247c82 */ /* 0x000fe40008000000 */
[----:B------:R-:W-:Y:S01]  /*09a0*/  SHF.R.S32.HI R0, RZ, 0x1f, R19 ;  /* 0x0000001fff007819 */ /* 0x000fe20000011413 */
[----:B------:R-:W-:-:S03]  /*09b0*/  UMOV UR37, URZ ;  /* 0x0000003f00257c82 */ /* 0x000fc60008000000 */
[CC--:B------:R-:W-:Y:S02]  /*09c0*/  LEA.HI R3, R0.reuse, R19.reuse, RZ, 0x7 ;  /* 0x0000001300037211 */ /* 0x0c0fe400078f38ff */
[-C--:B------:R-:W-:Y:S02]  /*09d0*/  LEA.HI R4, R0, R19.reuse, RZ, 0x5 ;  /* 0x0000001300047211 */ /* 0x080fe400078f28ff */
[----:B------:R-:W-:Y:S02]  /*09e0*/  LOP3.LUT R2, R3, 0xffffff80, RZ, 0xc0, !PT ;  /* 0xffffff8003027812 */ /* 0x000fe400078ec0ff */
[----:B------:R-:W-:Y:S01]  /*09f0*/  SHF.R.S32.HI R206, RZ, 0x7, R3 ;  /* 0x00000007ffce7819 */ /* 0x000fe20000011403 */
[----:B------:R-:W-:Y:S01]  /*0a00*/  IMAD.SHL.U32 R6, R4, 0x20, RZ ;  /* 0x0000002004067824 */ /* 0x000fe200078e00ff */
[CC--:B------:R-:W-:Y:S01]  /*0a10*/  LEA.HI R200, R0.reuse, R19.reuse, RZ, 0x3 ;  /* 0x0000001300c87211 */ /* 0x0c0fe200078f18ff */
[----:B------:R-:W-:Y:S01]  /*0a20*/  IMAD.IADD R205, R19, 0x1, -R2 ;  /* 0x0000000113cd7824 */ /* 0x000fe200078e0a02 */
[----:B------:R-:W-:-:S02]  /*0a30*/  LEA.HI R2, R0, R19, RZ, 0x4 ;  /* 0x0000001300027211 */ /* 0x000fc400078f20ff */
[----:B------:R-:W-:Y:S02]  /*0a40*/  LOP3.LUT R7, R6, 0xfffffc00, RZ, 0xc0, !PT ;  /* 0xfffffc0006077812 */ /* 0x000fe400078ec0ff */
[----:B------:R-:W-:Y:S02]  /*0a50*/  SHF.R.S32.HI R8, RZ, 0x1f, R205 ;  /* 0x0000001fff087819 */ /* 0x000fe400000114cd */
[----:B------:R-:W-:Y:S02]  /*0a60*/  LOP3.LUT R4, R2, 0x3fffff0, RZ, 0xc0, !PT ;  /* 0x03fffff002047812 */ /* 0x000fe400078ec0ff */
[----:B------:R-:W-:Y:S02]  /*0a70*/  LEA.HI R9, R8, R205, RZ, 0x2 ;  /* 0x000000cd08097211 */ /* 0x000fe400078f10ff */
[----:B------:R-:W-:Y:S01]  /*0a80*/  SHF.R.S32.HI R5, RZ, 0x4, R2 ;  /* 0x00000004ff057819 */ /* 0x000fe20000011402 */
[----:B------:R-:W-:Y:S01]  /*0a90*/  IMAD.IADD R4, R19, 0x1, -R4 ;  /* 0x0000000113047824 */ /* 0x000fe200078e0a04 */
[----:B------:R-:W-:-:S02]  /*0aa0*/  SHF.R.S32.HI R10, RZ, 0x2, R9 ;  /* 0x00000002ff0a7819 */ /* 0x000fc40000011409 */
[----:B------:R-:W-:Y:S01]  /*0ab0*/  SHF.R.S32.HI R11, RZ, 0x1f, R9 ;  /* 0x0000001fff0b7819 */ /* 0x000fe20000011409 */
[----:B------:R-:W-:Y:S01]  /*0ac0*/  IMAD R7, R4, 0x40, R7 ;  /* 0x0000004004077824 */ /* 0x000fe200078e0207 */
[----:B------:R-:W-:Y:S02]  /*0ad0*/  LEA.HI R6, R0, R19, RZ, 0x2 ;  /* 0x0000001300067211 */ /* 0x000fe400078f10ff */
[----:B------:R-:W-:Y:S02]  /*0ae0*/  LEA.HI R2, R2, R5, RZ, 0x1 ;  /* 0x0000000502027211 */ /* 0x000fe400078f08ff */
[----:B------:R-:W-:Y:S02]  /*0af0*/  LEA.HI R11, R11, R10, RZ, 0x3 ;  /* 0x0000000a0b0b7211 */ /* 0x000fe400078f18ff */
[----:B------:R-:W-:Y:S02]  /*0b00*/  LOP3.LUT R6, R6, 0xfffffffc, RZ, 0xc0, !PT ;  /* 0xfffffffc06067812 */ /* 0x000fe400078ec0ff */
[----:B------:R-:W-:-:S02]  /*0b10*/  LOP3.LUT R2, R2, 0x1ffffffe, RZ, 0xc0, !PT ;  /* 0x1ffffffe02027812 */ /* 0x000fc400078ec0ff */
[----:B------:R-:W-:Y:S01]  /*0b20*/  LOP3.LUT R11, R11, 0xfffffff8, RZ, 0xc0, !PT ;  /* 0xfffffff80b0b7812 */ /* 0x000fe200078ec0ff */
[----:B------:R-:W-:Y:S01]  /*0b30*/  IMAD.IADD R6, R19, 0x1, -R6 ;  /* 0x0000000113067824 */ /* 0x000fe200078e0a06 */
[----:B------:R-:W-:Y:S02]  /*0b40*/  LEA.HI R8, R8, R205, RZ, 0x5 ;  /* 0x000000cd08087211 */ /* 0x000fe400078f28ff */
[----:B------:R-:W-:Y:S01]  /*0b50*/  LEA.HI R3, R3, R206, RZ, 0x1 ;  /* 0x000000ce03037211 */ /* 0x000fe200078f08ff */
[----:B------:R-:W-:Y:S01]  /*0b60*/  IMAD.IADD R11, R10, 0x1, -R11 ;  /* 0x000000010a0b7824 */ /* 0x000fe200078e0a0b */
[----:B------:R-:W-:Y:S02]  /*0b70*/  LOP3.LUT R4, R200, 0xfffffff8, RZ, 0xc0, !PT ;  /* 0xfffffff8c8047812 */ /* 0x000fe400078ec0ff */
[----:B------:R-:W-:Y:S02]  /*0b80*/  IADD3 R2, R5, -R2, RZ ;  /* 0x8000000205027210 */ /* 0x000fe40007ffe0ff */
[----:B------:R-:W-:Y:S01]  /*0b90*/  SHF.R.S32.HI R8, RZ, 0x5, R8 ;  /* 0x00000005ff087819 */ /* 0x000fe20000011408 */
[----:B------:R-:W-:Y:S01]  /*0ba0*/  IMAD.IADD R19, R19, 0x1, -R4 ;  /* 0x0000000113137824 */ /* 0x000fe200078e0a04 */
[----:B------:R-:W-:Y:S01]  /*0bb0*/  LOP3.LUT R3, R3, 0x3fffffe, RZ, 0xc0, !PT ;  /* 0x03fffffe03037812 */ /* 0x000fe200078ec0ff */
[----:B------:R-:W-:Y:S01]  /*0bc0*/  IMAD R210, R2, 0x8, R7 ;  /* 0x0000000802d27824 */ /* 0x000fe200078e0207 */
[----:B------:R-:W-:Y:S01]  /*0bd0*/  LEA.HI R0, R6, R6, RZ, 0x1 ;  /* 0x0000000606007211 */ /* 0x000fe200078f08ff */
[----:B------:R-:W-:Y:S01]  /*0be0*/  IMAD R8, R8, 0x10, R11 ;  /* 0x0000001008087824 */ /* 0x000fe200078e020b */
[----:B------:R-:W-:Y:S01]  /*0bf0*/  LOP3.LUT R208, R9, 0x7ffffffc, RZ, 0xc0, !PT ;  /* 0x7ffffffc09d07812 */ /* 0x000fe200078ec0ff */
[----:B------:R-:W-:Y:S01]  /*0c00*/  IMAD.IADD R3, R206, 0x1, -R3 ;  /* 0x00000001ce037824 */ /* 0x000fe200078e0a03 */
[----:B------:R-:W-:Y:S01]  /*0c10*/  LOP3.LUT R5, R0, 0x1ffffffe, RZ, 0xc0, !PT ;  /* 0x1ffffffe00057812 */ /* 0x000fe200078ec0ff */
[----:B------:R-:W-:Y:S01]  /*0c20*/  IMAD.SHL.U32 R2, R19, 0x8, RZ ;  /* 0x0000000813027824 */ /* 0x000fe200078e00ff */
[----:B------:R-:W-:Y:S01]  /*0c30*/  SHF.R.S32.HI R200, RZ, 0x3, R200 ;  /* 0x00000003ffc87819 */ /* 0x000fe200000114c8 */
[----:B------:R-:W-:Y:S01]  /*0c40*/  IMAD R207, R3, 0x40, R8 ;  /* 0x0000004003cf7824 */ /* 0x000fe200078e0208 */
[----:B------:R-:W-:Y:S01]  /*0c50*/  IADD3 R6, R6, -R5, RZ ;  /* 0x8000000506067210 */ /* 0x000fe20007ffe0ff */
[----:B------:R-:W-:-:S02]  /*0c60*/  VIADD R18, R2, 0x40 ;  /* 0x0000004002127836 */ /* 0x000fc40000000000 */
[----:B------:R-:W-:Y:S01]  /*0c70*/  VIADD R17, R2, 0x80 ;  /* 0x0000008002117836 */ /* 0x000fe20000000000 */
[----:B------:R-:W-:Y:S01]  /*0c80*/  LEA R209, R6, R207, 0x3 ;  /* 0x000000cf06d17211 */ /* 0x000fe200078e18ff */
[----:B------:R-:W-:Y:S01]  /*0c90*/  VIADD R16, R2, 0xc0 ;  /* 0x000000c002107836 */ /* 0x000fe20000000000 */
[----:B------:R-:W-:Y:S01]  /*0ca0*/  SHF.R.S32.HI R214, RZ, 0x1f, R18 ;  /* 0x0000001fffd67819 */ /* 0x000fe20000011412 */
[----:B------:R-:W-:Y:S01]  /*0cb0*/  IMAD.IADD R208, R205, 0x1, -R208 ;  /* 0x00000001cdd07824 */ /* 0x000fe200078e0ad0 */
[----:B------:R-:W-:Y:S02]  /*0cc0*/  SHF.R.S32.HI R213, RZ, 0x1f, R17 ;  /* 0x0000001fffd57819 */ /* 0x000fe40000011411 */
[----:B------:R-:W-:-:S07]  /*0cd0*/  SHF.R.S32.HI R212, RZ, 0x1f, R16 ;  /* 0x0000001fffd47819 */ /* 0x000fce0000011410 */
.L_x_39:
[----:B0-----:R-:W0:Y:S01]  /*0ce0*/  SHFL.IDX PT, R0, R206, RZ, 0x1f ;  /* 0x00001fffce007589 */ /* 0x001e2200000e0000 */
[----:B-1----:R-:W1:Y:S01]  /*0cf0*/  S2UR UR39, SR_CgaCtaId ;  /* 0x00000000002779c3 */ /* 0x002e620000008800 */
[----:B------:R-:W-:Y:S01]  /*0d00*/  ULDC.64 UR6, c[0x0][0x418] ;  /* 0x0001060000067ab9 */ /* 0x000fe20000000a00 */
[----:B------:R-:W-:Y:S01]  /*0d10*/  ULDC UR4, c[0x0][0xc38] ;  /* 0x00030e0000047ab9 */ /* 0x000fe20000000800 */
[----:B------:R-:W-:Y:S02]  /*0d20*/  UISETP.NE.U32.AND UP0, UPT, UR6, URZ, UPT ;  /* 0x0000003f0600728c */ /* 0x000fe4000bf05070 */
[----:B------:R-:W-:Y:S01]  /*0d30*/  UISETP.NE.AND UP1, UPT, UR4, 0x1, UPT ;  /* 0x000000010400788c */ /* 0x000fe2000bf25270 */
[----:B------:R-:W-:Y:S02]  /*0d40*/  UMOV UR41, 0x400 ;  /* 0x0000040000297882 */ /* 0x000fe40000000000 */
[----:B------:R-:W-:Y:S01]  /*0d50*/  ULDC UR4, c[0x0][0xc44] ;  /* 0x0003110000047ab9 */ /* 0x000fe20000000800 */
[----:B------:R-:W-:-:S02]  /*0d60*/  UISETP.NE.AND.EX UP0, UPT, UR7, URZ, UPT, UP0 ;  /* 0x0000003f0700728c */ /* 0x000fc4000bf05300 */
[----:B------:R-:W-:Y:S01]  /*0d70*/  UISETP.NE.AND UP2, UPT, UR4, 0x1, UPT ;  /* 0x000000010400788c */ /* 0x000fe2000bf45270 */
[----:B------:R-:W-:Y:S01]  /*0d80*/  ULDC UR42, c[0x0][0x424] ;  /* 0x00010900002a7ab9 */ /* 0x000fe20000000800 */
[----:B------:R-:W-:Y:S01]  /*0d90*/  ULDC UR10, c[0x0][0x2f0] ;  /* 0x0000bc00000a7ab9 */ /* 0x000fe20000000800 */
[----:B------:R-:W-:Y:S02]  /*0da0*/  USEL UR42, UR42, 0x1, UP0 ;  /* 0x000000012a2a7887 */ /* 0x000fe40008000000 */
[----:B------:R-:W-:Y:S01]  /*0db0*/  @UP1 ULDC UR4, c[0x0][0xc3c] ;  /* 0x00030f0000041ab9 */ /* 0x000fe20000000800 */
[----:B------:R-:W-:Y:S01]  /*0dc0*/  @UP1 ULDC UR12, c[0x0][0xc40] ;  /* 0x00031000000c1ab9 */ /* 0x000fe20000000800 */
[----:B------:R-:W-:Y:S02]  /*0dd0*/  UIMAD.WIDE.U32 UR4, UR45, UR4, URZ ;  /* 0x000000042d0472a5 */ /* 0x000fe4000f8e003f */
[----:B------:R-:W-:Y:S01]  /*0de0*/  UIMAD UR42, UR42, UR10, URZ ;  /* 0x0000000a2a2a72a4 */ /* 0x000fe2000f8e023f */
[----:B0-----:R-:W-:Y:S01]  /*0df0*/  R2UR UR6, R0 ;  /* 0x00000000000672ca */ /* 0x001fe200000e0000 */
[----:B-1----:R-:W-:Y:S01]  /*0e00*/  ULEA UR41, UR39, UR41, 0x18 ;  /* 0x0000002927297291 */ /* 0x002fe2000f8ec03f */
[----:B------:R-:W-:Y:S01]  /*0e10*/  UMOV UR40, UR45 ;  /* 0x0000002d00287c82 */ /* 0x000fe20008000000 */
[----:B------:R-:W-:-:S02]  /*0e20*/  @UP1 USHF.R.U32.HI UR40, URZ, UR12, UR5 ;  /* 0x0000000c3f281299 */ /* 0x000fc40008011605 */
[----:B------:R-:W-:Y:S01]  /*0e30*/  UIADD3 UR11, UR41, 0x18400, URZ ;  /* 0x00018400290b7890 */ /* 0x000fe2000fffe03f */
[----:B------:R-:W-:-:S03]  /*0e40*/  @UP2 ULDC.64 UR8, c[0x0][0xc48] ;  /* 0x0003120000082ab9 */ /* 0x000fc60000000a00 */
[----:B------:R-:W-:Y:S02]  /*0e50*/  ULOP3.LUT UP0, URZ, UR11, 0x1bf, URZ, 0xc0, !UPT ;  /* 0x000001bf0b3f7892 */ /* 0x000fe4000f80c03f */
[----:B------:R-:W-:Y:S02]  /*0e60*/  UIMAD.WIDE.U32 UR4, UR40, UR8, URZ ;  /* 0x00000008280472a5 */ /* 0x000fe4000f8e003f */
[----:B------:R-:W-:Y:S02]  /*0e70*/  ULEA.HI UR7, UR6, UR6, URZ, 0x1 ;  /* 0x0000000606077291 */ /* 0x000fe4000f8f083f */
[----:B------:R-:W-:Y:S01]  /*0e80*/  PLOP3.LUT P0, PT, PT, PT, UP0, 0x80, 0x0 ;  /* 0x000000000000781c */ /* 0x000fe20003f0f008 */
[----:B------:R-:W-:Y:S01]  /*0e90*/  UMOV UR43, UR40 ;  /* 0x00000028002b7c82 */ /* 0x000fe20008000000 */
[----:B------:R-:W-:Y:S02]  /*0ea0*/  ULOP3.LUT UR7, UR7, 0x1e, URZ, 0xc0, !UPT ;  /* 0x0000001e07077892 */ /* 0x000fe4000f8ec03f */
[----:B------:R-:W-:-:S02]  /*0eb0*/  @UP2 USHF.R.U32.HI UR43, URZ, UR9, UR5 ;  /* 0x000000093f2b2299 */ /* 0x000fc40008011605 */
[----:B------:R-:W-:Y:S02]  /*0ec0*/  UIADD3 UR7, UR6, -UR7, URZ ;  /* 0x8000000706077290 */ /* 0x000fe4000fffe03f */
[----:B------:R-:W-:Y:S02]  /*0ed0*/  UIADD3 UR6, UR42, 0x5f, URZ ;  /* 0x0000005f2a067890 */ /* 0x000fe4000fffe03f */
[----:B------:R-:W-:Y:S02]  /*0ee0*/  ULEA UR8, UR7, UR11, 0xd ;  /* 0x0000000b07087291 */ /* 0x000fe4000f8e683f */
[----:B------:R-:W-:Y:S02]  /*0ef0*/  UIMAD.WIDE UR6, UR6, 0x2aaaaaab, URZ ;  /* 0x2aaaaaab060678a5 */ /* 0x000fe4000f8e023f */
[----:B------:R-:W-:Y:S02]  /*0f00*/  USHF.R.U32.HI UR8, URZ, 0x4, UR8 ;  /* 0x000000043f087899 */ /* 0x000fe40008011608 */
[----:B------:R-:W-:-:S02]  /*0f10*/  USHF.R.U32.HI UR44, URZ, 0x1f, UR7 ;  /* 0x0000001f3f2c7899 */ /* 0x000fc40008011607 */
[----:B------:R-:W-:Y:S02]  /*0f20*/  ULOP3.LUT UR50, UR8, 0x3fff, URZ, 0xc0, !UPT ;  /* 0x00003fff08327892 */ /* 0x000fe4000f8ec03f */
[----:B------:R-:W-:Y:S01]  /*0f30*/  ULEA.HI.SX32 UR44, UR7, UR44, 0x1c ;  /* 0x0000002c072c7291 */ /* 0x000fe2000f8fe23f */
[----:B--234-:R-:W-:Y:S11]  /*0f40*/  @!P0 BRA `(.L_x_7) ;  /* 0x0000000000408947 */ /* 0x01cff60003800000 */
[----:B------:R-:W-:Y:S01]  /*0f50*/  MOV R0, 0x0 ;  /* 0x0000000000007802 */ /* 0x000fe20000000f00 */
[----:B------:R-:W-:Y:S01]  /*0f60*/  ULDC.64 UR4, c[0x4][0x98] ;  /* 0x0100260000047ab9 */ /* 0x000fe20000000a00 */
[----:B------:R-:W-:Y:S01]  /*0f70*/  ULDC.64 UR6, c[0x4][0x38] ;  /* 0x01000e0000067ab9 */ /* 0x000fe20000000a00 */
[----:B------:R-:W-:Y:S01]  /*0f80*/  IMAD.U32 R4, RZ, RZ, UR4 ;  /* 0x00000004ff047e24 */ /* 0x000fe2000f8e00ff */
[----:B------:R0:W1:Y:S01]  /*0f90*/  LDC.64 R14, c[0x4][R0] ;  /* 0x01000000000e7b82 */ /* 0x0000620000000a00 */
[----:B------:R-:W-:Y:S01]  /*0fa0*/  IMAD.U32 R5, RZ, RZ, UR5 ;  /* 0x00000005ff057e24 */ /* 0x000fe2000f8e00ff */
[----:B------:R-:W-:Y:S01]  /*0fb0*/  ULDC.64 UR4, c[0x4][0xa0] ;  /* 0x0100280000047ab9 */ /* 0x000fe20000000a00 */
[----:B------:R-:W-:Y:S01]  /*0fc0*/  IMAD.U32 R10, RZ, RZ, UR6 ;  /* 0x00000006ff0a7e24 */ /* 0x000fe2000f8e00ff */
[----:B------:R-:W-:Y:S01]  /*0fd0*/  MOV R8, 0x70 ;  /* 0x0000007000087802 */ /* 0x000fe20000000f00 */
[----:B------:R-:W-:Y:S02]  /*0fe0*/  IMAD.U32 R6, RZ, RZ, UR4 ;  /* 0x00000004ff067e24 */ /* 0x000fe4000f8e00ff */
[----:B------:R-:W-:-:S02]  /*0ff0*/  IMAD.U32 R7, RZ, RZ, UR5 ;  /* 0x00000005ff077e24 */ /* 0x000fc4000f8e00ff */
[----:B------:R-:W-:Y:S02]  /*1000*/  IMAD.U32 R11, RZ, RZ, UR7 ;  /* 0x00000007ff0b7e24 */ /* 0x000fe4000f8e00ff */
[----:B------:R-:W-:Y:S02]  /*1010*/  IMAD.MOV.U32 R12, RZ, RZ, 0x1 ;  /* 0x00000001ff0c7424 */ /* 0x000fe400078e00ff */
[----:B0-----:R-:W-:-:S07]  /*1020*/  IMAD.MOV.U32 R13, RZ, RZ, RZ ;  /* 0x000000ffff0d7224 */ /* 0x001fce00078e00ff */
[----:B------:R-:W-:-:S07]  /*1030*/  LEPC R20, `(.L_x_7) ;  /* 0x000000001014794e */ /* 0x000fce0000000000 */
[----:B-1----:R-:W-:Y:S05]  /*1040*/  CALL.ABS.NOINC R14 ;  /* 0x000000000e007343 */ /* 0x002fea0003c00000 */
.L_x_7:
[----:B------:R-:W-:Y:S01]  /*1050*/  ULOP3.LUT UR4, UR46, 0x1, URZ, 0xc0, !UPT ;  /* 0x000000012e047892 */ /* 0x000fe2000f8ec03f */
[----:B------:R-:W0:Y:S05]  /*1060*/  S2R R20, SR_TID.X ;  /* 0x0000000000147919 */ /* 0x000e2a0000002100 */
[----:B------:R-:W-:-:S05]  /*1070*/  IMAD.U32 R0, RZ, RZ, UR4 ;  /* 0x00000004ff007e24 */ /* 0x000fca000f8e00ff */
[----:B------:R-:W-:-:S04]  /*1080*/  SHF.L.U32 R0, R0, 0x1f, RZ ;  /* 0x0000001f00007819 */ /* 0x000fc800000006ff */
[----:B------:R-:W1:Y:S01]  /*1090*/  SYNCS.PHASECHK.TRANS64.TRYWAIT P0, [UR41+0x22800], R0 ;  /* 0x02280000ff0075a7 */ /* 0x000e620008000169 */
[----:B0-----:R-:W-:-:S05]  /*10a0*/  SHF.R.U32.HI R20, RZ, 0x7, R20 ;  /* 0x00000007ff147819 */ /* 0x001fca0000011614 */
[----:B------:R-:W-:Y:S01]  /*10b0*/  VIADD R7, R20, 0x8 ;  /* 0x0000000814077836 */ /* 0x000fe20000000000 */
[----:B-1----:R-:W-:Y:S06]  /*10c0*/  @!P0 BRA `(.L_x_8) ;  /* 0x000000a800648947 */ /* 0x002fec0003800000 */
.L_x_89:
[----:B0-----:R-:W-:Y:S01]  /*10d0*/  IMAD.U32 R0, RZ, RZ, UR47 ;  /* 0x0000002fff007e24 */ /* 0x001fe2000f8e00ff */
[----:B------:R-:W-:Y:S05]  /*10e0*/  WARPSYNC.ALL ;  /* 0x0000000000007948 */ /* 0x000fea0003800000 */
[----:B------:R0:W-:Y:S01]  /*10f0*/  BAR.SYNC.DEFER_BLOCKING R7, 0x100 ;  /* 0x000400070000751d */ /* 0x0001e20000010000 */
[----:B------:R-:W-:-:S13]  /*1100*/  ISETP.NE.AND P0, PT, R0, 0x3, PT ;  /* 0x000000030000780c */ /* 0x000fda0003f05270 */
[----:B0-----:R-:W-:Y:S05]  /*1110*/  @!P0 BRA `(.L_x_9) ;  /* 0x0000000000048947 */ /* 0x001fea0003800000 */
[----:B------:R-:W-:Y:S01]  /*1120*/  BPT.TRAP 0x1 ;  /* 0x000000040000795c */ /* 0x000fe20000300000 */
.L_x_9:
[----:B------:R-:W-:Y:S01]  /*1130*/  ULEA UR22, UR37, UR41, 0x3 ;  /* 0x0000002925167291 */ /* 0x000fe2000f8e183f */
[----:B------:R-:W-:-:S05]  /*1140*/  IMAD.U32 R8, RZ, RZ, UR36 ;  /* 0x00000024ff087e24 */ /* 0x000fca000f8e00ff */
[----:B------:R-:W-:-:S04]  /*1150*/  SHF.L.U32 R8, R8, 0x1f, RZ ;  /* 0x0000001f08087819 */ /* 0x000fc800000006ff */
[----:B------:R0:W1:Y:S01]  /*1160*/  SYNCS.PHASECHK.TRANS64.TRYWAIT P1, [UR22+0x22830], R8 ;  /* 0x02283008ff0075a7 */ /* 0x0000620008020156 */
[----:B------:R-:W-:Y:S05]  /*1170*/  @!P0 BRA `(.L_x_10) ;  /* 0x0000000000048947 */ /* 0x000fea0003800000 */
[----:B------:R-:W-:Y:S01]  /*1180*/  BPT.TRAP 0x1 ;  /* 0x000000040000795c */ /* 0x000fe20000300000 */
.L_x_10:
[----:B-1----:R-:W-:Y:S05]  /*1190*/  @P1 BRA `(.L_x_11) ;  /* 0x0000000000081947 */ /* 0x002fea0003800000 */
[----:B------:R-:W1:Y:S02]  /*11a0*/  SYNCS.PHASECHK.TRANS64.TRYWAIT P1, [UR22+0x22830], R8 ;  /* 0x02283008ff0075a7 */ /* 0x000e640008020156 */
[----:B-1----:R-:W-:Y:S05]  /*11b0*/  @!P1 BRA `(.L_x_12) ;  /* 0x000000a800409947 */ /* 0x002fea0003800000 */
.L_x_11:
[----:B------:R-:W-:Y:S01]  /*11c0*/  UIADD3 UR4, UR41, 0x1c400, URZ ;  /* 0x0001c40029047890 */ /* 0x000fe2000fffe03f */
[----:B------:R-:W-:Y:S01]  /*11d0*/  WARPGROUP.ARRIVE ;  /* 0x00000000000079c5 */ /* 0x000fe20000000000 */
[----:B------:R-:W-:Y:S01]  /*11e0*/  UMOV UR5, 0x40000040 ;  /* 0x4000004000057882 */ /* 0x000fe20000000000 */
[----:B------:R-:W-:Y:S01]  /*11f0*/  UMOV UR7, 0x40000040 ;  /* 0x4000004000077882 */ /* 0x000fe20000000000 */
[----:B------:R-:W-:-:S03]  /*1200*/  USHF.R.U32.HI UR4, URZ, 0x4, UR4 ;  /* 0x000000043f047899 */ /* 0x000fc60008011604 */
[----:B------:R-:W2:Y:S01]  /*1210*/  S2R R0, SR_TID.X ;  /* 0x0000000000007919 */ /* 0x000ea20000002100 */
[----:B------:R-:W-:Y:S01]  /*1220*/  UMOV UR9, 0x40000040 ;  /* 0x4000004000097882 */ /* 0x000fe20000000000 */
[----:B------:R-:W-:Y:S01]  /*1230*/  UMOV UR11, 0x40000040 ;  /* 0x40000040000b7882 */ /* 0x000fe20000000000 */
[----:B------:R-:W-:Y:S01]  /*1240*/  ULOP3.LUT UR4, UR4, 0x3fff, URZ, 0xc0, !UPT ;  /* 0x00003fff04047892 */ /* 0x000fe2000f8ec03f */
[----:B------:R-:W-:Y:S01]  /*1250*/  UMOV UR13, 0x40000040 ;  /* 0x40000040000d7882 */ /* 0x000fe20000000000 */
[----:B------:R-:W-:Y:S02]  /*1260*/  UMOV UR15, 0x40000040 ;  /* 0x40000040000f7882 */ /* 0x000fe40000000000 */
[----:B------:R-:W-:Y:S02]  /*1270*/  ULOP3.LUT UR20, UR4, 0x10000, URZ, 0xfc, !UPT ;  /* 0x0001000004147892 */ /* 0x000fe4000f8efc3f */
[----:B------:R-:W-:Y:S02]  /*1280*/  ULOP3.LUT UR4, UR50, 0x10000, URZ, 0xfc, !UPT ;  /* 0x0001000032047892 */ /* 0x000fe4000f8efc3f */
[----:B------:R-:W-:-:S02]  /*1290*/  UIMAD UR6, UR37, 0x300, UR20 ;  /* 0x00000300250678a4 */ /* 0x000fc4000f8e0214 */
[----:B------:R-:W-:Y:S02]  /*12a0*/  UIADD3 UR8, UR4, 0x2, URZ ;  /* 0x0000000204087890 */ /* 0x000fe4000fffe03f */
[----:B------:R-:W-:Y:S02]  /*12b0*/  UIADD3 UR10, UR6, 0x2, URZ ;  /* 0x00000002060a7890 */ /* 0x000fe4000fffe03f */
[----:B------:R-:W-:Y:S02]  /*12c0*/  UIADD3 UR12, UR4, 0x4, URZ ;  /* 0x00000004040c7890 */ /* 0x000fe4000fffe03f */
[----:B------:R-:W-:Y:S02]  /*12d0*/  UIADD3 UR14, UR6, 0x4, URZ ;  /* 0x00000004060e7890 */ /* 0x000fe4000fffe03f */
[----:B------:R-:W-:Y:S01]  /*12e0*/  HGMMA.64x96x16.F32 R24, gdesc[UR4], RZ, !UPT, gsb0 ;  /* 0x01600000041879f0 */ /* 0x000fe2000c0008ff */
[----:B------:R-:W-:Y:S02]  /*12f0*/  UIADD3 UR16, UR4, 0x6, URZ ;  /* 0x0000000604107890 */ /* 0x000fe4000fffe03f */
[----:B------:R-:W-:Y:S01]  /*1300*/  UIADD3 UR18, UR6, 0x6, URZ ;  /* 0x0000000606127890 */ /* 0x000fe2000fffe03f */
[----:B------:R-:W-:Y:S01]  /*1310*/  UMOV UR17, 0x40000040 ;  /* 0x4000004000117882 */ /* 0x000fe20000000000 */
[----:B------:R-:W-:Y:S01]  /*1320*/  UMOV UR19, 0x40000040 ;  /* 0x4000004000137882 */ /* 0x000fe20000000000 */
[----:B--2---:R-:W-:-:S04]  /*1330*/  SHF.R.U32.HI R0, RZ, 0x7, R0 ;  /* 0x00000007ff007819 */ /* 0x004fc80000011600 */
[----:B------:R-:W-:Y:S01]  /*1340*/  IADD3 R0, -R0, 0xb, RZ ;  /* 0x0000000b00007810 */ /* 0x000fe20007ffe1ff */
[----:B------:R-:W-:Y:S02]  /*1350*/  WARPGROUP.DEPBAR.LE gsb0, 0x0 ;  /* 0x00008000000079c5 */ /* 0x000fe40000010000 */
[----:B------:R-:W-:-:S06]  /*1360*/  WARPGROUP.ARRIVE ;  /* 0x00000000000079c5 */ /* 0x000fcc0000000000 */
[----:B------:R-:W-:Y:S03]  /*1370*/  HGMMA.64x96x16.F32 R24, gdesc[UR8], R24, gsb0 ;  /* 0x01600000081879f0 */ /* 0x000fe60008000818 */
[----:B------:R-:W-:Y:S02]  /*1380*/  WARPGROUP.DEPBAR.LE gsb0, 0x0 ;  /* 0x00008000000079c5 */ /* 0x000fe40000010000 */
[----:B------:R-:W-:-:S06]  /*1390*/  WARPGROUP.ARRIVE ;  /* 0x00000000000079c5 */ /* 0x000fcc0000000000 */
[----:B------:R-:W-:Y:S03]  /*13a0*/  HGMMA.64x96x16.F32 R24, gdesc[UR12], R24, gsb0 ;  /* 0x016000000c1879f0 */ /* 0x000fe60008000818 */
[----:B------:R-:W-:Y:S02]  /*13b0*/  WARPGROUP.DEPBAR.LE gsb0, 0x0 ;  /* 0x00008000000079c5 */ /* 0x000fe40000010000 */
[----:B------:R-:W-:-:S06]  /*13c0*/  WARPGROUP.ARRIVE ;  /* 0x00000000000079c5 */ /* 0x000fcc0000000000 */
[----:B------:R-:W-:Y:S03]  /*13d0*/  HGMMA.64x96x16.F32 R24, gdesc[UR16], R24, gsb0 ;  /* 0x01600000101879f0 */ /* 0x000fe60008000818 */
[----:B------:R-:W-:Y:S02]  /*13e0*/  WARPGROUP.DEPBAR.LE gsb0, 0x0 ;  /* 0x00008000000079c5 */ /* 0x000fe40000010000 */
[----:B------:R2:W-:Y:S06]  /*13f0*/  BAR.ARV R0, 0x100 ;  /* 0x000400000000751d */ /* 0x0005ec0000002000 */
[----:B------:R-:W-:Y:S05]  /*1400*/  @!P0 BRA `(.L_x_13) ;  /* 0x0000000000048947 */ /* 0x000fea0003800000 */
[----:B------:R-:W-:Y:S01]  /*1410*/  BPT.TRAP 0x1 ;  /* 0x000000040000795c */ /* 0x000fe20000300000 */
.L_x_13:
[----:B------:R-:W-:Y:S01]  /*1420*/  ULDC UR7, c[0x0][0x9d8] ;  /* 0x0002760000077ab9 */ /* 0x000fe20000000800 */
[----:B------:R-:W-:Y:S01]  /*1430*/  UIMAD UR6, UR44, -0x60, UR42 ;  /* 0xffffffa02c0678a4 */ /* 0x000fe2000f8e022a */
[----:B------:R-:W-:Y:S01]  /*1440*/  FMUL.FTZ R24, R24, UR7 ;  /* 0x0000000718187c20 */ /* 0x000fe20008410000 */
[----:B------:R-:W-:Y:S01]  /*1450*/  FMUL.FTZ R25, R25, UR7 ;  /* 0x0000000719197c20 */ /* 0x000fe20008410000 */
[----:B------:R-:W-:Y:S01]  /*1460*/  FMUL.FTZ R28, R28, UR7 ;  /* 0x000000071c1c7c20 */ /* 0x000fe20008410000 */
[----:B------:R-:W-:Y:S01]  /*1470*/  UIADD3 UR6, UR6, 0x60, URZ ;  /* 0x0000006006067890 */ /* 0x000fe2000fffe03f */
[----:B------:R-:W-:Y:S01]  /*1480*/  FMUL.FTZ R29, R29, UR7 ;  /* 0x000000071d1d7c20 */ /* 0x000fe20008410000 */
[----:B------:R-:W-:Y:S01]  /*1490*/  FMUL.FTZ R32, R32, UR7 ;  /* 0x0000000720207c20 */ /* 0x000fe20008410000 */
[----:B------:R-:W3:Y:S01]  /*14a0*/  MUFU.TANH R24, R24 ;  /* 0x0000001800187308 */ /* 0x000ee20000002400 */
[----:B------:R-:W-:Y:S01]  /*14b0*/  FMUL.FTZ R26, R26, UR7 ;  /* 0x000000071a1a7c20 */ /* 0x000fe20008410000 */
[----:B------:R-:W-:Y:S01]  /*14c0*/  FMUL.FTZ R33, R33, UR7 ;  /* 0x0000000721217c20 */ /* 0x000fe20008410000 */
[----:B-1----:R-:W-:Y:S01]  /*14d0*/  MOV R3, UR6 ;  /* 0x0000000600037c02 */ /* 0x002fe20008000f00 */
[----:B------:R-:W-:Y:S01]  /*14e0*/  FMUL.FTZ R27, R27, UR7 ;  /* 0x000000071b1b7c20 */ /* 0x000fe20008410000 */
[----:B------:R-:W-:Y:S01]  /*14f0*/  FMUL.FTZ R36, R36, UR7 ;  /* 0x0000000724247c20 */ /* 0x000fe20008410000 */
[----:B------:R-:W-:Y:S01]  /*1500*/  FMUL.FTZ R30, R30, UR7 ;  /* 0x000000071e1e7c20 */ /* 0x000fe20008410000 */
[----:B------:R-:W-:Y:S01]  /*1510*/  FMUL.FTZ R37, R37, UR7 ;  /* 0x0000000725257c20 */ /* 0x000fe20008410000 */
[----:B------:R-:W1:Y:S01]  /*1520*/  MUFU.TANH R25, R25 ;  /* 0x0000001900197308 */ /* 0x000e620000002400 */
[----:B------:R-:W-:-:S02]  /*1530*/  IMAD R3, R208, -0x2, R3 ;  /* 0xfffffffed0037824 */ /* 0x000fc400078e0203 */
[----:B------:R-:W-:Y:S01]  /*1540*/  FMUL.FTZ R31, R31, UR7 ;  /* 0x000000071f1f7c20 */ /* 0x000fe20008410000 */
[----:B------:R-:W-:Y:S01]  /*1550*/  FMUL.FTZ R40, R40, UR7 ;  /* 0x0000000728287c20 */ /* 0x000fe20008410000 */
[----:B------:R-:W-:Y:S01]  /*1560*/  FMUL.FTZ R34, R34, UR7 ;  /* 0x0000000722227c20 */ /* 0x000fe20008410000 */
[----:B------:R-:W-:Y:S01]  /*1570*/  FMUL.FTZ R41, R41, UR7 ;  /* 0x0000000729297c20 */ /* 0x000fe20008410000 */
[----:B------:R-:W-:Y:S01]  /*1580*/  ISETP.GT.AND P6, PT, R3, RZ, PT ;  /* 0x000000ff0300720c */ /* 0x000fe20003fc4270 */
[----:B------:R-:W-:Y:S01]  /*1590*/  FMUL.FTZ R35, R35, UR7 ;  /* 0x0000000723237c20 */ /* 0x000fe20008410000 */
[----:B------:R-:W4:Y:S01]  /*15a0*/  MUFU.TANH R28, R28 ;  /* 0x0000001c001c7308 */ /* 0x000f220000002400 */
[C---:B------:R-:W-:Y:S01]  /*15b0*/  ISETP.GT.AND P5, PT, R3.reuse, 0x1, PT ;  /* 0x000000010300780c */ /* 0x040fe20003fa4270 */
[----:B------:R-:W-:Y:S01]  /*15c0*/  FMUL.FTZ R44, R44, UR7 ;  /* 0x000000072c2c7c20 */ /* 0x000fe20008410000 */
[----:B------:R-:W-:Y:S01]  /*15d0*/  ISETP.GT.AND P4, PT, R3, 0x8, PT ;  /* 0x000000080300780c */ /* 0x000fe20003f84270 */
[----:B------:R-:W-:Y:S01]  /*15e0*/  FMUL.FTZ R38, R38, UR7 ;  /* 0x0000000726267c20 */ /* 0x000fe20008410000 */
[----:B---3--:R-:W-:Y:S01]  /*15f0*/  FSEL R24, R24, -INF , P6 ;  /* 0xff80000018187808 */ /* 0x008fe20003000000 */
[----:B------:R-:W-:Y:S01]  /*1600*/  FMUL.FTZ R45, R45, UR7 ;  /* 0x000000072d2d7c20 */ /* 0x000fe20008410000 */
[----:B------:R-:W-:Y:S01]  /*1610*/  ISETP.GT.AND P3, PT, R3, 0x9, PT ;  /* 0x000000090300780c */ /* 0x000fe20003f64270 */
[----:B------:R-:W3:Y:S01]  /*1620*/  MUFU.TANH R29, R29 ;  /* 0x0000001d001d7308 */ /* 0x000ee20000002400 */
[----:B-1----:R-:W-:Y:S01]  /*1630*/  FSEL R25, R25, -INF , P5 ;  /* 0xff80000019197808 */ /* 0x002fe20002800000 */
[----:B------:R-:W-:Y:S01]  /*1640*/  FMUL.FTZ R39, R39, UR7 ;  /* 0x0000000727277c20 */ /* 0x000fe20008410000 */
[C---:B------:R-:W-:Y:S01]  /*1650*/  ISETP.GT.AND P2, PT, R3.reuse, 0x10, PT ;  /* 0x000000100300780c */ /* 0x040fe20003f44270 */
[----:B------:R-:W-:Y:S01]  /*1660*/  FMUL.FTZ R48, R48, UR7 ;  /* 0x0000000730307c20 */ /* 0x000fe20008410000 */
[----:B------:R-:W-:Y:S01]  /*1670*/  FMNMX.FTZ R5, R24, R25, !PT ;  /* 0x0000001918057209 */ /* 0x000fe20007810000 */
[----:B------:R-:W-:Y:S01]  /*1680*/  FMUL.FTZ R42, R42, UR7 ;  /* 0x000000072a2a7c20 */ /* 0x000fe20008410000 */
[----:B------:R-:W-:Y:S01]  /*1690*/  ISETP.GT.AND P1, PT, R3, 0x11, PT ;  /* 0x000000110300780c */ /* 0x000fe20003f24270 */
[----:B------:R-:W1:Y:S01]  /*16a0*/  MUFU.TANH R32, R32 ;  /* 0x0000002000207308 */ /* 0x000e620000002400 */
[----:B----4-:R-:W-:Y:S01]  /*16b0*/  FSEL R28, R28, -INF , P4 ;  /* 0xff8000001c1c7808 */ /* 0x010fe20002000000 */
[----:B------:R-:W-:Y:S01]  /*16c0*/  FMUL.FTZ R49, R49, UR7 ;  /* 0x0000000731317c20 */ /* 0x000fe20008410000 */
[----:B------:R-:W-:Y:S01]  /*16d0*/  FMUL.FTZ R43, R43, UR7 ;  /* 0x000000072b2b7c20 */ /* 0x000fe20008410000 */
[----:B------:R-:W-:Y:S01]  /*16e0*/  FMUL.FTZ R52, R52, UR7 ;  /* 0x0000000734347c20 */ /* 0x000fe20008410000 */
[----:B------:R-:W-:Y:S01]  /*16f0*/  FMNMX.FTZ R4, R28, R5, !PT ;  /* 0x000000051c047209 */ /* 0x000fe20007810000 */
[----:B------:R-:W-:Y:S01]  /*1700*/  FMUL.FTZ R46, R46, UR7 ;  /* 0x000000072e2e7c20 */ /* 0x000fe20008410000 */
[----:B------:R-:W-:Y:S01]  /*1710*/  FMUL.FTZ R53, R53, UR7 ;  /* 0x0000000735357c20 */ /* 0x000fe20008410000 */
[----:B------:R-:W4:Y:S01]  /*1720*/  MUFU.TANH R26, R26 ;  /* 0x0000001a001a7308 */ /* 0x000f220000002400 */
[----:B---3--:R-:W-:Y:S01]  /*1730*/  FSEL R29, R29, -INF , P3 ;  /* 0xff8000001d1d7808 */ /* 0x008fe20001800000 */
[----:B------:R-:W-:Y:S01]  /*1740*/  FMUL.FTZ R47, R47, UR7 ;  /* 0x000000072f2f7c20 */ /* 0x000fe20008410000 */
[----:B------:R-:W-:Y:S01]  /*1750*/  FMUL.FTZ R56, R56, UR7 ;  /* 0x0000000738387c20 */ /* 0x000fe20008410000 */
[----:B------:R-:W-:Y:S01]  /*1760*/  FMUL.FTZ R50, R50, UR7 ;  /* 0x0000000732327c20 */ /* 0x000fe20008410000 */
[----:B------:R-:W-:Y:S01]  /*1770*/  FMNMX.FTZ R5, R29, R4, !PT ;  /* 0x000000041d057209 */ /* 0x000fe20007810000 */
[----:B------:R-:W-:Y:S01]  /*1780*/  FMUL.FTZ R57, R57, UR7 ;  /* 0x0000000739397c20 */ /* 0x000fe20008410000 */
[----:B------:R-:W-:Y:S01]  /*1790*/  FMUL.FTZ R51, R51, UR7 ;  /* 0x0000000733337c20 */ /* 0x000fe20008410000 */
[----:B------:R-:W3:Y:S01]  /*17a0*/  MUFU.TANH R33, R33 ;  /* 0x0000002100217308 */ /* 0x000ee20000002400 */
[----:B-1----:R-:W-:Y:S01]  /*17b0*/  FSEL R32, R32, -INF , P2 ;  /* 0xff80000020207808 */ /* 0x002fe20001000000 */
[----:B------:R-:W-:Y:S01]  /*17c0*/  FMUL.FTZ R60, R60, UR7 ;  /* 0x000000073c3c7c20 */ /* 0x000fe20008410000 */
[----:B------:R-:W-:Y:S01]  /*17d0*/  FMUL.FTZ R54, R54, UR7 ;  /* 0x0000000736367c20 */ /* 0x000fe20008410000 */
[----:B------:R-:W-:Y:S01]  /*17e0*/  FMUL.FTZ R61, R61, UR7 ;  /* 0x000000073d3d7c20 */ /* 0x000fe20008410000 */
[----:B------:R-:W-:Y:S01]  /*17f0*/  FMNMX.FTZ R4, R32, R5, !PT ;  /* 0x0000000520047209 */ /* 0x000fe20007810000 */
[----:B------:R-:W-:Y:S01]  /*1800*/  FMUL.FTZ R55, R55, UR7 ;  /* 0x0000000737377c20 */ /* 0x000fe20008410000 */
[----:B------:R-:W-:Y:S01]  /*1810*/  FMUL.FTZ R64, R64, UR7 ;  /* 0x0000000740407c20 */ /* 0x000fe20008410000 */
[----:B------:R-:W1:Y:S01]  /*1820*/  MUFU.TANH R27, R27 ;  /* 0x0000001b001b7308 */ /* 0x000e620000002400 */
[----:B----4-:R-:W-:Y:S01]  /*1830*/  FSEL R26, R26, -INF , P6 ;  /* 0xff8000001a1a7808 */ /* 0x010fe20003000000 */
[----:B------:R-:W-:Y:S01]  /*1840*/  FMUL.FTZ R58, R58, UR7 ;  /* 0x000000073a3a7c20 */ /* 0x000fe20008410000 */
[----:B------:R-:W-:Y:S01]  /*1850*/  ISETP.GT.AND P6, PT, R3, 0x18, PT ;  /* 0x000000180300780c */ /* 0x000fe20003fc4270 */
[----:B------:R-:W-:Y:S01]  /*1860*/  FMUL.FTZ R65, R65, UR7 ;  /* 0x0000000741417c20 */ /* 0x000fe20008410000 */
[----:B------:R-:W-:Y:S01]  /*1870*/  FMUL.FTZ R59, R59, UR7 ;  /* 0x000000073b3b7c20 */ /* 0x000fe20008410000 */
        /* <DEDUP_REMOVED lines=13> */
[----:B------:R-:W-:Y:S01]  /*1950*/  ISETP.GT.AND P5, PT, R3, 0x19, PT ;  /* 0x000000190300780c */ /* 0x000fe20003fa4270 */
[----:B------:R-:W-:Y:S01]  /*1960*/  ULDC UR10, c[0x0][0x988] ;  /* 0x00026200000a7ab9 */ /* 0x000fe20000000800 */
[----:B------:R-:W-:Y:S01]  /*1970*/  P2R R9, PR, RZ, 0x1 ;  /* 0x00000001ff097803 */ /* 0x000fe20000000000 */
[----:B------:R-:W-:-:S02]  /*1980*/  UIADD3 UR6, UR22, 0x22840, URZ ;  /* 0x0002284016067890 */ /* 0x000fc4000fffe03f */
[----:B------:R-:W1:Y:S01]  /*1990*/  MUFU.TANH R37, R37 ;  /* 0x0000002500257308 */ /* 0x000e620000002400 */
[----:B----4-:R-:W-:Y:S01]  /*19a0*/  FSEL R36, R36, -INF , P6 ;  /* 0xff80000024247808 */ /* 0x010fe20003000000 */
[----:B------:R-:W-:-:S03]  /*19b0*/  UPRMT UR6, UR39, 0x654, UR6 ;  /* 0x0000065427067896 */ /* 0x000fc60008000006 */
[----:B------:R-:W-:-:S03]  /*19c0*/  FMNMX.FTZ R4, R36, R5, !PT ;  /* 0x0000000524047209 */ /* 0x000fc60007810000 */
[----:B------:R-:W4:Y:S01]  /*19d0*/  MUFU.TANH R31, R31 ;  /* 0x0000001f001f7308 */ /* 0x000f220000002400 */
[----:B---3--:R-:W-:Y:S02]  /*19e0*/  FSEL R30, R30, -INF , P4 ;  /* 0xff8000001e1e7808 */ /* 0x008fe40002000000 */
[----:B------:R-:W-:Y:S01]  /*19f0*/  ISETP.GT.AND P4, PT, R3, 0x20, PT ;  /* 0x000000200300780c */ /* 0x000fe20003f84270 */
[----:B------:R-:W-:Y:S04]  /*1a00*/  SYNCS.ARRIVE.TRANS64.RED.A1T0 RZ, [UR6], RZ ;  /* 0x000000ffffff79a7 */ /* 0x000fe80008100406 */
[----:B------:R-:W3:Y:S01]  /*1a10*/  MUFU.TANH R40, R40 ;  /* 0x0000002800287308 */ /* 0x000ee20000002400 */
[----:B-1----:R-:W-:-:S04]  /*1a20*/  FSEL R37, R37, -INF , P5 ;  /* 0xff80000025257808 */ /* 0x002fc80002800000 */
[----:B------:R-:W-:-:S03]  /*1a30*/  FMNMX.FTZ R5, R37, R4, !PT ;  /* 0x0000000425057209 */ /* 0x000fc60007810000 */
[----:B------:R-:W1:Y:S01]  /*1a40*/  MUFU.TANH R34, R34 ;  /* 0x0000002200227308 */ /* 0x000e620000002400 */
[----:B----4-:R-:W-:Y:S02]  /*1a50*/  FSEL R31, R31, -INF , P3 ;  /* 0xff8000001f1f7808 */ /* 0x010fe40001800000 */
[----:B------:R-:W-:-:S05]  /*1a60*/  ISETP.GT.AND P3, PT, R3, 0x21, PT ;  /* 0x000000210300780c */ /* 0x000fca0003f64270 */
[----:B------:R-:W4:Y:S01]  /*1a70*/  MUFU.TANH R41, R41 ;  /* 0x0000002900297308 */ /* 0x000f220000002400 */
[----:B---3--:R-:W-:-:S04]  /*1a80*/  FSEL R40, R40, -INF , P4 ;  /* 0xff80000028287808 */ /* 0x008fc80002000000 */
[----:B------:R-:W-:-:S03]  /*1a90*/  FMNMX.FTZ R4, R40, R5, !PT ;  /* 0x0000000528047209 */ /* 0x000fc60007810000 */
[----:B------:R-:W3:Y:S01]  /*1aa0*/  MUFU.TANH R35, R35 ;  /* 0x0000002300237308 */ /* 0x000ee20000002400 */
[----:B-1----:R-:W-:Y:S02]  /*1ab0*/  FSEL R34, R34, -INF , P2 ;  /* 0xff80000022227808 */ /* 0x002fe40001000000 */
[----:B------:R-:W-:-:S05]  /*1ac0*/  ISETP.GT.AND P2, PT, R3, 0x28, PT ;  /* 0x000000280300780c */ /* 0x000fca0003f44270 */
[----:B------:R-:W1:Y:S01]  /*1ad0*/  MUFU.TANH R44, R44 ;  /* 0x0000002c002c7308 */ /* 0x000e620000002400 */
[----:B----4-:R-:W-:-:S04]  /*1ae0*/  FSEL R41, R41, -INF , P3 ;  /* 0xff80000029297808 */ /* 0x010fc80001800000 */
[----:B------:R-:W-:-:S03]  /*1af0*/  FMNMX.FTZ R5, R41, R4, !PT ;  /* 0x0000000429057209 */ /* 0x000fc60007810000 */
[----:B------:R-:W4:Y:S01]  /*1b00*/  MUFU.TANH R38, R38 ;  /* 0x0000002600267308 */ /* 0x000f220000002400 */
[----:B---3--:R-:W-:Y:S02]  /*1b10*/  FSEL R35, R35, -INF , P1 ;  /* 0xff80000023237808 */ /* 0x008fe40000800000 */
[----:B------:R-:W-:-:S05]  /*1b20*/  ISETP.GT.AND P1, PT, R3, 0x29, PT ;  /* 0x000000290300780c */ /* 0x000fca0003f24270 */
        /* <DEDUP_REMOVED lines=67> */
[----:B----4-:R-:W-:-:S07]  /*1f60*/  FSEL R65, R65, -INF , P3 ;  /* 0xff80000041417808 */ /* 0x010fce0001800000 */
[----:B------:R-:W4:Y:S01]  /*1f70*/  MUFU.TANH R69, R69 ;  /* 0x0000004500457308 */ /* 0x000f220000002400 */
[----:B---3--:R-:W-:Y:S02]  /*1f80*/  FSEL R59, R59, -INF , P1 ;  /* 0xff8000003b3b7808 */ /* 0x008fe40000800000 */
[----:B------:R-:W-:Y:S02]  /*1f90*/  ISETP.GT.AND P1, PT, R3, 0x59, PT ;  /* 0x000000590300780c */ /* 0x000fe40003f24270 */
[----:B------:R-:W-:-:S03]  /*1fa0*/  FMNMX.FTZ R3, R65, R4, !PT ;  /* 0x0000000441037209 */ /* 0x000fc60007810000 */
[----:B------:R-:W3:Y:S01]  /*1fb0*/  MUFU.TANH R62, R62 ;  /* 0x0000003e003e7308 */ /* 0x000ee20000002400 */
[----:B-1----:R-:W-:-:S04]  /*1fc0*/  FSEL R68, R68, -INF , P2 ;  /* 0xff80000044447808 */ /* 0x002fc80001000000 */
[----:B------:R-:W-:-:S03]  /*1fd0*/  FMNMX.FTZ R4, R68, R3, !PT ;  /* 0x0000000344047209 */ /* 0x000fc60007810000 */
[----:B------:R-:W1:Y:S01]  /*1fe0*/  MUFU.TANH R63, R63 ;  /* 0x0000003f003f7308 */ /* 0x000e620000002400 */
[----:B----4-:R-:W-:-:S04]  /*1ff0*/  FSEL R69, R69, -INF , P1 ;  /* 0xff80000045457808 */ /* 0x010fc80000800000 */
[----:B------:R-:W-:-:S03]  /*2000*/  FMNMX.FTZ R4, R69, R4, !PT ;  /* 0x0000000445047209 */ /* 0x000fc60007810000 */
[----:B------:R-:W4:Y:S01]  /*2010*/  MUFU.TANH R66, R66 ;  /* 0x0000004200427308 */ /* 0x000f220000002400 */
[----:B---3--:R-:W-:Y:S01]  /*2020*/  FSEL R62, R62, -INF , P6 ;  /* 0xff8000003e3e7808 */ /* 0x008fe20003000000 */
[----:B------:R-:W3:Y:S06]  /*2030*/  SHFL.BFLY PT, R3, R4, 0x2, 0x1f ;  /* 0x0c401f0004037f89 */ /* 0x000eec00000e0000 */
[----:B------:R-:W5:Y:S01]  /*2040*/  MUFU.TANH R67, R67 ;  /* 0x0000004300437308 */ /* 0x000f620000002400 */
[----:B-1----:R-:W-:-:S07]  /*2050*/  FSEL R63, R63, -INF , P5 ;  /* 0xff8000003f3f7808 */ /* 0x002fce0002800000 */
[----:B------:R-:W1:Y:S01]  /*2060*/  MUFU.TANH R70, R70 ;  /* 0x0000004600467308 */ /* 0x000e620000002400 */
[----:B----4-:R-:W-:-:S07]  /*2070*/  FSEL R66, R66, -INF , P4 ;  /* 0xff80000042427808 */ /* 0x010fce0002000000 */
[----:B------:R-:W4:Y:S01]  /*2080*/  MUFU.TANH R71, R71 ;  /* 0x0000004700477308 */ /* 0x000f220000002400 */
[----:B-----5:R-:W-:Y:S02]  /*2090*/  FSEL R67, R67, -INF , P3 ;  /* 0xff80000043437808 */ /* 0x020fe40001800000 */
[----:B---3--:R-:W-:-:S05]  /*20a0*/  FMNMX.FTZ R5, R4, R3, !PT ;  /* 0x0000000304057209 */ /* 0x008fca0007810000 */
[----:B------:R-:W3:Y:S01]  /*20b0*/  SHFL.BFLY PT, R6, R5, 0x1, 0x1f ;  /* 0x0c201f0005067f89 */ /* 0x000ee200000e0000 */
[----:B-1----:R-:W-:Y:S02]  /*20c0*/  FSEL R70, R70, -INF , P2 ;  /* 0xff80000046467808 */ /* 0x002fe40001000000 */
[----:B----4-:R-:W-:Y:S02]  /*20d0*/  FSEL R71, R71, -INF , P1 ;  /* 0xff80000047477808 */ /* 0x010fe40000800000 */
[----:B---3--:R-:W-:Y:S02]  /*20e0*/  FMNMX.FTZ R3, R5, R6, !PT ;  /* 0x0000000605037209 */ /* 0x008fe40007810000 */
[----:B------:R-:W-:Y:S02]  /*20f0*/  FMNMX.FTZ R5, R26, R27, !PT ;  /* 0x0000001b1a057209 */ /* 0x000fe40007810000 */
[C---:B------:R-:W-:Y:S01]  /*2100*/  FSETP.NEU.FTZ.AND P0, PT, R3.reuse, -INF , PT ;  /* 0xff8000000300780b */ /* 0x040fe20003f1d000 */
[----:B------:R-:W-:Y:S01]  /*2110*/  FMUL.FTZ R6, R3, UR10 ;  /* 0x0000000a03067c20 */ /* 0x000fe20008410000 */
[----:B------:R-:W-:-:S04]  /*2120*/  FMNMX.FTZ R4, R30, R5, !PT ;  /* 0x000000051e047209 */ /* 0x000fc80007810000 */
[----:B------:R-:W-:Y:S02]  /*2130*/  FMNMX.FTZ R5, R31, R4, !PT ;  /* 0x000000041f057209 */ /* 0x000fe40007810000 */
[----:B------:R-:W-:Y:S02]  /*2140*/  FSEL R6, R6, RZ, P0 ;  /* 0x000000ff06067208 */ /* 0x000fe40000000000 */
[----:B------:R-:W-:Y:S02]  /*2150*/  FMNMX.FTZ R4, R34, R5, !PT ;  /* 0x0000000522047209 */ /* 0x000fe40007810000 */
[----:B------:R-:W-:Y:S01]  /*2160*/  ISETP.NE.AND P0, PT, R9, RZ, PT ;  /* 0x000000ff0900720c */ /* 0x000fe20003f05270 */
[--C-:B------:R-:W-:Y:S01]  /*2170*/  FFMA.FTZ R24, R24, UR10, -R6.reuse ;  /* 0x0000000a18187c23 */ /* 0x100fe20008010806 */
[----:B------:R-:W-:Y:S01]  /*2180*/  FMNMX.FTZ R5, R35, R4, !PT ;  /* 0x0000000423057209 */ /* 0x000fe20007810000 */
[--C-:B------:R-:W-:Y:S01]  /*2190*/  FFMA.FTZ R25, R25, UR10, -R6.reuse ;  /* 0x0000000a19197c23 */ /* 0x100fe20008010806 */
[--C-:B------:R-:W-:Y:S01]  /*21a0*/  FFMA.FTZ R28, R28, UR10, -R6.reuse ;  /* 0x0000000a1c1c7c23 */ /* 0x100fe20008010806 */
[--C-:B------:R-:W-:Y:S01]  /*21b0*/  FFMA.FTZ R29, R29, UR10, -R6.reuse ;  /* 0x0000000a1d1d7c23 */ /* 0x100fe20008010806 */
[----:B------:R-:W-:Y:S01]  /*21c0*/  FMNMX.FTZ R4, R38, R5, !PT ;  /* 0x0000000526047209 */ /* 0x000fe20007810000 */
[----:B------:R-:W-:Y:S01]  /*21d0*/  MUFU.EX2 R24, R24 ;  /* 0x0000001800187308 */ /* 0x000fe20000000800 */
[--C-:B------:R-:W-:Y:S01]  /*21e0*/  FFMA.FTZ R32, R32, UR10, -R6.reuse ;  /* 0x0000000a20207c23 */ /* 0x100fe20008010806 */
[--C-:B------:R-:W-:Y:S01]  /*21f0*/  FFMA.FTZ R33, R33, UR10, -R6.reuse ;  /* 0x0000000a21217c23 */ /* 0x100fe20008010806 */
[----:B------:R-:W-:Y:S01]  /*2200*/  FMNMX.FTZ R5, R39, R4, !PT ;  /* 0x0000000427057209 */ /* 0x000fe20007810000 */
[--C-:B------:R-:W-:Y:S01]  /*2210*/  FFMA.FTZ R36, R36, UR10, -R6.reuse ;  /* 0x0000000a24247c23 */ /* 0x100fe20008010806 */
[--C-:B------:R-:W-:Y:S01]  /*2220*/  FFMA.FTZ R37, R37, UR10, -R6.reuse ;  /* 0x0000000a25257c23 */ /* 0x100fe20008010806 */
[--C-:B------:R-:W-:Y:S01]  /*2230*/  FFMA.FTZ R40, R40, UR10, -R6.reuse ;  /* 0x0000000a28287c23 */ /* 0x100fe20008010806 */
[----:B------:R-:W-:Y:S01]  /*2240*/  FMNMX.FTZ R4, R42, R5, !PT ;  /* 0x000000052a047209 */ /* 0x000fe20007810000 */
[----:B------:R-:W1:Y:S01]  /*2250*/  MUFU.EX2 R25, R25 ;  /* 0x0000001900197308 */ /* 0x000e620000000800 */
[--C-:B------:R-:W-:Y:S01]  /*2260*/  FFMA.FTZ R41, R41, UR10, -R6.reuse ;  /* 0x0000000a29297c23 */ /* 0x100fe20008010806 */
        /* <DEDUP_REMOVED lines=14> */
[----:B------:R-:W3:Y:S01]  /*2350*/  MUFU.EX2 R29, R29 ;  /* 0x0000001d001d7308 */ /* 0x000ee20000000800 */
[--C-:B------:R-:W-:Y:S01]  /*2360*/  FFMA.FTZ R61, R61, UR10, -R6.reuse ;  /* 0x0000000a3d3d7c23 */ /* 0x100fe20008010806 */
[--C-:B------:R-:W-:Y:S01]  /*2370*/  FFMA.FTZ R64, R64, UR10, -R6.reuse ;  /* 0x0000000a40407c23 */ /* 0x100fe20008010806 */
[----:B------:R-:W-:Y:S01]  /*2380*/  FMNMX.FTZ R5, R51, R4, !PT ;  /* 0x0000000433057209 */ /* 0x000fe20007810000 */
[--C-:B------:R-:W-:Y:S01]  /*2390*/  FFMA.FTZ R65, R65, UR10, -R6.reuse ;  /* 0x0000000a41417c23 */ /* 0x100fe20008010806 */
[--C-:B------:R-:W-:Y:S01]  /*23a0*/  FFMA.FTZ R68, R68, UR10, -R6.reuse ;  /* 0x0000000a44447c23 */ /* 0x100fe20008010806 */
[----:B------:R-:W-:Y:S01]  /*23b0*/  FFMA.FTZ R6, R69, UR10, -R6 ;  /* 0x0000000a45067c23 */ /* 0x000fe20008010806 */
[----:B------:R-:W-:Y:S01]  /*23c0*/  FMNMX.FTZ R4, R54, R5, !PT ;  /* 0x0000000536047209 */ /* 0x000fe20007810000 */
[----:B------:R-:W-:Y:S01]  /*23d0*/  MUFU.EX2 R32, R32 ;  /* 0x0000002000207308 */ /* 0x000fe20000000800 */
[----:B-1----:R-:W-:Y:S01]  /*23e0*/  FADD.FTZ R11, R24, R25 ;  /* 0x00000019180b7221 */ /* 0x002fe20000010000 */
[----:B------:R-:W-:-:S02]  /*23f0*/  F2FP.F16.F32.PACK_AB R152, R25, R24 ;  /* 0x000000181998723e */ /* 0x000fc400000000ff */
[----:B------:R-:W-:-:S04]  /*2400*/  FMNMX.FTZ R5, R55, R4, !PT ;  /* 0x0000000437057209 */ /* 0x000fc80007810000 */
[----:B------:R-:W-:Y:S01]  /*2410*/  FMNMX.FTZ R4, R58, R5, !PT ;  /* 0x000000053a047209 */ /* 0x000fe20007810000 */
[----:B------:R-:W1:Y:S01]  /*2420*/  MUFU.EX2 R33, R33 ;  /* 0x0000002100217308 */ /* 0x000e620000000800 */
[----:B---3--:R-:W-:Y:S02]  /*2430*/  F2FP.F16.F32.PACK_AB R154, R29, R28 ;  /* 0x0000001c1d9a723e */ /* 0x008fe400000000ff */
[----:B------:R-:W-:-:S04]  /*2440*/  FMNMX.FTZ R5, R59, R4, !PT ;  /* 0x000000043b057209 */ /* 0x000fc80007810000 */
[----:B------:R-:W-:Y:S01]  /*2450*/  FMNMX.FTZ R4, R62, R5, !PT ;  /* 0x000000053e047209 */ /* 0x000fe20007810000 */
[----:B------:R-:W-:Y:S03]  /*2460*/  MUFU.EX2 R36, R36 ;  /* 0x0000002400247308 */ /* 0x000fe60000000800 */
[----:B------:R-:W-:-:S04]  /*2470*/  FMNMX.FTZ R5, R63, R4, !PT ;  /* 0x000000043f057209 */ /* 0x000fc80007810000 */
[----:B------:R-:W-:Y:S01]  /*2480*/  FMNMX.FTZ R4, R66, R5, !PT ;  /* 0x0000000542047209 */ /* 0x000fe20007810000 */
[----:B------:R-:W3:Y:S01]  /*2490*/  MUFU.EX2 R37, R37 ;  /* 0x0000002500257308 */ /* 0x000ee20000000800 */
[----:B-1----:R-:W-:Y:S02]  /*24a0*/  F2FP.F16.F32.PACK_AB R156, R33, R32 ;  /* 0x00000020219c723e */ /* 0x002fe400000000ff */
[----:B------:R-:W-:-:S04]  /*24b0*/  FMNMX.FTZ R5, R67, R4, !PT ;  /* 0x0000000443057209 */ /* 0x000fc80007810000 */
[----:B------:R-:W-:Y:S01]  /*24c0*/  FMNMX.FTZ R4, R70, R5, !PT ;  /* 0x0000000546047209 */ /* 0x000fe20007810000 */
[----:B------:R-:W-:Y:S03]  /*24d0*/  MUFU.EX2 R40, R40 ;  /* 0x0000002800287308 */ /* 0x000fe60000000800 */
[----:B------:R-:W-:-:S05]  /*24e0*/  FMNMX.FTZ R4, R71, R4, !PT ;  /* 0x0000000447047209 */ /* 0x000fca0007810000 */
[----:B------:R-:W1:Y:S01]  /*24f0*/  SHFL.BFLY PT, R5, R4, 0x2, 0x1f ;  /* 0x0c401f0004057f89 */ /* 0x000e6200000e0000 */
[----:B------:R-:W4:Y:S01]  /*2500*/  MUFU.EX2 R41, R41 ;  /* 0x0000002900297308 */ /* 0x000f220000000800 */
[----:B---3--:R-:W-:-:S07]  /*2510*/  F2FP.F16.F32.PACK_AB R158, R37, R36 ;  /* 0x00000024259e723e */ /* 0x008fce00000000ff */
[----:B------:R-:W-:Y:S08]  /*2520*/  MUFU.EX2 R44, R44 ;  /* 0x0000002c002c7308 */ /* 0x000ff00000000800 */
[----:B------:R-:W3:Y:S01]  /*2530*/  MUFU.EX2 R45, R45 ;  /* 0x0000002d002d7308 */ /* 0x000ee20000000800 */
[----:B----4-:R-:W-:Y:S02]  /*2540*/  F2FP.F16.F32.PACK_AB R160, R41, R40 ;  /* 0x0000002829a0723e */ /* 0x010fe400000000ff */
[----:B-1----:R-:W-:-:S05]  /*2550*/  FMNMX.FTZ R5, R4, R5, !PT ;  /* 0x0000000504057209 */ /* 0x002fca0007810000 */
[----:B------:R-:W-:Y:S01]  /*2560*/  MUFU.EX2 R48, R48 ;  /* 0x0000003000307308 */ /* 0x000fe20000000800 */
[----:B------:R-:W1:Y:S07]  /*2570*/  SHFL.BFLY PT, R4, R5, 0x1, 0x1f ;  /* 0x0c201f0005047f89 */ /* 0x000e6e00000e0000 */
[----:B------:R-:W4:Y:S01]  /*2580*/  MUFU.EX2 R49, R49 ;  /* 0x0000003100317308 */ /* 0x000f220000000800 */
[----:B---3--:R-:W-:-:S07]  /*2590*/  F2FP.F16.F32.PACK_AB R162, R45, R44 ;  /* 0x0000002c2da2723e */ /* 0x008fce00000000ff */
[----:B------:R-:W-:Y:S08]  /*25a0*/  MUFU.EX2 R52, R52 ;  /* 0x0000003400347308 */ /* 0x000ff00000000800 */
[----:B------:R-:W3:Y:S01]  /*25b0*/  MUFU.EX2 R53, R53 ;  /* 0x0000003500357308 */ /* 0x000ee20000000800 */
[----:B----4-:R-:W-:Y:S02]  /*25c0*/  F2FP.F16.F32.PACK_AB R164, R49, R48 ;  /* 0x0000003031a4723e */ /* 0x010fe400000000ff */
[----:B-1----:R-:W-:-:S04]  /*25d0*/  FMNMX.FTZ R4, R5, R4, !PT ;  /* 0x0000000405047209 */ /* 0x002fc80007810000 */
[C---:B------:R-:W-:Y:S01]  /*25e0*/  FSETP.NEU.FTZ.AND P1, PT, R4.reuse, -INF , PT ;  /* 0xff8000000400780b */ /* 0x040fe20003f3d000 */
[----:B------:R-:W-:Y:S01]  /*25f0*/  FMUL.FTZ R5, R4, UR10 ;  /* 0x0000000a04057c20 */ /* 0x000fe20008410000 */
[----:B------:R-:W-:Y:S04]  /*2600*/  MUFU.EX2 R56, R56 ;  /* 0x0000003800387308 */ /* 0x000fe80000000800 */
[----:B------:R-:W-:Y:S02]  /*2610*/  FSEL R9, R5, RZ, P1 ;  /* 0x000000ff05097208 */ /* 0x000fe40000800000 */
[----:B---3--:R-:W-:Y:S02]  /*2620*/  F2FP.F16.F32.PACK_AB R166, R53, R52 ;  /* 0x0000003435a6723e */ /* 0x008fe400000000ff */
[----:B------:R1:W-:Y:S01]  /*2630*/  MUFU.EX2 R5, R6 ;  /* 0x0000000600057308 */ /* 0x0003e20000000800 */
[--C-:B------:R-:W-:Y:S01]  /*2640*/  FFMA.FTZ R26, R26, UR10, -R9.reuse ;  /* 0x0000000a1a1a7c23 */ /* 0x100fe20008010809 */
[--C-:B------:R-:W-:Y:S01]  /*2650*/  FFMA.FTZ R27, R27, UR10, -R9.reuse ;  /* 0x0000000a1b1b7c23 */ /* 0x100fe20008010809 */
[--C-:B------:R-:W-:Y:S01]  /*2660*/  FFMA.FTZ R30, R30, UR10, -R9.reuse ;  /* 0x0000000a1e1e7c23 */ /* 0x100fe20008010809 */
[--C-:B------:R-:W-:Y:S01]  /*2670*/  FFMA.FTZ R31, R31, UR10, -R9.reuse ;  /* 0x0000000a1f1f7c23 */ /* 0x100fe20008010809 */
[--C-:B------:R-:W-:Y:S01]  /*2680*/  FFMA.FTZ R34, R34, UR10, -R9.reuse ;  /* 0x0000000a22227c23 */ /* 0x100fe20008010809 */
[--C-:B------:R-:W-:Y:S01]  /*2690*/  FFMA.FTZ R35, R35, UR10, -R9.reuse ;  /* 0x0000000a23237c23 */ /* 0x100fe20008010809 */
[----:B------:R-:W-:Y:S01]  /*26a0*/  FFMA.FTZ R38, R38, UR10, -R9 ;  /* 0x0000000a26267c23 */ /* 0x000fe20008010809 */
[----:B------:R-:W-:Y:S01]  /*26b0*/  MUFU.EX2 R26, R26 ;  /* 0x0000001a001a7308 */ /* 0x000fe20000000800 */
[----:B-1----:R-:W-:Y:S01]  /*26c0*/  FADD.FTZ R6, R28, R11 ;  /* 0x0000000b1c067221 */ /* 0x002fe20000010000 */
[--C-:B------:R-:W-:Y:S01]  /*26d0*/  FFMA.FTZ R39, R39, UR10, -R9.reuse ;  /* 0x0000000a27277c23 */ /* 0x100fe20008010809 */
[--C-:B------:R-:W-:Y:S01]  /*26e0*/  FFMA.FTZ R42, R42, UR10, -R9.reuse ;  /* 0x0000000a2a2a7c23 */ /* 0x100fe20008010809 */
[--C-:B------:R-:W-:Y:S01]  /*26f0*/  FFMA.FTZ R43, R43, UR10, -R9.reuse ;  /* 0x0000000a2b2b7c23 */ /* 0x100fe20008010809 */
[----:B------:R-:W-:Y:S01]  /*2700*/  FADD.FTZ R11, R29, R6 ;  /* 0x000000061d0b7221 */ /* 0x000fe20000010000 */
[--C-:B------:R-:W-:Y:S01]  /*2710*/  FFMA.FTZ R46, R46, UR10, -R9.reuse ;  /* 0x0000000a2e2e7c23 */ /* 0x100fe20008010809 */
[----:B------:R-:W-:Y:S01]  /*2720*/  FFMA.FTZ R47, R47, UR10, -R9 ;  /* 0x0000000a2f2f7c23 */ /* 0x000fe20008010809 */
[----:B------:R-:W1:Y:S01]  /*2730*/  MUFU.EX2 R27, R27 ;  /* 0x0000001b001b7308 */ /* 0x000e620000000800 */
[----:B------:R-:W-:Y:S01]  /*2740*/  FADD.FTZ R6, R32, R11 ;  /* 0x0000000b20067221 */ /* 0x000fe20000010000 */
[--C-:B------:R-:W-:Y:S01]  /*2750*/  FFMA.FTZ R50, R50, UR10, -R9.reuse ;  /* 0x0000000a32327c23 */ /* 0x100fe20008010809 */
[--C-:B------:R-:W-:Y:S01]  /*2760*/  FFMA.FTZ R51, R51, UR10, -R9.reuse ;  /* 0x0000000a33337c23 */ /* 0x100fe20008010809 */
[--C-:B------:R-:W-:Y:S01]  /*2770*/  FFMA.FTZ R54, R54, UR10, -R9.reuse ;  /* 0x0000000a36367c23 */ /* 0x100fe20008010809 */
[----:B------:R-:W-:Y:S01]  /*2780*/  FADD.FTZ R13, R33, R6 ;  /* 0x00000006210d7221 */ /* 0x000fe20000010000 */
[--C-:B------:R-:W-:Y:S01]  /*2790*/  FFMA.FTZ R55, R55, UR10, -R9.reuse ;  /* 0x0000000a37377c23 */ /* 0x100fe20008010809 */
[----:B------:R-:W-:Y:S01]  /*27a0*/  FFMA.FTZ R58, R58, UR10, -R9 ;  /* 0x0000000a3a3a7c23 */ /* 0x000fe20008010809 */
[----:B------:R-:W3:Y:S01]  /*27b0*/  MUFU.EX2 R30, R30 ;  /* 0x0000001e001e7308 */ /* 0x000ee20000000800 */
[----:B------:R-:W-:Y:S01]  /*27c0*/  FADD.FTZ R10, R36, R13 ;  /* 0x0000000d240a7221 */ /* 0x000fe20000010000 */
[--C-:B------:R-:W-:Y:S01]  /*27d0*/  FFMA.FTZ R59, R59, UR10, -R9.reuse ;  /* 0x0000000a3b3b7c23 */ /* 0x100fe20008010809 */
[--C-:B------:R-:W-:Y:S01]  /*27e0*/  FFMA.FTZ R62, R62, UR10, -R9.reuse ;  /* 0x0000000a3e3e7c23 */ /* 0x100fe20008010809 */
[--C-:B------:R-:W-:Y:S01]  /*27f0*/  FFMA.FTZ R63, R63, UR10, -R9.reuse ;  /* 0x0000000a3f3f7c23 */ /* 0x100fe20008010809 */
[----:B------:R-:W-:Y:S01]  /*2800*/  FADD.FTZ R13, R37, R10 ;  /* 0x0000000a250d7221 */ /* 0x000fe20000010000 */
[--C-:B------:R-:W-:Y:S01]  /*2810*/  FFMA.FTZ R66, R66, UR10, -R9.reuse ;  /* 0x0000000a42427c23 */ /* 0x100fe20008010809 */
[----:B------:R-:W-:Y:S01]  /*2820*/  FFMA.FTZ R67, R67, UR10, -R9 ;  /* 0x0000000a43437c23 */ /* 0x000fe20008010809 */
[----:B------:R-:W4:Y:S01]  /*2830*/  MUFU.EX2 R31, R31 ;  /* 0x0000001f001f7308 */ /* 0x000f220000000800 */
[----:B-1----:R-:W-:Y:S01]  /*2840*/  FADD.FTZ R11, R26, R27 ;  /* 0x0000001b1a0b7221 */ /* 0x002fe20000010000 */
[----:B------:R-:W-:Y:S01]  /*2850*/  FADD.FTZ R10, R40, R13 ;  /* 0x0000000d280a7221 */ /* 0x000fe20000010000 */
[--C-:B------:R-:W-:Y:S01]  /*2860*/  FFMA.FTZ R70, R70, UR10, -R9.reuse ;  /* 0x0000000a46467c23 */ /* 0x100fe20008010809 */
[----:B------:R-:W-:Y:S01]  /*2870*/  FFMA.FTZ R9, R71, UR10, -R9 ;  /* 0x0000000a47097c23 */ /* 0x000fe20008010809 */
[----:B------:R-:W-:Y:S01]  /*2880*/  F2FP.F16.F32.PACK_AB R153, R27, R26 ;  /* 0x0000001a1b99723e */ /* 0x000fe200000000ff */
[----:B------:R-:W-:-:S02]  /*2890*/  FADD.FTZ R13, R41, R10 ;  /* 0x0000000a290d7221 */ /* 0x000fc40000010000 */
[----:B------:R-:W1:Y:S01]  /*28a0*/  MUFU.EX2 R34, R34 ;  /* 0x0000002200227308 */ /* 0x000e620000000800 */
[----:B---3--:R-:W-:Y:S01]  /*28b0*/  FADD.FTZ R6, R30, R11 ;  /* 0x0000000b1e067221 */ /* 0x008fe20000010000 */
[----:B------:R-:W-:-:S04]  /*28c0*/  FADD.FTZ R10, R44, R13 ;  /* 0x0000000d2c0a7221 */ /* 0x000fc80000010000 */
[----:B------:R-:W-:Y:S02]  /*28d0*/  FADD.FTZ R13, R45, R10 ;  /* 0x0000000a2d0d7221 */ /* 0x000fe40000010000 */
[----:B------:R-:W3:Y:S01]  /*28e0*/  MUFU.EX2 R35, R35 ;  /* 0x0000002300237308 */ /* 0x000ee20000000800 */
[C---:B----4-:R-:W-:Y:S01]  /*28f0*/  FADD.FTZ R11, R31.reuse, R6 ;  /* 0x000000061f0b7221 */ /* 0x050fe20000010000 */
[----:B------:R-:W-:Y:S01]  /*2900*/  FADD.FTZ R10, R48, R13 ;  /* 0x0000000d300a7221 */ /* 0x000fe20000010000 */
[----:B------:R-:W-:-:S03]  /*2910*/  F2FP.F16.F32.PACK_AB R155, R31, R30 ;  /* 0x0000001e1f9b723e */ /* 0x000fc600000000ff */
[----:B------:R-:W-:Y:S02]  /*2920*/  FADD.FTZ R13, R49, R10 ;  /* 0x0000000a310d7221 */ /* 0x000fe40000010000 */
[----:B------:R-:W4:Y:S01]  /*2930*/  MUFU.EX2 R38, R38 ;  /* 0x0000002600267308 */ /* 0x000f220000000800 */
[----:B-1----:R-:W-:Y:S01]  /*2940*/  FADD.FTZ R6, R34, R11 ;  /* 0x0000000b22067221 */ /* 0x002fe20000010000 */
[----:B------:R-:W-:-:S04]  /*2950*/  FADD.FTZ R10, R52, R13 ;  /* 0x0000000d340a7221 */ /* 0x000fc80000010000 */
[----:B------:R-:W-:Y:S02]  /*2960*/  FADD.FTZ R13, R53, R10 ;  /* 0x0000000a350d7221 */ /* 0x000fe40000010000 */
[----:B------:R-:W1:Y:S01]  /*2970*/  MUFU.EX2 R39, R39 ;  /* 0x0000002700277308 */ /* 0x000e620000000800 */
[C---:B---3--:R-:W-:Y:S01]  /*2980*/  FADD.FTZ R11, R35.reuse, R6 ;  /* 0x00000006230b7221 */ /* 0x048fe20000010000 */
[----:B------:R-:W-:Y:S01]  /*2990*/  FADD.FTZ R10, R56, R13 ;  /* 0x0000000d380a7221 */ /* 0x000fe20000010000 */
[----:B------:R-:W-:-:S05]  /*29a0*/  F2FP.F16.F32.PACK_AB R157, R35, R34 ;  /* 0x00000022239d723e */ /* 0x000fca00000000ff */
[----:B------:R-:W3:Y:S01]  /*29b0*/  MUFU.EX2 R42, R42 ;  /* 0x0000002a002a7308 */ /* 0x000ee20000000800 */
[----:B----4-:R-:W-:-:S07]  /*29c0*/  FADD.FTZ R6, R38, R11 ;  /* 0x0000000b26067221 */ /* 0x010fce0000010000 */
[----:B------:R-:W4:Y:S01]  /*29d0*/  MUFU.EX2 R43, R43 ;  /* 0x0000002b002b7308 */ /* 0x000f220000000800 */
[C---:B-1----:R-:W-:Y:S01]  /*29e0*/  FADD.FTZ R11, R39.reuse, R6 ;  /* 0x00000006270b7221 */ /* 0x042fe20000010000 */
[----:B------:R-:W-:-:S06]  /*29f0*/  F2FP.F16.F32.PACK_AB R159, R39, R38 ;  /* 0x00000026279f723e */ /* 0x000fcc00000000ff */
[----:B------:R-:W1:Y:S01]  /*2a00*/  MUFU.EX2 R46, R46 ;  /* 0x0000002e002e7308 */ /* 0x000e620000000800 */
[----:B---3--:R-:W-:-:S07]  /*2a10*/  FADD.FTZ R6, R42, R11 ;  /* 0x0000000b2a067221 */ /* 0x008fce0000010000 */
[----:B------:R-:W3:Y:S01]  /*2a20*/  MUFU.EX2 R47, R47 ;  /* 0x0000002f002f7308 */ /* 0x000ee20000000800 */
[C---:B----4-:R-:W-:Y:S01]  /*2a30*/  FADD.FTZ R11, R43.reuse, R6 ;  /* 0x000000062b0b7221 */ /* 0x050fe20000010000 */
[----:B------:R-:W-:-:S06]  /*2a40*/  F2FP.F16.F32.PACK_AB R161, R43, R42 ;  /* 0x0000002a2ba1723e */ /* 0x000fcc00000000ff */
[----:B------:R-:W4:Y:S01]  /*2a50*/  MUFU.EX2 R50, R50 ;  /* 0x0000003200327308 */ /* 0x000f220000000800 */
[----:B-1----:R-:W-:-:S07]  /*2a60*/  FADD.FTZ R6, R46, R11 ;  /* 0x0000000b2e067221 */ /* 0x002fce0000010000 */
[----:B------:R-:W1:Y:S01]  /*2a70*/  MUFU.EX2 R51, R51 ;  /* 0x0000003300337308 */ /* 0x000e620000000800 */
[C---:B---3--:R-:W-:Y:S01]  /*2a80*/  FADD.FTZ R11, R47.reuse, R6 ;  /* 0x000000062f0b7221 */ /* 0x048fe20000010000 */
[----:B------:R-:W-:-:S06]  /*2a90*/  F2FP.F16.F32.PACK_AB R163, R47, R46 ;  /* 0x0000002e2fa3723e */ /* 0x000fcc00000000ff */
[----:B------:R-:W3:Y:S01]  /*2aa0*/  MUFU.EX2 R57, R57 ;  /* 0x0000003900397308 */ /* 0x000ee20000000800 */
[----:B----4-:R-:W-:-:S07]  /*2ab0*/  FADD.FTZ R6, R50, R11 ;  /* 0x0000000b32067221 */ /* 0x010fce0000010000 */
[----:B------:R-:W4:Y:S01]  /*2ac0*/  MUFU.EX2 R54, R54 ;  /* 0x0000003600367308 */ /* 0x000f220000000800 */
[C---:B-1----:R-:W-:Y:S01]  /*2ad0*/  FADD.FTZ R11, R51.reuse, R6 ;  /* 0x00000006330b7221 */ /* 0x042fe20000010000 */
[----:B------:R-:W-:-:S06]  /*2ae0*/  F2FP.F16.F32.PACK_AB R165, R51, R50 ;  /* 0x0000003233a5723e */ /* 0x000fcc00000000ff */
[----:B------:R-:W1:Y:S01]  /*2af0*/  MUFU.EX2 R60, R60 ;  /* 0x0000003c003c7308 */ /* 0x000e620000000800 */
[C---:B---3--:R-:W-:Y:S01]  /*2b00*/  FADD.FTZ R13, R57.reuse, R10 ;  /* 0x0000000a390d7221 */ /* 0x048fe20000010000 */
[----:B------:R-:W-:-:S06]  /*2b10*/  F2FP.F16.F32.PACK_AB R168, R57, R56 ;  /* 0x0000003839a8723e */ /* 0x000fcc00000000ff */
[----:B------:R-:W3:Y:S01]  /*2b20*/  MUFU.EX2 R55, R55 ;  /* 0x0000003700377308 */ /* 0x000ee20000000800 */
[----:B----4-:R-:W-:-:S07]  /*2b30*/  FADD.FTZ R6, R54, R11 ;  /* 0x0000000b36067221 */ /* 0x010fce0000010000 */
[----:B------:R-:W4:Y:S01]  /*2b40*/  MUFU.EX2 R61, R61 ;  /* 0x0000003d003d7308 */ /* 0x000f220000000800 */
[----:B-1----:R-:W-:-:S07]  /*2b50*/  FADD.FTZ R10, R60, R13 ;  /* 0x0000000d3c0a7221 */ /* 0x002fce0000010000 */
[----:B------:R-:W1:Y:S01]  /*2b60*/  MUFU.EX2 R58, R58 ;  /* 0x0000003a003a7308 */ /* 0x000e620000000800 */
[C---:B---3--:R-:W-:Y:S01]  /*2b70*/  FADD.FTZ R11, R55.reuse, R6 ;  /* 0x00000006370b7221 */ /* 0x048fe20000010000 */
[----:B------:R-:W-:-:S06]  /*2b80*/  F2FP.F16.F32.PACK_AB R167, R55, R54 ;  /* 0x0000003637a7723e */ /* 0x000fcc00000000ff */
[----:B------:R-:W3:Y:S01]  /*2b90*/  MUFU.EX2 R64, R64 ;  /* 0x0000004000407308 */ /* 0x000ee20000000800 */
[C---:B----4-:R-:W-:Y:S01]  /*2ba0*/  FADD.FTZ R13, R61.reuse, R10 ;  /* 0x0000000a3d0d7221 */ /* 0x050fe20000010000 */
[----:B------:R-:W-:-:S06]  /*2bb0*/  F2FP.F16.F32.PACK_AB R170, R61, R60 ;  /* 0x0000003c3daa723e */ /* 0x000fcc00000000ff */
[----:B------:R-:W4:Y:S01]  /*2bc0*/  MUFU.EX2 R59, R59 ;  /* 0x0000003b003b7308 */ /* 0x000f220000000800 */
[----:B-1----:R-:W-:-:S07]  /*2bd0*/  FADD.FTZ R6, R58, R11 ;  /* 0x0000000b3a067221 */ /* 0x002fce0000010000 */
[----:B------:R-:W1:Y:S01]  /*2be0*/  MUFU.EX2 R65, R65 ;  /* 0x0000004100417308 */ /* 0x000e620000000800 */
[----:B---3--:R-:W-:-:S07]  /*2bf0*/  FADD.FTZ R10, R64, R13 ;  /* 0x0000000d400a7221 */ /* 0x008fce0000010000 */
[----:B------:R-:W3:Y:S01]  /*2c00*/  MUFU.EX2 R62, R62 ;  /* 0x0000003e003e7308 */ /* 0x000ee20000000800 */
[C---:B----4-:R-:W-:Y:S01]  /*2c10*/  FADD.FTZ R11, R59.reuse, R6 ;  /* 0x000000063b0b7221 */ /* 0x050fe20000010000 */
[----:B------:R-:W-:-:S06]  /*2c20*/  F2FP.F16.F32.PACK_AB R169, R59, R58 ;  /* 0x0000003a3ba9723e */ /* 0x000fcc00000000ff */
[----:B------:R-:W4:Y:S01]  /*2c30*/  MUFU.EX2 R68, R68 ;  /* 0x0000004400447308 */ /* 0x000f220000000800 */
[C---:B-1----:R-:W-:Y:S01]  /*2c40*/  FADD.FTZ R13, R65.reuse, R10 ;  /* 0x0000000a410d7221 */ /* 0x042fe20000010000 */
[----:B------:R-:W-:-:S06]  /*2c50*/  F2FP.F16.F32.PACK_AB R172, R65, R64 ;  /* 0x0000004041ac723e */ /* 0x000fcc00000000ff */
[----:B------:R-:W1:Y:S01]  /*2c60*/  MUFU.EX2 R63, R63 ;  /* 0x0000003f003f7308 */ /* 0x000e620000000800 */
[----:B---3--:R-:W-:-:S07]  /*2c70*/  FADD.FTZ R6, R62, R11 ;  /* 0x0000000b3e067221 */ /* 0x008fce0000010000 */
[----:B------:R-:W3:Y:S01]  /*2c80*/  MUFU.EX2 R66, R66 ;  /* 0x0000004200427308 */ /* 0x000ee20000000800 */
[----:B----4-:R-:W-:Y:S01]  /*2c90*/  FADD.FTZ R10, R68, R13 ;  /* 0x0000000d440a7221 */ /* 0x010fe20000010000 */
[----:B------:R-:W-:-:S06]  /*2ca0*/  F2FP.F16.F32.PACK_AB R174, R5, R68 ;  /* 0x0000004405ae723e */ /* 0x000fcc00000000ff */
[----:B------:R-:W4:Y:S01]  /*2cb0*/  MUFU.EX2 R67, R67 ;  /* 0x0000004300437308 */ /* 0x000f220000000800 */
[----:B-1----:R-:W-:Y:S01]  /*2cc0*/  FADD.FTZ R11, R63, R6 ;  /* 0x000000063f0b7221 */ /* 0x002fe20000010000 */
[----:B------:R-:W-:Y:S01]  /*2cd0*/  FADD.FTZ R6, R5, R10 ;  /* 0x0000000a05067221 */ /* 0x000fe20000010000 */
[----:B------:R-:W-:-:S05]  /*2ce0*/  F2FP.F16.F32.PACK_AB R171, R63, R62 ;  /* 0x0000003e3fab723e */ /* 0x000fca00000000ff */
[----:B------:R-:W1:Y:S01]  /*2cf0*/  MUFU.EX2 R70, R70 ;  /* 0x0000004600467308 */ /* 0x000e620000000800 */
[----:B---3--:R-:W-:-:S07]  /*2d00*/  FADD.FTZ R10, R66, R11 ;  /* 0x0000000b420a7221 */ /* 0x008fce0000010000 */
[----:B------:R-:W3:Y:S01]  /*2d10*/  MUFU.EX2 R9, R9 ;  /* 0x0000000900097308 */ /* 0x000ee20000000800 */
[C---:B----4-:R-:W-:Y:S01]  /*2d20*/  FADD.FTZ R5, R67.reuse, R10 ;  /* 0x0000000a43057221 */ /* 0x050fe20000010000 */
[----:B------:R-:W-:-:S03]  /*2d30*/  F2FP.F16.F32.PACK_AB R173, R67, R66 ;  /* 0x0000004243ad723e */ /* 0x000fc600000000ff */
[----:B-1----:R-:W-:-:S04]  /*2d40*/  FADD.FTZ R10, R70, R5 ;  /* 0x00000005460a7221 */ /* 0x002fc80000010000 */
[C---:B---3--:R-:W-:Y:S01]  /*2d50*/  FADD.FTZ R5, R9.reuse, R10 ;  /* 0x0000000a09057221 */ /* 0x048fe20000010000 */
[----:B------:R-:W-:Y:S01]  /*2d60*/  F2FP.F16.F32.PACK_AB R175, R9, R70 ;  /* 0x0000004609af723e */ /* 0x000fe200000000ff */
[----:B------:R-:W-:Y:S06]  /*2d70*/  @!P0 BRA `(.L_x_14) ;  /* 0x0000000000048947 */ /* 0x000fec0003800000 */
[----:B------:R-:W-:Y:S01]  /*2d80*/  BPT.TRAP 0x1 ;  /* 0x000000040000795c */ /* 0x000fe20000300000 */
.L_x_14:
[----:B------:R1:W3:Y:S01]  /*2d90*/  SYNCS.PHASECHK.TRANS64.TRYWAIT P1, [UR22+0x22850], R8 ;  /* 0x02285008ff0075a7 */ /* 0x0002e20008020156 */
[----:B------:R-:W-:Y:S05]  /*2da0*/  @!P0 BRA `(.L_x_15) ;  /* 0x0000000000048947 */ /* 0x000fea0003800000 */
[----:B------:R-:W-:Y:S01]  /*2db0*/  BPT.TRAP 0x1 ;  /* 0x000000040000795c */ /* 0x000fe20000300000 */
.L_x_15:
[----:B---3--:R-:W-:Y:S05]  /*2dc0*/  @P1 BRA `(.L_x_16) ;  /* 0x0000000000081947 */ /* 0x008fea0003800000 */
[----:B------:R-:W3:Y:S02]  /*2dd0*/  SYNCS.PHASECHK.TRANS64.TRYWAIT P1, [UR22+0x22850], R8 ;  /* 0x02285008ff0075a7 */ /* 0x000ee40008020156 */
[----:B---3--:R-:W-:Y:S05]  /*2de0*/  @!P1 BRA `(.L_x_17) ;  /* 0x0000008c004c9947 */ /* 0x008fea0003800000 */
.L_x_16:
[----:B------:R4:W-:Y:S01]  /*2df0*/  BAR.SYNC.DEFER_BLOCKING R7, 0x100 ;  /* 0x000400070000751d */ /* 0x0009e20000010000 */
[----:B------:R-:W-:-:S04]  /*2e00*/  UIADD3 UR41, UR41, 0x400, URZ ;  /* 0x0000040029297890 */ /* 0x000fc8000fffe03f */
[----:B------:R-:W-:Y:S01]  /*2e10*/  USHF.R.U32.HI UR41, URZ, 0x4, UR41 ;  /* 0x000000043f297899 */ /* 0x000fe20008011629 */
[----:B------:R-:W-:-:S03]  /*2e20*/  UMOV UR7, 0x40000040 ;  /* 0x4000004000077882 */ /* 0x000fc60000000000 */
[----:B------:R-:W-:-:S04]  /*2e30*/  ULOP3.LUT UR21, UR41, 0x3fff, URZ, 0xc0, !UPT ;  /* 0x00003fff29157892 */ /* 0x000fc8000f8ec03f */
[----:B------:R-:W-:-:S04]  /*2e40*/  ULOP3.LUT UR21, UR21, 0x3000000, URZ, 0xfc, !UPT ;  /* 0x0300000015157892 */ /* 0x000fc8000f8efc3f */
[----:B------:R-:W-:Y:S01]  /*2e50*/  UIMAD UR11, UR37, 0xc00, UR21 ;  /* 0x00000c00250b78a4 */ /* 0x000fe2000f8e0215 */
[----:B------:R-:W-:-:S06]  /*2e60*/  WARPGROUP.ARRIVE ;  /* 0x00000000000079c5 */ /* 0x000fcc0000000000 */
[----:B------:R-:W-:Y:S02]  /*2e70*/  UMOV UR6, UR11 ;  /* 0x0000000b00067c82 */ /* 0x000fe40008000000 */
[----:B------:R-:W-:Y:S01]  /*2e80*/  HGMMA.64x256x16.F32 R24, R152, gdesc[UR4].tnspB, RZ, !UPT, gsb0 ;  /* 0x43e0000498187df0 */ /* 0x000fe2000c0008ff */
[----:B------:R-:W-:Y:S01]  /*2e90*/  UIADD3 UR6, UR11, 0x80, URZ ;  /* 0x000000800b067890 */ /* 0x000fe2000fffe03f */
[----:B------:R-:W-:Y:S01]  /*2ea0*/  UMOV UR7, 0x40000040 ;  /* 0x4000004000077882 */ /* 0x000fe20000000000 */
[----:B------:R-:W-:Y:S02]  /*2eb0*/  WARPGROUP.DEPBAR.LE gsb0, 0x0 ;  /* 0x00008000000079c5 */ /* 0x000fe40000010000 */
[----:B------:R-:W-:-:S15]  /*2ec0*/  WARPGROUP.ARRIVE ;  /* 0x00000000000079c5 */ /* 0x000fde0000000000 */
[----:B------:R-:W-:-:S08]  /*2ed0*/  NOP ;  /* 0x0000000000007918 */ /* 0x000fd00000000000 */
[----:B------:R-:W-:Y:S01]  /*2ee0*/  HGMMA.64x256x16.F32 R24, R156, gdesc[UR4].tnspB, R24, gsb0 ;  /* 0x43e000049c187df0 */ /* 0x000fe20008000818 */
        /* <DEDUP_REMOVED lines=23> */
[----:B------:R-:W-:Y:S03]  /*3060*/  HGMMA.64x256x16.F32 R24, R172, gdesc[UR4].tnspB, R24, gsb0 ;  /* 0x43e00004ac187df0 */ /* 0x000fe60008000818 */
[----:B------:R-:W-:Y:S02]  /*3070*/  WARPGROUP.DEPBAR.LE gsb0, 0x0 ;  /* 0x00008000000079c5 */ /* 0x000fe40000010000 */
[----:B----4-:R-:W-:Y:S05]  /*3080*/  @!P0 BRA `(.L_x_18) ;  /* 0x0000000000048947 */ /* 0x010fea0003800000 */
[----:B------:R-:W-:Y:S01]  /*3090*/  BPT.TRAP 0x1 ;  /* 0x000000040000795c */ /* 0x000fe20000300000 */
.L_x_18:
[----:B------:R-:W4:Y:S01]  /*30a0*/  S2UR UR6, SR_CgaCtaId ;  /* 0x00000000000679c3 */ /* 0x000f220000008800 */
[----:B------:R-:W-:Y:S02]  /*30b0*/  UISETP.GE.AND UP0, UPT, UR42, 0x61, UPT ;  /* 0x000000612a00788c */ /* 0x000fe4000bf06270 */
[----:B------:R-:W-:-:S04]  /*30c0*/  UIADD3 UR22, UR22, 0x22860, URZ ;  /* 0x0002286016167890 */ /* 0x000fc8000fffe03f */
[----:B------:R-:W-:Y:S01]  /*30d0*/  PLOP3.LUT P1, PT, PT, PT, UP0, 0x80, 0x0 ;  /* 0x000000000000781c */ /* 0x000fe20003f2f008 */
[----:B----4-:R-:W-:-:S09]  /*30e0*/  UPRMT UR22, UR6, 0x654, UR22 ;  /* 0x0000065406167896 */ /* 0x010fd20008000016 */
[----:B------:R-:W-:Y:S01]  /*30f0*/  SYNCS.ARRIVE.TRANS64.RED.A1T0 RZ, [UR22], RZ ;  /* 0x000000ffffff79a7 */ /* 0x000fe20008100416 */
[----:B------:R-:W-:Y:S02]  /*3100*/  UMOV UR22, 0x400 ;  /* 0x0000040000167882 */ /* 0x000fe40000000000 */
[----:B------:R-:W-:Y:S01]  /*3110*/  ULEA UR22, UR6, UR22, 0x18 ;  /* 0x0000001606167291 */ /* 0x000fe2000f8ec03f */
[----:B------:R-:W-:Y:S11]  /*3120*/  @!P1 BRA `(.L_x_19) ;  /* 0x0000002000f09947 */ /* 0x000ff60003800000 */
[----:B------:R-:W-:Y:S01]  /*3130*/  IMAD.MOV.U32 R7, RZ, RZ, R4 ;  /* 0x000000ffff077224 */ /* 0x000fe200078e0004 */
[----:B------:R-:W-:Y:S01]  /*3140*/  UIADD3 UR44, UR44, -0x2, URZ ;  /* 0xfffffffe2c2c7890 */ /* 0x000fe2000fffe03f */
[----:B01-3--:R-:W-:Y:S01]  /*3150*/  IMAD.MOV.U32 R8, RZ, RZ, R3 ;  /* 0x000000ffff087224 */ /* 0x00bfe200078e0003 */
[----:B------:R-:W-:Y:S01]  /*3160*/  ULDC UR26, c[0x0][0x9d8] ;  /* 0x00027600001a7ab9 */ /* 0x000fe20000000800 */
[----:B------:R-:W-:-:S09]  /*3170*/  ULDC UR23, c[0x0][0x988] ;  /* 0x0002620000177ab9 */ /* 0x000fd20000000800 */
.L_x_30:
[----:B------:R-:W-:Y:S01]  /*3180*/  UIADD3 UR37, UR37, 0x1, URZ ;  /* 0x0000000125257890 */ /* 0x000fe2000fffe03f */
[----:B--2---:R-:W-:Y:S01]  /*3190*/  IMAD.U32 R0, RZ, RZ, UR44 ;  /* 0x0000002cff007e24 */ /* 0x004fe2000f8e00ff */
[----:B------:R-:W-:Y:S02]  /*31a0*/  UIADD3 UR44, UR44, -0x1, URZ ;  /* 0xffffffff2c2c7890 */ /* 0x000fe4000fffe03f */
[----:B------:R-:W-:Y:S02]  /*31b0*/  UISETP.NE.AND UP0, UPT, UR37, 0x2, UPT ;  /* 0x000000022500788c */ /* 0x000fe4000bf05270 */
[----:B------:R-:W-:Y:S02]  /*31c0*/  ISETP.GT.AND P1, PT, R0, RZ, PT ;  /* 0x000000ff0000720c */ /* 0x000fe40003f24270 */
[----:B------:R-:W-:Y:S02]  /*31d0*/  USEL UR6, URZ, 0x1, UP0 ;  /* 0x000000013f067887 */ /* 0x000fe40008000000 */
[----:B------:R-:W-:-:S02]  /*31e0*/  USEL UR37, UR37, URZ, UP0 ;  /* 0x0000003f25257287 */ /* 0x000fc40008000000 */
[----:B------:R-:W-:Y:S01]  /*31f0*/  ULOP3.LUT UR36, UR36, UR6, URZ, 0x3c, !UPT ;  /* 0x0000000624247292 */ /* 0x000fe2000f8e3c3f */
[----:B------:R-:W-:Y:S11]  /*3200*/  @!P0 BRA `(.L_x_20) ;  /* 0x0000000000048947 */ /* 0x000ff60003800000 */
[----:B------:R-:W-:Y:S01]  /*3210*/  BPT.TRAP 0x1 ;  /* 0x000000040000795c */ /* 0x000fe20000300000 */
.L_x_20:
[----:B------:R-:W0:Y:S01]  /*3220*/  S2UR UR24, SR_CgaCtaId ;  /* 0x00000000001879c3 */ /* 0x000e220000008800 */
[----:B------:R-:W-:Y:S01]  /*3230*/  IMAD.U32 R0, RZ, RZ, UR36 ;  /* 0x00000024ff007e24 */ /* 0x000fe2000f8e00ff */
[----:B------:R-:W-:-:S04]  /*3240*/  UMOV UR22, 0x400 ;  /* 0x0000040000167882 */ /* 0x000fc80000000000 */
[----:B------:R-:W-:-:S04]  /*3250*/  SHF.L.U32 R0, R0, 0x1f, RZ ;  /* 0x0000001f00007819 */ /* 0x000fc800000006ff */
[----:B------:R-:W-:-:S13]  /*3260*/  R2UR UR27, R0 ;  /* 0x00000000001b72ca */ /* 0x000fda00000e0000 */
[----:B------:R-:W-:Y:S01]  /*3270*/  IMAD.U32 R0, RZ, RZ, UR27 ;  /* 0x0000001bff007e24 */ /* 0x000fe2000f8e00ff */
[----:B0-----:R-:W-:-:S04]  /*3280*/  ULEA UR22, UR24, UR22, 0x18 ;  /* 0x0000001618167291 */ /* 0x001fc8000f8ec03f */
[----:B------:R-:W-:-:S09]  /*3290*/  ULEA UR25, UR37, UR22, 0x3 ;  /* 0x0000001625197291 */ /* 0x000fd2000f8e183f */
[----:B------:R0:W1:Y:S01]  /*32a0*/  SYNCS.PHASECHK.TRANS64.TRYWAIT P2, [UR25+0x22830], R0 ;  /* 0x02283000ff0075a7 */ /* 0x0000620008040159 */
[----:B------:R-:W-:Y:S05]  /*32b0*/  @!P0 BRA `(.L_x_21) ;  /* 0x0000000000048947 */ /* 0x000fea0003800000 */
[----:B------:R-:W-:Y:S01]  /*32c0*/  BPT.TRAP 0x1 ;  /* 0x000000040000795c */ /* 0x000fe20000300000 */
.L_x_21:
[----:B-1----:R-:W-:Y:S05]  /*32d0*/  @P2 BRA `(.L_x_22) ;  /* 0x00000000000c2947 */ /* 0x002fea0003800000 */
[----:B0-----:R-:W-:-:S04]  /*32e0*/  IMAD.U32 R0, RZ, RZ, UR27 ;  /* 0x0000001bff007e24 */ /* 0x001fc8000f8e00ff */
[----:B------:R-:W0:Y:S02]  /*32f0*/  SYNCS.PHASECHK.TRANS64.TRYWAIT P2, [UR25+0x22830], R0 ;  /* 0x02283000ff0075a7 */ /* 0x000e240008040159 */
[----:B0-----:R-:W-:Y:S05]  /*3300*/  @!P2 BRA `(.L_x_23) ;  /* 0x00000088001ca947 */ /* 0x001fea0003800000 */
.L_x_22:
[----:B------:R-:W-:Y:S01]  /*3310*/  UIMAD UR6, UR37, 0x300, UR20 ;  /* 0x00000300250678a4 */ /* 0x000fe2000f8e0214 */
[----:B------:R-:W-:Y:S01]  /*3320*/  WARPGROUP.ARRIVE ;  /* 0x00000000000079c5 */ /* 0x000fe20000000000 */
[----:B------:R-:W-:Y:S01]  /*3330*/  UMOV UR7, 0x40000040 ;  /* 0x4000004000077882 */ /* 0x000fe20000000000 */
[----:B------:R-:W-:Y:S01]  /*3340*/  UMOV UR11, 0x40000040 ;  /* 0x40000040000b7882 */ /* 0x000fe20000000000 */
[----:B------:R-:W-:-:S03]  /*3350*/  UIADD3 UR10, UR6, 0x2, URZ ;  /* 0x00000002060a7890 */ /* 0x000fc6000fffe03f */
[----:B------:R-:W1:Y:S01]  /*3360*/  S2R R202, SR_TID.X ;  /* 0x0000000000ca7919 */ /* 0x000e620000002100 */
[----:B------:R-:W-:Y:S01]  /*3370*/  UIADD3 UR14, UR6, 0x4, URZ ;  /* 0x00000004060e7890 */ /* 0x000fe2000fffe03f */
[----:B------:R-:W-:Y:S01]  /*3380*/  UMOV UR15, 0x40000040 ;  /* 0x40000040000f7882 */ /* 0x000fe20000000000 */
[----:B------:R-:W-:Y:S01]  /*3390*/  HGMMA.64x96x16.F32 R152, gdesc[UR4], RZ, !UPT, gsb0 ;  /* 0x01600000049879f0 */ /* 0x000fe2000c0008ff */
[----:B------:R-:W-:Y:S01]  /*33a0*/  UIADD3 UR18, UR6, 0x6, URZ ;  /* 0x0000000606127890 */ /* 0x000fe2000fffe03f */
[----:B------:R-:W-:Y:S01]  /*33b0*/  UMOV UR19, 0x40000040 ;  /* 0x4000004000137882 */ /* 0x000fe20000000000 */
[----:B-1----:R-:W-:-:S04]  /*33c0*/  SHF.R.U32.HI R202, RZ, 0x7, R202 ;  /* 0x00000007ffca7819 */ /* 0x002fc800000116ca */
[----:B0-----:R-:W-:Y:S01]  /*33d0*/  IADD3 R0, -R202, 0xb, RZ ;  /* 0x0000000bca007810 */ /* 0x001fe20007ffe1ff */
        /* <DEDUP_REMOVED lines=13> */
.L_x_24:
[----:B------:R-:W-:Y:S01]  /*34b0*/  FMUL.FTZ R9, R152, UR26 ;  /* 0x0000001a98097c20 */ /* 0x000fe20008410000 */
[----:B------:R-:W-:Y:S01]  /*34c0*/  FMUL.FTZ R4, R153, UR26 ;  /* 0x0000001a99047c20 */ /* 0x000fe20008410000 */
[----:B------:R-:W-:Y:S01]  /*34d0*/  FMUL.FTZ R12, R156, UR26 ;  /* 0x0000001a9c0c7c20 */ /* 0x000fe20008410000 */
[----:B------:R-:W-:Y:S01]  /*34e0*/  FMUL.FTZ R13, R157, UR26 ;  /* 0x0000001a9d0d7c20 */ /* 0x000fe20008410000 */
[----:B------:R-:W-:Y:S01]  /*34f0*/  FMUL.FTZ R20, R160, UR26 ;  /* 0x0000001aa0147c20 */ /* 0x000fe20008410000 */
[----:B------:R-:W-:Y:S01]  /*3500*/  FMUL.FTZ R22, R161, UR26 ;  /* 0x0000001aa1167c20 */ /* 0x000fe20008410000 */
[----:B------:R-:W1:Y:S01]  /*3510*/  MUFU.TANH R9, R9 ;  /* 0x0000000900097308 */ /* 0x000e620000002400 */
[----:B------:R-:W-:Y:S01]  /*3520*/  FMUL.FTZ R152, R164, UR26 ;  /* 0x0000001aa4987c20 */ /* 0x000fe20008410000 */
[----:B------:R-:W-:Y:S01]  /*3530*/  FMUL.FTZ R10, R154, UR26 ;  /* 0x0000001a9a0a7c20 */ /* 0x000fe20008410000 */
[----:B------:R-:W-:Y:S01]  /*3540*/  FMUL.FTZ R154, R165, UR26 ;  /* 0x0000001aa59a7c20 */ /* 0x000fe20008410000 */
[----:B------:R-:W-:Y:S01]  /*3550*/  FMUL.FTZ R157, R170, UR26 ;  /* 0x0000001aaa9d7c20 */ /* 0x000fe20008410000 */
[----:B------:R-:W-:Y:S01]  /*3560*/  FMUL.FTZ R156, R168, UR26 ;  /* 0x0000001aa89c7c20 */ /* 0x000fe20008410000 */
[----:B------:R-:W-:Y:S01]  /*3570*/  FMUL.FTZ R160, R169, UR26 ;  /* 0x0000001aa9a07c20 */ /* 0x000fe20008410000 */
[----:B------:R-:W-:Y:S01]  /*3580*/  FMUL.FTZ R21, R162, UR26 ;  /* 0x0000001aa2157c20 */ /* 0x000fe20008410000 */
[----:B------:R-:W2:Y:S01]  /*3590*/  MUFU.TANH R4, R4 ;  /* 0x0000000400047308 */ /* 0x000ea20000002400 */
[----:B------:R-:W-:Y:S01]  /*35a0*/  FMUL.FTZ R162, R172, UR26 ;  /* 0x0000001aaca27c20 */ /* 0x000fe20008410000 */
[----:B------:R-:W-:Y:S01]  /*35b0*/  FMUL.FTZ R161, R173, UR26 ;  /* 0x0000001aada17c20 */ /* 0x000fe20008410000 */
[----:B------:R-:W-:Y:S01]  /*35c0*/  FMUL.FTZ R23, R163, UR26 ;  /* 0x0000001aa3177c20 */ /* 0x000fe20008410000 */
[----:B------:R-:W-:Y:S01]  /*35d0*/  FMUL.FTZ R163, R176, UR26 ;  /* 0x0000001ab0a37c20 */ /* 0x000fe20008410000 */
[----:B------:R-:W-:Y:S01]  /*35e0*/  FMUL.FTZ R164, R177, UR26 ;  /* 0x0000001ab1a47c20 */ /* 0x000fe20008410000 */
[----:B------:R-:W-:Y:S01]  /*35f0*/  FMUL.FTZ R165, R180, UR26 ;  /* 0x0000001ab4a57c20 */ /* 0x000fe20008410000 */
[----:B------:R-:W-:Y:S01]  /*3600*/  FMUL.FTZ R153, R166, UR26 ;  /* 0x0000001aa6997c20 */ /* 0x000fe20008410000 */
[----:B------:R-:W3:Y:S01]  /*3610*/  MUFU.TANH R12, R12 ;  /* 0x0000000c000c7308 */ /* 0x000ee20000002400 */
[----:B-1----:R-:W-:Y:S01]  /*3620*/  FMNMX.FTZ R3, R9, R8, !PT ;  /* 0x0000000809037209 */ /* 0x002fe20007810000 */
[----:B------:R-:W-:Y:S01]  /*3630*/  FMUL.FTZ R166, R181, UR26 ;  /* 0x0000001ab5a67c20 */ /* 0x000fe20008410000 */
[----:B------:R-:W-:Y:S01]  /*3640*/  FMUL.FTZ R168, R184, UR26 ;  /* 0x0000001ab8a87c20 */ /* 0x000fe20008410000 */
[----:B------:R-:W-:Y:S01]  /*3650*/  FMUL.FTZ R11, R155, UR26 ;  /* 0x0000001a9b0b7c20 */ /* 0x000fe20008410000 */
[----:B------:R-:W-:Y:S01]  /*3660*/  FMUL.FTZ R155, R167, UR26 ;  /* 0x0000001aa79b7c20 */ /* 0x000fe20008410000 */
[----:B------:R-:W-:Y:S01]  /*3670*/  FMUL.FTZ R167, R185, UR26 ;  /* 0x0000001ab9a77c20 */ /* 0x000fe20008410000 */
[----:B------:R-:W-:Y:S01]  /*3680*/  FMUL.FTZ R169, R188, UR26 ;  /* 0x0000001abca97c20 */ /* 0x000fe20008410000 */
[----:B------:R-:W1:Y:S01]  /*3690*/  MUFU.TANH R13, R13 ;  /* 0x0000000d000d7308 */ /* 0x000e620000002400 */
[----:B--2---:R-:W-:Y:S01]  /*36a0*/  FMNMX.FTZ R3, R4, R3, !PT ;  /* 0x0000000304037209 */ /* 0x004fe20007810000 */
[----:B------:R-:W-:Y:S01]  /*36b0*/  FMUL.FTZ R173, R192, UR26 ;  /* 0x0000001ac0ad7c20 */ /* 0x000fe20008410000 */
[----:B------:R-:W-:Y:S01]  /*36c0*/  FMUL.FTZ R14, R158, UR26 ;  /* 0x0000001a9e0e7c20 */ /* 0x000fe20008410000 */
[----:B------:R-:W-:Y:S01]  /*36d0*/  FMUL.FTZ R158, R171, UR26 ;  /* 0x0000001aab9e7c20 */ /* 0x000fe20008410000 */
[----:B------:R-:W-:Y:S01]  /*36e0*/  FMUL.FTZ R171, R193, UR26 ;  /* 0x0000001ac1ab7c20 */ /* 0x000fe20008410000 */
[----:B------:R-:W-:Y:S01]  /*36f0*/  FMUL.FTZ R15, R159, UR26 ;  /* 0x0000001a9f0f7c20 */ /* 0x000fe20008410000 */
[----:B------:R-:W-:Y:S01]  /*3700*/  FMUL.FTZ R159, R174, UR26 ;  /* 0x0000001aae9f7c20 */ /* 0x000fe20008410000 */
[----:B------:R-:W2:Y:S01]  /*3710*/  MUFU.TANH R20, R20 ;  /* 0x0000001400147308 */ /* 0x000ea20000002400 */
[----:B---3--:R-:W-:Y:S01]  /*3720*/  FMNMX.FTZ R170, R12, R3, !PT ;  /* 0x000000030caa7209 */ /* 0x008fe20007810000 */
[----:B------:R-:W-:Y:S01]  /*3730*/  FMUL.FTZ R176, R196, UR26 ;  /* 0x0000001ac4b07c20 */ /* 0x000fe20008410000 */
[----:B------:R-:W-:Y:S01]  /*3740*/  UMOV UR10, UR23 ;  /* 0x00000017000a7c82 */ /* 0x000fe20008000000 */
[----:B------:R-:W-:Y:S01]  /*3750*/  FMUL.FTZ R181, R186, UR26 ;  /* 0x0000001abab57c20 */ /* 0x000fe20008410000 */
[----:B------:R-:W-:Y:S01]  /*3760*/  FMUL.FTZ R185, R194, UR26 ;  /* 0x0000001ac2b97c20 */ /* 0x000fe20008410000 */
[----:B------:R-:W-:Y:S01]  /*3770*/  FMUL.FTZ R186, R195, UR26 ;  /* 0x0000001ac3ba7c20 */ /* 0x000fe20008410000 */
[----:B------:R-:W-:Y:S01]  /*3780*/  FMUL.FTZ R188, R199, UR26 ;  /* 0x0000001ac7bc7c20 */ /* 0x000fe20008410000 */
[----:B------:R-:W3:Y:S01]  /*3790*/  MUFU.TANH R22, R22 ;  /* 0x0000001600167308 */ /* 0x000ee20000002400 */
[----:B-1----:R-:W-:Y:S01]  /*37a0*/  FMNMX.FTZ R3, R13, R170, !PT ;  /* 0x000000aa0d037209 */ /* 0x002fe20007810000 */
[----:B------:R-:W-:Y:S01]  /*37b0*/  FMUL.FTZ R170, R189, UR26 ;  /* 0x0000001abdaa7c20 */ /* 0x000fe20008410000 */
[----:B------:R-:W-:-:S04]  /*37c0*/  UIADD3 UR6, UR25, 0x22840, URZ ;  /* 0x0002284019067890 */ /* 0x000fc8000fffe03f */
[----:B------:R-:W-:Y:S01]  /*37d0*/  UPRMT UR6, UR24, 0x654, UR6 ;  /* 0x0000065418067896 */ /* 0x000fe20008000006 */
[----:B------:R-:W1:Y:S01]  /*37e0*/  MUFU.TANH R152, R152 ;  /* 0x0000009800987308 */ /* 0x000e620000002400 */
[----:B--2---:R-:W-:-:S07]  /*37f0*/  FMNMX.FTZ R3, R20, R3, !PT ;  /* 0x0000000314037209 */ /* 0x004fce0007810000 */
[----:B------:R-:W2:Y:S01]  /*3800*/  MUFU.TANH R154, R154 ;  /* 0x0000009a009a7308 */ /* 0x000ea20000002400 */
[----:B---3--:R-:W-:Y:S01]  /*3810*/  FMNMX.FTZ R3, R22, R3, !PT ;  /* 0x0000000316037209 */ /* 0x008fe20007810000 */
[----:B------:R-:W-:Y:S06]  /*3820*/  SYNCS.ARRIVE.TRANS64.RED.A1T0 RZ, [UR6], RZ ;  /* 0x000000ffffff79a7 */ /* 0x000fec0008100406 */
[----:B------:R-:W3:Y:S01]  /*3830*/  MUFU.TANH R156, R156 ;  /* 0x0000009c009c7308 */ /* 0x000ee20000002400 */
[----:B-1----:R-:W-:-:S07]  /*3840*/  FMNMX.FTZ R3, R152, R3, !PT ;  /* 0x0000000398037209 */ /* 0x002fce0007810000 */
[----:B------:R-:W1:Y:S01]  /*3850*/  MUFU.TANH R160, R160 ;  /* 0x000000a000a07308 */ /* 0x000e620000002400 */
[----:B--2---:R-:W-:-:S07]  /*3860*/  FMNMX.FTZ R3, R154, R3, !PT ;  /* 0x000000039a037209 */ /* 0x004fce0007810000 */
[----:B------:R-:W2:Y:S01]  /*3870*/  MUFU.TANH R162, R162 ;  /* 0x000000a200a27308 */ /* 0x000ea20000002400 */
[----:B---3--:R-:W-:-:S07]  /*3880*/  FMNMX.FTZ R3, R156, R3, !PT ;  /* 0x000000039c037209 */ /* 0x008fce0007810000 */
        /* <DEDUP_REMOVED lines=11> */
[----:B---3--:R-:W-:Y:S01]  /*3940*/  FMNMX.FTZ R3, R165, R172, !PT ;  /* 0x000000aca5037209 */ /* 0x008fe20007810000 */
[----:B------:R-:W-:-:S06]  /*3950*/  FMUL.FTZ R172, R197, UR26 ;  /* 0x0000001ac5ac7c20 */ /* 0x000fcc0008410000 */
[----:B------:R-:W3:Y:S01]  /*3960*/  MUFU.TANH R167, R167 ;  /* 0x000000a700a77308 */ /* 0x000ee20000002400 */
[----:B-1----:R-:W-:-:S07]  /*3970*/  FMNMX.FTZ R3, R166, R3, !PT ;  /* 0x00000003a6037209 */ /* 0x002fce0007810000 */
[----:B------:R-:W1:Y:S01]  /*3980*/  MUFU.TANH R169, R169 ;  /* 0x000000a900a97308 */ /* 0x000e620000002400 */
[----:B--2---:R-:W-:-:S07]  /*3990*/  FMNMX.FTZ R174, R168, R3, !PT ;  /* 0x00000003a8ae7209 */ /* 0x004fce0007810000 */
[----:B------:R-:W2:Y:S01]  /*39a0*/  MUFU.TANH R170, R170 ;  /* 0x000000aa00aa7308 */ /* 0x000ea20000002400 */
[----:B---3--:R-:W-:-:S07]  /*39b0*/  FMNMX.FTZ R174, R167, R174, !PT ;  /* 0x000000aea7ae7209 */ /* 0x008fce0007810000 */
        /* <DEDUP_REMOVED lines=9> */
[----:B--2---:R-:W-:-:S07]  /*3a50*/  FMNMX.FTZ R180, R170, R3, !PT ;  /* 0x00000003aab47209 */ /* 0x004fce0007810000 */
[----:B------:R-:W2:Y:S01]  /*3a60*/  MUFU.TANH R176, R176 ;  /* 0x000000b000b07308 */ /* 0x000ea20000002400 */
[----:B---3--:R-:W-:-:S07]  /*3a70*/  FMNMX.FTZ R180, R173, R180, !PT ;  /* 0x000000b4adb47209 */ /* 0x008fce0007810000 */
[----:B------:R-:W3:Y:S01]  /*3a80*/  MUFU.TANH R172, R172 ;  /* 0x000000ac00ac7308 */ /* 0x000ee20000002400 */
[----:B-1----:R-:W-:Y:S01]  /*3a90*/  FMNMX.FTZ R3, R171, R180, !PT ;  /* 0x000000b4ab037209 */ /* 0x002fe20007810000 */
[----:B------:R-:W-:Y:S01]  /*3aa0*/  FMUL.FTZ R180, R183, UR26 ;  /* 0x0000001ab7b47c20 */ /* 0x000fe20008410000 */
[----:B------:R-:W-:-:S05]  /*3ab0*/  FMUL.FTZ R183, R190, UR26 ;  /* 0x0000001abeb77c20 */ /* 0x000fca0008410000 */
[----:B------:R-:W1:Y:S01]  /*3ac0*/  MUFU.TANH R10, R10 ;  /* 0x0000000a000a7308 */ /* 0x000e620000002400 */
[----:B--2---:R-:W-:-:S07]  /*3ad0*/  FMNMX.FTZ R3, R176, R3, !PT ;  /* 0x00000003b0037209 */ /* 0x004fce0007810000 */
[----:B------:R-:W2:Y:S01]  /*3ae0*/  MUFU.TANH R11, R11 ;  /* 0x0000000b000b7308 */ /* 0x000ea20000002400 */
[----:B---3--:R-:W-:-:S05]  /*3af0*/  FMNMX.FTZ R3, R172, R3, !PT ;  /* 0x00000003ac037209 */ /* 0x008fca0007810000 */
[----:B------:R-:W3:Y:S02]  /*3b00*/  SHFL.BFLY PT, R184, R3, 0x2, 0x1f ;  /* 0x0c401f0003b87f89 */ /* 0x000ee400000e0000 */
[----:B------:R-:W4:Y:S08]  /*3b10*/  MUFU.TANH R14, R14 ;  /* 0x0000000e000e7308 */ /* 0x000f300000002400 */
[----:B------:R-:W5:Y:S08]  /*3b20*/  MUFU.TANH R15, R15 ;  /* 0x0000000f000f7308 */ /* 0x000f700000002400 */
[----:B------:R-:W0:Y:S01]  /*3b30*/  MUFU.TANH R21, R21 ;  /* 0x0000001500157308 */ /* 0x000e220000002400 */
[----:B---3--:R-:W-:Y:S01]  /*3b40*/  FMNMX.FTZ R177, R3, R184, !PT ;  /* 0x000000b803b17209 */ /* 0x008fe20007810000 */
[----:B------:R-:W-:-:S06]  /*3b50*/  FMUL.FTZ R184, R191, UR26 ;  /* 0x0000001abfb87c20 */ /* 0x000fcc0008410000 */
[----:B------:R-:W3:Y:S01]  /*3b60*/  MUFU.TANH R23, R23 ;  /* 0x0000001700177308 */ /* 0x000ee20000002400 */
[----:B------:R-:W1:Y:S07]  /*3b70*/  SHFL.BFLY PT, R190, R177, 0x1, 0x1f ;  /* 0x0c201f00b1be7f89 */ /* 0x000e6e00000e0000 */
[----:B------:R-:W3:Y:S08]  /*3b80*/  MUFU.TANH R153, R153 ;  /* 0x0000009900997308 */ /* 0x000ef00000002400 */
[----:B------:R-:W3:Y:S08]  /*3b90*/  MUFU.TANH R155, R155 ;  /* 0x0000009b009b7308 */ /* 0x000ef00000002400 */
[----:B------:R-:W3:Y:S01]  /*3ba0*/  MUFU.TANH R157, R157 ;  /* 0x0000009d009d7308 */ /* 0x000ee20000002400 */
[----:B-1----:R-:W-:-:S05]  /*3bb0*/  FMNMX.FTZ R3, R177, R190, !PT ;  /* 0x000000beb1037209 */ /* 0x002fca0007810000 */
[C---:B------:R-:W-:Y:S01]  /*3bc0*/  FADD.FTZ R8, -R3.reuse, R8 ;  /* 0x0000000803087221 */ /* 0x040fe20000010100 */
[----:B------:R-:W-:Y:S01]  /*3bd0*/  FMUL.FTZ R215, R3, UR10 ;  /* 0x0000000a03d77c20 */ /* 0x000fe20008410000 */
[----:B------:R-:W1:Y:S02]  /*3be0*/  MUFU.TANH R158, R158 ;  /* 0x0000009e009e7308 */ /* 0x000e640000002400 */
[----:B------:R-:W-:Y:S01]  /*3bf0*/  FMUL.FTZ R177, R8, UR10 ;  /* 0x0000000a08b17c20 */ /* 0x000fe20008410000 */
[----:B------:R-:W-:Y:S01]  /*3c00*/  FMNMX.FTZ R8, R10, R7, !PT ;  /* 0x000000070a087209 */ /* 0x000fe20007810000 */
[--C-:B------:R-:W-:Y:S01]  /*3c10*/  FFMA.FTZ R192, R9, UR10, -R215.reuse ;  /* 0x0000000a09c07c23 */ /* 0x100fe200080108d7 */
[--C-:B------:R-:W-:Y:S01]  /*3c20*/  FFMA.FTZ R203, R4, UR10, -R215.reuse ;  /* 0x0000000a04cb7c23 */ /* 0x100fe200080108d7 */
[--C-:B------:R-:W-:Y:S01]  /*3c30*/  FFMA.FTZ R195, R161, UR10, -R215.reuse ;  /* 0x0000000aa1c37c23 */ /* 0x100fe200080108d7 */
[----:B--2---:R-:W-:Y:S01]  /*3c40*/  FMNMX.FTZ R9, R11, R8, !PT ;  /* 0x000000080b097209 */ /* 0x004fe20007810000 */
[----:B------:R-:W2:Y:S01]  /*3c50*/  MUFU.TANH R159, R159 ;  /* 0x0000009f009f7308 */ /* 0x000ea20000002400 */
[--C-:B------:R-:W-:Y:S01]  /*3c60*/  FFMA.FTZ R189, R152, UR10, -R215.reuse ;  /* 0x0000000a98bd7c23 */ /* 0x100fe200080108d7 */
[--C-:B------:R-:W-:Y:S01]  /*3c70*/  FFMA.FTZ R196, R154, UR10, -R215.reuse ;  /* 0x0000000a9ac47c23 */ /* 0x100fe200080108d7 */
[----:B----4-:R-:W-:Y:S01]  /*3c80*/  FMNMX.FTZ R8, R14, R9, !PT ;  /* 0x000000090e087209 */ /* 0x010fe20007810000 */
[--C-:B------:R-:W-:Y:S01]  /*3c90*/  FFMA.FTZ R154, R176, UR10, -R215.reuse ;  /* 0x0000000ab09a7c23 */ /* 0x100fe200080108d7 */
[--C-:B------:R-:W-:Y:S01]  /*3ca0*/  FFMA.FTZ R198, R12, UR10, -R215.reuse ;  /* 0x0000000a0cc67c23 */ /* 0x100fe200080108d7 */
[--C-:B------:R-:W-:Y:S01]  /*3cb0*/  FFMA.FTZ R191, R22, UR10, -R215.reuse ;  /* 0x0000000a16bf7c23 */ /* 0x100fe200080108d7 */
[----:B-----5:R-:W-:Y:S01]  /*3cc0*/  FMNMX.FTZ R8, R15, R8, !PT ;  /* 0x000000080f087209 */ /* 0x020fe20007810000 */
[----:B------:R-:W4:Y:S01]  /*3cd0*/  MUFU.TANH R174, R174 ;  /* 0x000000ae00ae7308 */ /* 0x000f220000002400 */
[--C-:B------:R-:W-:Y:S01]  /*3ce0*/  FFMA.FTZ R211, R13, UR10, -R215.reuse ;  /* 0x0000000a0dd37c23 */ /* 0x100fe200080108d7 */
[--C-:B------:R-:W-:Y:S01]  /*3cf0*/  FFMA.FTZ R22, R156, UR10, -R215.reuse ;  /* 0x0000000a9c167c23 */ /* 0x100fe200080108d7 */
[----:B0-----:R-:W-:Y:S01]  /*3d00*/  FMNMX.FTZ R8, R21, R8, !PT ;  /* 0x0000000815087209 */ /* 0x001fe20007810000 */
[--C-:B------:R-:W-:Y:S01]  /*3d10*/  FFMA.FTZ R190, R20, UR10, -R215.reuse ;  /* 0x0000000a14be7c23 */ /* 0x100fe200080108d7 */
[--C-:B------:R-:W-:Y:S01]  /*3d20*/  FFMA.FTZ R193, R160, UR10, -R215.reuse ;  /* 0x0000000aa0c17c23 */ /* 0x100fe200080108d7 */
[--C-:B------:R-:W-:Y:S01]  /*3d30*/  FFMA.FTZ R201, R164, UR10, -R215.reuse ;  /* 0x0000000aa4c97c23 */ /* 0x100fe200080108d7 */
[----:B---3--:R-:W-:Y:S01]  /*3d40*/  FMNMX.FTZ R8, R23, R8, !PT ;  /* 0x0000000817087209 */ /* 0x008fe20007810000 */
[----:B------:R-:W0:Y:S01]  /*3d50*/  MUFU.TANH R175, R175 ;  /* 0x000000af00af7308 */ /* 0x000e220000002400 */
[--C-:B------:R-:W-:Y:S01]  /*3d60*/  FFMA.FTZ R162, R162, UR10, -R215.reuse ;  /* 0x0000000aa2a27c23 */ /* 0x100fe200080108d7 */
[--C-:B------:R-:W-:Y:S01]  /*3d70*/  FFMA.FTZ R20, R163, UR10, -R215.reuse ;  /* 0x0000000aa3147c23 */ /* 0x100fe200080108d7 */
[----:B------:R-:W-:Y:S01]  /*3d80*/  FMNMX.FTZ R8, R153, R8, !PT ;  /* 0x0000000899087209 */ /* 0x000fe20007810000 */
[--C-:B------:R-:W-:Y:S01]  /*3d90*/  FFMA.FTZ R199, R170, UR10, -R215.reuse ;  /* 0x0000000aaac77c23 */ /* 0x100fe200080108d7 */
[--C-:B------:R-:W-:Y:S01]  /*3da0*/  FFMA.FTZ R13, R165, UR10, -R215.reuse ;  /* 0x0000000aa50d7c23 */ /* 0x100fe200080108d7 */
[--C-:B------:R-:W-:Y:S01]  /*3db0*/  FFMA.FTZ R172, R172, UR10, -R215.reuse ;  /* 0x0000000aacac7c23 */ /* 0x100fe200080108d7 */
[----:B------:R-:W-:Y:S01]  /*3dc0*/  FMNMX.FTZ R8, R155, R8, !PT ;  /* 0x000000089b087209 */ /* 0x000fe20007810000 */
[----:B------:R-:W3:Y:S01]  /*3dd0*/  MUFU.TANH R178, R178 ;  /* 0x000000b200b27308 */ /* 0x000ee20000002400 */
[--C-:B------:R-:W-:Y:S01]  /*3de0*/  FFMA.FTZ R197, R167, UR10, -R215.reuse ;  /* 0x0000000aa7c57c23 */ /* 0x100fe200080108d7 */
[--C-:B------:R-:W-:Y:S01]  /*3df0*/  FFMA.FTZ R166, R166, UR10, -R215.reuse ;  /* 0x0000000aa6a67c23 */ /* 0x100fe200080108d7 */
[----:B------:R-:W-:Y:S01]  /*3e00*/  FMNMX.FTZ R9, R157, R8, !PT ;  /* 0x000000089d097209 */ /* 0x000fe20007810000 */
[--C-:B------:R-:W-:Y:S01]  /*3e10*/  FFMA.FTZ R168, R168, UR10, -R215.reuse ;  /* 0x0000000aa8a87c23 */ /* 0x100fe200080108d7 */
[--C-:B------:R-:W-:Y:S01]  /*3e20*/  FFMA.FTZ R12, R169, UR10, -R215.reuse ;  /* 0x0000000aa90c7c23 */ /* 0x100fe200080108d7 */
[----:B------:R-:W-:Y:S01]  /*3e30*/  FFMA.FTZ R194, R171, UR10, -R215 ;  /* 0x0000000aabc27c23 */ /* 0x000fe200080108d7 */
[----:B-1----:R-:W-:Y:S01]  /*3e40*/  FMNMX.FTZ R4, R158, R9, !PT ;  /* 0x000000099e047209 */ /* 0x002fe20007810000 */
[----:B------:R-:W1:Y:S03]  /*3e50*/  MUFU.TANH R179, R179 ;  /* 0x000000b300b37308 */ /* 0x000e660000002400 */
[----:B--2---:R-:W-:-:S04]  /*3e60*/  FMNMX.FTZ R9, R159, R4, !PT ;  /* 0x000000049f097209 */ /* 0x004fc80007810000 */
[----:B----4-:R-:W-:Y:S01]  /*3e70*/  FMNMX.FTZ R4, R174, R9, !PT ;  /* 0x00000009ae047209 */ /* 0x010fe20007810000 */
[----:B------:R-:W2:Y:S03]  /*3e80*/  MUFU.TANH R180, R180 ;  /* 0x000000b400b47308 */ /* 0x000ea60000002400 */
[----:B0-----:R-:W-:-:S04]  /*3e90*/  FMNMX.FTZ R9, R175, R4, !PT ;  /* 0x00000004af097209 */ /* 0x001fc80007810000 */
[----:B---3--:R-:W-:Y:S01]  /*3ea0*/  FMNMX.FTZ R4, R178, R9, !PT ;  /* 0x00000009b2047209 */ /* 0x008fe20007810000 */
[----:B------:R-:W0:Y:S03]  /*3eb0*/  MUFU.TANH R181, R181 ;  /* 0x000000b500b57308 */ /* 0x000e260000002400 */
[----:B-1----:R-:W-:-:S05]  /*3ec0*/  FMNMX.FTZ R9, R179, R4, !PT ;  /* 0x00000004b3097209 */ /* 0x002fca0007810000 */
[----:B------:R-:W1:Y:S01]  /*3ed0*/  MUFU.TANH R182, R182 ;  /* 0x000000b600b67308 */ /* 0x000e620000002400 */
[----:B--2---:R-:W-:-:S07]  /*3ee0*/  FMNMX.FTZ R4, R180, R9, !PT ;  /* 0x00000009b4047209 */ /* 0x004fce0007810000 */
[----:B------:R-:W2:Y:S01]  /*3ef0*/  MUFU.TANH R183, R183 ;  /* 0x000000b700b77308 */ /* 0x000ea20000002400 */
[----:B0-----:R-:W-:-:S07]  /*3f00*/  FMNMX.FTZ R9, R181, R4, !PT ;  /* 0x00000004b5097209 */ /* 0x001fce0007810000 */
[----:B------:R-:W0:Y:S01]  /*3f10*/  MUFU.TANH R184, R184 ;  /* 0x000000b800b87308 */ /* 0x000e220000002400 */
[----:B-1----:R-:W-:-:S07]  /*3f20*/  FMNMX.FTZ R4, R182, R9, !PT ;  /* 0x00000009b6047209 */ /* 0x002fce0007810000 */
        /* <DEDUP_REMOVED lines=8> */
[----:B------:R-:W2:Y:S01]  /*3fb0*/  MUFU.EX2 R177, R177 ;  /* 0x000000b100b17308 */ /* 0x000ea20000000800 */
[----:B0-----:R-:W-:-:S07]  /*3fc0*/  FMNMX.FTZ R9, R187, R4, !PT ;  /* 0x00000004bb097209 */ /* 0x001fce0007810000 */
[----:B------:R-:W0:Y:S01]  /*3fd0*/  MUFU.EX2 R192, R192 ;  /* 0x000000c000c07308 */ /* 0x000e220000000800 */
[----:B-1----:R-:W-:-:S05]  /*3fe0*/  FMNMX.FTZ R9, R188, R9, !PT ;  /* 0x00000009bc097209 */ /* 0x002fca0007810000 */
[----:B------:R-:W1:Y:S02]  /*3ff0*/  SHFL.BFLY PT, R4, R9, 0x2, 0x1f ;  /* 0x0c401f0009047f89 */ /* 0x000e6400000e0000 */
[----:B------:R-:W3:Y:S01]  /*4000*/  MUFU.EX2 R203, R203 ;  /* 0x000000cb00cb7308 */ /* 0x000ee20000000800 */
[-C--:B--2---:R-:W-:Y:S01]  /*4010*/  FMUL.FTZ R24, R24, R177.reuse ;  /* 0x000000b118187220 */ /* 0x084fe20000410000 */
[-C--:B------:R-:W-:Y:S01]  /*4020*/  FMUL.FTZ R25, R25, R177.reuse ;  /* 0x000000b119197220 */ /* 0x080fe20000410000 */
[-C--:B------:R-:W-:Y:S01]  /*4030*/  FMUL.FTZ R28, R28, R177.reuse ;  /* 0x000000b11c1c7220 */ /* 0x080fe20000410000 */
[-C--:B------:R-:W-:Y:S01]  /*4040*/  FMUL.FTZ R29, R29, R177.reuse ;  /* 0x000000b11d1d7220 */ /* 0x080fe20000410000 */
[-C--:B------:R-:W-:Y:S01]  /*4050*/  FMUL.FTZ R32, R32, R177.reuse ;  /* 0x000000b120207220 */ /* 0x080fe20000410000 */
[-C--:B------:R-:W-:Y:S01]  /*4060*/  FMUL.FTZ R33, R33, R177.reuse ;  /* 0x000000b121217220 */ /* 0x080fe20000410000 */
[-C--:B------:R-:W-:Y:S01]  /*4070*/  FMUL.FTZ R36, R36, R177.reuse ;  /* 0x000000b124247220 */ /* 0x080fe20000410000 */
[----:B------:R-:W2:Y:S01]  /*4080*/  MUFU.EX2 R198, R198 ;  /* 0x000000c600c67308 */ /* 0x000ea20000000800 */
[----:B0-----:R-:W-:Y:S01]  /*4090*/  FFMA.FTZ R6, R177, R6, R192 ;  /* 0x00000006b1067223 */ /* 0x001fe200000100c0 */
[-C--:B------:R-:W-:Y:S01]  /*40a0*/  FMUL.FTZ R37, R37, R177.reuse ;  /* 0x000000b125257220 */ /* 0x080fe20000410000 */
[-C--:B------:R-:W-:Y:S01]  /*40b0*/  FMUL.FTZ R40, R40, R177.reuse ;  /* 0x000000b128287220 */ /* 0x080fe20000410000 */
[-C--:B------:R-:W-:Y:S01]  /*40c0*/  FMUL.FTZ R41, R41, R177.reuse ;  /* 0x000000b129297220 */ /* 0x080fe20000410000 */
[-C--:B------:R-:W-:Y:S01]  /*40d0*/  FMUL.FTZ R44, R44, R177.reuse ;  /* 0x000000b12c2c7220 */ /* 0x080fe20000410000 */
[-C--:B------:R-:W-:Y:S01]  /*40e0*/  FMUL.FTZ R45, R45, R177.reuse ;  /* 0x000000b12d2d7220 */ /* 0x080fe20000410000 */
[-C--:B------:R-:W-:Y:S01]  /*40f0*/  FMUL.FTZ R48, R48, R177.reuse ;  /* 0x000000b130307220 */ /* 0x080fe20000410000 */
[----:B------:R-:W0:Y:S01]  /*4100*/  MUFU.EX2 R211, R211 ;  /* 0x000000d300d37308 */ /* 0x000e220000000800 */
[-C--:B------:R-:W-:Y:S01]  /*4110*/  FMUL.FTZ R49, R49, R177.reuse ;  /* 0x000000b131317220 */ /* 0x080fe20000410000 */
[-C--:B------:R-:W-:Y:S01]  /*4120*/  FMUL.FTZ R52, R52, R177.reuse ;  /* 0x000000b134347220 */ /* 0x080fe20000410000 */
[-C--:B------:R-:W-:Y:S01]  /*4130*/  FMUL.FTZ R53, R53, R177.reuse ;  /* 0x000000b135357220 */ /* 0x080fe20000410000 */
[-C--:B------:R-:W-:Y:S01]  /*4140*/  FMUL.FTZ R56, R56, R177.reuse ;  /* 0x000000b138387220 */ /* 0x080fe20000410000 */
[-C--:B------:R-:W-:Y:S01]  /*4150*/  FMUL.FTZ R57, R57, R177.reuse ;  /* 0x000000b139397220 */ /* 0x080fe20000410000 */
[----:B-1----:R-:W-:Y:S01]  /*4160*/  FMNMX.FTZ R8, R9, R4, !PT ;  /* 0x0000000409087209 */ /* 0x002fe20007810000 */
[----:B------:R-:W-:Y:S01]  /*4170*/  FFMA.FTZ R9, R173, UR10, -R215 ;  /* 0x0000000aad097c23 */ /* 0x000fe200080108d7 */
[----:B------:R-:W-:Y:S01]  /*4180*/  MUFU.EX2 R190, R190 ;  /* 0x000000be00be7308 */ /* 0x000fe20000000800 */
[-C--:B------:R-:W-:Y:S01]  /*4190*/  FMUL.FTZ R60, R60, R177.reuse ;  /* 0x000000b13c3c7220 */ /* 0x080fe20000410000 */
[-C--:B------:R-:W-:Y:S01]  /*41a0*/  FMUL.FTZ R61, R61, R177.reuse ;  /* 0x000000b13d3d7220 */ /* 0x080fe20000410000 */
[----:B------:R-:W1:Y:S01]  /*41b0*/  SHFL.BFLY PT, R161, R8, 0x1, 0x1f ;  /* 0x0c201f0008a17f89 */ /* 0x000e6200000e0000 */
[-C--:B------:R-:W-:Y:S01]  /*41c0*/  FMUL.FTZ R64, R64, R177.reuse ;  /* 0x000000b140407220 */ /* 0x080fe20000410000 */
[-C--:B------:R-:W-:Y:S01]  /*41d0*/  FMUL.FTZ R65, R65, R177.reuse ;  /* 0x000000b141417220 */ /* 0x080fe20000410000 */
[-C--:B------:R-:W-:Y:S01]  /*41e0*/  FMUL.FTZ R68, R68, R177.reuse ;  /* 0x000000b144447220 */ /* 0x080fe20000410000 */
[-C--:B------:R-:W-:Y:S01]  /*41f0*/  FMUL.FTZ R69, R69, R177.reuse ;  /* 0x000000b145457220 */ /* 0x080fe20000410000 */
[----:B------:R-:W-:Y:S01]  /*4200*/  MUFU.EX2 R191, R191 ;  /* 0x000000bf00bf7308 */ /* 0x000fe20000000800 */
[-C--:B------:R-:W-:Y:S01]  /*4210*/  FMUL.FTZ R72, R72, R177.reuse ;  /* 0x000000b148487220 */ /* 0x080fe20000410000 */
[-C--:B------:R-:W-:Y:S01]  /*4220*/  FMUL.FTZ R73, R73, R177.reuse ;  /* 0x000000b149497220 */ /* 0x080fe20000410000 */
[-C--:B------:R-:W-:Y:S01]  /*4230*/  FMUL.FTZ R76, R76, R177.reuse ;  /* 0x000000b14c4c7220 */ /* 0x080fe20000410000 */
        /* <DEDUP_REMOVED lines=14> */
[----:B------:R-:W-:Y:S01]  /*4320*/  FMUL.FTZ R101, R101, R177 ;  /* 0x000000b165657220 */ /* 0x000fe20000410000 */
[----:B-1----:R-:W-:Y:S01]  /*4330*/  FMNMX.FTZ R4, R8, R161, !PT ;  /* 0x000000a108047209 */ /* 0x002fe20007810000 */
[-C--:B------:R-:W-:Y:S01]  /*4340*/  FMUL.FTZ R104, R104, R177.reuse ;  /* 0x000000b168687220 */ /* 0x080fe20000410000 */
[-C--:B------:R-:W-:Y:S01]  /*4350*/  FMUL.FTZ R105, R105, R177.reuse ;  /* 0x000000b169697220 */ /* 0x080fe20000410000 */
[-C--:B------:R-:W-:Y:S01]  /*4360*/  FMUL.FTZ R108, R108, R177.reuse ;  /* 0x000000b16c6c7220 */ /* 0x080fe20000410000 */
[-C--:B------:R-:W-:Y:S01]  /*4370*/  FMUL.FTZ R109, R109, R177.reuse ;  /* 0x000000b16d6d7220 */ /* 0x080fe20000410000 */
[----:B------:R-:W-:Y:S01]  /*4380*/  FADD.FTZ R152, -R4, R7 ;  /* 0x0000000704987221 */ /* 0x000fe20000010100 */
[----:B------:R-:W-:Y:S01]  /*4390*/  MUFU.EX2 R8, R154 ;  /* 0x0000009a00087308 */ /* 0x000fe20000000800 */
[-C--:B------:R-:W-:Y:S01]  /*43a0*/  FMUL.FTZ R112, R112, R177.reuse ;  /* 0x000000b170707220 */ /* 0x080fe20000410000 */
[-C--:B------:R-:W-:Y:S01]  /*43b0*/  FMUL.FTZ R113, R113, R177.reuse ;  /* 0x000000b171717220 */ /* 0x080fe20000410000 */
[----:B------:R-:W-:Y:S01]  /*43c0*/  FMUL.FTZ R176, R152, UR10 ;  /* 0x0000000a98b07c20 */ /* 0x000fe20008410000 */
[----:B------:R-:W-:Y:S01]  /*43d0*/  FMUL.FTZ R152, R4, UR10 ;  /* 0x0000000a04987c20 */ /* 0x000fe20008410000 */
[-C--:B------:R-:W-:Y:S01]  /*43e0*/  FMUL.FTZ R116, R116, R177.reuse ;  /* 0x000000b174747220 */ /* 0x080fe20000410000 */
[-C--:B------:R-:W-:Y:S01]  /*43f0*/  FMUL.FTZ R117, R117, R177.reuse ;  /* 0x000000b175757220 */ /* 0x080fe20000410000 */
[----:B------:R-:W-:Y:S01]  /*4400*/  FMUL.FTZ R120, R120, R177 ;  /* 0x000000b178787220 */ /* 0x000fe20000410000 */
[--C-:B------:R-:W-:Y:S01]  /*4410*/  FFMA.FTZ R161, R10, UR10, -R152.reuse ;  /* 0x0000000a0aa17c23 */ /* 0x100fe20008010898 */
[--C-:B------:R-:W-:Y:S01]  /*4420*/  FFMA.FTZ R10, R11, UR10, -R152.reuse ;  /* 0x0000000a0b0a7c23 */ /* 0x100fe20008010898 */
[----:B------:R-:W-:Y:S01]  /*4430*/  MUFU.EX2 R176, R176 ;  /* 0x000000b000b07308 */ /* 0x000fe20000000800 */
[--C-:B------:R-:W-:Y:S01]  /*4440*/  FFMA.FTZ R11, R14, UR10, -R152.reuse ;  /* 0x0000000a0e0b7c23 */ /* 0x100fe20008010898 */
[--C-:B------:R-:W-:Y:S01]  /*4450*/  FFMA.FTZ R156, R15, UR10, -R152.reuse ;  /* 0x0000000a0f9c7c23 */ /* 0x100fe20008010898 */
[--C-:B------:R-:W-:Y:S01]  /*4460*/  FFMA.FTZ R14, R21, UR10, -R152.reuse ;  /* 0x0000000a150e7c23 */ /* 0x100fe20008010898 */
[--C-:B------:R-:W-:Y:S01]  /*4470*/  FFMA.FTZ R15, R23, UR10, -R152.reuse ;  /* 0x0000000a170f7c23 */ /* 0x100fe20008010898 */
[----:B------:R-:W-:Y:S01]  /*4480*/  FFMA.FTZ R21, R153, UR10, -R152 ;  /* 0x0000000a99157c23 */ /* 0x000fe20008010898 */
[----:B---3--:R-:W-:Y:S01]  /*4490*/  FADD.FTZ R153, R203, R6 ;  /* 0x00000006cb997221 */ /* 0x008fe20000010000 */
[--C-:B------:R-:W-:Y:S01]  /*44a0*/  FFMA.FTZ R160, R155, UR10, -R152.reuse ;  /* 0x0000000a9ba07c23 */ /* 0x100fe20008010898 */
[----:B------:R-:W1:Y:S01]  /*44b0*/  MUFU.EX2 R161, R161 ;  /* 0x000000a100a17308 */ /* 0x000e620000000800 */
[--C-:B------:R-:W-:Y:S01]  /*44c0*/  FFMA.FTZ R164, R158, UR10, -R152.reuse ;  /* 0x0000000a9ea47c23 */ /* 0x100fe20008010898 */
[----:B--2---:R-:W-:Y:S01]  /*44d0*/  FADD.FTZ R158, R198, R153 ;  /* 0x00000099c69e7221 */ /* 0x004fe20000010000 */
[--C-:B------:R-:W-:Y:S01]  /*44e0*/  FFMA.FTZ R23, R157, UR10, -R152.reuse ;  /* 0x0000000a9d177c23 */ /* 0x100fe20008010898 */
[--C-:B------:R-:W-:Y:S01]  /*44f0*/  FFMA.FTZ R163, R159, UR10, -R152.reuse ;  /* 0x0000000a9fa37c23 */ /* 0x100fe20008010898 */
[----:B------:R-:W-:Y:S01]  /*4500*/  FFMA.FTZ R170, R174, UR10, -R152 ;  /* 0x0000000aaeaa7c23 */ /* 0x000fe20008010898 */
[----:B0-----:R-:W-:Y:S01]  /*4510*/  FADD.FTZ R153, R211, R158 ;  /* 0x0000009ed3997221 */ /* 0x001fe20000010000 */
[--C-:B------:R-:W-:Y:S01]  /*4520*/  FFMA.FTZ R165, R175, UR10, -R152.reuse ;  /* 0x0000000aafa57c23 */ /* 0x100fe20008010898 */
[----:B------:R-:W0:Y:S01]  /*4530*/  MUFU.EX2 R10, R10 ;  /* 0x0000000a000a7308 */ /* 0x000e220000000800 */
[--C-:B------:R-:W-:Y:S01]  /*4540*/  FFMA.FTZ R167, R179, UR10, -R152.reuse ;  /* 0x0000000ab3a77c23 */ /* 0x100fe20008010898 */
[--C-:B------:R-:W-:Y:S01]  /*4550*/  FFMA.FTZ R6, R180, UR10, -R152.reuse ;  /* 0x0000000ab4067c23 */ /* 0x100fe20008010898 */
[--C-:B------:R-:W-:Y:S01]  /*4560*/  FFMA.FTZ R169, R181, UR10, -R152.reuse ;  /* 0x0000000ab5a97c23 */ /* 0x100fe20008010898 */
[--C-:B------:R-:W-:Y:S01]  /*4570*/  FFMA.FTZ R174, R182, UR10, -R152.reuse ;  /* 0x0000000ab6ae7c23 */ /* 0x100fe20008010898 */
[--C-:B------:R-:W-:Y:S01]  /*4580*/  FFMA.FTZ R171, R183, UR10, -R152.reuse ;  /* 0x0000000ab7ab7c23 */ /* 0x100fe20008010898 */
[--C-:B------:R-:W-:Y:S01]  /*4590*/  FFMA.FTZ R184, R184, UR10, -R152.reuse ;  /* 0x0000000ab8b87c23 */ /* 0x100fe20008010898 */
[--C-:B------:R-:W-:Y:S01]  /*45a0*/  FFMA.FTZ R185, R185, UR10, -R152.reuse ;  /* 0x0000000ab9b97c23 */ /* 0x100fe20008010898 */
[----:B------:R-:W2:Y:S01]  /*45b0*/  MUFU.EX2 R11, R11 ;  /* 0x0000000b000b7308 */ /* 0x000ea20000000800 */
[----:B-1----:R-:W-:Y:S01]  /*45c0*/  FFMA.FTZ R5, R176, R5, R161 ;  /* 0x00000005b0057223 */ /* 0x002fe200000100a1 */
[--C-:B------:R-:W-:Y:S01]  /*45d0*/  FFMA.FTZ R186, R186, UR10, -R152.reuse ;  /* 0x0000000ababa7c23 */ /* 0x100fe20008010898 */
[--C-:B------:R-:W-:Y:S01]  /*45e0*/  FFMA.FTZ R187, R187, UR10, -R152.reuse ;  /* 0x0000000abbbb7c23 */ /* 0x100fe20008010898 */
[----:B------:R-:W-:Y:S01]  /*45f0*/  FFMA.FTZ R188, R188, UR10, -R152 ;  /* 0x0000000abcbc7c23 */ /* 0x000fe20008010898 */
[-C--:B------:R-:W-:Y:S01]  /*4600*/  FMUL.FTZ R121, R121, R177.reuse ;  /* 0x000000b179797220 */ /* 0x080fe20000410000 */
[-C--:B------:R-:W-:Y:S01]  /*4610*/  FMUL.FTZ R124, R124, R177.reuse ;  /* 0x000000b17c7c7220 */ /* 0x080fe20000410000 */
[-C--:B------:R-:W-:Y:S01]  /*4620*/  FMUL.FTZ R125, R125, R177.reuse ;  /* 0x000000b17d7d7220 */ /* 0x080fe20000410000 */
[----:B------:R-:W1:Y:S01]  /*4630*/  MUFU.EX2 R156, R156 ;  /* 0x0000009c009c7308 */ /* 0x000e620000000800 */
[----:B0-----:R-:W-:Y:S01]  /*4640*/  FADD.FTZ R154, R10, R5 ;  /* 0x000000050a9a7221 */ /* 0x001fe20000010000 */
[-C--:B------:R-:W-:Y:S01]  /*4650*/  FMUL.FTZ R128, R128, R177.reuse ;  /* 0x000000b180807220 */ /* 0x080fe20000410000 */
[-C--:B------:R-:W-:Y:S01]  /*4660*/  FMUL.FTZ R129, R129, R177.reuse ;  /* 0x000000b181817220 */ /* 0x080fe20000410000 */
[-C--:B------:R-:W-:Y:S01]  /*4670*/  FMUL.FTZ R132, R132, R177.reuse ;  /* 0x000000b184847220 */ /* 0x080fe20000410000 */
[-C--:B------:R-:W-:Y:S01]  /*4680*/  FMUL.FTZ R133, R133, R177.reuse ;  /* 0x000000b185857220 */ /* 0x080fe20000410000 */
[-C--:B------:R-:W-:Y:S01]  /*4690*/  FMUL.FTZ R136, R136, R177.reuse ;  /* 0x000000b188887220 */ /* 0x080fe20000410000 */
[-C--:B------:R-:W-:Y:S01]  /*46a0*/  FMUL.FTZ R137, R137, R177.reuse ;  /* 0x000000b189897220 */ /* 0x080fe20000410000 */
[----:B------:R-:W0:Y:S01]  /*46b0*/  MUFU.EX2 R14, R14 ;  /* 0x0000000e000e7308 */ /* 0x000e220000000800 */
[----:B--2---:R-:W-:Y:S01]  /*46c0*/  FADD.FTZ R5, R11, R154 ;  /* 0x0000009a0b057221 */ /* 0x004fe20000010000 */
[----:B------:R-:W-:Y:S01]  /*46d0*/  FADD.FTZ R154, R190, R153 ;  /* 0x00000099be9a7221 */ /* 0x000fe20000010000 */
[-C--:B------:R-:W-:Y:S01]  /*46e0*/  FMUL.FTZ R140, R140, R177.reuse ;  /* 0x000000b18c8c7220 */ /* 0x080fe20000410000 */
[-C--:B------:R-:W-:Y:S01]  /*46f0*/  FMUL.FTZ R141, R141, R177.reuse ;  /* 0x000000b18d8d7220 */ /* 0x080fe20000410000 */
[-C--:B------:R-:W-:Y:S01]  /*4700*/  FMUL.FTZ R144, R144, R177.reuse ;  /* 0x000000b190907220 */ /* 0x080fe20000410000 */
[----:B------:R-:W-:Y:S01]  /*4710*/  FADD.FTZ R154, R191, R154 ;  /* 0x0000009abf9a7221 */ /* 0x000fe20000010000 */
[----:B------:R-:W-:Y:S01]  /*4720*/  FMUL.FTZ R145, R145, R177 ;  /* 0x000000b191917220 */ /* 0x000fe20000410000 */
[----:B------:R-:W2:Y:S01]  /*4730*/  MUFU.EX2 R15, R15 ;  /* 0x0000000f000f7308 */ /* 0x000ea20000000800 */
[C---:B-1----:R-:W-:Y:S01]  /*4740*/  FADD.FTZ R5, R156.reuse, R5 ;  /* 0x000000059c057221 */ /* 0x042fe20000010000 */
[----:B------:R-:W-:Y:S01]  /*4750*/  F2FP.F16.F32.PACK_AB R155, R156, R11 ;  /* 0x0000000b9c9b723e */ /* 0x000fe200000000ff */
[-C--:B------:R-:W-:Y:S01]  /*4760*/  FMUL.FTZ R148, R148, R177.reuse ;  /* 0x000000b194947220 */ /* 0x080fe20000410000 */
[----:B------:R-:W-:Y:S01]  /*4770*/  F2FP.F16.F32.PACK_AB R156, R191, R190 ;  /* 0x000000bebf9c723e */ /* 0x000fe200000000ff */
[----:B------:R-:W-:Y:S01]  /*4780*/  FMUL.FTZ R149, R149, R177 ;  /* 0x000000b195957220 */ /* 0x000fe20000410000 */
[-C--:B------:R-:W-:Y:S01]  /*4790*/  FMUL.FTZ R26, R26, R176.reuse ;  /* 0x000000b01a1a7220 */ /* 0x080fe20000410000 */
[-C--:B------:R-:W-:Y:S01]  /*47a0*/  FMUL.FTZ R27, R27, R176.reuse ;  /* 0x000000b01b1b7220 */ /* 0x080fe20000410000 */
[----:B------:R-:W1:Y:S01]  /*47b0*/  MUFU.EX2 R21, R21 ;  /* 0x0000001500157308 */ /* 0x000e620000000800 */
[----:B0-----:R-:W-:Y:S01]  /*47c0*/  FADD.FTZ R158, R14, R5 ;  /* 0x000000050e9e7221 */ /* 0x001fe20000010000 */
[----:B------:R-:W-:Y:S01]  /*47d0*/  FADD.FTZ R5, R189, R154 ;  /* 0x0000009abd057221 */ /* 0x000fe20000010000 */
[-C--:B------:R-:W-:Y:S01]  /*47e0*/  FMUL.FTZ R30, R30, R176.reuse ;  /* 0x000000b01e1e7220 */ /* 0x080fe20000410000 */
[-C--:B------:R-:W-:Y:S01]  /*47f0*/  FMUL.FTZ R31, R31, R176.reuse ;  /* 0x000000b01f1f7220 */ /* 0x080fe20000410000 */
[-C--:B------:R-:W-:Y:S01]  /*4800*/  FMUL.FTZ R34, R34, R176.reuse ;  /* 0x000000b022227220 */ /* 0x080fe20000410000 */
[----:B------:R-:W-:Y:S01]  /*4810*/  FADD.FTZ R5, R196, R5 ;  /* 0x00000005c4057221 */ /* 0x000fe20000010000 */
[----:B------:R-:W-:Y:S01]  /*4820*/  FMUL.FTZ R35, R35, R176 ;  /* 0x000000b023237220 */ /* 0x000fe20000410000 */
[----:B------:R-:W0:Y:S01]  /*4830*/  MUFU.EX2 R160, R160 ;  /* 0x000000a000a07308 */ /* 0x000e220000000800 */
[C---:B--2---:R-:W-:Y:S01]  /*4840*/  FADD.FTZ R158, R15.reuse, R158 ;  /* 0x0000009e0f9e7221 */ /* 0x044fe20000010000 */
[----:B------:R-:W-:Y:S01]  /*4850*/  F2FP.F16.F32.PACK_AB R157, R15, R14 ;  /* 0x0000000e0f9d723e */ /* 0x000fe200000000ff */
[-C--:B------:R-:W-:Y:S01]  /*4860*/  FMUL.FTZ R38, R38, R176.reuse ;  /* 0x000000b026267220 */ /* 0x080fe20000410000 */
[-C--:B------:R-:W-:Y:S01]  /*4870*/  FMUL.FTZ R39, R39, R176.reuse ;  /* 0x000000b027277220 */ /* 0x080fe20000410000 */
[-C--:B------:R-:W-:Y:S01]  /*4880*/  FMUL.FTZ R42, R42, R176.reuse ;  /* 0x000000b02a2a7220 */ /* 0x080fe20000410000 */
[-C--:B------:R-:W-:Y:S01]  /*4890*/  FMUL.FTZ R43, R43, R176.reuse ;  /* 0x000000b02b2b7220 */ /* 0x080fe20000410000 */
[-C--:B------:R-:W-:Y:S01]  /*48a0*/  FMUL.FTZ R46, R46, R176.reuse ;  /* 0x000000b02e2e7220 */ /* 0x080fe20000410000 */
[----:B------:R-:W2:Y:S01]  /*48b0*/  MUFU.EX2 R22, R22 ;  /* 0x0000001600167308 */ /* 0x000ea20000000800 */
[----:B-1----:R-:W-:Y:S01]  /*48c0*/  FADD.FTZ R153, R21, R158 ;  /* 0x0000009e15997221 */ /* 0x002fe20000010000 */
[-C--:B------:R-:W-:Y:S01]  /*48d0*/  FMUL.FTZ R47, R47, R176.reuse ;  /* 0x000000b02f2f7220 */ /* 0x080fe20000410000 */
[-C--:B------:R-:W-:Y:S01]  /*48e0*/  FMUL.FTZ R50, R50, R176.reuse ;  /* 0x000000b032327220 */ /* 0x080fe20000410000 */
[-C--:B------:R-:W-:Y:S01]  /*48f0*/  FMUL.FTZ R51, R51, R176.reuse ;  /* 0x000000b033337220 */ /* 0x080fe20000410000 */
[-C--:B------:R-:W-:Y:S01]  /*4900*/  FMUL.FTZ R54, R54, R176.reuse ;  /* 0x000000b036367220 */ /* 0x080fe20000410000 */
[-C--:B------:R-:W-:Y:S01]  /*4910*/  FMUL.FTZ R55, R55, R176.reuse ;  /* 0x000000b037377220 */ /* 0x080fe20000410000 */
[-C--:B------:R-:W-:Y:S01]  /*4920*/  FMUL.FTZ R58, R58, R176.reuse ;  /* 0x000000b03a3a7220 */ /* 0x080fe20000410000 */
[----:B------:R-:W1:Y:S01]  /*4930*/  MUFU.EX2 R23, R23 ;  /* 0x0000001700177308 */ /* 0x000e620000000800 */
[C---:B0-----:R-:W-:Y:S01]  /*4940*/  FADD.FTZ R154, R160.reuse, R153 ;  /* 0x00000099a09a7221 */ /* 0x041fe20000010000 */
[----:B------:R-:W-:Y:S01]  /*4950*/  F2FP.F16.F32.PACK_AB R159, R160, R21 ;  /* 0x00000015a09f723e */ /* 0x000fe200000000ff */
[-C--:B------:R-:W-:Y:S01]  /*4960*/  FMUL.FTZ R59, R59, R176.reuse ;  /* 0x000000b03b3b7220 */ /* 0x080fe20000410000 */
[-C--:B------:R-:W-:Y:S01]  /*4970*/  FMUL.FTZ R62, R62, R176.reuse ;  /* 0x000000b03e3e7220 */ /* 0x080fe20000410000 */
[-C--:B------:R-:W-:Y:S01]  /*4980*/  FMUL.FTZ R63, R63, R176.reuse ;  /* 0x000000b03f3f7220 */ /* 0x080fe20000410000 */
[-C--:B------:R-:W-:Y:S01]  /*4990*/  FMUL.FTZ R66, R66, R176.reuse ;  /* 0x000000b042427220 */ /* 0x080fe20000410000 */
[-C--:B------:R-:W-:Y:S01]  /*49a0*/  FMUL.FTZ R67, R67, R176.reuse ;  /* 0x000000b043437220 */ /* 0x080fe20000410000 */
[----:B------:R-:W0:Y:S01]  /*49b0*/  MUFU.EX2 R193, R193 ;  /* 0x000000c100c17308 */ /* 0x000e220000000800 */
[----:B--2---:R-:W-:Y:S01]  /*49c0*/  FADD.FTZ R158, R22, R5 ;  /* 0x00000005169e7221 */ /* 0x004fe20000010000 */
[-C--:B------:R-:W-:Y:S01]  /*49d0*/  FMUL.FTZ R70, R70, R176.reuse ;  /* 0x000000b046467220 */ /* 0x080fe20000410000 */
[-C--:B------:R-:W-:Y:S01]  /*49e0*/  FMUL.FTZ R71, R71, R176.reuse ;  /* 0x000000b047477220 */ /* 0x080fe20000410000 */
[-C--:B------:R-:W-:Y:S01]  /*49f0*/  FMUL.FTZ R74, R74, R176.reuse ;  /* 0x000000b04a4a7220 */ /* 0x080fe20000410000 */
[-C--:B------:R-:W-:Y:S01]  /*4a00*/  FMUL.FTZ R75, R75, R176.reuse ;  /* 0x000000b04b4b7220 */ /* 0x080fe20000410000 */
[-C--:B------:R-:W-:Y:S01]  /*4a10*/  FMUL.FTZ R78, R78, R176.reuse ;  /* 0x000000b04e4e7220 */ /* 0x080fe20000410000 */
[----:B------:R-:W-:Y:S01]  /*4a20*/  FMUL.FTZ R79, R79, R176 ;  /* 0x000000b04f4f7220 */ /* 0x000fe20000410000 */
[----:B------:R-:W2:Y:S01]  /*4a30*/  MUFU.EX2 R164, R164 ;  /* 0x000000a400a47308 */ /* 0x000ea20000000800 */
[----:B-1----:R-:W-:Y:S01]  /*4a40*/  FADD.FTZ R5, R23, R154 ;  /* 0x0000009a17057221 */ /* 0x002fe20000010000 */
[----:B------:R-:W-:Y:S01]  /*4a50*/  F2FP.F16.F32.PACK_AB R154, R211, R198 ;  /* 0x000000c6d39a723e */ /* 0x000fe200000000ff */
[-C--:B------:R-:W-:Y:S01]  /*4a60*/  FMUL.FTZ R82, R82, R176.reuse ;  /* 0x000000b052527220 */ /* 0x080fe20000410000 */
[-C--:B------:R-:W-:Y:S01]  /*4a70*/  FMUL.FTZ R83, R83, R176.reuse ;  /* 0x000000b053537220 */ /* 0x080fe20000410000 */
[-C--:B------:R-:W-:Y:S01]  /*4a80*/  FMUL.FTZ R86, R86, R176.reuse ;  /* 0x000000b056567220 */ /* 0x080fe20000410000 */
[-C--:B------:R-:W-:Y:S01]  /*4a90*/  FMUL.FTZ R87, R87, R176.reuse ;  /* 0x000000b057577220 */ /* 0x080fe20000410000 */
[----:B------:R-:W-:Y:S01]  /*4aa0*/  FMUL.FTZ R90, R90, R176 ;  /* 0x000000b05a5a7220 */ /* 0x000fe20000410000 */
[----:B------:R-:W-:Y:S01]  /*4ab0*/  MUFU.EX2 R162, R162 ;  /* 0x000000a200a27308 */ /* 0x000fe20000000800 */
        /* <DEDUP_REMOVED lines=31> */
[----:B------:R0:W-:Y:S01]  /*4cb0*/  MUFU.EX2 R7, R172 ;  /* 0x000000ac00077308 */ /* 0x0001e20000000800 */
[-C--:B------:R-:W-:Y:S01]  /*4cc0*/  FMUL.FTZ R139, R139, R176.reuse ;  /* 0x000000b08b8b7220 */ /* 0x080fe20000410000 */
[-C--:B------:R-:W-:Y:S01]  /*4cd0*/  FMUL.FTZ R142, R142, R176.reuse ;  /* 0x000000b08e8e7220 */ /* 0x080fe20000410000 */
[-C--:B------:R-:W-:Y:S01]  /*4ce0*/  FMUL.FTZ R143, R143, R176.reuse ;  /* 0x000000b08f8f7220 */ /* 0x080fe20000410000 */
[-C--:B------:R-:W-:Y:S01]  /*4cf0*/  FMUL.FTZ R146, R146, R176.reuse ;  /* 0x000000b092927220 */ /* 0x080fe20000410000 */
[-C--:B------:R-:W-:Y:S01]  /*4d00*/  FMUL.FTZ R147, R147, R176.reuse ;  /* 0x000000b093937220 */ /* 0x080fe20000410000 */
[-C--:B------:R-:W-:Y:S01]  /*4d10*/  FMUL.FTZ R150, R150, R176.reuse ;  /* 0x000000b096967220 */ /* 0x080fe20000410000 */
[----:B------:R-:W-:Y:S01]  /*4d20*/  FMUL.FTZ R151, R151, R176 ;  /* 0x000000b097977220 */ /* 0x000fe20000410000 */
[----:B------:R-:W2:Y:S01]  /*4d30*/  MUFU.EX2 R20, R20 ;  /* 0x0000001400147308 */ /* 0x000ea20000000800 */
[----:B0-----:R-:W-:Y:S01]  /*4d40*/  FFMA.FTZ R172, R178, UR10, -R152 ;  /* 0x0000000ab2ac7c23 */ /* 0x001fe20008010898 */
[----:B------:R-:W-:Y:S01]  /*4d50*/  FADD.FTZ R178, R162, R153 ;  /* 0x00000099a2b27221 */ /* 0x000fe20000010000 */
[----:B-1----:R-:W-:Y:S01]  /*4d60*/  FADD.FTZ R158, R170, R5 ;  /* 0x00000005aa9e7221 */ /* 0x002fe20000010000 */
[----:B------:R-:W-:-:S02]  /*4d70*/  F2FP.F16.F32.PACK_AB R153, R10, R161 ;  /* 0x000000a10a99723e */ /* 0x000fc400000000ff */
[----:B------:R-:W-:Y:S01]  /*4d80*/  FADD.FTZ R11, R195, R178 ;  /* 0x000000b2c30b7221 */ /* 0x000fe20000010000 */
[----:B------:R-:W-:Y:S01]  /*4d90*/  F2FP.F16.F32.PACK_AB R161, R164, R23 ;  /* 0x00000017a4a1723e */ /* 0x000fe200000000ff */
[----:B------:R-:W0:Y:S01]  /*4da0*/  MUFU.EX2 R165, R165 ;  /* 0x000000a500a57308 */ /* 0x000e220000000800 */
[----:B------:R-:W-:Y:S02]  /*4db0*/  F2FP.F16.F32.PACK_AB R163, R170, R163 ;  /* 0x000000a3aaa3723e */ /* 0x000fe400000000ff */
[----:B------:R-:W-:Y:S02]  /*4dc0*/  F2FP.F16.F32.PACK_AB R152, R203, R192 ;  /* 0x000000c0cb98723e */ /* 0x000fe400000000ff */
[----:B------:R-:W-:-:S03]  /*4dd0*/  F2FP.F16.F32.PACK_AB R162, R195, R162 ;  /* 0x000000a2c3a2723e */ /* 0x000fc600000000ff */
[----:B------:R-:W1:Y:S01]  /*4de0*/  MUFU.EX2 R201, R201 ;  /* 0x000000c900c97308 */ /* 0x000e620000000800 */
[----:B--2---:R-:W-:-:S07]  /*4df0*/  FADD.FTZ R178, R20, R11 ;  /* 0x0000000b14b27221 */ /* 0x004fce0000010000 */
[----:B------:R-:W2:Y:S01]  /*4e00*/  MUFU.EX2 R172, R172 ;  /* 0x000000ac00ac7308 */ /* 0x000ea20000000800 */
[----:B0-----:R-:W-:Y:S01]  /*4e10*/  FADD.FTZ R5, R165, R158 ;  /* 0x0000009ea5057221 */ /* 0x001fe20000010000 */
[----:B------:R-:W-:-:S06]  /*4e20*/  F2FP.F16.F32.PACK_AB R158, R196, R189 ;  /* 0x000000bdc49e723e */ /* 0x000fcc00000000ff */
[----:B------:R-:W0:Y:S01]  /*4e30*/  MUFU.EX2 R13, R13 ;  /* 0x0000000d000d7308 */ /* 0x000e220000000800 */
[C---:B-1----:R-:W-:Y:S01]  /*4e40*/  FADD.FTZ R178, R201.reuse, R178 ;  /* 0x000000b2c9b27221 */ /* 0x042fe20000010000 */
[----:B------:R-:W-:-:S06]  /*4e50*/  F2FP.F16.F32.PACK_AB R164, R201, R20 ;  /* 0x00000014c9a4723e */ /* 0x000fcc00000000ff */
[----:B------:R-:W1:Y:S01]  /*4e60*/  MUFU.EX2 R167, R167 ;  /* 0x000000a700a77308 */ /* 0x000e620000000800 */
[C---:B--2---:R-:W-:Y:S01]  /*4e70*/  FADD.FTZ R14, R172.reuse, R5 ;  /* 0x00000005ac0e7221 */ /* 0x044fe20000010000 */
[----:B------:R-:W-:-:S06]  /*4e80*/  F2FP.F16.F32.PACK_AB R165, R172, R165 ;  /* 0x000000a5aca5723e */ /* 0x000fcc00000000ff */
[----:B------:R-:W2:Y:S01]  /*4e90*/  MUFU.EX2 R166, R166 ;  /* 0x000000a600a67308 */ /* 0x000ea20000000800 */
[----:B0-----:R-:W-:-:S07]  /*4ea0*/  FADD.FTZ R5, R13, R178 ;  /* 0x000000b20d057221 */ /* 0x001fce0000010000 */
[----:B------:R-:W0:Y:S01]  /*4eb0*/  MUFU.EX2 R6, R6 ;  /* 0x0000000600067308 */ /* 0x000e220000000800 */
[----:B-1----:R-:W-:-:S07]  /*4ec0*/  FADD.FTZ R11, R167, R14 ;  /* 0x0000000ea70b7221 */ /* 0x002fce0000010000 */
[----:B------:R-:W1:Y:S01]  /*4ed0*/  MUFU.EX2 R168, R168 ;  /* 0x000000a800a87308 */ /* 0x000e620000000800 */
[C---:B--2---:R-:W-:Y:S01]  /*4ee0*/  FADD.FTZ R5, R166.reuse, R5 ;  /* 0x00000005a6057221 */ /* 0x044fe20000010000 */
[----:B------:R-:W-:-:S06]  /*4ef0*/  F2FP.F16.F32.PACK_AB R166, R166, R13 ;  /* 0x0000000da6a6723e */ /* 0x000fcc00000000ff */
[----:B------:R-:W2:Y:S01]  /*4f00*/  MUFU.EX2 R169, R169 ;  /* 0x000000a900a97308 */ /* 0x000ea20000000800 */
[C---:B0-----:R-:W-:Y:S01]  /*4f10*/  FADD.FTZ R14, R6.reuse, R11 ;  /* 0x0000000b060e7221 */ /* 0x041fe20000010000 */
[----:B------:R-:W-:-:S06]  /*4f20*/  F2FP.F16.F32.PACK_AB R167, R6, R167 ;  /* 0x000000a706a7723e */ /* 0x000fcc00000000ff */
[----:B------:R-:W0:Y:S01]  /*4f30*/  MUFU.EX2 R197, R197 ;  /* 0x000000c500c57308 */ /* 0x000e220000000800 */
[----:B-1----:R-:W-:-:S07]  /*4f40*/  FADD.FTZ R22, R168, R5 ;  /* 0x00000005a8167221 */ /* 0x002fce0000010000 */
[----:B------:R-:W1:Y:S01]  /*4f50*/  MUFU.EX2 R174, R174 ;  /* 0x000000ae00ae7308 */ /* 0x000e620000000800 */
[----:B--2---:R-:W-:-:S07]  /*4f60*/  FADD.FTZ R5, R169, R14 ;  /* 0x0000000ea9057221 */ /* 0x004fce0000010000 */
[----:B------:R-:W2:Y:S01]  /*4f70*/  MUFU.EX2 R12, R12 ;  /* 0x0000000c000c7308 */ /* 0x000ea20000000800 */
[C---:B0-----:R-:W-:Y:S01]  /*4f80*/  FADD.FTZ R11, R197.reuse, R22 ;  /* 0x00000016c50b7221 */ /* 0x041fe20000010000 */
[----:B------:R-:W-:-:S06]  /*4f90*/  F2FP.F16.F32.PACK_AB R168, R197, R168 ;  /* 0x000000a8c5a8723e */ /* 0x000fcc00000000ff */
[----:B------:R-:W0:Y:S01]  /*4fa0*/  MUFU.EX2 R171, R171 ;  /* 0x000000ab00ab7308 */ /* 0x000e220000000800 */
[C---:B-1----:R-:W-:Y:S01]  /*4fb0*/  FADD.FTZ R14, R174.reuse, R5 ;  /* 0x00000005ae0e7221 */ /* 0x042fe20000010000 */
[----:B------:R-:W-:Y:S02]  /*4fc0*/  F2FP.F16.F32.PACK_AB R169, R174, R169 ;  /* 0x000000a9aea9723e */ /* 0x000fe400000000ff */
[----:B------:R-:W-:-:S04]  /*4fd0*/  F2FP.F16.F32.PACK_AB R174, R7, R8 ;  /* 0x0000000807ae723e */ /* 0x000fc800000000ff */
[----:B------:R-:W1:Y:S01]  /*4fe0*/  MUFU.EX2 R199, R199 ;  /* 0x000000c700c77308 */ /* 0x000e620000000800 */
[----:B--2---:R-:W-:-:S07]  /*4ff0*/  FADD.FTZ R20, R12, R11 ;  /* 0x0000000b0c147221 */ /* 0x004fce0000010000 */
[----:B------:R-:W2:Y:S01]  /*5000*/  MUFU.EX2 R10, R184 ;  /* 0x000000b8000a7308 */ /* 0x000ea20000000800 */
[----:B0-----:R-:W-:-:S07]  /*5010*/  FADD.FTZ R5, R171, R14 ;  /* 0x0000000eab057221 */ /* 0x001fce0000010000 */
        /* <DEDUP_REMOVED lines=12> */
[----:B------:R-:W-:-:S03]  /*50e0*/  F2FP.F16.F32.PACK_AB R172, R194, R9 ;  /* 0x00000009c2ac723e */ /* 0x000fc600000000ff */
[----:B------:R-:W-:-:S03]  /*50f0*/  FADD.FTZ R10, R8, R5 ;  /* 0x00000005080a7221 */ /* 0x000fc60000010000 */
[----:B------:R-:W2:Y:S01]  /*5100*/  MUFU.EX2 R188, R188 ;  /* 0x000000bc00bc7308 */ /* 0x000ea20000000800 */
[C---:B0-----:R-:W-:Y:S01]  /*5110*/  FADD.FTZ R6, R186.reuse, R11 ;  /* 0x0000000bba067221 */ /* 0x041fe20000010000 */
[----:B------:R-:W-:-:S03]  /*5120*/  F2FP.F16.F32.PACK_AB R173, R186, R173 ;  /* 0x000000adbaad723e */ /* 0x000fc600000000ff */
[----:B-1----:R-:W-:Y:S01]  /*5130*/  FADD.FTZ R5, R175, R6 ;  /* 0x00000006af057221 */ /* 0x002fe20000010000 */
[----:B------:R-:W-:-:S03]  /*5140*/  FADD.FTZ R6, R7, R10 ;  /* 0x0000000a07067221 */ /* 0x000fc60000010000 */
[C---:B--2---:R-:W-:Y:S01]  /*5150*/  FADD.FTZ R5, R188.reuse, R5 ;  /* 0x00000005bc057221 */ /* 0x044fe20000010000 */
[----:B------:R-:W-:Y:S01]  /*5160*/  F2FP.F16.F32.PACK_AB R175, R188, R175 ;  /* 0x000000afbcaf723e */ /* 0x000fe200000000ff */
[----:B------:R-:W-:Y:S06]  /*5170*/  @!P0 BRA `(.L_x_25) ;  /* 0x0000000000048947 */ /* 0x000fec0003800000 */
[----:B------:R-:W-:Y:S01]  /*5180*/  BPT.TRAP 0x1 ;  /* 0x000000040000795c */ /* 0x000fe20000300000 */
.L_x_25:
[----:B------:R-:W-:-:S04]  /*5190*/  MOV R7, UR27 ;  /* 0x0000001b00077c02 */ /* 0x000fc80008000f00 */
[----:B------:R0:W1:Y:S01]  /*51a0*/  SYNCS.PHASECHK.TRANS64.TRYWAIT P2, [UR25+0x22850], R7 ;  /* 0x02285007ff0075a7 */ /* 0x0000620008040159 */
[----:B------:R-:W-:Y:S05]  /*51b0*/  @!P0 BRA `(.L_x_26) ;  /* 0x0000000000048947 */ /* 0x000fea0003800000 */
[----:B------:R-:W-:Y:S01]  /*51c0*/  BPT.TRAP 0x1 ;  /* 0x000000040000795c */ /* 0x000fe20000300000 */
.L_x_26:
[----:B0-----:R-:W-:Y:S01]  /*51d0*/  VIADD R7, R202, 0x8 ;  /* 0x00000008ca077836 */ /* 0x001fe20000000000 */
[----:B-1----:R-:W-:Y:S06]  /*51e0*/  @P2 BRA `(.L_x_27) ;  /* 0x00000000000c2947 */ /* 0x002fec0003800000 */
[----:B------:R-:W-:-:S04]  /*51f0*/  IMAD.U32 R8, RZ, RZ, UR27 ;  /* 0x0000001bff087e24 */ /* 0x000fc8000f8e00ff */
[----:B------:R-:W0:Y:S02]  /*5200*/  SYNCS.PHASECHK.TRANS64.TRYWAIT P2, [UR25+0x22850], R8 ;  /* 0x02285008ff0075a7 */ /* 0x000e240008040159 */
[----:B0-----:R-:W-:Y:S05]  /*5210*/  @!P2 BRA `(.L_x_28) ;  /* 0x000000680074a947 */ /* 0x001fea0003800000 */
.L_x_27:
[----:B------:R1:W-:Y:S01]  /*5220*/  BAR.SYNC.DEFER_BLOCKING R7, 0x100 ;  /* 0x000400070000751d */ /* 0x0003e20000010000 */
[----:B------:R-:W-:-:S05]  /*5230*/  UIMAD UR11, UR37, 0xc00, UR21 ;  /* 0x00000c00250b78a4 */ /* 0x000fca000f8e0215 */
[----:B------:R-:W-:Y:S02]  /*5240*/  UMOV UR7, 0x40000040 ;  /* 0x4000004000077882 */ /* 0x000fe40000000000 */
[----:B------:R-:W-:Y:S01]  /*5250*/  UMOV UR6, UR11 ;  /* 0x0000000b00067c82 */ /* 0x000fe20008000000 */
[----:B------:R-:W-:-:S06]  /*5260*/  WARPGROUP.ARRIVE ;  /* 0x00000000000079c5 */ /* 0x000fcc0000000000 */
        /* <DEDUP_REMOVED lines=32> */
[----:B-1----:R-:W-:Y:S05]  /*5470*/  @!P0 BRA `(.L_x_29) ;  /* 0x0000000000048947 */ /* 0x002fea0003800000 */
[----:B------:R-:W-:Y:S01]  /*5480*/  BPT.TRAP 0x1 ;  /* 0x000000040000795c */ /* 0x000fe20000300000 */
.L_x_29:
[----:B------:R-:W-:Y:S01]  /*5490*/  UIADD3 UR25, UR25, 0x22860, URZ ;  /* 0x0002286019197890 */ /* 0x000fe2000fffe03f */
[----:B------:R-:W-:Y:S02]  /*54a0*/  IMAD.MOV.U32 R7, RZ, RZ, R4 ;  /* 0x000000ffff077224 */ /* 0x000fe400078e0004 */
[----:B0-----:R-:W-:Y:S01]  /*54b0*/  IMAD.MOV.U32 R8, RZ, RZ, R3 ;  /* 0x000000ffff087224 */ /* 0x001fe200078e0003 */
[----:B------:R-:W-:-:S09]  /*54c0*/  UPRMT UR25, UR24, 0x654, UR25 ;  /* 0x0000065418197896 */ /* 0x000fd20008000019 */
[----:B------:R-:W-:Y:S01]  /*54d0*/  SYNCS.ARRIVE.TRANS64.RED.A1T0 RZ, [UR25], RZ ;  /* 0x000000ffffff79a7 */ /* 0x000fe20008100419 */
[----:B------:R-:W-:Y:S05]  /*54e0*/  @P1 BRA `(.L_x_30) ;  /* 0xffffffdc00241947 */ /* 0x000fea000383ffff */
.L_x_19:
[----:B------:R-:W4:Y:S01]  /*54f0*/  SHFL.BFLY PT, R7, R6, 0x2, 0x1f ;  /* 0x0c401f0006077f89 */ /* 0x000f2200000e0000 */
[----:B------:R-:W0:Y:S01]  /*5500*/  S2UR UR6, SR_SWINHI ;  /* 0x00000000000679c3 */ /* 0x000e220000002f00 */
[----:B------:R-:W-:Y:S01]  /*5510*/  IMAD.U32 R12, RZ, RZ, UR10 ;  /* 0x0000000aff0c7e24 */ /* 0x000fe2000f8e00ff */
[----:B------:R-:W-:Y:S01]  /*5520*/  ULDC.64 UR8, c[0x0][0xae8] ;  /* 0x0002ba0000087ab9 */ /* 0x000fe20000000a00 */
[----:B------:R-:W1:Y:S01]  /*5530*/  SHFL.BFLY PT, R10, R5, 0x2, 0x1f ;  /* 0x0c401f00050a7f89 */ /* 0x000e6200000e0000 */
[----:B------:R-:W-:Y:S01]  /*5540*/  IMAD.U32 R22, RZ, RZ, UR10 ;  /* 0x0000000aff167e24 */ /* 0x000fe2000f8e00ff */
[----:B------:R-:W-:-:S03]  /*5550*/  ULDC UR10, c[0x0][0xc44] ;  /* 0x00031100000a7ab9 */ /* 0x000fc60000000800 */
[----:B------:R2:W-:Y:S08]  /*5560*/  BAR.ARV R0, 0x100 ;  /* 0x000400000000751d */ /* 0x0005f00000002000 */
[----:B------:R-:W3:Y:S01]  /*5570*/  LDC R211, c[0x0][0xbe8] ;  /* 0x0002fa00ffd37b82 */ /* 0x000ee20000000800 */
[----:B--2---:R-:W-:Y:S02]  /*5580*/  IMAD.MOV.U32 R0, RZ, RZ, RZ ;  /* 0x000000ffff007224 */ /* 0x004fe400078e00ff */
[----:B----4-:R-:W-:Y:S01]  /*5590*/  FADD.FTZ R7, R7, R6 ;  /* 0x0000000607077221 */ /* 0x010fe20000010000 */
[----:B------:R-:W-:Y:S01]  /*55a0*/  UMOV UR4, UR22 ;  /* 0x0000001600047c82 */ /* 0x000fe20008000000 */
[----:B0-----:R-:W-:Y:S01]  /*55b0*/  UMOV UR5, UR6 ;  /* 0x0000000600057c82 */ /* 0x001fe20008000000 */
[----:B------:R-:W-:Y:S01]  /*55c0*/  IMAD.MOV.U32 R6, RZ, RZ, -0x800000 ;  /* 0xff800000ff067424 */ /* 0x000fe200078e00ff */
[----:B------:R-:W-:Y:S01]  /*55d0*/  ULDC.64 UR6, c[0x0][0xb90] ;  /* 0x0002e40000067ab9 */ /* 0x000fe20000000a00 */
[----:B-1----:R-:W-:Y:S01]  /*55e0*/  FADD.FTZ R10, R10, R5 ;  /* 0x000000050a0a7221 */ /* 0x002fe20000010000 */
[----:B---3--:R-:W0:Y:S01]  /*55f0*/  SHFL.BFLY PT, R8, R7, 0x1, 0x1f ;  /* 0x0c201f0007087f89 */ /* 0x008e2200000e0000 */
[----:B------:R-:W-:-:S02]  /*5600*/  IMAD.U32 R11, RZ, RZ, UR5 ;  /* 0x00000005ff0b7e24 */ /* 0x000fc4000f8e00ff */
[----:B------:R-:W-:Y:S01]  /*5610*/  IMAD.MOV.U32 R5, RZ, RZ, -0x800000 ;  /* 0xff800000ff057424 */ /* 0x000fe200078e00ff */
[----:B------:R-:W1:Y:S01]  /*5620*/  SHFL.BFLY PT, R9, R10, 0x1, 0x1f ;  /* 0x0c201f000a097f89 */ /* 0x000e6200000e0000 */
[----:B0-----:R-:W-:Y:S01]  /*5630*/  FADD.FTZ R13, R7, R8 ;  /* 0x00000008070d7221 */ /* 0x001fe20000010000 */
[----:B------:R-:W-:Y:S02]  /*5640*/  IMAD.MOV.U32 R8, RZ, RZ, RZ ;  /* 0x000000ffff087224 */ /* 0x000fe400078e00ff */
[----:B-1----:R-:W-:Y:S01]  /*5650*/  FADD.FTZ R14, R10, R9 ;  /* 0x000000090a0e7221 */ /* 0x002fe20000010000 */
[----:B------:R-:W-:Y:S08]  /*5660*/  BAR.ARV 0x8, 0x180 ;  /* 0x0206000000007b1d */ /* 0x000ff00000002000 */
[----:B------:R-:W-:Y:S01]  /*5670*/  BAR.SYNC.DEFER_BLOCKING 0x1, 0x100 ;  /* 0x0044000000007b1d */ /* 0x000fe20000010000 */
[----:B------:R-:W-:Y:S01]  /*5680*/  FSETP.NE.FTZ.AND P0, PT, R13, RZ, PT ;  /* 0x000000ff0d00720b */ /* 0x000fe20003f15000 */
[----:B------:R-:W-:Y:S01]  /*5690*/  IMAD.U32 R10, RZ, RZ, UR4 ;  /* 0x00000004ff0a7e24 */ /* 0x000fe2000f8e00ff */
[----:B------:R-:W-:Y:S01]  /*56a0*/  FSETP.NE.FTZ.AND P1, PT, R14, RZ, PT ;  /* 0x000000ff0e00720b */ /* 0x000fe20003f35000 */
[----:B------:R-:W-:Y:S01]  /*56b0*/  UIADD3 UR4, -UR43, URZ, URZ ;  /* 0x0000003f2b047290 */ /* 0x000fe2000fffe13f */
[----:B------:R-:W-:-:S03]  /*56c0*/  LEA R9, R200, R2, 0x6 ;  /* 0x00000002c8097211 */ /* 0x000fc600078e30ff */
[----:B------:R-:W-:-:S04]  /*56d0*/  UIMAD UR10, UR10, UR4, UR40 ;  /* 0x000000040a0a72a4 */ /* 0x000fc8000f8e0228 */
[----:B------:R-:W-:Y:S02]  /*56e0*/  USHF.R.S32.HI UR11, URZ, 0x1f, UR10 ;  /* 0x0000001f3f0b7899 */ /* 0x000fe4000801140a */
[----:B------:R-:W0:Y:S01]  /*56f0*/  @P0 MUFU.RCP R8, R13 ;  /* 0x0000000d00080308 */ /* 0x000e220000001000 */
[----:B------:R-:W-:Y:S01]  /*5700*/  @P0 FMUL.FTZ R12, R12, 0.69314718246459960938 ;  /* 0x3f3172180c0c0820 */ /* 0x000fe20000410000 */
[----:B------:R-:W-:Y:S01]  /*5710*/  @P1 FMUL.FTZ R22, R22, 0.69314718246459960938 ;  /* 0x3f31721816161820 */ /* 0x000fe20000410000 */
[----:B------:R-:W-:Y:S02]  /*5720*/  UIMAD.WIDE.U32 UR4, UR10, UR6, URZ ;  /* 0x000000060a0472a5 */ /* 0x000fe4000f8e003f */
[----:B------:R-:W-:-:S03]  /*5730*/  UIMAD UR6, UR11, UR6, URZ ;  /* 0x000000060b0672a4 */ /* 0x000fc6000f8e023f */
[----:B------:R-:W-:Y:S01]  /*5740*/  @P1 MUFU.RCP R0, R14 ;  /* 0x0000000e00001308 */ /* 0x000fe20000001000 */
[----:B------:R-:W-:Y:S02]  /*5750*/  UIMAD UR6, UR10, UR7, UR6 ;  /* 0x000000070a0672a4 */ /* 0x000fe4000f8e0206 */
[----:B------:R-:W-:-:S05]  /*5760*/  USHF.R.S32.HI UR7, URZ, 0x1f, UR43 ;  /* 0x0000001f3f077899 */ /* 0x000fca000801142b */
[----:B------:R-:W1:Y:S01]  /*5770*/  @P0 MUFU.LG2 R13, R13 ;  /* 0x0000000d000d0308 */ /* 0x000e620000000c00 */
[-C--:B0-----:R-:W-:Y:S01]  /*5780*/  FMUL.FTZ R180, R29, R8.reuse ;  /* 0x000000081db47220 */ /* 0x081fe20000410000 */
[-C--:B------:R-:W-:Y:S01]  /*5790*/  FMUL.FTZ R25, R25, R8.reuse ;  /* 0x0000000819197220 */ /* 0x080fe20000410000 */
[-C--:B------:R-:W-:Y:S01]  /*57a0*/  FMUL.FTZ R24, R24, R8.reuse ;  /* 0x0000000818187220 */ /* 0x080fe20000410000 */
[-C--:B------:R-:W-:Y:S01]  /*57b0*/  FMUL.FTZ R28, R28, R8.reuse ;  /* 0x000000081c1c7220 */ /* 0x080fe20000410000 */
[-C--:B------:R-:W-:Y:S01]  /*57c0*/  FMUL.FTZ R33, R33, R8.reuse ;  /* 0x0000000821217220 */ /* 0x080fe20000410000 */
[-C--:B------:R-:W-:Y:S01]  /*57d0*/  FMUL.FTZ R32, R32, R8.reuse ;  /* 0x0000000820207220 */ /* 0x080fe20000410000 */
[-C--:B------:R-:W-:Y:S01]  /*57e0*/  FMUL.FTZ R29, R37, R8.reuse ;  /* 0x00000008251d7220 */ /* 0x080fe20000410000 */
[----:B------:R-:W0:Y:S01]  /*57f0*/  @P1 MUFU.LG2 R14, R14 ;  /* 0x0000000e000e1308 */ /* 0x000e220000000c00 */
[-C--:B------:R-:W-:Y:S01]  /*5800*/  FMUL.FTZ R36, R36, R8.reuse ;  /* 0x0000000824247220 */ /* 0x080fe20000410000 */
        /* <DEDUP_REMOVED lines=55> */
[----:B------:R-:W-:Y:S01]  /*5b80*/  FMUL.FTZ R148, R148, R8 ;  /* 0x0000000894947220 */ /* 0x000fe20000410000 */
[----:B------:R-:W-:-:S04]  /*5b90*/  IMAD.WIDE R8, R9, 0x2, R10 ;  /* 0x0000000209087825 */ /* 0x000fc800078e020a */
[----:B-1----:R-:W-:Y:S01]  /*5ba0*/  @P0 FMUL.FTZ R13, R13, 0.69314718246459960938 ;  /* 0x3f3172180d0d0820 */ /* 0x002fe20000410000 */
[----:B0-----:R-:W-:Y:S01]  /*5bb0*/  @P1 FMUL.FTZ R15, R14, 0.69314718246459960938 ;  /* 0x3f3172180e0f1820 */ /* 0x001fe20000410000 */
[----:B------:R-:W-:Y:S01]  /*5bc0*/  FMUL.FTZ R7, R99, R0 ;  /* 0x0000000063077220 */ /* 0x000fe20000410000 */
[----:B------:R-:W-:-:S04]  /*5bd0*/  IMAD.WIDE R10, R210, 0x2, R10 ;  /* 0x00000002d20a7825 */ /* 0x000fc800078e020a */
[----:B------:R-:W-:Y:S01]  /*5be0*/  FMUL.FTZ R77, R103, R0 ;  /* 0x00000000674d7220 */ /* 0x000fe20000410000 */
[----:B------:R-:W-:Y:S01]  /*5bf0*/  @P0 FFMA.FTZ R6, R12, R3, R13 ;  /* 0x000000030c060223 */ /* 0x000fe2000001000d */
[----:B------:R-:W-:Y:S01]  /*5c00*/  @P1 FFMA.FTZ R5, R22, R4, R15 ;  /* 0x0000000416051223 */ /* 0x000fe2000001000f */
[-C--:B------:R-:W-:Y:S01]  /*5c10*/  FMUL.FTZ R167, R127, R0.reuse ;  /* 0x000000007fa77220 */ /* 0x080fe20000410000 */
[C---:B------:R-:W-:Y:S01]  /*5c20*/  IADD3 R21, P3, R10.reuse, 0xc060, RZ ;  /* 0x0000c0600a157810 */ /* 0x040fe20007f7e0ff */
[-C--:B------:R-:W-:Y:S01]  /*5c30*/  FMUL.FTZ R169, R131, R0.reuse ;  /* 0x0000000083a97220 */ /* 0x080fe20000410000 */
[C---:B------:R-:W-:Y:S01]  /*5c40*/  IADD3 R103, P4, R10.reuse, 0xc040, RZ ;  /* 0x0000c0400a677810 */ /* 0x040fe20007f9e0ff */
[-C--:B------:R-:W-:Y:S01]  /*5c50*/  FMUL.FTZ R171, R135, R0.reuse ;  /* 0x0000000087ab7220 */ /* 0x080fe20000410000 */
[----:B------:R-:W-:Y:S01]  /*5c60*/  LOP3.LUT R20, R21, 0x380, RZ, 0xc0, !PT ;  /* 0x0000038015147812 */ /* 0x000fe200078ec0ff */
[-C--:B------:R-:W-:Y:S01]  /*5c70*/  FMUL.FTZ R173, R139, R0.reuse ;  /* 0x000000008bad7220 */ /* 0x080fe20000410000 */
[----:B------:R-:W-:Y:S01]  /*5c80*/  IADD3 R52, P5, R10, 0xc020, RZ ;  /* 0x0000c0200a347810 */ /* 0x000fe20007fbe0ff */
[-C--:B------:R-:W-:Y:S01]  /*5c90*/  FMUL.FTZ R175, R143, R0.reuse ;  /* 0x000000008faf7220 */ /* 0x080fe20000410000 */
[----:B------:R-:W-:Y:S01]  /*5ca0*/  SHF.R.U64 R20, R20, 0x3, RZ ;  /* 0x0000000314147819 */ /* 0x000fe200000012ff */
[-C--:B------:R-:W-:Y:S01]  /*5cb0*/  FMUL.FTZ R177, R147, R0.reuse ;  /* 0x0000000093b17220 */ /* 0x080fe20000410000 */
[----:B------:R-:W-:Y:S01]  /*5cc0*/  IADD3 R99, P6, R10, 0xc000, RZ ;  /* 0x0000c0000a637810 */ /* 0x000fe20007fde0ff */
[--C-:B------:R-:W-:Y:S01]  /*5cd0*/  IMAD.X R23, RZ, RZ, R11.reuse, P4 ;  /* 0x000000ffff177224 */ /* 0x100fe200020e060b */
[----:B------:R-:W-:Y:S01]  /*5ce0*/  LOP3.LUT R20, R20, R21, RZ, 0x3c, !PT ;  /* 0x0000001514147212 */ /* 0x000fe200078e3cff */
[--C-:B------:R-:W-:Y:S01]  /*5cf0*/  IMAD.X R127, RZ, RZ, R11.reuse, P5 ;  /* 0x000000ffff7f7224 */ /* 0x100fe200028e060b */
[C---:B------:R-:W-:Y:S01]  /*5d00*/  IADD3 R73, P0, R10.reuse, 0x8060, RZ ;  /* 0x000080600a497810 */ /* 0x040fe20007f1e0ff */
[--C-:B------:R-:W-:Y:S01]  /*5d10*/  IMAD.X R131, RZ, RZ, R11.reuse, P6 ;  /* 0x000000ffff837224 */ /* 0x100fe200030e060b */
[C---:B------:R-:W-:Y:S01]  /*5d20*/  IADD3 R13, P1, R10.reuse, 0x20, RZ ;  /* 0x000000200a0d7810 */ /* 0x040fe20007f3e0ff */
[-C--:B------:R-:W-:Y:S01]  /*5d30*/  FMUL.FTZ R179, R151, R0.reuse ;  /* 0x0000000097b37220 */ /* 0x080fe20000410000 */
[C---:B------:R-:W-:Y:S01]  /*5d40*/  IADD3 R69, P2, R10.reuse, 0x8040, RZ ;  /* 0x000080400a457810 */ /* 0x040fe20007f5e0ff */
[--C-:B------:R-:W-:Y:S01]  /*5d50*/  IMAD.X R135, RZ, RZ, R11.reuse, P0 ;  /* 0x000000ffff877224 */ /* 0x100fe200000e060b */
[-C--:B------:R-:W-:Y:S01]  /*5d60*/  IADD3.X R21, RZ, R11.reuse, RZ, P3, !PT ;  /* 0x0000000bff157210 */ /* 0x080fe20001ffe4ff */
[--C-:B------:R-:W-:Y:S01]  /*5d70*/  IMAD.X R139, RZ, RZ, R11.reuse, P1 ;  /* 0x000000ffff8b7224 */ /* 0x100fe200008e060b */
[C---:B------:R-:W-:Y:S01]  /*5d80*/  LOP3.LUT R165, R10.reuse, 0x380, RZ, 0xc0, !PT ;  /* 0x000003800aa57812 */ /* 0x040fe200078ec0ff */
[--C-:B------:R-:W-:Y:S01]  /*5d90*/  IMAD.X R143, RZ, RZ, R11.reuse, P2 ;  /* 0x000000ffff8f7224 */ /* 0x100fe200010e060b */
[----:B------:R-:W-:Y:S01]  /*5da0*/  IADD3 R14, P3, R10, 0x8020, RZ ;  /* 0x000080200a0e7810 */ /* 0x000fe20007f7e0ff */
[-C--:B------:R-:W-:Y:S01]  /*5db0*/  FMUL.FTZ R170, R130, R0.reuse ;  /* 0x0000000082aa7220 */ /* 0x080fe20000410000 */
[----:B------:R-:W-:Y:S01]  /*5dc0*/  IADD3 R65, P4, R10, 0x8000, RZ ;  /* 0x000080000a417810 */ /* 0x000fe20007f9e0ff */
[-C--:B------:R-:W-:Y:S01]  /*5dd0*/  FMUL.FTZ R168, R126, R0.reuse ;  /* 0x000000007ea87220 */ /* 0x080fe20000410000 */
[----:B------:R-:W-:Y:S01]  /*5de0*/  IADD3 R61, P5, R10, 0x4060, RZ ;  /* 0x000040600a3d7810 */ /* 0x000fe20007fbe0ff */
[-C--:B------:R-:W-:Y:S01]  /*5df0*/  FMUL.FTZ R172, R134, R0.reuse ;  /* 0x0000000086ac7220 */ /* 0x080fe20000410000 */
[C---:B------:R-:W-:Y:S01]  /*5e00*/  IADD3 R15, P6, R10.reuse, 0x40, RZ ;  /* 0x000000400a0f7810 */ /* 0x040fe20007fde0ff */
[--C-:B------:R-:W-:Y:S01]  /*5e10*/  IMAD.X R151, RZ, RZ, R11.reuse, P4 ;  /* 0x000000ffff977224 */ /* 0x100fe200020e060b */
[C---:B------:R-:W-:Y:S01]  /*5e20*/  IADD3 R12, P0, R10.reuse, 0x4040, RZ ;  /* 0x000040400a0c7810 */ /* 0x040fe20007f1e0ff */
[--C-:B------:R-:W-:Y:S01]  /*5e30*/  IMAD.X R153, RZ, RZ, R11.reuse, P5 ;  /* 0x000000ffff997224 */ /* 0x100fe200028e060b */
[C---:B------:R-:W-:Y:S01]  /*5e40*/  IADD3 R57, P1, R10.reuse, 0x4020, RZ ;  /* 0x000040200a397810 */ /* 0x040fe20007f3e0ff */
[--C-:B------:R-:W-:Y:S01]  /*5e50*/  IMAD.X R155, RZ, RZ, R11.reuse, P6 ;  /* 0x000000ffff9b7224 */ /* 0x100fe200030e060b */
[C---:B------:R-:W-:Y:S01]  /*5e60*/  IADD3 R53, P2, R10.reuse, 0x4000, RZ ;  /* 0x000040000a357810 */ /* 0x040fe20007f5e0ff */
[--C-:B------:R-:W-:Y:S01]  /*5e70*/  IMAD.X R157, RZ, RZ, R11.reuse, P0 ;  /* 0x000000ffff9d7224 */ /* 0x100fe200000e060b */
[-C--:B------:R-:W-:Y:S01]  /*5e80*/  IADD3.X R147, RZ, R11.reuse, RZ, P3, !PT ;  /* 0x0000000bff937210 */ /* 0x080fe20001ffe4ff */
[--C-:B------:R-:W-:Y:S01]  /*5e90*/  IMAD.X R159, RZ, RZ, R11.reuse, P1 ;  /* 0x000000ffff9f7224 */ /* 0x100fe200008e060b */
[----:B------:R-:W-:Y:S01]  /*5ea0*/  SHF.R.U64 R165, R165, 0x3, RZ ;  /* 0x00000003a5a57819 */ /* 0x000fe200000012ff */
[--C-:B------:R-:W-:Y:S01]  /*5eb0*/  IMAD.X R161, RZ, RZ, R11.reuse, P2 ;  /* 0x000000ffffa17224 */ /* 0x100fe200010e060b */
[----:B------:R-:W-:Y:S01]  /*5ec0*/  IADD3 R3, P3, R10, 0x60, RZ ;  /* 0x000000600a037810 */ /* 0x000fe20007f7e0ff */
[----:B------:R-:W-:Y:S01]  /*5ed0*/  FMUL.FTZ R174, R138, R0 ;  /* 0x000000008aae7220 */ /* 0x000fe20000410000 */
[----:B------:R-:W-:Y:S01]  /*5ee0*/  LOP3.LUT R164, R165, R10, RZ, 0x3c, !PT ;  /* 0x0000000aa5a47212 */ /* 0x000fe200078e3cff */
[----:B------:R-:W-:Y:S01]  /*5ef0*/  IMAD.MOV.U32 R165, RZ, RZ, R11 ;  /* 0x000000ffffa57224 */ /* 0x000fe200078e000b */
[----:B------:R-:W-:Y:S01]  /*5f00*/  LOP3.LUT R4, R99, 0x380, RZ, 0xc0, !PT ;  /* 0x0000038063047812 */ /* 0x000fe200078ec0ff */
[-C--:B------:R-:W-:Y:S01]  /*5f10*/  FMUL.FTZ R176, R142, R0.reuse ;  /* 0x000000008eb07220 */ /* 0x080fe20000410000 */
[----:B------:R-:W-:Y:S01]  /*5f20*/  IADD3.X R163, RZ, R11, RZ, P3, !PT ;  /* 0x0000000bffa37210 */ /* 0x000fe20001ffe4ff */
[-C--:B------:R-:W-:Y:S01]  /*5f30*/  FMUL.FTZ R27, R27, R0.reuse ;  /* 0x000000001b1b7220 */ /* 0x080fe20000410000 */
[----:B------:R-:W-:Y:S01]  /*5f40*/  LOP3.LUT R11, R52, 0x380, RZ, 0xc0, !PT ;  /* 0x00000380340b7812 */ /* 0x000fe200078ec0ff */
[-C--:B------:R-:W-:Y:S01]  /*5f50*/  FMUL.FTZ R26, R26, R0.reuse ;  /* 0x000000001a1a7220 */ /* 0x080fe20000410000 */
[----:B------:R-:W-:Y:S01]  /*5f60*/  SHF.R.U64 R4, R4, 0x3, RZ ;  /* 0x0000000304047819 */ /* 0x000fe200000012ff */
[-C--:B------:R-:W-:Y:S01]  /*5f70*/  FMUL.FTZ R31, R31, R0.reuse ;  /* 0x000000001f1f7220 */ /* 0x080fe20000410000 */
[----:B------:R-:W-:Y:S01]  /*5f80*/  LOP3.LUT R10, R73, 0x380, RZ, 0xc0, !PT ;  /* 0x00000380490a7812 */ /* 0x000fe200078ec0ff */
[-C--:B------:R-:W-:Y:S01]  /*5f90*/  FMUL.FTZ R30, R30, R0.reuse ;  /* 0x000000001e1e7220 */ /* 0x080fe20000410000 */
[----:B------:R-:W-:Y:S01]  /*5fa0*/  SHF.R.U64 R11, R11, 0x3, RZ ;  /* 0x000000030b0b7819 */ /* 0x000fe200000012ff */
[-C--:B------:R-:W-:Y:S01]  /*5fb0*/  FMUL.FTZ R35, R35, R0.reuse ;  /* 0x0000000023237220 */ /* 0x080fe20000410000 */
[----:B------:R-:W-:Y:S01]  /*5fc0*/  LOP3.LUT R130, R4, R99, RZ, 0x3c, !PT ;  /* 0x0000006304827212 */ /* 0x000fe200078e3cff */
[-C--:B------:R-:W-:Y:S01]  /*5fd0*/  FMUL.FTZ R34, R34, R0.reuse ;  /* 0x0000000022227220 */ /* 0x080fe20000410000 */
[----:B------:R-:W-:Y:S01]  /*5fe0*/  SHF.R.U64 R10, R10, 0x3, RZ ;  /* 0x000000030a0a7819 */ /* 0x000fe200000012ff */
[-C--:B------:R-:W-:Y:S01]  /*5ff0*/  FMUL.FTZ R39, R39, R0.reuse ;  /* 0x0000000027277220 */ /* 0x080fe20000410000 */
[----:B------:R-:W-:Y:S01]  /*6000*/  LOP3.LUT R4, R13, 0x380, RZ, 0xc0, !PT ;  /* 0x000003800d047812 */ /* 0x000fe200078ec0ff */
[----:B------:R-:W-:Y:S01]  /*6010*/  FMUL.FTZ R38, R38, R0 ;  /* 0x0000000026267220 */ /* 0x000fe20000410000 */
[----:B------:R-:W-:Y:S01]  /*6020*/  LOP3.LUT R126, R11, R52, RZ, 0x3c, !PT ;  /* 0x000000340b7e7212 */ /* 0x000fe200078e3cff */
[-C--:B------:R-:W-:Y:S01]  /*6030*/  FMUL.FTZ R43, R43, R0.reuse ;  /* 0x000000002b2b7220 */ /* 0x080fe20000410000 */
[----:B------:R-:W-:Y:S01]  /*6040*/  LOP3.LUT R52, R69, 0x380, RZ, 0xc0, !PT ;  /* 0x0000038045347812 */ /* 0x000fe200078ec0ff */
[-C--:B------:R-:W-:Y:S01]  /*6050*/  FMUL.FTZ R42, R42, R0.reuse ;  /* 0x000000002a2a7220 */ /* 0x080fe20000410000 */
[----:B------:R-:W-:Y:S01]  /*6060*/  LOP3.LUT R134, R10, R73, RZ, 0x3c, !PT ;  /* 0x000000490a867212 */ /* 0x000fe200078e3cff */
[-C--:B------:R-:W-:Y:S01]  /*6070*/  FMUL.FTZ R47, R47, R0.reuse ;  /* 0x000000002f2f7220 */ /* 0x080fe20000410000 */
[----:B------:R-:W-:Y:S01]  /*6080*/  SHF.R.U64 R4, R4, 0x3, RZ ;  /* 0x0000000304047819 */ /* 0x000fe200000012ff */
[-C--:B------:R-:W-:Y:S01]  /*6090*/  FMUL.FTZ R46, R46, R0.reuse ;  /* 0x000000002e2e7220 */ /* 0x080fe20000410000 */
[----:B------:R-:W-:Y:S01]  /*60a0*/  LOP3.LUT R10, R65, 0x380, RZ, 0xc0, !PT ;  /* 0x00000380410a7812 */ /* 0x000fe200078ec0ff */
[-C--:B------:R-:W-:Y:S01]  /*60b0*/  FMUL.FTZ R51, R51, R0.reuse ;  /* 0x0000000033337220 */ /* 0x080fe20000410000 */
[----:B------:R-:W-:Y:S01]  /*60c0*/  SHF.R.U64 R52, R52, 0x3, RZ ;  /* 0x0000000334347819 */ /* 0x000fe200000012ff */
[-C--:B------:R-:W-:Y:S01]  /*60d0*/  FMUL.FTZ R50, R50, R0.reuse ;  /* 0x0000000032327220 */ /* 0x080fe20000410000 */
[----:B------:R-:W-:Y:S01]  /*60e0*/  LOP3.LUT R11, R14, 0x380, RZ, 0xc0, !PT ;  /* 0x000003800e0b7812 */ /* 0x000fe200078ec0ff */
[-C--:B------:R-:W-:Y:S01]  /*60f0*/  FMUL.FTZ R55, R55, R0.reuse ;  /* 0x0000000037377220 */ /* 0x080fe20000410000 */
[----:B------:R-:W-:Y:S01]  /*6100*/  LOP3.LUT R138, R4, R13, RZ, 0x3c, !PT ;  /* 0x0000000d048a7212 */ /* 0x000fe200078e3cff */
[-C--:B------:R-:W-:Y:S01]  /*6110*/  FMUL.FTZ R54, R54, R0.reuse ;  /* 0x0000000036367220 */ /* 0x080fe20000410000 */
[----:B------:R-:W-:Y:S01]  /*6120*/  SHF.R.U64 R4, R10, 0x3, RZ ;  /* 0x000000030a047819 */ /* 0x000fe200000012ff */
[-C--:B------:R-:W-:Y:S01]  /*6130*/  FMUL.FTZ R59, R59, R0.reuse ;  /* 0x000000003b3b7220 */ /* 0x080fe20000410000 */
[----:B------:R-:W-:Y:S01]  /*6140*/  LOP3.LUT R142, R52, R69, RZ, 0x3c, !PT ;  /* 0x00000045348e7212 */ /* 0x000fe200078e3cff */
        /* <DEDUP_REMOVED lines=32> */
[----:B------:R-:W-:Y:S01]  /*6350*/  SHF.R.U64 R11, R11, 0x3, RZ ;  /* 0x000000030b0b7819 */ /* 0x000fe200000012ff */
[----:B------:R-:W-:Y:S01]  /*6360*/  FMUL.FTZ R0, R150, R0 ;  /* 0x0000000096007220 */ /* 0x000fe20000410000 */
[----:B------:R-:W-:-:S02]  /*6370*/  IADD3 R69, P2, R8, 0x7000, RZ ;  /* 0x0000700008457810 */ /* 0x000fc40007f5e0ff */
[----:B------:R-:W-:Y:S02]  /*6380*/  LOP3.LUT R150, R4, R65, RZ, 0x3c, !PT ;  /* 0x0000004104967212 */ /* 0x000fe400078e3cff */
[----:B------:R-:W-:Y:S02]  /*6390*/  LOP3.LUT R4, R15, 0x380, RZ, 0xc0, !PT ;  /* 0x000003800f047812 */ /* 0x000fe400078ec0ff */
[----:B------:R-:W-:Y:S02]  /*63a0*/  LOP3.LUT R146, R11, R14, RZ, 0x3c, !PT ;  /* 0x0000000e0b927212 */ /* 0x000fe400078e3cff */
[----:B------:R-:W-:Y:S02]  /*63b0*/  LOP3.LUT R68, R69, 0x380, RZ, 0xc0, !PT ;  /* 0x0000038045447812 */ /* 0x000fe400078ec0ff */
[----:B------:R-:W-:Y:S02]  /*63c0*/  LOP3.LUT R11, R12, 0x380, RZ, 0xc0, !PT ;  /* 0x000003800c0b7812 */ /* 0x000fe400078ec0ff */
[----:B------:R-:W-:-:S02]  /*63d0*/  LOP3.LUT R10, R61, 0x380, RZ, 0xc0, !PT ;  /* 0x000003803d0a7812 */ /* 0x000fc400078ec0ff */
[----:B------:R-:W-:Y:S02]  /*63e0*/  SHF.R.U64 R4, R4, 0x3, RZ ;  /* 0x0000000304047819 */ /* 0x000fe400000012ff */
[----:B------:R-:W-:Y:S02]  /*63f0*/  SHF.R.U64 R68, R68, 0x3, RZ ;  /* 0x0000000344447819 */ /* 0x000fe400000012ff */
[----:B------:R-:W-:Y:S02]  /*6400*/  SHF.R.U64 R11, R11, 0x3, RZ ;  /* 0x000000030b0b7819 */ /* 0x000fe400000012ff */
[----:B------:R-:W-:Y:S02]  /*6410*/  SHF.R.U64 R10, R10, 0x3, RZ ;  /* 0x000000030a0a7819 */ /* 0x000fe400000012ff */
[----:B------:R-:W-:Y:S02]  /*6420*/  IADD3 R13, P3, R8, 0x1000, RZ ;  /* 0x00001000080d7810 */ /* 0x000fe40007f7e0ff */
[----:B------:R-:W-:-:S02]  /*6430*/  LOP3.LUT R154, R4, R15, RZ, 0x3c, !PT ;  /* 0x0000000f049a7212 */ /* 0x000fc400078e3cff */
[----:B------:R-:W-:Y:S02]  /*6440*/  LOP3.LUT R4, R53, 0x380, RZ, 0xc0, !PT ;  /* 0x0000038035047812 */ /* 0x000fe400078ec0ff */
[----:B------:R-:W-:Y:S01]  /*6450*/  LOP3.LUT R68, R68, R69, RZ, 0x3c, !PT ;  /* 0x0000004544447212 */ /* 0x000fe200078e3cff */
[----:B------:R-:W-:Y:S01]  /*6460*/  IMAD.X R69, RZ, RZ, R9, P2 ;  /* 0x000000ffff457224 */ /* 0x000fe200010e0609 */
[----:B------:R-:W-:Y:S01]  /*6470*/  LOP3.LUT R156, R11, R12, RZ, 0x3c, !PT ;  /* 0x0000000c0b9c7212 */ /* 0x000fe200078e3cff */
[----:B------:R-:W-:Y:S01]  /*6480*/  IMAD.U32 R11, RZ, RZ, UR5 ;  /* 0x00000005ff0b7e24 */ /* 0x000fe2000f8e00ff */
[----:B------:R-:W-:Y:S02]  /*6490*/  LOP3.LUT R152, R10, R61, RZ, 0x3c, !PT ;  /* 0x0000003d0a987212 */ /* 0x000fe400078e3cff */
[----:B------:R-:W-:Y:S02]  /*64a0*/  LOP3.LUT R12, R13, 0x380, RZ, 0xc0, !PT ;  /* 0x000003800d0c7812 */ /* 0x000fe400078ec0ff */
[----:B------:R-:W-:-:S02]  /*64b0*/  IADD3 R119, P2, R8, 0xe000, RZ ;  /* 0x0000e00008777810 */ /* 0x000fc40007f5e0ff */
[----:B------:R-:W-:Y:S02]  /*64c0*/  LOP3.LUT R10, R57, 0x380, RZ, 0xc0, !PT ;  /* 0x00000380390a7812 */ /* 0x000fe400078ec0ff */
[----:B------:R-:W-:Y:S02]  /*64d0*/  SHF.R.U64 R4, R4, 0x3, RZ ;  /* 0x0000000304047819 */ /* 0x000fe400000012ff */
[----:B------:R-:W-:Y:S02]  /*64e0*/  LOP3.LUT R22, R103, 0x380, RZ, 0xc0, !PT ;  /* 0x0000038067167812 */ /* 0x000fe400078ec0ff */
[----:B------:R-:W-:Y:S02]  /*64f0*/  SHF.R.U64 R12, R12, 0x3, RZ ;  /* 0x000000030c0c7819 */ /* 0x000fe400000012ff */
[----:B------:R-:W-:Y:S02]  /*6500*/  LOP3.LUT R118, R119, 0x380, RZ, 0xc0, !PT ;  /* 0x0000038077767812 */ /* 0x000fe400078ec0ff */
[----:B------:R-:W-:-:S02]  /*6510*/  SHF.R.U64 R10, R10, 0x3, RZ ;  /* 0x000000030a0a7819 */ /* 0x000fc400000012ff */
[----:B------:R-:W-:Y:S02]  /*6520*/  LOP3.LUT R160, R4, R53, RZ, 0x3c, !PT ;  /* 0x0000003504a07212 */ /* 0x000fe400078e3cff */
[----:B------:R-:W-:Y:S02]  /*6530*/  SHF.R.U64 R22, R22, 0x3, RZ ;  /* 0x0000000316167819 */ /* 0x000fe400000012ff */
[----:B------:R-:W-:Y:S02]  /*6540*/  LOP3.LUT R4, R3, 0x380, RZ, 0xc0, !PT ;  /* 0x0000038003047812 */ /* 0x000fe400078ec0ff */
[----:B------:R-:W-:Y:S01]  /*6550*/  LOP3.LUT R12, R12, R13, RZ, 0x3c, !PT ;  /* 0x0000000d0c0c7212 */ /* 0x000fe200078e3cff */
[----:B------:R-:W-:Y:S01]  /*6560*/  IMAD.X R13, RZ, RZ, R9, P3 ;  /* 0x000000ffff0d7224 */ /* 0x000fe200018e0609 */
[----:B------:R-:W-:Y:S02]  /*6570*/  SHF.R.U64 R118, R118, 0x3, RZ ;  /* 0x0000000376767819 */ /* 0x000fe400000012ff */
[----:B------:R-:W-:Y:S01]  /*6580*/  LOP3.LUT R158, R10, R57, RZ, 0x3c, !PT ;  /* 0x000000390a9e7212 */ /* 0x000fe200078e3cff */
[----:B------:R-:W-:Y:S01]  /*6590*/  IMAD.U32 R10, RZ, RZ, UR4 ;  /* 0x00000004ff0a7e24 */ /* 0x000fe2000f8e00ff */
[C---:B------:R-:W-:Y:S01]  /*65a0*/  IADD3 R15, P4, R8.reuse, 0x2000, RZ ;  /* 0x00002000080f7810 */ /* 0x040fe20007f9e0ff */
[----:B------:R-:W-:Y:S01]  /*65b0*/  UIADD3 UR4, UR5, UR6, URZ ;  /* 0x0000000605047290 */ /* 0x000fe2000fffe03f */
[----:B------:R-:W-:-:S02]  /*65c0*/  IADD3 R53, P5, R8, 0x3000, RZ ;  /* 0x0000300008357810 */ /* 0x000fc40007fbe0ff */
[C---:B------:R-:W-:Y:S01]  /*65d0*/  IADD3 R57, P6, R8.reuse, 0x4000, RZ ;  /* 0x0000400008397810 */ /* 0x040fe20007fde0ff */
[----:B------:R-:W-:Y:S01]  /*65e0*/  ULDC UR6, c[0x0][0xa88] ;  /* 0x0002a20000067ab9 */ /* 0x000fe20000000800 */
[C---:B------:R-:W-:Y:S01]  /*65f0*/  IADD3 R61, P0, R8.reuse, 0x5000, RZ ;  /* 0x00005000083d7810 */ /* 0x040fe20007f1e0ff */
[----:B------:R-:W-:Y:S01]  /*6600*/  IMAD.U32 R11, RZ, RZ, UR4 ;  /* 0x00000004ff0b7e24 */ /* 0x000fe2000f8e00ff */
[C---:B------:R-:W-:Y:S01]  /*6610*/  IADD3 R65, P1, R8.reuse, 0x6000, RZ ;  /* 0x0000600008417810 */ /* 0x040fe20007f3e0ff */
[----:B------:R-:W-:Y:S01]  /*6620*/  ULDC.64 UR4, c[0x0][0xb88] ;  /* 0x0002e20000047ab9 */ /* 0x000fe20000000a00 */
[----:B------:R-:W-:Y:S02]  /*6630*/  IADD3 R73, P3, R8, 0x8000, RZ ;  /* 0x0000800008497810 */ /* 0x000fe40007f7e0ff */
[----:B------:R-:W-:Y:S02]  /*6640*/  LOP3.LUT R22, R22, R103, RZ, 0x3c, !PT ;  /* 0x0000006716167212 */ /* 0x000fe400078e3cff */
[----:B------:R-:W-:-:S02]  /*6650*/  SHF.R.U64 R4, R4, 0x3, RZ ;  /* 0x0000000304047819 */ /* 0x000fc400000012ff */
[----:B------:R-:W-:Y:S01]  /*6660*/  LOP3.LUT R118, R118, R119, RZ, 0x3c, !PT ;  /* 0x0000007776767212 */ /* 0x000fe200078e3cff */
[----:B------:R-:W-:Y:S01]  /*6670*/  IMAD.X R119, RZ, RZ, R9, P2 ;  /* 0x000000ffff777224 */ /* 0x000fe200010e0609 */
[----:B------:R-:W-:Y:S02]  /*6680*/  LOP3.LUT R14, R15, 0x380, RZ, 0xc0, !PT ;  /* 0x000003800f0e7812 */ /* 0x000fe400078ec0ff */
[----:B------:R-:W-:Y:S02]  /*6690*/  LOP3.LUT R52, R53, 0x380, RZ, 0xc0, !PT ;  /* 0x0000038035347812 */ /* 0x000fe400078ec0ff */
[----:B------:R-:W-:Y:S02]  /*66a0*/  LOP3.LUT R56, R57, 0x380, RZ, 0xc0, !PT ;  /* 0x0000038039387812 */ /* 0x000fe400078ec0ff */
[----:B------:R-:W-:Y:S02]  /*66b0*/  LOP3.LUT R60, R61, 0x380, RZ, 0xc0, !PT ;  /* 0x000003803d3c7812 */ /* 0x000fe400078ec0ff */
[----:B------:R-:W-:-:S02]  /*66c0*/  LOP3.LUT R64, R65, 0x380, RZ, 0xc0, !PT ;  /* 0x0000038041407812 */ /* 0x000fc400078ec0ff */
[----:B------:R-:W-:Y:S02]  /*66d0*/  LOP3.LUT R72, R73, 0x380, RZ, 0xc0, !PT ;  /* 0x0000038049487812 */ /* 0x000fe400078ec0ff */
[----:B------:R-:W-:Y:S02]  /*66e0*/  ISETP.NE.AND P2, PT, R211, 0x1, PT ;  /* 0x00000001d300780c */ /* 0x000fe40003f45270 */
[----:B------:R-:W-:Y:S02]  /*66f0*/  LOP3.LUT R162, R4, R3, RZ, 0x3c, !PT ;  /* 0x0000000304a27212 */ /* 0x000fe400078e3cff */
[----:B------:R-:W-:Y:S02]  /*6700*/  MOV R4, R22 ;  /* 0x0000001600047202 */ /* 0x000fe40000000f00 */
[----:B------:R-:W-:Y:S01]  /*6710*/  LOP3.LUT R3, R8, 0x380, RZ, 0xc0, !PT ;  /* 0x0000038008037812 */ /* 0x000fe200078ec0ff */
[----:B------:R-:W0:Y:S01]  /*6720*/  LDC R22, c[0x0][0xc38] ;  /* 0x00030e00ff167b82 */ /* 0x000e220000000800 */
[----:B------:R-:W-:-:S02]  /*6730*/  SHF.R.U64 R14, R14, 0x3, RZ ;  /* 0x000000030e0e7819 */ /* 0x000fc400000012ff */
[----:B------:R-:W-:Y:S02]  /*6740*/  SHF.R.U64 R52, R52, 0x3, RZ ;  /* 0x0000000334347819 */ /* 0x000fe400000012ff */
[----:B------:R-:W-:Y:S02]  /*6750*/  SHF.R.U64 R56, R56, 0x3, RZ ;  /* 0x0000000338387819 */ /* 0x000fe400000012ff */
[----:B------:R-:W-:Y:S02]  /*6760*/  SHF.R.U64 R60, R60, 0x3, RZ ;  /* 0x000000033c3c7819 */ /* 0x000fe400000012ff */
[----:B------:R-:W-:Y:S02]  /*6770*/  SHF.R.U64 R64, R64, 0x3, RZ ;  /* 0x0000000340407819 */ /* 0x000fe400000012ff */
[----:B------:R-:W-:Y:S02]  /*6780*/  SHF.R.U64 R72, R72, 0x3, RZ ;  /* 0x0000000348487819 */ /* 0x000fe400000012ff */
[----:B------:R-:W-:-:S02]  /*6790*/  SHF.R.U64 R3, R3, 0x3, RZ ;  /* 0x0000000303037819 */ /* 0x000fc400000012ff */
[----:B------:R-:W-:Y:S01]  /*67a0*/  LOP3.LUT R14, R14, R15, RZ, 0x3c, !PT ;  /* 0x0000000f0e0e7212 */ /* 0x000fe200078e3cff */
[--C-:B------:R-:W-:Y:S01]  /*67b0*/  IMAD.X R15, RZ, RZ, R9.reuse, P4 ;  /* 0x000000ffff0f7224 */ /* 0x100fe200020e0609 */
[----:B------:R-:W-:Y:S02]  /*67c0*/  LOP3.LUT R52, R52, R53, RZ, 0x3c, !PT ;  /* 0x0000003534347212 */ /* 0x000fe400078e3cff */
[----:B------:R-:W-:Y:S01]  /*67d0*/  LOP3.LUT R56, R56, R57, RZ, 0x3c, !PT ;  /* 0x0000003938387212 */ /* 0x000fe200078e3cff */
[--C-:B------:R-:W-:Y:S01]  /*67e0*/  IMAD.X R57, RZ, RZ, R9.reuse, P6 ;  /* 0x000000ffff397224 */ /* 0x100fe200030e0609 */
[----:B------:R-:W-:Y:S01]  /*67f0*/  LOP3.LUT R60, R60, R61, RZ, 0x3c, !PT ;  /* 0x0000003d3c3c7212 */ /* 0x000fe200078e3cff */
[--C-:B------:R-:W-:Y:S01]  /*6800*/  IMAD.X R61, RZ, RZ, R9.reuse, P0 ;  /* 0x000000ffff3d7224 */ /* 0x100fe200000e0609 */
[----:B------:R-:W-:Y:S01]  /*6810*/  LOP3.LUT R64, R64, R65, RZ, 0x3c, !PT ;  /* 0x0000004140407212 */ /* 0x000fe200078e3cff */
[--C-:B------:R-:W-:Y:S01]  /*6820*/  IMAD.X R65, RZ, RZ, R9.reuse, P1 ;  /* 0x000000ffff417224 */ /* 0x100fe200008e0609 */
[----:B------:R-:W-:Y:S01]  /*6830*/  LOP3.LUT R72, R72, R73, RZ, 0x3c, !PT ;  /* 0x0000004948487212 */ /* 0x000fe200078e3cff */
[----:B------:R-:W-:Y:S01]  /*6840*/  IMAD.X R73, RZ, RZ, R9, P3 ;  /* 0x000000ffff497224 */ /* 0x000fe200018e0609 */
[----:B------:R-:W-:-:S02]  /*6850*/  IADD3.X R53, RZ, R9, RZ, P5, !PT ;  /* 0x00000009ff357210 */ /* 0x000fc40002ffe4ff */
[C---:B------:R-:W-:Y:S02]  /*6860*/  IADD3 R99, P4, R8.reuse, 0x9000, RZ ;  /* 0x0000900008637810 */ /* 0x040fe40007f9e0ff */
[C---:B------:R-:W-:Y:S02]  /*6870*/  IADD3 R103, P5, R8.reuse, 0xa000, RZ ;  /* 0x0000a00008677810 */ /* 0x040fe40007fbe0ff */
[C---:B------:R-:W-:Y:S02]  /*6880*/  IADD3 R107, P6, R8.reuse, 0xb000, RZ ;  /* 0x0000b000086b7810 */ /* 0x040fe40007fde0ff */
[C---:B------:R-:W-:Y:S02]  /*6890*/  IADD3 R111, P0, R8.reuse, 0xc000, RZ ;  /* 0x0000c000086f7810 */ /* 0x040fe40007f1e0ff */
[C---:B------:R-:W-:Y:S02]  /*68a0*/  IADD3 R115, P1, R8.reuse, 0xd000, RZ ;  /* 0x0000d00008737810 */ /* 0x040fe40007f3e0ff */
[----:B------:R-:W-:-:S02]  /*68b0*/  IADD3 R123, P3, R8, 0xf000, RZ ;  /* 0x0000f000087b7810 */ /* 0x000fc40007f7e0ff */
[----:B------:R-:W-:Y:S02]  /*68c0*/  LOP3.LUT R8, R3, R8, RZ, 0x3c, !PT ;  /* 0x0000000803087212 */ /* 0x000fe400078e3cff */
[----:B------:R-:W-:Y:S02]  /*68d0*/  MOV R3, R20 ;  /* 0x0000001400037202 */ /* 0x000fe40000000f00 */
[----:B------:R-:W1:Y:S01]  /*68e0*/  @P2 LDC R20, c[0x0][0xbec] ;  /* 0x0002fb00ff142b82 */ /* 0x000e620000000800 */
[----:B------:R-:W-:Y:S01]  /*68f0*/  MOV R126, R126 ;  /* 0x0000007e007e7202 */ /* 0x000fe20000000f00 */
[----:B------:R-:W-:Y:S01]  /*6900*/  IMAD R127, RZ, RZ, -UR40 ;  /* 0x80000028ff7f7e24 */ /* 0x000fe2000f8e02ff */
[----:B------:R-:W-:Y:S02]  /*6910*/  F2FP.F16.F32.PACK_AB R32, R33, R32 ;  /* 0x000000202120723e */ /* 0x000fe400000000ff */
[----:B------:R-:W-:Y:S01]  /*6920*/  F2FP.F16.F32.PACK_AB R33, R35, R34 ;  /* 0x000000222321723e */ /* 0x000fe200000000ff */
[----:B0-----:R-:W-:Y:S01]  /*6930*/  IMAD R127, R22, R127, UR45 ;  /* 0x0000002d167f7e24 */ /* 0x001fe2000f8e027f */
[----:B------:R-:W-:Y:S01]  /*6940*/  F2FP.F16.F32.PACK_AB R35, R39, R38 ;  /* 0x000000262723723e */ /* 0x000fe200000000ff */
[----:B------:R-:W0:Y:S01]  /*6950*/  @P2 LDC R21, c[0x0][0xbf0] ;  /* 0x0002fc00ff152b82 */ /* 0x000e220000000800 */
[----:B------:R-:W-:-:S02]  /*6960*/  F2FP.F16.F32.PACK_AB R40, R41, R40 ;  /* 0x000000282928723e */ /* 0x000fc400000000ff */
[----:B------:R-:W-:Y:S02]  /*6970*/  F2FP.F16.F32.PACK_AB R41, R43, R42 ;  /* 0x0000002a2b29723e */ /* 0x000fe400000000ff */
[----:B------:R-:W-:Y:S02]  /*6980*/  F2FP.F16.F32.PACK_AB R43, R47, R46 ;  /* 0x0000002e2f2b723e */ /* 0x000fe400000000ff */
[----:B------:R-:W-:Y:S01]  /*6990*/  LEA R47, R127, R209, 0x7 ;  /* 0x000000d17f2f7211 */ /* 0x000fe200078e38ff */
[----:B------:R-:W2:Y:S01]  /*69a0*/  LDC.64 R38, c[0x0][0xb98] ;  /* 0x0002e600ff267b82 */ /* 0x000ea20000000a00 */
[----:B------:R-:W-:Y:S02]  /*69b0*/  F2FP.F16.F32.PACK_AB R24, R25, R24 ;  /* 0x000000181918723e */ /* 0x000fe400000000ff */
[----:B------:R-:W-:Y:S02]  /*69c0*/  F2FP.F16.F32.PACK_AB R25, R27, R26 ;  /* 0x0000001a1b19723e */ /* 0x000fe400000000ff */
[----:B------:R-:W-:-:S02]  /*69d0*/  MOV R164, R164 ;  /* 0x000000a400a47202 */ /* 0x000fc40000000f00 */
[----:B------:R-:W-:Y:S01]  /*69e0*/  F2FP.F16.F32.PACK_AB R26, R180, R28 ;  /* 0x0000001cb41a723e */ /* 0x000fe200000000ff */
[----:B-1----:R-:W-:Y:S01]  /*69f0*/  @P2 IMAD.HI.U32 R20, R47, R20, RZ ;  /* 0x000000142f142227 */ /* 0x002fe200078e00ff */
[----:B------:R-:W-:Y:S02]  /*6a00*/  F2FP.F16.F32.PACK_AB R27, R31, R30 ;  /* 0x0000001e1f1b723e */ /* 0x000fe400000000ff */
[----:B------:R-:W-:Y:S01]  /*6a10*/  F2FP.F16.F32.PACK_AB R42, R45, R44 ;  /* 0x0000002c2d2a723e */ /* 0x000fe200000000ff */
[----:B------:R-:W-:Y:S01]  /*6a20*/  IMAD.MOV.U32 R45, RZ, RZ, R47 ;  /* 0x000000ffff2d7224 */ /* 0x000fe200078e002f */
[----:B------:R-:W-:Y:S01]  /*6a30*/  MOV R138, R138 ;  /* 0x0000008a008a7202 */ /* 0x000fe20000000f00 */
[----:B------:R-:W-:Y:S01]  /*6a40*/  STSM.16.M88.4 [R164], R24 ;  /* 0x00000018a4007844 */ /* 0x000fe20000000200 */
[----:B------:R-:W-:Y:S02]  /*6a50*/  F2FP.F16.F32.PACK_AB R34, R29, R36 ;  /* 0x000000241d22723e */ /* 0x000fe400000000ff */
[----:B0-----:R-:W-:-:S02]  /*6a60*/  @P2 SHF.R.U32.HI R45, RZ, R21, R20 ;  /* 0x00000015ff2d2219 */ /* 0x001fc40000011614 */
[----:B------:R-:W-:Y:S01]  /*6a70*/  LOP3.LUT R110, R111, 0x380, RZ, 0xc0, !PT ;  /* 0x000003806f6e7812 */ /* 0x000fe200078ec0ff */
[----:B------:R0:W-:Y:S01]  /*6a80*/  STSM.16.M88.4 [R138], R32 ;  /* 0x000000208a007844 */ /* 0x0001e20000000200 */
[----:B------:R-:W-:Y:S02]  /*6a90*/  F2FP.F16.F32.PACK_AB R48, R49, R48 ;  /* 0x000000303130723e */ /* 0x000fe400000000ff */
[----:B------:R-:W-:Y:S01]  /*6aa0*/  MOV R154, R154 ;  /* 0x0000009a009a7202 */ /* 0x000fe20000000f00 */
[----:B--2---:R-:W-:Y:S01]  /*6ab0*/  IMAD.WIDE.U32 R10, R38, UR43, R10 ;  /* 0x0000002b260a7c25 */ /* 0x004fe2000f8e000a */
[----:B------:R-:W-:Y:S02]  /*6ac0*/  F2FP.F16.F32.PACK_AB R49, R51, R50 ;  /* 0x000000323331723e */ /* 0x000fe400000000ff */
[----:B------:R-:W-:Y:S01]  /*6ad0*/  MOV R162, R162 ;  /* 0x000000a200a27202 */ /* 0x000fe20000000f00 */
[----:B------:R-:W-:Y:S01]  /*6ae0*/  STSM.16.M88.4 [R154], R40 ;  /* 0x000000289a007844 */ /* 0x000fe20000000200 */
[----:B------:R-:W-:-:S02]  /*6af0*/  F2FP.F16.F32.PACK_AB R50, R204, R186 ;  /* 0x000000bacc32723e */ /* 0x000fc400000000ff */
[----:B------:R-:W-:Y:S02]  /*6b00*/  F2FP.F16.F32.PACK_AB R51, R55, R54 ;  /* 0x000000363733723e */ /* 0x000fe400000000ff */
[----:B------:R-:W-:Y:S02]  /*6b10*/  MOV R160, R160 ;  /* 0x000000a000a07202 */ /* 0x000fe40000000f00 */
[----:B------:R-:W-:Y:S01]  /*6b20*/  F2FP.F16.F32.PACK_AB R20, R203, R185 ;  /* 0x000000b9cb14723e */ /* 0x000fe200000000ff */
[----:B0-----:R-:W-:Y:S01]  /*6b30*/  IMAD.MOV R34, RZ, RZ, -R45 ;  /* 0x000000ffff227224 */ /* 0x001fe200078e0a2d */
[----:B------:R-:W-:Y:S01]  /*6b40*/  F2FP.F16.F32.PACK_AB R21, R59, R58 ;  /* 0x0000003a3b15723e */ /* 0x000fe200000000ff */
[----:B------:R-:W-:Y:S01]  /*6b50*/  IMAD R32, R38, UR7, RZ ;  /* 0x0000000726207c24 */ /* 0x000fe2000f8e02ff */
[----:B------:R-:W-:Y:S01]  /*6b60*/  F2FP.F16.F32.PACK_AB R22, R202, R184 ;  /* 0x000000b8ca16723e */ /* 0x000fe200000000ff */
[----:B------:R-:W-:Y:S01]  /*6b70*/  IMAD R33, R211, R34, R47 ;  /* 0x00000022d3217224 */ /* 0x000fe200078e022f */
[----:B------:R-:W-:Y:S01]  /*6b80*/  F2FP.F16.F32.PACK_AB R23, R63, R62 ;  /* 0x0000003e3f17723e */ /* 0x000fe200000000ff */
[----:B------:R-:W-:Y:S01]  /*6b90*/  STSM.16.M88.4 [R162], R48 ;  /* 0x00000030a2007844 */ /* 0x000fe20000000200 */
[----:B------:R-:W-:Y:S01]  /*6ba0*/  SHF.R.U64 R110, R110, 0x3, RZ ;  /* 0x000000036e6e7819 */ /* 0x000fe200000012ff */
[----:B------:R-:W-:Y:S01]  /*6bb0*/  IMAD R32, R39, UR43, R32 ;  /* 0x0000002b27207c24 */ /* 0x000fe2000f8e0220 */
[----:B------:R-:W-:Y:S01]  /*6bc0*/  MOV R158, R158 ;  /* 0x0000009e009e7202 */ /* 0x000fe20000000f00 */
[----:B------:R-:W-:Y:S01]  /*6bd0*/  STSM.16.M88.4 [R160], R20 ;  /* 0x00000014a0007844 */ /* 0x000fe20000000200 */
[----:B------:R-:W-:-:S02]  /*6be0*/  F2FP.F16.F32.PACK_AB R24, R201, R183 ;  /* 0x000000b7c918723e */ /* 0x000fc400000000ff */
[----:B------:R-:W-:Y:S02]  /*6bf0*/  F2FP.F16.F32.PACK_AB R25, R67, R66 ;  /* 0x000000424319723e */ /* 0x000fe400000000ff */
[----:B------:R-:W-:Y:S02]  /*6c00*/  F2FP.F16.F32.PACK_AB R26, R199, R182 ;  /* 0x000000b6c71a723e */ /* 0x000fe400000000ff */
[----:B------:R-:W-:Y:S02]  /*6c10*/  F2FP.F16.F32.PACK_AB R27, R71, R70 ;  /* 0x00000046471b723e */ /* 0x000fe400000000ff */
[----:B------:R-:W-:Y:S01]  /*6c20*/  LOP3.LUT R110, R110, R111, RZ, 0x3c, !PT ;  /* 0x0000006f6e6e7212 */ /* 0x000fe200078e3cff */
[----:B------:R-:W-:Y:S01]  /*6c30*/  IMAD.X R111, RZ, RZ, R9, P0 ;  /* 0x000000ffff6f7224 */ /* 0x000fe200000e0609 */
[----:B------:R-:W-:Y:S01]  /*6c40*/  F2FP.F16.F32.PACK_AB R80, R81, R80 ;  /* 0x000000505150723e */ /* 0x000fe200000000ff */
[----:B------:R0:W-:Y:S01]  /*6c50*/  STSM.16.M88.4 [R158], R24 ;  /* 0x000000189e007844 */ /* 0x0001e20000000200 */
[----:B------:R-:W-:-:S02]  /*6c60*/  MOV R156, R156 ;  /* 0x0000009c009c7202 */ /* 0x000fc40000000f00 */
[----:B------:R-:W-:Y:S02]  /*6c70*/  F2FP.F16.F32.PACK_AB R28, R198, R181 ;  /* 0x000000b5c61c723e */ /* 0x000fe400000000ff */
[----:B------:R-:W-:Y:S02]  /*6c80*/  F2FP.F16.F32.PACK_AB R29, R75, R74 ;  /* 0x0000004a4b1d723e */ /* 0x000fe400000000ff */
[----:B------:R-:W-:Y:S02]  /*6c90*/  F2FP.F16.F32.PACK_AB R30, R197, R76 ;  /* 0x0000004cc51e723e */ /* 0x000fe400000000ff */
[----:B------:R-:W-:Y:S02]  /*6ca0*/  F2FP.F16.F32.PACK_AB R31, R79, R78 ;  /* 0x0000004e4f1f723e */ /* 0x000fe400000000ff */
[----:B------:R-:W-:Y:S02]  /*6cb0*/  F2FP.F16.F32.PACK_AB R81, R83, R82 ;  /* 0x000000525351723e */ /* 0x000fe400000000ff */
[----:B------:R-:W-:Y:S01]  /*6cc0*/  F2FP.F16.F32.PACK_AB R37, R7, R37 ;  /* 0x000000250725723e */ /* 0x000fe200000000ff */
[----:B------:R-:W-:Y:S01]  /*6cd0*/  STSM.16.M88.4 [R156], R28 ;  /* 0x0000001c9c007844 */ /* 0x000fe20000000200 */
[----:B------:R-:W-:Y:S01]  /*6ce0*/  MOV R152, R152 ;  /* 0x0000009800987202 */ /* 0x000fe20000000f00 */
[----:B0-----:R-:W-:Y:S01]  /*6cf0*/  IMAD R26, R127, 0x80, R207 ;  /* 0x000000807f1a7824 */ /* 0x001fe200078e02cf */
[----:B------:R-:W-:-:S02]  /*6d00*/  F2FP.F16.F32.PACK_AB R82, R196, R84 ;  /* 0x00000054c452723e */ /* 0x000fc400000000ff */
[----:B------:R-:W-:Y:S02]  /*6d10*/  F2FP.F16.F32.PACK_AB R83, R87, R86 ;  /* 0x000000565753723e */ /* 0x000fe400000000ff */
[----:B------:R-:W-:Y:S02]  /*6d20*/  SHF.R.S32.HI R25, RZ, 0x1f, R45 ;  /* 0x0000001fff197819 */ /* 0x000fe4000001142d */
[----:B------:R-:W-:Y:S01]  /*6d30*/  SHF.R.S32.HI R7, RZ, 0x1f, R33 ;  /* 0x0000001fff077819 */ /* 0x000fe20000011421 */
[----:B------:R-:W-:Y:S01]  /*6d40*/  STSM.16.M88.4 [R152], R80 ;  /* 0x0000005098007844 */ /* 0x000fe20000000200 */
[----:B------:R-:W-:Y:S02]  /*6d50*/  IADD3 R10, P0, R45, R10, RZ ;  /* 0x0000000a2d0a7210 */ /* 0x000fe40007f1e0ff */
[----:B------:R-:W-:Y:S01]  /*6d60*/  LOP3.LUT R114, R115, 0x380, RZ, 0xc0, !PT ;  /* 0x0000038073727812 */ /* 0x000fe200078ec0ff */
[----:B------:R-:W-:Y:S01]  /*6d70*/  IMAD R24, R7, UR4, RZ ;  /* 0x0000000407187c24 */ /* 0x000fe2000f8e02ff */
[----:B------:R-:W-:Y:S01]  /*6d80*/  MOV R150, R150 ;  /* 0x0000009600967202 */ /* 0x000fe20000000f00 */
[----:B------:R-:W-:Y:S01]  /*6d90*/  IMAD R7, R211, UR6, RZ ;  /* 0x00000006d3077c24 */ /* 0x000fe2000f8e02ff */
[----:B------:R-:W-:-:S02]  /*6da0*/  F2FP.F16.F32.PACK_AB R20, R195, R88 ;  /* 0x00000058c314723e */ /* 0x000fc400000000ff */
[----:B------:R-:W-:Y:S02]  /*6db0*/  F2FP.F16.F32.PACK_AB R21, R91, R90 ;  /* 0x0000005a5b15723e */ /* 0x000fe400000000ff */
[----:B------:R-:W-:Y:S02]  /*6dc0*/  F2FP.F16.F32.PACK_AB R22, R194, R92 ;  /* 0x0000005cc216723e */ /* 0x000fe400000000ff */
[----:B------:R-:W-:Y:S02]  /*6dd0*/  F2FP.F16.F32.PACK_AB R23, R95, R94 ;  /* 0x0000005e5f17723e */ /* 0x000fe400000000ff */
[----:B------:R-:W-:Y:S02]  /*6de0*/  LOP3.LUT R122, R123, 0x380, RZ, 0xc0, !PT ;  /* 0x000003807b7a7812 */ /* 0x000fe400078ec0ff */
[----:B------:R-:W-:Y:S01]  /*6df0*/  IADD3.X R11, R25, R11, R32, P0, !PT ;  /* 0x0000000b190b7210 */ /* 0x000fe200007fe420 */
[----:B------:R0:W-:Y:S01]  /*6e00*/  STSM.16.M88.4 [R150], R20 ;  /* 0x0000001496007844 */ /* 0x0001e20000000200 */
[----:B------:R-:W-:Y:S01]  /*6e10*/  SHF.R.U64 R114, R114, 0x3, RZ ;  /* 0x0000000372727819 */ /* 0x000fe200000012ff */
[----:B------:R-:W-:Y:S01]  /*6e20*/  IMAD R25, R33, UR5, R24 ;  /* 0x0000000521197c24 */ /* 0x000fe2000f8e0218 */
[----:B------:R-:W-:Y:S01]  /*6e30*/  LOP3.LUT P0, RZ, R205, 0x3, RZ, 0xc0, !PT ;  /* 0x00000003cdff7812 */ /* 0x000fe2000780c0ff */
[----:B------:R-:W-:Y:S01]  /*6e40*/  IMAD.WIDE.U32 R10, R33, UR4, R10 ;  /* 0x00000004210a7c25 */ /* 0x000fe2000f8e000a */
[----:B------:R-:W-:Y:S01]  /*6e50*/  SHF.R.U64 R122, R122, 0x3, RZ ;  /* 0x000000037a7a7819 */ /* 0x000fe200000012ff */
[----:B------:R-:W-:Y:S01]  /*6e60*/  ULDC.64 UR4, c[0x0][0xb50] ;  /* 0x0002d40000047ab9 */ /* 0x000fe20000000a00 */
[----:B------:R-:W-:Y:S01]  /*6e70*/  LOP3.LUT R114, R114, R115, RZ, 0x3c, !PT ;  /* 0x0000007372727212 */ /* 0x000fe200078e3cff */
[----:B------:R-:W-:Y:S01]  /*6e80*/  IMAD.X R115, RZ, RZ, R9, P1 ;  /* 0x000000ffff737224 */ /* 0x000fe200008e0609 */
[----:B------:R-:W-:Y:S01]  /*6e90*/  MOV R146, R146 ;  /* 0x0000009200927202 */ /* 0x000fe20000000f00 */
[----:B------:R-:W-:Y:S01]  /*6ea0*/  IMAD.IADD R11, R11, 0x1, R25 ;  /* 0x000000010b0b7824 */ /* 0x000fe200078e0219 */
[----:B------:R-:W-:-:S02]  /*6eb0*/  F2FP.F16.F32.PACK_AB R36, R193, R96 ;  /* 0x00000060c124723e */ /* 0x000fc400000000ff */
[----:B------:R-:W-:Y:S02]  /*6ec0*/  F2FP.F16.F32.PACK_AB R38, R192, R100 ;  /* 0x00000064c026723e */ /* 0x000fe400000000ff */
[----:B------:R-:W-:Y:S01]  /*6ed0*/  F2FP.F16.F32.PACK_AB R39, R77, R85 ;  /* 0x000000554d27723e */ /* 0x000fe200000000ff */
[C---:B0-----:R-:W-:Y:S01]  /*6ee0*/  VIADD R20, R26.reuse, 0x8 ;  /* 0x000000081a147836 */ /* 0x041fe20000000000 */
[----:B------:R-:W-:Y:S02]  /*6ef0*/  ISETP.GE.OR P1, PT, R26, R7, P0 ;  /* 0x000000071a00720c */ /* 0x000fe40000726670 */
[----:B------:R-:W-:Y:S01]  /*6f00*/  LOP3.LUT R122, R122, R123, RZ, 0x3c, !PT ;  /* 0x0000007b7a7a7212 */ /* 0x000fe200078e3cff */
[----:B------:R-:W-:Y:S01]  /*6f10*/  IMAD.X R123, RZ, RZ, R9, P3 ;  /* 0x000000ffff7b7224 */ /* 0x000fe200018e0609 */
[----:B------:R-:W-:Y:S01]  /*6f20*/  MOV R142, R142 ;  /* 0x0000008e008e7202 */ /* 0x000fe20000000f00 */
[----:B------:R-:W-:Y:S01]  /*6f30*/  STSM.16.M88.4 [R146], R36 ;  /* 0x0000002492007844 */ /* 0x000fe20000000200 */
[----:B------:R-:W-:-:S02]  /*6f40*/  F2FP.F16.F32.PACK_AB R88, R191, R104 ;  /* 0x00000068bf58723e */ /* 0x000fc400000000ff */
[----:B------:R-:W-:Y:S02]  /*6f50*/  F2FP.F16.F32.PACK_AB R89, R89, R93 ;  /* 0x0000005d5959723e */ /* 0x000fe400000000ff */
[----:B------:R-:W-:Y:S02]  /*6f60*/  F2FP.F16.F32.PACK_AB R90, R190, R108 ;  /* 0x0000006cbe5a723e */ /* 0x000fe400000000ff */
[----:B------:R-:W-:Y:S02]  /*6f70*/  F2FP.F16.F32.PACK_AB R91, R97, R101 ;  /* 0x00000065615b723e */ /* 0x000fe400000000ff */
[----:B------:R-:W-:Y:S02]  /*6f80*/  ISETP.GE.OR P0, PT, R20, R7, P0 ;  /* 0x000000071400720c */ /* 0x000fe40000706670 */
[----:B------:R-:W-:Y:S01]  /*6f90*/  MOV R134, R134 ;  /* 0x0000008600867202 */ /* 0x000fe20000000f00 */
[----:B------:R-:W-:Y:S01]  /*6fa0*/  STSM.16.M88.4 [R142], R88 ;  /* 0x000000588e007844 */ /* 0x000fe20000000200 */
[----:B------:R-:W-:-:S02]  /*6fb0*/  F2FP.F16.F32.PACK_AB R20, R189, R112 ;  /* 0x00000070bd14723e */ /* 0x000fc400000000ff */
[----:B------:R-:W-:Y:S02]  /*6fc0*/  F2FP.F16.F32.PACK_AB R21, R105, R109 ;  /* 0x0000006d6915723e */ /* 0x000fe400000000ff */
[----:B------:R-:W-:Y:S02]  /*6fd0*/  F2FP.F16.F32.PACK_AB R22, R188, R116 ;  /* 0x00000074bc16723e */ /* 0x000fe400000000ff */
[----:B------:R-:W-:Y:S02]  /*6fe0*/  F2FP.F16.F32.PACK_AB R23, R113, R117 ;  /* 0x000000757117723e */ /* 0x000fe400000000ff */
[----:B------:R-:W-:Y:S02]  /*6ff0*/  F2FP.F16.F32.PACK_AB R165, R121, R166 ;  /* 0x000000a679a5723e */ /* 0x000fe400000000ff */
[----:B------:R-:W-:Y:S01]  /*7000*/  MOV R130, R130 ;  /* 0x0000008200827202 */ /* 0x000fe20000000f00 */
[----:B------:R-:W-:Y:S01]  /*7010*/  STSM.16.M88.4 [R134], R20 ;  /* 0x0000001486007844 */ /* 0x000fe20000000200 */
[----:B------:R-:W-:-:S02]  /*7020*/  LEA R24, P3, R10, UR4, 0x2 ;  /* 0x000000040a187c11 */ /* 0x000fc4000f8610ff */
[----:B------:R-:W-:Y:S02]  /*7030*/  F2FP.F16.F32.PACK_AB R164, R187, R120 ;  /* 0x00000078bba4723e */ /* 0x000fe400000000ff */
[----:B------:R-:W-:Y:S01]  /*7040*/  F2FP.F16.F32.PACK_AB R166, R125, R124 ;  /* 0x0000007c7da6723e */ /* 0x000fe200000000ff */
[----:B------:R-:W-:Y:S01]  /*7050*/  SHFL.IDX PT, R32, R24, RZ, 0x1c1f ;  /* 0x001c1fff18207589 */ /* 0x000fe200000e0000 */
[----:B------:R-:W-:Y:S02]  /*7060*/  F2FP.F16.F32.PACK_AB R167, R167, R168 ;  /* 0x000000a8a7a7723e */ /* 0x000fe400000000ff */
[----:B------:R-:W-:Y:S01]  /*7070*/  F2FP.F16.F32.PACK_AB R169, R169, R170 ;  /* 0x000000aaa9a9723e */ /* 0x000fe200000000ff */
[----:B------:R-:W-:Y:S01]  /*7080*/  SHFL.IDX PT, R34, R24, 0x1, 0x1c1f ;  /* 0x003c1f0018227f89 */ /* 0x000fe200000e0000 */
[----:B------:R-:W-:Y:S02]  /*7090*/  F2FP.F16.F32.PACK_AB R168, R129, R128 ;  /* 0x0000008081a8723e */ /* 0x000fe400000000ff */
[----:B------:R-:W-:Y:S01]  /*70a0*/  F2FP.F16.F32.PACK_AB R170, R133, R132 ;  /* 0x0000008485aa723e */ /* 0x000fe200000000ff */
[----:B------:R-:W-:Y:S01]  /*70b0*/  STSM.16.M88.4 [R130], R164 ;  /* 0x000000a482007844 */ /* 0x000fe20000000200 */
[----:B------:R-:W-:-:S02]  /*70c0*/  F2FP.F16.F32.PACK_AB R171, R171, R172 ;  /* 0x000000acabab723e */ /* 0x000fc400000000ff */
[----:B------:R-:W-:Y:S02]  /*70d0*/  F2FP.F16.F32.PACK_AB R173, R173, R174 ;  /* 0x000000aeadad723e */ /* 0x000fe400000000ff */
[----:B------:R-:W-:Y:S01]  /*70e0*/  F2FP.F16.F32.PACK_AB R172, R137, R136 ;  /* 0x0000008889ac723e */ /* 0x000fe200000000ff */
[----:B------:R-:W-:Y:S01]  /*70f0*/  STSM.16.M88.4 [R126], R168 ;  /* 0x000000a87e007844 */ /* 0x000fe20000000200 */
[----:B------:R-:W-:Y:S02]  /*7100*/  F2FP.F16.F32.PACK_AB R174, R141, R140 ;  /* 0x0000008c8dae723e */ /* 0x000fe400000000ff */
[----:B------:R-:W-:Y:S02]  /*7110*/  F2FP.F16.F32.PACK_AB R175, R175, R176 ;  /* 0x000000b0afaf723e */ /* 0x000fe400000000ff */
[----:B------:R-:W-:Y:S02]  /*7120*/  F2FP.F16.F32.PACK_AB R177, R177, R178 ;  /* 0x000000b2b1b1723e */ /* 0x000fe400000000ff */
[----:B------:R-:W-:Y:S01]  /*7130*/  F2FP.F16.F32.PACK_AB R176, R145, R144 ;  /* 0x0000009091b0723e */ /* 0x000fe200000000ff */
[----:B------:R0:W-:Y:S01]  /*7140*/  STSM.16.M88.4 [R4], R172 ;  /* 0x000000ac04007844 */ /* 0x0001e20000000200 */
[----:B------:R-:W-:-:S02]  /*7150*/  F2FP.F16.F32.PACK_AB R178, R149, R148 ;  /* 0x0000009495b2723e */ /* 0x000fc400000000ff */
[----:B------:R-:W-:Y:S02]  /*7160*/  F2FP.F16.F32.PACK_AB R179, R179, R0 ;  /* 0x00000000b3b3723e */ /* 0x000fe400000000ff */
[----:B------:R-:W-:Y:S02]  /*7170*/  LEA.HI.X R11, R10, UR5, R11, 0x2, P3 ;  /* 0x000000050a0b7c11 */ /* 0x000fe400098f140b */
[----:B------:R-:W-:Y:S01]  /*7180*/  LOP3.LUT R98, R99, 0x380, RZ, 0xc0, !PT ;  /* 0x0000038063627812 */ /* 0x000fe200078ec0ff */
[----:B------:R1:W-:Y:S01]  /*7190*/  STSM.16.M88.4 [R3], R176 ;  /* 0x000000b003007844 */ /* 0x0003e20000000200 */
[----:B------:R-:W-:Y:S02]  /*71a0*/  LOP3.LUT R102, R103, 0x380, RZ, 0xc0, !PT ;  /* 0x0000038067667812 */ /* 0x000fe400078ec0ff */
[----:B------:R-:W-:Y:S01]  /*71b0*/  LOP3.LUT R106, R107, 0x380, RZ, 0xc0, !PT ;  /* 0x000003806b6a7812 */ /* 0x000fe200078ec0ff */
[----:B------:R-:W2:Y:S01]  /*71c0*/  SHFL.IDX PT, R33, R11, RZ, 0x1c1f ;  /* 0x001c1fff0b217589 */ /* 0x000ea200000e0000 */
[----:B0-----:R-:W0:Y:S08]  /*71d0*/  @P2 LDC R4, c[0x0][0xbec] ;  /* 0x0002fb00ff042b82 */ /* 0x001e300000000800 */
[----:B------:R-:W-:Y:S01]  /*71e0*/  BAR.SYNC.DEFER_BLOCKING 0x1, 0x100 ;  /* 0x0044000000007b1d */ /* 0x000fe20000010000 */
[----:B------:R-:W-:Y:S01]  /*71f0*/  IMAD R0, R19, 0x20, R200 ;  /* 0x0000002013007824 */ /* 0x000fe200078e02c8 */
[----:B------:R-:W-:Y:S01]  /*7200*/  UIMAD UR6, UR11, UR8, URZ ;  /* 0x000000080b0672a4 */ /* 0x000fe2000f8e023f */
[----:B------:R-:W-:Y:S01]  /*7210*/  SHF.R.U64 R98, R98, 0x3, RZ ;  /* 0x0000000362627819 */ /* 0x000fe200000012ff */
[----:B------:R-:W-:Y:S01]  /*7220*/  UIMAD.WIDE.U32 UR4, UR10, UR8, URZ ;  /* 0x000000080a0472a5 */ /* 0x000fe2000f8e003f */
[----:B------:R-:W-:-:S03]  /*7230*/  SHF.R.U64 R102, R102, 0x3, RZ ;  /* 0x0000000366667819 */ /* 0x000fc600000012ff */
[----:B-1----:R-:W1:Y:S01]  /*7240*/  @P2 LDC R3, c[0x0][0xbf0] ;  /* 0x0002fc00ff032b82 */ /* 0x002e620000000800 */
[----:B------:R-:W3:Y:S01]  /*7250*/  SHFL.IDX PT, R35, R11, 0x1, 0x1c1f ;  /* 0x003c1f000b237f89 */ /* 0x000ee200000e0000 */
[----:B------:R-:W-:Y:S01]  /*7260*/  UIMAD UR6, UR10, UR9, UR6 ;  /* 0x000000090a0672a4 */ /* 0x000fe2000f8e0206 */
[----:B------:R-:W-:Y:S02]  /*7270*/  SHF.R.U64 R106, R106, 0x3, RZ ;  /* 0x000000036a6a7819 */ /* 0x000fe400000012ff */
[----:B------:R-:W-:Y:S01]  /*7280*/  ULDC.64 UR8, c[0x0][0xaf0] ;  /* 0x0002bc0000087ab9 */ /* 0x000fe20000000a00 */
[----:B--2---:R-:W-:Y:S01]  /*7290*/  @!P1 ST.E desc[UR48][R32.64], R6 ;  /* 0x0000000620009985 */ /* 0x004fe2000c101930 */
[----:B------:R-:W-:Y:S01]  /*72a0*/  UIADD3 UR5, UR5, UR6, URZ ;  /* 0x0000000605057290 */ /* 0x000fe2000fffe03f */
[----:B------:R-:W-:Y:S02]  /*72b0*/  LOP3.LUT R98, R98, R99, RZ, 0x3c, !PT ;  /* 0x0000006362627212 */ /* 0x000fe400078e3cff */
[----:B------:R-:W-:-:S02]  /*72c0*/  LOP3.LUT R102, R102, R103, RZ, 0x3c, !PT ;  /* 0x0000006766667212 */ /* 0x000fc400078e3cff */
[----:B------:R-:W-:Y:S01]  /*72d0*/  LOP3.LUT R106, R106, R107, RZ, 0x3c, !PT ;  /* 0x0000006b6a6a7212 */ /* 0x000fe200078e3cff */
[----:B---3--:R2:W-:Y:S01]  /*72e0*/  @!P0 ST.E desc[UR48][R34.64], R5 ;  /* 0x0000000522008985 */ /* 0x0085e2000c101930 */
[----:B------:R-:W-:Y:S01]  /*72f0*/  UIMAD UR6, UR7, UR8, URZ ;  /* 0x00000008070672a4 */ /* 0x000fe2000f8e023f */
[--C-:B------:R-:W-:Y:S01]  /*7300*/  IMAD.X R99, RZ, RZ, R9.reuse, P4 ;  /* 0x000000ffff637224 */ /* 0x100fe200020e0609 */
[----:B------:R-:W-:Y:S01]  /*7310*/  UIMAD.WIDE.U32 UR4, UR43, UR8, UR4 ;  /* 0x000000082b0472a5 */ /* 0x000fe2000f8e0004 */
[----:B------:R3:W5:Y:S01]  /*7320*/  LD.E.128 R24, desc[UR48][R12.64] ;  /* 0x000000300c187980 */ /* 0x000762000c101d00 */
[----:B------:R-:W-:Y:S01]  /*7330*/  IADD3.X R103, RZ, R9, RZ, P5, !PT ;  /* 0x00000009ff677210 */ /* 0x000fe20002ffe4ff */
[----:B------:R-:W-:Y:S01]  /*7340*/  IMAD.X R107, RZ, RZ, R9, P6 ;  /* 0x000000ffff6b7224 */ /* 0x000fe200030e0609 */
[----:B--2---:R-:W-:Y:S01]  /*7350*/  LEA R5, R127, R0, 0x7 ;  /* 0x000000007f057211 */ /* 0x004fe200078e38ff */
[----:B------:R-:W-:Y:S01]  /*7360*/  UIMAD UR6, UR43, UR9, UR6 ;  /* 0x000000092b0672a4 */ /* 0x000fe2000f8e0206 */
[----:B---3--:R-:W2:Y:S01]  /*7370*/  LDC.64 R12, c[0x0][0xae0] ;  /* 0x0002b800ff0c7b82 */ /* 0x008ea20000000a00 */
[----:B------:R-:W5:Y:S02]  /*7380*/  LD.E.128 R8, desc[UR48][R8.64] ;  /* 0x0000003008087980 */ /* 0x000f64000c101d00 */
[----:B0-----:R-:W-:-:S02]  /*7390*/  @P2 IMAD.HI.U32 R0, R5, R4, RZ ;  /* 0x0000000405002227 */ /* 0x001fc400078e00ff */
[----:B------:R0:W5:Y:S02]  /*73a0*/  LD.E.128 R28, desc[UR48][R14.64] ;  /* 0x000000300e1c7980 */ /* 0x000164000c101d00 */
[--C-:B------:R-:W-:Y:S01]  /*73b0*/  IMAD.MOV.U32 R4, RZ, RZ, R5.reuse ;  /* 0x000000ffff047224 */ /* 0x100fe200078e0005 */
[----:B-1----:R-:W-:Y:S01]  /*73c0*/  @P2 SHF.R.U32.HI R4, RZ, R3, R0 ;  /* 0x00000003ff042219 */ /* 0x002fe20000011600 */
[----:B------:R-:W5:Y:S03]  /*73d0*/  LD.E.128 R52, desc[UR48][R52.64] ;  /* 0x0000003034347980 */ /* 0x000f66000c101d00 */
[--C-:B------:R-:W-:Y:S01]  /*73e0*/  SHF.R.S32.HI R3, RZ, 0x1f, R4.reuse ;  /* 0x0000001fff037819 */ /* 0x100fe20000011404 */
[----:B------:R-:W-:Y:S01]  /*73f0*/  IMAD.MOV R0, RZ, RZ, -R4 ;  /* 0x000000ffff007224 */ /* 0x000fe200078e0a04 */
[----:B------:R-:W-:Y:S01]  /*7400*/  UIADD3 UR5, UR5, UR6, URZ ;  /* 0x0000000605057290 */ /* 0x000fe2000fffe03f */
[----:B------:R-:W5:Y:S02]  /*7410*/  LD.E.128 R56, desc[UR48][R56.64] ;  /* 0x0000003038387980 */ /* 0x000f64000c101d00 */
[----:B------:R-:W-:Y:S01]  /*7420*/  IMAD R211, R211, R0, R5 ;  /* 0x00000000d3d37224 */ /* 0x000fe200078e0205 */
[----:B------:R-:W-:Y:S01]  /*7430*/  ULDC.64 UR6, c[0x0][0xad8] ;  /* 0x0002b60000067ab9 */ /* 0x000fe20000000a00 */
[----:B------:R-:W5:Y:S04]  /*7440*/  LD.E.128 R60, desc[UR48][R60.64] ;  /* 0x000000303c3c7980 */ /* 0x000f68000c101d00 */
[----:B------:R-:W5:Y:S01]  /*7450*/  LD.E.128 R64, desc[UR48][R64.64] ;  /* 0x0000003040407980 */ /* 0x000f62000c101d00 */
[----:B--2---:R-:W-:Y:S01]  /*7460*/  IMAD R3, R3, R12, RZ ;  /* 0x0000000c03037224 */ /* 0x004fe200078e02ff */
[----:B------:R-:W-:-:S02]  /*7470*/  SHF.R.S32.HI R0, RZ, 0x1f, R211 ;  /* 0x0000001fff007819 */ /* 0x000fc400000114d3 */
[----:B------:R-:W5:Y:S01]  /*7480*/  LD.E.128 R68, desc[UR48][R68.64] ;  /* 0x0000003044447980 */ /* 0x000f62000c101d00 */
[----:B------:R-:W-:-:S03]  /*7490*/  IMAD R3, R4, R13, R3 ;  /* 0x0000000d04037224 */ /* 0x000fc600078e0203 */
[----:B------:R-:W5:Y:S01]  /*74a0*/  LD.E.128 R72, desc[UR48][R72.64] ;  /* 0x0000003048487980 */ /* 0x000f62000c101d00 */
[----:B------:R-:W-:-:S03]  /*74b0*/  IMAD.WIDE.U32 R4, R4, R12, UR4 ;  /* 0x0000000404047e25 */ /* 0x000fc6000f8e000c */
[----:B------:R-:W5:Y:S04]  /*74c0*/  LD.E.128 R96, desc[UR48][R98.64] ;  /* 0x0000003062607980 */ /* 0x000f68000c101d00 */
[----:B------:R-:W5:Y:S04]  /*74d0*/  LD.E.128 R100, desc[UR48][R102.64] ;  /* 0x0000003066647980 */ /* 0x000f68000c101d00 */
[----:B------:R-:W5:Y:S04]  /*74e0*/  LD.E.128 R104, desc[UR48][R106.64] ;  /* 0x000000306a687980 */ /* 0x000f68000c101d00 */
[----:B------:R-:W5:Y:S04]  /*74f0*/  LD.E.128 R108, desc[UR48][R110.64] ;  /* 0x000000306e6c7980 */ /* 0x000f68000c101d00 */
[----:B------:R-:W5:Y:S04]  /*7500*/  LD.E.128 R112, desc[UR48][R114.64] ;  /* 0x0000003072707980 */ /* 0x000f68000c101d00 */
[----:B------:R-:W5:Y:S04]  /*7510*/  LD.E.128 R116, desc[UR48][R118.64] ;  /* 0x0000003076747980 */ /* 0x000f68000c101d00 */
[----:B------:R-:W5:Y:S01]  /*7520*/  LD.E.128 R120, desc[UR48][R122.64] ;  /* 0x000000307a787980 */ /* 0x000f62000c101d00 */
[----:B------:R-:W-:Y:S01]  /*7530*/  @!PT LDS RZ, [RZ] ;  /* 0x00000000fffff984 */ /* 0x000fe20000000800 */
[----:B------:R-:W-:Y:S01]  /*7540*/  @!PT LDS RZ, [RZ] ;  /* 0x00000000fffff984 */ /* 0x000fe20000000800 */
[----:B------:R-:W-:Y:S01]  /*7550*/  @!PT LDS RZ, [RZ] ;  /* 0x00000000fffff984 */ /* 0x000fe20000000800 */
[----:B------:R-:W-:Y:S01]  /*7560*/  @!PT LDS RZ, [RZ] ;  /* 0x00000000fffff984 */ /* 0x000fe20000000800 */
[----:B------:R1:W-:Y:S06]  /*7570*/  MEMBAR.ALL.CTA ;  /* 0x0000000000007992 */ /* 0x0003ec0000008000 */
[----:B-1----:R-:W1:Y:S01]  /*7580*/  FENCE.VIEW.ASYNC.S ;  /* 0x00000000000073c6 */ /* 0x002e620000000000 */
[----:B------:R-:W-:-:S02]  /*7590*/  IMAD.IADD R5, R5, 0x1, R3 ;  /* 0x0000000105057824 */ /* 0x000fc400078e0203 */
[----:B------:R-:W-:Y:S02]  /*75a0*/  IMAD R6, R0, UR6, RZ ;  /* 0x0000000600067c24 */ /* 0x000fe4000f8e02ff */
[----:B------:R-:W-:Y:S01]  /*75b0*/  IMAD R32, R127, 0x80, R200 ;  /* 0x000000807f207824 */ /* 0x000fe200078e02c8 */
[----:B------:R-:W-:Y:S01]  /*75c0*/  UIADD3 UR22, UR22, 0x22820, URZ ;  /* 0x0002282016167890 */ /* 0x000fe2000fffe03f */
[C---:B------:R-:W-:Y:S02]  /*75d0*/  IMAD R3, R211.reuse, UR7, R6 ;  /* 0x00000007d3037c24 */ /* 0x040fe4000f8e0206 */
[----:B------:R-:W-:Y:S01]  /*75e0*/  IMAD.WIDE.U32 R4, R211, UR6, R4 ;  /* 0x00000006d3047c25 */ /* 0x000fe2000f8e0004 */
[----:B------:R-:W-:Y:S01]  /*75f0*/  UIADD3 UR37, UR37, 0x1, URZ ;  /* 0x0000000125257890 */ /* 0x000fe2000fffe03f */
[C---:B------:R-:W-:Y:S01]  /*7600*/  ISETP.GE.AND P2, PT, R32.reuse, R7, PT ;  /* 0x000000072000720c */ /* 0x040fe20003f46270 */
[----:B------:R-:W-:Y:S01]  /*7610*/  ULDC.64 UR6, c[0x0][0xa80] ;  /* 0x0002a00000067ab9 */ /* 0x000fe20000000a00 */
[----:B------:R-:W-:Y:S01]  /*7620*/  UPRMT UR22, URZ, 0x654, UR22 ;  /* 0x000006543f167896 */ /* 0x000fe20008000016 */
[----:B------:R-:W-:Y:S01]  /*7630*/  IADD3 R3, R5, R3, RZ ;  /* 0x0000000305037210 */ /* 0x000fe20007ffe0ff */
[----:B------:R-:W-:Y:S01]  /*7640*/  VIADD R0, R32, 0x20 ;  /* 0x0000002020007836 */ /* 0x000fe20000000000 */
[----:B------:R-:W-:Y:S01]  /*7650*/  LEA R6, P3, R4, UR6, 0x1 ;  /* 0x0000000604067c11 */ /* 0x000fe2000f8608ff */
[----:B------:R-:W-:-:S03]  /*7660*/  UISETP.NE.AND UP0, UPT, UR37, 0x2, UPT ;  /* 0x000000022500788c */ /* 0x000fc6000bf05270 */
[----:B------:R-:W-:Y:S01]  /*7670*/  LEA.HI.X R3, R4, UR7, R3, 0x1, P3 ;  /* 0x0000000704037c11 */ /* 0x000fe200098f0c03 */
[----:B------:R-:W-:Y:S01]  /*7680*/  USEL UR5, URZ, 0x1, UP0 ;  /* 0x000000013f057887 */ /* 0x000fe20008000000 */
[-C--:B------:R-:W-:Y:S01]  /*7690*/  ISETP.GE.AND P1, PT, R0, R7.reuse, PT ;  /* 0x000000070000720c */ /* 0x080fe20003f26270 */
[----:B------:R-:W-:Y:S01]  /*76a0*/  ULDC UR4, c[0x0][0xc] ;  /* 0x0000030000047ab9 */ /* 0x000fe20000000800 */
[----:B------:R-:W-:Y:S01]  /*76b0*/  VIADD R0, R32, 0x40 ;  /* 0x0000004020007836 */ /* 0x000fe20000000000 */
[----:B------:R-:W-:Y:S01]  /*76c0*/  UIADD3 UR45, UR4, UR45, URZ ;  /* 0x0000002d042d7290 */ /* 0x000fe2000fffe03f */
[----:B-1----:R0:W1:Y:S01]  /*76d0*/  SHFL.IDX PT, R12, R6, RZ, 0x181f ;  /* 0x00181fff060c7589 */ /* 0x00206200000e0000 */
[----:B------:R-:W-:Y:S01]  /*76e0*/  USEL UR37, UR37, URZ, UP0 ;  /* 0x0000003f25257287 */ /* 0x000fe20008000000 */
[----:B------:R-:W-:Y:S01]  /*76f0*/  SYNCS.ARRIVE.TRANS64.RED.A1T0 RZ, [UR22], RZ ;  /* 0x000000ffffff79a7 */ /* 0x000fe20008100416 */
[----:B------:R-:W-:Y:S01]  /*7700*/  ULOP3.LUT UR36, UR36, UR5, URZ, 0x3c, !UPT ;  /* 0x0000000524247292 */ /* 0x000fe2000f8e3c3f */
[----:B------:R0:W2:Y:S01]  /*7710*/  SHFL.IDX PT, R13, R3, RZ, 0x181f ;  /* 0x00181fff030d7589 */ /* 0x0000a200000e0000 */
[----:B------:R-:W-:Y:S01]  /*7720*/  BSSY B0, `(.L_x_31) ;  /* 0x0000013000007945 */ /* 0x000fe20003800000 */
[----:B------:R-:W-:-:S03]  /*7730*/  ISETP.GE.AND P0, PT, R0, R7, PT ;  /* 0x000000070000720c */ /* 0x000fc60003f06270 */
[----:B------:R-:W-:Y:S10]  /*7740*/  @P2 BRA `(.L_x_32) ;  /* 0x0000000000402947 */ /* 0x000ff40003800000 */
[----:B------:R-:W-:Y:S02]  /*7750*/  ULDC UR4, c[0x0][0xac8] ;  /* 0x0002b20000047ab9 */ /* 0x000fe40000000800 */
[----:B------:R-:W-:Y:S02]  /*7760*/  ISETP.GE.AND P4, PT, R18, UR4, PT ;  /* 0x0000000412007c0c */ /* 0x000fe4000bf86270 */
[----:B------:R-:W-:Y:S02]  /*7770*/  ISETP.GE.AND P3, PT, R17, UR4, PT ;  /* 0x0000000411007c0c */ /* 0x000fe4000bf66270 */
[----:B------:R-:W-:Y:S02]  /*7780*/  ISETP.GE.AND P2, PT, R16, UR4, PT ;  /* 0x0000000410007c0c */ /* 0x000fe4000bf46270 */
[----:B------:R-:W-:-:S07]  /*7790*/  ISETP.GE.AND P5, PT, R2, UR4, PT ;  /* 0x0000000402007c0c */ /* 0x000fce000bfa6270 */
[----:B01----:R-:W-:-:S04]  /*77a0*/  @!P4 LEA R14, P6, R18, R12, 0x1 ;  /* 0x0000000c120ec211 */ /* 0x003fc800078c08ff */
[----:B--2---:R-:W-:Y:S02]  /*77b0*/  @!P4 LEA.HI.X R15, R18, R13, R214, 0x1, P6 ;  /* 0x0000000d120fc211 */ /* 0x004fe400030f0cd6 */
[----:B------:R-:W-:Y:S01]  /*77c0*/  @!P3 LEA R20, P6, R17, R12, 0x1 ;  /* 0x0000000c1114b211 */ /* 0x000fe200078c08ff */
[----:B------:R-:W-:-:S03]  /*77d0*/  @!P5 IMAD.WIDE R4, R2, 0x2, R12 ;  /* 0x000000020204d825 */ /* 0x000fc600078e020c */
[-C--:B------:R-:W-:Y:S02]  /*77e0*/  @!P3 LEA.HI.X R21, R17, R13.reuse, R213, 0x1, P6 ;  /* 0x0000000d1115b211 */ /* 0x080fe400030f0cd5 */
[C---:B------:R-:W-:Y:S01]  /*77f0*/  @!P2 LEA R22, P6, R16.reuse, R12, 0x1 ;  /* 0x0000000c1016a211 */ /* 0x040fe200078c08ff */
[----:B-----5:R3:W-:Y:S03]  /*7800*/  @!P5 ST.E.128 desc[UR48][R4.64], R8 ;  /* 0x000000080400d985 */ /* 0x0207e6000c101d30 */
[----:B------:R-:W-:Y:S01]  /*7810*/  @!P2 LEA.HI.X R23, R16, R13, R212, 0x1, P6 ;  /* 0x0000000d1017a211 */ /* 0x000fe200030f0cd4 */
[----:B------:R3:W-:Y:S04]  /*7820*/  @!P4 ST.E.128 desc[UR48][R14.64], R56 ;  /* 0x000000380e00c985 */ /* 0x0007e8000c101d30 */
[----:B------:R3:W-:Y:S04]  /*7830*/  @!P3 ST.E.128 desc[UR48][R20.64], R72 ;  /* 0x000000481400b985 */ /* 0x0007e8000c101d30 */
[----:B------:R3:W-:Y:S02]  /*7840*/  @!P2 ST.E.128 desc[UR48][R22.64], R108 ;  /* 0x0000006c1600a985 */ /* 0x0007e4000c101d30 */
.L_x_32:
[----:B------:R-:W-:Y:S05]  /*7850*/  BSYNC B0 ;  /* 0x0000000000007941 */ /* 0x000fea0003800000 */
.L_x_31:
[----:B---3-5:R3:W4:Y:S01]  /*7860*/  SHFL.IDX PT, R9, R3, 0x1, 0x181f ;  /* 0x00381f0003097f89 */ /* 0x02872200000e0000 */
[----:B------:R-:W-:Y:S03]  /*7870*/  BSSY B0, `(.L_x_33) ;  /* 0x0000013000007945 */ /* 0x000fe60003800000 */
[----:B------:R3:W0:Y:S01]  /*7880*/  SHFL.IDX PT, R8, R6, 0x1, 0x181f ;  /* 0x00381f0006087f89 */ /* 0x00062200000e0000 */
[----:B------:R-:W-:Y:S05]  /*7890*/  @P1 BRA `(.L_x_34) ;  /* 0x0000000000401947 */ /* 0x000fea0003800000 */
[----:B------:R-:W-:Y:S02]  /*78a0*/  ULDC UR4, c[0x0][0xac8] ;  /* 0x0002b20000047ab9 */ /* 0x000fe40000000800 */
[----:B------:R-:W-:Y:S02]  /*78b0*/  ISETP.GE.AND P3, PT, R18, UR4, PT ;  /* 0x0000000412007c0c */ /* 0x000fe4000bf66270 */
[----:B------:R-:W-:Y:S02]  /*78c0*/  ISETP.GE.AND P2, PT, R17, UR4, PT ;  /* 0x0000000411007c0c */ /* 0x000fe4000bf46270 */
[----:B------:R-:W-:Y:S02]  /*78d0*/  ISETP.GE.AND P1, PT, R16, UR4, PT ;  /* 0x0000000410007c0c */ /* 0x000fe4000bf26270 */
[----:B------:R-:W-:-:S07]  /*78e0*/  ISETP.GE.AND P4, PT, R2, UR4, PT ;  /* 0x0000000402007c0c */ /* 0x000fce000bf86270 */
[CC--:B0-----:R-:W-:Y:S02]  /*78f0*/  @!P3 LEA R10, P6, R18.reuse, R8.reuse, 0x1 ;  /* 0x00000008120ab211 */ /* 0x0c1fe400078c08ff */
[CC--:B-1----:R-:W-:Y:S02]  /*7900*/  @!P2 LEA R12, P5, R17.reuse, R8.reuse, 0x1 ;  /* 0x00000008110ca211 */ /* 0x0c2fe400078a08ff */
[-C--:B----4-:R-:W-:Y:S02]  /*7910*/  @!P3 LEA.HI.X R11, R18, R9.reuse, R214, 0x1, P6 ;  /* 0x00000009120bb211 */ /* 0x090fe400030f0cd6 */
[----:B------:R-:W-:Y:S01]  /*7920*/  @!P1 LEA R14, P6, R16, R8, 0x1 ;  /* 0x00000008100e9211 */ /* 0x000fe200078c08ff */
[----:B------:R-:W-:Y:S01]  /*7930*/  @!P4 IMAD.WIDE R4, R2, 0x2, R8 ;  /* 0x000000020204c825 */ /* 0x000fe200078e0208 */
[-C--:B--2---:R-:W-:Y:S02]  /*7940*/  @!P2 LEA.HI.X R13, R17, R9.reuse, R213, 0x1, P5 ;  /* 0x00000009110da211 */ /* 0x084fe400028f0cd5 */
[----:B------:R-:W-:-:S02]  /*7950*/  @!P1 LEA.HI.X R15, R16, R9, R212, 0x1, P6 ;  /* 0x00000009100f9211 */ /* 0x000fc400030f0cd4 */
[----:B------:R0:W-:Y:S04]  /*7960*/  @!P4 ST.E.128 desc[UR48][R4.64], R24 ;  /* 0x000000180400c985 */ /* 0x0001e8000c101d30 */
[----:B------:R0:W-:Y:S04]  /*7970*/  @!P3 ST.E.128 desc[UR48][R10.64], R60 ;  /* 0x0000003c0a00b985 */ /* 0x0001e8000c101d30 */
[----:B------:R0:W-:Y:S04]  /*7980*/  @!P2 ST.E.128 desc[UR48][R12.64], R96 ;  /* 0x000000600c00a985 */ /* 0x0001e8000c101d30 */
[----:B------:R0:W-:Y:S02]  /*7990*/  @!P1 ST.E.128 desc[UR48][R14.64], R112 ;  /* 0x000000700e009985 */ /* 0x0001e4000c101d30 */
.L_x_34:
[----:B------:R-:W-:Y:S05]  /*79a0*/  BSYNC B0 ;  /* 0x0000000000007941 */ /* 0x000fea0003800000 */
.L_x_33:
[----:B----4-:R4:W1:Y:S01]  /*79b0*/  SHFL.IDX PT, R9, R3, 0x2, 0x181f ;  /* 0x00581f0003097f89 */ /* 0x01086200000e0000 */
[----:B------:R-:W-:Y:S03]  /*79c0*/  BSSY B0, `(.L_x_35) ;  /* 0x0000013000007945 */ /* 0x000fe60003800000 */
[----:B0-----:R4:W0:Y:S01]  /*79d0*/  SHFL.IDX PT, R8, R6, 0x2, 0x181f ;  /* 0x00581f0006087f89 */ /* 0x00182200000e0000 */
[----:B------:R-:W-:Y:S05]  /*79e0*/  @P0 BRA `(.L_x_36) ;  /* 0x0000000000400947 */ /* 0x000fea0003800000 */
[----:B------:R-:W-:Y:S02]  /*79f0*/  ULDC UR4, c[0x0][0xac8] ;  /* 0x0002b20000047ab9 */ /* 0x000fe40000000800 */
[----:B------:R-:W-:Y:S02]  /*7a00*/  ISETP.GE.AND P4, PT, R18, UR4, PT ;  /* 0x0000000412007c0c */ /* 0x000fe4000bf86270 */
[----:B------:R-:W-:Y:S02]  /*7a10*/  ISETP.GE.AND P5, PT, R17, UR4, PT ;  /* 0x0000000411007c0c */ /* 0x000fe4000bfa6270 */
[----:B------:R-:W-:Y:S02]  /*7a20*/  ISETP.GE.AND P6, PT, R16, UR4, PT ;  /* 0x0000000410007c0c */ /* 0x000fe4000bfc6270 */
[----:B------:R-:W-:-:S07]  /*7a30*/  ISETP.GE.AND P3, PT, R2, UR4, PT ;  /* 0x0000000402007c0c */ /* 0x000fce000bf66270 */
[-C--:B0-----:R-:W-:Y:S02]  /*7a40*/  @!P4 LEA R10, P0, R18, R8.reuse, 0x1 ;  /* 0x00000008120ac211 */ /* 0x081fe400078008ff */
[CC--:B-1----:R-:W-:Y:S02]  /*7a50*/  @!P5 LEA R12, P1, R17.reuse, R8.reuse, 0x1 ;  /* 0x00000008110cd211 */ /* 0x0c2fe400078208ff */
[----:B------:R-:W-:Y:S02]  /*7a60*/  @!P6 LEA R14, P2, R16, R8, 0x1 ;  /* 0x00000008100ee211 */ /* 0x000fe400078408ff */
[----:B------:R-:W-:Y:S01]  /*7a70*/  @!P3 IMAD.WIDE R4, R2, 0x2, R8 ;  /* 0x000000020204b825 */ /* 0x000fe200078e0208 */
[-C--:B------:R-:W-:Y:S02]  /*7a80*/  @!P4 LEA.HI.X R11, R18, R9.reuse, R214, 0x1, P0 ;  /* 0x00000009120bc211 */ /* 0x080fe400000f0cd6 */
[-C--:B--2---:R-:W-:Y:S02]  /*7a90*/  @!P5 LEA.HI.X R13, R17, R9.reuse, R213, 0x1, P1 ;  /* 0x00000009110dd211 */ /* 0x084fe400008f0cd5 */
[----:B------:R-:W-:Y:S01]  /*7aa0*/  @!P6 LEA.HI.X R15, R16, R9, R212, 0x1, P2 ;  /* 0x00000009100fe211 */ /* 0x000fe200010f0cd4 */
[----:B------:R0:W-:Y:S04]  /*7ab0*/  @!P3 ST.E.128 desc[UR48][R4.64], R28 ;  /* 0x0000001c0400b985 */ /* 0x0001e8000c101d30 */
[----:B------:R0:W-:Y:S04]  /*7ac0*/  @!P4 ST.E.128 desc[UR48][R10.64], R64 ;  /* 0x000000400a00c985 */ /* 0x0001e8000c101d30 */
[----:B------:R0:W-:Y:S04]  /*7ad0*/  @!P5 ST.E.128 desc[UR48][R12.64], R100 ;  /* 0x000000640c00d985 */ /* 0x0001e8000c101d30 */
[----:B------:R0:W-:Y:S02]  /*7ae0*/  @!P6 ST.E.128 desc[UR48][R14.64], R116 ;  /* 0x000000740e00e985 */ /* 0x0001e4000c101d30 */
.L_x_36:
[----:B------:R-:W-:Y:S05]  /*7af0*/  BSYNC B0 ;  /* 0x0000000000007941 */ /* 0x000fea0003800000 */
.L_x_35:
[----:B------:R-:W-:Y:S01]  /*7b00*/  VIADD R0, R32, 0x60 ;  /* 0x0000006020007836 */ /* 0x000fe20000000000 */
[----:B-1----:R1:W1:Y:S01]  /*7b10*/  SHFL.IDX PT, R9, R3, 0x3, 0x181f ;  /* 0x00781f0003097f89 */ /* 0x00226200000e0000 */
[----:B------:R-:W-:Y:S01]  /*7b20*/  UIADD3 UR46, UR46, 0x1, URZ ;  /* 0x000000012e2e7890 */ /* 0x000fe2000fffe03f */
[----:B------:R-:W-:Y:S02]  /*7b30*/  BSSY B0, `(.L_x_37) ;  /* 0x0000014000007945 */ /* 0x000fe40003800000 */
[----:B------:R-:W-:Y:S01]  /*7b40*/  ISETP.GE.AND P0, PT, R0, R7, PT ;  /* 0x000000070000720c */ /* 0x000fe20003f06270 */
[----:B0-----:R0:W0:-:S12]  /*7b50*/  SHFL.IDX PT, R8, R6, 0x3, 0x181f ;  /* 0x00781f0006087f89 */ /* 0x00101800000e0000 */
[----:B------:R-:W-:Y:S05]  /*7b60*/  @P0 BRA `(.L_x_38) ;  /* 0x0000000000400947 */ /* 0x000fea0003800000 */
[----:B------:R-:W-:Y:S02]  /*7b70*/  ULDC UR4, c[0x0][0xac8] ;  /* 0x0002b20000047ab9 */ /* 0x000fe40000000800 */
[----:B------:R-:W-:Y:S02]  /*7b80*/  ISETP.GE.AND P4, PT, R18, UR4, PT ;  /* 0x0000000412007c0c */ /* 0x000fe4000bf86270 */
[----:B------:R-:W-:Y:S02]  /*7b90*/  ISETP.GE.AND P5, PT, R17, UR4, PT ;  /* 0x0000000411007c0c */ /* 0x000fe4000bfa6270 */
[----:B------:R-:W-:Y:S02]  /*7ba0*/  ISETP.GE.AND P6, PT, R16, UR4, PT ;  /* 0x0000000410007c0c */ /* 0x000fe4000bfc6270 */
[----:B------:R-:W-:-:S07]  /*7bb0*/  ISETP.GE.AND P3, PT, R2, UR4, PT ;  /* 0x0000000402007c0c */ /* 0x000fce000bf66270 */
[-C--:B0--34-:R-:W-:Y:S02]  /*7bc0*/  @!P4 LEA R6, P0, R18, R8.reuse, 0x1 ;  /* 0x000000081206c211 */ /* 0x099fe400078008ff */
[CC--:B------:R-:W-:Y:S02]  /*7bd0*/  @!P5 LEA R10, P1, R17.reuse, R8.reuse, 0x1 ;  /* 0x00000008110ad211 */ /* 0x0c0fe400078208ff */
[----:B------:R-:W-:Y:S02]  /*7be0*/  @!P6 LEA R12, P2, R16, R8, 0x1 ;  /* 0x00000008100ce211 */ /* 0x000fe400078408ff */
[----:B-1----:R-:W-:Y:S01]  /*7bf0*/  @!P3 IMAD.WIDE R4, R2, 0x2, R8 ;  /* 0x000000020204b825 */ /* 0x002fe200078e0208 */
[-C--:B------:R-:W-:Y:S02]  /*7c00*/  @!P4 LEA.HI.X R7, R18, R9.reuse, R214, 0x1, P0 ;  /* 0x000000091207c211 */ /* 0x080fe400000f0cd6 */
[-C--:B------:R-:W-:Y:S02]  /*7c10*/  @!P5 LEA.HI.X R11, R17, R9.reuse, R213, 0x1, P1 ;  /* 0x00000009110bd211 */ /* 0x080fe400008f0cd5 */
[----:B--2---:R-:W-:Y:S01]  /*7c20*/  @!P6 LEA.HI.X R13, R16, R9, R212, 0x1, P2 ;  /* 0x00000009100de211 */ /* 0x004fe200010f0cd4 */
[----:B------:R0:W-:Y:S04]  /*7c30*/  @!P3 ST.E.128 desc[UR48][R4.64], R52 ;  /* 0x000000340400b985 */ /* 0x0001e8000c101d30 */
[----:B------:R0:W-:Y:S04]  /*7c40*/  @!P4 ST.E.128 desc[UR48][R6.64], R68 ;  /* 0x000000440600c985 */ /* 0x0001e8000c101d30 */
[----:B------:R0:W-:Y:S04]  /*7c50*/  @!P5 ST.E.128 desc[UR48][R10.64], R104 ;  /* 0x000000680a00d985 */ /* 0x0001e8000c101d30 */
[----:B------:R0:W-:Y:S02]  /*7c60*/  @!P6 ST.E.128 desc[UR48][R12.64], R120 ;  /* 0x000000780c00e985 */ /* 0x0001e4000c101d30 */
.L_x_38:
[----:B------:R-:W-:Y:S05]  /*7c70*/  BSYNC B0 ;  /* 0x0000000000007941 */ /* 0x000fea0003800000 */
.L_x_37:
[----:B------:R-:W5:Y:S02]  /*7c80*/  LDC R0, c[0x0][0xc34] ;  /* 0x00030d00ff007b82 */ /* 0x000f640000000800 */
[----:B-----5:R-:W-:-:S13]  /*7c90*/  ISETP.LE.AND P0, PT, R0, UR45, PT ;  /* 0x0000002d00007c0c */ /* 0x020fda000bf03270 */
[----:B------:R-:W-:Y:S05]  /*7ca0*/  @!P0 BRA `(.L_x_39) ;  /* 0xffffff90000c8947 */ /* 0x000fea000383ffff */
[----:B------:R-:W-:Y:S05]  /*7cb0*/  EXIT ;  /* 0x000000000000794d */ /* 0x000fea0003800000 */
.L_x_5:
[----:B------:R-:W-:-:S08]  /*7cc0*/  NOP ;  /* 0x0000000000007918 */ /* 0x000fd00000000000 */
[----:B------:R-:W0:-:S00]  /*7cd0*/  USETMAXREG.DEALLOC.CTAPOOL 0x28 ;  /* 0x00000028000079c8 */ /* 0x000e0000080e0500 */
[----:B------:R-:W1:Y:S01]  /*7ce0*/  S2UR UR11, SR_CTAID.X ;  /* 0x00000000000b79c3 */ /* 0x000e620000002500 */
[----:B0-----:R-:W-:Y:S02]  /*7cf0*/  IMAD.MOV.U32 R0, RZ, RZ, 0x1 ;  /* 0x00000001ff007424 */ /* 0x001fe400078e00ff */
[----:B------:R-:W-:Y:S02]  /*7d00*/  IMAD.MOV.U32 R17, RZ, RZ, RZ ;  /* 0x000000ffff117224 */ /* 0x000fe400078e00ff */
[----:B------:R-:W-:-:S03]  /*7d10*/  IMAD.MOV.U32 R27, RZ, RZ, 0x1 ;  /* 0x00000001ff1b7424 */ /* 0x000fc600078e00ff */
[----:B------:R-:W1:Y:S02]  /*7d20*/  LDC R2, c[0x0][0xc34] ;  /* 0x00030d00ff027b82 */ /* 0x000e640000000800 */
[----:B-1----:R-:W-:-:S13]  /*7d30*/  ISETP.LE.AND P0, PT, R2, UR11, PT ;  /* 0x0000000b02007c0c */ /* 0x002fda000bf03270 */
[----:B------:R-:W-:Y:S05]  /*7d40*/  @P0 BRA `(.L_x_40) ;  /* 0x0000003800700947 */ /* 0x000fea0003800000 */
[----:B------:R-:W-:Y:S01]  /*7d50*/  IMAD.SHL.U32 R31, R19, 0x8, RZ ;  /* 0x00000008131f7824 */ /* 0x000fe200078e00ff */
[----:B------:R-:W-:Y:S01]  /*7d60*/  ULDC.64 UR4, c[0x0][0x418] ;  /* 0x0001060000047ab9 */ /* 0x000fe20000000a00 */
[----:B------:R-:W-:Y:S01]  /*7d70*/  ULDC UR9, c[0x0][0x320] ;  /* 0x0000c80000097ab9 */ /* 0x000fe20000000800 */
[----:B------:R-:W-:Y:S01]  /*7d80*/  UISETP.NE.U32.AND UP0, UPT, UR4, URZ, UPT ;  /* 0x0000003f0400728c */ /* 0x000fe2000bf05070 */
[----:B------:R-:W0:Y:S01]  /*7d90*/  S2UR UR8, SR_CgaCtaId ;  /* 0x00000000000879c3 */ /* 0x000e220000008800 */
[----:B------:R-:W-:Y:S01]  /*7da0*/  LOP3.LUT R5, R31, 0x38, RZ, 0xc0, !PT ;  /* 0x000000381f057812 */ /* 0x000fe200078ec0ff */
[----:B------:R-:W-:Y:S01]  /*7db0*/  ULDC UR4, c[0x0][0x424] ;  /* 0x0001090000047ab9 */ /* 0x000fe20000000800 */
[----:B------:R-:W-:Y:S01]  /*7dc0*/  UISETP.NE.AND.EX UP0, UPT, UR5, URZ, UPT, UP0 ;  /* 0x0000003f0500728c */ /* 0x000fe2000bf05300 */
[----:B------:R-:W-:Y:S01]  /*7dd0*/  LOP3.LUT R16, R16, 0xffffffef, RZ, 0xc0, !PT ;  /* 0xffffffef10107812 */ /* 0x000fe200078ec0ff */
[----:B------:R-:W-:Y:S01]  /*7de0*/  ULDC.64 UR6, c[0x0][0x2f0] ;  /* 0x0000bc0000067ab9 */ /* 0x000fe20000000a00 */
[C---:B------:R-:W-:Y:S01]  /*7df0*/  LOP3.LUT R0, R5.reuse, 0x40, RZ, 0xfc, !PT ;  /* 0x0000004005007812 */ /* 0x040fe200078efcff */
[----:B------:R-:W-:Y:S01]  /*7e00*/  USEL UR4, UR4, 0x1, UP0 ;  /* 0x0000000104047887 */ /* 0x000fe20008000000 */
[C---:B------:R-:W-:Y:S01]  /*7e10*/  LOP3.LUT R2, R5.reuse, 0x80, RZ, 0xfc, !PT ;  /* 0x0000008005027812 */ /* 0x040fe200078efcff */
[----:B------:R-:W-:Y:S01]  /*7e20*/  UMOV UR37, 0x400 ;  /* 0x0000040000257882 */ /* 0x000fe20000000000 */
[----:B------:R-:W-:Y:S01]  /*7e30*/  ISETP.GE.AND P2, PT, R0, UR9, PT ;  /* 0x0000000900007c0c */ /* 0x000fe2000bf46270 */
[----:B------:R-:W-:Y:S01]  /*7e40*/  UIMAD UR36, UR4, UR6, URZ ;  /* 0x00000006042472a4 */ /* 0x000fe2000f8e023f */
[----:B------:R-:W-:Y:S01]  /*7e50*/  ISETP.GE.AND P1, PT, R2, UR9, PT ;  /* 0x0000000902007c0c */ /* 0x000fe2000bf26270 */
[----:B------:R1:W-:Y:S01]  /*7e60*/  STL [R1+0x4], RZ ;  /* 0x000004ff01007387 */ /* 0x0003e20000100800 */
[C---:B------:R-:W-:Y:S01]  /*7e70*/  ISETP.GE.AND P3, PT, R5.reuse, UR9, PT ;  /* 0x0000000905007c0c */ /* 0x040fe2000bf66270 */
[----:B------:R-:W-:Y:S01]  /*7e80*/  UIADD3 UR4, UR36, 0x5f, URZ ;  /* 0x0000005f24047890 */ /* 0x000fe2000fffe03f */
[----:B------:R-:W-:Y:S01]  /*7e90*/  LOP3.LUT R0, R5, 0xc0, RZ, 0xfc, !PT ;  /* 0x000000c005007812 */ /* 0x000fe200078efcff */
[----:B------:R-:W-:Y:S01]  /*7ea0*/  ULDC UR10, c[0x0][0x2b8] ;  /* 0x0000ae00000a7ab9 */ /* 0x000fe20000000800 */
[----:B------:R-:W-:Y:S01]  /*7eb0*/  SHF.R.U32.HI R36, RZ, 0x3, R19 ;  /* 0x00000003ff247819 */ /* 0x000fe20000011613 */
[----:B------:R-:W-:Y:S01]  /*7ec0*/  UIMAD.WIDE UR4, UR4, 0x2aaaaaab, URZ ;  /* 0x2aaaaaab040478a5 */ /* 0x000fe2000f8e023f */
[----:B------:R-:W-:Y:S01]  /*7ed0*/  ISETP.GE.AND P0, PT, R0, UR9, PT ;  /* 0x0000000900007c0c */ /* 0x000fe2000bf06270 */
[----:B------:R-:W-:Y:S01]  /*7ee0*/  IMAD.U32 R37, RZ, RZ, UR11 ;  /* 0x0000000bff257e24 */ /* 0x000fe2000f8e00ff */
[----:B------:R-:W-:Y:S01]  /*7ef0*/  SEL R4, RZ, 0x1, P3 ;  /* 0x00000001ff047807 */ /* 0x000fe20001800000 */
[----:B------:R-:W-:Y:S01]  /*7f00*/  USHF.R.U32.HI UR6, URZ, 0x1f, UR5 ;  /* 0x0000001f3f067899 */ /* 0x000fe20008011605 */
[----:B------:R-:W-:Y:S01]  /*7f10*/  @P2 LOP3.LUT R16, R16, 0x10, RZ, 0xfc, !PT ;  /* 0x0000001010102812 */ /* 0x000fe200078efcff */
[----:B0-----:R-:W-:Y:S01]  /*7f20*/  ULEA UR37, UR8, UR37, 0x18 ;  /* 0x0000002508257291 */ /* 0x001fe2000f8ec03f */
[----:B------:R-:W-:Y:S01]  /*7f30*/  SEL R2, RZ, 0x2, P2 ;  /* 0x00000002ff027807 */ /* 0x000fe20001000000 */
[----:B------:R-:W-:Y:S01]  /*7f40*/  ULEA.HI.SX32 UR6, UR5, UR6, 0x1c ;  /* 0x0000000605067291 */ /* 0x000fe2000f8fe23f */
[----:B------:R-:W-:Y:S01]  /*7f50*/  LOP3.LUT R16, R16, 0xfffffff7, RZ, 0xc0, !PT ;  /* 0xfffffff710107812 */ /* 0x000fe200078ec0ff */
[----:B------:R-:W-:Y:S01]  /*7f60*/  IMAD.MOV.U32 R27, RZ, RZ, 0x1 ;  /* 0x00000001ff1b7424 */ /* 0x000fe200078e00ff */
[----:B------:R-:W-:Y:S01]  /*7f70*/  SEL R3, RZ, 0x4, P1 ;  /* 0x00000004ff037807 */ /* 0x000fe20000800000 */
[----:B------:R-:W-:Y:S01]  /*7f80*/  UIADD3 UR5, UR6, -0x1, URZ ;  /* 0xffffffff06057890 */ /* 0x000fe2000fffe03f */
[----:B------:R-:W-:Y:S01]  /*7f90*/  @P1 LOP3.LUT R16, R16, 0x8, RZ, 0xfc, !PT ;  /* 0x0000000810101812 */ /* 0x000fe200078efcff */
[----:B------:R-:W-:Y:S01]  /*7fa0*/  IMAD.MOV.U32 R17, RZ, RZ, RZ ;  /* 0x000000ffff117224 */ /* 0x000fe200078e00ff */
[----:B------:R-:W-:Y:S01]  /*7fb0*/  LOP3.LUT R36, R36, 0xf, RZ, 0xc0, !PT ;  /* 0x0000000f24247812 */ /* 0x000fe200078ec0ff */
[----:B------:R-:W-:Y:S01]  /*7fc0*/  UIMAD UR8, UR5, -0x60, UR36 ;  /* 0xffffffa0050878a4 */ /* 0x000fe2000f8e0224 */
[----:B------:R-:W-:Y:S01]  /*7fd0*/  LOP3.LUT R16, R16, 0xfffffffd, RZ, 0xc0, !PT ;  /* 0xfffffffd10107812 */ /* 0x000fe200078ec0ff */
[----:B------:R-:W-:Y:S01]  /*7fe0*/  ULDC UR39, c[0x0][0x448] ;  /* 0x0001120000277ab9 */ /* 0x000fe20000000800 */
[----:B------:R-:W-:Y:S01]  /*7ff0*/  IADD3 R3, R3, R2, R4 ;  /* 0x0000000203037210 */ /* 0x000fe20007ffe004 */
[----:B------:R-:W-:Y:S01]  /*8000*/  ULDC UR4, c[0x0][0x288] ;  /* 0x0000a20000047ab9 */ /* 0x000fe20000000800 */
[----:B------:R-:W-:Y:S01]  /*8010*/  @P3 LOP3.LUT R16, R16, 0x2, RZ, 0xfc, !PT ;  /* 0x0000000210103812 */ /* 0x000fe200078efcff */
[----:B------:R-:W-:Y:S01]  /*8020*/  ULOP3.LUT UR41, UR38, 0x2, URZ, 0xfc, !UPT ;  /* 0x0000000226297892 */ /* 0x000fe2000f8efc3f */
[----:B------:R-:W-:Y:S01]  /*8030*/  SEL R2, RZ, 0x8, P0 ;  /* 0x00000008ff027807 */ /* 0x000fe20000000000 */
[----:B------:R-:W-:Y:S01]  /*8040*/  ULDC UR42, c[0x0][0xc] ;  /* 0x00000300002a7ab9 */ /* 0x000fe20000000800 */
[----:B------:R-:W-:Y:S01]  /*8050*/  LOP3.LUT R16, R16, 0xfffffffb, RZ, 0xc0, !PT ;  /* 0xfffffffb10107812 */ /* 0x000fe200078ec0ff */
[----:B------:R-:W-:Y:S01]  /*8060*/  UIMAD UR39, UR39, UR4, URZ ;  /* 0x00000004272772a4 */ /* 0x000fe2000f8e023f */
[----:B------:R-:W-:Y:S01]  /*8070*/  IADD3 R34, -R36, UR8, RZ ;  /* 0x0000000824227c10 */ /* 0x000fe2000fffe1ff */
[----:B------:R-:W-:Y:S01]  /*8080*/  IMAD.IADD R2, R2, 0x1, R3 ;  /* 0x0000000102027824 */ /* 0x000fe200078e0203 */
[----:B------:R-:W-:Y:S01]  /*8090*/  @P0 LOP3.LUT R16, R16, 0x4, RZ, 0xfc, !PT ;  /* 0x0000000410100812 */ /* 0x000fe200078efcff */
[----:B------:R-:W-:Y:S01]  /*80a0*/  UIADD3 UR40, UR6, -0x2, URZ ;  /* 0xfffffffe06287890 */ /* 0x000fe2000fffe03f */
[----:B------:R-:W-:-:S02]  /*80b0*/  ISETP.GE.AND P0, PT, R5, UR9, PT ;  /* 0x0000000905007c0c */ /* 0x000fc4000bf06270 */
[----:B------:R-:W-:Y:S02]  /*80c0*/  LOP3.LUT R35, R35, 0xfffffffb, RZ, 0xc0, !PT ;  /* 0xfffffffb23237812 */ /* 0x000fe400078ec0ff */
[C---:B------:R-:W-:Y:S02]  /*80d0*/  ISETP.LT.OR P3, PT, R34.reuse, 0x1, P0 ;  /* 0x000000012200780c */ /* 0x040fe40000761670 */
[C---:B------:R-:W-:Y:S02]  /*80e0*/  ISETP.LT.OR P2, PT, R34.reuse, 0x11, P0 ;  /* 0x000000112200780c */ /* 0x040fe40000741670 */
[----:B------:R-:W-:Y:S02]  /*80f0*/  ISETP.LT.OR P1, PT, R34, 0x21, P0 ;  /* 0x000000212200780c */ /* 0x000fe40000721670 */
[----:B------:R-:W-:Y:S02]  /*8100*/  LOP3.LUT R16, R16, 0xefffffff, RZ, 0xc0, !PT ;  /* 0xefffffff10107812 */ /* 0x000fe400078ec0ff */
[----:B------:R-:W-:-:S02]  /*8110*/  LOP3.LUT R0, R31, 0x1f8, RZ, 0xc0, !PT ;  /* 0x000001f81f007812 */ /* 0x000fc400078ec0ff */
[----:B------:R-:W-:Y:S02]  /*8120*/  SHF.L.U32 R3, R19, 0x4, RZ ;  /* 0x0000000413037819 */ /* 0x000fe400000006ff */
[----:B------:R-:W-:Y:S02]  /*8130*/  LOP3.LUT R0, R0, 0x38, R19, 0x78, !PT ;  /* 0x0000003800007812 */ /* 0x000fe400078e7813 */
[----:B------:R-:W-:Y:S02]  /*8140*/  @P3 LOP3.LUT R35, R35, 0x4, RZ, 0xfc, !PT ;  /* 0x0000000423233812 */ /* 0x000fe400078efcff */
[----:B------:R-:W-:Y:S02]  /*8150*/  ISETP.LT.OR P3, PT, R34, 0x31, P0 ;  /* 0x000000312200780c */ /* 0x000fe40000761670 */
[----:B------:R-:W-:Y:S02]  /*8160*/  LOP3.LUT R35, R35, 0xfffffffd, RZ, 0xc0, !PT ;  /* 0xfffffffd23237812 */ /* 0x000fe400078ec0ff */
[----:B------:R-:W-:Y:S01]  /*8170*/  LOP3.LUT R28, R36, 0x70, R3, 0xf8, !PT ;  /* 0x00000070241c7812 */ /* 0x000fe200078ef803 */
[----:B------:R-:W-:Y:S01]  /*8180*/  IMAD.U32 R3, RZ, RZ, UR5 ;  /* 0x00000005ff037e24 */ /* 0x000fe2000f8e00ff */
[----:B------:R-:W-:-:S02]  /*8190*/  @P2 LOP3.LUT R35, R35, 0x2, RZ, 0xfc, !PT ;  /* 0x0000000223232812 */ /* 0x000fc400078efcff */
[----:B------:R-:W-:Y:S02]  /*81a0*/  ISETP.LT.OR P2, PT, R34, 0x41, P0 ;  /* 0x000000412200780c */ /* 0x000fe40000741670 */
[----:B------:R-:W-:Y:S02]  /*81b0*/  LOP3.LUT R35, R35, 0xfffffffe, RZ, 0xc0, !PT ;  /* 0xfffffffe23237812 */ /* 0x000fe400078ec0ff */
[----:B------:R-:W-:Y:S01]  /*81c0*/  LOP3.LUT R31, R0, 0x200, R31, 0xf8, !PT ;  /* 0x00000200001f7812 */ /* 0x000fe200078ef81f */
[----:B------:R-:W-:Y:S01]  /*81d0*/  IMAD R0, R3, 0x60, R28 ;  /* 0x0000006003007824 */ /* 0x000fe200078e021c */
[----:B------:R-:W-:Y:S02]  /*81e0*/  @P1 LOP3.LUT R35, R35, 0x1, RZ, 0xfc, !PT ;  /* 0x0000000123231812 */ /* 0x000fe400078efcff */
[----:B------:R-:W-:Y:S02]  /*81f0*/  ISETP.LT.OR P1, PT, R34, 0x51, P0 ;  /* 0x000000512200780c */ /* 0x000fe40000721670 */
[----:B------:R-:W-:Y:S01]  /*8200*/  LOP3.LUT P0, RZ, R2, 0x2, RZ, 0xc0, !PT ;  /* 0x0000000202ff7812 */ /* 0x000fe2000780c0ff */
[----:B------:R1:W-:Y:S01]  /*8210*/  STL [R1+0x8], R0 ;  /* 0x0000080001007387 */ /* 0x0003e20000100800 */
[----:B------:R-:W-:-:S02]  /*8220*/  @P3 LOP3.LUT R16, R16, 0x10000000, RZ, 0xfc, !PT ;  /* 0x1000000010103812 */ /* 0x000fc400078efcff */
[----:B------:R-:W-:Y:S02]  /*8230*/  ISETP.LT.OR P3, PT, R34, 0x1, !P0 ;  /* 0x000000012200780c */ /* 0x000fe40004761670 */
[----:B------:R-:W-:Y:S02]  /*8240*/  LOP3.LUT R16, R16, 0xffbfffff, RZ, 0xc0, !PT ;  /* 0xffbfffff10107812 */ /* 0x000fe400078ec0ff */
[----:B------:R-:W-:Y:S02]  /*8250*/  LOP3.LUT R35, R35, 0xffffffbf, RZ, 0xc0, !PT ;  /* 0xffffffbf23237812 */ /* 0x000fe400078ec0ff */
[----:B------:R-:W-:Y:S02]  /*8260*/  @P2 LOP3.LUT R16, R16, 0x400000, RZ, 0xfc, !PT ;  /* 0x0040000010102812 */ /* 0x000fe400078efcff */
[----:B------:R-:W-:Y:S02]  /*8270*/  ISETP.LT.OR P2, PT, R34, 0x11, !P0 ;  /* 0x000000112200780c */ /* 0x000fe40004741670 */
[----:B------:R-:W-:-:S02]  /*8280*/  LOP3.LUT R16, R16, 0x7fffffff, RZ, 0xc0, !PT ;  /* 0x7fffffff10107812 */ /* 0x000fc400078ec0ff */
[----:B------:R-:W-:Y:S02]  /*8290*/  @P1 LOP3.LUT R35, R35, 0x40, RZ, 0xfc, !PT ;  /* 0x0000004023231812 */ /* 0x000fe400078efcff */
[----:B------:R-:W-:Y:S02]  /*82a0*/  @P3 LOP3.LUT R16, R16, 0x80000000, RZ, 0xfc, !PT ;  /* 0x8000000010103812 */ /* 0x000fe400078efcff */
[----:B------:R-:W-:Y:S02]  /*82b0*/  ISETP.LT.OR P1, PT, R34, 0x21, !P0 ;  /* 0x000000212200780c */ /* 0x000fe40004721670 */
[----:B------:R-:W-:Y:S02]  /*82c0*/  LOP3.LUT R16, R16, 0xbfffffff, RZ, 0xc0, !PT ;  /* 0xbfffffff10107812 */ /* 0x000fe400078ec0ff */
[----:B------:R-:W-:Y:S02]  /*82d0*/  ISETP.LT.OR P3, PT, R34, 0x31, !P0 ;  /* 0x000000312200780c */ /* 0x000fe40004761670 */
[----:B------:R-:W-:-:S02]  /*82e0*/  @P2 LOP3.LUT R16, R16, 0x40000000, RZ, 0xfc, !PT ;  /* 0x4000000010102812 */ /* 0x000fc400078efcff */
[----:B------:R-:W-:Y:S02]  /*82f0*/  ISETP.LT.OR P2, PT, R34, 0x41, !P0 ;  /* 0x000000412200780c */ /* 0x000fe40004741670 */
[----:B------:R-:W-:Y:S02]  /*8300*/  LOP3.LUT R16, R16, 0xdfffffff, RZ, 0xc0, !PT ;  /* 0xdfffffff10107812 */ /* 0x000fe400078ec0ff */
[----:B------:R-:W-:Y:S02]  /*8310*/  LOP3.LUT R35, R35, 0xffffffdf, RZ, 0xc0, !PT ;  /* 0xffffffdf23237812 */ /* 0x000fe400078ec0ff */
[----:B------:R-:W-:Y:S02]  /*8320*/  @P1 LOP3.LUT R16, R16, 0x20000000, RZ, 0xfc, !PT ;  /* 0x2000000010101812 */ /* 0x000fe400078efcff */
[----:B------:R-:W-:Y:S02]  /*8330*/  ISETP.LT.OR P1, PT, R34, 0x51, !P0 ;  /* 0x000000512200780c */ /* 0x000fe40004721670 */
[----:B------:R-:W-:-:S02]  /*8340*/  LOP3.LUT R16, R16, 0xf7ffffff, RZ, 0xc0, !PT ;  /* 0xf7ffffff10107812 */ /* 0x000fc400078ec0ff */
[----:B------:R-:W-:Y:S02]  /*8350*/  LOP3.LUT P0, RZ, R2, 0x4, RZ, 0xc0, !PT ;  /* 0x0000000402ff7812 */ /* 0x000fe4000780c0ff */
[----:B------:R-:W-:Y:S02]  /*8360*/  @P3 LOP3.LUT R16, R16, 0x8000000, RZ, 0xfc, !PT ;  /* 0x0800000010103812 */ /* 0x000fe400078efcff */
[----:B------:R-:W-:Y:S02]  /*8370*/  ISETP.LT.OR P3, PT, R34, 0x1, !P0 ;  /* 0x000000012200780c */ /* 0x000fe40004761670 */
[----:B------:R-:W-:Y:S02]  /*8380*/  LOP3.LUT R16, R16, 0xfffdffff, RZ, 0xc0, !PT ;  /* 0xfffdffff10107812 */ /* 0x000fe400078ec0ff */
[----:B------:R-:W-:Y:S02]  /*8390*/  LEA R4, R31, UR37, 0x1 ;  /* 0x000000251f047c11 */ /* 0x000fe4000f8e08ff */
[----:B------:R-:W-:-:S02]  /*83a0*/  @P2 LOP3.LUT R16, R16, 0x20000, RZ, 0xfc, !PT ;  /* 0x0002000010102812 */ /* 0x000fc400078efcff */
[----:B------:R-:W-:Y:S02]  /*83b0*/  ISETP.LT.OR P2, PT, R34, 0x11, !P0 ;  /* 0x000000112200780c */ /* 0x000fe40004741670 */
[----:B------:R-:W-:Y:S02]  /*83c0*/  LOP3.LUT R16, R16, 0xfbffffff, RZ, 0xc0, !PT ;  /* 0xfbffffff10107812 */ /* 0x000fe400078ec0ff */
[----:B------:R-:W-:Y:S02]  /*83d0*/  @P1 LOP3.LUT R35, R35, 0x20, RZ, 0xfc, !PT ;  /* 0x0000002023231812 */ /* 0x000fe400078efcff */
[----:B------:R-:W-:Y:S02]  /*83e0*/  @P3 LOP3.LUT R16, R16, 0x4000000, RZ, 0xfc, !PT ;  /* 0x0400000010103812 */ /* 0x000fe400078efcff */
[----:B------:R-:W-:Y:S02]  /*83f0*/  ISETP.LT.OR P1, PT, R34, 0x21, !P0 ;  /* 0x000000212200780c */ /* 0x000fe40004721670 */
[----:B------:R-:W-:-:S02]  /*8400*/  LOP3.LUT R16, R16, 0xfdffffff, RZ, 0xc0, !PT ;  /* 0xfdffffff10107812 */ /* 0x000fc400078ec0ff */
[----:B------:R-:W-:Y:S02]  /*8410*/  ISETP.LT.OR P3, PT, R34, 0x31, !P0 ;  /* 0x000000312200780c */ /* 0x000fe40004761670 */
[----:B------:R-:W-:Y:S02]  /*8420*/  @P2 LOP3.LUT R16, R16, 0x2000000, RZ, 0xfc, !PT ;  /* 0x0200000010102812 */ /* 0x000fe400078efcff */
[----:B------:R-:W-:Y:S02]  /*8430*/  ISETP.LT.OR P2, PT, R34, 0x41, !P0 ;  /* 0x000000412200780c */ /* 0x000fe40004741670 */
[----:B------:R-:W-:Y:S02]  /*8440*/  LOP3.LUT R16, R16, 0xfeffffff, RZ, 0xc0, !PT ;  /* 0xfeffffff10107812 */ /* 0x000fe400078ec0ff */
[----:B------:R-:W-:Y:S02]  /*8450*/  LOP3.LUT R35, R35, 0xffffffef, RZ, 0xc0, !PT ;  /* 0xffffffef23237812 */ /* 0x000fe400078ec0ff */
[----:B------:R-:W-:-:S02]  /*8460*/  @P1 LOP3.LUT R16, R16, 0x1000000, RZ, 0xfc, !PT ;  /* 0x0100000010101812 */ /* 0x000fc400078efcff */
[----:B------:R-:W-:Y:S02]  /*8470*/  ISETP.LT.OR P1, PT, R34, 0x51, !P0 ;  /* 0x000000512200780c */ /* 0x000fe40004721670 */
[----:B------:R-:W-:Y:S02]  /*8480*/  LOP3.LUT R16, R16, 0xff7fffff, RZ, 0xc0, !PT ;  /* 0xff7fffff10107812 */ /* 0x000fe400078ec0ff */
[----:B------:R-:W-:Y:S02]  /*8490*/  LOP3.LUT P0, RZ, R2, 0x8, RZ, 0xc0, !PT ;  /* 0x0000000802ff7812 */ /* 0x000fe4000780c0ff */
[----:B------:R-:W-:Y:S02]  /*84a0*/  @P3 LOP3.LUT R16, R16, 0x800000, RZ, 0xfc, !PT ;  /* 0x0080000010103812 */ /* 0x000fe400078efcff */
[----:B------:R-:W-:Y:S02]  /*84b0*/  ISETP.LT.OR P3, PT, R34, 0x1, !P0 ;  /* 0x000000012200780c */ /* 0x000fe40004761670 */
[----:B------:R-:W-:-:S03]  /*84c0*/  LOP3.LUT R16, R16, 0xfffeffff, RZ, 0xc0, !PT ;  /* 0xfffeffff10107812 */ /* 0x000fc600078ec0ff */
        /* <DEDUP_REMOVED lines=11> */
[----:B------:R-:W-:-:S04]  /*8580*/  LOP3.LUT R16, R16, 0xfff7ffff, RZ, 0xc0, !PT ;  /* 0xfff7ffff10107812 */ /* 0x000fc800078ec0ff */
[----:B------:R-:W-:Y:S02]  /*8590*/  @P1 LOP3.LUT R16, R16, 0x80000, RZ, 0xfc, !PT ;  /* 0x0008000010101812 */ /* 0x000fe400078efcff */
[----:B------:R-:W-:Y:S02]  /*85a0*/  ISETP.LT.OR P1, PT, R34, 0x51, !P0 ;  /* 0x000000512200780c */ /* 0x000fe40004721670 */
[----:B------:R-:W-:Y:S02]  /*85b0*/  LOP3.LUT R16, R16, 0xfffbffff, RZ, 0xc0, !PT ;  /* 0xfffbffff10107812 */ /* 0x000fe400078ec0ff */
[----:B------:R-:W-:Y:S02]  /*85c0*/  ISETP.GE.AND P0, PT, R0, UR36, PT ;  /* 0x0000002400007c0c */ /* 0x000fe4000bf06270 */
[----:B------:R-:W-:-:S04]  /*85d0*/  @P3 LOP3.LUT R16, R16, 0x40000, RZ, 0xfc, !PT ;  /* 0x0004000010103812 */ /* 0x000fc800078efcff */
[----:B------:R-:W-:-:S03]  /*85e0*/  LOP3.LUT R16, R16, 0xffff7fff, RZ, 0xc0, !PT ;  /* 0xffff7fff10107812 */ /* 0x000fc600078ec0ff */
[----:B------:R-:W-:Y:S02]  /*85f0*/  @P1 LOP3.LUT R35, R35, 0x8, RZ, 0xfc, !PT ;  /* 0x0000000823231812 */ /* 0x000fe400078efcff */
[----:B------:R-:W-:Y:S02]  /*8600*/  @P2 LOP3.LUT R16, R16, 0x8000, RZ, 0xfc, !PT ;  /* 0x0000800010102812 */ /* 0x000fe400078efcff */
[----:B------:R-:W-:Y:S02]  /*8610*/  ISETP.LT.U32.AND P2, PT, R28, 0x60, !P0 ;  /* 0x000000601c00780c */ /* 0x000fe40004741070 */
[----:B------:R-:W-:Y:S02]  /*8620*/  ISETP.GE.AND P1, PT, R34, 0x1, PT ;  /* 0x000000012200780c */ /* 0x000fe40003f26270 */
[----:B------:R-:W-:Y:S02]  /*8630*/  LOP3.LUT R16, R16, 0xffffff7f, RZ, 0xc0, !PT ;  /* 0xffffff7f10107812 */ /* 0x000fe400078ec0ff */
[----:B------:R-:W-:-:S07]  /*8640*/  ISETP.GE.AND P0, PT, R34, 0x11, PT ;  /* 0x000000112200780c */ /* 0x000fce0003f06270 */
[----:B------:R-:W-:Y:S02]  /*8650*/  @P2 LOP3.LUT R16, R16, 0x80, RZ, 0xfc, !PT ;  /* 0x0000008010102812 */ /* 0x000fe400078efcff */
[----:B------:R-:W-:Y:S02]  /*8660*/  ISETP.GE.AND P2, PT, R34, 0x21, PT ;  /* 0x000000212200780c */ /* 0x000fe40003f46270 */
[----:B------:R-:W-:-:S04]  /*8670*/  LOP3.LUT R16, R16, 0xffffefff, RZ, 0xc0, !PT ;  /* 0xffffefff10107812 */ /* 0x000fc800078ec0ff */
        /* <DEDUP_REMOVED lines=10> */
[----:B------:R-:W-:Y:S02]  /*8720*/  ISETP.GE.AND P1, PT, R5, UR7, PT ;  /* 0x0000000705007c0c */ /* 0x000fe4000bf26270 */
[----:B------:R-:W-:-:S04]  /*8730*/  LOP3.LUT R16, R16, 0xfffffeff, RZ, 0xc0, !PT ;  /* 0xfffffeff10107812 */ /* 0x000fc800078ec0ff */
[----:B------:R-:W-:Y:S02]  /*8740*/  @P0 LOP3.LUT R16, R16, 0x100, RZ, 0xfc, !PT ;  /* 0x0000010010100812 */ /* 0x000fe400078efcff */
[----:B------:R-:W-:Y:S02]  /*8750*/  ISETP.GE.AND P0, PT, R5, UR10, PT ;  /* 0x0000000a05007c0c */ /* 0x000fe4000bf06270 */
[----:B------:R-:W-:-:S04]  /*8760*/  LOP3.LUT R16, R16, 0xffffbfff, RZ, 0xc0, !PT ;  /* 0xffffbfff10107812 */ /* 0x000fc800078ec0ff */
[----:B------:R-:W-:-:S04]  /*8770*/  @P2 LOP3.LUT R16, R16, 0x4000, RZ, 0xfc, !PT ;  /* 0x0000400010102812 */ /* 0x000fc800078efcff */
[----:B------:R-:W-:-:S04]  /*8780*/  LOP3.LUT R16, R16, 0xffffdfff, RZ, 0xc0, !PT ;  /* 0xffffdfff10107812 */ /* 0x000fc800078ec0ff */
[----:B------:R-:W-:-:S04]  /*8790*/  LOP3.LUT R16, R16, 0xfffffffe, RZ, 0xc0, !PT ;  /* 0xfffffffe10107812 */ /* 0x000fc800078ec0ff */
[----:B------:R-:W-:-:S04]  /*87a0*/  @P1 LOP3.LUT R16, R16, 0x1, RZ, 0xfc, !PT ;  /* 0x0000000110101812 */ /* 0x000fc800078efcff */
[----:B-1----:R-:W-:-:S07]  /*87b0*/  @P0 LOP3.LUT R16, R16, 0x2000, RZ, 0xfc, !PT ;  /* 0x0000200010100812 */ /* 0x002fce00078efcff */
.L_x_75:
[----:B0-----:R-:W0:Y:S01]  /*87c0*/  LDC R0, c[0x0][0xc38] ;  /* 0x00030e00ff007b82 */ /* 0x001e220000000800 */
[----:B------:R-:W-:Y:S01]  /*87d0*/  IMAD.MOV.U32 R23, RZ, RZ, R37 ;  /* 0x000000ffff177224 */ /* 0x000fe200078e0025 */
[----:B------:R-:W-:Y:S05]  /*87e0*/  YIELD ;  /* 0x0000000000007946 */ /* 0x000fea0003800000 */
[----:B------:R-:W-:Y:S01]  /*87f0*/  ULDC.64 UR4, c[0x0][0xa28] ;  /* 0x00028a0000047ab9 */ /* 0x000fe20000000a00 */
[----:B------:R-:W-:Y:S02]  /*8800*/  MOV R32, RZ ;  /* 0x000000ff00207202 */ /* 0x000fe40000000f00 */
[----:B0-----:R-:W-:-:S13]  /*8810*/  ISETP.NE.AND P0, PT, R0, 0x1, PT ;  /* 0x000000010000780c */ /* 0x001fda0003f05270 */
[----:B------:R-:W0:Y:S08]  /*8820*/  @P0 LDC R0, c[0x0][0xc3c] ;  /* 0x00030f00ff000b82 */ /* 0x000e300000000800 */
[----:B-1----:R-:W1:Y:S01]  /*8830*/  @P0 LDC R3, c[0x0][0xc40] ;  /* 0x00031000ff030b82 */ /* 0x002e620000000800 */
[----:B0-----:R-:W-:-:S05]  /*8840*/  @P0 IMAD.HI.U32 R0, R37, R0, RZ ;  /* 0x0000000025000227 */ /* 0x001fca00078e00ff */
[----:B-1----:R-:W-:Y:S02]  /*8850*/  @P0 SHF.R.U32.HI R23, RZ, R3, R0 ;  /* 0x00000003ff170219 */ /* 0x002fe40000011600 */
[----:B------:R-:W0:Y:S03]  /*8860*/  LDC R0, c[0x0][0xc44] ;  /* 0x00031100ff007b82 */ /* 0x000e260000000800 */
[----:B--2---:R-:W-:Y:S01]  /*8870*/  IMAD.MOV.U32 R18, RZ, RZ, R23 ;  /* 0x000000ffff127224 */ /* 0x004fe200078e0017 */
[----:B0-----:R-:W-:-:S13]  /*8880*/  ISETP.NE.AND P0, PT, R0, 0x1, PT ;  /* 0x000000010000780c */ /* 0x001fda0003f05270 */
[----:B------:R-:W0:Y:S02]  /*8890*/  @P0 LDC.64 R2, c[0x0][0xc48] ;  /* 0x00031200ff020b82 */ /* 0x000e240000000a00 */
[----:B0-----:R-:W-:-:S05]  /*88a0*/  @P0 IMAD.HI.U32 R0, R23, R2, RZ ;  /* 0x0000000217000227 */ /* 0x001fca00078e00ff */
[----:B------:R-:W-:Y:S02]  /*88b0*/  @P0 SHF.R.U32.HI R18, RZ, R3, R0 ;  /* 0x00000003ff120219 */ /* 0x000fe40000011600 */
[----:B------:R-:W-:-:S04]  /*88c0*/  ISETP.NE.U32.AND P0, PT, RZ, UR4, PT ;  /* 0x00000004ff007c0c */ /* 0x000fc8000bf05070 */
[----:B------:R-:W-:-:S13]  /*88d0*/  ISETP.NE.AND.EX P0, PT, RZ, UR5, PT, P0 ;  /* 0x00000005ff007c0c */ /* 0x000fda000bf05300 */
[----:B------:R-:W0:Y:S01]  /*88e0*/  @P0 LDC.64 R2, c[0x0][0xa28] ;  /* 0x00028a00ff020b82 */ /* 0x000e220000000a00 */
[----:B------:R-:W-:-:S04]  /*88f0*/  UIADD3 UR4, UR37, 0x1c400, URZ ;  /* 0x0001c40025047890 */ /* 0x000fc8000fffe03f */
[----:B------:R-:W-:Y:S01]  /*8900*/  ULOP3.LUT UP0, URZ, UR4, 0x3ff, URZ, 0xc0, !UPT ;  /* 0x000003ff043f7892 */ /* 0x000fe2000f80c03f */
[----:B0-----:R-:W-:-:S05]  /*8910*/  @P0 IMAD.WIDE R2, R18, 0x4, R2 ;  /* 0x0000000412020825 */ /* 0x001fca00078e0202 */
[----:B------:R0:W5:Y:S01]  /*8920*/  @P0 LDG.E R32, desc[UR48][R2.64] ;  /* 0x0000003002200981 */ /* 0x000162000c1e1900 */
[----:B------:R-:W-:-:S13]  /*8930*/  PLOP3.LUT P0, PT, PT, PT, UP0, 0x80, 0x0 ;  /* 0x000000000000781c */ /* 0x000fda0003f0f008 */
[----:B0-----:R-:W-:Y:S05]  /*8940*/  @!P0 BRA `(.L_x_41) ;  /* 0x0000000000408947 */ /* 0x001fea0003800000 */
[----:B------:R-:W-:Y:S01]  /*8950*/  MOV R2, 0x0 ;  /* 0x0000000000027802 */ /* 0x000fe20000000f00 */
[----:B------:R-:W-:Y:S01]  /*8960*/  ULDC.64 UR4, c[0x4][0x98] ;  /* 0x0100260000047ab9 */ /* 0x000fe20000000a00 */
[----:B------:R-:W-:Y:S01]  /*8970*/  ULDC.64 UR6, c[0x4][0xa0] ;  /* 0x0100280000067ab9 */ /* 0x000fe20000000a00 */
[----:B------:R-:W-:Y:S01]  /*8980*/  IMAD.U32 R4, RZ, RZ, UR4 ;  /* 0x00000004ff047e24 */ /* 0x000fe2000f8e00ff */
[----:B------:R-:W-:Y:S01]  /*8990*/  MOV R8, 0x70 ;  /* 0x0000007000087802 */ /* 0x000fe20000000f00 */
[----:B------:R-:W-:Y:S01]  /*89a0*/  IMAD.U32 R5, RZ, RZ, UR5 ;  /* 0x00000005ff057e24 */ /* 0x000fe2000f8e00ff */
[----:B------:R-:W0:Y:S01]  /*89b0*/  LDC.64 R2, c[0x4][R2] ;  /* 0x0100000002027b82 */ /* 0x000e220000000a00 */
[----:B------:R-:W-:Y:S01]  /*89c0*/  ULDC.64 UR4, c[0x4][0x8] ;  /* 0x0100020000047ab9 */ /* 0x000fe20000000a00 */
[----:B------:R-:W-:Y:S02]  /*89d0*/  IMAD.U32 R6, RZ, RZ, UR6 ;  /* 0x00000006ff067e24 */ /* 0x000fe4000f8e00ff */
[----:B------:R-:W-:-:S02]  /*89e0*/  IMAD.U32 R7, RZ, RZ, UR7 ;  /* 0x00000007ff077e24 */ /* 0x000fc4000f8e00ff */
[----:B------:R-:W-:Y:S02]  /*89f0*/  IMAD.U32 R10, RZ, RZ, UR4 ;  /* 0x00000004ff0a7e24 */ /* 0x000fe4000f8e00ff */
[----:B------:R-:W-:Y:S02]  /*8a00*/  IMAD.U32 R11, RZ, RZ, UR5 ;  /* 0x00000005ff0b7e24 */ /* 0x000fe4000f8e00ff */
[----:B------:R-:W-:Y:S02]  /*8a10*/  IMAD.MOV.U32 R12, RZ, RZ, 0x1 ;  /* 0x00000001ff0c7424 */ /* 0x000fe400078e00ff */
[----:B------:R-:W-:-:S07]  /*8a20*/  IMAD.MOV.U32 R13, RZ, RZ, RZ ;  /* 0x000000ffff0d7224 */ /* 0x000fce00078e00ff */
[----:B------:R-:W-:-:S07]  /*8a30*/  LEPC R20, `(.L_x_41) ;  /* 0x000000001014794e */ /* 0x000fce0000000000 */
[----:B0----5:R-:W-:Y:S05]  /*8a40*/  CALL.ABS.NOINC R2 ;  /* 0x0000000002007343 */ /* 0x021fea0003c00000 */
.L_x_41:
[----:B------:R-:W-:-:S04]  /*8a50*/  UIADD3 UR4, UR37, 0x400, URZ ;  /* 0x0000040025047890 */ /* 0x000fc8000fffe03f */
[----:B------:R-:W-:-:S06]  /*8a60*/  ULOP3.LUT UP0, URZ, UR4, 0x3ff, URZ, 0xc0, !UPT ;  /* 0x000003ff043f7892 */ /* 0x000fcc000f80c03f */
[----:B------:R-:W-:-:S13]  /*8a70*/  PLOP3.LUT P0, PT, PT, PT, UP0, 0x80, 0x0 ;  /* 0x000000000000781c */ /* 0x000fda0003f0f008 */
[----:B------:R-:W-:Y:S05]  /*8a80*/  @!P0 BRA `(.L_x_42) ;  /* 0x00000000007c8947 */ /* 0x000fea0003800000 */
        /* <DEDUP_REMOVED lines=8> */
[----:B------:R-:W-:Y:S01]  /*8b10*/  MOV R10, UR4 ;  /* 0x00000004000a7c02 */ /* 0x000fe20008000f00 */
[----:B------:R-:W-:Y:S02]  /*8b20*/  IMAD.U32 R7, RZ, RZ, UR7 ;  /* 0x00000007ff077e24 */ /* 0x000fe4000f8e00ff */
[----:B------:R-:W-:-:S02]  /*8b30*/  IMAD.U32 R11, RZ, RZ, UR5 ;  /* 0x00000005ff0b7e24 */ /* 0x000fc4000f8e00ff */
[----:B------:R-:W-:Y:S02]  /*8b40*/  IMAD.MOV.U32 R8, RZ, RZ, 0x70 ;  /* 0x00000070ff087424 */ /* 0x000fe400078e00ff */
[----:B------:R-:W-:Y:S02]  /*8b50*/  IMAD.MOV.U32 R12, RZ, RZ, 0x1 ;  /* 0x00000001ff0c7424 */ /* 0x000fe400078e00ff */
[----:B0-----:R-:W-:-:S07]  /*8b60*/  IMAD.MOV.U32 R13, RZ, RZ, RZ ;  /* 0x000000ffff0d7224 */ /* 0x001fce00078e00ff */
[----:B------:R-:W-:-:S07]  /*8b70*/  LEPC R20, `(.L_x_43) ;  /* 0x000000001014794e */ /* 0x000fce0000000000 */
[----:B-1---5:R-:W-:Y:S05]  /*8b80*/  CALL.ABS.NOINC R2 ;  /* 0x0000000002007343 */ /* 0x022fea0003c00000 */
.L_x_43:
[----:B------:R0:W1:Y:S01]  /*8b90*/  LDC.64 R2, c[0x4][R19] ;  /* 0x0100000013027b82 */ /* 0x0000620000000a00 */
[----:B------:R-:W-:Y:S01]  /*8ba0*/  ULDC.64 UR4, c[0x4][0x98] ;  /* 0x0100260000047ab9 */ /* 0x000fe20000000a00 */
[----:B------:R-:W-:Y:S01]  /*8bb0*/  ULDC.64 UR6, c[0x4][0xa0] ;  /* 0x0100280000067ab9 */ /* 0x000fe20000000a00 */
[----:B------:R-:W-:Y:S01]  /*8bc0*/  IMAD.U32 R4, RZ, RZ, UR4 ;  /* 0x00000004ff047e24 */ /* 0x000fe2000f8e00ff */
[----:B------:R-:W-:Y:S01]  /*8bd0*/  MOV R6, UR6 ;  /* 0x0000000600067c02 */ /* 0x000fe20008000f00 */
[----:B------:R-:W-:Y:S01]  /*8be0*/  IMAD.U32 R5, RZ, RZ, UR5 ;  /* 0x00000005ff057e24 */ /* 0x000fe2000f8e00ff */
[----:B------:R-:W-:Y:S01]  /*8bf0*/  ULDC.64 UR4, c[0x4][0x18] ;  /* 0x0100060000047ab9 */ /* 0x000fe20000000a00 */
[----:B------:R-:W-:Y:S02]  /*8c00*/  IMAD.U32 R7, RZ, RZ, UR7 ;  /* 0x00000007ff077e24 */ /* 0x000fe4000f8e00ff */
[----:B------:R-:W-:Y:S02]  /*8c10*/  IMAD.U32 R10, RZ, RZ, UR4 ;  /* 0x00000004ff0a7e24 */ /* 0x000fe4000f8e00ff */
[----:B------:R-:W-:-:S02]  /*8c20*/  IMAD.U32 R11, RZ, RZ, UR5 ;  /* 0x00000005ff0b7e24 */ /* 0x000fc4000f8e00ff */
[----:B------:R-:W-:Y:S02]  /*8c30*/  IMAD.MOV.U32 R8, RZ, RZ, 0x70 ;  /* 0x00000070ff087424 */ /* 0x000fe400078e00ff */
[----:B------:R-:W-:Y:S02]  /*8c40*/  IMAD.MOV.U32 R12, RZ, RZ, 0x1 ;  /* 0x00000001ff0c7424 */ /* 0x000fe400078e00ff */
[----:B0-----:R-:W-:-:S07]  /*8c50*/  IMAD.MOV.U32 R13, RZ, RZ, RZ ;  /* 0x000000ffff0d7224 */ /* 0x001fce00078e00ff */
[----:B------:R-:W-:-:S07]  /*8c60*/  LEPC R20, `(.L_x_42) ;  /* 0x000000001014794e */ /* 0x000fce0000000000 */
[----:B-1----:R-:W-:Y:S05]  /*8c70*/  CALL.ABS.NOINC R2 ;  /* 0x0000000002007343 */ /* 0x002fea0003c00000 */
.L_x_42:
[----:B------:R-:W-:Y:S01]  /*8c80*/  ULDC.64 UR4, c[0x0][0x9f8] ;  /* 0x00027e0000047ab9 */ /* 0x000fe20000000a00 */
[----:B------:R-:W-:Y:S01]  /*8c90*/  MOV R30, R18 ;  /* 0x00000012001e7202 */ /* 0x000fe20000000f00 */
[----:B------:R-:W0:Y:S01]  /*8ca0*/  LDC R8, c[0x0][0x430] ;  /* 0x00010c00ff087b82 */ /* 0x000e220000000800 */
[----:B------:R-:W-:Y:S01]  /*8cb0*/  ISETP.NE.U32.AND P0, PT, RZ, UR4, PT ;  /* 0x00000004ff007c0c */ /* 0x000fe2000bf05070 */
[----:B------:R-:W-:Y:S01]  /*8cc0*/  IMAD.MOV R0, RZ, RZ, -R18 ;  /* 0x000000ffff007224 */ /* 0x000fe200078e0a12 */
[----:B------:R-:W-:Y:S02]  /*8cd0*/  ULDC UR4, c[0x0][0xc44] ;  /* 0x0003110000047ab9 */ /* 0x000fe40000000800 */
[----:B------:R-:W-:-:S13]  /*8ce0*/  ISETP.NE.AND.EX P0, PT, RZ, UR5, PT, P0 ;  /* 0x00000005ff007c0c */ /* 0x000fda000bf05300 */
[----:B------:R-:W1:Y:S02]  /*8cf0*/  @P0 LDC.64 R2, c[0x0][0x9f8] ;  /* 0x00027e00ff020b82 */ /* 0x000e640000000a00 */
[----:B-1----:R-:W-:-:S05]  /*8d00*/  @P0 IMAD.WIDE R2, R18, 0x4, R2 ;  /* 0x0000000412020825 */ /* 0x002fca00078e0202 */
[----:B------:R1:W5:Y:S01]  /*8d10*/  @P0 LDG.E R30, desc[UR48][R2.64] ;  /* 0x00000030021e0981 */ /* 0x000362000c1e1900 */
[----:B------:R-:W-:Y:S01]  /*8d20*/  UMOV UR5, 0xffffffff ;  /* 0xffffffff00057882 */ /* 0x000fe20000000000 */
[----:B------:R-:W-:Y:S02]  /*8d30*/  IMAD R19, R0, UR4, R23 ;  /* 0x0000000400137c24 */ /* 0x000fe4000f8e0217 */
[----:B0-----:R-:W-:Y:S05]  /*8d40*/  BRA.DIV UR5, `(.L_x_44) ;  /* 0x0000002e05c47947 */ /* 0x001fea000b800000 */
.L_x_92:
[----:B------:R-:W2:Y:S01]  /*8d50*/  LDL R4, [R1+0x8] ;  /* 0x0000080001047983 */ /* 0x000ea20000100800 */
[----:B------:R-:W-:Y:S01]  /*8d60*/  ISETP.NE.AND P0, PT, R8, 0x1, PT ;  /* 0x000000010800780c */ /* 0x000fe20003f05270 */
[----:B------:R-:W-:Y:S01]  /*8d70*/  IMAD.MOV.U32 R24, RZ, RZ, RZ ;  /* 0x000000ffff187224 */ /* 0x000fe200078e00ff */
[C---:B------:R-:W-:Y:S02]  /*8d80*/  LOP3.LUT P1, RZ, R16.reuse, 0x80, RZ, 0xc0, !PT ;  /* 0x0000008010ff7812 */ /* 0x040fe4000782c0ff */
[----:B-----5:R-:W-:Y:S02]  /*8d90*/  SHF.R.S32.HI R33, RZ, 0x1f, R30 ;  /* 0x0000001fff217819 */ /* 0x020fe4000001141e */
[----:B------:R-:W-:-:S07]  /*8da0*/  LOP3.LUT R16, R16, 0xffffffbf, RZ, 0xc0, !PT ;  /* 0xffffffbf10107812 */ /* 0x000fce00078ec0ff */
[----:B------:R-:W0:Y:S01]  /*8db0*/  @P0 LDC R0, c[0x0][0x434] ;  /* 0x00010d00ff000b82 */ /* 0x000e220000000800 */
[----:B------:R-:W-:-:S07]  /*8dc0*/  @P0 LOP3.LUT R16, R16, 0x40, RZ, 0xfc, !PT ;  /* 0x0000004010100812 */ /* 0x000fce00078efcff */
[----:B-1----:R-:W1:Y:S08]  /*8dd0*/  @P0 LDC R3, c[0x0][0x438] ;  /* 0x00010e00ff030b82 */ /* 0x002e700000000800 */
[----:B------:R-:W3:Y:S01]  /*8de0*/  @P1 LDC.64 R6, c[0x0][0x428] ;  /* 0x00010a00ff061b82 */ /* 0x000ee20000000a00 */
[----:B--2---:R-:W-:-:S07]  /*8df0*/  IMAD.IADD R25, R4, 0x1, R32 ;  /* 0x0000000104197824 */ /* 0x004fce00078e0220 */
[----:B------:R-:W2:Y:S01]  /*8e00*/  @P1 LDC.64 R4, c[0x0][0x418] ;  /* 0x00010600ff041b82 */ /* 0x000ea20000000a00 */
[----:B0-----:R-:W-:-:S04]  /*8e10*/  @P0 IMAD.HI.U32 R0, R25, R0, RZ ;  /* 0x0000000019000227 */ /* 0x001fc800078e00ff */
[----:B------:R-:W-:Y:S01]  /*8e20*/  IMAD.MOV.U32 R9, RZ, RZ, R25 ;  /* 0x000000ffff097224 */ /* 0x000fe200078e0019 */
[----:B-1----:R-:W-:Y:S01]  /*8e30*/  @P0 SHF.R.U32.HI R9, RZ, R3, R0 ;  /* 0x00000003ff090219 */ /* 0x002fe20000011600 */
[----:B---3--:R-:W-:-:S03]  /*8e40*/  @P1 IMAD R0, R33, R6, RZ ;  /* 0x0000000621001224 */ /* 0x008fc600078e02ff */
[--C-:B------:R-:W-:Y:S01]  /*8e50*/  @P1 SHF.R.S32.HI R3, RZ, 0x1f, R9.reuse ;  /* 0x0000001fff031819 */ /* 0x100fe20000011409 */
[----:B------:R-:W-:Y:S02]  /*8e60*/  @P1 IMAD.MOV.U32 R2, RZ, RZ, R9 ;  /* 0x000000ffff021224 */ /* 0x000fe400078e0009 */
[C---:B------:R-:W-:Y:S02]  /*8e70*/  @P1 IMAD R7, R30.reuse, R7, R0 ;  /* 0x000000071e071224 */ /* 0x040fe400078e0200 */
[----:B------:R-:W-:-:S04]  /*8e80*/  @P1 IMAD.WIDE.U32 R2, R30, R6, R2 ;  /* 0x000000061e021225 */ /* 0x000fc800078e0002 */
[----:B------:R-:W-:Y:S01]  /*8e90*/  @P1 IMAD.IADD R0, R3, 0x1, R7 ;  /* 0x0000000103001824 */ /* 0x000fe200078e0207 */
[----:B--2---:R-:W-:-:S04]  /*8ea0*/  @P1 LEA R4, P0, R2, R4, 0x2 ;  /* 0x0000000402041211 */ /* 0x004fc800078010ff */
[----:B------:R-:W-:-:S05]  /*8eb0*/  @P1 LEA.HI.X R5, R2, R5, R0, 0x2, P0 ;  /* 0x0000000502051211 */ /* 0x000fca00000f1400 */
[----:B------:R0:W5:Y:S01]  /*8ec0*/  @P1 LDG.E R24, desc[UR48][R4.64] ;  /* 0x0000003004181981 */ /* 0x000162000c1e1900 */
[----:B------:R-:W-:Y:S01]  /*8ed0*/  IMAD.U32 R2, RZ, RZ, UR41 ;  /* 0x00000029ff027e24 */ /* 0x000fe2000f8e00ff */
[----:B------:R-:W-:Y:S02]  /*8ee0*/  IADD3 R0, -R9, RZ, RZ ;  /* 0x000000ff09007210 */ /* 0x000fe40007ffe1ff */
[----:B------:R-:W-:Y:S02]  /*8ef0*/  LOP3.LUT R16, R16, 0xffffffdf, RZ, 0xc0, !PT ;  /* 0xffffffdf10107812 */ /* 0x000fe400078ec0ff */
[----:B------:R-:W-:Y:S01]  /*8f00*/  ISETP.NE.AND P0, PT, R2, 0x3, PT ;  /* 0x000000030200780c */ /* 0x000fe20003f05270 */
[----:B------:R-:W-:Y:S01]  /*8f10*/  IMAD R25, R8, R0, R25 ;  /* 0x0000000008197224 */ /* 0x000fe200078e0219 */
[----:B------:R-:W-:-:S11]  /*8f20*/  SHF.R.S32.HI R29, RZ, 0x1f, R19 ;  /* 0x0000001fff1d7819 */ /* 0x000fd60000011413 */
[----:B------:R-:W-:Y:S01]  /*8f30*/  @P0 LOP3.LUT R16, R16, 0x20, RZ, 0xfc, !PT ;  /* 0x0000002010100812 */ /* 0x000fe200078efcff */
[----:B0-----:R-:W-:Y:S06]  /*8f40*/  @!P0 BRA `(.L_x_45) ;  /* 0x0000000000048947 */ /* 0x001fec0003800000 */
[----:B------:R-:W-:Y:S01]  /*8f50*/  BPT.TRAP 0x1 ;  /* 0x000000040000795c */ /* 0x000fe20000300000 */
.L_x_45:
[----:B------:R-:W-:Y:S01]  /*8f60*/  LEA R22, R17, UR37, 0x3 ;  /* 0x0000002511167c11 */ /* 0x000fe2000f8e18ff */
[----:B------:R-:W-:Y:S01]  /*8f70*/  BSSY B0, `(.L_x_46) ;  /* 0x0000004000007945 */ /* 0x000fe20003800000 */
[----:B------:R-:W-:-:S04]  /*8f80*/  SHF.L.U32 R3, R27, 0x1f, RZ ;  /* 0x0000001f1b037819 */ /* 0x000fc800000006ff */
[----:B------:R-:W0:Y:S02]  /*8f90*/  SYNCS.PHASECHK.TRANS64.TRYWAIT P0, [R22+URZ+0x22840], R3 ;  /* 0x02284003160075a7 */ /* 0x000e24000800017f */
[----:B0-----:R-:W-:Y:S05]  /*8fa0*/  @!P0 BRA `(.L_x_47) ;  /* 0x0000002c00608947 */ /* 0x001fea0003800000 */
.L_x_93:
[----:B------:R-:W-:Y:S05]  /*8fb0*/  BSYNC B0 ;  /* 0x0000000000007941 */ /* 0x000fea0003800000 */
.L_x_46:
[----:B------:R-:W-:Y:S01]  /*8fc0*/  SHF.R.S32.HI R26, RZ, 0x1f, R25 ;  /* 0x0000001fff1a7819 */ /* 0x000fe20000011419 */
[----:B------:R-:W1:Y:S01]  /*8fd0*/  S2R R20, SR_TID.X ;  /* 0x0000000000147919 */ /* 0x000e620000002100 */
[----:B------:R-:W-:Y:S01]  /*8fe0*/  ULDC.64 UR4, c[0x0][0x300] ;  /* 0x0000c00000047ab9 */ /* 0x000fe20000000a00 */
[----:B-----5:R-:W-:Y:S01]  /*8ff0*/  SHF.R.S32.HI R4, RZ, 0x1f, R24 ;  /* 0x0000001fff047819 */ /* 0x020fe20000011418 */
[----:B0-----:R-:W-:Y:S01]  /*9000*/  IMAD.WIDE.U32 R2, R25, UR4, RZ ;  /* 0x0000000419027c25 */ /* 0x001fe2000f8e00ff */
[----:B------:R-:W-:-:S03]  /*9010*/  LOP3.LUT P1, RZ, R16, 0x1, RZ, 0xc0, !PT ;  /* 0x0000000110ff7812 */ /* 0x000fc6000782c0ff */
[----:B------:R-:W-:Y:S01]  /*9020*/  IMAD R0, R26, UR4, RZ ;  /* 0x000000041a007c24 */ /* 0x000fe2000f8e02ff */
[----:B------:R0:W-:Y:S03]  /*9030*/  STL [R1], R4 ;  /* 0x0000000401007387 */ /* 0x0001e60000100800 */
[----:B------:R-:W-:Y:S01]  /*9040*/  IMAD R5, R25, UR5, R0 ;  /* 0x0000000519057c24 */ /* 0x000fe2000f8e0200 */
[----:B------:R-:W-:-:S03]  /*9050*/  ULDC.64 UR4, c[0x0][0x310] ;  /* 0x0000c40000047ab9 */ /* 0x000fc60000000a00 */
[----:B------:R-:W-:Y:S02]  /*9060*/  IMAD.IADD R3, R3, 0x1, R5 ;  /* 0x0000000103037824 */ /* 0x000fe400078e0205 */
[----:B------:R-:W-:Y:S02]  /*9070*/  IMAD R5, R4, UR4, RZ ;  /* 0x0000000404057c24 */ /* 0x000fe4000f8e02ff */
[----:B------:R-:W-:-:S04]  /*9080*/  IMAD.WIDE.U32 R2, R24, UR4, R2 ;  /* 0x0000000418027c25 */ /* 0x000fc8000f8e0002 */
[----:B------:R-:W-:Y:S01]  /*9090*/  IMAD R5, R24, UR5, R5 ;  /* 0x0000000518057c24 */ /* 0x000fe2000f8e0205 */
[----:B------:R-:W-:Y:S01]  /*90a0*/  ULDC.64 UR4, c[0x0][0x308] ;  /* 0x0000c20000047ab9 */ /* 0x000fe20000000a00 */
[----:B0-----:R-:W-:Y:S02]  /*90b0*/  IMAD R4, R17, 0x1800, R31 ;  /* 0x0000180011047824 */ /* 0x001fe400078e021f */
[----:B------:R-:W-:Y:S02]  /*90c0*/  IMAD.IADD R3, R3, 0x1, R5 ;  /* 0x0000000103037824 */ /* 0x000fe400078e0205 */
[----:B------:R-:W-:Y:S02]  /*90d0*/  IMAD R0, R29, UR4, RZ ;  /* 0x000000041d007c24 */ /* 0x000fe4000f8e02ff */
[----:B------:R-:W-:-:S04]  /*90e0*/  IMAD.WIDE.U32 R2, R19, UR4, R2 ;  /* 0x0000000413027c25 */ /* 0x000fc8000f8e0002 */
[----:B------:R-:W-:Y:S01]  /*90f0*/  IMAD R5, R19, UR5, R0 ;  /* 0x0000000513057c24 */ /* 0x000fe2000f8e0200 */
[----:B------:R-:W-:Y:S01]  /*9100*/  ULDC.64 UR4, c[0x0][0x2e8] ;  /* 0x0000ba0000047ab9 */ /* 0x000fe20000000a00 */
[----:B-1----:R-:W-:Y:S01]  /*9110*/  IMAD.SHL.U32 R20, R20, 0x8, RZ ;  /* 0x0000000814147824 */ /* 0x002fe200078e00ff */
[----:B------:R-:W-:Y:S01]  /*9120*/  LEA R0, P0, R2, UR4, 0x1 ;  /* 0x0000000402007c11 */ /* 0x000fe2000f8008ff */
[----:B------:R-:W-:Y:S01]  /*9130*/  IMAD.IADD R5, R3, 0x1, R5 ;  /* 0x0000000103057824 */ /* 0x000fe200078e0205 */
[----:B------:R-:W-:Y:S02]  /*9140*/  UMOV UR4, 0xffffffff ;  /* 0xffffffff00047882 */ /* 0x000fe40000000000 */
[----:B------:R-:W-:Y:S02]  /*9150*/  LOP3.LUT R20, R20, 0x38, RZ, 0xc0, !PT ;  /* 0x0000003814147812 */ /* 0x000fe400078ec0ff */
[----:B------:R-:W-:Y:S01]  /*9160*/  LEA.HI.X R5, R2, UR5, R5, 0x1, P0 ;  /* 0x0000000502057c11 */ /* 0x000fe200080f0c05 */
[----:B------:R-:W-:Y:S06]  /*9170*/  BRA.DIV UR4, `(.L_x_48) ;  /* 0x0000002e04007947 */ /* 0x000fec000b800000 */
[----:B------:R-:W0:Y:S01]  /*9180*/  SHFL.IDX PT, R14, R0, RZ, 0x181f ;  /* 0x00181fff000e7589 */ /* 0x000e2200000e0000 */
[C---:B------:R-:W-:Y:S02]  /*9190*/  ISETP.GE.AND P2, PT, R34.reuse, 0x1, PT ;  /* 0x000000012200780c */ /* 0x040fe40003f46270 */
[C---:B------:R-:W-:Y:S01]  /*91a0*/  ISETP.GE.AND P5, PT, R34.reuse, 0x11, PT ;  /* 0x000000112200780c */ /* 0x040fe20003fa6270 */
[----:B------:R-:W1:Y:S01]  /*91b0*/  SHFL.IDX PT, R3, R5, RZ, 0x181f ;  /* 0x00181fff05037589 */ /* 0x000e6200000e0000 */
[C---:B------:R-:W-:Y:S02]  /*91c0*/  ISETP.GE.AND P4, PT, R34.reuse, 0x21, PT ;  /* 0x000000212200780c */ /* 0x040fe40003f86270 */
[----:B------:R-:W-:Y:S01]  /*91d0*/  ISETP.GE.AND P3, PT, R34, 0x31, PT ;  /* 0x000000312200780c */ /* 0x000fe20003f66270 */
[----:B------:R-:W-:Y:S04]  /*91e0*/  SHFL.IDX PT, R6, R5, 0x1, 0x181f ;  /* 0x00381f0005067f89 */ /* 0x000fe800000e0000 */
[----:B------:R-:W-:Y:S02]  /*91f0*/  SHFL.IDX PT, R9, R5, 0x2, 0x181f ;  /* 0x00581f0005097f89 */ /* 0x000fe400000e0000 */
[----:B------:R-:W-:-:S02]  /*9200*/  @P2 LEA R7, R4, UR37, 0x1 ;  /* 0x0000002504072c11 */ /* 0x000fc4000f8e08ff */
[----:B------:R-:W-:Y:S02]  /*9210*/  @P5 LEA R12, R4, UR37, 0x1 ;  /* 0x00000025040c5c11 */ /* 0x000fe4000f8e08ff */
[----:B0-----:R-:W-:Y:S02]  /*9220*/  @P2 LEA R2, P0, R20, R14, 0x1 ;  /* 0x0000000e14022211 */ /* 0x001fe400078008ff */
[----:B------:R-:W0:Y:S03]  /*9230*/  SHFL.IDX PT, R14, R0, 0x1, 0x181f ;  /* 0x00381f00000e7f89 */ /* 0x000e2600000e0000 */
[----:B-1----:R-:W-:-:S05]  /*9240*/  @P2 IMAD.X R3, RZ, RZ, R3, P0 ;  /* 0x000000ffff032224 */ /* 0x002fca00000e0603 */
[----:B------:R1:W-:Y:S01]  /*9250*/  @P2 LDGSTS.E.BYPASS.LTC128B.128 [R7+0x1c400], desc[UR48][R2.64], !P1 ;  /* 0x1c40000002072fae */ /* 0x0003e2000c901d70 */
[----:B------:R-:W-:-:S03]  /*9260*/  ISETP.GE.AND P2, PT, R34, 0x41, PT ;  /* 0x000000412200780c */ /* 0x000fc60003f46270 */
[----:B-1----:R-:W-:Y:S01]  /*9270*/  SHFL.IDX PT, R7, R5, 0x3, 0x181f ;  /* 0x00781f0005077f89 */ /* 0x002fe200000e0000 */
[----:B0-----:R-:W-:-:S03]  /*9280*/  @P5 LEA R11, P0, R20, R14, 0x1 ;  /* 0x0000000e140b5211 */ /* 0x001fc600078008ff */
[----:B------:R-:W0:Y:S01]  /*9290*/  SHFL.IDX PT, R14, R0, 0x2, 0x181f ;  /* 0x00581f00000e7f89 */ /* 0x000e2200000e0000 */
[----:B------:R-:W-:Y:S01]  /*92a0*/  @P5 IADD3.X R6, RZ, R6, RZ, P0, !PT ;  /* 0x00000006ff065210 */ /* 0x000fe200007fe4ff */
[----:B------:R-:W-:-:S04]  /*92b0*/  @P5 IMAD.MOV.U32 R2, RZ, RZ, R11 ;  /* 0x000000ffff025224 */ /* 0x000fc800078e000b */
[----:B------:R-:W-:-:S05]  /*92c0*/  @P5 IMAD.MOV.U32 R3, RZ, RZ, R6 ;  /* 0x000000ffff035224 */ /* 0x000fca00078e0006 */
[----:B------:R1:W-:Y:S01]  /*92d0*/  @P5 LDGSTS.E.BYPASS.LTC128B.128 [R12+0x1cc00], desc[UR48][R2.64], !P1 ;  /* 0x1cc00000020c5fae */ /* 0x0003e2000c901d70 */
[----:B0-----:R-:W-:-:S03]  /*92e0*/  @P4 LEA R10, P0, R20, R14, 0x1 ;  /* 0x0000000e140a4211 */ /* 0x001fc600078008ff */
[----:B-1----:R-:W-:Y:S01]  /*92f0*/  SHFL.IDX PT, R2, R5, 0x4, 0x181f ;  /* 0x00981f0005027f89 */ /* 0x002fe200000e0000 */
[----:B------:R-:W-:-:S03]  /*9300*/  @P4 LEA R12, R4, UR37, 0x1 ;  /* 0x00000025040c4c11 */ /* 0x000fc6000f8e08ff */
[----:B------:R-:W0:Y:S01]  /*9310*/  SHFL.IDX PT, R14, R0, 0x3, 0x181f ;  /* 0x00781f00000e7f89 */ /* 0x000e2200000e0000 */
[----:B------:R-:W-:-:S03]  /*9320*/  @P4 IMAD.X R9, RZ, RZ, R9, P0 ;  /* 0x000000ffff094224 */ /* 0x000fc600000e0609 */
[----:B------:R-:W-:Y:S02]  /*9330*/  SHFL.IDX PT, R5, R5, 0x5, 0x181f ;  /* 0x00b81f0005057f89 */ /* 0x000fe400000e0000 */
[----:B------:R-:W-:Y:S02]  /*9340*/  @P4 MOV R3, R9 ;  /* 0x0000000900034202 */ /* 0x000fe40000000f00 */
[----:B------:R-:W-:Y:S02]  /*9350*/  @P3 LEA R9, R4, UR37, 0x1 ;  /* 0x0000002504093c11 */ /* 0x000fe4000f8e08ff */
[C---:B0-----:R-:W-:Y:S02]  /*9360*/  @P3 LEA R8, P0, R20.reuse, R14, 0x1 ;  /* 0x0000000e14083211 */ /* 0x041fe400078008ff */
[----:B------:R-:W0:Y:S03]  /*9370*/  SHFL.IDX PT, R14, R0, 0x4, 0x181f ;  /* 0x00981f00000e7f89 */ /* 0x000e2600000e0000 */
[----:B------:R-:W-:Y:S01]  /*9380*/  @P3 IMAD.X R7, RZ, RZ, R7, P0 ;  /* 0x000000ffff073224 */ /* 0x000fe200000e0607 */
[----:B0-----:R-:W-:-:S02]  /*9390*/  @P2 LEA R6, P0, R20, R14, 0x1 ;  /* 0x0000000e14062211 */ /* 0x001fc400078008ff */
[----:B------:R0:W1:Y:S03]  /*93a0*/  SHFL.IDX PT, R14, R0, 0x5, 0x181f ;  /* 0x00b81f00000e7f89 */ /* 0x00006600000e0000 */
[----:B------:R-:W-:Y:S02]  /*93b0*/  @P2 IMAD.X R11, RZ, RZ, R2, P0 ;  /* 0x000000ffff0b2224 */ /* 0x000fe400000e0602 */
[----:B------:R-:W-:-:S05]  /*93c0*/  @P4 IMAD.MOV.U32 R2, RZ, RZ, R10 ;  /* 0x000000ffff024224 */ /* 0x000fca00078e000a */
[----:B------:R2:W-:Y:S02]  /*93d0*/  @P4 LDGSTS.E.BYPASS.LTC128B.128 [R12+0x1d400], desc[UR48][R2.64], !P1 ;  /* 0x1d400000020c4fae */ /* 0x0005e4000c901d70 */
[----:B--2---:R-:W-:Y:S02]  /*93e0*/  @P3 IMAD.MOV.U32 R2, RZ, RZ, R8 ;  /* 0x000000ffff023224 */ /* 0x004fe400078e0008 */
[----:B------:R-:W-:Y:S01]  /*93f0*/  @P3 IMAD.MOV.U32 R3, RZ, RZ, R7 ;  /* 0x000000ffff033224 */ /* 0x000fe200078e0007 */
[----:B------:R-:W-:-:S04]  /*9400*/  @P2 LEA R7, R4, UR37, 0x1 ;  /* 0x0000002504072c11 */ /* 0x000fc8000f8e08ff */
[----:B------:R2:W-:Y:S02]  /*9410*/  @P3 LDGSTS.E.BYPASS.LTC128B.128 [R9+0x1dc00], desc[UR48][R2.64], !P1 ;  /* 0x1dc0000002093fae */ /* 0x0005e4000c901d70 */
[----:B--2---:R-:W-:Y:S02]  /*9420*/  @P2 IMAD.MOV.U32 R2, RZ, RZ, R6 ;  /* 0x000000ffff022224 */ /* 0x004fe400078e0006 */
[----:B------:R-:W-:-:S05]  /*9430*/  @P2 IMAD.MOV.U32 R3, RZ, RZ, R11 ;  /* 0x000000ffff032224 */ /* 0x000fca00078e000b */
[----:B-1----:R0:W-:Y:S02]  /*9440*/  @P2 LDGSTS.E.BYPASS.LTC128B.128 [R7+0x1e400], desc[UR48][R2.64], !P1 ;  /* 0x1e40000002072fae */ /* 0x0021e4000c901d70 */
.L_x_107:
[----:B------:R-:W-:-:S13]  /*9450*/  ISETP.GE.AND P2, PT, R34, 0x51, PT ;  /* 0x000000512200780c */ /* 0x000fda0003f46270 */
[----:B0-----:R-:W-:-:S05]  /*9460*/  @P2 LEA R2, P0, R20, R14, 0x1 ;  /* 0x0000000e14022211 */ /* 0x001fca00078008ff */
[----:B------:R-:W-:Y:S01]  /*9470*/  @P2 IMAD.X R3, RZ, RZ, R5, P0 ;  /* 0x000000ffff032224 */ /* 0x000fe200000e0605 */
[----:B------:R-:W-:Y:S02]  /*9480*/  @P2 LEA R5, R4, UR37, 0x1 ;  /* 0x0000002504052c11 */ /* 0x000fe4000f8e08ff */
[----:B------:R-:W-:-:S03]  /*9490*/  PLOP3.LUT P0, PT, PT, PT, PT, 0x80, 0x0 ;  /* 0x000000000000781c */ /* 0x000fc60003f0f070 */
[----:B------:R-:W-:Y:S01]  /*94a0*/  @!PT LDS RZ, [RZ] ;  /* 0x00000000fffff984 */ /* 0x000fe20000000800 */
[----:B------:R-:W-:Y:S01]  /*94b0*/  @!PT LDS RZ, [RZ] ;  /* 0x00000000fffff984 */ /* 0x000fe20000000800 */
[----:B------:R-:W-:Y:S01]  /*94c0*/  @!PT LDS RZ, [RZ] ;  /* 0x00000000fffff984 */ /* 0x000fe20000000800 */
[----:B------:R0:W-:Y:S01]  /*94d0*/  @P2 LDGSTS.E.BYPASS.LTC128B.128 [R5+0x1ec00], desc[UR48][R2.64], !P1 ;  /* 0x1ec0000002052fae */ /* 0x0001e2000c901d70 */
[----:B------:R-:W-:-:S09]  /*94e0*/  NOP ;  /* 0x0000000000007918 */ /* 0x000fd20000000000 */
.L_x_49:
[----:B------:R-:W-:Y:S02]  /*94f0*/  PLOP3.LUT P1, PT, P1, P0, PT, 0xa2, 0x0 ;  /* 0x000000000000781c */ /* 0x000fe40000f21472 */
[----:B------:R-:W-:-:S08]  /*9500*/  @P0 R2UR P1, UR4, R22 ;  /* 0x00000000160402ca */ /* 0x000fd00000020000 */
[----:B------:R-:W-:-:S05]  /*9510*/  @P0 PLOP3.LUT P0, PT, P1, PT, PT, 0x80, 0x0 ;  /* 0x000000000000081c */ /* 0x000fca0000f0f070 */
[----:B------:R-:W-:Y:S01]  /*9520*/  @!P1 SYNCS.ARRIVE.TRANS64.RED.A0T1 RZ, [UR4+0x22830], RZ ;  /* 0x022830ffffff99a7 */ /* 0x000fe20008200404 */
[----:B------:R-:W-:Y:S07]  /*9530*/  @!P1 ARRIVES.LDGSTSBAR.64.TRANSCNT [UR4+0x22830] ;  /* 0x02283000ff0099b0 */ /* 0x000fee0008000a84 */
[----:B------:R-:W-:Y:S05]  /*9540*/  @P0 BRA.U.ANY `(.L_x_49) ;  /* 0xfffffffd00e80947 */ /* 0x000fea000393ffff */
[----:B------:R-:W-:Y:S01]  /*9550*/  NOP ;  /* 0x0000000000007918 */ /* 0x000fe20000000000 */
[----:B------:R-:W-:-:S05]  /*9560*/  IMAD.U32 R0, RZ, RZ, UR41 ;  /* 0x00000029ff007e24 */ /* 0x000fca000f8e00ff */
[----:B------:R-:W-:-:S13]  /*9570*/  ISETP.NE.AND P2, PT, R0, 0x3, PT ;  /* 0x000000030000780c */ /* 0x000fda0003f45270 */
[----:B------:R-:W-:Y:S05]  /*9580*/  @!P2 BRA `(.L_x_50) ;  /* 0x000000000004a947 */ /* 0x000fea0003800000 */
[----:B------:R-:W-:Y:S01]  /*9590*/  BPT.TRAP 0x1 ;  /* 0x000000040000795c */ /* 0x000fe20000300000 */
.L_x_50:
[----:B------:R1:W-:Y:S02]  /*95a0*/  SYNCS.ARRIVE.TRANS64.A1T0 RZ, [R22+URZ+0x22830], RZ ;  /* 0x022830ff16ff79a7 */ /* 0x0003e4000810003f */
[----:B------:R-:W-:Y:S05]  /*95b0*/  WARPSYNC.ALL ;  /* 0x0000000000007948 */ /* 0x000fea0003800000 */
[----:B------:R-:W-:-:S04]  /*95c0*/  UIADD3 UR4, UR37, 0x18400, URZ ;  /* 0x0001840025047890 */ /* 0x000fc8000fffe03f */
[----:B------:R-:W-:Y:S01]  /*95d0*/  ULOP3.LUT UP0, URZ, UR4, 0x3ff, URZ, 0xc0, !UPT ;  /* 0x000003ff043f7892 */ /* 0x000fe2000f80c03f */
[----:B------:R-:W-:Y:S05]  /*95e0*/  BAR.SYNC.DEFER_BLOCKING 0x8, 0x180 ;  /* 0x0206000000007b1d */ /* 0x000fea0000010000 */
[----:B------:R-:W-:-:S13]  /*95f0*/  PLOP3.LUT P0, PT, PT, PT, UP0, 0x80, 0x0 ;  /* 0x000000000000781c */ /* 0x000fda0003f0f008 */
[----:B------:R-:W-:Y:S05]  /*9600*/  @!P0 BRA `(.L_x_51) ;  /* 0x0000000000408947 */ /* 0x000fea0003800000 */
[----:B0-----:R-:W-:Y:S01]  /*9610*/  MOV R2, 0x0 ;  /* 0x0000000000027802 */ /* 0x001fe20000000f00 */
[----:B------:R-:W-:Y:S01]  /*9620*/  ULDC.64 UR6, c[0x4][0x98] ;  /* 0x0100260000067ab9 */ /* 0x000fe20000000a00 */
[----:B------:R-:W-:Y:S01]  /*9630*/  ULDC.64 UR8, c[0x4][0xa0] ;  /* 0x0100280000087ab9 */ /* 0x000fe20000000a00 */
[----:B------:R-:W-:Y:S01]  /*9640*/  ULDC.64 UR4, c[0x4][0x20] ;  /* 0x0100080000047ab9 */ /* 0x000fe20000000a00 */
[----:B------:R-:W-:Y:S01]  /*9650*/  MOV R4, UR6 ;  /* 0x0000000600047c02 */ /* 0x000fe20008000f00 */
[----:B------:R-:W-:Y:S01]  /*9660*/  IMAD.U32 R5, RZ, RZ, UR7 ;  /* 0x00000007ff057e24 */ /* 0x000fe2000f8e00ff */
[----:B------:R-:W0:Y:S01]  /*9670*/  LDC.64 R2, c[0x4][R2] ;  /* 0x0100000002027b82 */ /* 0x000e220000000a00 */
[----:B------:R-:W-:Y:S01]  /*9680*/  IMAD.U32 R6, RZ, RZ, UR8 ;  /* 0x00000008ff067e24 */ /* 0x000fe2000f8e00ff */
[----:B------:R-:W-:Y:S01]  /*9690*/  MOV R12, 0x1 ;  /* 0x00000001000c7802 */ /* 0x000fe20000000f00 */
[----:B------:R-:W-:Y:S02]  /*96a0*/  IMAD.U32 R7, RZ, RZ, UR9 ;  /* 0x00000009ff077e24 */ /* 0x000fe4000f8e00ff */
[----:B------:R-:W-:-:S02]  /*96b0*/  IMAD.U32 R10, RZ, RZ, UR4 ;  /* 0x00000004ff0a7e24 */ /* 0x000fc4000f8e00ff */
[----:B------:R-:W-:Y:S02]  /*96c0*/  IMAD.U32 R11, RZ, RZ, UR5 ;  /* 0x00000005ff0b7e24 */ /* 0x000fe4000f8e00ff */
[----:B------:R-:W-:Y:S02]  /*96d0*/  IMAD.MOV.U32 R8, RZ, RZ, 0x70 ;  /* 0x00000070ff087424 */ /* 0x000fe400078e00ff */
[----:B------:R-:W-:-:S07]  /*96e0*/  IMAD.MOV.U32 R13, RZ, RZ, RZ ;  /* 0x000000ffff0d7224 */ /* 0x000fce00078e00ff */
[----:B------:R-:W-:-:S07]  /*96f0*/  LEPC R20, `(.L_x_51) ;  /* 0x000000001014794e */ /* 0x000fce0000000000 */
[----:B01----:R-:W-:Y:S05]  /*9700*/  CALL.ABS.NOINC R2 ;  /* 0x0000000002007343 */ /* 0x003fea0003c00000 */
.L_x_51:
[----:B0-----:R-:W0:Y:S01]  /*9710*/  LDC R5, c[0x0][0x448] ;  /* 0x00011200ff057b82 */ /* 0x001e220000000800 */
[----:B------:R-:W-:Y:S01]  /*9720*/  IMAD.MOV R0, RZ, RZ, -R23 ;  /* 0x000000ffff007224 */ /* 0x000fe200078e0a17 */
[----:B------:R-:W-:Y:S01]  /*9730*/  ULDC UR4, c[0x0][0xc38] ;  /* 0x00030e0000047ab9 */ /* 0x000fe20000000800 */
[----:B------:R-:W2:Y:S01]  /*9740*/  S2R R21, SR_TID.X ;  /* 0x0000000000157919 */ /* 0x000ea20000002100 */
[----:B------:R-:W-:Y:S01]  /*9750*/  LOP3.LUT P5, RZ, R16, 0x2000, RZ, 0xc0, !PT ;  /* 0x0000200010ff7812 */ /* 0x000fe200078ac0ff */
[----:B------:R-:W-:Y:S01]  /*9760*/  IMAD R0, R0, UR4, R37 ;  /* 0x0000000400007c24 */ /* 0x000fe2000f8e0225 */
[----:B------:R-:W-:Y:S01]  /*9770*/  ULDC.64 UR4, c[0x0][0x2d8] ;  /* 0x0000b60000047ab9 */ /* 0x000fe20000000a00 */
[----:B------:R-:W-:Y:S02]  /*9780*/  LEA R20, R31, UR37, 0x1 ;  /* 0x000000251f147c11 */ /* 0x000fe4000f8e08ff */
[----:B------:R-:W-:-:S05]  /*9790*/  IMAD.SHL.U32 R0, R0, 0x80, RZ ;  /* 0x0000008000007824 */ /* 0x000fca00078e00ff */
[----:B------:R-:W-:-:S05]  /*97a0*/  LOP3.LUT R6, R28, R0, RZ, 0xfc, !PT ;  /* 0x000000001c067212 */ /* 0x000fca00078efcff */
[----:B------:R-:W-:Y:S01]  /*97b0*/  IMAD.MOV.U32 R4, RZ, RZ, R6 ;  /* 0x000000ffff047224 */ /* 0x000fe200078e0006 */
[----:B0-----:R-:W-:Y:S01]  /*97c0*/  ISETP.NE.AND P0, PT, R5, 0x1, PT ;  /* 0x000000010500780c */ /* 0x001fe20003f05270 */
[----:B--2---:R-:W-:-:S12]  /*97d0*/  IMAD.SHL.U32 R21, R21, 0x8, RZ ;  /* 0x0000000815157824 */ /* 0x004fd800078e00ff */
[----:B------:R-:W0:Y:S01]  /*97e0*/  @P0 LDC R3, c[0x0][0x44c] ;  /* 0x00011300ff030b82 */ /* 0x000e220000000800 */
[----:B------:R-:W-:-:S07]  /*97f0*/  LOP3.LUT R21, R21, 0x38, RZ, 0xc0, !PT ;  /* 0x0000003815157812 */ /* 0x000fce00078ec0ff */
[----:B------:R-:W2:Y:S01]  /*9800*/  @P0 LDC R7, c[0x0][0x450] ;  /* 0x00011400ff070b82 */ /* 0x000ea20000000800 */
[----:B0-----:R-:W-:-:S05]  /*9810*/  @P0 IMAD.HI.U32 R2, R6, R3, RZ ;  /* 0x0000000306020227 */ /* 0x001fca00078e00ff */
[----:B--2---:R-:W-:Y:S01]  /*9820*/  @P0 SHF.R.U32.HI R4, RZ, R7, R2 ;  /* 0x00000007ff040219 */ /* 0x004fe20000011602 */
[----:B------:R-:W-:Y:S01]  /*9830*/  IMAD R2, R29, UR4, RZ ;  /* 0x000000041d027c24 */ /* 0x000fe2000f8e02ff */
[----:B------:R-:W-:-:S03]  /*9840*/  SHF.R.S32.HI R7, RZ, 0x1f, R18 ;  /* 0x0000001fff077819 */ /* 0x000fc60000011412 */
[C---:B------:R-:W-:Y:S02]  /*9850*/  IMAD R9, R19.reuse, UR5, R2 ;  /* 0x0000000513097c24 */ /* 0x040fe4000f8e0202 */
[----:B------:R-:W-:Y:S01]  /*9860*/  IMAD.WIDE.U32 R2, R19, UR4, RZ ;  /* 0x0000000413027c25 */ /* 0x000fe2000f8e00ff */
[----:B------:R-:W-:-:S03]  /*9870*/  ULDC.64 UR4, c[0x0][0x2e0] ;  /* 0x0000b80000047ab9 */ /* 0x000fc60000000a00 */
[----:B------:R-:W-:Y:S02]  /*9880*/  IMAD.IADD R3, R3, 0x1, R9 ;  /* 0x0000000103037824 */ /* 0x000fe400078e0209 */
[----:B------:R-:W-:Y:S02]  /*9890*/  IMAD R7, R7, UR4, RZ ;  /* 0x0000000407077c24 */ /* 0x000fe4000f8e02ff */
[----:B------:R-:W-:Y:S02]  /*98a0*/  IMAD.MOV R8, RZ, RZ, -R4 ;  /* 0x000000ffff087224 */ /* 0x000fe400078e0a04 */
[C---:B------:R-:W-:Y:S02]  /*98b0*/  IMAD R7, R18.reuse, UR5, R7 ;  /* 0x0000000512077c24 */ /* 0x040fe4000f8e0207 */
[----:B------:R-:W-:Y:S01]  /*98c0*/  IMAD.WIDE.U32 R2, R18, UR4, R2 ;  /* 0x0000000412027c25 */ /* 0x000fe2000f8e0002 */
[----:B------:R-:W-:-:S03]  /*98d0*/  ULDC.64 UR4, c[0x0][0x2d0] ;  /* 0x0000b40000047ab9 */ /* 0x000fc60000000a00 */
[----:B------:R-:W-:Y:S01]  /*98e0*/  IMAD R5, R5, R8, R6 ;  /* 0x0000000805057224 */ /* 0x000fe200078e0206 */
[----:B------:R-:W-:Y:S02]  /*98f0*/  SHF.R.S32.HI R6, RZ, 0x1f, R4 ;  /* 0x0000001fff067819 */ /* 0x000fe40000011404 */
[----:B------:R-:W-:-:S03]  /*9900*/  IADD3 R3, R3, R7, RZ ;  /* 0x0000000703037210 */ /* 0x000fc60007ffe0ff */
[----:B------:R-:W-:Y:S02]  /*9910*/  IMAD R7, R6, UR4, RZ ;  /* 0x0000000406077c24 */ /* 0x000fe4000f8e02ff */
[----:B------:R-:W-:-:S04]  /*9920*/  IMAD.WIDE.U32 R2, R4, UR4, R2 ;  /* 0x0000000404027c25 */ /* 0x000fc8000f8e0002 */
[----:B------:R-:W-:Y:S01]  /*9930*/  IMAD R7, R4, UR5, R7 ;  /* 0x0000000504077c24 */ /* 0x000fe2000f8e0207 */
[----:B------:R-:W-:Y:S01]  /*9940*/  SHF.R.S32.HI R4, RZ, 0x1f, R5 ;  /* 0x0000001fff047819 */ /* 0x000fe20000011405 */
[----:B------:R-:W-:Y:S02]  /*9950*/  ULDC.64 UR4, c[0x0][0x2c8] ;  /* 0x0000b20000047ab9 */ /* 0x000fe40000000a00 */
[----:B------:R-:W-:Y:S02]  /*9960*/  IMAD.IADD R3, R3, 0x1, R7 ;  /* 0x0000000103037824 */ /* 0x000fe400078e0207 */
[----:B------:R-:W-:Y:S02]  /*9970*/  IMAD R4, R4, UR4, RZ ;  /* 0x0000000404047c24 */ /* 0x000fe4000f8e02ff */
[----:B------:R-:W-:-:S04]  /*9980*/  IMAD.WIDE.U32 R2, R5, UR4, R2 ;  /* 0x0000000405027c25 */ /* 0x000fc8000f8e0002 */
[----:B------:R-:W-:Y:S01]  /*9990*/  IMAD R7, R5, UR5, R4 ;  /* 0x0000000505077c24 */ /* 0x000fe2000f8e0204 */
[----:B------:R-:W-:Y:S02]  /*99a0*/  ULDC.64 UR4, c[0x0][0x280] ;  /* 0x0000a00000047ab9 */ /* 0x000fe40000000a00 */
[----:B------:R-:W-:Y:S01]  /*99b0*/  LEA R4, P0, R2, UR4, 0x1 ;  /* 0x0000000402047c11 */ /* 0x000fe2000f8008ff */
[----:B------:R-:W-:Y:S01]  /*99c0*/  IMAD.IADD R5, R3, 0x1, R7 ;  /* 0x0000000103057824 */ /* 0x000fe200078e0207 */
[----:B------:R-:W-:-:S04]  /*99d0*/  UMOV UR4, 0xffffffff ;  /* 0xffffffff00047882 */ /* 0x000fc80000000000 */
[----:B------:R-:W-:Y:S01]  /*99e0*/  LEA.HI.X R5, R2, UR5, R5, 0x1, P0 ;  /* 0x0000000502057c11 */ /* 0x000fe200080f0c05 */
[----:B------:R-:W-:Y:S06]  /*99f0*/  BRA.DIV UR4, `(.L_x_52) ;  /* 0x0000002a04b87947 */ /* 0x000fec000b800000 */
[----:B------:R-:W0:Y:S01]  /*9a00*/  SHFL.IDX PT, R14, R4, RZ, 0x181f ;  /* 0x00181fff040e7589 */ /* 0x000e2200000e0000 */
[----:B------:R-:W-:-:S03]  /*9a10*/  IMAD.IADD R0, R36, 0x1, R0 ;  /* 0x0000000124007824 */ /* 0x000fc600078e0200 */
[----:B------:R-:W2:Y:S02]  /*9a20*/  SHFL.IDX PT, R2, R5, RZ, 0x181f ;  /* 0x00181fff05027589 */ /* 0x000ea400000e0000 */
[C---:B------:R-:W-:Y:S02]  /*9a30*/  ISETP.GE.AND P0, PT, R0.reuse, UR39, PT ;  /* 0x0000002700007c0c */ /* 0x040fe4000bf06270 */
[----:B------:R-:W-:Y:S01]  /*9a40*/  SHFL.IDX PT, R6, R5, 0x1, 0x181f ;  /* 0x00381f0005067f89 */ /* 0x000fe200000e0000 */
[----:B------:R-:W-:-:S10]  /*9a50*/  IADD3 R7, R0, 0x10, RZ ;  /* 0x0000001000077810 */ /* 0x000fd40007ffe0ff */
[----:B0-----:R-:W-:-:S05]  /*9a60*/  @!P0 LEA R14, P1, R21, R14, 0x1 ;  /* 0x0000000e150e8211 */ /* 0x001fca00078208ff */
[----:B--2---:R-:W-:Y:S02]  /*9a70*/  @!P0 IMAD.X R3, RZ, RZ, R2, P1 ;  /* 0x000000ffff038224 */ /* 0x004fe400008e0602 */
[----:B------:R-:W-:Y:S02]  /*9a80*/  @!P0 IMAD.MOV.U32 R2, RZ, RZ, R14 ;  /* 0x000000ffff028224 */ /* 0x000fe400078e000e */
[----:B------:R-:W0:Y:S04]  /*9a90*/  SHFL.IDX PT, R14, R4, 0x1, 0x181f ;  /* 0x00381f00040e7f89 */ /* 0x000e2800000e0000 */
[----:B------:R0:W-:Y:S01]  /*9aa0*/  @!P0 LDGSTS.E.BYPASS.LTC128B.128 [R20+0x18400], desc[UR48][R2.64], !P5 ;  /* 0x1840000002148fae */ /* 0x0001e2000e901d70 */
[----:B------:R-:W-:Y:S01]  /*9ab0*/  ISETP.GE.AND P0, PT, R7, UR39, PT ;  /* 0x0000002707007c0c */ /* 0x000fe2000bf06270 */
[----:B------:R-:W-:-:S12]  /*9ac0*/  VIADD R7, R0, 0x20 ;  /* 0x0000002000077836 */ /* 0x000fd80000000000 */
[----:B0-----:R-:W-:Y:S02]  /*9ad0*/  @!P0 LEA R2, P1, R21, R14, 0x1 ;  /* 0x0000000e15028211 */ /* 0x001fe400078208ff */
[----:B------:R-:W0:Y:S03]  /*9ae0*/  SHFL.IDX PT, R14, R4, 0x2, 0x181f ;  /* 0x00581f00040e7f89 */ /* 0x000e2600000e0000 */
[----:B------:R-:W-:Y:S02]  /*9af0*/  @!P0 IMAD.X R3, RZ, RZ, R6, P1 ;  /* 0x000000ffff038224 */ /* 0x000fe400008e0606 */
[----:B------:R-:W2:Y:S04]  /*9b00*/  SHFL.IDX PT, R6, R5, 0x2, 0x181f ;  /* 0x00581f0005067f89 */ /* 0x000ea800000e0000 */
[----:B------:R0:W-:Y:S01]  /*9b10*/  @!P0 LDGSTS.E.BYPASS.LTC128B.128 [R20+0x18c00], desc[UR48][R2.64], !P5 ;  /* 0x18c0000002148fae */ /* 0x0001e2000e901d70 */
[----:B------:R-:W-:Y:S01]  /*9b20*/  ISETP.GE.AND P0, PT, R7, UR39, PT ;  /* 0x0000002707007c0c */ /* 0x000fe2000bf06270 */
[----:B------:R-:W-:-:S12]  /*9b30*/  VIADD R7, R0, 0x30 ;  /* 0x0000003000077836 */ /* 0x000fd80000000000 */
[----:B0-----:R-:W-:Y:S02]  /*9b40*/  @!P0 LEA R2, P1, R21, R14, 0x1 ;  /* 0x0000000e15028211 */ /* 0x001fe400078208ff */
[----:B------:R-:W0:Y:S03]  /*9b50*/  SHFL.IDX PT, R14, R4, 0x3, 0x181f ;  /* 0x00781f00040e7f89 */ /* 0x000e2600000e0000 */
[----:B--2---:R-:W-:Y:S02]  /*9b60*/  @!P0 IMAD.X R3, RZ, RZ, R6, P1 ;  /* 0x000000ffff038224 */ /* 0x004fe400008e0606 */
        /* <DEDUP_REMOVED lines=12> */
[----:B------:R-:W0:Y:S02]  /*9c30*/  SHFL.IDX PT, R14, R4, 0x5, 0x181f ;  /* 0x00b81f00040e7f89 */ /* 0x000e2400000e0000 */
[----:B--2---:R-:W-:Y:S02]  /*9c40*/  @!P0 IADD3.X R3, RZ, R6, RZ, P1, !PT ;  /* 0x00000006ff038210 */ /* 0x004fe40000ffe4ff */
        /* <DEDUP_REMOVED lines=9> */
[----:B------:R-:W-:-:S13]  /*9ce0*/  ISETP.GE.AND P0, PT, R7, UR39, PT ;  /* 0x0000002707007c0c */ /* 0x000fda000bf06270 */
[----:B0-----:R-:W-:Y:S02]  /*9cf0*/  @!P0 LEA R2, P1, R21, R14, 0x1 ;  /* 0x0000000e15028211 */ /* 0x001fe400078208ff */
[----:B------:R0:W3:Y:S03]  /*9d00*/  SHFL.IDX PT, R14, R4, 0x7, 0x181f ;  /* 0x00f81f00040e7f89 */ /* 0x0000e600000e0000 */
[----:B--2---:R-:W-:Y:S02]  /*9d10*/  @!P0 IMAD.X R3, RZ, RZ, R6, P1 ;  /* 0x000000ffff038224 */ /* 0x004fe400008e0606 */
[----:B------:R0:W2:Y:S04]  /*9d20*/  SHFL.IDX PT, R6, R5, 0x7, 0x181f ;  /* 0x00f81f0005067f89 */ /* 0x0000a800000e0000 */
[----:B------:R0:W-:Y:S02]  /*9d30*/  @!P0 LDGSTS.E.BYPASS.LTC128B.128 [R20+0x1b400], desc[UR48][R2.64], !P5 ;  /* 0x1b40000002148fae */ /* 0x0001e4000e901d70 */
.L_x_124:
[----:B0-----:R-:W4:Y:S01]  /*9d40*/  LDL R5, [R1+0x4] ;  /* 0x0000040001057983 */ /* 0x001f220000100800 */
[----:B------:R-:W-:-:S05]  /*9d50*/  VIADD R0, R0, 0x70 ;  /* 0x0000007000007836 */ /* 0x000fca0000000000 */
[----:B------:R-:W-:-:S13]  /*9d60*/  ISETP.GE.AND P0, PT, R0, UR39, PT ;  /* 0x0000002700007c0c */ /* 0x000fda000bf06270 */
[----:B---3--:R-:W-:-:S05]  /*9d70*/  @!P0 LEA R2, P1, R21, R14, 0x1 ;  /* 0x0000000e15028211 */ /* 0x008fca00078208ff */
[----:B--2---:R-:W-:-:S05]  /*9d80*/  @!P0 IMAD.X R3, RZ, RZ, R6, P1 ;  /* 0x000000ffff038224 */ /* 0x004fca00008e0606 */
[----:B------:R-:W-:Y:S01]  /*9d90*/  @!PT LDS RZ, [RZ] ;  /* 0x00000000fffff984 */ /* 0x000fe20000000800 */
[----:B------:R-:W-:Y:S01]  /*9da0*/  @!PT LDS RZ, [RZ] ;  /* 0x00000000fffff984 */ /* 0x000fe20000000800 */
[----:B------:R-:W-:Y:S01]  /*9db0*/  @!PT LDS RZ, [RZ] ;  /* 0x00000000fffff984 */ /* 0x000fe20000000800 */
[----:B------:R0:W-:Y:S01]  /*9dc0*/  @!P0 LDGSTS.E.BYPASS.LTC128B.128 [R20+0x1bc00], desc[UR48][R2.64], !P5 ;  /* 0x1bc0000002148fae */ /* 0x0001e2000e901d70 */
[----:B------:R-:W-:Y:S01]  /*9dd0*/  NOP ;  /* 0x0000000000007918 */ /* 0x000fe20000000000 */
[----:B------:R-:W-:Y:S02]  /*9de0*/  SYNCS.ARRIVE.TRANS64.RED.A0T1 RZ, [UR37+0x22800], RZ ;  /* 0x022800ffffff79a7 */ /* 0x000fe40008200425 */
[----:B------:R-:W-:Y:S01]  /*9df0*/  ARRIVES.LDGSTSBAR.64.TRANSCNT [UR37+0x22800] ;  /* 0x02280000ff0079b0 */ /* 0x000fe20008000aa5 */
[----:B----4-:R-:W-:-:S04]  /*9e00*/  LOP3.LUT R0, R5, 0x1, RZ, 0xc, !PT ;  /* 0x0000000105007812 */ /* 0x010fc800078e0cff */
[----:B------:R-:W-:Y:S01]  /*9e10*/  SHF.L.U32 R0, R0, 0x1f, RZ ;  /* 0x0000001f00007819 */ /* 0x000fe200000006ff */
[----:B------:R-:W-:Y:S01]  /*9e20*/  NOP ;  /* 0x0000000000007918 */ /* 0x000fe20000000000 */
[----:B------:R-:W-:Y:S01]  /*9e30*/  SYNCS.ARRIVE.TRANS64.A1T0 RZ, [UR37+0x22800], RZ ;  /* 0x022800ffffff79a7 */ /* 0x000fe20008100025 */
[----:B------:R-:W-:Y:S01]  /*9e40*/  BSSY B0, `(.L_x_53) ;  /* 0x0000003000007945 */ /* 0x000fe20003800000 */
[----:B------:R-:W2:Y:S03]  /*9e50*/  SYNCS.PHASECHK.TRANS64.TRYWAIT P0, [UR37+0x22820], R0 ;  /* 0x02282000ff0075a7 */ /* 0x000ea60008000165 */
[----:B0-2---:R-:W-:Y:S05]  /*9e60*/  @!P0 BRA `(.L_x_54) ;  /* 0x0000002c00cc8947 */ /* 0x005fea0003800000 */
.L_x_125:
[----:B------:R-:W-:Y:S05]  /*9e70*/  BSYNC B0 ;  /* 0x0000000000007941 */ /* 0x000fea0003800000 */
.L_x_53:
[----:B------:R-:W-:-:S04]  /*9e80*/  MOV R2, UR41 ;  /* 0x0000002900027c02 */ /* 0x000fc80008000f00 */
[----:B------:R-:W-:-:S13]  /*9e90*/  ISETP.NE.AND P0, PT, R2, 0x3, PT ;  /* 0x000000030200780c */ /* 0x000fda0003f05270 */
[----:B------:R-:W-:Y:S05]  /*9ea0*/  @!P0 BRA `(.L_x_55) ;  /* 0x0000000000048947 */ /* 0x000fea0003800000 */
[----:B------:R-:W-:Y:S01]  /*9eb0*/  BPT.TRAP 0x1 ;  /* 0x000000040000795c */ /* 0x000fe20000300000 */
.L_x_55:
[----:B0-----:R-:W-:Y:S01]  /*9ec0*/  SHF.L.U32 R3, R27, 0x1f, RZ ;  /* 0x0000001f1b037819 */ /* 0x001fe200000006ff */
[----:B------:R-:W-:Y:S03]  /*9ed0*/  BSSY B0, `(.L_x_56) ;  /* 0x0000003000007945 */ /* 0x000fe60003800000 */
[----:B------:R-:W0:Y:S02]  /*9ee0*/  SYNCS.PHASECHK.TRANS64.TRYWAIT P0, [R22+URZ+0x22860], R3 ;  /* 0x02286003160075a7 */ /* 0x000e24000800017f */
[----:B0-----:R-:W-:Y:S05]  /*9ef0*/  @!P0 BRA `(.L_x_57) ;  /* 0x0000002c00c08947 */ /* 0x001fea0003800000 */
.L_x_126:
[----:B------:R-:W-:Y:S05]  /*9f00*/  BSYNC B0 ;  /* 0x0000000000007941 */ /* 0x000fea0003800000 */
.L_x_56:
[----:B------:R-:W2:Y:S01]  /*9f10*/  LDL.LU R0, [R1] ;  /* 0x0000000001007983 */ /* 0x000ea20000300800 */
[----:B------:R-:W-:Y:S01]  /*9f20*/  ULDC.64 UR4, c[0x0][0x328] ;  /* 0x0000ca0000047ab9 */ /* 0x000fe20000000a00 */
[----:B------:R-:W-:Y:S02]  /*9f30*/  IMAD R6, R17, 0x6000, R31 ;  /* 0x0000600011067824 */ /* 0x000fe400078e021f */
[----:B------:R-:W-:Y:S02]  /*9f40*/  IMAD R26, R26, UR4, RZ ;  /* 0x000000041a1a7c24 */ /* 0x000fe4000f8e02ff */
[----:B0-----:R-:W-:-:S04]  /*9f50*/  IMAD.WIDE.U32 R2, R25, UR4, RZ ;  /* 0x0000000419027c25 */ /* 0x001fc8000f8e00ff */
[----:B------:R-:W-:Y:S01]  /*9f60*/  IMAD R5, R25, UR5, R26 ;  /* 0x0000000519057c24 */ /* 0x000fe2000f8e021a */
[----:B------:R-:W-:-:S03]  /*9f70*/  ULDC.64 UR4, c[0x0][0x338] ;  /* 0x0000ce0000047ab9 */ /* 0x000fc60000000a00 */
[----:B------:R-:W-:Y:S02]  /*9f80*/  IMAD.IADD R3, R3, 0x1, R5 ;  /* 0x0000000103037824 */ /* 0x000fe400078e0205 */
[----:B------:R-:W-:-:S04]  /*9f90*/  IMAD.WIDE.U32 R2, R24, UR4, R2 ;  /* 0x0000000418027c25 */ /* 0x000fc8000f8e0002 */
[----:B--2---:R-:W-:-:S04]  /*9fa0*/  IMAD R5, R0, UR4, RZ ;  /* 0x0000000400057c24 */ /* 0x004fc8000f8e02ff */
[----:B------:R-:W-:Y:S01]  /*9fb0*/  IMAD R5, R24, UR5, R5 ;  /* 0x0000000518057c24 */ /* 0x000fe2000f8e0205 */
[----:B------:R-:W-:Y:S02]  /*9fc0*/  ULDC.64 UR4, c[0x0][0x330] ;  /* 0x0000cc0000047ab9 */ /* 0x000fe40000000a00 */
[----:B------:R-:W-:Y:S02]  /*9fd0*/  IMAD R0, R29, UR4, RZ ;  /* 0x000000041d007c24 */ /* 0x000fe4000f8e02ff */
[----:B------:R-:W-:Y:S02]  /*9fe0*/  IMAD.IADD R3, R3, 0x1, R5 ;  /* 0x0000000103037824 */ /* 0x000fe400078e0205 */
[C---:B------:R-:W-:Y:S02]  /*9ff0*/  IMAD R7, R19.reuse, UR5, R0 ;  /* 0x0000000513077c24 */ /* 0x040fe4000f8e0200 */
[----:B------:R-:W-:Y:S01]  /*a000*/  IMAD.WIDE.U32 R2, R19, UR4, R2 ;  /* 0x0000000413027c25 */ /* 0x000fe2000f8e0002 */
[----:B------:R-:W-:-:S03]  /*a010*/  ULDC.64 UR4, c[0x0][0x318] ;  /* 0x0000c60000047ab9 */ /* 0x000fc60000000a00 */
[----:B------:R-:W-:Y:S01]  /*a020*/  IMAD.IADD R7, R3, 0x1, R7 ;  /* 0x0000000103077824 */ /* 0x000fe200078e0207 */
[----:B------:R-:W-:Y:S01]  /*a030*/  LEA R8, P0, R2, UR4, 0x1 ;  /* 0x0000000402087c11 */ /* 0x000fe2000f8008ff */
[----:B------:R-:W-:-:S03]  /*a040*/  UMOV UR4, 0xffffffff ;  /* 0xffffffff00047882 */ /* 0x000fc60000000000 */
[----:B------:R-:W-:Y:S01]  /*a050*/  LEA.HI.X R7, R2, UR5, R7, 0x1, P0 ;  /* 0x0000000502077c11 */ /* 0x000fe200080f0c07 */
[----:B------:R-:W-:Y:S08]  /*a060*/  BRA.DIV UR4, `(.L_x_58) ;  /* 0x0000002e04787947 */ /* 0x000ff0000b800000 */
[----:B------:R-:W-:Y:S01]  /*a070*/  LOP3.LUT P6, RZ, R16, 0x800000, RZ, 0xc0, !PT ;  /* 0x0080000010ff7812 */ /* 0x000fe200078cc0ff */
[----:B------:R-:W0:Y:S01]  /*a080*/  S2R R4, SR_TID.X ;  /* 0x0000000000047919 */ /* 0x000e220000002100 */
[----:B------:R-:W-:Y:S02]  /*a090*/  LEA R6, R6, UR37, 0x1 ;  /* 0x0000002506067c11 */ /* 0x000fe4000f8e08ff */
[----:B------:R-:W-:Y:S01]  /*a0a0*/  P2R R20, PR, RZ, 0x40 ;  /* 0x00000040ff147803 */ /* 0x000fe20000000000 */
[----:B------:R-:W2:Y:S01]  /*a0b0*/  SHFL.IDX PT, R2, R8, RZ, 0x181f ;  /* 0x00181fff08027589 */ /* 0x000ea200000e0000 */
[C---:B------:R-:W-:Y:S02]  /*a0c0*/  LOP3.LUT P6, RZ, R16.reuse, 0x10000000, RZ, 0xc0, !PT ;  /* 0x1000000010ff7812 */ /* 0x040fe400078cc0ff */
[----:B------:R-:W-:Y:S01]  /*a0d0*/  LOP3.LUT P5, RZ, R16, 0x40000, RZ, 0xc0, !PT ;  /* 0x0004000010ff7812 */ /* 0x000fe200078ac0ff */
[----:B------:R-:W-:Y:S01]  /*a0e0*/  STL [R1+0x18], R27 ;  /* 0x0000181b01007387 */ /* 0x000fe20000100800 */
[----:B------:R-:W-:-:S02]  /*a0f0*/  P2R R21, PR, RZ, 0x40 ;  /* 0x00000040ff157803 */ /* 0x000fc40000000000 */
[C---:B------:R-:W-:Y:S01]  /*a100*/  LOP3.LUT P6, RZ, R16.reuse, 0x80000, RZ, 0xc0, !PT ;  /* 0x0008000010ff7812 */ /* 0x040fe200078cc0ff */
[----:B------:R-:W-:Y:S01]  /*a110*/  STL [R1+0x14], R22 ;  /* 0x0000141601007387 */ /* 0x000fe20000100800 */
[C---:B------:R-:W-:Y:S02]  /*a120*/  LOP3.LUT P4, RZ, R16.reuse, 0x400000, RZ, 0xc0, !PT ;  /* 0x0040000010ff7812 */ /* 0x040fe4000788c0ff */
[----:B------:R-:W-:Y:S01]  /*a130*/  P2R R18, PR, RZ, 0x40 ;  /* 0x00000040ff127803 */ /* 0x000fe20000000000 */
[----:B------:R-:W-:Y:S01]  /*a140*/  STL [R1+0x10], R19 ;  /* 0x0000101301007387 */ /* 0x000fe20000100800 */
[C---:B------:R-:W-:Y:S02]  /*a150*/  LOP3.LUT P6, RZ, R16.reuse, 0x1000000, RZ, 0xc0, !PT ;  /* 0x0100000010ff7812 */ /* 0x040fe400078cc0ff */
[----:B------:R-:W-:Y:S01]  /*a160*/  LOP3.LUT P3, RZ, R16, 0x20000, RZ, 0xc0, !PT ;  /* 0x0002000010ff7812 */ /* 0x000fe2000786c0ff */
[----:B------:R3:W-:Y:S01]  /*a170*/  STL [R1+0xc], R17 ;  /* 0x00000c1101007387 */ /* 0x0007e20000100800 */
[----:B------:R-:W-:-:S02]  /*a180*/  P2R R9, PR, RZ, 0x40 ;  /* 0x00000040ff097803 */ /* 0x000fc40000000000 */
[C---:B------:R-:W-:Y:S01]  /*a190*/  LOP3.LUT P6, RZ, R16.reuse, 0x20000000, RZ, 0xc0, !PT ;  /* 0x2000000010ff7812 */ /* 0x040fe200078cc0ff */
[----:B------:R-:W4:Y:S01]  /*a1a0*/  SHFL.IDX PT, R3, R7, RZ, 0x181f ;  /* 0x00181fff07037589 */ /* 0x000f2200000e0000 */
[C---:B------:R-:W-:Y:S02]  /*a1b0*/  LOP3.LUT P2, RZ, R16.reuse, 0x10000, RZ, 0xc0, !PT ;  /* 0x0001000010ff7812 */ /* 0x040fe4000784c0ff */
[----:B------:R-:W-:Y:S02]  /*a1c0*/  P2R R23, PR, RZ, 0x40 ;  /* 0x00000040ff177803 */ /* 0x000fe40000000000 */
[----:B------:R-:W-:Y:S02]  /*a1d0*/  LOP3.LUT P6, RZ, R35, 0x1, RZ, 0xc0, !PT ;  /* 0x0000000123ff7812 */ /* 0x000fe400078cc0ff */
[----:B------:R-:W-:Y:S01]  /*a1e0*/  LOP3.LUT P1, RZ, R16, 0x8000, RZ, 0xc0, !PT ;  /* 0x0000800010ff7812 */ /* 0x000fe2000782c0ff */
[----:B0-----:R-:W-:Y:S01]  /*a1f0*/  IMAD.SHL.U32 R4, R4, 0x8, RZ ;  /* 0x0000000804047824 */ /* 0x001fe200078e00ff */
[----:B------:R-:W-:-:S02]  /*a200*/  P2R R24, PR, RZ, 0x40 ;  /* 0x00000040ff187803 */ /* 0x000fc40000000000 */
[----:B------:R-:W-:Y:S02]  /*a210*/  LOP3.LUT P6, RZ, R16, 0x100000, RZ, 0xc0, !PT ;  /* 0x0010000010ff7812 */ /* 0x000fe400078cc0ff */
[----:B------:R-:W-:Y:S02]  /*a220*/  LOP3.LUT R4, R4, 0x38, RZ, 0xc0, !PT ;  /* 0x0000003804047812 */ /* 0x000fe400078ec0ff */
[----:B------:R-:W-:Y:S02]  /*a230*/  P2R R25, PR, RZ, 0x40 ;  /* 0x00000040ff197803 */ /* 0x000fe40000000000 */
[----:B------:R-:W-:-:S04]  /*a240*/  LOP3.LUT P6, RZ, R16, 0x2000000, RZ, 0xc0, !PT ;  /* 0x0200000010ff7812 */ /* 0x000fc800078cc0ff */
[----:B------:R-:W-:Y:S02]  /*a250*/  P2R R26, PR, RZ, 0x40 ;  /* 0x00000040ff1a7803 */ /* 0x000fe40000000000 */
[----:B------:R-:W-:-:S04]  /*a260*/  LOP3.LUT P6, RZ, R16, 0x40000000, RZ, 0xc0, !PT ;  /* 0x4000000010ff7812 */ /* 0x000fc800078cc0ff */
[----:B------:R-:W-:Y:S02]  /*a270*/  P2R R0, PR, RZ, 0x40 ;  /* 0x00000040ff007803 */ /* 0x000fe40000000000 */
[----:B------:R-:W-:-:S03]  /*a280*/  LOP3.LUT P6, RZ, R35, 0x2, RZ, 0xc0, !PT ;  /* 0x0000000223ff7812 */ /* 0x000fc600078cc0ff */
[----:B------:R0:W-:Y:S01]  /*a290*/  STL [R1], R0 ;  /* 0x0000000001007387 */ /* 0x0001e20000100800 */
[----:B---3--:R-:W-:Y:S02]  /*a2a0*/  P2R R17, PR, RZ, 0x40 ;  /* 0x00000040ff117803 */ /* 0x008fe40000000000 */
[----:B------:R-:W-:-:S04]  /*a2b0*/  LOP3.LUT P6, RZ, R16, 0x200000, RZ, 0xc0, !PT ;  /* 0x0020000010ff7812 */ /* 0x000fc800078cc0ff */
[----:B------:R-:W-:Y:S02]  /*a2c0*/  P2R R19, PR, RZ, 0x40 ;  /* 0x00000040ff137803 */ /* 0x000fe40000000000 */
[----:B------:R-:W-:Y:S01]  /*a2d0*/  LOP3.LUT P6, RZ, R16, 0x4000000, RZ, 0xc0, !PT ;  /* 0x0400000010ff7812 */ /* 0x000fe200078cc0ff */
[----:B0-----:R-:W-:-:S03]  /*a2e0*/  IMAD.SHL.U32 R0, R4, 0x2, RZ ;  /* 0x0000000204007824 */ /* 0x001fc600078e00ff */
[----:B-1----:R-:W-:Y:S02]  /*a2f0*/  P2R R22, PR, RZ, 0x40 ;  /* 0x00000040ff167803 */ /* 0x002fe40000000000 */
[----:B------:R-:W-:Y:S02]  /*a300*/  LOP3.LUT P6, RZ, R16, 0x80000000, RZ, 0xc0, !PT ;  /* 0x8000000010ff7812 */ /* 0x000fe400078cc0ff */
[----:B--2---:R-:W-:Y:S02]  /*a310*/  IADD3 R14, P0, R2, R0, RZ ;  /* 0x00000000020e7210 */ /* 0x004fe40007f1e0ff */
[----:B------:R-:W-:Y:S01]  /*a320*/  P2R R27, PR, RZ, 0x40 ;  /* 0x00000040ff1b7803 */ /* 0x000fe20000000000 */
[----:B------:R-:W0:Y:S01]  /*a330*/  SHFL.IDX PT, R2, R8, 0x1, 0x181f ;  /* 0x00381f0008027f89 */ /* 0x000e2200000e0000 */
[----:B------:R-:W-:Y:S01]  /*a340*/  LOP3.LUT P6, RZ, R35, 0x4, RZ, 0xc0, !PT ;  /* 0x0000000423ff7812 */ /* 0x000fe200078cc0ff */
[----:B----4-:R-:W-:Y:S02]  /*a350*/  IMAD.X R15, RZ, RZ, R3, P0 ;  /* 0x000000ffff0f7224 */ /* 0x010fe400000e0603 */
[----:B------:R-:W1:Y:S10]  /*a360*/  SHFL.IDX PT, R3, R7, 0x1, 0x181f ;  /* 0x00381f0007037f89 */ /* 0x000e7400000e0000 */
[----:B------:R-:W-:Y:S01]  /*a370*/  LDGSTS.E.BYPASS.LTC128B.128 [R6+0x400], desc[UR48][R14.64], !P6 ;  /* 0x004000000e067fae */ /* 0x000fe2000f101d70 */
[----:B------:R-:W-:-:S03]  /*a380*/  ISETP.NE.AND P6, PT, R27, RZ, PT ;  /* 0x000000ff1b00720c */ /* 0x000fc60003fc5270 */
[----:B------:R-:W5:Y:S01]  /*a390*/  LDL.LU R27, [R1+0x18] ;  /* 0x00001800011b7983 */ /* 0x000f620000300800 */
[----:B0-----:R-:W-:-:S03]  /*a3a0*/  IADD3 R12, P0, R2, R0, RZ ;  /* 0x00000000020c7210 */ /* 0x001fc60007f1e0ff */
[----:B------:R-:W0:Y:S01]  /*a3b0*/  SHFL.IDX PT, R2, R8, 0x2, 0x181f ;  /* 0x00581f0008027f89 */ /* 0x000e2200000e0000 */
[----:B-1----:R-:W-:-:S05]  /*a3c0*/  IADD3.X R13, RZ, R3, RZ, P0, !PT ;  /* 0x00000003ff0d7210 */ /* 0x002fca00007fe4ff */
[----:B------:R-:W-:Y:S01]  /*a3d0*/  LDGSTS.E.BYPASS.LTC128B.128 [R6+0x3400], desc[UR48][R14.64+0x80], !P6 ;  /* 0x034000800e067fae */ /* 0x000fe2000f101d70 */
[----:B------:R-:W-:-:S03]  /*a3e0*/  ISETP.NE.AND P6, PT, R22, RZ, PT ;  /* 0x000000ff1600720c */ /* 0x000fc60003fc5270 */
[----:B------:R-:W5:Y:S04]  /*a3f0*/  LDL.LU R22, [R1+0x14] ;  /* 0x0000140001167983 */ /* 0x000f680000300800 */
[----:B------:R-:W1:Y:S06]  /*a400*/  SHFL.IDX PT, R3, R7, 0x2, 0x181f ;  /* 0x00581f0007037f89 */ /* 0x000e6c00000e0000 */
[----:B------:R-:W-:Y:S01]  /*a410*/  LDGSTS.E.BYPASS.LTC128B.128 [R6+0x6400], desc[UR48][R14.64+0x100], !P6 ;  /* 0x064001000e067fae */ /* 0x000fe2000f101d70 */
[----:B------:R-:W-:-:S03]  /*a420*/  ISETP.NE.AND P6, PT, R19, RZ, PT ;  /* 0x000000ff1300720c */ /* 0x000fc60003fc5270 */
[----:B------:R-:W5:Y:S01]  /*a430*/  LDL.LU R19, [R1+0x10] ;  /* 0x0000100001137983 */ /* 0x000f620000300800 */
[----:B0-----:R-:W-:-:S03]  /*a440*/  IADD3 R10, P0, R2, R0, RZ ;  /* 0x00000000020a7210 */ /* 0x001fc60007f1e0ff */
[----:B------:R-:W0:Y:S06]  /*a450*/  SHFL.IDX PT, R2, R8, 0x3, 0x181f ;  /* 0x00781f0008027f89 */ /* 0x000e2c00000e0000 */
[----:B------:R2:W-:Y:S01]  /*a460*/  LDGSTS.E.BYPASS.LTC128B.128 [R6+0x9400], desc[UR48][R14.64+0x180], !P6 ;  /* 0x094001800e067fae */ /* 0x0005e2000f101d70 */
[----:B-1----:R-:W-:-:S03]  /*a470*/  IMAD.X R11, RZ, RZ, R3, P0 ;  /* 0x000000ffff0b7224 */ /* 0x002fc600000e0603 */
[----:B------:R-:W3:Y:S01]  /*a480*/  LDL.LU R15, [R1] ;  /* 0x00000000010f7983 */ /* 0x000ee20000300800 */
[----:B------:R-:W-:-:S03]  /*a490*/  ISETP.NE.AND P6, PT, R17, RZ, PT ;  /* 0x000000ff1100720c */ /* 0x000fc60003fc5270 */
[----:B------:R1:W5:Y:S01]  /*a4a0*/  LDL.LU R17, [R1+0xc] ;  /* 0x00000c0001117983 */ /* 0x0003620000300800 */
[----:B0-----:R-:W-:-:S03]  /*a4b0*/  IADD3 R4, P0, R2, R0, RZ ;  /* 0x0000000002047210 */ /* 0x001fc60007f1e0ff */
[----:B------:R-:W0:Y:S04]  /*a4c0*/  SHFL.IDX PT, R3, R7, 0x3, 0x181f ;  /* 0x00781f0007037f89 */ /* 0x000e2800000e0000 */
[----:B------:R-:W4:Y:S04]  /*a4d0*/  SHFL.IDX PT, R2, R8, 0x4, 0x181f ;  /* 0x00981f0008027f89 */ /* 0x000f2800000e0000 */
[----:B------:R1:W-:Y:S01]  /*a4e0*/  LDGSTS.E.BYPASS.LTC128B.128 [R6+0xc00], desc[UR48][R12.64], !P6 ;  /* 0x00c000000c067fae */ /* 0x0003e2000f101d70 */
[----:B0-----:R-:W-:-:S03]  /*a4f0*/  IMAD.X R5, RZ, RZ, R3, P0 ;  /* 0x000000ffff057224 */ /* 0x001fc600000e0603 */
[----:B------:R-:W0:Y:S01]  /*a500*/  SHFL.IDX PT, R3, R7, 0x4, 0x181f ;  /* 0x00981f0007037f89 */ /* 0x000e2200000e0000 */
[----:B----4-:R-:W-:-:S03]  /*a510*/  IADD3 R2, P0, R2, R0, RZ ;  /* 0x0000000002027210 */ /* 0x010fc60007f1e0ff */
[----:B--2---:R1:W2:Y:S02]  /*a520*/  SHFL.IDX PT, R14, R8, 0x5, 0x181f ;  /* 0x00b81f00080e7f89 */ /* 0x0042a400000e0000 */
[----:B0-----:R-:W-:Y:S01]  /*a530*/  IMAD.X R3, RZ, RZ, R3, P0 ;  /* 0x000000ffff037224 */ /* 0x001fe200000e0603 */
[----:B------:R-:W-:Y:S01]  /*a540*/  LOP3.LUT P0, RZ, R16, 0x8000000, RZ, 0xc0, !PT ;  /* 0x0800000010ff7812 */ /* 0x000fe2000780c0ff */
[----:B------:R-:W0:Y:S01]  /*a550*/  SHFL.IDX PT, R7, R7, 0x5, 0x181f ;  /* 0x00b81f0007077f89 */ /* 0x000e2200000e0000 */
[----:B---3--:R-:W-:-:S13]  /*a560*/  ISETP.NE.AND P6, PT, R15, RZ, PT ;  /* 0x000000ff0f00720c */ /* 0x008fda0003fc5270 */
[----:B------:R1:W-:Y:S01]  /*a570*/  LDGSTS.E.BYPASS.LTC128B.128 [R6+0x3c00], desc[UR48][R12.64+0x80], !P6 ;  /* 0x03c000800c067fae */ /* 0x0003e2000f101d70 */
[----:B------:R-:W-:-:S13]  /*a580*/  ISETP.NE.AND P6, PT, R26, RZ, PT ;  /* 0x000000ff1a00720c */ /* 0x000fda0003fc5270 */
        /* <DEDUP_REMOVED lines=13> */
[----:B------:R-:W-:-:S03]  /*a660*/  ISETP.NE.AND P6, PT, R20, RZ, PT ;  /* 0x000000ff1400720c */ /* 0x000fc60003fc5270 */
[----:B------:R1:W-:Y:S10]  /*a670*/  LDGSTS.E.BYPASS.LTC128B.128 [R6+0x4c00], desc[UR48][R4.64+0x80], !P0 ;  /* 0x04c0008004067fae */ /* 0x0003f4000c101d70 */
[----:B------:R1:W-:Y:S04]  /*a680*/  LDGSTS.E.BYPASS.LTC128B.128 [R6+0x7c00], desc[UR48][R4.64+0x100], !P6 ;  /* 0x07c0010004067fae */ /* 0x0003e8000f101d70 */
[----:B------:R1:W-:Y:S04]  /*a690*/  LDGSTS.E.BYPASS.LTC128B.128 [R6+0xac00], desc[UR48][R4.64+0x180], !P5 ;  /* 0x0ac0018004067fae */ /* 0x0003e8000e901d70 */
[----:B------:R1:W-:Y:S04]  /*a6a0*/  LDGSTS.E.BYPASS.LTC128B.128 [R6+0x2400], desc[UR48][R2.64], !P4 ;  /* 0x0240000002067fae */ /* 0x0003e8000e101d70 */
[----:B------:R1:W-:Y:S04]  /*a6b0*/  LDGSTS.E.BYPASS.LTC128B.128 [R6+0x5400], desc[UR48][R2.64+0x80], !P3 ;  /* 0x0540008002067fae */ /* 0x0003e8000d901d70 */
[----:B------:R1:W-:Y:S04]  /*a6c0*/  LDGSTS.E.BYPASS.LTC128B.128 [R6+0x8400], desc[UR48][R2.64+0x100], !P2 ;  /* 0x0840010002067fae */ /* 0x0003e8000d101d70 */
[----:B0-2---:R1:W-:Y:S02]  /*a6d0*/  LDGSTS.E.BYPASS.LTC128B.128 [R6+0xb400], desc[UR48][R2.64+0x180], !P1 ;  /* 0x0b40018002067fae */ /* 0x0053e4000c901d70 */
.L_x_140:
[C---:B------:R-:W-:Y:S02]  /*a6e0*/  LOP3.LUT P4, RZ, R35.reuse, 0x40, RZ, 0xc0, !PT ;  /* 0x0000004023ff7812 */ /* 0x040fe4000788c0ff */
[C---:B------:R-:W-:Y:S02]  /*a6f0*/  LOP3.LUT P3, RZ, R35.reuse, 0x20, RZ, 0xc0, !PT ;  /* 0x0000002023ff7812 */ /* 0x040fe4000786c0ff */
[C---:B------:R-:W-:Y:S02]  /*a700*/  LOP3.LUT P2, RZ, R35.reuse, 0x10, RZ, 0xc0, !PT ;  /* 0x0000001023ff7812 */ /* 0x040fe4000784c0ff */
[----:B------:R-:W-:Y:S02]  /*a710*/  LOP3.LUT P1, RZ, R35, 0x8, RZ, 0xc0, !PT ;  /* 0x0000000823ff7812 */ /* 0x000fe4000782c0ff */
[----:B-1----:R-:W-:-:S05]  /*a720*/  IADD3 R2, P0, R14, R0, RZ ;  /* 0x000000000e027210 */ /* 0x002fca0007f1e0ff */
[----:B------:R-:W-:Y:S01]  /*a730*/  IMAD.X R3, RZ, RZ, R7, P0 ;  /* 0x000000ffff037224 */ /* 0x000fe200000e0607 */
[----:B------:R-:W-:-:S04]  /*a740*/  PLOP3.LUT P0, PT, PT, PT, PT, 0x80, 0x0 ;  /* 0x000000000000781c */ /* 0x000fc80003f0f070 */
[----:B------:R-:W-:Y:S01]  /*a750*/  @!PT LDS RZ, [RZ] ;  /* 0x00000000fffff984 */ /* 0x000fe20000000800 */
[----:B------:R-:W-:Y:S01]  /*a760*/  @!PT LDS RZ, [RZ] ;  /* 0x00000000fffff984 */ /* 0x000fe20000000800 */
[----:B------:R-:W-:Y:S01]  /*a770*/  @!PT LDS RZ, [RZ] ;  /* 0x00000000fffff984 */ /* 0x000fe20000000800 */
[----:B------:R0:W-:Y:S04]  /*a780*/  LDGSTS.E.BYPASS.LTC128B.128 [R6+0x2c00], desc[UR48][R2.64], !P4 ;  /* 0x02c0000002067fae */ /* 0x0001e8000e101d70 */
[----:B------:R0:W-:Y:S04]  /*a790*/  LDGSTS.E.BYPASS.LTC128B.128 [R6+0x5c00], desc[UR48][R2.64+0x80], !P3 ;  /* 0x05c0008002067fae */ /* 0x0001e8000d901d70 */
[----:B------:R0:W-:Y:S04]  /*a7a0*/  LDGSTS.E.BYPASS.LTC128B.128 [R6+0x8c00], desc[UR48][R2.64+0x100], !P2 ;  /* 0x08c0010002067fae */ /* 0x0001e8000d101d70 */
[----:B------:R0:W-:Y:S01]  /*a7b0*/  LDGSTS.E.BYPASS.LTC128B.128 [R6+0xbc00], desc[UR48][R2.64+0x180], !P1 ;  /* 0x0bc0018002067fae */ /* 0x0001e2000c901d70 */
[----:B------:R-:W-:Y:S01]  /*a7c0*/  NOP ;  /* 0x0000000000007918 */ /* 0x000fe20000000000 */
.L_x_59:
[----:B------:R-:W-:Y:S02]  /*a7d0*/  PLOP3.LUT P1, PT, P1, P0, PT, 0xa2, 0x0 ;  /* 0x000000000000781c */ /* 0x000fe40000f21472 */
[----:B-----5:R-:W-:-:S08]  /*a7e0*/  @P0 R2UR P1, UR4, R22 ;  /* 0x00000000160402ca */ /* 0x020fd00000020000 */
[----:B------:R-:W-:-:S05]  /*a7f0*/  @P0 PLOP3.LUT P0, PT, P1, PT, PT, 0x80, 0x0 ;  /* 0x000000000000081c */ /* 0x000fca0000f0f070 */
[----:B------:R-:W-:Y:S01]  /*a800*/  @!P1 SYNCS.ARRIVE.TRANS64.RED.A0T1 RZ, [UR4+0x22850], RZ ;  /* 0x022850ffffff99a7 */ /* 0x000fe20008200404 */
[----:B------:R-:W-:Y:S07]  /*a810*/  @!P1 ARRIVES.LDGSTSBAR.64.TRANSCNT [UR4+0x22850] ;  /* 0x02285000ff0099b0 */ /* 0x000fee0008000a84 */
[----:B------:R-:W-:Y:S05]  /*a820*/  @P0 BRA.U.ANY `(.L_x_59) ;  /* 0xfffffffd00e80947 */ /* 0x000fea000393ffff */
[----:B------:R-:W-:Y:S01]  /*a830*/  NOP ;  /* 0x0000000000007918 */ /* 0x000fe20000000000 */
[----:B0-----:R-:W-:-:S05]  /*a840*/  IMAD.U32 R2, RZ, RZ, UR41 ;  /* 0x00000029ff027e24 */ /* 0x001fca000f8e00ff */
[----:B------:R-:W-:-:S13]  /*a850*/  ISETP.NE.AND P2, PT, R2, 0x3, PT ;  /* 0x000000030200780c */ /* 0x000fda0003f45270 */
[----:B------:R-:W-:Y:S05]  /*a860*/  @!P2 BRA `(.L_x_60) ;  /* 0x000000000004a947 */ /* 0x000fea0003800000 */
[----:B------:R-:W-:Y:S01]  /*a870*/  BPT.TRAP 0x1 ;  /* 0x000000040000795c */ /* 0x000fe20000300000 */
.L_x_60:
[----:B------:R-:W-:Y:S01]  /*a880*/  VIADD R17, R17, 0x1 ;  /* 0x0000000111117836 */ /* 0x000fe20000000000 */
[----:B------:R-:W-:Y:S01]  /*a890*/  UISETP.GE.AND UP0, UPT, UR36, 0x61, UPT ;  /* 0x000000612400788c */ /* 0x000fe2000bf06270 */
[----:B------:R0:W-:Y:S03]  /*a8a0*/  SYNCS.ARRIVE.TRANS64.A1T0 RZ, [R22+URZ+0x22850], RZ ;  /* 0x022850ff16ff79a7 */ /* 0x0001e6000810003f */
[----:B------:R-:W-:-:S04]  /*a8b0*/  ISETP.NE.AND P0, PT, R17, 0x2, PT ;  /* 0x000000021100780c */ /* 0x000fc80003f05270 */
[----:B------:R-:W-:Y:S02]  /*a8c0*/  SEL R17, R17, RZ, P0 ;  /* 0x000000ff11117207 */ /* 0x000fe40000000000 */
[----:B------:R-:W-:Y:S02]  /*a8d0*/  SEL R2, RZ, 0x1, P0 ;  /* 0x00000001ff027807 */ /* 0x000fe40000000000 */
[----:B------:R-:W-:Y:S02]  /*a8e0*/  PLOP3.LUT P0, PT, PT, PT, UP0, 0x40, 0x0 ;  /* 0x000000000000781c */ /* 0x000fe40003f0e808 */
[----:B------:R-:W-:-:S11]  /*a8f0*/  LOP3.LUT R27, R27, R2, RZ, 0x3c, !PT ;  /* 0x000000021b1b7212 */ /* 0x000fd600078e3cff */
[----:B0-----:R-:W-:Y:S05]  /*a900*/  @P0 BRA `(.L_x_61) ;  /* 0x0000000c00600947 */ /* 0x001fea0003800000 */
[----:B------:R-:W-:Y:S01]  /*a910*/  BSSY B0, `(.L_x_61) ;  /* 0x00000d7000007945 */ /* 0x000fe20003800000 */
[----:B------:R-:W-:-:S07]  /*a920*/  MOV R20, UR40 ;  /* 0x0000002800147c02 */ /* 0x000fce0008000f00 */
.L_x_74:
[----:B------:R-:W0:Y:S01]  /*a930*/  LDC R2, c[0x0][0x430] ;  /* 0x00010c00ff027b82 */ /* 0x000e220000000800 */
[----:B------:R-:W-:Y:S01]  /*a940*/  ISETP.GT.U32.AND P0, PT, R28, 0x5f, PT ;  /* 0x0000005f1c00780c */ /* 0x000fe20003f04070 */
[----:B------:R-:W-:Y:S01]  /*a950*/  IMAD R3, R20, 0x60, R32 ;  /* 0x0000006014037824 */ /* 0x000fe200078e0220 */
[----:B------:R-:W-:Y:S01]  /*a960*/  ULDC UR4, c[0x0][0x430] ;  /* 0x00010c0000047ab9 */ /* 0x000fe20000000800 */
[----:B------:R-:W-:Y:S02]  /*a970*/  IMAD.U32 R10, RZ, RZ, UR41 ;  /* 0x00000029ff0a7e24 */ /* 0x000fe4000f8e00ff */
[----:B------:R-:W-:-:S04]  /*a980*/  IMAD.IADD R8, R28, 0x1, R3 ;  /* 0x000000011c087824 */ /* 0x000fc800078e0203 */
[----:B------:R-:W-:-:S04]  /*a990*/  IMAD.MOV.U32 R9, RZ, RZ, R8 ;  /* 0x000000ffff097224 */ /* 0x000fc800078e0008 */
[----:B-1----:R-:W1:Y:S01]  /*a9a0*/  @!P0 LDC.64 R4, c[0x0][0x428] ;  /* 0x00010a00ff048b82 */ /* 0x002e620000000a00 */
[----:B0-----:R-:W-:-:S13]  /*a9b0*/  ISETP.NE.AND P1, PT, R2, 0x1, PT ;  /* 0x000000010200780c */ /* 0x001fda0003f25270 */
[----:B------:R-:W0:Y:S08]  /*a9c0*/  @P1 LDC R7, c[0x0][0x434] ;  /* 0x00010d00ff071b82 */ /* 0x000e300000000800 */
[----:B--2---:R-:W2:Y:S01]  /*a9d0*/  @P1 LDC R3, c[0x0][0x438] ;  /* 0x00010e00ff031b82 */ /* 0x004ea20000000800 */
[----:B0-----:R-:W-:-:S07]  /*a9e0*/  @P1 IMAD.HI.U32 R2, R8, R7, RZ ;  /* 0x0000000708021227 */ /* 0x001fce00078e00ff */
[----:B------:R-:W0:Y:S01]  /*a9f0*/  @!P0 LDC.64 R6, c[0x0][0x418] ;  /* 0x00010600ff068b82 */ /* 0x000e220000000a00 */
[----:B--2---:R-:W-:Y:S01]  /*aa00*/  @P1 SHF.R.U32.HI R9, RZ, R3, R2 ;  /* 0x00000003ff091219 */ /* 0x004fe20000011602 */
[----:B-1----:R-:W-:-:S03]  /*aa10*/  @!P0 IMAD R2, R33, R4, RZ ;  /* 0x0000000421028224 */ /* 0x002fc600078e02ff */
[--C-:B------:R-:W-:Y:S01]  /*aa20*/  @!P0 SHF.R.S32.HI R3, RZ, 0x1f, R9.reuse ;  /* 0x0000001fff038819 */ /* 0x100fe20000011409 */
[----:B------:R-:W-:Y:S02]  /*aa30*/  @!P0 IMAD R5, R30, R5, R2 ;  /* 0x000000051e058224 */ /* 0x000fe400078e0202 */
[----:B------:R-:W-:-:S04]  /*aa40*/  @!P0 IMAD.MOV.U32 R2, RZ, RZ, R9 ;  /* 0x000000ffff028224 */ /* 0x000fc800078e0009 */
[----:B------:R-:W-:-:S04]  /*aa50*/  @!P0 IMAD.WIDE.U32 R2, R30, R4, R2 ;  /* 0x000000041e028225 */ /* 0x000fc800078e0002 */
[----:B------:R-:W-:Y:S02]  /*aa60*/  @!P0 IMAD.IADD R3, R5, 0x1, R3 ;  /* 0x0000000105038824 */ /* 0x000fe400078e0203 */
[----:B------:R-:W-:Y:S01]  /*aa70*/  IMAD.MOV.U32 R4, RZ, RZ, RZ ;  /* 0x000000ffff047224 */ /* 0x000fe200078e00ff */
[----:B0-----:R-:W-:-:S04]  /*aa80*/  @!P0 LEA R6, P1, R2, R6, 0x2 ;  /* 0x0000000602068211 */ /* 0x001fc800078210ff */
[----:B------:R-:W-:-:S05]  /*aa90*/  @!P0 LEA.HI.X R7, R2, R7, R3, 0x2, P1 ;  /* 0x0000000702078211 */ /* 0x000fca00008f1403 */
[----:B------:R0:W5:Y:S01]  /*aaa0*/  @!P0 LDG.E R4, desc[UR48][R6.64] ;  /* 0x0000003006048981 */ /* 0x000162000c1e1900 */
[----:B------:R-:W-:Y:S02]  /*aab0*/  ISETP.NE.AND P2, PT, R10, 0x3, PT ;  /* 0x000000030a00780c */ /* 0x000fe40003f45270 */
[----:B------:R-:W-:-:S05]  /*aac0*/  IADD3 R5, -R9, RZ, RZ ;  /* 0x000000ff09057210 */ /* 0x000fca0007ffe1ff */
[----:B------:R-:W-:-:S06]  /*aad0*/  IMAD R5, R5, UR4, R8 ;  /* 0x0000000405057c24 */ /* 0x000fcc000f8e0208 */
[----:B0-----:R-:W-:Y:S05]  /*aae0*/  @!P2 BRA `(.L_x_62) ;  /* 0x000000000004a947 */ /* 0x001fea0003800000 */
[----:B------:R-:W-:Y:S01]  /*aaf0*/  BPT.TRAP 0x1 ;  /* 0x000000040000795c */ /* 0x000fe20000300000 */
.L_x_62:
[----:B------:R-:W-:Y:S01]  /*ab00*/  LEA R18, R17, UR37, 0x3 ;  /* 0x0000002511127c11 */ /* 0x000fe2000f8e18ff */
[----:B------:R-:W-:Y:S01]  /*ab10*/  BSSY B1, `(.L_x_63) ;  /* 0x0000005000017945 */ /* 0x000fe20003800000 */
[----:B------:R-:W-:Y:S02]  /*ab20*/  SHF.L.U32 R26, R27, 0x1f, RZ ;  /* 0x0000001f1b1a7819 */ /* 0x000fe400000006ff */
[----:B------:R-:W-:Y:S02]  /*ab30*/  SHF.R.S32.HI R23, RZ, 0x1f, R5 ;  /* 0x0000001fff177819 */ /* 0x000fe40000011405 */
[----:B------:R-:W0:Y:S02]  /*ab40*/  SYNCS.PHASECHK.TRANS64.TRYWAIT P0, [R18+URZ+0x22840], R26 ;  /* 0x0228401a120075a7 */ /* 0x000e24000800017f */
[----:B0-----:R-:W-:Y:S05]  /*ab50*/  @!P0 BRA `(.L_x_64) ;  /* 0x0000002800f88947 */ /* 0x001fea0003800000 */
.L_x_141:
[----:B------:R-:W-:Y:S05]  /*ab60*/  BSYNC B1 ;  /* 0x0000000000017941 */ /* 0x000fea0003800000 */
.L_x_63:
[----:B------:R-:W-:Y:S01]  /*ab70*/  ULDC.64 UR4, c[0x0][0x300] ;  /* 0x0000c00000047ab9 */ /* 0x000fe20000000a00 */
[----:B-----5:R-:W-:Y:S01]  /*ab80*/  SHF.R.S32.HI R25, RZ, 0x1f, R4 ;  /* 0x0000001fff197819 */ /* 0x020fe20000011404 */
[----:B------:R-:W-:Y:S01]  /*ab90*/  IMAD R2, R23, UR4, RZ ;  /* 0x0000000417027c24 */ /* 0x000fe2000f8e02ff */
[----:B------:R-:W-:Y:S01]  /*aba0*/  LOP3.LUT P1, RZ, R16, 0x1, RZ, 0xc0, !PT ;  /* 0x0000000110ff7812 */ /* 0x000fe2000782c0ff */
[----:B------:R-:W-:Y:S02]  /*abb0*/  IMAD R22, R17, 0x1800, R31 ;  /* 0x0000180011167824 */ /* 0x000fe400078e021f */
[C---:B------:R-:W-:Y:S02]  /*abc0*/  IMAD R7, R5.reuse, UR5, R2 ;  /* 0x0000000505077c24 */ /* 0x040fe4000f8e0202 */
[----:B------:R-:W-:Y:S01]  /*abd0*/  IMAD.WIDE.U32 R2, R5, UR4, RZ ;  /* 0x0000000405027c25 */ /* 0x000fe2000f8e00ff */
[----:B------:R-:W-:-:S03]  /*abe0*/  ULDC.64 UR4, c[0x0][0x310] ;  /* 0x0000c40000047ab9 */ /* 0x000fc60000000a00 */
[----:B------:R-:W-:Y:S02]  /*abf0*/  IMAD.IADD R3, R3, 0x1, R7 ;  /* 0x0000000103037824 */ /* 0x000fe400078e0207 */
[----:B------:R-:W-:Y:S02]  /*ac00*/  IMAD R7, R25, UR4, RZ ;  /* 0x0000000419077c24 */ /* 0x000fe4000f8e02ff */
[----:B------:R-:W-:-:S04]  /*ac10*/  IMAD.WIDE.U32 R2, R4, UR4, R2 ;  /* 0x0000000404027c25 */ /* 0x000fc8000f8e0002 */
        /* <DEDUP_REMOVED lines=12> */
[----:B------:R-:W1:Y:S01]  /*ace0*/  SHFL.IDX PT, R14, R21, RZ, 0x181f ;  /* 0x00181fff150e7589 */ /* 0x000e6200000e0000 */
[----:B------:R-:W-:-:S03]  /*acf0*/  LEA R22, R22, UR37, 0x1 ;  /* 0x0000002516167c11 */ /* 0x000fc6000f8e08ff */
[----:B------:R-:W2:Y:S04]  /*ad00*/  SHFL.IDX PT, R3, R24, RZ, 0x181f ;  /* 0x00181fff18037589 */ /* 0x000ea800000e0000 */
[----:B------:R-:W-:Y:S04]  /*ad10*/  SHFL.IDX PT, R6, R24, 0x1, 0x181f ;  /* 0x00381f0018067f89 */ /* 0x000fe800000e0000 */
[----:B------:R-:W-:Y:S01]  /*ad20*/  SHFL.IDX PT, R10, R21, 0x2, 0x181f ;  /* 0x00581f00150a7f89 */ /* 0x000fe200000e0000 */
[----:B-1----:R-:W-:-:S03]  /*ad30*/  IADD3 R2, P0, R14, R0, RZ ;  /* 0x000000000e027210 */ /* 0x002fc60007f1e0ff */
[----:B------:R-:W1:Y:S02]  /*ad40*/  SHFL.IDX PT, R14, R21, 0x1, 0x181f ;  /* 0x00381f00150e7f89 */ /* 0x000e6400000e0000 */
[----:B--2---:R-:W-:-:S05]  /*ad50*/  IMAD.X R3, RZ, RZ, R3, P0 ;  /* 0x000000ffff037224 */ /* 0x004fca00000e0603 */
[----:B------:R2:W-:Y:S04]  /*ad60*/  LDGSTS.E.BYPASS.LTC128B.128 [R22+0x1c400], desc[UR48][R2.64], !P1 ;  /* 0x1c40000002167fae */ /* 0x0005e8000c901d70 */
[----:B--2---:R-:W-:Y:S01]  /*ad70*/  SHFL.IDX PT, R2, R21, 0x3, 0x181f ;  /* 0x00781f0015027f89 */ /* 0x004fe200000e0000 */
[----:B-1----:R-:W-:-:S03]  /*ad80*/  IADD3 R8, P0, R14, R0, RZ ;  /* 0x000000000e087210 */ /* 0x002fc60007f1e0ff */
[----:B------:R-:W-:Y:S02]  /*ad90*/  SHFL.IDX PT, R3, R24, 0x3, 0x181f ;  /* 0x00781f0018037f89 */ /* 0x000fe400000e0000 */
[----:B------:R-:W-:Y:S01]  /*ada0*/  IMAD.X R9, RZ, RZ, R6, P0 ;  /* 0x000000ffff097224 */ /* 0x000fe200000e0606 */
[-C--:B------:R-:W-:Y:S01]  /*adb0*/  IADD3 R10, P0, R10, R0.reuse, RZ ;  /* 0x000000000a0a7210 */ /* 0x080fe20007f1e0ff */
[----:B------:R-:W1:Y:S04]  /*adc0*/  SHFL.IDX PT, R6, R24, 0x2, 0x181f ;  /* 0x00581f0018067f89 */ /* 0x000e6800000e0000 */
[----:B------:R2:W-:Y:S04]  /*add0*/  LDGSTS.E.BYPASS.LTC128B.128 [R22+0x1cc00], desc[UR48][R8.64], !P1 ;  /* 0x1cc0000008167fae */ /* 0x0005e8000c901d70 */
[----:B------:R-:W-:Y:S01]  /*ade0*/  SHFL.IDX PT, R14, R21, 0x5, 0x181f ;  /* 0x00b81f00150e7f89 */ /* 0x000fe200000e0000 */
[----:B-1----:R-:W-:Y:S01]  /*adf0*/  IMAD.X R11, RZ, RZ, R6, P0 ;  /* 0x000000ffff0b7224 */ /* 0x002fe200000e0606 */
[----:B------:R-:W-:-:S02]  /*ae00*/  IADD3 R6, P0, R2, R0, RZ ;  /* 0x0000000002067210 */ /* 0x000fc40007f1e0ff */
[----:B------:R-:W1:Y:S02]  /*ae10*/  SHFL.IDX PT, R2, R21, 0x4, 0x181f ;  /* 0x00981f0015027f89 */ /* 0x000e6400000e0000 */
[----:B------:R-:W-:Y:S02]  /*ae20*/  IADD3.X R7, RZ, R3, RZ, P0, !PT ;  /* 0x00000003ff077210 */ /* 0x000fe400007fe4ff */
[----:B------:R-:W3:Y:S04]  /*ae30*/  SHFL.IDX PT, R3, R24, 0x4, 0x181f ;  /* 0x00981f0018037f89 */ /* 0x000ee800000e0000 */
[----:B------:R2:W-:Y:S04]  /*ae40*/  LDGSTS.E.BYPASS.LTC128B.128 [R22+0x1d400], desc[UR48][R10.64], !P1 ;  /* 0x1d4000000a167fae */ /* 0x0005e8000c901d70 */
[----:B------:R2:W-:Y:S04]  /*ae50*/  LDGSTS.E.BYPASS.LTC128B.128 [R22+0x1dc00], desc[UR48][R6.64], !P1 ;  /* 0x1dc0000006167fae */ /* 0x0005e8000c901d70 */
[----:B------:R-:W4:Y:S01]  /*ae60*/  SHFL.IDX PT, R24, R24, 0x5, 0x181f ;  /* 0x00b81f0018187f89 */ /* 0x000f2200000e0000 */
[----:B-1----:R-:W-:-:S05]  /*ae70*/  IADD3 R2, P0, R2, R0, RZ ;  /* 0x0000000002027210 */ /* 0x002fca0007f1e0ff */
[----:B---3--:R-:W-:-:S05]  /*ae80*/  IMAD.X R3, RZ, RZ, R3, P0 ;  /* 0x000000ffff037224 */ /* 0x008fca00000e0603 */
[----:B------:R2:W-:Y:S03]  /*ae90*/  LDGSTS.E.BYPASS.LTC128B.128 [R22+0x1e400], desc[UR48][R2.64], !P1 ;  /* 0x1e40000002167fae */ /* 0x0005e6000c901d70 */
.L_x_155:
[----:B--2---:R-:W-:-:S05]  /*aea0*/  IADD3 R2, P0, R14, R0, RZ ;  /* 0x000000000e027210 */ /* 0x004fca0007f1e0ff */
[----:B----4-:R-:W-:Y:S01]  /*aeb0*/  IMAD.X R3, RZ, RZ, R24, P0 ;  /* 0x000000ffff037224 */ /* 0x010fe200000e0618 */
[----:B------:R-:W-:-:S04]  /*aec0*/  PLOP3.LUT P0, PT, PT, PT, PT, 0x80, 0x0 ;  /* 0x000000000000781c */ /* 0x000fc80003f0f070 */
[----:B------:R-:W-:Y:S01]  /*aed0*/  @!PT LDS RZ, [RZ] ;  /* 0x00000000fffff984 */ /* 0x000fe20000000800 */
[----:B------:R-:W-:Y:S01]  /*aee0*/  @!PT LDS RZ, [RZ] ;  /* 0x00000000fffff984 */ /* 0x000fe20000000800 */
[----:B------:R-:W-:Y:S01]  /*aef0*/  @!PT LDS RZ, [RZ] ;  /* 0x00000000fffff984 */ /* 0x000fe20000000800 */
[----:B------:R1:W-:Y:S01]  /*af00*/  LDGSTS.E.BYPASS.LTC128B.128 [R22+0x1ec00], desc[UR48][R2.64], !P1 ;  /* 0x1ec0000002167fae */ /* 0x0003e2000c901d70 */
[----:B------:R-:W-:-:S08]  /*af10*/  NOP ;  /* 0x0000000000007918 */ /* 0x000fd00000000000 */
.L_x_66:
[----:B------:R-:W-:Y:S02]  /*af20*/  PLOP3.LUT P1, PT, P1, P0, PT, 0xa2, 0x0 ;  /* 0x000000000000781c */ /* 0x000fe40000f21472 */
[----:B------:R-:W-:-:S08]  /*af30*/  @P0 R2UR P1, UR4, R18 ;  /* 0x00000000120402ca */ /* 0x000fd00000020000 */
[----:B------:R-:W-:-:S05]  /*af40*/  @P0 PLOP3.LUT P0, PT, P1, PT, PT, 0x80, 0x0 ;  /* 0x000000000000081c */ /* 0x000fca0000f0f070 */
[----:B------:R-:W-:Y:S01]  /*af50*/  @!P1 SYNCS.ARRIVE.TRANS64.RED.A0T1 RZ, [UR4+0x22830], RZ ;  /* 0x022830ffffff99a7 */ /* 0x000fe20008200404 */
[----:B------:R-:W-:Y:S07]  /*af60*/  @!P1 ARRIVES.LDGSTSBAR.64.TRANSCNT [UR4+0x22830] ;  /* 0x02283000ff0099b0 */ /* 0x000fee0008000a84 */
[----:B------:R-:W-:Y:S05]  /*af70*/  @P0 BRA.U.ANY `(.L_x_66) ;  /* 0xfffffffd00e80947 */ /* 0x000fea000393ffff */
[----:B------:R-:W-:Y:S01]  /*af80*/  NOP ;  /* 0x0000000000007918 */ /* 0x000fe20000000000 */
[----:B-1----:R-:W-:-:S05]  /*af90*/  IMAD.U32 R2, RZ, RZ, UR41 ;  /* 0x00000029ff027e24 */ /* 0x002fca000f8e00ff */
[----:B------:R-:W-:-:S13]  /*afa0*/  ISETP.NE.AND P2, PT, R2, 0x3, PT ;  /* 0x000000030200780c */ /* 0x000fda0003f45270 */
[----:B------:R-:W-:Y:S05]  /*afb0*/  @!P2 BRA `(.L_x_67) ;  /* 0x000000000004a947 */ /* 0x000fea0003800000 */
[----:B------:R-:W-:Y:S01]  /*afc0*/  BPT.TRAP 0x1 ;  /* 0x000000040000795c */ /* 0x000fe20000300000 */
.L_x_67:
[----:B------:R1:W-:Y:S01]  /*afd0*/  SYNCS.ARRIVE.TRANS64.A1T0 RZ, [R18+URZ+0x22830], RZ ;  /* 0x022830ff12ff79a7 */ /* 0x0003e2000810003f */
[----:B------:R-:W-:Y:S05]  /*afe0*/  @!P2 BRA `(.L_x_68) ;  /* 0x000000000004a947 */ /* 0x000fea0003800000 */
[----:B------:R-:W-:Y:S01]  /*aff0*/  BPT.TRAP 0x1 ;  /* 0x000000040000795c */ /* 0x000fe20000300000 */
.L_x_68:
[----:B------:R-:W2:Y:S01]  /*b000*/  SYNCS.PHASECHK.TRANS64.TRYWAIT P0, [R18+URZ+0x22860], R26 ;  /* 0x0228601a120075a7 */ /* 0x000ea2000800017f */
[----:B------:R-:W-:Y:S04]  /*b010*/  BSSY B1, `(.L_x_69) ;  /* 0x0000002000017945 */ /* 0x000fe80003800000 */
[----:B--2---:R-:W-:Y:S05]  /*b020*/  @!P0 BRA `(.L_x_70) ;  /* 0x0000002c00708947 */ /* 0x004fea0003800000 */
.L_x_156:
[----:B------:R-:W-:Y:S05]  /*b030*/  BSYNC B1 ;  /* 0x0000000000017941 */ /* 0x000fea0003800000 */
.L_x_69:
[----:B------:R-:W-:Y:S01]  /*b040*/  ULDC.64 UR4, c[0x0][0x328] ;  /* 0x0000ca0000047ab9 */ /* 0x000fe20000000a00 */
[C---:B------:R-:W-:Y:S01]  /*b050*/  LOP3.LUT P4, RZ, R16.reuse, 0x2, RZ, 0xc0, !PT ;  /* 0x0000000210ff7812 */ /* 0x040fe2000788c0ff */
[----:B------:R-:W-:Y:S01]  /*b060*/  IMAD R2, R23, UR4, RZ ;  /* 0x0000000417027c24 */ /* 0x000fe2000f8e02ff */
[C---:B------:R-:W-:Y:S01]  /*b070*/  LOP3.LUT P3, RZ, R16.reuse, 0x10, RZ, 0xc0, !PT ;  /* 0x0000001010ff7812 */ /* 0x040fe2000786c0ff */
[----:B------:R-:W-:Y:S01]  /*b080*/  IMAD R22, R17, 0x6000, R31 ;  /* 0x0000600011167824 */ /* 0x000fe200078e021f */
[C---:B------:R-:W-:Y:S01]  /*b090*/  LOP3.LUT P2, RZ, R16.reuse, 0x8, RZ, 0xc0, !PT ;  /* 0x0000000810ff7812 */ /* 0x040fe2000784c0ff */
[C---:B------:R-:W-:Y:S01]  /*b0a0*/  IMAD R7, R5.reuse, UR5, R2 ;  /* 0x0000000505077c24 */ /* 0x040fe2000f8e0202 */
[----:B------:R-:W-:Y:S01]  /*b0b0*/  LOP3.LUT P1, RZ, R16, 0x4, RZ, 0xc0, !PT ;  /* 0x0000000410ff7812 */ /* 0x000fe2000782c0ff */
        /* <DEDUP_REMOVED lines=17> */
[----:B------:R-:W3:Y:S01]  /*b1d0*/  SHFL.IDX PT, R14, R21, RZ, 0x181f ;  /* 0x00181fff150e7589 */ /* 0x000ee200000e0000 */
[----:B------:R-:W-:-:S03]  /*b1e0*/  LEA R22, R22, UR37, 0x1 ;  /* 0x0000002516167c11 */ /* 0x000fc6000f8e08ff */
[----:B------:R-:W4:Y:S04]  /*b1f0*/  SHFL.IDX PT, R3, R23, RZ, 0x181f ;  /* 0x00181fff17037589 */ /* 0x000f2800000e0000 */
[----:B------:R-:W-:Y:S01]  /*b200*/  SHFL.IDX PT, R2, R21, 0x4, 0x181f ;  /* 0x00981f0015027f89 */ /* 0x000fe200000e0000 */
[----:B---3--:R-:W-:-:S03]  /*b210*/  IADD3 R10, P0, R14, R0, RZ ;  /* 0x000000000e0a7210 */ /* 0x008fc60007f1e0ff */
[----:B------:R-:W3:Y:S01]  /*b220*/  SHFL.IDX PT, R14, R21, 0x1, 0x181f ;  /* 0x00381f00150e7f89 */ /* 0x000ee200000e0000 */
[----:B----4-:R-:W-:-:S03]  /*b230*/  IADD3.X R11, RZ, R3, RZ, P0, !PT ;  /* 0x00000003ff0b7210 */ /* 0x010fc600007fe4ff */
[----:B------:R-:W4:Y:S04]  /*b240*/  SHFL.IDX PT, R3, R23, 0x1, 0x181f ;  /* 0x00381f0017037f89 */ /* 0x000f2800000e0000 */
[----:B------:R0:W-:Y:S04]  /*b250*/  LDGSTS.E.BYPASS.LTC128B.128 [R22+0x400], desc[UR48][R10.64], !P4 ;  /* 0x004000000a167fae */ /* 0x0001e8000e101d70 */
[----:B------:R0:W-:Y:S04]  /*b260*/  LDGSTS.E.BYPASS.LTC128B.128 [R22+0x3400], desc[UR48][R10.64+0x80], !P3 ;  /* 0x034000800a167fae */ /* 0x0001e8000d901d70 */
[----:B------:R0:W-:Y:S04]  /*b270*/  LDGSTS.E.BYPASS.LTC128B.128 [R22+0x6400], desc[UR48][R10.64+0x100], !P2 ;  /* 0x064001000a167fae */ /* 0x0001e8000d101d70 */
[----:B------:R0:W-:Y:S01]  /*b280*/  LDGSTS.E.BYPASS.LTC128B.128 [R22+0x9400], desc[UR48][R10.64+0x180], !P1 ;  /* 0x094001800a167fae */ /* 0x0001e2000c901d70 */
[----:B---3--:R-:W-:-:S03]  /*b290*/  IADD3 R8, P0, R14, R0, RZ ;  /* 0x000000000e087210 */ /* 0x008fc60007f1e0ff */
[----:B------:R-:W3:Y:S02]  /*b2a0*/  SHFL.IDX PT, R14, R21, 0x2, 0x181f ;  /* 0x00581f00150e7f89 */ /* 0x000ee400000e0000 */
[----:B----4-:R-:W-:Y:S02]  /*b2b0*/  IMAD.X R9, RZ, RZ, R3, P0 ;  /* 0x000000ffff097224 */ /* 0x010fe400000e0603 */
        /* <DEDUP_REMOVED lines=14> */
[----:B------:R-:W-:Y:S02]  /*b3a0*/  SHFL.IDX PT, R14, R21, 0x5, 0x181f ;  /* 0x00b81f00150e7f89 */ /* 0x000fe400000e0000 */
[----:B----4-:R-:W-:Y:S01]  /*b3b0*/  IMAD.X R5, RZ, RZ, R3, P0 ;  /* 0x000000ffff057224 */ /* 0x010fe200000e0603 */
[----:B------:R-:W-:Y:S01]  /*b3c0*/  IADD3 R2, P0, R2, R0, RZ ;  /* 0x0000000002027210 */ /* 0x000fe20007f1e0ff */
[----:B------:R-:W3:Y:S04]  /*b3d0*/  SHFL.IDX PT, R3, R23, 0x4, 0x181f ;  /* 0x00981f0017037f89 */ /* 0x000ee800000e0000 */
[----:B------:R0:W-:Y:S04]  /*b3e0*/  LDGSTS.E.BYPASS.LTC128B.128 [R22+0x1c00], desc[UR48][R4.64], !P4 ;  /* 0x01c0000004167fae */ /* 0x0001e8000e101d70 */
[----:B------:R0:W-:Y:S04]  /*b3f0*/  LDGSTS.E.BYPASS.LTC128B.128 [R22+0x4c00], desc[UR48][R4.64+0x80], !P3 ;  /* 0x04c0008004167fae */ /* 0x0001e8000d901d70 */
[----:B------:R0:W-:Y:S04]  /*b400*/  LDGSTS.E.BYPASS.LTC128B.128 [R22+0x7c00], desc[UR48][R4.64+0x100], !P2 ;  /* 0x07c0010004167fae */ /* 0x0001e8000d101d70 */
[----:B------:R0:W-:Y:S04]  /*b410*/  LDGSTS.E.BYPASS.LTC128B.128 [R22+0xac00], desc[UR48][R4.64+0x180], !P1 ;  /* 0x0ac0018004167fae */ /* 0x0001e8000c901d70 */
[----:B------:R-:W4:Y:S01]  /*b420*/  SHFL.IDX PT, R23, R23, 0x5, 0x181f ;  /* 0x00b81f0017177f89 */ /* 0x000f2200000e0000 */
[----:B---3--:R-:W-:-:S05]  /*b430*/  IMAD.X R3, RZ, RZ, R3, P0 ;  /* 0x000000ffff037224 */ /* 0x008fca00000e0603 */
[----:B------:R0:W-:Y:S04]  /*b440*/  LDGSTS.E.BYPASS.LTC128B.128 [R22+0x2400], desc[UR48][R2.64], !P4 ;  /* 0x0240000002167fae */ /* 0x0001e8000e101d70 */
[----:B------:R0:W-:Y:S04]  /*b450*/  LDGSTS.E.BYPASS.LTC128B.128 [R22+0x5400], desc[UR48][R2.64+0x80], !P3 ;  /* 0x0540008002167fae */ /* 0x0001e8000d901d70 */
[----:B------:R0:W-:Y:S04]  /*b460*/  LDGSTS.E.BYPASS.LTC128B.128 [R22+0x8400], desc[UR48][R2.64+0x100], !P2 ;  /* 0x0840010002167fae */ /* 0x0001e8000d101d70 */
[----:B------:R0:W-:Y:S02]  /*b470*/  LDGSTS.E.BYPASS.LTC128B.128 [R22+0xb400], desc[UR48][R2.64+0x180], !P1 ;  /* 0x0b40018002167fae */ /* 0x0001e4000c901d70 */
.L_x_170:
[----:B0-----:R-:W-:-:S05]  /*b480*/  IADD3 R2, P0, R14, R0, RZ ;  /* 0x000000000e027210 */ /* 0x001fca0007f1e0ff */
[----:B----4-:R-:W-:Y:S01]  /*b490*/  IMAD.X R3, RZ, RZ, R23, P0 ;  /* 0x000000ffff037224 */ /* 0x010fe200000e0617 */
        /* <DEDUP_REMOVED lines=9> */
.L_x_72:
[----:B------:R-:W-:Y:S02]  /*b530*/  PLOP3.LUT P1, PT, P1, P0, PT, 0xa2, 0x0 ;  /* 0x000000000000781c */ /* 0x000fe40000f21472 */
[----:B------:R-:W-:-:S08]  /*b540*/  @P0 R2UR P1, UR4, R18 ;  /* 0x00000000120402ca */ /* 0x000fd00000020000 */
        /* <DEDUP_REMOVED lines=9> */
.L_x_73:
[----:B------:R-:W-:Y:S01]  /*b5e0*/  IADD3 R17, R17, 0x1, RZ ;  /* 0x0000000111117810 */ /* 0x000fe20007ffe0ff */
[----:B------:R0:W-:Y:S03]  /*b5f0*/  SYNCS.ARRIVE.TRANS64.A1T0 RZ, [R18+URZ+0x22850], RZ ;  /* 0x022850ff12ff79a7 */ /* 0x0001e6000810003f */
[----:B------:R-:W-:-:S04]  /*b600*/  ISETP.NE.AND P0, PT, R17, 0x2, PT ;  /* 0x000000021100780c */ /* 0x000fc80003f05270 */
[----:B------:R-:W-:Y:S02]  /*b610*/  SEL R17, R17, RZ, P0 ;  /* 0x000000ff11117207 */ /* 0x000fe40000000000 */
[----:B------:R-:W-:Y:S02]  /*b620*/  SEL R2, RZ, 0x1, P0 ;  /* 0x00000001ff027807 */ /* 0x000fe40000000000 */
[C---:B------:R-:W-:Y:S02]  /*b630*/  ISETP.GT.AND P0, PT, R20.reuse, RZ, PT ;  /* 0x000000ff1400720c */ /* 0x040fe40003f04270 */
[----:B------:R-:W-:Y:S01]  /*b640*/  LOP3.LUT R27, R27, R2, RZ, 0x3c, !PT ;  /* 0x000000021b1b7212 */ /* 0x000fe200078e3cff */
[----:B------:R-:W-:-:S04]  /*b650*/  VIADD R2, R20, 0xffffffff ;  /* 0xffffffff14027836 */ /* 0x000fc80000000000 */
[----:B------:R-:W-:-:S06]  /*b660*/  IMAD.MOV.U32 R20, RZ, RZ, R2 ;  /* 0x000000ffff147224 */ /* 0x000fcc00078e0002 */
[----:B0-----:R-:W-:Y:S05]  /*b670*/  @P0 BRA `(.L_x_74) ;  /* 0xfffffff000ac0947 */ /* 0x001fea000383ffff */
[----:B------:R-:W-:Y:S05]  /*b680*/  BSYNC B0 ;  /* 0x0000000000007941 */ /* 0x000fea0003800000 */
.L_x_61:
[----:B------:R-:W3:Y:S01]  /*b690*/  LDL.LU R0, [R1+0x4] ;  /* 0x0000040001007983 */ /* 0x000ee20000300800 */
[----:B------:R-:W-:Y:S01]  /*b6a0*/  VIADD R37, R37, UR42 ;  /* 0x0000002a25257c36 */ /* 0x000fe20008000000 */
[----:B------:R-:W-:-:S04]  /*b6b0*/  ULDC UR4, c[0x0][0xc34] ;  /* 0x00030d0000047ab9 */ /* 0x000fc80000000800 */
[----:B------:R-:W-:Y:S01]  /*b6c0*/  ISETP.GE.AND P0, PT, R37, UR4, PT ;  /* 0x0000000425007c0c */ /* 0x000fe2000bf06270 */
[----:B---3--:R-:W-:-:S05]  /*b6d0*/  VIADD R0, R0, 0x1 ;  /* 0x0000000100007836 */ /* 0x008fca0000000000 */
[----:B------:R0:W-:Y:S07]  /*b6e0*/  STL [R1+0x4], R0 ;  /* 0x0000040001007387 */ /* 0x0001ee0000100800 */
[----:B------:R-:W-:Y:S05]  /*b6f0*/  @!P0 BRA `(.L_x_75) ;  /* 0xffffffd000308947 */ /* 0x000fea000383ffff */
[----:B0-----:R-:W-:-:S07]  /*b700*/  LOP3.LUT R0, R0, 0x1, RZ, 0xc, !PT ;  /* 0x0000000100007812 */ /* 0x001fce00078e0cff */
.L_x_40:
[----:B------:R-:W0:Y:S01]  /*b710*/  S2R R3, SR_CgaCtaId ;  /* 0x0000000000037919 */ /* 0x000e220000008800 */
[----:B------:R-:W-:Y:S01]  /*b720*/  MOV R2, 0x400 ;  /* 0x0000040000027802 */ /* 0x000fe20000000f00 */
[----:B------:R-:W-:Y:S01]  /*b730*/  BSSY B0, `(.L_x_76) ;  /* 0x0000005000007945 */ /* 0x000fe20003800000 */
[----:B------:R-:W-:Y:S02]  /*b740*/  SHF.L.U32 R0, R0, 0x1f, RZ ;  /* 0x0000001f00007819 */ /* 0x000fe400000006ff */
[----:B0-----:R-:W-:-:S04]  /*b750*/  LEA R4, R3, R2, 0x18 ;  /* 0x0000000203047211 */ /* 0x001fc800078ec0ff */
[----:B------:R-:W0:Y:S02]  /*b760*/  SYNCS.PHASECHK.TRANS64.TRYWAIT P0, [R4+URZ+0x22820], R0 ;  /* 0x02282000040075a7 */ /* 0x000e24000800017f */
[----:B0-----:R-:W-:Y:S05]  /*b770*/  @!P0 BRA `(.L_x_77) ;  /* 0x0000002c007c8947 */ /* 0x001fea0003800000 */
.L_x_171:
[----:B------:R-:W-:Y:S05]  /*b780*/  BSYNC B0 ;  /* 0x0000000000007941 */ /* 0x000fea0003800000 */
.L_x_76:
[----:B------:R-:W-:-:S03]  /*b790*/  UMOV UR4, 0xffffffff ;  /* 0xffffffff00047882 */ /* 0x000fc60000000000 */
[----:B------:R-:W-:Y:S05]  /*b7a0*/  BRA.DIV UR4, `(.L_x_78) ;  /* 0x0000002e04847947 */ /* 0x000fea000b800000 */
[----:B0-----:R-:W0:Y:S02]  /*b7b0*/  S2R R0, SR_TID.X ;  /* 0x0000000000007919 */ /* 0x001e240000002100 */
[----:B0-----:R-:W-:-:S04]  /*b7c0*/  SHF.R.U32.HI R0, RZ, 0x5, R0 ;  /* 0x00000005ff007819 */ /* 0x001fc80000011600 */
[----:B------:R-:W-:-:S05]  /*b7d0*/  LOP3.LUT R0, R0, 0x3, RZ, 0xc0, !PT ;  /* 0x0000000300007812 */ /* 0x000fca00078ec0ff */
[----:B------:R0:W3:Y:S02]  /*b7e0*/  SHFL.IDX PT, R14, R0, RZ, 0x1f ;  /* 0x00001fff000e7589 */ /* 0x0000e400000e0000 */
.L_x_174:
[----:B---3--:R-:W-:Y:S01]  /*b7f0*/  ISETP.NE.AND P0, PT, R14, RZ, PT ;  /* 0x000000ff0e00720c */ /* 0x008fe20003f05270 */
[----:B------:R-:W-:-:S12]  /*b800*/  BSSY B0, `(.L_x_79) ;  /* 0x0000024000007945 */ /* 0x000fd80003800000 */
[----:B------:R-:W-:Y:S05]  /*b810*/  @P0 BRA `(.L_x_80) ;  /* 0x0000000000880947 */ /* 0x000fea0003800000 */
[----:B------:R-:W-:-:S03]  /*b820*/  UMOV UR4, 0xffffffff ;  /* 0xffffffff00047882 */ /* 0x000fc60000000000 */
[----:B------:R-:W-:Y:S05]  /*b830*/  BRA.DIV UR4, `(.L_x_81) ;  /* 0x0000002e04947947 */ /* 0x000fea000b800000 */
[----:B------:R-:W-:-:S13]  /*b840*/  ELECT P6, URZ, PT ;  /* 0x00000000003f782f */ /* 0x000fda00038c0000 */
.L_x_177:
[----:B------:R-:W-:Y:S05]  /*b850*/  @!P6 BRA `(.L_x_80) ;  /* 0x000000000078e947 */ /* 0x000fea0003800000 */
[----:B------:R-:W-:-:S06]  /*b860*/  ULOP3.LUT UR4, UR38, 0x2, URZ, 0xfc, !UPT ;  /* 0x0000000226047892 */ /* 0x000fcc000f8efc3f */
[----:B0-----:R-:W-:-:S05]  /*b870*/  IMAD.U32 R0, RZ, RZ, UR4 ;  /* 0x00000004ff007e24 */ /* 0x001fca000f8e00ff */
[----:B------:R-:W-:-:S13]  /*b880*/  ISETP.NE.AND P0, PT, R0, 0x3, PT ;  /* 0x000000030000780c */ /* 0x000fda0003f05270 */
[----:B------:R-:W-:Y:S05]  /*b890*/  @!P0 BRA `(.L_x_82) ;  /* 0x0000000000048947 */ /* 0x000fea0003800000 */
[----:B------:R-:W-:Y:S01]  /*b8a0*/  BPT.TRAP 0x1 ;  /* 0x000000040000795c */ /* 0x000fe20000300000 */
.L_x_82:
[----:B------:R-:W-:Y:S01]  /*b8b0*/  IMAD R3, R17, 0x8, R4 ;  /* 0x0000000811037824 */ /* 0x000fe200078e0204 */
[----:B------:R-:W-:Y:S02]  /*b8c0*/  SHF.L.U32 R2, R27, 0x1f, RZ ;  /* 0x0000001f1b027819 */ /* 0x000fe400000006ff */
[----:B------:R-:W-:Y:S02]  /*b8d0*/  IADD3 R17, R17, 0x1, RZ ;  /* 0x0000000111117810 */ /* 0x000fe40007ffe0ff */
[----:B------:R-:W0:Y:S02]  /*b8e0*/  SYNCS.PHASECHK.TRANS64.TRYWAIT P1, [R3+URZ+0x22840], R2 ;  /* 0x02284002030075a7 */ /* 0x000e24000802017f */
[----:B------:R-:W-:-:S04]  /*b8f0*/  ISETP.NE.AND P2, PT, R17, 0x2, PT ;  /* 0x000000021100780c */ /* 0x000fc80003f45270 */
[----:B------:R-:W-:Y:S01]  /*b900*/  SEL R0, RZ, 0x1, P2 ;  /* 0x00000001ff007807 */ /* 0x000fe20001000000 */
[----:B0-----:R-:W-:Y:S08]  /*b910*/  @!P1 BRA `(.L_x_83) ;  /* 0x0000002c007c9947 */ /* 0x001ff00003800000 */
.L_x_178:
[----:B------:R-:W-:Y:S02]  /*b920*/  SEL R17, R17, RZ, P2 ;  /* 0x000000ff11117207 */ /* 0x000fe40001000000 */
[----:B------:R-:W-:Y:S01]  /*b930*/  LOP3.LUT R0, R27, R0, RZ, 0x3c, !PT ;  /* 0x000000001b007212 */ /* 0x000fe200078e3cff */
[----:B------:R-:W-:Y:S06]  /*b940*/  @!P0 BRA `(.L_x_84) ;  /* 0x0000000000048947 */ /* 0x000fec0003800000 */
[----:B------:R-:W-:Y:S01]  /*b950*/  BPT.TRAP 0x1 ;  /* 0x000000040000795c */ /* 0x000fe20000300000 */
.L_x_84:
[----:B------:R-:W-:Y:S01]  /*b960*/  IMAD R17, R17, 0x8, R4 ;  /* 0x0000000811117824 */ /* 0x000fe200078e0204 */
[----:B------:R-:W-:-:S04]  /*b970*/  SHF.L.U32 R0, R0, 0x1f, RZ ;  /* 0x0000001f00007819 */ /* 0x000fc800000006ff */
[----:B------:R-:W3:Y:S02]  /*b980*/  SYNCS.PHASECHK.TRANS64.TRYWAIT P1, [R17+URZ+0x22840], R0 ;  /* 0x02284000110075a7 */ /* 0x000ee4000802017f */
[----:B---3--:R-:W-:Y:S05]  /*b990*/  @!P1 BRA `(.L_x_85) ;  /* 0x0000002c00709947 */ /* 0x008fea0003800000 */
.L_x_179:
[----:B------:R-:W-:Y:S05]  /*b9a0*/  @!P0 BRA `(.L_x_86) ;  /* 0x0000000000048947 */ /* 0x000fea0003800000 */
[----:B------:R-:W-:Y:S01]  /*b9b0*/  BPT.TRAP 0x1 ;  /* 0x000000040000795c */ /* 0x000fe20000300000 */
.L_x_86:
[----:B------:R-:W4:Y:S02]  /*b9c0*/  SYNCS.PHASECHK.TRANS64.TRYWAIT P1, [R3+URZ+0x22860], R2 ;  /* 0x02286002030075a7 */ /* 0x000f24000802017f */
[----:B----4-:R-:W-:Y:S05]  /*b9d0*/  @!P1 BRA `(.L_x_87) ;  /* 0x0000002c00749947 */ /* 0x010fea0003800000 */
.L_x_180:
[----:B------:R-:W-:Y:S05]  /*b9e0*/  @!P0 BRA `(.L_x_88) ;  /* 0x0000000000048947 */ /* 0x000fea0003800000 */
[----:B------:R-:W-:Y:S01]  /*b9f0*/  BPT.TRAP 0x1 ;  /* 0x000000040000795c */ /* 0x000fe20000300000 */
.L_x_88:
[----:B------:R0:W0:Y:S02]  /*ba00*/  SYNCS.PHASECHK.TRANS64.TRYWAIT P0, [R17+URZ+0x22860], R0 ;  /* 0x02286000110075a7 */ /* 0x000024000800017f */
[----:B0-----:R-:W-:Y:S05]  /*ba10*/  @!P0 NANOSLEEP.SYNCS 0x989680 ;  /* 0x009896800000895d */ /* 0x001fea0003900000 */
[----:B------:R-:W0:Y:S02]  /*ba20*/  @!P0 SYNCS.PHASECHK.TRANS64 P0, [R17+URZ+0x22860], R0 ;  /* 0x02286000110085a7 */ /* 0x000e24000800007f */
[----:B0-----:R-:W-:Y:S05]  /*ba30*/  @!P0 BRA `(.L_x_88) ;  /* 0xfffffffc00f08947 */ /* 0x001fea000383ffff */
.L_x_80:
[----:B------:R-:W-:Y:S05]  /*ba40*/  BSYNC B0 ;  /* 0x0000000000007941 */ /* 0x000fea0003800000 */
.L_x_79:
[----:B------:R-:W-:Y:S05]  /*ba50*/  EXIT ;  /* 0x000000000000794d */ /* 0x000fea0003800000 */
.L_x_8:
[----:B0-----:R-:W-:-:S04]  /*ba60*/  IMAD.U32 R3, RZ, RZ, UR41 ;  /* 0x00000029ff037e24 */ /* 0x001fc8000f8e00ff */
[----:B------:R0:W1:Y:S03]  /*ba70*/  SYNCS.PHASECHK.TRANS64.TRYWAIT P0, [R3+URZ+0x22800], R0 ;  /* 0x02280000030075a7 */ /* 0x000066000800017f */
[----:B-1----:R-:W-:Y:S05]  /*ba80*/  @!P0 NANOSLEEP.SYNCS 0x989680 ;  /* 0x009896800000895d */ /* 0x002fea0003900000 */
[----:B------:R-:W1:Y:S02]  /*ba90*/  @!P0 SYNCS.PHASECHK.TRANS64 P0, [R3+URZ+0x22800], R0 ;  /* 0x02280000030085a7 */ /* 0x000e64000800007f */
[----:B-1----:R-:W-:Y:S05]  /*baa0*/  @!P0 BRA `(.L_x_8) ;  /* 0xfffffffc00ec8947 */ /* 0x002fea000383ffff */
[----:B------:R-:W-:Y:S05]  /*bab0*/  BRA `(.L_x_89) ;  /* 0xffffff5400847947 */ /* 0x000fea000383ffff */
.L_x_12:
[----:B-1----:R-:W-:-:S04]  /*bac0*/  IMAD.U32 R3, RZ, RZ, UR22 ;  /* 0x00000016ff037e24 */ /* 0x002fc8000f8e00ff */
[----:B------:R1:W2:Y:S03]  /*bad0*/  SYNCS.PHASECHK.TRANS64.TRYWAIT P1, [R3+URZ+0x22830], R8 ;  /* 0x02283008030075a7 */ /* 0x0002a6000802017f */
[----:B--2---:R-:W-:Y:S05]  /*bae0*/  @!P1 NANOSLEEP.SYNCS 0x989680 ;  /* 0x009896800000995d */ /* 0x004fea0003900000 */
[----:B------:R-:W2:Y:S02]  /*baf0*/  @!P1 SYNCS.PHASECHK.TRANS64 P1, [R3+URZ+0x22830], R8 ;  /* 0x02283008030095a7 */ /* 0x000ea4000802007f */
[----:B--2---:R-:W-:Y:S05]  /*bb00*/  @!P1 BRA `(.L_x_12) ;  /* 0xfffffffc00ec9947 */ /* 0x004fea000383ffff */
[----:B------:R-:W-:Y:S05]  /*bb10*/  BRA `(.L_x_11) ;  /* 0xffffff5400a87947 */ /* 0x000fea000383ffff */
.L_x_17:
[----:B---3--:R-:W-:-:S04]  /*bb20*/  IMAD.U32 R9, RZ, RZ, UR22 ;  /* 0x00000016ff097e24 */ /* 0x008fc8000f8e00ff */
[----:B------:R3:W4:Y:S03]  /*bb30*/  SYNCS.PHASECHK.TRANS64.TRYWAIT P1, [R9+URZ+0x22850], R8 ;  /* 0x02285008090075a7 */ /* 0x000726000802017f */
[----:B----4-:R-:W-:Y:S05]  /*bb40*/  @!P1 NANOSLEEP.SYNCS 0x989680 ;  /* 0x009896800000995d */ /* 0x010fea0003900000 */
[----:B------:R-:W4:Y:S02]  /*bb50*/  @!P1 SYNCS.PHASECHK.TRANS64 P1, [R9+URZ+0x22850], R8 ;  /* 0x02285008090095a7 */ /* 0x000f24000802007f */
[----:B----4-:R-:W-:Y:S05]  /*bb60*/  @!P1 BRA `(.L_x_17) ;  /* 0xfffffffc00ec9947 */ /* 0x010fea000383ffff */
[----:B------:R-:W-:Y:S05]  /*bb70*/  BRA `(.L_x_16) ;  /* 0xffffff70009c7947 */ /* 0x000fea000383ffff */
.L_x_23:
[----:B0-----:R-:W-:Y:S02]  /*bb80*/  IMAD.U32 R0, RZ, RZ, UR25 ;  /* 0x00000019ff007e24 */ /* 0x001fe4000f8e00ff */
[----:B------:R-:W-:-:S04]  /*bb90*/  IMAD.U32 R3, RZ, RZ, UR27 ;  /* 0x0000001bff037e24 */ /* 0x000fc8000f8e00ff */
[----:B------:R0:W1:Y:S03]  /*bba0*/  SYNCS.PHASECHK.TRANS64.TRYWAIT P2, [R0+URZ+0x22830], R3 ;  /* 0x02283003000075a7 */ /* 0x000066000804017f */
[----:B-1----:R-:W-:Y:S05]  /*bbb0*/  @!P2 NANOSLEEP.SYNCS 0x989680 ;  /* 0x009896800000a95d */ /* 0x002fea0003900000 */
[----:B------:R-:W1:Y:S02]  /*bbc0*/  @!P2 SYNCS.PHASECHK.TRANS64 P2, [R0+URZ+0x22830], R3 ;  /* 0x022830030000a5a7 */ /* 0x000e64000804007f */
[----:B-1----:R-:W-:Y:S05]  /*bbd0*/  @!P2 BRA `(.L_x_23) ;  /* 0xfffffffc00e8a947 */ /* 0x002fea000383ffff */
[----:B------:R-:W-:Y:S05]  /*bbe0*/  BRA `(.L_x_22) ;  /* 0xffffff7400c87947 */ /* 0x000fea000383ffff */
.L_x_28:
[----:B0-----:R-:W-:Y:S01]  /*bbf0*/  MOV R8, UR25 ;  /* 0x0000001900087c02 */ /* 0x001fe20008000f00 */
[----:B------:R-:W-:-:S04]  /*bc00*/  IMAD.U32 R9, RZ, RZ, UR27 ;  /* 0x0000001bff097e24 */ /* 0x000fc8000f8e00ff */
[----:B------:R0:W1:Y:S03]  /*bc10*/  SYNCS.PHASECHK.TRANS64.TRYWAIT P2, [R8+URZ+0x22850], R9 ;  /* 0x02285009080075a7 */ /* 0x000066000804017f */
[----:B-1----:R-:W-:Y:S05]  /*bc20*/  @!P2 NANOSLEEP.SYNCS 0x989680 ;  /* 0x009896800000a95d */ /* 0x002fea0003900000 */
[----:B------:R-:W1:Y:S02]  /*bc30*/  @!P2 SYNCS.PHASECHK.TRANS64 P2, [R8+URZ+0x22850], R9 ;  /* 0x022850090800a5a7 */ /* 0x000e64000804007f */
[----:B-1----:R-:W-:Y:S05]  /*bc40*/  @!P2 BRA `(.L_x_28) ;  /* 0xfffffffc00e8a947 */ /* 0x002fea000383ffff */
[----:B------:R-:W-:Y:S05]  /*bc50*/  BRA `(.L_x_27) ;  /* 0xffffff9400707947 */ /* 0x000fea000383ffff */
.L_x_44:
[----:B------:R-:W0:Y:S01]  /*bc60*/  S2R R20, SR_TID.X ;  /* 0x0000000000147919 */ /* 0x000e220000002100 */
[----:B------:R-:W-:Y:S01]  /*bc70*/  BSSY B0, `(.L_x_90) ;  /* 0x000000a000007945 */ /* 0x000fe20003800000 */
[----:B------:R-:W-:Y:S02]  /*bc80*/  IMAD.MOV.U32 R12, RZ, RZ, RZ ;  /* 0x000000ffff0c7224 */ /* 0x000fe400078e00ff */
[----:B------:R-:W-:Y:S02]  /*bc90*/  IMAD.MOV.U32 R11, RZ, RZ, 0x1f ;  /* 0x0000001fff0b7424 */ /* 0x000fe400078e00ff */
[----:B------:R-:W-:Y:S01]  /*bca0*/  IMAD.MOV.U32 R15, RZ, RZ, -0x1 ;  /* 0xffffffffff0f7424 */ /* 0x000fe200078e00ff */
[----:B0-----:R-:W-:-:S04]  /*bcb0*/  SHF.R.U32.HI R20, RZ, 0x5, R20 ;  /* 0x00000005ff147819 */ /* 0x001fc80000011614 */
[----:B------:R-:W-:-:S05]  /*bcc0*/  LOP3.LUT R20, R20, 0x3, RZ, 0xc0, !PT ;  /* 0x0000000314147812 */ /* 0x000fca00078ec0ff */
[----:B------:R-:W-:-:S07]  /*bcd0*/  IMAD.MOV.U32 R13, RZ, RZ, R20 ;  /* 0x000000ffff0d7224 */ /* 0x000fce00078e0014 */
[----:B-1---5:R-:W-:Y:S05]  /*bce0*/  WARPSYNC.COLLECTIVE R15, `(.L_x_91) ;  /* 0x000000000f087348 */ /* 0x022fea0003c00000 */
[----:B------:R0:W2:Y:S02]  /*bcf0*/  SHFL.IDX P6, R14, R13, R12, R11 ;  /* 0x0000000c0d0e7389 */ /* 0x0000a400000c000b */
[----:B012--5:R-:W-:Y:S01]  /*bd00*/  ENDCOLLECTIVE ;  /* 0x000000000000791b */ /* 0x027fe20003800000 */
.L_x_91:
[----:B------:R-:W-:Y:S05]  /*bd10*/  BSYNC B0 ;  /* 0x0000000000007941 */ /* 0x000fea0003800000 */
.L_x_90:
[----:B------:R-:W-:Y:S05]  /*bd20*/  BRA `(.L_x_92) ;  /* 0xffffffd000087947 */ /* 0x000fea000383ffff */
.L_x_47:
[----:B0-----:R0:W1:Y:S02]  /*bd30*/  SYNCS.PHASECHK.TRANS64.TRYWAIT P0, [R22+URZ+0x22840], R3 ;  /* 0x02284003160075a7 */ /* 0x001064000800017f */
[----:B-1----:R-:W-:Y:S05]  /*bd40*/  @!P0 NANOSLEEP.SYNCS 0x989680 ;  /* 0x009896800000895d */ /* 0x002fea0003900000 */
[----:B------:R-:W1:Y:S02]  /*bd50*/  @!P0 SYNCS.PHASECHK.TRANS64 P0, [R22+URZ+0x22840], R3 ;  /* 0x02284003160085a7 */ /* 0x000e64000800007f */
[----:B-1----:R-:W-:Y:S05]  /*bd60*/  @!P0 BRA `(.L_x_47) ;  /* 0xfffffffc00f08947 */ /* 0x002fea000383ffff */
[----:B------:R-:W-:Y:S05]  /*bd70*/  BRA `(.L_x_93) ;  /* 0xffffffd0008c7947 */ /* 0x000fea000383ffff */
.L_x_48:
[----:B------:R-:W-:Y:S01]  /*bd80*/  BSSY B0, `(.L_x_94) ;  /* 0x0000008000007945 */ /* 0x000fe20003800000 */
[----:B------:R-:W-:Y:S01]  /*bd90*/  IMAD.MOV.U32 R13, RZ, RZ, R5 ;  /* 0x000000ffff0d7224 */ /* 0x000fe200078e0005 */
[----:B------:R-:W-:Y:S01]  /*bda0*/  MOV R12, RZ ;  /* 0x000000ff000c7202 */ /* 0x000fe20000000f00 */
[----:B------:R-:W-:Y:S02]  /*bdb0*/  IMAD.MOV.U32 R11, RZ, RZ, 0x181f ;  /* 0x0000181fff0b7424 */ /* 0x000fe400078e00ff */
[----:B------:R-:W-:-:S07]  /*bdc0*/  IMAD.MOV.U32 R15, RZ, RZ, -0x1 ;  /* 0xffffffffff0f7424 */ /* 0x000fce00078e00ff */
[----:B------:R-:W-:Y:S05]  /*bdd0*/  WARPSYNC.COLLECTIVE R15, `(.L_x_95) ;  /* 0x000000000f087348 */ /* 0x000fea0003c00000 */
[----:B------:R0:W1:Y:S02]  /*bde0*/  SHFL.IDX P6, R14, R13, R12, R11 ;  /* 0x0000000c0d0e7389 */ /* 0x00006400000c000b */
[----:B01----:R-:W-:Y:S01]  /*bdf0*/  ENDCOLLECTIVE ;  /* 0x000000000000791b */ /* 0x003fe20003800000 */
.L_x_95:
[----:B------:R-:W-:Y:S05]  /*be00*/  BSYNC B0 ;  /* 0x0000000000007941 */ /* 0x000fea0003800000 */
.L_x_94:
[----:B------:R-:W-:Y:S01]  /*be10*/  IMAD.MOV.U32 R13, RZ, RZ, R0 ;  /* 0x000000ffff0d7224 */ /* 0x000fe200078e0000 */
[----:B------:R-:W-:Y:S01]  /*be20*/  MOV R15, 0xffffffff ;  /* 0xffffffff000f7802 */ /* 0x000fe20000000f00 */
[----:B------:R-:W-:Y:S01]  /*be30*/  IMAD.MOV.U32 R12, RZ, RZ, RZ ;  /* 0x000000ffff0c7224 */ /* 0x000fe200078e00ff */
[----:B------:R-:W-:Y:S01]  /*be40*/  ISETP.GE.AND P2, PT, R34, 0x1, PT ;  /* 0x000000012200780c */ /* 0x000fe20003f46270 */
[----:B------:R-:W-:Y:S02]  /*be50*/  IMAD.MOV.U32 R11, RZ, RZ, 0x181f ;  /* 0x0000181fff0b7424 */ /* 0x000fe400078e00ff */
[----:B------:R-:W-:-:S10]  /*be60*/  IMAD.MOV.U32 R3, RZ, RZ, R14 ;  /* 0x000000ffff037224 */ /* 0x000fd400078e000e */
[----:B------:R-:W-:Y:S05]  /*be70*/  WARPSYNC.COLLECTIVE R15, `(.L_x_96) ;  /* 0x000000000f087348 */ /* 0x000fea0003c00000 */
[----:B------:R0:W1:Y:S02]  /*be80*/  SHFL.IDX P6, R14, R13, R12, R11 ;  /* 0x0000000c0d0e7389 */ /* 0x00006400000c000b */
[----:B01----:R-:W-:Y:S01]  /*be90*/  ENDCOLLECTIVE ;  /* 0x000000000000791b */ /* 0x003fe20003800000 */
.L_x_96:
[----:B------:R-:W-:Y:S01]  /*bea0*/  @P2 LEA R7, R4, UR37, 0x1 ;  /* 0x0000002504072c11 */ /* 0x000fe2000f8e08ff */
[----:B------:R-:W-:Y:S02]  /*beb0*/  IMAD.MOV.U32 R13, RZ, RZ, R5 ;  /* 0x000000ffff0d7224 */ /* 0x000fe400078e0005 */
[----:B------:R-:W-:Y:S01]  /*bec0*/  IMAD.MOV.U32 R12, RZ, RZ, 0x1 ;  /* 0x00000001ff0c7424 */ /* 0x000fe200078e00ff */
[----:B------:R-:W-:-:S13]  /*bed0*/  @P2 LEA R2, P0, R20, R14, 0x1 ;  /* 0x0000000e14022211 */ /* 0x000fda00078008ff */
[----:B------:R-:W-:Y:S05]  /*bee0*/  WARPSYNC.COLLECTIVE R15, `(.L_x_97) ;  /* 0x000000000f087348 */ /* 0x000fea0003c00000 */
[----:B------:R0:W1:Y:S02]  /*bef0*/  SHFL.IDX P6, R14, R13, R12, R11 ;  /* 0x0000000c0d0e7389 */ /* 0x00006400000c000b */
[----:B01----:R-:W-:Y:S01]  /*bf00*/  ENDCOLLECTIVE ;  /* 0x000000000000791b */ /* 0x003fe20003800000 */
.L_x_97:
[----:B------:R-:W-:-:S05]  /*bf10*/  @P2 IMAD.X R3, RZ, RZ, R3, P0 ;  /* 0x000000ffff032224 */ /* 0x000fca00000e0603 */
[----:B------:R-:W-:Y:S01]  /*bf20*/  @!PT LDS RZ, [RZ] ;  /* 0x00000000fffff984 */ /* 0x000fe20000000800 */
[----:B------:R-:W-:Y:S01]  /*bf30*/  @!PT LDS RZ, [RZ] ;  /* 0x00000000fffff984 */ /* 0x000fe20000000800 */
[----:B------:R-:W-:Y:S01]  /*bf40*/  @!PT LDS RZ, [RZ] ;  /* 0x00000000fffff984 */ /* 0x000fe20000000800 */
[----:B------:R0:W-:Y:S01]  /*bf50*/  @P2 LDGSTS.E.BYPASS.LTC128B.128 [R7+0x1c400], desc[UR48][R2.64], !P1 ;  /* 0x1c40000002072fae */ /* 0x0001e2000c901d70 */
[----:B------:R-:W-:Y:S01]  /*bf60*/  ISETP.GE.AND P2, PT, R34, 0x11, PT ;  /* 0x000000112200780c */ /* 0x000fe20003f46270 */
[----:B------:R-:W-:Y:S02]  /*bf70*/  IMAD.MOV.U32 R13, RZ, RZ, R0 ;  /* 0x000000ffff0d7224 */ /* 0x000fe400078e0000 */
[----:B------:R-:W-:-:S10]  /*bf80*/  IMAD.MOV.U32 R6, RZ, RZ, R14 ;  /* 0x000000ffff067224 */ /* 0x000fd400078e000e */
[----:B0-----:R-:W-:Y:S05]  /*bf90*/  WARPSYNC.COLLECTIVE R15, `(.L_x_98) ;  /* 0x000000000f087348 */ /* 0x001fea0003c00000 */
[----:B------:R1:W2:Y:S02]  /*bfa0*/  SHFL.IDX P6, R14, R13, R12, R11 ;  /* 0x0000000c0d0e7389 */ /* 0x0002a400000c000b */
[----:B012---:R-:W-:Y:S01]  /*bfb0*/  ENDCOLLECTIVE ;  /* 0x000000000000791b */ /* 0x007fe20003800000 */
.L_x_98:
[----:B------:R-:W-:Y:S01]  /*bfc0*/  @P2 LEA R12, R4, UR37, 0x1 ;  /* 0x00000025040c2c11 */ /* 0x000fe2000f8e08ff */
[----:B------:R-:W-:Y:S01]  /*bfd0*/  IMAD.MOV.U32 R13, RZ, RZ, R5 ;  /* 0x000000ffff0d7224 */ /* 0x000fe200078e0005 */
[----:B------:R-:W-:-:S04]  /*bfe0*/  @P2 LEA R11, P0, R20, R14, 0x1 ;  /* 0x0000000e140b2211 */ /* 0x000fc800078008ff */
[----:B------:R-:W-:Y:S01]  /*bff0*/  @P2 MOV R2, R11 ;  /* 0x0000000b00022202 */ /* 0x000fe20000000f00 */
[----:B------:R-:W-:Y:S02]  /*c000*/  @P2 IMAD.X R6, RZ, RZ, R6, P0 ;  /* 0x000000ffff062224 */ /* 0x000fe400000e0606 */
[----:B------:R-:W-:Y:S02]  /*c010*/  IMAD.MOV.U32 R11, RZ, RZ, 0x181f ;  /* 0x0000181fff0b7424 */ /* 0x000fe400078e00ff */
[----:B------:R-:W-:-:S05]  /*c020*/  @P2 IMAD.MOV.U32 R3, RZ, RZ, R6 ;  /* 0x000000ffff032224 */ /* 0x000fca00078e0006 */
[----:B------:R-:W-:Y:S01]  /*c030*/  @!PT LDS RZ, [RZ] ;  /* 0x00000000fffff984 */ /* 0x000fe20000000800 */
[----:B------:R-:W-:Y:S01]  /*c040*/  @!PT LDS RZ, [RZ] ;  /* 0x00000000fffff984 */ /* 0x000fe20000000800 */
[----:B------:R-:W-:Y:S01]  /*c050*/  @!PT LDS RZ, [RZ] ;  /* 0x00000000fffff984 */ /* 0x000fe20000000800 */
[----:B------:R0:W-:Y:S01]  /*c060*/  @P2 LDGSTS.E.BYPASS.LTC128B.128 [R12+0x1cc00], desc[UR48][R2.64], !P1 ;  /* 0x1cc00000020c2fae */ /* 0x0001e2000c901d70 */
[----:B------:R-:W-:Y:S01]  /*c070*/  ISETP.GE.AND P2, PT, R34, 0x21, PT ;  /* 0x000000212200780c */ /* 0x000fe20003f46270 */
[----:B0-----:R-:W-:-:S12]  /*c080*/  IMAD.MOV.U32 R12, RZ, RZ, 0x2 ;  /* 0x00000002ff0c7424 */ /* 0x001fd800078e00ff */
[----:B------:R-:W-:Y:S05]  /*c090*/  WARPSYNC.COLLECTIVE R15, `(.L_x_99) ;  /* 0x000000000f087348 */ /* 0x000fea0003c00000 */
[----:B------:R0:W1:Y:S02]  /*c0a0*/  SHFL.IDX P6, R14, R13, R12, R11 ;  /* 0x0000000c0d0e7389 */ /* 0x00006400000c000b */
[----:B01----:R-:W-:Y:S01]  /*c0b0*/  ENDCOLLECTIVE ;  /* 0x000000000000791b */ /* 0x003fe20003800000 */
.L_x_99:
[----:B------:R-:W-:Y:S01]  /*c0c0*/  MOV R13, R0 ;  /* 0x00000000000d7202 */ /* 0x000fe20000000f00 */
[----:B------:R-:W-:-:S07]  /*c0d0*/  IMAD.MOV.U32 R9, RZ, RZ, R14 ;  /* 0x000000ffff097224 */ /* 0x000fce00078e000e */
[----:B------:R-:W-:Y:S05]  /*c0e0*/  WARPSYNC.COLLECTIVE R15, `(.L_x_100) ;  /* 0x000000000f087348 */ /* 0x000fea0003c00000 */
[----:B------:R0:W1:Y:S02]  /*c0f0*/  SHFL.IDX P6, R14, R13, R12, R11 ;  /* 0x0000000c0d0e7389 */ /* 0x00006400000c000b */
[----:B01----:R-:W-:Y:S01]  /*c100*/  ENDCOLLECTIVE ;  /* 0x000000000000791b */ /* 0x003fe20003800000 */
.L_x_100:
[----:B------:R-:W-:Y:S01]  /*c110*/  @P2 LEA R12, R4, UR37, 0x1 ;  /* 0x00000025040c2c11 */ /* 0x000fe2000f8e08ff */
[----:B------:R-:W-:Y:S01]  /*c120*/  IMAD.MOV.U32 R13, RZ, RZ, R5 ;  /* 0x000000ffff0d7224 */ /* 0x000fe200078e0005 */
[----:B------:R-:W-:-:S05]  /*c130*/  @P2 LEA R10, P0, R20, R14, 0x1 ;  /* 0x0000000e140a2211 */ /* 0x000fca00078008ff */
[----:B------:R-:W-:Y:S02]  /*c140*/  @P2 IMAD.X R9, RZ, RZ, R9, P0 ;  /* 0x000000ffff092224 */ /* 0x000fe400000e0609 */
[----:B------:R-:W-:Y:S02]  /*c150*/  @P2 IMAD.MOV.U32 R2, RZ, RZ, R10 ;  /* 0x000000ffff022224 */ /* 0x000fe400078e000a */
[----:B------:R-:W-:-:S05]  /*c160*/  @P2 IMAD.MOV.U32 R3, RZ, RZ, R9 ;  /* 0x000000ffff032224 */ /* 0x000fca00078e0009 */
[----:B------:R-:W-:Y:S01]  /*c170*/  @!PT LDS RZ, [RZ] ;  /* 0x00000000fffff984 */ /* 0x000fe20000000800 */
[----:B------:R-:W-:Y:S01]  /*c180*/  @!PT LDS RZ, [RZ] ;  /* 0x00000000fffff984 */ /* 0x000fe20000000800 */
[----:B------:R-:W-:Y:S01]  /*c190*/  @!PT LDS RZ, [RZ] ;  /* 0x00000000fffff984 */ /* 0x000fe20000000800 */
[----:B------:R0:W-:Y:S01]  /*c1a0*/  @P2 LDGSTS.E.BYPASS.LTC128B.128 [R12+0x1d400], desc[UR48][R2.64], !P1 ;  /* 0x1d400000020c2fae */ /* 0x0001e2000c901d70 */
[----:B------:R-:W-:Y:S01]  /*c1b0*/  ISETP.GE.AND P2, PT, R34, 0x31, PT ;  /* 0x000000312200780c */ /* 0x000fe20003f46270 */
[----:B0-----:R-:W-:-:S12]  /*c1c0*/  IMAD.MOV.U32 R12, RZ, RZ, 0x3 ;  /* 0x00000003ff0c7424 */ /* 0x001fd800078e00ff */
[----:B------:R-:W-:-:S07]  /*c1d0*/  @P2 LEA R9, R4, UR37, 0x1 ;  /* 0x0000002504092c11 */ /* 0x000fce000f8e08ff */
[----:B------:R-:W-:Y:S05]  /*c1e0*/  WARPSYNC.COLLECTIVE R15, `(.L_x_101) ;  /* 0x000000000f087348 */ /* 0x000fea0003c00000 */
[----:B------:R0:W1:Y:S02]  /*c1f0*/  SHFL.IDX P6, R14, R13, R12, R11 ;  /* 0x0000000c0d0e7389 */ /* 0x00006400000c000b */
[----:B01----:R-:W-:Y:S01]  /*c200*/  ENDCOLLECTIVE ;  /* 0x000000000000791b */ /* 0x003fe20003800000 */
.L_x_101:
[----:B------:R-:W-:Y:S01]  /*c210*/  IMAD.MOV.U32 R13, RZ, RZ, R0 ;  /* 0x000000ffff0d7224 */ /* 0x000fe200078e0000 */
[----:B------:R-:W-:-:S07]  /*c220*/  MOV R7, R14 ;  /* 0x0000000e00077202 */ /* 0x000fce0000000f00 */
[----:B------:R-:W-:Y:S05]  /*c230*/  WARPSYNC.COLLECTIVE R15, `(.L_x_102) ;  /* 0x000000000f087348 */ /* 0x000fea0003c00000 */
[----:B------:R0:W1:Y:S02]  /*c240*/  SHFL.IDX P6, R14, R13, R12, R11 ;  /* 0x0000000c0d0e7389 */ /* 0x00006400000c000b */
[----:B01----:R-:W-:Y:S01]  /*c250*/  ENDCOLLECTIVE ;  /* 0x000000000000791b */ /* 0x003fe20003800000 */
.L_x_102:
[----:B------:R-:W-:Y:S01]  /*c260*/  IMAD.MOV.U32 R13, RZ, RZ, R5 ;  /* 0x000000ffff0d7224 */ /* 0x000fe200078e0005 */
[----:B------:R-:W-:Y:S02]  /*c270*/  MOV R12, 0x4 ;  /* 0x00000004000c7802 */ /* 0x000fe40000000f00 */
[----:B------:R-:W-:-:S13]  /*c280*/  @P2 LEA R8, P0, R20, R14, 0x1 ;  /* 0x0000000e14082211 */ /* 0x000fda00078008ff */
[----:B------:R-:W-:Y:S05]  /*c290*/  WARPSYNC.COLLECTIVE R15, `(.L_x_103) ;  /* 0x000000000f087348 */ /* 0x000fea0003c00000 */
[----:B------:R0:W1:Y:S02]  /*c2a0*/  SHFL.IDX P6, R14, R13, R12, R11 ;  /* 0x0000000c0d0e7389 */ /* 0x00006400000c000b */
[----:B01----:R-:W-:Y:S01]  /*c2b0*/  ENDCOLLECTIVE ;  /* 0x000000000000791b */ /* 0x003fe20003800000 */
.L_x_103:
        /* <DEDUP_REMOVED lines=8> */
[----:B------:R-:W-:Y:S02]  /*c340*/  IMAD.MOV.U32 R13, RZ, RZ, R0 ;  /* 0x000000ffff0d7224 */ /* 0x000fe400078e0000 */
[----:B0-----:R-:W-:-:S10]  /*c350*/  IMAD.MOV.U32 R2, RZ, RZ, R14 ;  /* 0x000000ffff027224 */ /* 0x001fd400078e000e */
[----:B------:R-:W-:Y:S05]  /*c360*/  WARPSYNC.COLLECTIVE R15, `(.L_x_104) ;  /* 0x000000000f087348 */ /* 0x000fea0003c00000 */
[----:B------:R0:W1:Y:S02]  /*c370*/  SHFL.IDX P6, R14, R13, R12, R11 ;  /* 0x0000000c0d0e7389 */ /* 0x00006400000c000b */
[----:B01----:R-:W-:Y:S01]  /*c380*/  ENDCOLLECTIVE ;  /* 0x000000000000791b */ /* 0x003fe20003800000 */
.L_x_104:
[----:B------:R-:W-:Y:S02]  /*c390*/  @P2 LEA R7, R4, UR37, 0x1 ;  /* 0x0000002504072c11 */ /* 0x000fe4000f8e08ff */
[----:B------:R-:W-:Y:S01]  /*c3a0*/  MOV R13, R5 ;  /* 0x00000005000d7202 */ /* 0x000fe20000000f00 */
[----:B------:R-:W-:Y:S01]  /*c3b0*/  IMAD.MOV.U32 R12, RZ, RZ, 0x5 ;  /* 0x00000005ff0c7424 */ /* 0x000fe200078e00ff */
[----:B------:R-:W-:-:S05]  /*c3c0*/  @P2 LEA R6, P0, R20, R14, 0x1 ;  /* 0x0000000e14062211 */ /* 0x000fca00078008ff */
[----:B------:R-:W-:Y:S02]  /*c3d0*/  @P2 IMAD.X R11, RZ, RZ, R2, P0 ;  /* 0x000000ffff0b2224 */ /* 0x000fe400000e0602 */
[----:B------:R-:W-:Y:S02]  /*c3e0*/  @P2 IMAD.MOV.U32 R2, RZ, RZ, R6 ;  /* 0x000000ffff022224 */ /* 0x000fe400078e0006 */
[----:B------:R-:W-:Y:S02]  /*c3f0*/  @P2 IMAD.MOV.U32 R3, RZ, RZ, R11 ;  /* 0x000000ffff032224 */ /* 0x000fe400078e000b */
[----:B------:R-:W-:-:S03]  /*c400*/  IMAD.MOV.U32 R11, RZ, RZ, 0x181f ;  /* 0x0000181fff0b7424 */ /* 0x000fc600078e00ff */
[----:B------:R-:W-:Y:S01]  /*c410*/  @!PT LDS RZ, [RZ] ;  /* 0x00000000fffff984 */ /* 0x000fe20000000800 */
[----:B------:R-:W-:Y:S01]  /*c420*/  @!PT LDS RZ, [RZ] ;  /* 0x00000000fffff984 */ /* 0x000fe20000000800 */
[----:B------:R-:W-:Y:S01]  /*c430*/  @!PT LDS RZ, [RZ] ;  /* 0x00000000fffff984 */ /* 0x000fe20000000800 */
[----:B------:R0:W-:Y:S04]  /*c440*/  @P2 LDGSTS.E.BYPASS.LTC128B.128 [R7+0x1e400], desc[UR48][R2.64], !P1 ;  /* 0x1e40000002072fae */ /* 0x0001e8000c901d70 */
[----:B0-----:R-:W-:Y:S05]  /*c450*/  WARPSYNC.COLLECTIVE R15, `(.L_x_105) ;  /* 0x000000000f087348 */ /* 0x001fea0003c00000 */
[----:B------:R1:W2:Y:S02]  /*c460*/  SHFL.IDX P6, R14, R13, R12, R11 ;  /* 0x0000000c0d0e7389 */ /* 0x0002a400000c000b */
[----:B012---:R-:W-:Y:S01]  /*c470*/  ENDCOLLECTIVE ;  /* 0x000000000000791b */ /* 0x007fe20003800000 */
.L_x_105:
[----:B------:R-:W-:Y:S02]  /*c480*/  IMAD.MOV.U32 R13, RZ, RZ, R0 ;  /* 0x000000ffff0d7224 */ /* 0x000fe400078e0000 */
[----:B------:R-:W-:-:S07]  /*c490*/  IMAD.MOV.U32 R5, RZ, RZ, R14 ;  /* 0x000000ffff057224 */ /* 0x000fce00078e000e */
[----:B------:R-:W-:Y:S05]  /*c4a0*/  WARPSYNC.COLLECTIVE R15, `(.L_x_106) ;  /* 0x000000000f087348 */ /* 0x000fea0003c00000 */
[----:B------:R0:W1:Y:S02]  /*c4b0*/  SHFL.IDX P6, R14, R13, R12, R11 ;  /* 0x0000000c0d0e7389 */ /* 0x00006400000c000b */
[----:B01----:R-:W-:Y:S01]  /*c4c0*/  ENDCOLLECTIVE ;  /* 0x000000000000791b */ /* 0x003fe20003800000 */
.L_x_106:
[----:B------:R-:W-:Y:S05]  /*c4d0*/  BRA `(.L_x_107) ;  /* 0xffffffcc00dc7947 */ /* 0x000fea000383ffff */
.L_x_52:
[----:B------:R-:W-:Y:S01]  /*c4e0*/  IMAD.MOV.U32 R13, RZ, RZ, R5 ;  /* 0x000000ffff0d7224 */ /* 0x000fe200078e0005 */
[----:B------:R-:W-:Y:S01]  /*c4f0*/  MOV R12, RZ ;  /* 0x000000ff000c7202 */ /* 0x000fe20000000f00 */
[----:B------:R-:W-:Y:S02]  /*c500*/  IMAD.MOV.U32 R11, RZ, RZ, 0x181f ;  /* 0x0000181fff0b7424 */ /* 0x000fe400078e00ff */
[----:B------:R-:W-:Y:S02]  /*c510*/  IMAD.MOV.U32 R15, RZ, RZ, -0x1 ;  /* 0xffffffffff0f7424 */ /* 0x000fe400078e00ff */
[----:B------:R-:W-:-:S07]  /*c520*/  IMAD.IADD R0, R36, 0x1, R0 ;  /* 0x0000000124007824 */ /* 0x000fce00078e0200 */
[----:B-1----:R-:W-:Y:S05]  /*c530*/  WARPSYNC.COLLECTIVE R15, `(.L_x_108) ;  /* 0x000000000f087348 */ /* 0x002fea0003c00000 */
[----:B------:R0:W2:Y:S02]  /*c540*/  SHFL.IDX P6, R14, R13, R12, R11 ;  /* 0x0000000c0d0e7389 */ /* 0x0000a400000c000b */
[----:B012---:R-:W-:Y:S01]  /*c550*/  ENDCOLLECTIVE ;  /* 0x000000000000791b */ /* 0x007fe20003800000 */
.L_x_108:
[C---:B------:R-:W-:Y:S01]  /*c560*/  VIADD R6, R0.reuse, 0x10 ;  /* 0x0000001000067836 */ /* 0x040fe20000000000 */
[----:B------:R-:W-:Y:S01]  /*c570*/  ISETP.GE.AND P0, PT, R0, UR39, PT ;  /* 0x0000002700007c0c */ /* 0x000fe2000bf06270 */
[----:B------:R-:W-:Y:S02]  /*c580*/  IMAD.MOV.U32 R13, RZ, RZ, R4 ;  /* 0x000000ffff0d7224 */ /* 0x000fe400078e0004 */
[----:B------:R-:W-:-:S10]  /*c590*/  IMAD.MOV.U32 R2, RZ, RZ, R14 ;  /* 0x000000ffff027224 */ /* 0x000fd400078e000e */
[----:B------:R-:W-:Y:S05]  /*c5a0*/  WARPSYNC.COLLECTIVE R15, `(.L_x_109) ;  /* 0x000000000f087348 */ /* 0x000fea0003c00000 */
[----:B------:R0:W1:Y:S02]  /*c5b0*/  SHFL.IDX P6, R14, R13, R12, R11 ;  /* 0x0000000c0d0e7389 */ /* 0x00006400000c000b */
[----:B01----:R-:W-:Y:S01]  /*c5c0*/  ENDCOLLECTIVE ;  /* 0x000000000000791b */ /* 0x003fe20003800000 */
.L_x_109:
[----:B------:R-:W-:Y:S02]  /*c5d0*/  IMAD.MOV.U32 R13, RZ, RZ, R5 ;  /* 0x000000ffff0d7224 */ /* 0x000fe400078e0005 */
[----:B------:R-:W-:Y:S01]  /*c5e0*/  IMAD.MOV.U32 R12, RZ, RZ, 0x1 ;  /* 0x00000001ff0c7424 */ /* 0x000fe200078e00ff */
[----:B------:R-:W-:-:S04]  /*c5f0*/  @!P0 LEA R14, P1, R21, R14, 0x1 ;  /* 0x0000000e150e8211 */ /* 0x000fc800078208ff */
[----:B------:R-:W-:Y:S01]  /*c600*/  @!P0 IADD3.X R3, RZ, R2, RZ, P1, !PT ;  /* 0x00000002ff038210 */ /* 0x000fe20000ffe4ff */
[----:B------:R-:W-:-:S08]  /*c610*/  @!P0 IMAD.MOV.U32 R2, RZ, RZ, R14 ;  /* 0x000000ffff028224 */ /* 0x000fd000078e000e */
[----:B------:R-:W-:Y:S05]  /*c620*/  WARPSYNC.COLLECTIVE R15, `(.L_x_110) ;  /* 0x000000000f087348 */ /* 0x000fea0003c00000 */
[----:B------:R0:W1:Y:S02]  /*c630*/  SHFL.IDX P6, R14, R13, R12, R11 ;  /* 0x0000000c0d0e7389 */ /* 0x00006400000c000b */
[----:B01----:R-:W-:Y:S01]  /*c640*/  ENDCOLLECTIVE ;  /* 0x000000000000791b */ /* 0x003fe20003800000 */
.L_x_110:
[----:B------:R-:W-:Y:S01]  /*c650*/  @!PT LDS RZ, [RZ] ;  /* 0x00000000fffff984 */ /* 0x000fe20000000800 */
[----:B------:R-:W-:Y:S01]  /*c660*/  @!PT LDS RZ, [RZ] ;  /* 0x00000000fffff984 */ /* 0x000fe20000000800 */
[----:B------:R-:W-:Y:S01]  /*c670*/  @!PT LDS RZ, [RZ] ;  /* 0x00000000fffff984 */ /* 0x000fe20000000800 */
[----:B------:R0:W-:Y:S01]  /*c680*/  @!P0 LDGSTS.E.BYPASS.LTC128B.128 [R20+0x18400], desc[UR48][R2.64], !P5 ;  /* 0x1840000002148fae */ /* 0x0001e2000e901d70 */
[----:B------:R-:W-:Y:S02]  /*c690*/  ISETP.GE.AND P0, PT, R6, UR39, PT ;  /* 0x0000002706007c0c */ /* 0x000fe4000bf06270 */
[----:B------:R-:W-:Y:S01]  /*c6a0*/  MOV R13, R4 ;  /* 0x00000004000d7202 */ /* 0x000fe20000000f00 */
[----:B------:R-:W-:-:S10]  /*c6b0*/  IMAD.MOV.U32 R6, RZ, RZ, R14 ;  /* 0x000000ffff067224 */ /* 0x000fd400078e000e */
[----:B0-----:R-:W-:Y:S05]  /*c6c0*/  WARPSYNC.COLLECTIVE R15, `(.L_x_111) ;  /* 0x000000000f087348 */ /* 0x001fea0003c00000 */
[----:B------:R1:W2:Y:S02]  /*c6d0*/  SHFL.IDX P6, R14, R13, R12, R11 ;  /* 0x0000000c0d0e7389 */ /* 0x0002a400000c000b */
[----:B012---:R-:W-:Y:S01]  /*c6e0*/  ENDCOLLECTIVE ;  /* 0x000000000000791b */ /* 0x007fe20003800000 */
.L_x_111:
[----:B------:R-:W-:Y:S02]  /*c6f0*/  IMAD.MOV.U32 R13, RZ, RZ, R5 ;  /* 0x000000ffff0d7224 */ /* 0x000fe400078e0005 */
[----:B------:R-:W-:Y:S01]  /*c700*/  IMAD.MOV.U32 R12, RZ, RZ, 0x2 ;  /* 0x00000002ff0c7424 */ /* 0x000fe200078e00ff */
[----:B------:R-:W-:-:S13]  /*c710*/  @!P0 LEA R2, P1, R21, R14, 0x1 ;  /* 0x0000000e15028211 */ /* 0x000fda00078208ff */
[----:B------:R-:W-:Y:S05]  /*c720*/  WARPSYNC.COLLECTIVE R15, `(.L_x_112) ;  /* 0x000000000f087348 */ /* 0x000fea0003c00000 */
[----:B------:R0:W1:Y:S02]  /*c730*/  SHFL.IDX P6, R14, R13, R12, R11 ;  /* 0x0000000c0d0e7389 */ /* 0x00006400000c000b */
[----:B01----:R-:W-:Y:S01]  /*c740*/  ENDCOLLECTIVE ;  /* 0x000000000000791b */ /* 0x003fe20003800000 */
.L_x_112:
[----:B------:R-:W-:Y:S02]  /*c750*/  @!P0 IMAD.X R3, RZ, RZ, R6, P1 ;  /* 0x000000ffff038224 */ /* 0x000fe400008e0606 */
[----:B------:R-:W-:-:S03]  /*c760*/  VIADD R6, R0, 0x20 ;  /* 0x0000002000067836 */ /* 0x000fc60000000000 */
[----:B------:R-:W-:Y:S01]  /*c770*/  @!PT LDS RZ, [RZ] ;  /* 0x00000000fffff984 */ /* 0x000fe20000000800 */
[----:B------:R-:W-:Y:S01]  /*c780*/  @!PT LDS RZ, [RZ] ;  /* 0x00000000fffff984 */ /* 0x000fe20000000800 */
[----:B------:R-:W-:Y:S01]  /*c790*/  @!PT LDS RZ, [RZ] ;  /* 0x00000000fffff984 */ /* 0x000fe20000000800 */
[----:B------:R0:W-:Y:S02]  /*c7a0*/  @!P0 LDGSTS.E.BYPASS.LTC128B.128 [R20+0x18c00], desc[UR48][R2.64], !P5 ;  /* 0x18c0000002148fae */ /* 0x0001e4000e901d70 */
[----:B------:R-:W-:Y:S02]  /*c7b0*/  ISETP.GE.AND P0, PT, R6, UR39, PT ;  /* 0x0000002706007c0c */ /* 0x000fe4000bf06270 */
[----:B------:R-:W-:Y:S01]  /*c7c0*/  MOV R13, R4 ;  /* 0x00000004000d7202 */ /* 0x000fe20000000f00 */
[----:B------:R-:W-:-:S10]  /*c7d0*/  IMAD.MOV.U32 R6, RZ, RZ, R14 ;  /* 0x000000ffff067224 */ /* 0x000fd400078e000e */
[----:B0-----:R-:W-:Y:S05]  /*c7e0*/  WARPSYNC.COLLECTIVE R15, `(.L_x_113) ;  /* 0x000000000f087348 */ /* 0x001fea0003c00000 */
[----:B------:R1:W2:Y:S02]  /*c7f0*/  SHFL.IDX P6, R14, R13, R12, R11 ;  /* 0x0000000c0d0e7389 */ /* 0x0002a400000c000b */
[----:B012---:R-:W-:Y:S01]  /*c800*/  ENDCOLLECTIVE ;  /* 0x000000000000791b */ /* 0x007fe20003800000 */
.L_x_113:
[----:B------:R-:W-:Y:S02]  /*c810*/  IMAD.MOV.U32 R13, RZ, RZ, R5 ;  /* 0x000000ffff0d7224 */ /* 0x000fe400078e0005 */
[----:B------:R-:W-:Y:S01]  /*c820*/  IMAD.MOV.U32 R12, RZ, RZ, 0x3 ;  /* 0x00000003ff0c7424 */ /* 0x000fe200078e00ff */
[----:B------:R-:W-:-:S13]  /*c830*/  @!P0 LEA R2, P1, R21, R14, 0x1 ;  /* 0x0000000e15028211 */ /* 0x000fda00078208ff */
[----:B------:R-:W-:Y:S05]  /*c840*/  WARPSYNC.COLLECTIVE R15, `(.L_x_114) ;  /* 0x000000000f087348 */ /* 0x000fea0003c00000 */
[----:B------:R0:W1:Y:S02]  /*c850*/  SHFL.IDX P6, R14, R13, R12, R11 ;  /* 0x0000000c0d0e7389 */ /* 0x00006400000c000b */
[----:B01----:R-:W-:Y:S01]  /*c860*/  ENDCOLLECTIVE ;  /* 0x000000000000791b */ /* 0x003fe20003800000 */
.L_x_114:
        /* <DEDUP_REMOVED lines=12> */
.L_x_115:
[----:B------:R-:W-:Y:S02]  /*c930*/  IMAD.MOV.U32 R13, RZ, RZ, R5 ;  /* 0x000000ffff0d7224 */ /* 0x000fe400078e0005 */
[----:B------:R-:W-:Y:S01]  /*c940*/  IMAD.MOV.U32 R12, RZ, RZ, 0x4 ;  /* 0x00000004ff0c7424 */ /* 0x000fe200078e00ff */
[----:B------:R-:W-:-:S13]  /*c950*/  @!P0 LEA R2, P1, R21, R14, 0x1 ;  /* 0x0000000e15028211 */ /* 0x000fda00078208ff */
[----:B------:R-:W-:Y:S05]  /*c960*/  WARPSYNC.COLLECTIVE R15, `(.L_x_116) ;  /* 0x000000000f087348 */ /* 0x000fea0003c00000 */
[----:B------:R0:W1:Y:S02]  /*c970*/  SHFL.IDX P6, R14, R13, R12, R11 ;  /* 0x0000000c0d0e7389 */ /* 0x00006400000c000b */
[----:B01----:R-:W-:Y:S01]  /*c980*/  ENDCOLLECTIVE ;  /* 0x000000000000791b */ /* 0x003fe20003800000 */
.L_x_116:
        /* <DEDUP_REMOVED lines=12> */
.L_x_117:
[----:B------:R-:W-:Y:S02]  /*ca50*/  IMAD.MOV.U32 R13, RZ, RZ, R5 ;  /* 0x000000ffff0d7224 */ /* 0x000fe400078e0005 */
[----:B------:R-:W-:Y:S01]  /*ca60*/  IMAD.MOV.U32 R12, RZ, RZ, 0x5 ;  /* 0x00000005ff0c7424 */ /* 0x000fe200078e00ff */
[----:B------:R-:W-:-:S13]  /*ca70*/  @!P0 LEA R2, P1, R21, R14, 0x1 ;  /* 0x0000000e15028211 */ /* 0x000fda00078208ff */
[----:B------:R-:W-:Y:S05]  /*ca80*/  WARPSYNC.COLLECTIVE R15, `(.L_x_118) ;  /* 0x000000000f087348 */ /* 0x000fea0003c00000 */
[----:B------:R0:W1:Y:S02]  /*ca90*/  SHFL.IDX P6, R14, R13, R12, R11 ;  /* 0x0000000c0d0e7389 */ /* 0x00006400000c000b */
[----:B01----:R-:W-:Y:S01]  /*caa0*/  ENDCOLLECTIVE ;  /* 0x000000000000791b */ /* 0x003fe20003800000 */
.L_x_118:
        /* <DEDUP_REMOVED lines=12> */
.L_x_119:
[----:B------:R-:W-:Y:S02]  /*cb70*/  IMAD.MOV.U32 R13, RZ, RZ, R5 ;  /* 0x000000ffff0d7224 */ /* 0x000fe400078e0005 */
[----:B------:R-:W-:Y:S01]  /*cb80*/  IMAD.MOV.U32 R12, RZ, RZ, 0x6 ;  /* 0x00000006ff0c7424 */ /* 0x000fe200078e00ff */
[----:B------:R-:W-:-:S13]  /*cb90*/  @!P0 LEA R2, P1, R21, R14, 0x1 ;  /* 0x0000000e15028211 */ /* 0x000fda00078208ff */
[----:B------:R-:W-:Y:S05]  /*cba0*/  WARPSYNC.COLLECTIVE R15, `(.L_x_120) ;  /* 0x000000000f087348 */ /* 0x000fea0003c00000 */
[----:B------:R0:W1:Y:S02]  /*cbb0*/  SHFL.IDX P6, R14, R13, R12, R11 ;  /* 0x0000000c0d0e7389 */ /* 0x00006400000c000b */
[----:B01----:R-:W-:Y:S01]  /*cbc0*/  ENDCOLLECTIVE ;  /* 0x000000000000791b */ /* 0x003fe20003800000 */
.L_x_120:
        /* <DEDUP_REMOVED lines=12> */
.L_x_121:
[----:B------:R-:W-:Y:S02]  /*cc90*/  IMAD.MOV.U32 R13, RZ, RZ, R5 ;  /* 0x000000ffff0d7224 */ /* 0x000fe400078e0005 */
[----:B------:R-:W-:Y:S01]  /*cca0*/  IMAD.MOV.U32 R12, RZ, RZ, 0x7 ;  /* 0x00000007ff0c7424 */ /* 0x000fe200078e00ff */
[----:B------:R-:W-:-:S13]  /*ccb0*/  @!P0 LEA R2, P1, R21, R14, 0x1 ;  /* 0x0000000e15028211 */ /* 0x000fda00078208ff */
[----:B------:R-:W-:Y:S05]  /*ccc0*/  WARPSYNC.COLLECTIVE R15, `(.L_x_122) ;  /* 0x000000000f087348 */ /* 0x000fea0003c00000 */
[----:B------:R0:W1:Y:S02]  /*ccd0*/  SHFL.IDX P6, R14, R13, R12, R11 ;  /* 0x0000000c0d0e7389 */ /* 0x00006400000c000b */
[----:B01----:R-:W-:Y:S01]  /*cce0*/  ENDCOLLECTIVE ;  /* 0x000000000000791b */ /* 0x003fe20003800000 */
.L_x_122:
[----:B------:R-:W-:-:S05]  /*ccf0*/  @!P0 IMAD.X R3, RZ, RZ, R6, P1 ;  /* 0x000000ffff038224 */ /* 0x000fca00008e0606 */
[----:B------:R-:W-:Y:S01]  /*cd00*/  @!PT LDS RZ, [RZ] ;  /* 0x00000000fffff984 */ /* 0x000fe20000000800 */
[----:B------:R-:W-:Y:S01]  /*cd10*/  @!PT LDS RZ, [RZ] ;  /* 0x00000000fffff984 */ /* 0x000fe20000000800 */
[----:B------:R-:W-:Y:S01]  /*cd20*/  @!PT LDS RZ, [RZ] ;  /* 0x00000000fffff984 */ /* 0x000fe20000000800 */
[----:B------:R0:W-:Y:S01]  /*cd30*/  @!P0 LDGSTS.E.BYPASS.LTC128B.128 [R20+0x1b400], desc[UR48][R2.64], !P5 ;  /* 0x1b40000002148fae */ /* 0x0001e2000e901d70 */
[----:B------:R-:W-:Y:S02]  /*cd40*/  IMAD.MOV.U32 R13, RZ, RZ, R4 ;  /* 0x000000ffff0d7224 */ /* 0x000fe400078e0004 */
[----:B------:R-:W-:-:S07]  /*cd50*/  IMAD.MOV.U32 R6, RZ, RZ, R14 ;  /* 0x000000ffff067224 */ /* 0x000fce00078e000e */
[----:B0-----:R-:W-:Y:S05]  /*cd60*/  WARPSYNC.COLLECTIVE R15, `(.L_x_123) ;  /* 0x000000000f087348 */ /* 0x001fea0003c00000 */
[----:B------:R1:W2:Y:S02]  /*cd70*/  SHFL.IDX P6, R14, R13, R12, R11 ;  /* 0x0000000c0d0e7389 */ /* 0x0002a400000c000b */
[----:B012---:R-:W-:Y:S01]  /*cd80*/  ENDCOLLECTIVE ;  /* 0x000000000000791b */ /* 0x007fe20003800000 */
.L_x_123:
[----:B------:R-:W-:Y:S05]  /*cd90*/  BRA `(.L_x_124) ;  /* 0xffffffcc00e87947 */ /* 0x000fea000383ffff */
.L_x_54:
[----:B0-----:R-:W-:-:S04]  /*cda0*/  MOV R3, UR37 ;  /* 0x0000002500037c02 */ /* 0x001fc80008000f00 */
[----:B------:R0:W2:Y:S03]  /*cdb0*/  SYNCS.PHASECHK.TRANS64.TRYWAIT P0, [R3+URZ+0x22820], R0 ;  /* 0x02282000030075a7 */ /* 0x0000a6000800017f */
[----:B--2---:R-:W-:Y:S05]  /*cdc0*/  @!P0 NANOSLEEP.SYNCS 0x989680 ;  /* 0x009896800000895d */ /* 0x004fea0003900000 */
[----:B------:R-:W2:Y:S02]  /*cdd0*/  @!P0 SYNCS.PHASECHK.TRANS64 P0, [R3+URZ+0x22820], R0 ;  /* 0x02282000030085a7 */ /* 0x000ea4000800007f */
[----:B--2---:R-:W-:Y:S05]  /*cde0*/  @!P0 BRA `(.L_x_54) ;  /* 0xfffffffc00ec8947 */ /* 0x004fea000383ffff */
[----:B------:R-:W-:Y:S05]  /*cdf0*/  BRA `(.L_x_125) ;  /* 0xffffffd0001c7947 */ /* 0x000fea000383ffff */
.L_x_57:
[----:B0-----:R0:W2:Y:S02]  /*ce00*/  SYNCS.PHASECHK.TRANS64.TRYWAIT P0, [R22+URZ+0x22860], R3 ;  /* 0x02286003160075a7 */ /* 0x0010a4000800017f */
[----:B--2---:R-:W-:Y:S05]  /*ce10*/  @!P0 NANOSLEEP.SYNCS 0x989680 ;  /* 0x009896800000895d */ /* 0x004fea0003900000 */
[----:B------:R-:W2:Y:S02]  /*ce20*/  @!P0 SYNCS.PHASECHK.TRANS64 P0, [R22+URZ+0x22860], R3 ;  /* 0x02286003160085a7 */ /* 0x000ea4000800007f */
[----:B--2---:R-:W-:Y:S05]  /*ce30*/  @!P0 BRA `(.L_x_57) ;  /* 0xfffffffc00f08947 */ /* 0x004fea000383ffff */
[----:B------:R-:W-:Y:S05]  /*ce40*/  BRA `(.L_x_126) ;  /* 0xffffffd0002c7947 */ /* 0x000fea000383ffff */
.L_x_58:
[----:B------:R-:W-:Y:S01]  /*ce50*/  BSSY B0, `(.L_x_127) ;  /* 0x0000008000007945 */ /* 0x000fe20003800000 */
[----:B------:R-:W-:Y:S02]  /*ce60*/  IMAD.MOV.U32 R13, RZ, RZ, R7 ;  /* 0x000000ffff0d7224 */ /* 0x000fe400078e0007 */
[----:B------:R-:W-:Y:S02]  /*ce70*/  IMAD.MOV.U32 R12, RZ, RZ, RZ ;  /* 0x000000ffff0c7224 */ /* 0x000fe400078e00ff */
[----:B------:R-:W-:Y:S02]  /*ce80*/  IMAD.MOV.U32 R11, RZ, RZ, 0x181f ;  /* 0x0000181fff0b7424 */ /* 0x000fe400078e00ff */
[----:B------:R-:W-:-:S07]  /*ce90*/  IMAD.MOV.U32 R15, RZ, RZ, -0x1 ;  /* 0xffffffffff0f7424 */ /* 0x000fce00078e00ff */
[----:B-1----:R-:W-:Y:S05]  /*cea0*/  WARPSYNC.COLLECTIVE R15, `(.L_x_128) ;  /* 0x000000000f087348 */ /* 0x002fea0003c00000 */
[----:B------:R0:W2:Y:S02]  /*ceb0*/  SHFL.IDX P6, R14, R13, R12, R11 ;  /* 0x0000000c0d0e7389 */ /* 0x0000a400000c000b */
[----:B012---:R-:W-:Y:S01]  /*cec0*/  ENDCOLLECTIVE ;  /* 0x000000000000791b */ /* 0x007fe20003800000 */
.L_x_128:
[----:B------:R-:W-:Y:S05]  /*ced0*/  BSYNC B0 ;  /* 0x0000000000007941 */ /* 0x000fea0003800000 */
.L_x_127:
[----:B------:R-:W0:Y:S01]  /*cee0*/  S2R R4, SR_TID.X ;  /* 0x0000000000047919 */ /* 0x000e220000002100 */
[----:B------:R-:W-:Y:S01]  /*cef0*/  MOV R13, R8 ;  /* 0x00000008000d7202 */ /* 0x000fe20000000f00 */
[----:B------:R-:W-:Y:S01]  /*cf00*/  IMAD.MOV.U32 R12, RZ, RZ, RZ ;  /* 0x000000ffff0c7224 */ /* 0x000fe200078e00ff */
[----:B------:R-:W-:Y:S01]  /*cf10*/  LOP3.LUT P3, RZ, R35, 0x4, RZ, 0xc0, !PT ;  /* 0x0000000423ff7812 */ /* 0x000fe2000786c0ff */
[----:B------:R-:W-:Y:S01]  /*cf20*/  IMAD.MOV.U32 R11, RZ, RZ, 0x181f ;  /* 0x0000181fff0b7424 */ /* 0x000fe200078e00ff */
[C---:B------:R-:W-:Y:S01]  /*cf30*/  LOP3.LUT P2, RZ, R16.reuse, 0x80000000, RZ, 0xc0, !PT ;  /* 0x8000000010ff7812 */ /* 0x040fe2000784c0ff */
[----:B------:R-:W-:Y:S01]  /*cf40*/  IMAD.MOV.U32 R15, RZ, RZ, -0x1 ;  /* 0xffffffffff0f7424 */ /* 0x000fe200078e00ff */
[C---:B------:R-:W-:Y:S01]  /*cf50*/  LOP3.LUT P1, RZ, R16.reuse, 0x4000000, RZ, 0xc0, !PT ;  /* 0x0400000010ff7812 */ /* 0x040fe2000782c0ff */
[----:B------:R-:W-:Y:S01]  /*cf60*/  IMAD.MOV.U32 R3, RZ, RZ, R14 ;  /* 0x000000ffff037224 */ /* 0x000fe200078e000e */
[----:B------:R-:W-:-:S13]  /*cf70*/  LOP3.LUT P4, RZ, R16, 0x200000, RZ, 0xc0, !PT ;  /* 0x0020000010ff7812 */ /* 0x000fda000788c0ff */
[----:B0-----:R-:W-:Y:S05]  /*cf80*/  WARPSYNC.COLLECTIVE R15, `(.L_x_129) ;  /* 0x000000000f087348 */ /* 0x001fea0003c00000 */
[----:B------:R1:W2:Y:S02]  /*cf90*/  SHFL.IDX P6, R14, R13, R12, R11 ;  /* 0x0000000c0d0e7389 */ /* 0x0002a400000c000b */
[----:B012---:R-:W-:Y:S01]  /*cfa0*/  ENDCOLLECTIVE ;  /* 0x000000000000791b */ /* 0x007fe20003800000 */
.L_x_129:
[----:B------:R-:W-:Y:S02]  /*cfb0*/  LEA R6, R6, UR37, 0x1 ;  /* 0x0000002506067c11 */ /* 0x000fe4000f8e08ff */
[----:B------:R-:W-:Y:S01]  /*cfc0*/  LOP3.LUT P5, RZ, R16, 0x40000, RZ, 0xc0, !PT ;  /* 0x0004000010ff7812 */ /* 0x000fe200078ac0ff */
[----:B------:R-:W-:Y:S02]  /*cfd0*/  IMAD.MOV.U32 R13, RZ, RZ, R7 ;  /* 0x000000ffff0d7224 */ /* 0x000fe400078e0007 */
[----:B------:R-:W-:Y:S02]  /*cfe0*/  IMAD.MOV.U32 R12, RZ, RZ, 0x1 ;  /* 0x00000001ff0c7424 */ /* 0x000fe400078e00ff */
[----:B------:R-:W-:Y:S02]  /*cff0*/  IMAD.SHL.U32 R4, R4, 0x8, RZ ;  /* 0x0000000804047824 */ /* 0x000fe400078e00ff */
[----:B------:R-:W-:-:S07]  /*d000*/  IMAD.MOV.U32 R2, RZ, RZ, R14 ;  /* 0x000000ffff027224 */ /* 0x000fce00078e000e */
[----:B------:R-:W-:Y:S05]  /*d010*/  WARPSYNC.COLLECTIVE R15, `(.L_x_130) ;  /* 0x000000000f087348 */ /* 0x000fea0003c00000 */
[----:B------:R0:W1:Y:S02]  /*d020*/  SHFL.IDX P6, R14, R13, R12, R11 ;  /* 0x0000000c0d0e7389 */ /* 0x00006400000c000b */
[----:B01----:R-:W-:Y:S01]  /*d030*/  ENDCOLLECTIVE ;  /* 0x000000000000791b */ /* 0x003fe20003800000 */
.L_x_130:
[----:B------:R-:W-:-:S04]  /*d040*/  LOP3.LUT R4, R4, 0x38, RZ, 0xc0, !PT ;  /* 0x0000003804047812 */ /* 0x000fc800078ec0ff */
[----:B------:R-:W-:-:S04]  /*d050*/  SHF.L.U32 R0, R4, 0x1, RZ ;  /* 0x0000000104007819 */ /* 0x000fc800000006ff */
[----:B------:R-:W-:-:S05]  /*d060*/  IADD3 R2, P0, R2, R0, RZ ;  /* 0x0000000002027210 */ /* 0x000fca0007f1e0ff */
[----:B------:R-:W-:Y:S02]  /*d070*/  IMAD.X R3, RZ, RZ, R3, P0 ;  /* 0x000000ffff037224 */ /* 0x000fe400000e0603 */
[----:B------:R-:W-:-:S03]  /*d080*/  IMAD.MOV.U32 R13, RZ, RZ, R8 ;  /* 0x000000ffff0d7224 */ /* 0x000fc600078e0008 */
[----:B------:R-:W-:Y:S01]  /*d090*/  @!PT LDS RZ, [RZ] ;  /* 0x00000000fffff984 */ /* 0x000fe20000000800 */
[----:B------:R-:W-:Y:S01]  /*d0a0*/  @!PT LDS RZ, [RZ] ;  /* 0x00000000fffff984 */ /* 0x000fe20000000800 */
[----:B------:R-:W-:Y:S01]  /*d0b0*/  @!PT LDS RZ, [RZ] ;  /* 0x00000000fffff984 */ /* 0x000fe20000000800 */
[----:B------:R-:W-:Y:S01]  /*d0c0*/  LDGSTS.E.BYPASS.LTC128B.128 [R6+0x400], desc[UR48][R2.64], !P3 ;  /* 0x0040000002067fae */ /* 0x000fe2000d901d70 */
[----:B------:R-:W-:-:S03]  /*d0d0*/  LOP3.LUT P3, RZ, R35, 0x2, RZ, 0xc0, !PT ;  /* 0x0000000223ff7812 */ /* 0x000fc6000786c0ff */
[----:B------:R-:W-:Y:S01]  /*d0e0*/  LDGSTS.E.BYPASS.LTC128B.128 [R6+0x3400], desc[UR48][R2.64+0x80], !P2 ;  /* 0x0340008002067fae */ /* 0x000fe2000d101d70 */
[----:B------:R-:W-:-:S03]  /*d0f0*/  LOP3.LUT P2, RZ, R16, 0x40000000, RZ, 0xc0, !PT ;  /* 0x4000000010ff7812 */ /* 0x000fc6000784c0ff */
[----:B------:R-:W-:Y:S01]  /*d100*/  LDGSTS.E.BYPASS.LTC128B.128 [R6+0x6400], desc[UR48][R2.64+0x100], !P1 ;  /* 0x0640010002067fae */ /* 0x000fe2000c901d70 */
[----:B------:R-:W-:-:S03]  /*d110*/  LOP3.LUT P1, RZ, R16, 0x2000000, RZ, 0xc0, !PT ;  /* 0x0200000010ff7812 */ /* 0x000fc6000782c0ff */
[----:B------:R0:W-:Y:S01]  /*d120*/  LDGSTS.E.BYPASS.LTC128B.128 [R6+0x9400], desc[UR48][R2.64+0x180], !P4 ;  /* 0x0940018002067fae */ /* 0x0001e2000e101d70 */
[----:B------:R-:W-:Y:S01]  /*d130*/  LOP3.LUT P4, RZ, R16, 0x100000, RZ, 0xc0, !PT ;  /* 0x0010000010ff7812 */ /* 0x000fe2000788c0ff */
[----:B0-----:R-:W-:-:S12]  /*d140*/  IMAD.MOV.U32 R3, RZ, RZ, R14 ;  /* 0x000000ffff037224 */ /* 0x001fd800078e000e */
[----:B------:R-:W-:Y:S05]  /*d150*/  WARPSYNC.COLLECTIVE R15, `(.L_x_131) ;  /* 0x000000000f087348 */ /* 0x000fea0003c00000 */
[----:B------:R0:W1:Y:S02]  /*d160*/  SHFL.IDX P6, R14, R13, R12, R11 ;  /* 0x0000000c0d0e7389 */ /* 0x00006400000c000b */
[----:B01----:R-:W-:Y:S01]  /*d170*/  ENDCOLLECTIVE ;  /* 0x000000000000791b */ /* 0x003fe20003800000 */
.L_x_131:
[----:B------:R-:W-:Y:S02]  /*d180*/  IMAD.MOV.U32 R13, RZ, RZ, R7 ;  /* 0x000000ffff0d7224 */ /* 0x000fe400078e0007 */
[----:B------:R-:W-:Y:S01]  /*d190*/  IMAD.MOV.U32 R12, RZ, RZ, 0x2 ;  /* 0x00000002ff0c7424 */ /* 0x000fe200078e00ff */
[----:B------:R-:W-:-:S07]  /*d1a0*/  MOV R2, R14 ;  /* 0x0000000e00027202 */ /* 0x000fce0000000f00 */
[----:B------:R-:W-:Y:S05]  /*d1b0*/  WARPSYNC.COLLECTIVE R15, `(.L_x_132) ;  /* 0x000000000f087348 */ /* 0x000fea0003c00000 */
[----:B------:R0:W1:Y:S02]  /*d1c0*/  SHFL.IDX P6, R14, R13, R12, R11 ;  /* 0x0000000c0d0e7389 */ /* 0x00006400000c000b */
[----:B01----:R-:W-:Y:S01]  /*d1d0*/  ENDCOLLECTIVE ;  /* 0x000000000000791b */ /* 0x003fe20003800000 */
.L_x_132:
[----:B------:R-:W-:-:S05]  /*d1e0*/  IADD3 R2, P0, R2, R0, RZ ;  /* 0x0000000002027210 */ /* 0x000fca0007f1e0ff */
[----:B------:R-:W-:-:S05]  /*d1f0*/  IMAD.X R3, RZ, RZ, R3, P0 ;  /* 0x000000ffff037224 */ /* 0x000fca00000e0603 */
[----:B------:R-:W-:Y:S01]  /*d200*/  @!PT LDS RZ, [RZ] ;  /* 0x00000000fffff984 */ /* 0x000fe20000000800 */
[----:B------:R-:W-:Y:S01]  /*d210*/  @!PT LDS RZ, [RZ] ;  /* 0x00000000fffff984 */ /* 0x000fe20000000800 */
[----:B------:R-:W-:Y:S01]  /*d220*/  @!PT LDS RZ, [RZ] ;  /* 0x00000000fffff984 */ /* 0x000fe20000000800 */
[----:B------:R-:W-:Y:S01]  /*d230*/  LDGSTS.E.BYPASS.LTC128B.128 [R6+0xc00], desc[UR48][R2.64], !P3 ;  /* 0x00c0000002067fae */ /* 0x000fe2000d901d70 */
[----:B------:R-:W-:Y:S01]  /*d240*/  LOP3.LUT P3, RZ, R35, 0x1, RZ, 0xc0, !PT ;  /* 0x0000000123ff7812 */ /* 0x000fe2000786c0ff */
[----:B------:R-:W-:Y:S02]  /*d250*/  IMAD.MOV.U32 R13, RZ, RZ, R8 ;  /* 0x000000ffff0d7224 */ /* 0x000fe400078e0008 */
        /* <DEDUP_REMOVED lines=10> */
.L_x_133:
[----:B------:R-:W-:Y:S02]  /*d300*/  IMAD.MOV.U32 R13, RZ, RZ, R7 ;  /* 0x000000ffff0d7224 */ /* 0x000fe400078e0007 */
[----:B------:R-:W-:Y:S01]  /*d310*/  IMAD.MOV.U32 R12, RZ, RZ, 0x3 ;  /* 0x00000003ff0c7424 */ /* 0x000fe200078e00ff */
[----:B------:R-:W-:-:S07]  /*d320*/  MOV R2, R14 ;  /* 0x0000000e00027202 */ /* 0x000fce0000000f00 */
[----:B------:R-:W-:Y:S05]  /*d330*/  WARPSYNC.COLLECTIVE R15, `(.L_x_134) ;  /* 0x000000000f087348 */ /* 0x000fea0003c00000 */
[----:B------:R0:W1:Y:S02]  /*d340*/  SHFL.IDX P6, R14, R13, R12, R11 ;  /* 0x0000000c0d0e7389 */ /* 0x00006400000c000b */
[----:B01----:R-:W-:Y:S01]  /*d350*/  ENDCOLLECTIVE ;  /* 0x000000000000791b */ /* 0x003fe20003800000 */
.L_x_134:
[----:B------:R-:W-:-:S05]  /*d360*/  IADD3 R2, P0, R2, R0, RZ ;  /* 0x0000000002027210 */ /* 0x000fca0007f1e0ff */
[----:B------:R-:W-:-:S05]  /*d370*/  IMAD.X R3, RZ, RZ, R3, P0 ;  /* 0x000000ffff037224 */ /* 0x000fca00000e0603 */
[----:B------:R-:W-:Y:S01]  /*d380*/  @!PT LDS RZ, [RZ] ;  /* 0x00000000fffff984 */ /* 0x000fe20000000800 */
[----:B------:R-:W-:Y:S01]  /*d390*/  @!PT LDS RZ, [RZ] ;  /* 0x00000000fffff984 */ /* 0x000fe20000000800 */
[----:B------:R-:W-:Y:S01]  /*d3a0*/  @!PT LDS RZ, [RZ] ;  /* 0x00000000fffff984 */ /* 0x000fe20000000800 */
[----:B------:R-:W-:Y:S01]  /*d3b0*/  LDGSTS.E.BYPASS.LTC128B.128 [R6+0x1400], desc[UR48][R2.64], !P3 ;  /* 0x0140000002067fae */ /* 0x000fe2000d901d70 */
[C---:B------:R-:W-:Y:S01]  /*d3c0*/  LOP3.LUT P3, RZ, R16.reuse, 0x10000000, RZ, 0xc0, !PT ;  /* 0x1000000010ff7812 */ /* 0x040fe2000786c0ff */
        /* <DEDUP_REMOVED lines=11> */
.L_x_135:
[----:B------:R-:W-:Y:S02]  /*d480*/  IMAD.MOV.U32 R13, RZ, RZ, R7 ;  /* 0x000000ffff0d7224 */ /* 0x000fe400078e0007 */
[----:B------:R-:W-:Y:S01]  /*d490*/  IMAD.MOV.U32 R12, RZ, RZ, 0x4 ;  /* 0x00000004ff0c7424 */ /* 0x000fe200078e00ff */
[----:B------:R-:W-:-:S07]  /*d4a0*/  MOV R2, R14 ;  /* 0x0000000e00027202 */ /* 0x000fce0000000f00 */
[----:B------:R-:W-:Y:S05]  /*d4b0*/  WARPSYNC.COLLECTIVE R15, `(.L_x_136) ;  /* 0x000000000f087348 */ /* 0x000fea0003c00000 */
[----:B------:R0:W1:Y:S02]  /*d4c0*/  SHFL.IDX P6, R14, R13, R12, R11 ;  /* 0x0000000c0d0e7389 */ /* 0x00006400000c000b */
[----:B01----:R-:W-:Y:S01]  /*d4d0*/  ENDCOLLECTIVE ;  /* 0x000000000000791b */ /* 0x003fe20003800000 */
.L_x_136:
        /* <DEDUP_REMOVED lines=12> */
[----:B------:R0:W-:Y:S02]  /*d5a0*/  LDGSTS.E.BYPASS.LTC128B.128 [R6+0xac00], desc[UR48][R2.64+0x180], !P5 ;  /* 0x0ac0018002067fae */ /* 0x0001e4000e901d70 */
[----:B0-----:R-:W-:-:S08]  /*d5b0*/  IMAD.MOV.U32 R3, RZ, RZ, R14 ;  /* 0x000000ffff037224 */ /* 0x001fd000078e000e */
[----:B------:R-:W-:Y:S05]  /*d5c0*/  WARPSYNC.COLLECTIVE R15, `(.L_x_137) ;  /* 0x000000000f087348 */ /* 0x000fea0003c00000 */
[----:B------:R0:W1:Y:S02]  /*d5d0*/  SHFL.IDX P6, R14, R13, R12, R11 ;  /* 0x0000000c0d0e7389 */ /* 0x00006400000c000b */
[----:B01----:R-:W-:Y:S01]  /*d5e0*/  ENDCOLLECTIVE ;  /* 0x000000000000791b */ /* 0x003fe20003800000 */
.L_x_137:
[----:B------:R-:W-:Y:S02]  /*d5f0*/  IMAD.MOV.U32 R13, RZ, RZ, R7 ;  /* 0x000000ffff0d7224 */ /* 0x000fe400078e0007 */
[----:B------:R-:W-:Y:S01]  /*d600*/  IMAD.MOV.U32 R12, RZ, RZ, 0x5 ;  /* 0x00000005ff0c7424 */ /* 0x000fe200078e00ff */
[----:B------:R-:W-:-:S07]  /*d610*/  MOV R2, R14 ;  /* 0x0000000e00027202 */ /* 0x000fce0000000f00 */
[----:B------:R-:W-:Y:S05]  /*d620*/  WARPSYNC.COLLECTIVE R15, `(.L_x_138) ;  /* 0x000000000f087348 */ /* 0x000fea0003c00000 */
[----:B------:R0:W1:Y:S02]  /*d630*/  SHFL.IDX P6, R14, R13, R12, R11 ;  /* 0x0000000c0d0e7389 */ /* 0x00006400000c000b */
[----:B01----:R-:W-:Y:S01]  /*d640*/  ENDCOLLECTIVE ;  /* 0x000000000000791b */ /* 0x003fe20003800000 */
.L_x_138:
[----:B------:R-:W-:-:S05]  /*d650*/  IADD3 R2, P0, R2, R0, RZ ;  /* 0x0000000002027210 */ /* 0x000fca0007f1e0ff */
[----:B------:R-:W-:-:S05]  /*d660*/  IMAD.X R3, RZ, RZ, R3, P0 ;  /* 0x000000ffff037224 */ /* 0x000fca00000e0603 */
[----:B------:R-:W-:Y:S01]  /*d670*/  @!PT LDS RZ, [RZ] ;  /* 0x00000000fffff984 */ /* 0x000fe20000000800 */
[----:B------:R-:W-:Y:S01]  /*d680*/  @!PT LDS RZ, [RZ] ;  /* 0x00000000fffff984 */ /* 0x000fe20000000800 */
[----:B------:R-:W-:Y:S01]  /*d690*/  @!PT LDS RZ, [RZ] ;  /* 0x00000000fffff984 */ /* 0x000fe20000000800 */
[----:B------:R0:W-:Y:S01]  /*d6a0*/  LDGSTS.E.BYPASS.LTC128B.128 [R6+0x2400], desc[UR48][R2.64], !P4 ;  /* 0x0240000002067fae */ /* 0x0001e2000e101d70 */
[----:B------:R-:W-:-:S03]  /*d6b0*/  IMAD.MOV.U32 R13, RZ, RZ, R8 ;  /* 0x000000ffff0d7224 */ /* 0x000fc600078e0008 */
[----:B------:R0:W-:Y:S04]  /*d6c0*/  LDGSTS.E.BYPASS.LTC128B.128 [R6+0x5400], desc[UR48][R2.64+0x80], !P3 ;  /* 0x0540008002067fae */ /* 0x0001e8000d901d70 */
[----:B------:R0:W-:Y:S01]  /*d6d0*/  LDGSTS.E.BYPASS.LTC128B.128 [R6+0x8400], desc[UR48][R2.64+0x100], !P2 ;  /* 0x0840010002067fae */ /* 0x0001e2000d101d70 */
[----:B------:R-:W-:-:S03]  /*d6e0*/  IMAD.MOV.U32 R7, RZ, RZ, R14 ;  /* 0x000000ffff077224 */ /* 0x000fc600078e000e */
[----:B------:R0:W-:Y:S04]  /*d6f0*/  LDGSTS.E.BYPASS.LTC128B.128 [R6+0xb400], desc[UR48][R2.64+0x180], !P1 ;  /* 0x0b40018002067fae */ /* 0x0001e8000c901d70 */
[----:B0-----:R-:W-:Y:S05]  /*d700*/  WARPSYNC.COLLECTIVE R15, `(.L_x_139) ;  /* 0x000000000f087348 */ /* 0x001fea0003c00000 */
[----:B------:R1:W2:Y:S02]  /*d710*/  SHFL.IDX P6, R14, R13, R12, R11 ;  /* 0x0000000c0d0e7389 */ /* 0x0002a400000c000b */
[----:B012---:R-:W-:Y:S01]  /*d720*/  ENDCOLLECTIVE ;  /* 0x000000000000791b */ /* 0x007fe20003800000 */
.L_x_139:
[----:B------:R-:W-:Y:S05]  /*d730*/  BRA `(.L_x_140) ;  /* 0xffffffcc00e87947 */ /* 0x000fea000383ffff */
.L_x_64:
[----:B0-----:R0:W1:Y:S02]  /*d740*/  SYNCS.PHASECHK.TRANS64.TRYWAIT P0, [R18+URZ+0x22840], R26 ;  /* 0x0228401a120075a7 */ /* 0x001064000800017f */
[----:B-1----:R-:W-:Y:S05]  /*d750*/  @!P0 NANOSLEEP.SYNCS 0x989680 ;  /* 0x009896800000895d */ /* 0x002fea0003900000 */
[----:B------:R-:W1:Y:S02]  /*d760*/  @!P0 SYNCS.PHASECHK.TRANS64 P0, [R18+URZ+0x22840], R26 ;  /* 0x0228401a120085a7 */ /* 0x000e64000800007f */
[----:B-1----:R-:W-:Y:S05]  /*d770*/  @!P0 BRA `(.L_x_64) ;  /* 0xfffffffc00f08947 */ /* 0x002fea000383ffff */
[----:B------:R-:W-:Y:S05]  /*d780*/  BRA `(.L_x_141) ;  /* 0xffffffd000f47947 */ /* 0x000fea000383ffff */
.L_x_65:
[----:B------:R-:W-:Y:S01]  /*d790*/  BSSY B1, `(.L_x_142) ;  /* 0x0000008000017945 */ /* 0x000fe20003800000 */
[----:B------:R-:W-:Y:S01]  /*d7a0*/  MOV R13, R24 ;  /* 0x00000018000d7202 */ /* 0x000fe20000000f00 */
[----:B------:R-:W-:Y:S02]  /*d7b0*/  IMAD.MOV.U32 R12, RZ, RZ, RZ ;  /* 0x000000ffff0c7224 */ /* 0x000fe400078e00ff */
[----:B------:R-:W-:Y:S02]  /*d7c0*/  IMAD.MOV.U32 R11, RZ, RZ, 0x181f ;  /* 0x0000181fff0b7424 */ /* 0x000fe400078e00ff */
[----:B------:R-:W-:-:S07]  /*d7d0*/  IMAD.MOV.U32 R15, RZ, RZ, -0x1 ;  /* 0xffffffffff0f7424 */ /* 0x000fce00078e00ff */
[----:B0-----:R-:W-:Y:S05]  /*d7e0*/  WARPSYNC.COLLECTIVE R15, `(.L_x_143) ;  /* 0x000000000f087348 */ /* 0x001fea0003c00000 */
[----:B------:R1:W2:Y:S02]  /*d7f0*/  SHFL.IDX P6, R14, R13, R12, R11 ;  /* 0x0000000c0d0e7389 */ /* 0x0002a400000c000b */
[----:B012---:R-:W-:Y:S01]  /*d800*/  ENDCOLLECTIVE ;  /* 0x000000000000791b */ /* 0x007fe20003800000 */
.L_x_143:
[----:B------:R-:W-:Y:S05]  /*d810*/  BSYNC B1 ;  /* 0x0000000000017941 */ /* 0x000fea0003800000 */
.L_x_142:
[----:B------:R-:W-:Y:S01]  /*d820*/  IMAD.MOV.U32 R13, RZ, RZ, R21 ;  /* 0x000000ffff0d7224 */ /* 0x000fe200078e0015 */
[----:B------:R-:W-:Y:S01]  /*d830*/  MOV R12, RZ ;  /* 0x000000ff000c7202 */ /* 0x000fe20000000f00 */
[----:B------:R-:W-:Y:S01]  /*d840*/  IMAD.MOV.U32 R11, RZ, RZ, 0x181f ;  /* 0x0000181fff0b7424 */ /* 0x000fe200078e00ff */
[----:B------:R-:W-:Y:S01]  /*d850*/  LEA R22, R22, UR37, 0x1 ;  /* 0x0000002516167c11 */ /* 0x000fe2000f8e08ff */
[----:B------:R-:W-:Y:S02]  /*d860*/  IMAD.MOV.U32 R15, RZ, RZ, -0x1 ;  /* 0xffffffffff0f7424 */ /* 0x000fe400078e00ff */
[----:B------:R-:W-:-:S07]  /*d870*/  IMAD.MOV.U32 R3, RZ, RZ, R14 ;  /* 0x000000ffff037224 */ /* 0x000fce00078e000e */
[----:B------:R-:W-:Y:S05]  /*d880*/  WARPSYNC.COLLECTIVE R15, `(.L_x_144) ;  /* 0x000000000f087348 */ /* 0x000fea0003c00000 */
[----:B------:R0:W1:Y:S02]  /*d890*/  SHFL.IDX P6, R14, R13, R12, R11 ;  /* 0x0000000c0d0e7389 */ /* 0x00006400000c000b */
[----:B01----:R-:W-:Y:S01]  /*d8a0*/  ENDCOLLECTIVE ;  /* 0x000000000000791b */ /* 0x003fe20003800000 */
.L_x_144:
[----:B------:R-:W-:Y:S02]  /*d8b0*/  IMAD.MOV.U32 R13, RZ, RZ, R24 ;  /* 0x000000ffff0d7224 */ /* 0x000fe400078e0018 */
[----:B------:R-:W-:Y:S01]  /*d8c0*/  IMAD.MOV.U32 R12, RZ, RZ, 0x1 ;  /* 0x00000001ff0c7424 */ /* 0x000fe200078e00ff */
[----:B------:R-:W-:-:S13]  /*d8d0*/  IADD3 R2, P0, R14, R0, RZ ;  /* 0x000000000e027210 */ /* 0x000fda0007f1e0ff */
[----:B------:R-:W-:Y:S05]  /*d8e0*/  WARPSYNC.COLLECTIVE R15, `(.L_x_145) ;  /* 0x000000000f087348 */ /* 0x000fea0003c00000 */
[----:B------:R0:W1:Y:S02]  /*d8f0*/  SHFL.IDX P6, R14, R13, R12, R11 ;  /* 0x0000000c0d0e7389 */ /* 0x00006400000c000b */
[----:B01----:R-:W-:Y:S01]  /*d900*/  ENDCOLLECTIVE ;  /* 0x000000000000791b */ /* 0x003fe20003800000 */
.L_x_145:
[----:B------:R-:W-:-:S05]  /*d910*/  IMAD.X R3, RZ, RZ, R3, P0 ;  /* 0x000000ffff037224 */ /* 0x000fca00000e0603 */
[----:B------:R-:W-:Y:S01]  /*d920*/  @!PT LDS RZ, [RZ] ;  /* 0x00000000fffff984 */ /* 0x000fe20000000800 */
[----:B------:R-:W-:Y:S01]  /*d930*/  @!PT LDS RZ, [RZ] ;  /* 0x00000000fffff984 */ /* 0x000fe20000000800 */
[----:B------:R-:W-:Y:S01]  /*d940*/  @!PT LDS RZ, [RZ] ;  /* 0x00000000fffff984 */ /* 0x000fe20000000800 */
[----:B------:R0:W-:Y:S01]  /*d950*/  LDGSTS.E.BYPASS.LTC128B.128 [R22+0x1c400], desc[UR48][R2.64], !P1 ;  /* 0x1c40000002167fae */ /* 0x0001e2000c901d70 */
[----:B------:R-:W-:Y:S01]  /*d960*/  IMAD.MOV.U32 R13, RZ, RZ, R21 ;  /* 0x000000ffff0d7224 */ /* 0x000fe200078e0015 */
[----:B------:R-:W-:-:S07]  /*d970*/  MOV R6, R14 ;  /* 0x0000000e00067202 */ /* 0x000fce0000000f00 */
[----:B0-----:R-:W-:Y:S05]  /*d980*/  WARPSYNC.COLLECTIVE R15, `(.L_x_146) ;  /* 0x000000000f087348 */ /* 0x001fea0003c00000 */
[----:B------:R1:W2:Y:S02]  /*d990*/  SHFL.IDX P6, R14, R13, R12, R11 ;  /* 0x0000000c0d0e7389 */ /* 0x0002a400000c000b */
[----:B012---:R-:W-:Y:S01]  /*d9a0*/  ENDCOLLECTIVE ;  /* 0x000000000000791b */ /* 0x007fe20003800000 */
.L_x_146:
[----:B------:R-:W-:Y:S02]  /*d9b0*/  IMAD.MOV.U32 R13, RZ, RZ, R24 ;  /* 0x000000ffff0d7224 */ /* 0x000fe400078e0018 */
[----:B------:R-:W-:Y:S01]  /*d9c0*/  IMAD.MOV.U32 R12, RZ, RZ, 0x2 ;  /* 0x00000002ff0c7424 */ /* 0x000fe200078e00ff */
[----:B------:R-:W-:-:S13]  /*d9d0*/  IADD3 R2, P0, R14, R0, RZ ;  /* 0x000000000e027210 */ /* 0x000fda0007f1e0ff */
[----:B------:R-:W-:Y:S05]  /*d9e0*/  WARPSYNC.COLLECTIVE R15, `(.L_x_147) ;  /* 0x000000000f087348 */ /* 0x000fea0003c00000 */
[----:B------:R0:W1:Y:S02]  /*d9f0*/  SHFL.IDX P6, R14, R13, R12, R11 ;  /* 0x0000000c0d0e7389 */ /* 0x00006400000c000b */
[----:B01----:R-:W-:Y:S01]  /*da00*/  ENDCOLLECTIVE ;  /* 0x000000000000791b */ /* 0x003fe20003800000 */
.L_x_147:
[----:B------:R-:W-:-:S05]  /*da10*/  IMAD.X R3, RZ, RZ, R6, P0 ;  /* 0x000000ffff037224 */ /* 0x000fca00000e0606 */
[----:B------:R-:W-:Y:S01]  /*da20*/  @!PT LDS RZ, [RZ] ;  /* 0x00000000fffff984 */ /* 0x000fe20000000800 */
[----:B------:R-:W-:Y:S01]  /*da30*/  @!PT LDS RZ, [RZ] ;  /* 0x00000000fffff984 */ /* 0x000fe20000000800 */
[----:B------:R-:W-:Y:S01]  /*da40*/  @!PT LDS RZ, [RZ] ;  /* 0x00000000fffff984 */ /* 0x000fe20000000800 */
[----:B------:R0:W-:Y:S01]  /*da50*/  LDGSTS.E.BYPASS.LTC128B.128 [R22+0x1cc00], desc[UR48][R2.64], !P1 ;  /* 0x1cc0000002167fae */ /* 0x0001e2000c901d70 */
[----:B------:R-:W-:Y:S01]  /*da60*/  MOV R13, R21 ;  /* 0x00000015000d7202 */ /* 0x000fe20000000f00 */
[----:B------:R-:W-:-:S07]  /*da70*/  IMAD.MOV.U32 R6, RZ, RZ, R14 ;  /* 0x000000ffff067224 */ /* 0x000fce00078e000e */
[----:B0-----:R-:W-:Y:S05]  /*da80*/  WARPSYNC.COLLECTIVE R15, `(.L_x_148) ;  /* 0x000000000f087348 */ /* 0x001fea0003c00000 */
[----:B------:R1:W2:Y:S02]  /*da90*/  SHFL.IDX P6, R14, R13, R12, R11 ;  /* 0x0000000c0d0e7389 */ /* 0x0002a400000c000b */
[----:B012---:R-:W-:Y:S01]  /*daa0*/  ENDCOLLECTIVE ;  /* 0x000000000000791b */ /* 0x007fe20003800000 */
.L_x_148:
[----:B------:R-:W-:Y:S02]  /*dab0*/  IMAD.MOV.U32 R13, RZ, RZ, R24 ;  /* 0x000000ffff0d7224 */ /* 0x000fe400078e0018 */
[----:B------:R-:W-:Y:S02]  /*dac0*/  IMAD.MOV.U32 R12, RZ, RZ, 0x3 ;  /* 0x00000003ff0c7424 */ /* 0x000fe400078e00ff */
[----:B------:R-:W-:-:S07]  /*dad0*/  IMAD.MOV.U32 R10, RZ, RZ, R14 ;  /* 0x000000ffff0a7224 */ /* 0x000fce00078e000e */
[----:B------:R-:W-:Y:S05]  /*dae0*/  WARPSYNC.COLLECTIVE R15, `(.L_x_149) ;  /* 0x000000000f087348 */ /* 0x000fea0003c00000 */
[----:B------:R0:W1:Y:S02]  /*daf0*/  SHFL.IDX P6, R14, R13, R12, R11 ;  /* 0x0000000c0d0e7389 */ /* 0x00006400000c000b */
[----:B01----:R-:W-:Y:S01]  /*db00*/  ENDCOLLECTIVE ;  /* 0x000000000000791b */ /* 0x003fe20003800000 */
.L_x_149:
[----:B------:R-:W-:-:S05]  /*db10*/  IADD3 R2, P0, R10, R0, RZ ;  /* 0x000000000a027210 */ /* 0x000fca0007f1e0ff */
[----:B------:R-:W-:-:S05]  /*db20*/  IMAD.X R3, RZ, RZ, R6, P0 ;  /* 0x000000ffff037224 */ /* 0x000fca00000e0606 */
[----:B------:R-:W-:Y:S01]  /*db30*/  @!PT LDS RZ, [RZ] ;  /* 0x00000000fffff984 */ /* 0x000fe20000000800 */
[----:B------:R-:W-:Y:S01]  /*db40*/  @!PT LDS RZ, [RZ] ;  /* 0x00000000fffff984 */ /* 0x000fe20000000800 */
[----:B------:R-:W-:Y:S01]  /*db50*/  @!PT LDS RZ, [RZ] ;  /* 0x00000000fffff984 */ /* 0x000fe20000000800 */
[----:B------:R0:W-:Y:S01]  /*db60*/  LDGSTS.E.BYPASS.LTC128B.128 [R22+0x1d400], desc[UR48][R2.64], !P1 ;  /* 0x1d40000002167fae */ /* 0x0001e2000c901d70 */
[----:B------:R-:W-:Y:S01]  /*db70*/  MOV R13, R21 ;  /* 0x00000015000d7202 */ /* 0x000fe20000000f00 */
[----:B0-----:R-:W-:-:S07]  /*db80*/  IMAD.MOV.U32 R3, RZ, RZ, R14 ;  /* 0x000000ffff037224 */ /* 0x001fce00078e000e */
[----:B------:R-:W-:Y:S05]  /*db90*/  WARPSYNC.COLLECTIVE R15, `(.L_x_150) ;  /* 0x000000000f087348 */ /* 0x000fea0003c00000 */
[----:B------:R0:W1:Y:S02]  /*dba0*/  SHFL.IDX P6, R14, R13, R12, R11 ;  /* 0x0000000c0d0e7389 */ /* 0x00006400000c000b */
[----:B01----:R-:W-:Y:S01]  /*dbb0*/  ENDCOLLECTIVE ;  /* 0x000000000000791b */ /* 0x003fe20003800000 */
.L_x_150:
[----:B------:R-:W-:Y:S02]  /*dbc0*/  IMAD.MOV.U32 R13, RZ, RZ, R24 ;  /* 0x000000ffff0d7224 */ /* 0x000fe400078e0018 */
[----:B------:R-:W-:Y:S02]  /*dbd0*/  IMAD.MOV.U32 R12, RZ, RZ, 0x4 ;  /* 0x00000004ff0c7424 */ /* 0x000fe400078e00ff */
[----:B------:R-:W-:-:S07]  /*dbe0*/  IMAD.MOV.U32 R2, RZ, RZ, R14 ;  /* 0x000000ffff027224 */ /* 0x000fce00078e000e */
[----:B------:R-:W-:Y:S05]  /*dbf0*/  WARPSYNC.COLLECTIVE R15, `(.L_x_151) ;  /* 0x000000000f087348 */ /* 0x000fea0003c00000 */
[----:B------:R0:W1:Y:S02]  /*dc00*/  SHFL.IDX P6, R14, R13, R12, R11 ;  /* 0x0000000c0d0e7389 */ /* 0x00006400000c000b */
[----:B01----:R-:W-:Y:S01]  /*dc10*/  ENDCOLLECTIVE ;  /* 0x000000000000791b */ /* 0x003fe20003800000 */
.L_x_151:
        /* <DEDUP_REMOVED lines=11> */
.L_x_152:
[----:B------:R-:W-:Y:S02]  /*dcd0*/  IMAD.MOV.U32 R13, RZ, RZ, R24 ;  /* 0x000000ffff0d7224 */ /* 0x000fe400078e0018 */
[----:B------:R-:W-:Y:S02]  /*dce0*/  IMAD.MOV.U32 R12, RZ, RZ, 0x5 ;  /* 0x00000005ff0c7424 */ /* 0x000fe400078e00ff */
[----:B------:R-:W-:-:S07]  /*dcf0*/  IMAD.MOV.U32 R2, RZ, RZ, R14 ;  /* 0x000000ffff027224 */ /* 0x000fce00078e000e */
[----:B------:R-:W-:Y:S05]  /*dd00*/  WARPSYNC.COLLECTIVE R15, `(.L_x_153) ;  /* 0x000000000f087348 */ /* 0x000fea0003c00000 */
[----:B------:R0:W1:Y:S02]  /*dd10*/  SHFL.IDX P6, R14, R13, R12, R11 ;  /* 0x0000000c0d0e7389 */ /* 0x00006400000c000b */
[----:B01----:R-:W-:Y:S01]  /*dd20*/  ENDCOLLECTIVE ;  /* 0x000000000000791b */ /* 0x003fe20003800000 */
.L_x_153:
[----:B------:R-:W-:-:S05]  /*dd30*/  IADD3 R2, P0, R2, R0, RZ ;  /* 0x0000000002027210 */ /* 0x000fca0007f1e0ff */
        /* <DEDUP_REMOVED lines=10> */
.L_x_154:
[----:B------:R-:W-:Y:S05]  /*dde0*/  BRA `(.L_x_155) ;  /* 0xffffffd0002c7947 */ /* 0x000fea000383ffff */
.L_x_70:
[----:B--2---:R2:W3:Y:S02]  /*ddf0*/  SYNCS.PHASECHK.TRANS64.TRYWAIT P0, [R18+URZ+0x22860], R26 ;  /* 0x0228601a120075a7 */ /* 0x0044e4000800017f */
[----:B---3--:R-:W-:Y:S05]  /*de00*/  @!P0 NANOSLEEP.SYNCS 0x989680 ;  /* 0x009896800000895d */ /* 0x008fea0003900000 */
[----:B------:R-:W3:Y:S02]  /*de10*/  @!P0 SYNCS.PHASECHK.TRANS64 P0, [R18+URZ+0x22860], R26 ;  /* 0x0228601a120085a7 */ /* 0x000ee4000800007f */
[----:B---3--:R-:W-:Y:S05]  /*de20*/  @!P0 BRA `(.L_x_70) ;  /* 0xfffffffc00f08947 */ /* 0x008fea000383ffff */
[----:B------:R-:W-:Y:S05]  /*de30*/  BRA `(.L_x_156) ;  /* 0xffffffd0007c7947 */ /* 0x000fea000383ffff */
.L_x_71:
[----:B------:R-:W-:Y:S01]  /*de40*/  BSSY B1, `(.L_x_157) ;  /* 0x0000008000017945 */ /* 0x000fe20003800000 */
[----:B------:R-:W-:Y:S02]  /*de50*/  IMAD.MOV.U32 R13, RZ, RZ, R23 ;  /* 0x000000ffff0d7224 */ /* 0x000fe400078e0017 */
[----:B------:R-:W-:Y:S02]  /*de60*/  IMAD.MOV.U32 R12, RZ, RZ, RZ ;  /* 0x000000ffff0c7224 */ /* 0x000fe400078e00ff */
[----:B------:R-:W-:Y:S02]  /*de70*/  IMAD.MOV.U32 R11, RZ, RZ, 0x181f ;  /* 0x0000181fff0b7424 */ /* 0x000fe400078e00ff */
[----:B------:R-:W-:-:S07]  /*de80*/  IMAD.MOV.U32 R15, RZ, RZ, -0x1 ;  /* 0xffffffffff0f7424 */ /* 0x000fce00078e00ff */
[----:B012---:R-:W-:Y:S05]  /*de90*/  WARPSYNC.COLLECTIVE R15, `(.L_x_158) ;  /* 0x000000000f087348 */ /* 0x007fea0003c00000 */
[----:B------:R3:W4:Y:S02]  /*dea0*/  SHFL.IDX P6, R14, R13, R12, R11 ;  /* 0x0000000c0d0e7389 */ /* 0x00072400000c000b */
[----:B01234-:R-:W-:Y:S01]  /*deb0*/  ENDCOLLECTIVE ;  /* 0x000000000000791b */ /* 0x01ffe20003800000 */
.L_x_158:
[----:B------:R-:W-:Y:S05]  /*dec0*/  BSYNC B1 ;  /* 0x0000000000017941 */ /* 0x000fea0003800000 */
.L_x_157:
[----:B------:R-:W-:Y:S01]  /*ded0*/  MOV R13, R21 ;  /* 0x00000015000d7202 */ /* 0x000fe20000000f00 */
[----:B------:R-:W-:Y:S01]  /*dee0*/  IMAD.MOV.U32 R12, RZ, RZ, RZ ;  /* 0x000000ffff0c7224 */ /* 0x000fe200078e00ff */
[----:B------:R-:W-:Y:S01]  /*def0*/  LEA R22, R22, UR37, 0x1 ;  /* 0x0000002516167c11 */ /* 0x000fe2000f8e08ff */
[----:B------:R-:W-:Y:S02]  /*df00*/  IMAD.MOV.U32 R11, RZ, RZ, 0x181f ;  /* 0x0000181fff0b7424 */ /* 0x000fe400078e00ff */
[----:B------:R-:W-:Y:S02]  /*df10*/  IMAD.MOV.U32 R15, RZ, RZ, -0x1 ;  /* 0xffffffffff0f7424 */ /* 0x000fe400078e00ff */
[----:B------:R-:W-:-:S07]  /*df20*/  IMAD.MOV.U32 R3, RZ, RZ, R14 ;  /* 0x000000ffff037224 */ /* 0x000fce00078e000e */
[----:B------:R-:W-:Y:S05]  /*df30*/  WARPSYNC.COLLECTIVE R15, `(.L_x_159) ;  /* 0x000000000f087348 */ /* 0x000fea0003c00000 */
[----:B------:R0:W1:Y:S02]  /*df40*/  SHFL.IDX P6, R14, R13, R12, R11 ;  /* 0x0000000c0d0e7389 */ /* 0x00006400000c000b */
[----:B01----:R-:W-:Y:S01]  /*df50*/  ENDCOLLECTIVE ;  /* 0x000000000000791b */ /* 0x003fe20003800000 */
.L_x_159:
[----:B------:R-:W-:Y:S01]  /*df60*/  IMAD.MOV.U32 R13, RZ, RZ, R23 ;  /* 0x000000ffff0d7224 */ /* 0x000fe200078e0017 */
[----:B------:R-:W-:Y:S02]  /*df70*/  MOV R12, 0x1 ;  /* 0x00000001000c7802 */ /* 0x000fe40000000f00 */
[----:B------:R-:W-:-:S13]  /*df80*/  IADD3 R2, P0, R14, R0, RZ ;  /* 0x000000000e027210 */ /* 0x000fda0007f1e0ff */
[----:B------:R-:W-:Y:S05]  /*df90*/  WARPSYNC.COLLECTIVE R15, `(.L_x_160) ;  /* 0x000000000f087348 */ /* 0x000fea0003c00000 */
[----:B------:R0:W1:Y:S02]  /*dfa0*/  SHFL.IDX P6, R14, R13, R12, R11 ;  /* 0x0000000c0d0e7389 */ /* 0x00006400000c000b */
[----:B01----:R-:W-:Y:S01]  /*dfb0*/  ENDCOLLECTIVE ;  /* 0x000000000000791b */ /* 0x003fe20003800000 */
.L_x_160:
[----:B------:R-:W-:-:S05]  /*dfc0*/  IMAD.X R3, RZ, RZ, R3, P0 ;  /* 0x000000ffff037224 */ /* 0x000fca00000e0603 */
[----:B------:R-:W-:Y:S01]  /*dfd0*/  @!PT LDS RZ, [RZ] ;  /* 0x00000000fffff984 */ /* 0x000fe20000000800 */
[----:B------:R-:W-:Y:S01]  /*dfe0*/  @!PT LDS RZ, [RZ] ;  /* 0x00000000fffff984 */ /* 0x000fe20000000800 */
[----:B------:R-:W-:Y:S01]  /*dff0*/  @!PT LDS RZ, [RZ] ;  /* 0x00000000fffff984 */ /* 0x000fe20000000800 */
[----:B------:R-:W-:Y:S04]  /*e000*/  LDGSTS.E.BYPASS.LTC128B.128 [R22+0x400], desc[UR48][R2.64], !P4 ;  /* 0x0040000002167fae */ /* 0x000fe8000e101d70 */
[----:B------:R-:W-:Y:S01]  /*e010*/  LDGSTS.E.BYPASS.LTC128B.128 [R22+0x3400], desc[UR48][R2.64+0x80], !P3 ;  /* 0x0340008002167fae */ /* 0x000fe2000d901d70 */
[----:B------:R-:W-:-:S03]  /*e020*/  IMAD.MOV.U32 R13, RZ, RZ, R21 ;  /* 0x000000ffff0d7224 */ /* 0x000fc600078e0015 */
[----:B------:R-:W-:Y:S04]  /*e030*/  LDGSTS.E.BYPASS.LTC128B.128 [R22+0x6400], desc[UR48][R2.64+0x100], !P2 ;  /* 0x0640010002167fae */ /* 0x000fe8000d101d70 */
[----:B------:R0:W-:Y:S02]  /*e040*/  LDGSTS.E.BYPASS.LTC128B.128 [R22+0x9400], desc[UR48][R2.64+0x180], !P1 ;  /* 0x0940018002167fae */ /* 0x0001e4000c901d70 */
[----:B0-----:R-:W-:-:S07]  /*e050*/  IMAD.MOV.U32 R3, RZ, RZ, R14 ;  /* 0x000000ffff037224 */ /* 0x001fce00078e000e */
[----:B------:R-:W-:Y:S05]  /*e060*/  WARPSYNC.COLLECTIVE R15, `(.L_x_161) ;  /* 0x000000000f087348 */ /* 0x000fea0003c00000 */
[----:B------:R0:W1:Y:S02]  /*e070*/  SHFL.IDX P6, R14, R13, R12, R11 ;  /* 0x0000000c0d0e7389 */ /* 0x00006400000c000b */
[----:B01----:R-:W-:Y:S01]  /*e080*/  ENDCOLLECTIVE ;  /* 0x000000000000791b */ /* 0x003fe20003800000 */
.L_x_161:
[----:B------:R-:W-:Y:S02]  /*e090*/  IMAD.MOV.U32 R13, RZ, RZ, R23 ;  /* 0x000000ffff0d7224 */ /* 0x000fe400078e0017 */
[----:B------:R-:W-:Y:S01]  /*e0a0*/  IMAD.MOV.U32 R12, RZ, RZ, 0x2 ;  /* 0x00000002ff0c7424 */ /* 0x000fe200078e00ff */
[----:B------:R-:W-:-:S13]  /*e0b0*/  IADD3 R2, P0, R14, R0, RZ ;  /* 0x000000000e027210 */ /* 0x000fda0007f1e0ff */
[----:B------:R-:W-:Y:S05]  /*e0c0*/  WARPSYNC.COLLECTIVE R15, `(.L_x_162) ;  /* 0x000000000f087348 */ /* 0x000fea0003c00000 */
[----:B------:R0:W1:Y:S02]  /*e0d0*/  SHFL.IDX P6, R14, R13, R12, R11 ;  /* 0x0000000c0d0e7389 */ /* 0x00006400000c000b */
[----:B01----:R-:W-:Y:S01]  /*e0e0*/  ENDCOLLECTIVE ;  /* 0x000000000000791b */ /* 0x003fe20003800000 */
.L_x_162:
        /* <DEDUP_REMOVED lines=9> */
[----:B0-----:R-:W-:-:S07]  /*e180*/  MOV R3, R14 ;  /* 0x0000000e00037202 */ /* 0x001fce0000000f00 */
[----:B------:R-:W-:Y:S05]  /*e190*/  WARPSYNC.COLLECTIVE R15, `(.L_x_163) ;  /* 0x000000000f087348 */ /* 0x000fea0003c00000 */
[----:B------:R0:W1:Y:S02]  /*e1a0*/  SHFL.IDX P6, R14, R13, R12, R11 ;  /* 0x0000000c0d0e7389 */ /* 0x00006400000c000b */
[----:B01----:R-:W-:Y:S01]  /*e1b0*/  ENDCOLLECTIVE ;  /* 0x000000000000791b */ /* 0x003fe20003800000 */
.L_x_163:
[----:B------:R-:W-:Y:S02]  /*e1c0*/  IMAD.MOV.U32 R13, RZ, RZ, R23 ;  /* 0x000000ffff0d7224 */ /* 0x000fe400078e0017 */
[----:B------:R-:W-:Y:S01]  /*e1d0*/  IMAD.MOV.U32 R12, RZ, RZ, 0x3 ;  /* 0x00000003ff0c7424 */ /* 0x000fe200078e00ff */
[----:B------:R-:W-:-:S13]  /*e1e0*/  IADD3 R2, P0, R14, R0, RZ ;  /* 0x000000000e027210 */ /* 0x000fda0007f1e0ff */
[----:B------:R-:W-:Y:S05]  /*e1f0*/  WARPSYNC.COLLECTIVE R15, `(.L_x_164) ;  /* 0x000000000f087348 */ /* 0x000fea0003c00000 */
[----:B------:R0:W1:Y:S02]  /*e200*/  SHFL.IDX P6, R14, R13, R12, R11 ;  /* 0x0000000c0d0e7389 */ /* 0x00006400000c000b */
[----:B01----:R-:W-:Y:S01]  /*e210*/  ENDCOLLECTIVE ;  /* 0x000000000000791b */ /* 0x003fe20003800000 */
.L_x_164:
[----:B------:R-:W-:-:S05]  /*e220*/  IMAD.X R3, RZ, RZ, R3, P0 ;  /* 0x000000ffff037224 */ /* 0x000fca00000e0603 */
[----:B------:R-:W-:Y:S01]  /*e230*/  @!PT LDS RZ, [RZ] ;  /* 0x00000000fffff984 */ /* 0x000fe20000000800 */
[----:B------:R-:W-:Y:S01]  /*e240*/  @!PT LDS RZ, [RZ] ;  /* 0x00000000fffff984 */ /* 0x000fe20000000800 */
[----:B------:R-:W-:Y:S01]  /*e250*/  @!PT LDS RZ, [RZ] ;  /* 0x00000000fffff984 */ /* 0x000fe20000000800 */
[----:B------:R-:W-:Y:S04]  /*e260*/  LDGSTS.E.BYPASS.LTC128B.128 [R22+0x1400], desc[UR48][R2.64], !P4 ;  /* 0x0140000002167fae */ /* 0x000fe8000e101d70 */
[----:B------:R-:W-:Y:S01]  /*e270*/  LDGSTS.E.BYPASS.LTC128B.128 [R22+0x4400], desc[UR48][R2.64+0x80], !P3 ;  /* 0x0440008002167fae */ /* 0x000fe2000d901d70 */
[----:B------:R-:W-:-:S03]  /*e280*/  MOV R13, R21 ;  /* 0x00000015000d7202 */ /* 0x000fc60000000f00 */
[----:B------:R-:W-:Y:S04]  /*e290*/  LDGSTS.E.BYPASS.LTC128B.128 [R22+0x7400], desc[UR48][R2.64+0x100], !P2 ;  /* 0x0740010002167fae */ /* 0x000fe8000d101d70 */
[----:B------:R0:W-:Y:S02]  /*e2a0*/  LDGSTS.E.BYPASS.LTC128B.128 [R22+0xa400], desc[UR48][R2.64+0x180], !P1 ;  /* 0x0a40018002167fae */ /* 0x0001e4000c901d70 */
[----:B0-----:R-:W-:-:S07]  /*e2b0*/  IMAD.MOV.U32 R3, RZ, RZ, R14 ;  /* 0x000000ffff037224 */ /* 0x001fce00078e000e */
[----:B------:R-:W-:Y:S05]  /*e2c0*/  WARPSYNC.COLLECTIVE R15, `(.L_x_165) ;  /* 0x000000000f087348 */ /* 0x000fea0003c00000 */
[----:B------:R0:W1:Y:S02]  /*e2d0*/  SHFL.IDX P6, R14, R13, R12, R11 ;  /* 0x0000000c0d0e7389 */ /* 0x00006400000c000b */
[----:B01----:R-:W-:Y:S01]  /*e2e0*/  ENDCOLLECTIVE ;  /* 0x000000000000791b */ /* 0x003fe20003800000 */
.L_x_165:
[----:B------:R-:W-:Y:S02]  /*e2f0*/  IMAD.MOV.U32 R13, RZ, RZ, R23 ;  /* 0x000000ffff0d7224 */ /* 0x000fe400078e0017 */
[----:B------:R-:W-:Y:S01]  /*e300*/  IMAD.MOV.U32 R12, RZ, RZ, 0x4 ;  /* 0x00000004ff0c7424 */ /* 0x000fe200078e00ff */
[----:B------:R-:W-:-:S13]  /*e310*/  IADD3 R2, P0, R14, R0, RZ ;  /* 0x000000000e027210 */ /* 0x000fda0007f1e0ff */
[----:B------:R-:W-:Y:S05]  /*e320*/  WARPSYNC.COLLECTIVE R15, `(.L_x_166) ;  /* 0x000000000f087348 */ /* 0x000fea0003c00000 */
[----:B------:R0:W1:Y:S02]  /*e330*/  SHFL.IDX P6, R14, R13, R12, R11 ;  /* 0x0000000c0d0e7389 */ /* 0x00006400000c000b */
[----:B01----:R-:W-:Y:S01]  /*e340*/  ENDCOLLECTIVE ;  /* 0x000000000000791b */ /* 0x003fe20003800000 */
.L_x_166:
        /* <DEDUP_REMOVED lines=13> */
.L_x_167:
[----:B------:R-:W-:Y:S02]  /*e420*/  IMAD.MOV.U32 R13, RZ, RZ, R23 ;  /* 0x000000ffff0d7224 */ /* 0x000fe400078e0017 */
[----:B------:R-:W-:Y:S01]  /*e430*/  IMAD.MOV.U32 R12, RZ, RZ, 0x5 ;  /* 0x00000005ff0c7424 */ /* 0x000fe200078e00ff */
[----:B------:R-:W-:-:S07]  /*e440*/  MOV R2, R14 ;  /* 0x0000000e00027202 */ /* 0x000fce0000000f00 */
[----:B------:R-:W-:Y:S05]  /*e450*/  WARPSYNC.COLLECTIVE R15, `(.L_x_168) ;  /* 0x000000000f087348 */ /* 0x000fea0003c00000 */
[----:B------:R0:W1:Y:S02]  /*e460*/  SHFL.IDX P6, R14, R13, R12, R11 ;  /* 0x0000000c0d0e7389 */ /* 0x00006400000c000b */
[----:B01----:R-:W-:Y:S01]  /*e470*/  ENDCOLLECTIVE ;  /* 0x000000000000791b */ /* 0x003fe20003800000 */
.L_x_168:
        /* <DEDUP_REMOVED lines=14> */
.L_x_169:
[----:B------:R-:W-:Y:S05]  /*e560*/  BRA `(.L_x_170) ;  /* 0xffffffcc00c47947 */ /* 0x000fea000383ffff */
.L_x_77:
[----:B0-----:R0:W3:Y:S02]  /*e570*/  SYNCS.PHASECHK.TRANS64.TRYWAIT P0, [R4+URZ+0x22820], R0 ;  /* 0x02282000040075a7 */ /* 0x0010e4000800017f */
[----:B---3--:R-:W-:Y:S05]  /*e580*/  @!P0 NANOSLEEP.SYNCS 0x989680 ;  /* 0x009896800000895d */ /* 0x008fea0003900000 */
[----:B------:R-:W3:Y:S02]  /*e590*/  @!P0 SYNCS.PHASECHK.TRANS64 P0, [R4+URZ+0x22820], R0 ;  /* 0x02282000040085a7 */ /* 0x000ee4000800007f */
[----:B---3--:R-:W-:Y:S05]  /*e5a0*/  @!P0 BRA `(.L_x_77) ;  /* 0xfffffffc00f08947 */ /* 0x008fea000383ffff */
[----:B------:R-:W-:Y:S05]  /*e5b0*/  BRA `(.L_x_171) ;  /* 0xffffffd000707947 */ /* 0x000fea000383ffff */
.L_x_78:
[----:B------:R-:W3:Y:S01]  /*e5c0*/  S2R R2, SR_TID.X ;  /* 0x0000000000027919 */ /* 0x000ee20000002100 */
[----:B------:R-:W-:Y:S01]  /*e5d0*/  BSSY B0, `(.L_x_172) ;  /* 0x000000a000007945 */ /* 0x000fe20003800000 */
[----:B------:R-:W-:Y:S02]  /*e5e0*/  IMAD.MOV.U32 R12, RZ, RZ, RZ ;  /* 0x000000ffff0c7224 */ /* 0x000fe400078e00ff */
[----:B------:R-:W-:Y:S02]  /*e5f0*/  IMAD.MOV.U32 R11, RZ, RZ, 0x1f ;  /* 0x0000001fff0b7424 */ /* 0x000fe400078e00ff */
[----:B------:R-:W-:Y:S01]  /*e600*/  IMAD.MOV.U32 R15, RZ, RZ, -0x1 ;  /* 0xffffffffff0f7424 */ /* 0x000fe200078e00ff */
[----:B---3--:R-:W-:-:S04]  /*e610*/  SHF.R.U32.HI R2, RZ, 0x5, R2 ;  /* 0x00000005ff027819 */ /* 0x008fc80000011602 */
[----:B------:R-:W-:-:S04]  /*e620*/  LOP3.LUT R2, R2, 0x3, RZ, 0xc0, !PT ;  /* 0x0000000302027812 */ /* 0x000fc800078ec0ff */
[----:B------:R-:W-:-:S07]  /*e630*/  MOV R13, R2 ;  /* 0x00000002000d7202 */ /* 0x000fce0000000f00 */
[----:B012---:R-:W-:Y:S05]  /*e640*/  WARPSYNC.COLLECTIVE R15, `(.L_x_173) ;  /* 0x000000000f087348 */ /* 0x007fea0003c00000 */
[----:B------:R3:W4:Y:S02]  /*e650*/  SHFL.IDX P6, R14, R13, R12, R11 ;  /* 0x0000000c0d0e7389 */ /* 0x00072400000c000b */
[----:B01234-:R-:W-:Y:S01]  /*e660*/  ENDCOLLECTIVE ;  /* 0x000000000000791b */ /* 0x01ffe20003800000 */
.L_x_173:
[----:B------:R-:W-:Y:S05]  /*e670*/  BSYNC B0 ;  /* 0x0000000000007941 */ /* 0x000fea0003800000 */
.L_x_172:
[----:B------:R-:W-:Y:S05]  /*e680*/  BRA `(.L_x_174) ;  /* 0xffffffd000587947 */ /* 0x000fea000383ffff */
.L_x_81:
[----:B------:R-:W-:Y:S01]  /*e690*/  BSSY B1, `(.L_x_175) ;  /* 0x0000006000017945 */ /* 0x000fe20003800000 */
[----:B------:R-:W-:-:S07]  /*e6a0*/  IMAD.MOV.U32 R15, RZ, RZ, -0x1 ;  /* 0xffffffffff0f7424 */ /* 0x000fce00078e00ff */
[----:B012---:R-:W-:Y:S05]  /*e6b0*/  WARPSYNC.COLLECTIVE R15, `(.L_x_176) ;  /* 0x000000000f0c7348 */ /* 0x007fea0003c00000 */
[----:B------:R-:W-:Y:S02]  /*e6c0*/  ELECT P6, UR62, PT ;  /* 0x00000000003e782f */ /* 0x000fe400038c0000 */
[----:B------:R-:W-:Y:S01]  /*e6d0*/  MOV R14, UR62 ;  /* 0x0000003e000e7c02 */ /* 0x000fe20008000f00 */
[----:B012---:R-:W-:Y:S10]  /*e6e0*/  ENDCOLLECTIVE ;  /* 0x000000000000791b */ /* 0x007ff40003800000 */
.L_x_176:
[----:B------:R-:W-:Y:S05]  /*e6f0*/  BSYNC B1 ;  /* 0x0000000000017941 */ /* 0x000fea0003800000 */
.L_x_175:
[----:B------:R-:W-:Y:S05]  /*e700*/  BRA `(.L_x_177) ;  /* 0xffffffd000507947 */ /* 0x000fea000383ffff */
.L_x_83:
[----:B0-----:R0:W3:Y:S02]  /*e710*/  SYNCS.PHASECHK.TRANS64.TRYWAIT P1, [R3+URZ+0x22840], R2 ;  /* 0x02284002030075a7 */ /* 0x0010e4000802017f */
[----:B---3--:R-:W-:Y:S05]  /*e720*/  @!P1 NANOSLEEP.SYNCS 0x989680 ;  /* 0x009896800000995d */ /* 0x008fea0003900000 */
[----:B------:R-:W3:Y:S02]  /*e730*/  @!P1 SYNCS.PHASECHK.TRANS64 P1, [R3+URZ+0x22840], R2 ;  /* 0x02284002030095a7 */ /* 0x000ee4000802007f */
[----:B---3--:R-:W-:Y:S05]  /*e740*/  @!P1 BRA `(.L_x_83) ;  /* 0xfffffffc00f09947 */ /* 0x008fea000383ffff */
[----:B------:R-:W-:Y:S05]  /*e750*/  BRA `(.L_x_178) ;  /* 0xffffffd000707947 */ /* 0x000fea000383ffff */
.L_x_85:
[----:B---3--:R3:W4:Y:S02]  /*e760*/  SYNCS.PHASECHK.TRANS64.TRYWAIT P1, [R17+URZ+0x22840], R0 ;  /* 0x02284000110075a7 */ /* 0x008724000802017f */
[----:B----4-:R-:W-:Y:S05]  /*e770*/  @!P1 NANOSLEEP.SYNCS 0x989680 ;  /* 0x009896800000995d */ /* 0x010fea0003900000 */
[----:B------:R-:W4:Y:S02]  /*e780*/  @!P1 SYNCS.PHASECHK.TRANS64 P1, [R17+URZ+0x22840], R0 ;  /* 0x02284000110095a7 */ /* 0x000f24000802007f */
[----:B----4-:R-:W-:Y:S05]  /*e790*/  @!P1 BRA `(.L_x_85) ;  /* 0xfffffffc00f09947 */ /* 0x010fea000383ffff */
[----:B------:R-:W-:Y:S05]  /*e7a0*/  BRA `(.L_x_179) ;  /* 0xffffffd0007c7947 */ /* 0x000fea000383ffff */
.L_x_87:
[----:B----4-:R4:W0:Y:S02]  /*e7b0*/  SYNCS.PHASECHK.TRANS64.TRYWAIT P1, [R3+URZ+0x22860], R2 ;  /* 0x02286002030075a7 */ /* 0x010824000802017f */
[----:B0-----:R-:W-:Y:S05]  /*e7c0*/  @!P1 NANOSLEEP.SYNCS 0x989680 ;  /* 0x009896800000995d */ /* 0x001fea0003900000 */
[----:B------:R-:W0:Y:S02]  /*e7d0*/  @!P1 SYNCS.PHASECHK.TRANS64 P1, [R3+URZ+0x22860], R2 ;  /* 0x02286002030095a7 */ /* 0x000e24000802007f */
[----:B0-----:R-:W-:Y:S05]  /*e7e0*/  @!P1 BRA `(.L_x_87) ;  /* 0xfffffffc00f09947 */ /* 0x001fea000383ffff */
[----:B------:R-:W-:Y:S05]  /*e7f0*/  BRA `(.L_x_180) ;  /* 0xffffffd000787947 */ /* 0x000fea000383ffff */
.L_x_181:
[----:B------:R-:W-:-:S00]  /*e800*/  BRA `(.L_x_181) ;  /* 0xfffffffc00fc7947 */ /* 0x000fc0000383ffff */
[----:B------:R-:W-:-:S00]  /*e810*/  NOP ;  /* 0x0000000000007918 */ /* 0x000fc00000000000 */
        /* <DEDUP_REMOVED lines=14> */
.L_x_6448:


//--------------------- .text._ZN7cutlass13device_kernelIN5flash11enable_sm90INS1_16FlashAttnFwdSm90INS1_25CollectiveMainloopFwdSm90ILi2EN4cute5tupleIJNS5_1CILi1EEES8_S8_EEENS6_IJNS7_ILi128EEENS7_ILi96EEENS7_ILi64EEEEEELi256ENS_6half_tEfNS_4arch4Sm90ELb0ELb0ELb1ELb0ELb1ELb0ELb1ELb1ELb0ELb1ELb0ELb0EEENS1_21CollectiveEpilogueFwdINS6_IJSA_NS7_ILi256EEESB_EEES9_SE_SG_Li256ELb0ELb1ELb0ELb0EEENS1_29StaticPersistentTileSchedulerILb0EEEEEEEEEvNT_6ParamsE --------------------------
	.section	.text._ZN7cutlass13device_kernelIN5flash11enable_sm90INS1_16FlashAttnFwdSm90INS1_25CollectiveMainloopFwdSm90ILi2EN4cute5tupleIJNS5_1CILi1EEES8_S8_EEENS6_IJNS7_ILi128EEENS7_ILi96EEENS7_ILi64EEEEEELi256ENS_6half_tEfNS_4arch4Sm90ELb0ELb0ELb1ELb0ELb1ELb0ELb1ELb1ELb0ELb1ELb0ELb0EEENS1_21CollectiveEpilogueFwdINS6_IJSA_NS7_ILi256EEESB_EEES9_SE_SG_Li256ELb0ELb1ELb0ELb0EEENS1_29StaticPersistentTileSchedulerILb0EEEEEEEEEvNT_6ParamsE,"ax",@progbits
	.align	128
.text._ZN7cutlass13device_kernelIN5flash11enable_sm90INS1_16FlashAttnFwdSm90INS1_25CollectiveMainloopFwdSm90ILi2EN4cute5tupleIJNS5_1CILi1EEES8_S8_EEENS6_IJNS7_ILi128EEENS7_ILi96EEENS7_ILi64EEEEEELi256ENS_6half_tEfNS_4arch4Sm90ELb0ELb0ELb1ELb0ELb1ELb0ELb1ELb1ELb0ELb1ELb0ELb0EEENS1_21CollectiveEpilogueFwdINS6_IJSA_NS7_ILi256EEESB_EEES9_SE_SG_Li256ELb0ELb1ELb0ELb0EEENS1_29StaticPersistentTileSchedulerILb0EEEEEEEEEvNT_6ParamsE:
        .type           _ZN7cutlass13device_kernelIN5flash11enable_sm90INS1_16FlashAttnFwdSm90INS1_25CollectiveMainloopFwdSm90ILi2EN4cute5tupleIJNS5_1CILi1EEES8_S8_EEENS6_IJNS7_ILi128EEENS7_ILi96EEENS7_ILi64EEEEEELi256ENS_6half_tEfNS_4arch4Sm90ELb0ELb0ELb1ELb0ELb1ELb0ELb1ELb1ELb0ELb1ELb0ELb0EEENS1_21CollectiveEpilogueFwdINS6_IJSA_NS7_ILi256EEESB_EEES9_SE_SG_Li256ELb0ELb1ELb0ELb0EEENS1_29StaticPersistentTileSchedulerILb0EEEEEEEEEvNT_6ParamsE,@function
        .size           _ZN7cutlass13device_kernelIN5flash11enable_sm90INS1_16FlashAttnFwdSm90INS1_25CollectiveMainloopFwdSm90ILi2EN4cute5tupleIJNS5_1CILi1EEES8_S8_EEENS6_IJNS7_ILi128EEENS7_ILi96EEENS7_ILi64EEEEEELi256ENS_6half_tEfNS_4arch4Sm90ELb0ELb0ELb1ELb0ELb1ELb0ELb1ELb1ELb0ELb1ELb0ELb0EEENS1_21CollectiveEpilogueFwdINS6_IJSA_NS7_ILi256EEESB_EEES9_SE_SG_Li256ELb0ELb1ELb0ELb0EEENS1_29StaticPersistentTileSchedulerILb0EEEEEEEEEvNT_6ParamsE,(.L_x_6449 - _ZN7cutlass13device_kernelIN5flash11enable_sm90INS1_16FlashAttnFwdSm90INS1_25CollectiveMainloopFwdSm90ILi2EN4cute5tupleIJNS5_1CILi1EEES8_S8_EEENS6_IJNS7_ILi128EEENS7_ILi96EEENS7_ILi64EEEEEELi256ENS_6half_tEfNS_4arch4Sm90ELb0ELb0ELb1ELb0ELb1ELb0ELb1ELb1ELb0ELb1ELb0ELb0EEENS1_21CollectiveEpilogueFwdINS6_IJSA_NS7_ILi256EEESB_EEES9_SE_SG_Li256ELb0ELb1ELb0ELb0EEENS1_29StaticPersistentTileSchedulerILb0EEEEEEEEEvNT_6ParamsE)
        .other          _ZN7cutlass13device_kernelIN5flash11enable_sm90INS1_16FlashAttnFwdSm90INS1_25CollectiveMainloopFwdSm90ILi2EN4cute5tupleIJNS5_1CILi1EEES8_S8_EEENS6_IJNS7_ILi128EEENS7_ILi96EEENS7_ILi64EEEEEELi256ENS_6half_tEfNS_4arch4Sm90ELb0ELb0ELb1ELb0ELb1ELb0ELb1ELb1ELb0ELb1ELb0ELb0EEENS1_21CollectiveEpilogueFwdINS6_IJSA_NS7_ILi256EEESB_EEES9_SE_SG_Li256ELb0ELb1ELb0ELb0EEENS1_29StaticPersistentTileSchedulerILb0EEEEEEEEEvNT_6ParamsE,@"STO_CUDA_ENTRY STV_DEFAULT"
_ZN7cutlass13device_kernelIN5flash11enable_sm90INS1_16FlashAttnFwdSm90INS1_25CollectiveMainloopFwdSm90ILi2EN4cute5tupleIJNS5_1CILi1EEES8_S8_EEENS6_IJNS7_ILi128EEENS7_ILi96EEENS7_ILi64EEEEEELi256ENS_6half_tEfNS_4arch4Sm90ELb0ELb0ELb1ELb0ELb1ELb0ELb1ELb1ELb0ELb1ELb0ELb0EEENS1_21CollectiveEpilogueFwdINS6_IJSA_NS7_ILi256EEESB_EEES9_SE_SG_Li256ELb0ELb1ELb0ELb0EEENS1_29StaticPersistentTileSchedulerILb0EEEEEEEEEvNT_6ParamsE:
        /* <DEDUP_REMOVED lines=13> */
[----:B------:R-:W-:Y:S01]  /*00d0*/  VOTEU.ALL UP1, P0 ;  /* 0x00000000003f7886 */ /* 0x000fe20000020000 */
[----:B------:R-:W-:-:S03]  /*00e0*/  VOTEU.ALL UP2, P0 ;  /* 0x00000000003f7886 */ /* 0x000fc60000040000 */
        /* <DEDUP_REMOVED lines=10> */
[----:B------:R0:W2:Y:S01]  /*0190*/  @!UP0 SYNCS.EXCH.64 URZ, [UR8+0x32400], UR4 ;  /* 0x03240004083f85b2 */ /* 0x0000a20008000100 */
[----:B------:R0:W3:Y:S05]  /*01a0*/  @!UP1 SYNCS.EXCH.64 URZ, [UR8+0x32410], UR4 ;  /* 0x03241004083f95b2 */ /* 0x0000ea0008000100 */
[----:B------:R0:W4:Y:S02]  /*01b0*/  @!UP2 SYNCS.EXCH.64 URZ, [UR8+0x32420], UR6 ;  /* 0x03242006083fa5b2 */ /* 0x0001240008000100 */
        /* <DEDUP_REMOVED lines=15> */
[----:B------:R0:W0:Y:S01]  /*02b0*/  SYNCS.EXCH.64 URZ, [UR8+0x32440], UR6 ;  /* 0x03244006083f75b2 */ /* 0x0000220008000100 */
[----:B------:R0:W0:Y:S01]  /*02c0*/  SYNCS.EXCH.64 URZ, [UR8+0x32438], UR4 ;  /* 0x03243804083f75b2 */ /* 0x0000220008000100 */
[----:B------:R0:W0:Y:S01]  /*02d0*/  SYNCS.EXCH.64 URZ, [UR8+0x32448], UR6 ;  /* 0x03244806083f75b2 */ /* 0x0000220008000100 */
[----:B------:R-:W-:Y:S01]  /*02e0*/  NOP ;  /* 0x0000000000007918 */ /* 0x000fe20000000000 */
.L_x_182:
        /* <DEDUP_REMOVED lines=22> */
.L_x_183:
        /* <DEDUP_REMOVED lines=18> */
.L_x_184:
        /* <DEDUP_REMOVED lines=22> */
.L_x_185:
        /* <DEDUP_REMOVED lines=23> */
.L_x_186:
        /* <DEDUP_REMOVED lines=8> */
.L_x_188:
        /* <DEDUP_REMOVED lines=21> */
[----:B------:R-:W-:Y:S02]  /*0a10*/  SHF.R.S32.HI R6, RZ, 0x4, R3 ;  /* 0x00000004ff067819 */ /* 0x000fe40000011403 */
[----:B------:R-:W-:Y:S01]  /*0a20*/  SHF.R.S32.HI R205, RZ, 0x7, R2 ;  /* 0x00000007ffcd7819 */ /* 0x000fe20000011402 */
[----:B------:R-:W-:Y:S01]  /*0a30*/  IMAD.IADD R203, R19, 0x1, -R4 ;  /* 0x0000000113cb7824 */ /* 0x000fe200078e0a04 */
[----:B------:R-:W-:-:S02]  /*0a40*/  LEA.HI R4, R0, R19, RZ, 0x5 ;  /* 0x0000001300047211 */ /* 0x000fc400078f28ff */
[----:B------:R-:W-:Y:S02]  /*0a50*/  LEA.HI R11, R0, R19, RZ, 0x2 ;  /* 0x00000013000b7211 */ /* 0x000fe400078f10ff */
[----:B------:R-:W-:Y:S01]  /*0a60*/  SHF.R.S32.HI R8, RZ, 0x1f, R203 ;  /* 0x0000001fff087819 */ /* 0x000fe200000114cb */
[----:B------:R-:W-:Y:S01]  /*0a70*/  IMAD.SHL.U32 R5, R4, 0x20, RZ ;  /* 0x0000002004057824 */ /* 0x000fe200078e00ff */
[C---:B------:R-:W-:Y:S02]  /*0a80*/  LOP3.LUT R4, R3.reuse, 0x3fffff0, RZ, 0xc0, !PT ;  /* 0x03fffff003047812 */ /* 0x040fe400078ec0ff */
[----:B------:R-:W-:Y:S02]  /*0a90*/  LEA.HI R7, R8, R203, RZ, 0x2 ;  /* 0x000000cb08077211 */ /* 0x000fe400078f10ff */
[----:B------:R-:W-:Y:S01]  /*0aa0*/  LEA.HI R3, R3, R6, RZ, 0x1 ;  /* 0x0000000603037211 */ /* 0x000fe200078f08ff */
[----:B------:R-:W-:Y:S01]  /*0ab0*/  IMAD.IADD R4, R19, 0x1, -R4 ;  /* 0x0000000113047824 */ /* 0x000fe200078e0a04 */
[----:B------:R-:W-:-:S02]  /*0ac0*/  SHF.R.S32.HI R9, RZ, 0x2, R7 ;  /* 0x00000002ff097819 */ /* 0x000fc40000011407 */
[----:B------:R-:W-:Y:S02]  /*0ad0*/  SHF.R.S32.HI R10, RZ, 0x1f, R7 ;  /* 0x0000001fff0a7819 */ /* 0x000fe40000011407 */
[----:B------:R-:W-:Y:S02]  /*0ae0*/  LOP3.LUT R3, R3, 0x1ffffffe, RZ, 0xc0, !PT ;  /* 0x1ffffffe03037812 */ /* 0x000fe400078ec0ff */
[----:B------:R-:W-:Y:S02]  /*0af0*/  LEA.HI R10, R10, R9, RZ, 0x3 ;  /* 0x000000090a0a7211 */ /* 0x000fe400078f18ff */
[----:B------:R-:W-:Y:S02]  /*0b00*/  IADD3 R3, R6, -R3, RZ ;  /* 0x8000000306037210 */ /* 0x000fe40007ffe0ff */
[----:B------:R-:W-:Y:S02]  /*0b10*/  LOP3.LUT R10, R10, 0xfffffff8, RZ, 0xc0, !PT ;  /* 0xfffffff80a0a7812 */ /* 0x000fe400078ec0ff */
[----:B------:R-:W-:-:S02]  /*0b20*/  LEA.HI R8, R8, R203, RZ, 0x5 ;  /* 0x000000cb08087211 */ /* 0x000fc400078f28ff */
[----:B------:R-:W-:Y:S01]  /*0b30*/  LEA.HI R2, R2, R205, RZ, 0x1 ;  /* 0x000000cd02027211 */ /* 0x000fe200078f08ff */
[----:B------:R-:W-:Y:S01]  /*0b40*/  IMAD.IADD R9, R9, 0x1, -R10 ;  /* 0x0000000109097824 */ /* 0x000fe200078e0a0a */
[----:B------:R-:W-:Y:S02]  /*0b50*/  LOP3.LUT R6, R11, 0xfffffffc, RZ, 0xc0, !PT ;  /* 0xfffffffc0b067812 */ /* 0x000fe400078ec0ff */
[----:B------:R-:W-:Y:S02]  /*0b60*/  LEA.HI R200, R0, R19, RZ, 0x3 ;  /* 0x0000001300c87211 */ /* 0x000fe400078f18ff */
[----:B------:R-:W-:Y:S01]  /*0b70*/  SHF.R.S32.HI R8, RZ, 0x5, R8 ;  /* 0x00000005ff087819 */ /* 0x000fe20000011408 */
[----:B------:R-:W-:Y:S01]  /*0b80*/  IMAD.IADD R6, R19, 0x1, -R6 ;  /* 0x0000000113067824 */ /* 0x000fe200078e0a06 */
[----:B------:R-:W-:Y:S02]  /*0b90*/  LOP3.LUT R2, R2, 0x3fffffe, RZ, 0xc0, !PT ;  /* 0x03fffffe02027812 */ /* 0x000fe400078ec0ff */
[----:B------:R-:W-:Y:S01]  /*0ba0*/  LOP3.LUT R10, R200, 0xfffffff8, RZ, 0xc0, !PT ;  /* 0xfffffff8c80a7812 */ /* 0x000fe200078ec0ff */
[----:B------:R-:W-:Y:S01]  /*0bb0*/  IMAD R9, R8, 0x10, R9 ;  /* 0x0000001008097824 */ /* 0x000fe200078e0209 */
[----:B------:R-:W-:Y:S01]  /*0bc0*/  LOP3.LUT R5, R5, 0xfffffc00, RZ, 0xc0, !PT ;  /* 0xfffffc0005057812 */ /* 0x000fe200078ec0ff */
[----:B------:R-:W-:Y:S01]  /*0bd0*/  IMAD.IADD R2, R205, 0x1, -R2 ;  /* 0x00000001cd027824 */ /* 0x000fe200078e0a02 */
[----:B------:R-:W-:Y:S01]  /*0be0*/  LEA.HI R0, R6, R6, RZ, 0x1 ;  /* 0x0000000606007211 */ /* 0x000fe200078f08ff */
[----:B------:R-:W-:Y:S01]  /*0bf0*/  IMAD.IADD R19, R19, 0x1, -R10 ;  /* 0x0000000113137824 */ /* 0x000fe200078e0a0a */
[----:B------:R-:W-:Y:S01]  /*0c00*/  SHF.R.S32.HI R200, RZ, 0x3, R200 ;  /* 0x00000003ffc87819 */ /* 0x000fe200000114c8 */
[----:B------:R-:W-:-:S02]  /*0c10*/  IMAD R206, R2, 0x40, R9 ;  /* 0x0000004002ce7824 */ /* 0x000fc400078e0209 */
[----:B------:R-:W-:Y:S01]  /*0c20*/  IMAD R4, R4, 0x40, R5 ;  /* 0x0000004004047824 */ /* 0x000fe200078e0205 */
[----:B------:R-:W-:Y:S01]  /*0c30*/  LOP3.LUT R5, R0, 0x1ffffffe, RZ, 0xc0, !PT ;  /* 0x1ffffffe00057812 */ /* 0x000fe200078ec0ff */
[----:B------:R-:W-:Y:S01]  /*0c40*/  IMAD.SHL.U32 R2, R19, 0x8, RZ ;  /* 0x0000000813027824 */ /* 0x000fe200078e00ff */
[----:B------:R-:W-:Y:S01]  /*0c50*/  LOP3.LUT R0, R7, 0x7ffffffc, RZ, 0xc0, !PT ;  /* 0x7ffffffc07007812 */ /* 0x000fe200078ec0ff */
[----:B------:R-:W-:Y:S01]  /*0c60*/  IMAD R209, R3, 0x8, R4 ;  /* 0x0000000803d17824 */ /* 0x000fe200078e0204 */
[----:B------:R-:W-:Y:S01]  /*0c70*/  IADD3 R5, R6, -R5, RZ ;  /* 0x8000000506057210 */ /* 0x000fe20007ffe0ff */
[C---:B------:R-:W-:Y:S02]  /*0c80*/  VIADD R18, R2.reuse, 0x40 ;  /* 0x0000004002127836 */ /* 0x040fe40000000000 */
[C---:B------:R-:W-:Y:S01]  /*0c90*/  VIADD R17, R2.reuse, 0x80 ;  /* 0x0000008002117836 */ /* 0x040fe20000000000 */
[----:B------:R-:W-:Y:S01]  /*0ca0*/  LEA R208, R5, R206, 0x3 ;  /* 0x000000ce05d07211 */ /* 0x000fe200078e18ff */
[----:B------:R-:W-:Y:S01]  /*0cb0*/  VIADD R16, R2, 0xc0 ;  /* 0x000000c002107836 */ /* 0x000fe20000000000 */
[----:B------:R-:W-:Y:S01]  /*0cc0*/  SHF.R.S32.HI R213, RZ, 0x1f, R18 ;  /* 0x0000001fffd57819 */ /* 0x000fe20000011412 */
[----:B------:R-:W-:Y:S01]  /*0cd0*/  IMAD.IADD R207, R203, 0x1, -R0 ;  /* 0x00000001cbcf7824 */ /* 0x000fe200078e0a00 */
[----:B------:R-:W-:-:S02]  /*0ce0*/  SHF.R.S32.HI R212, RZ, 0x1f, R17 ;  /* 0x0000001fffd47819 */ /* 0x000fc40000011411 */
[----:B------:R-:W-:-:S07]  /*0cf0*/  SHF.R.S32.HI R211, RZ, 0x1f, R16 ;  /* 0x0000001fffd37819 */ /* 0x000fce0000011410 */
.L_x_222:
[----:B------:R-:W0:Y:S01]  /*0d00*/  SHFL.IDX PT, R0, R205, RZ, 0x1f ;  /* 0x00001fffcd007589 */ /* 0x000e2200000e0000 */
[----:B------:R-:W1:Y:S01]  /*0d10*/  S2UR UR45, SR_CgaCtaId ;  /* 0x00000000002d79c3 */ /* 0x000e620000008800 */
[----:B------:R-:W-:Y:S01]  /*0d20*/  ULDC UR4, c[0x0][0xd38] ;  /* 0x00034e0000047ab9 */ /* 0x000fe20000000800 */
[----:B------:R-:W-:Y:S01]  /*0d30*/  ULDC.64 UR6, c[0x0][0x418] ;  /* 0x0001060000067ab9 */ /* 0x000fe20000000a00 */
[----:B------:R-:W-:Y:S02]  /*0d40*/  UISETP.NE.AND UP1, UPT, UR4, 0x1, UPT ;  /* 0x000000010400788c */ /* 0x000fe4000bf25270 */
[----:B------:R-:W-:Y:S01]  /*0d50*/  UISETP.NE.U32.AND UP0, UPT, UR6, URZ, UPT ;  /* 0x0000003f0600728c */ /* 0x000fe2000bf05070 */
[----:B------:R-:W-:Y:S01]  /*0d60*/  UMOV UR51, 0x400 ;  /* 0x0000040000337882 */ /* 0x000fe20000000000 */
[----:B------:R-:W-:Y:S02]  /*0d70*/  ULDC UR4, c[0x0][0xd44] ;  /* 0x0003510000047ab9 */ /* 0x000fe40000000800 */
[----:B------:R-:W-:Y:S01]  /*0d80*/  UISETP.NE.AND.EX UP0, UPT, UR7, URZ, UPT, UP0 ;  /* 0x0000003f0700728c */ /* 0x000fe2000bf05300 */
[----:B------:R-:W-:Y:S01]  /*0d90*/  ULDC UR47, c[0x0][0x424] ;  /* 0x00010900002f7ab9 */ /* 0x000fe20000000800 */
[----:B------:R-:W-:-:S02]  /*0da0*/  UISETP.NE.AND UP2, UPT, UR4, 0x1, UPT ;  /* 0x000000010400788c */ /* 0x000fc4000bf45270 */
[----:B------:R-:W-:Y:S01]  /*0db0*/  USEL UR47, UR47, 0x1, UP0 ;  /* 0x000000012f2f7887 */ /* 0x000fe20008000000 */
[----:B------:R-:W-:Y:S01]  /*0dc0*/  @UP1 ULDC UR4, c[0x0][0xd3c] ;  /* 0x00034f0000041ab9 */ /* 0x000fe20000000800 */
[----:B------:R-:W-:Y:S01]  /*0dd0*/  ULDC UR7, c[0x0][0x2f0] ;  /* 0x0000bc0000077ab9 */ /* 0x000fe20000000800 */
[----:B------:R-:W-:Y:S02]  /*0de0*/  UIMAD.WIDE.U32 UR4, UR44, UR4, URZ ;  /* 0x000000042c0472a5 */ /* 0x000fe4000f8e003f */
[----:B------:R-:W-:Y:S01]  /*0df0*/  UIMAD UR47, UR47, UR7, URZ ;  /* 0x000000072f2f72a4 */ /* 0x000fe2000f8e023f */
[----:B------:R-:W-:Y:S01]  /*0e00*/  @UP1 ULDC UR8, c[0x0][0xd40] ;  /* 0x0003500000081ab9 */ /* 0x000fe20000000800 */
        /* <DEDUP_REMOVED lines=17> */
[----:B------:R-:W-:Y:S02]  /*0f20*/  UIADD3 UR8, UR8, 0x22400, URZ ;  /* 0x0002240008087890 */ /* 0x000fe4000fffe03f */
[----:B------:R-:W-:-:S02]  /*0f30*/  USHF.R.U32.HI UR46, URZ, 0x1f, UR7 ;  /* 0x0000001f3f2e7899 */ /* 0x000fc40008011607 */
[----:B------:R-:W-:Y:S02]  /*0f40*/  USHF.R.U32.HI UR8, URZ, 0x4, UR8 ;  /* 0x000000043f087899 */ /* 0x000fe40008011608 */
[----:B------:R-:W-:Y:S02]  /*0f50*/  ULEA.HI.SX32 UR46, UR7, UR46, 0x1c ;  /* 0x0000002e072e7291 */ /* 0x000fe4000f8fe23f */
[----:B------:R-:W-:Y:S01]  /*0f60*/  ULOP3.LUT UR50, UR8, 0x3fff, URZ, 0xc0, !UPT ;  /* 0x00003fff08327892 */ /* 0x000fe2000f8ec03f */
[----:B---3-5:R-:W-:Y:S11]  /*0f70*/  @!P0 BRA `(.L_x_189) ;  /* 0x0000000000408947 */ /* 0x028ff60003800000 */
        /* <DEDUP_REMOVED lines=16> */
.L_x_189:
        /* <DEDUP_REMOVED lines=8> */
.L_x_274:
[----:B0-----:R-:W-:Y:S01]  /*1100*/  IMAD.U32 R3, RZ, RZ, UR40 ;  /* 0x00000028ff037e24 */ /* 0x001fe2000f8e00ff */
[----:B------:R-:W-:Y:S05]  /*1110*/  WARPSYNC.ALL ;  /* 0x0000000000007948 */ /* 0x000fea0003800000 */
[----:B------:R0:W-:Y:S01]  /*1120*/  BAR.SYNC.DEFER_BLOCKING R161, 0x100 ;  /* 0x000400a10000751d */ /* 0x0001e20000010000 */
[----:B------:R-:W-:-:S13]  /*1130*/  ISETP.NE.AND P0, PT, R3, 0x3, PT ;  /* 0x000000030300780c */ /* 0x000fda0003f05270 */
[----:B0-----:R-:W-:Y:S05]  /*1140*/  @!P0 BRA `(.L_x_191) ;  /* 0x0000000000048947 */ /* 0x001fea0003800000 */
[----:B------:R-:W-:Y:S01]  /*1150*/  BPT.TRAP 0x1 ;  /* 0x000000040000795c */ /* 0x000fe20000300000 */
.L_x_191:
[----:B------:R-:W-:Y:S01]  /*1160*/  ULEA UR27, UR37, UR51, 0x3 ;  /* 0x00000033251b7291 */ /* 0x000fe2000f8e183f */
[----:B------:R-:W-:-:S05]  /*1170*/  IMAD.U32 R3, RZ, RZ, UR36 ;  /* 0x00000024ff037e24 */ /* 0x000fca000f8e00ff */
[----:B------:R-:W-:-:S04]  /*1180*/  SHF.L.U32 R3, R3, 0x1f, RZ ;  /* 0x0000001f03037819 */ /* 0x000fc800000006ff */
[----:B------:R0:W1:Y:S01]  /*1190*/  SYNCS.PHASECHK.TRANS64.TRYWAIT P1, [UR27+0x32430], R3 ;  /* 0x03243003ff0075a7 */ /* 0x000062000802015b */
[----:B------:R-:W-:Y:S05]  /*11a0*/  @!P0 BRA `(.L_x_192) ;  /* 0x0000000000048947 */ /* 0x000fea0003800000 */
[----:B------:R-:W-:Y:S01]  /*11b0*/  BPT.TRAP 0x1 ;  /* 0x000000040000795c */ /* 0x000fe20000300000 */
.L_x_192:
[----:B-1----:R-:W-:Y:S05]  /*11c0*/  @P1 BRA `(.L_x_193) ;  /* 0x0000000000081947 */ /* 0x002fea0003800000 */
[----:B------:R-:W1:Y:S02]  /*11d0*/  SYNCS.PHASECHK.TRANS64.TRYWAIT P1, [UR27+0x32430], R3 ;  /* 0x03243003ff0075a7 */ /* 0x000e64000802015b */
[----:B-1----:R-:W-:Y:S05]  /*11e0*/  @!P1 BRA `(.L_x_194) ;  /* 0x000000c400209947 */ /* 0x002fea0003800000 */
.L_x_193:
[----:B------:R-:W-:Y:S01]  /*11f0*/  ULEA UR4, UR42, UR51, 0xd ;  /* 0x000000332a047291 */ /* 0x000fe2000f8e683f */
[----:B------:R-:W-:Y:S01]  /*1200*/  WARPGROUP.ARRIVE ;  /* 0x00000000000079c5 */ /* 0x000fe20000000000 */
[----:B------:R-:W-:Y:S02]  /*1210*/  UIADD3 UR5, UR51, 0x1c400, URZ ;  /* 0x0001c40033057890 */ /* 0x000fe4000fffe03f */
[----:B------:R-:W-:Y:S02]  /*1220*/  UIADD3 UR4, UR4, 0x18400, URZ ;  /* 0x0001840004047890 */ /* 0x000fe4000fffe03f */
[----:B------:R-:W-:Y:S02]  /*1230*/  USHF.R.U32.HI UR5, URZ, 0x4, UR5 ;  /* 0x000000043f057899 */ /* 0x000fe40008011605 */
[----:B------:R-:W-:Y:S02]  /*1240*/  USHF.R.U32.HI UR4, URZ, 0x4, UR4 ;  /* 0x000000043f047899 */ /* 0x000fe40008011604 */
[----:B------:R-:W-:-:S02]  /*1250*/  ULOP3.LUT UR5, UR5, 0x3fff, URZ, 0xc0, !UPT ;  /* 0x00003fff05057892 */ /* 0x000fc4000f8ec03f */
[----:B------:R-:W-:Y:S02]  /*1260*/  ULOP3.LUT UR4, UR4, 0x3fff, URZ, 0xc0, !UPT ;  /* 0x00003fff04047892 */ /* 0x000fe4000f8ec03f */
[----:B------:R-:W-:Y:S02]  /*1270*/  ULOP3.LUT UR24, UR5, 0x10000, URZ, 0xfc, !UPT ;  /* 0x0001000005187892 */ /* 0x000fe4000f8efc3f */
[----:B------:R-:W-:Y:S02]  /*1280*/  ULOP3.LUT UR4, UR4, 0x10000, URZ, 0xfc, !UPT ;  /* 0x0001000004047892 */ /* 0x000fe4000f8efc3f */
[----:B------:R-:W-:Y:S01]  /*1290*/  UIMAD UR6, UR37, 0x300, UR24 ;  /* 0x00000300250678a4 */ /* 0x000fe2000f8e0218 */
[----:B------:R-:W-:Y:S01]  /*12a0*/  UMOV UR5, 0x40000040 ;  /* 0x4000004000057882 */ /* 0x000fe20000000000 */
[----:B------:R-:W-:Y:S01]  /*12b0*/  UMOV UR7, 0x40000040 ;  /* 0x4000004000077882 */ /* 0x000fe20000000000 */
[----:B------:R-:W-:Y:S02]  /*12c0*/  UIADD3 UR8, UR4, 0x2, URZ ;  /* 0x0000000204087890 */ /* 0x000fe4000fffe03f */
[----:B------:R-:W-:Y:S01]  /*12d0*/  UIADD3 UR10, UR6, 0x2, URZ ;  /* 0x00000002060a7890 */ /* 0x000fe2000fffe03f */
[----:B------:R-:W-:-:S03]  /*12e0*/  UMOV UR9, 0x40000040 ;  /* 0x4000004000097882 */ /* 0x000fc60000000000 */
[----:B------:R-:W-:Y:S01]  /*12f0*/  HGMMA.64x96x16.F32 R24, gdesc[UR4], RZ, !UPT, gsb0 ;  /* 0x01600000041879f0 */ /* 0x000fe2000c0008ff */
[----:B------:R-:W-:Y:S01]  /*1300*/  UMOV UR11, 0x40000040 ;  /* 0x40000040000b7882 */ /* 0x000fe20000000000 */
[----:B------:R-:W-:Y:S02]  /*1310*/  UIADD3 UR12, UR4, 0x4, URZ ;  /* 0x00000004040c7890 */ /* 0x000fe4000fffe03f */
[----:B------:R-:W-:Y:S01]  /*1320*/  UIADD3 UR14, UR6, 0x4, URZ ;  /* 0x00000004060e7890 */ /* 0x000fe2000fffe03f */
[----:B------:R-:W-:Y:S01]  /*1330*/  UMOV UR13, 0x40000040 ;  /* 0x40000040000d7882 */ /* 0x000fe20000000000 */
[----:B------:R-:W-:Y:S01]  /*1340*/  UMOV UR15, 0x40000040 ;  /* 0x40000040000f7882 */ /* 0x000fe20000000000 */
[----:B------:R-:W-:Y:S02]  /*1350*/  UIADD3 UR16, UR4, 0x6, URZ ;  /* 0x0000000604107890 */ /* 0x000fe4000fffe03f */
[----:B------:R-:W-:Y:S01]  /*1360*/  UIADD3 UR18, UR6, 0x6, URZ ;  /* 0x0000000606127890 */ /* 0x000fe2000fffe03f */
[----:B------:R-:W-:Y:S01]  /*1370*/  UMOV UR17, 0x40000040 ;  /* 0x4000004000117882 */ /* 0x000fe20000000000 */
[----:B------:R-:W-:Y:S01]  /*1380*/  UMOV UR19, 0x40000040 ;  /* 0x4000004000137882 */ /* 0x000fe20000000000 */
[----:B------:R-:W-:-:S02]  /*1390*/  WARPGROUP.DEPBAR.LE gsb0, 0x0 ;  /* 0x00008000000079c5 */ /* 0x000fc40000010000 */
        /* <DEDUP_REMOVED lines=9> */
[----:B------:R-:W2:Y:S02]  /*1430*/  SYNCS.PHASECHK.TRANS64.TRYWAIT P1, [UR51+0x32410], R0 ;  /* 0x03241000ff0075a7 */ /* 0x000ea40008020173 */
[----:B--2---:R-:W-:Y:S05]  /*1440*/  @!P1 BRA `(.L_x_195) ;  /* 0x000000c000a09947 */ /* 0x004fea0003800000 */
.L_x_275:
[----:B------:R-:W-:Y:S05]  /*1450*/  @!P0 BRA `(.L_x_196) ;  /* 0x0000000000048947 */ /* 0x000fea0003800000 */
[----:B------:R-:W-:Y:S01]  /*1460*/  BPT.TRAP 0x1 ;  /* 0x000000040000795c */ /* 0x000fe20000300000 */
.L_x_196:
[----:B------:R3:W4:Y:S01]  /*1470*/  SYNCS.PHASECHK.TRANS64.TRYWAIT P1, [UR27+0x32450], R3 ;  /* 0x03245003ff0075a7 */ /* 0x000722000802015b */
[----:B------:R-:W-:Y:S05]  /*1480*/  @!P0 BRA `(.L_x_197) ;  /* 0x0000000000048947 */ /* 0x000fea0003800000 */
[----:B------:R-:W-:Y:S01]  /*1490*/  BPT.TRAP 0x1 ;  /* 0x000000040000795c */ /* 0x000fe20000300000 */
.L_x_197:
[----:B----4-:R-:W-:Y:S05]  /*14a0*/  @P1 BRA `(.L_x_198) ;  /* 0x0000000000081947 */ /* 0x010fea0003800000 */
[----:B------:R-:W4:Y:S02]  /*14b0*/  SYNCS.PHASECHK.TRANS64.TRYWAIT P1, [UR27+0x32450], R3 ;  /* 0x03245003ff0075a7 */ /* 0x000f24000802015b */
[----:B----4-:R-:W-:Y:S05]  /*14c0*/  @!P1 BRA `(.L_x_199) ;  /* 0x000000c000989947 */ /* 0x010fea0003800000 */
.L_x_198:
[----:B------:R-:W-:Y:S01]  /*14d0*/  UIADD3 UR51, UR51, 0x400, URZ ;  /* 0x0000040033337890 */ /* 0x000fe2000fffe03f */
[----:B------:R-:W-:Y:S01]  /*14e0*/  WARPGROUP.ARRIVE ;  /* 0x00000000000079c5 */ /* 0x000fe20000000000 */
[----:B------:R-:W-:-:S05]  /*14f0*/  ULOP3.LUT UR6, UR50, 0x10000, URZ, 0xfc, !UPT ;  /* 0x0001000032067892 */ /* 0x000fca000f8efc3f */
[----:B--2---:R-:W2:Y:S01]  /*1500*/  S2R R0, SR_TID.X ;  /* 0x0000000000007919 */ /* 0x004ea20000002100 */
[----:B------:R-:W-:Y:S01]  /*1510*/  USHF.R.U32.HI UR26, URZ, 0x4, UR51 ;  /* 0x000000043f1a7899 */ /* 0x000fe20008011633 */
[----:B------:R-:W-:Y:S01]  /*1520*/  UMOV UR21, 0x40000040 ;  /* 0x4000004000157882 */ /* 0x000fe20000000000 */
[----:B------:R-:W-:Y:S02]  /*1530*/  UMOV UR23, 0x40000040 ;  /* 0x4000004000177882 */ /* 0x000fe40000000000 */
[----:B------:R-:W-:Y:S01]  /*1540*/  ULOP3.LUT UR26, UR26, 0x3fff, URZ, 0xc0, !UPT ;  /* 0x00003fff1a1a7892 */ /* 0x000fe2000f8ec03f */
[----:B------:R-:W-:-:S03]  /*1550*/  UMOV UR20, UR6 ;  /* 0x0000000600147c82 */ /* 0x000fc60008000000 */
[----:B------:R-:W-:-:S04]  /*1560*/  ULOP3.LUT UR25, UR26, 0x10000, URZ, 0xfc, !UPT ;  /* 0x000100001a197892 */ /* 0x000fc8000f8efc3f */
[----:B------:R-:W-:-:S07]  /*1570*/  UIMAD UR7, UR37, 0xc00, UR25 ;  /* 0x00000c00250778a4 */ /* 0x000fce000f8e0219 */
[----:B------:R-:W-:Y:S02]  /*1580*/  UMOV UR22, UR7 ;  /* 0x0000000700167c82 */ /* 0x000fe40008000000 */
[----:B------:R-:W-:Y:S01]  /*1590*/  HGMMA.64x96x16.F32 R24, gdesc[UR20], R24, gsb0 ;  /* 0x01600000141879f0 */ /* 0x000fe20008000818 */
        /* <DEDUP_REMOVED lines=8> */
[----:B------:R-:W-:Y:S01]  /*1620*/  HGMMA.64x96x16.F32 R24, gdesc[UR20], R24, gsb0 ;  /* 0x01600000141879f0 */ /* 0x000fe20008000818 */
[----:B------:R-:W-:Y:S02]  /*1630*/  UIADD3 UR20, UR6, 0x4, URZ ;  /* 0x0000000406147890 */ /* 0x000fe4000fffe03f */
[----:B------:R-:W-:Y:S01]  /*1640*/  UIADD3 UR22, UR7, 0x4, URZ ;  /* 0x0000000407167890 */ /* 0x000fe2000fffe03f */
[----:B------:R-:W-:Y:S01]  /*1650*/  UMOV UR21, 0x40000040 ;  /* 0x4000004000157882 */ /* 0x000fe20000000000 */
[----:B------:R-:W-:Y:S01]  /*1660*/  UMOV UR23, 0x40000040 ;  /* 0x4000004000177882 */ /* 0x000fe20000000000 */
        /* <DEDUP_REMOVED lines=93> */
[----:B------:R-:W-:Y:S03]  /*1c40*/  HGMMA.64x96x16.F32 R24, gdesc[UR20], R24, gsb0 ;  /* 0x01600000141879f0 */ /* 0x000fe60008000818 */
[----:B------:R-:W-:Y:S02]  /*1c50*/  WARPGROUP.DEPBAR.LE gsb0, 0x0 ;  /* 0x00008000000079c5 */ /* 0x000fe40000010000 */
[----:B------:R2:W-:Y:S06]  /*1c60*/  BAR.ARV R0, 0x100 ;  /* 0x000400000000751d */ /* 0x0005ec0000002000 */
[----:B------:R-:W-:Y:S05]  /*1c70*/  @!P0 BRA `(.L_x_200) ;  /* 0x0000000000048947 */ /* 0x000fea0003800000 */
[----:B------:R-:W-:Y:S01]  /*1c80*/  BPT.TRAP 0x1 ;  /* 0x000000040000795c */ /* 0x000fe20000300000 */
.L_x_200:
        /* <DEDUP_REMOVED lines=8> */
[----:B------:R-:W4:Y:S01]  /*1d10*/  MUFU.TANH R24, R24 ;  /* 0x0000001800187308 */ /* 0x000f220000002400 */
        /* <DEDUP_REMOVED lines=8> */
[----:B0--3--:R-:W-:-:S02]  /*1da0*/  IMAD R3, R207, -0x2, R4 ;  /* 0xfffffffecf037824 */ /* 0x009fc400078e0204 */
[----:B------:R-:W-:Y:S01]  /*1db0*/  FMUL.FTZ R37, R37, UR7 ;  /* 0x0000000725257c20 */ /* 0x000fe20008410000 */
[----:B------:R-:W-:Y:S01]  /*1dc0*/  FMUL.FTZ R34, R34, UR7 ;  /* 0x0000000722227c20 */ /* 0x000fe20008410000 */
[----:B------:R-:W-:Y:S01]  /*1dd0*/  FMUL.FTZ R40, R40, UR7 ;  /* 0x0000000728287c20 */ /* 0x000fe20008410000 */
[----:B------:R-:W-:Y:S01]  /*1de0*/  FMUL.FTZ R35, R35, UR7 ;  /* 0x0000000723237c20 */ /* 0x000fe20008410000 */
[----:B------:R-:W-:Y:S01]  /*1df0*/  ISETP.GT.AND P2, PT, R3, RZ, PT ;  /* 0x000000ff0300720c */ /* 0x000fe20003f44270 */
[----:B------:R-:W-:Y:S01]  /*1e00*/  FMUL.FTZ R41, R41, UR7 ;  /* 0x0000000729297c20 */ /* 0x000fe20008410000 */
[----:B------:R-:W0:Y:S01]  /*1e10*/  MUFU.TANH R28, R28 ;  /* 0x0000001c001c7308 */ /* 0x000e220000002400 */
[C---:B------:R-:W-:Y:S01]  /*1e20*/  ISETP.GT.AND P1, PT, R3.reuse, 0x1, PT ;  /* 0x000000010300780c */ /* 0x040fe20003f24270 */
[----:B------:R-:W-:Y:S01]  /*1e30*/  FMUL.FTZ R38, R38, UR7 ;  /* 0x0000000726267c20 */ /* 0x000fe20008410000 */
[----:B------:R-:W-:Y:S01]  /*1e40*/  ISETP.GT.AND P6, PT, R3, 0x8, PT ;  /* 0x000000080300780c */ /* 0x000fe20003fc4270 */
[----:B------:R-:W-:Y:S01]  /*1e50*/  FMUL.FTZ R44, R44, UR7 ;  /* 0x000000072c2c7c20 */ /* 0x000fe20008410000 */
[----:B----4-:R-:W-:Y:S01]  /*1e60*/  FSEL R24, R24, -INF , P2 ;  /* 0xff80000018187808 */ /* 0x010fe20001000000 */
        /* <DEDUP_REMOVED lines=11> */
[----:B0-----:R-:W-:Y:S01]  /*1f20*/  FSEL R28, R28, -INF , P6 ;  /* 0xff8000001c1c7808 */ /* 0x001fe20003000000 */
[----:B------:R-:W-:Y:S01]  /*1f30*/  FMUL.FTZ R43, R43, UR7 ;  /* 0x000000072b2b7c20 */ /* 0x000fe20008410000 */
[----:B------:R-:W-:Y:S01]  /*1f40*/  FMUL.FTZ R49, R49, UR7 ;  /* 0x0000000731317c20 */ /* 0x000fe20008410000 */
[----:B------:R-:W-:Y:S01]  /*1f50*/  FMUL.FTZ R46, R46, UR7 ;  /* 0x000000072e2e7c20 */ /* 0x000fe20008410000 */
[----:B------:R-:W-:Y:S01]  /*1f60*/  FMNMX.FTZ R5, R28, R5, !PT ;  /* 0x000000051c057209 */ /* 0x000fe20007810000 */
[----:B------:R-:W-:Y:S01]  /*1f70*/  FMUL.FTZ R52, R52, UR7 ;  /* 0x0000000734347c20 */ /* 0x000fe20008410000 */
[----:B------:R-:W-:Y:S01]  /*1f80*/  FMUL.FTZ R47, R47, UR7 ;  /* 0x000000072f2f7c20 */ /* 0x000fe20008410000 */
[----:B------:R-:W0:Y:S01]  /*1f90*/  MUFU.TANH R26, R26 ;  /* 0x0000001a001a7308 */ /* 0x000e220000002400 */
        /* <DEDUP_REMOVED lines=16> */
[----:B0-----:R-:W-:Y:S01]  /*20a0*/  FSEL R9, R26, -INF , P2 ;  /* 0xff8000001a097808 */ /* 0x001fe20001000000 */
[----:B------:R-:W-:Y:S01]  /*20b0*/  FMUL.FTZ R59, R59, UR7 ;  /* 0x000000073b3b7c20 */ /* 0x000fe20008410000 */
[----:B------:R-:W-:Y:S01]  /*20c0*/  ISETP.GT.AND P2, PT, R3, 0x18, PT ;  /* 0x000000180300780c */ /* 0x000fe20003f44270 */
[----:B------:R-:W-:Y:S01]  /*20d0*/  FMUL.FTZ R64, R64, UR7 ;  /* 0x0000000740407c20 */ /* 0x000fe20008410000 */
[----:B------:R-:W-:Y:S01]  /*20e0*/  FMUL.FTZ R62, R62, UR7 ;  /* 0x000000073e3e7c20 */ /* 0x000fe20008410000 */
[----:B------:R-:W-:Y:S01]  /*20f0*/  FMUL.FTZ R65, R65, UR7 ;  /* 0x0000000741417c20 */ /* 0x000fe20008410000 */
[----:B------:R-:W-:Y:S01]  /*2100*/  FMUL.FTZ R63, R63, UR7 ;  /* 0x000000073f3f7c20 */ /* 0x000fe20008410000 */
[----:B------:R-:W0:Y:S01]  /*2110*/  MUFU.TANH R30, R30 ;  /* 0x0000001e001e7308 */ /* 0x000e220000002400 */
[----:B---3--:R-:W-:Y:S01]  /*2120*/  FSEL R27, R27, -INF , P1 ;  /* 0xff8000001b1b7808 */ /* 0x008fe20000800000 */
[----:B------:R-:W-:Y:S01]  /*2130*/  FMUL.FTZ R68, R68, UR7 ;  /* 0x0000000744447c20 */ /* 0x000fe20008410000 */
[----:B------:R-:W-:Y:S01]  /*2140*/  ISETP.GT.AND P1, PT, R3, 0x19, PT ;  /* 0x000000190300780c */ /* 0x000fe20003f24270 */
        /* <DEDUP_REMOVED lines=8> */
[----:B------:R-:W-:Y:S01]  /*21d0*/  ULDC UR10, c[0x0][0xa80] ;  /* 0x0002a000000a7ab9 */ /* 0x000fe20000000800 */
[----:B------:R-:W-:Y:S01]  /*21e0*/  FMNMX.FTZ R5, R162, R5, !PT ;  /* 0x00000005a2057209 */ /* 0x000fe20007810000 */
[----:B------:R-:W-:-:S02]  /*21f0*/  UIADD3 UR6, UR27, 0x32440, URZ ;  /* 0x000324401b067890 */ /* 0x000fc4000fffe03f */
[----:B------:R-:W1:Y:S01]  /*2200*/  MUFU.TANH R31, R31 ;  /* 0x0000001f001f7308 */ /* 0x000e620000002400 */
[----:B0-----:R-:W-:Y:S01]  /*2210*/  FSEL R11, R30, -INF , P6 ;  /* 0xff8000001e0b7808 */ /* 0x001fe20003000000 */
[----:B------:R-:W-:Y:S01]  /*2220*/  UPRMT UR6, UR45, 0x654, UR6 ;  /* 0x000006542d067896 */ /* 0x000fe20008000006 */
[----:B------:R-:W-:Y:S01]  /*2230*/  ISETP.GT.AND P6, PT, R3, 0x20, PT ;  /* 0x000000200300780c */ /* 0x000fe20003fc4270 */
[----:B------:R-:W-:Y:S01]  /*2240*/  ULOP3.LUT UR26, UR26, 0x3000000, URZ, 0xfc, !UPT ;  /* 0x030000001a1a7892 */ /* 0x000fe2000f8efc3f */
[----:B------:R-:W-:Y:S01]  /*2250*/  FMNMX.FTZ R4, R11, R4, !PT ;  /* 0x000000040b047209 */ /* 0x000fe20007810000 */
[----:B------:R-:W-:Y:S02]  /*2260*/  UMOV UR7, 0x40000040 ;  /* 0x4000004000077882 */ /* 0x000fe40000000000 */
[----:B------:R-:W0:Y:S01]  /*2270*/  MUFU.TANH R37, R37 ;  /* 0x0000002500257308 */ /* 0x000e220000002400 */
[----:B---3--:R-:W-:Y:S01]  /*2280*/  FSEL R164, R36, -INF , P2 ;  /* 0xff80000024a47808 */ /* 0x008fe20001000000 */
[----:B------:R-:W-:Y:S01]  /*2290*/  UIMAD UR11, UR37, 0xc00, UR26 ;  /* 0x00000c00250b78a4 */ /* 0x000fe2000f8e021a */
[----:B------:R-:W-:Y:S02]  /*22a0*/  SYNCS.ARRIVE.TRANS64.RED.A1T0 RZ, [UR6], RZ ;  /* 0x000000ffffff79a7 */ /* 0x000fe40008100406 */
[----:B------:R-:W-:-:S03]  /*22b0*/  FMNMX.FTZ R5, R164, R5, !PT ;  /* 0x00000005a4057209 */ /* 0x000fc60007810000 */
[----:B------:R-:W3:Y:S01]  /*22c0*/  MUFU.TANH R34, R34 ;  /* 0x0000002200227308 */ /* 0x000ee20000002400 */
[----:B-1----:R-:W-:Y:S01]  /*22d0*/  FSEL R31, R31, -INF , P5 ;  /* 0xff8000001f1f7808 */ /* 0x002fe20002800000 */
[----:B------:R-:W-:Y:S01]  /*22e0*/  UMOV UR6, UR11 ;  /* 0x0000000b00067c82 */ /* 0x000fe20008000000 */
[----:B------:R-:W-:Y:S02]  /*22f0*/  ISETP.GT.AND P5, PT, R3, 0x21, PT ;  /* 0x000000210300780c */ /* 0x000fe40003fa4270 */
[----:B------:R-:W-:-:S03]  /*2300*/  FMNMX.FTZ R4, R31, R4, !PT ;  /* 0x000000041f047209 */ /* 0x000fc60007810000 */
[----:B------:R-:W1:Y:S01]  /*2310*/  MUFU.TANH R40, R40 ;  /* 0x0000002800287308 */ /* 0x000e620000002400 */
[----:B0-----:R-:W-:-:S04]  /*2320*/  FSEL R174, R37, -INF , P1 ;  /* 0xff80000025ae7808 */ /* 0x001fc80000800000 */
[----:B------:R-:W-:-:S03]  /*2330*/  FMNMX.FTZ R5, R174, R5, !PT ;  /* 0x00000005ae057209 */ /* 0x000fc60007810000 */
[----:B------:R-:W0:Y:S01]  /*2340*/  MUFU.TANH R35, R35 ;  /* 0x0000002300237308 */ /* 0x000e220000002400 */
[----:B---3--:R-:W-:Y:S02]  /*2350*/  FSEL R163, R34, -INF , P4 ;  /* 0xff80000022a37808 */ /* 0x008fe40002000000 */
[----:B------:R-:W-:Y:S02]  /*2360*/  ISETP.GT.AND P4, PT, R3, 0x28, PT ;  /* 0x000000280300780c */ /* 0x000fe40003f84270 */
[----:B------:R-:W-:-:S03]  /*2370*/  FMNMX.FTZ R4, R163, R4, !PT ;  /* 0x00000004a3047209 */ /* 0x000fc60007810000 */
[----:B------:R-:W3:Y:S01]  /*2380*/  MUFU.TANH R41, R41 ;  /* 0x0000002900297308 */ /* 0x000ee20000002400 */
[----:B-1----:R-:W-:-:S04]  /*2390*/  FSEL R176, R40, -INF , P6 ;  /* 0xff80000028b07808 */ /* 0x002fc80003000000 */
[----:B------:R-:W-:-:S03]  /*23a0*/  FMNMX.FTZ R5, R176, R5, !PT ;  /* 0x00000005b0057209 */ /* 0x000fc60007810000 */
[----:B------:R-:W1:Y:S01]  /*23b0*/  MUFU.TANH R38, R38 ;  /* 0x0000002600267308 */ /* 0x000e620000002400 */
[----:B0-----:R-:W-:Y:S02]  /*23c0*/  FSEL R173, R35, -INF , P3 ;  /* 0xff80000023ad7808 */ /* 0x001fe40001800000 */
[----:B------:R-:W-:Y:S02]  /*23d0*/  ISETP.GT.AND P3, PT, R3, 0x29, PT ;  /* 0x000000290300780c */ /* 0x000fe40003f64270 */
[----:B------:R-:W-:-:S03]  /*23e0*/  FMNMX.FTZ R4, R173, R4, !PT ;  /* 0x00000004ad047209 */ /* 0x000fc60007810000 */
[----:B------:R-:W0:Y:S01]  /*23f0*/  MUFU.TANH R44, R44 ;  /* 0x0000002c002c7308 */ /* 0x000e220000002400 */
[----:B---3--:R-:W-:-:S04]  /*2400*/  FSEL R178, R41, -INF , P5 ;  /* 0xff80000029b27808 */ /* 0x008fc80002800000 */
[----:B------:R-:W-:-:S03]  /*2410*/  FMNMX.FTZ R5, R178, R5, !PT ;  /* 0x00000005b2057209 */ /* 0x000fc60007810000 */
[----:B------:R-:W3:Y:S01]  /*2420*/  MUFU.TANH R39, R39 ;  /* 0x0000002700277308 */ /* 0x000ee20000002400 */
[----:B-1----:R-:W-:Y:S02]  /*2430*/  FSEL R183, R38, -INF , P2 ;  /* 0xff80000026b77808 */ /* 0x002fe40001000000 */
        /* <DEDUP_REMOVED lines=73> */
[----:B-1----:R-:W-:-:S07]  /*28d0*/  FSEL R13, R13, -INF , P6 ;  /* 0xff8000000d0d7808 */ /* 0x002fce0003000000 */
[----:B------:R-:W1:Y:S01]  /*28e0*/  MUFU.TANH R62, R62 ;  /* 0x0000003e003e7308 */ /* 0x000e620000002400 */
[----:B0-----:R-:W-:Y:S02]  /*28f0*/  FSEL R167, R59, -INF , P3 ;  /* 0xff8000003ba77808 */ /* 0x001fe40001800000 */
[----:B------:R-:W-:Y:S02]  /*2900*/  ISETP.GT.AND P3, PT, R3, 0x59, PT ;  /* 0x000000590300780c */ /* 0x000fe40003f64270 */
[----:B------:R-:W-:Y:S02]  /*2910*/  FMNMX.FTZ R3, R13, R10, !PT ;  /* 0x0000000a0d037209 */ /* 0x000fe40007810000 */
[----:B------:R-:W-:Y:S01]  /*2920*/  FMNMX.FTZ R4, R167, R4, !PT ;  /* 0x00000004a7047209 */ /* 0x000fe20007810000 */
[----:B------:R-:W0:Y:S01]  /*2930*/  MUFU.TANH R15, R68 ;  /* 0x00000044000f7308 */ /* 0x000e220000002400 */
[----:B---3--:R-:W-:-:S04]  /*2940*/  FSEL R14, R14, -INF , P5 ;  /* 0xff8000000e0e7808 */ /* 0x008fc80002800000 */
[----:B------:R-:W-:-:S03]  /*2950*/  FMNMX.FTZ R10, R14, R3, !PT ;  /* 0x000000030e0a7209 */ /* 0x000fc60007810000 */
[----:B------:R-:W3:Y:S01]  /*2960*/  MUFU.TANH R63, R63 ;  /* 0x0000003f003f7308 */ /* 0x000ee20000002400 */
[----:B-1----:R-:W-:-:S04]  /*2970*/  FSEL R169, R62, -INF , P2 ;  /* 0xff8000003ea97808 */ /* 0x002fc80001000000 */
[----:B------:R-:W-:-:S03]  /*2980*/  FMNMX.FTZ R4, R169, R4, !PT ;  /* 0x00000004a9047209 */ /* 0x000fc60007810000 */
[----:B------:R-:W1:Y:S01]  /*2990*/  MUFU.TANH R20, R69 ;  /* 0x0000004500147308 */ /* 0x000e620000002400 */
[----:B0-----:R-:W-:-:S04]  /*29a0*/  FSEL R15, R15, -INF , P4 ;  /* 0xff8000000f0f7808 */ /* 0x001fc80002000000 */
[----:B------:R-:W-:-:S03]  /*29b0*/  FMNMX.FTZ R3, R15, R10, !PT ;  /* 0x0000000a0f037209 */ /* 0x000fc60007810000 */
[----:B------:R-:W0:Y:S01]  /*29c0*/  MUFU.TANH R21, R66 ;  /* 0x0000004200157308 */ /* 0x000e220000002400 */
[----:B---3--:R-:W-:-:S04]  /*29d0*/  FSEL R171, R63, -INF , P1 ;  /* 0xff8000003fab7808 */ /* 0x008fc80000800000 */
[----:B------:R-:W-:-:S03]  /*29e0*/  FMNMX.FTZ R4, R171, R4, !PT ;  /* 0x00000004ab047209 */ /* 0x000fc60007810000 */
[----:B------:R-:W3:Y:S01]  /*29f0*/  MUFU.TANH R22, R67 ;  /* 0x0000004300167308 */ /* 0x000ee20000002400 */
[----:B-1----:R-:W-:-:S04]  /*2a00*/  FSEL R20, R20, -INF , P3 ;  /* 0xff80000014147808 */ /* 0x002fc80001800000 */
[----:B------:R-:W-:-:S03]  /*2a10*/  FMNMX.FTZ R5, R20, R3, !PT ;  /* 0x0000000314057209 */ /* 0x000fc60007810000 */
[----:B------:R-:W1:Y:S01]  /*2a20*/  MUFU.TANH R23, R70 ;  /* 0x0000004600177308 */ /* 0x000e620000002400 */
[----:B0-----:R-:W-:Y:S01]  /*2a30*/  FSEL R21, R21, -INF , P6 ;  /* 0xff80000015157808 */ /* 0x001fe20003000000 */
[----:B------:R-:W0:Y:S03]  /*2a40*/  SHFL.BFLY PT, R10, R5, 0x2, 0x1f ;  /* 0x0c401f00050a7f89 */ /* 0x000e2600000e0000 */
[----:B------:R-:W-:-:S03]  /*2a50*/  FMNMX.FTZ R3, R21, R4, !PT ;  /* 0x0000000415037209 */ /* 0x000fc60007810000 */
[----:B------:R-:W4:Y:S01]  /*2a60*/  MUFU.TANH R71, R71 ;  /* 0x0000004700477308 */ /* 0x000f220000002400 */
[----:B---3--:R-:W-:-:S04]  /*2a70*/  FSEL R22, R22, -INF , P5 ;  /* 0xff80000016167808 */ /* 0x008fc80002800000 */
[----:B------:R-:W-:Y:S02]  /*2a80*/  FMNMX.FTZ R4, R22, R3, !PT ;  /* 0x0000000316047209 */ /* 0x000fe40007810000 */
[----:B-1----:R-:W-:-:S04]  /*2a90*/  FSEL R23, R23, -INF , P4 ;  /* 0xff80000017177808 */ /* 0x002fc80002000000 */
[----:B------:R-:W-:Y:S02]  /*2aa0*/  FMNMX.FTZ R3, R23, R4, !PT ;  /* 0x0000000417037209 */ /* 0x000fe40007810000 */
[----:B----4-:R-:W-:Y:S02]  /*2ab0*/  FSEL R156, R71, -INF , P3 ;  /* 0xff800000479c7808 */ /* 0x010fe40001800000 */
[----:B0-----:R-:W-:Y:S02]  /*2ac0*/  FMNMX.FTZ R10, R5, R10, !PT ;  /* 0x0000000a050a7209 */ /* 0x001fe40007810000 */
[----:B------:R-:W-:-:S03]  /*2ad0*/  FMNMX.FTZ R3, R156, R3, !PT ;  /* 0x000000039c037209 */ /* 0x000fc60007810000 */
[----:B------:R-:W0:Y:S04]  /*2ae0*/  SHFL.BFLY PT, R7, R10, 0x1, 0x1f ;  /* 0x0c201f000a077f89 */ /* 0x000e2800000e0000 */
[----:B------:R-:W1:Y:S01]  /*2af0*/  SHFL.BFLY PT, R4, R3, 0x2, 0x1f ;  /* 0x0c401f0003047f89 */ /* 0x000e6200000e0000 */
[----:B0-----:R-:W-:Y:S02]  /*2b00*/  FMNMX.FTZ R5, R10, R7, !PT ;  /* 0x000000070a057209 */ /* 0x001fe40007810000 */
[----:B-1----:R-:W-:-:S03]  /*2b10*/  FMNMX.FTZ R12, R3, R4, !PT ;  /* 0x00000004030c7209 */ /* 0x002fc60007810000 */
[C---:B------:R-:W-:Y:S01]  /*2b20*/  FMUL.FTZ R157, R5.reuse, UR10 ;  /* 0x0000000a059d7c20 */ /* 0x040fe20008410000 */
[----:B------:R0:W-:Y:S01]  /*2b30*/  BAR.SYNC.DEFER_BLOCKING R161, 0x100 ;  /* 0x000400a10000751d */ /* 0x0001e20000010000 */
[----:B------:R-:W-:-:S04]  /*2b40*/  FSETP.NEU.FTZ.AND P1, PT, R5, -INF , PT ;  /* 0xff8000000500780b */ /* 0x000fc80003f3d000 */
[----:B------:R-:W-:Y:S01]  /*2b50*/  FSEL R157, R157, RZ, P1 ;  /* 0x000000ff9d9d7208 */ /* 0x000fe20000800000 */
[----:B------:R-:W1:Y:S04]  /*2b60*/  SHFL.BFLY PT, R25, R12, 0x1, 0x1f ;  /* 0x0c201f000c197f89 */ /* 0x000e6800000e0000 */
[--C-:B------:R-:W-:Y:S01]  /*2b70*/  FFMA.FTZ R6, R6, UR10, -R157.reuse ;  /* 0x0000000a06067c23 */ /* 0x100fe2000801089d */
[--C-:B------:R-:W-:Y:S01]  /*2b80*/  FFMA.FTZ R7, R28, UR10, -R157.reuse ;  /* 0x0000000a1c077c23 */ /* 0x100fe2000801089d */
[--C-:B------:R-:W-:Y:S01]  /*2b90*/  FFMA.FTZ R8, R8, UR10, -R157.reuse ;  /* 0x0000000a08087c23 */ /* 0x100fe2000801089d */
[--C-:B------:R-:W-:Y:S01]  /*2ba0*/  FFMA.FTZ R24, R24, UR10, -R157.reuse ;  /* 0x0000000a18187c23 */ /* 0x100fe2000801089d */
[--C-:B------:R-:W-:Y:S01]  /*2bb0*/  FFMA.FTZ R159, R160, UR10, -R157.reuse ;  /* 0x0000000aa09f7c23 */ /* 0x100fe2000801089d */
[--C-:B------:R-:W-:Y:S01]  /*2bc0*/  FFMA.FTZ R160, R162, UR10, -R157.reuse ;  /* 0x0000000aa2a07c23 */ /* 0x100fe2000801089d */
[----:B------:R-:W-:Y:S01]  /*2bd0*/  MUFU.EX2 R6, R6 ;  /* 0x0000000600067308 */ /* 0x000fe20000000800 */
[--C-:B0-----:R-:W-:Y:S01]  /*2be0*/  FFMA.FTZ R161, R164, UR10, -R157.reuse ;  /* 0x0000000aa4a17c23 */ /* 0x101fe2000801089d */
[--C-:B------:R-:W-:Y:S01]  /*2bf0*/  FFMA.FTZ R162, R174, UR10, -R157.reuse ;  /* 0x0000000aaea27c23 */ /* 0x100fe2000801089d */
[--C-:B------:R-:W-:Y:S01]  /*2c00*/  FFMA.FTZ R176, R176, UR10, -R157.reuse ;  /* 0x0000000ab0b07c23 */ /* 0x100fe2000801089d */
[--C-:B------:R-:W-:Y:S01]  /*2c10*/  FFMA.FTZ R184, R184, UR10, -R157.reuse ;  /* 0x0000000ab8b87c23 */ /* 0x100fe2000801089d */
[--C-:B------:R-:W-:Y:S01]  /*2c20*/  FFMA.FTZ R166, R166, UR10, -R157.reuse ;  /* 0x0000000aa6a67c23 */ /* 0x100fe2000801089d */
[--C-:B------:R-:W-:Y:S01]  /*2c30*/  FFMA.FTZ R13, R13, UR10, -R157.reuse ;  /* 0x0000000a0d0d7c23 */ /* 0x100fe2000801089d */
[--C-:B------:R-:W-:Y:S01]  /*2c40*/  FFMA.FTZ R14, R14, UR10, -R157.reuse ;  /* 0x0000000a0e0e7c23 */ /* 0x100fe2000801089d */
[----:B------:R-:W0:Y:S01]  /*2c50*/  MUFU.EX2 R3, R24 ;  /* 0x0000001800037308 */ /* 0x000e220000000800 */
[--C-:B------:R-:W-:Y:S01]  /*2c60*/  FFMA.FTZ R15, R15, UR10, -R157.reuse ;  /* 0x0000000a0f0f7c23 */ /* 0x100fe2000801089d */
[----:B------:R-:W-:Y:S01]  /*2c70*/  FFMA.FTZ R20, R20, UR10, -R157 ;  /* 0x0000000a14147c23 */ /* 0x000fe2000801089d */
[----:B-1----:R-:W-:-:S05]  /*2c80*/  FMNMX.FTZ R4, R12, R25, !PT ;  /* 0x000000190c047209 */ /* 0x002fca0007810000 */
[----:B------:R-:W-:Y:S01]  /*2c90*/  MUFU.EX2 R7, R7 ;  /* 0x0000000700077308 */ /* 0x000fe20000000800 */
[C---:B------:R-:W-:Y:S01]  /*2ca0*/  FSETP.NEU.FTZ.AND P1, PT, R4.reuse, -INF , PT ;  /* 0xff8000000400780b */ /* 0x040fe20003f3d000 */
[----:B------:R-:W-:-:S06]  /*2cb0*/  FMUL.FTZ R158, R4, UR10 ;  /* 0x0000000a049e7c20 */ /* 0x000fcc0008410000 */
[----:B------:R-:W1:Y:S01]  /*2cc0*/  MUFU.EX2 R8, R8 ;  /* 0x0000000800087308 */ /* 0x000e620000000800 */
[----:B------:R-:W-:Y:S02]  /*2cd0*/  FSEL R158, R158, RZ, P1 ;  /* 0x000000ff9e9e7208 */ /* 0x000fe40000800000 */
[----:B0-----:R-:W-:Y:S01]  /*2ce0*/  F2FP.F16.F32.PACK_AB R152, R6, R3 ;  /* 0x000000030698723e */ /* 0x001fe200000000ff */
[----:B------:R-:W-:Y:S02]  /*2cf0*/  FADD.FTZ R6, R3, R6 ;  /* 0x0000000603067221 */ /* 0x000fe40000010000 */
[--C-:B------:R-:W-:Y:S01]  /*2d00*/  FFMA.FTZ R9, R9, UR10, -R158.reuse ;  /* 0x0000000a09097c23 */ /* 0x100fe2000801089e */
[--C-:B------:R-:W-:Y:S01]  /*2d10*/  FFMA.FTZ R10, R27, UR10, -R158.reuse ;  /* 0x0000000a1b0a7c23 */ /* 0x100fe2000801089e */
[--C-:B------:R-:W-:Y:S01]  /*2d20*/  FFMA.FTZ R11, R11, UR10, -R158.reuse ;  /* 0x0000000a0b0b7c23 */ /* 0x100fe2000801089e */
[--C-:B------:R-:W-:Y:S01]  /*2d30*/  FFMA.FTZ R12, R31, UR10, -R158.reuse ;  /* 0x0000000a1f0c7c23 */ /* 0x100fe2000801089e */
[--C-:B------:R-:W-:Y:S01]  /*2d40*/  FFMA.FTZ R164, R173, UR10, -R158.reuse ;  /* 0x0000000aada47c23 */ /* 0x100fe2000801089e */
[--C-:B------:R-:W-:Y:S01]  /*2d50*/  FFMA.FTZ R163, R163, UR10, -R158.reuse ;  /* 0x0000000aa3a37c23 */ /* 0x100fe2000801089e */
[----:B------:R-:W-:Y:S01]  /*2d60*/  MUFU.EX2 R9, R9 ;  /* 0x0000000900097308 */ /* 0x000fe20000000800 */
[--C-:B------:R-:W-:Y:S01]  /*2d70*/  FFMA.FTZ R173, R183, UR10, -R158.reuse ;  /* 0x0000000ab7ad7c23 */ /* 0x100fe2000801089e */
[--C-:B------:R-:W-:Y:S01]  /*2d80*/  FFMA.FTZ R174, R185, UR10, -R158.reuse ;  /* 0x0000000ab9ae7c23 */ /* 0x100fe2000801089e */
[--C-:B------:R-:W-:Y:S01]  /*2d90*/  FFMA.FTZ R183, R178, UR10, -R157.reuse ;  /* 0x0000000ab2b77c23 */ /* 0x100fe2000801089d */
[--C-:B------:R-:W-:Y:S01]  /*2da0*/  FFMA.FTZ R178, R180, UR10, -R157.reuse ;  /* 0x0000000ab4b27c23 */ /* 0x100fe2000801089d */
[----:B-1----:R-:W-:Y:S01]  /*2db0*/  F2FP.F16.F32.PACK_AB R154, R8, R7 ;  /* 0x00000007089a723e */ /* 0x002fe200000000ff */
[--C-:B------:R-:W-:Y:S01]  /*2dc0*/  FFMA.FTZ R180, R187, UR10, -R158.reuse ;  /* 0x0000000abbb47c23 */ /* 0x100fe2000801089e */
        /* <DEDUP_REMOVED lines=14> */
[--C-:B------:R-:W-:Y:S01]  /*2eb0*/  FFMA.FTZ R168, R170, UR10, -R157.reuse ;  /* 0x0000000aaaa87c23 */ /* 0x100fe2000801089d */
[----:B------:R-:W-:Y:S01]  /*2ec0*/  FFMA.FTZ R179, R172, UR10, -R157 ;  /* 0x0000000aacb37c23 */ /* 0x000fe2000801089d */
[--C-:B------:R-:W-:Y:S01]  /*2ed0*/  FFMA.FTZ R170, R167, UR10, -R158.reuse ;  /* 0x0000000aa7aa7c23 */ /* 0x100fe2000801089e */
[----:B------:R-:W1:Y:S01]  /*2ee0*/  MUFU.EX2 R12, R12 ;  /* 0x0000000c000c7308 */ /* 0x000e620000000800 */
[----:B0-----:R-:W-:Y:S01]  /*2ef0*/  F2FP.F16.F32.PACK_AB R153, R10, R9 ;  /* 0x000000090a99723e */ /* 0x001fe200000000ff */
[--C-:B------:R-:W-:Y:S01]  /*2f00*/  FFMA.FTZ R165, R165, UR10, -R158.reuse ;  /* 0x0000000aa5a57c23 */ /* 0x100fe2000801089e */
[--C-:B------:R-:W-:Y:S01]  /*2f10*/  FFMA.FTZ R167, R169, UR10, -R158.reuse ;  /* 0x0000000aa9a77c23 */ /* 0x100fe2000801089e */
[--C-:B------:R-:W-:Y:S01]  /*2f20*/  FFMA.FTZ R172, R171, UR10, -R158.reuse ;  /* 0x0000000aabac7c23 */ /* 0x100fe2000801089e */
[--C-:B------:R-:W-:Y:S01]  /*2f30*/  FFMA.FTZ R21, R21, UR10, -R158.reuse ;  /* 0x0000000a15157c23 */ /* 0x100fe2000801089e */
[--C-:B------:R-:W-:Y:S01]  /*2f40*/  FFMA.FTZ R22, R22, UR10, -R158.reuse ;  /* 0x0000000a16167c23 */ /* 0x100fe2000801089e */
[--C-:B------:R-:W-:Y:S01]  /*2f50*/  FFMA.FTZ R23, R23, UR10, -R158.reuse ;  /* 0x0000000a17177c23 */ /* 0x100fe2000801089e */
[----:B------:R-:W-:Y:S01]  /*2f60*/  MUFU.EX2 R159, R159 ;  /* 0x0000009f009f7308 */ /* 0x000fe20000000800 */
[----:B------:R-:W-:Y:S01]  /*2f70*/  FFMA.FTZ R156, R156, UR10, -R158 ;  /* 0x0000000a9c9c7c23 */ /* 0x000fe2000801089e */
[----:B------:R-:W-:Y:S01]  /*2f80*/  FADD.FTZ R10, R9, R10 ;  /* 0x0000000a090a7221 */ /* 0x000fe20000010000 */
[----:B------:R-:W-:-:S04]  /*2f90*/  FADD.FTZ R7, R7, R6 ;  /* 0x0000000607077221 */ /* 0x000fc80000010000 */
[----:B------:R-:W-:Y:S01]  /*2fa0*/  FADD.FTZ R8, R8, R7 ;  /* 0x0000000708087221 */ /* 0x000fe20000010000 */
[----:B------:R-:W0:Y:S01]  /*2fb0*/  MUFU.EX2 R160, R160 ;  /* 0x000000a000a07308 */ /* 0x000e220000000800 */
[----:B-1----:R-:W-:Y:S01]  /*2fc0*/  F2FP.F16.F32.PACK_AB R155, R12, R11 ;  /* 0x0000000b0c9b723e */ /* 0x002fe200000000ff */
[----:B------:R-:W-:-:S03]  /*2fd0*/  FADD.FTZ R11, R11, R10 ;  /* 0x0000000a0b0b7221 */ /* 0x000fc60000010000 */
[----:B------:R-:W-:Y:S01]  /*2fe0*/  WARPGROUP.ARRIVE ;  /* 0x00000000000079c5 */ /* 0x000fe20000000000 */
[----:B------:R-:W-:Y:S02]  /*2ff0*/  FADD.FTZ R12, R12, R11 ;  /* 0x0000000b0c0c7221 */ /* 0x000fe40000010000 */
[----:B------:R-:W-:Y:S03]  /*3000*/  MUFU.EX2 R161, R161 ;  /* 0x000000a100a17308 */ /* 0x000fe60000000800 */
[----:B------:R-:W-:Y:S01]  /*3010*/  HGMMA.64x256x16.F32 R24, R152, gdesc[UR4].tnspB, RZ, !UPT, gsb0 ;  /* 0x43e0000498187df0 */ /* 0x000fe2000c0008ff */
[----:B------:R-:W-:Y:S01]  /*3020*/  UIADD3 UR6, UR11, 0x80, URZ ;  /* 0x000000800b067890 */ /* 0x000fe2000fffe03f */
[----:B------:R-:W-:-:S03]  /*3030*/  UMOV UR7, 0x40000040 ;  /* 0x4000004000077882 */ /* 0x000fc60000000000 */
[----:B------:R-:W-:Y:S08]  /*3040*/  MUFU.EX2 R162, R162 ;  /* 0x000000a200a27308 */ /* 0x000ff00000000800 */
[----:B------:R-:W-:Y:S08]  /*3050*/  MUFU.EX2 R163, R163 ;  /* 0x000000a300a37308 */ /* 0x000ff00000000800 */
[----:B------:R-:W1:Y:S08]  /*3060*/  MUFU.EX2 R164, R164 ;  /* 0x000000a400a47308 */ /* 0x000e700000000800 */
[----:B------:R-:W-:Y:S08]  /*3070*/  MUFU.EX2 R173, R173 ;  /* 0x000000ad00ad7308 */ /* 0x000ff00000000800 */
[----:B------:R-:W3:Y:S08]  /*3080*/  MUFU.EX2 R174, R174 ;  /* 0x000000ae00ae7308 */ /* 0x000ef00000000800 */
[----:B------:R-:W-:Y:S08]  /*3090*/  MUFU.EX2 R176, R176 ;  /* 0x000000b000b07308 */ /* 0x000ff00000000800 */
[----:B------:R-:W4:Y:S08]  /*30a0*/  MUFU.EX2 R183, R183 ;  /* 0x000000b700b77308 */ /* 0x000f300000000800 */
[----:B------:R-:W-:Y:S08]  /*30b0*/  MUFU.EX2 R178, R178 ;  /* 0x000000b200b27308 */ /* 0x000ff00000000800 */
[----:B------:R-:W-:Y:S08]  /*30c0*/  MUFU.EX2 R185, R185 ;  /* 0x000000b900b97308 */ /* 0x000ff00000000800 */
[----:B------:R-:W-:Y:S08]  /*30d0*/  MUFU.EX2 R180, R180 ;  /* 0x000000b400b47308 */ /* 0x000ff00000000800 */
[----:B------:R-:W5:Y:S08]  /*30e0*/  MUFU.EX2 R187, R187 ;  /* 0x000000bb00bb7308 */ /* 0x000f700000000800 */
[----:B------:R-:W-:Y:S08]  /*30f0*/  MUFU.EX2 R182, R182 ;  /* 0x000000b600b67308 */ /* 0x000ff00000000800 */
[----:B------:R-:W2:Y:S08]  /*3100*/  MUFU.EX2 R189, R189 ;  /* 0x000000bd00bd7308 */ /* 0x000eb00000000800 */
[----:B------:R-:W-:Y:S08]  /*3110*/  MUFU.EX2 R184, R184 ;  /* 0x000000b800b87308 */ /* 0x000ff00000000800 */
[----:B------:R-:W2:Y:S08]  /*3120*/  MUFU.EX2 R191, R191 ;  /* 0x000000bf00bf7308 */ /* 0x000eb00000000800 */
[----:B------:R-:W-:Y:S08]  /*3130*/  MUFU.EX2 R186, R186 ;  /* 0x000000ba00ba7308 */ /* 0x000ff00000000800 */
[----:B------:R-:W-:Y:S08]  /*3140*/  MUFU.EX2 R193, R193 ;  /* 0x000000c100c17308 */ /* 0x000ff00000000800 */
[----:B------:R-:W-:Y:S08]  /*3150*/  MUFU.EX2 R181, R181 ;  /* 0x000000b500b57308 */ /* 0x000ff00000000800 */
[----:B------:R-:W2:Y:S08]  /*3160*/  MUFU.EX2 R188, R188 ;  /* 0x000000bc00bc7308 */ /* 0x000eb00000000800 */
        /* <DEDUP_REMOVED lines=14> */
[----:B------:R-:W-:Y:S01]  /*3250*/  MUFU.EX2 R21, R21 ;  /* 0x0000001500157308 */ /* 0x000fe20000000800 */
[----:B------:R-:W-:-:S02]  /*3260*/  WARPGROUP.DEPBAR.LE gsb0, 0x0 ;  /* 0x00008000000079c5 */ /* 0x000fc40000010000 */
[----:B0-----:R-:W-:Y:S01]  /*3270*/  F2FP.F16.F32.PACK_AB R152, R160, R159 ;  /* 0x0000009fa098723e */ /* 0x001fe200000000ff */
[----:B------:R-:W-:Y:S01]  /*3280*/  FADD.FTZ R159, R159, R8 ;  /* 0x000000089f9f7221 */ /* 0x000fe20000010000 */
[----:B-1----:R-:W-:Y:S01]  /*3290*/  F2FP.F16.F32.PACK_AB R153, R164, R163 ;  /* 0x000000a3a499723e */ /* 0x002fe200000000ff */
[----:B------:R-:W-:Y:S01]  /*32a0*/  FADD.FTZ R163, R163, R12 ;  /* 0x0000000ca3a37221 */ /* 0x000fe20000010000 */
[----:B------:R-:W-:Y:S01]  /*32b0*/  F2FP.F16.F32.PACK_AB R154, R162, R161 ;  /* 0x000000a1a29a723e */ /* 0x000fe200000000ff */
[----:B------:R-:W0:Y:S01]  /*32c0*/  MUFU.EX2 R22, R22 ;  /* 0x0000001600167308 */ /* 0x000e220000000800 */
[----:B---3--:R-:W-:Y:S01]  /*32d0*/  F2FP.F16.F32.PACK_AB R155, R174, R173 ;  /* 0x000000adae9b723e */ /* 0x008fe200000000ff */
[----:B------:R-:W-:Y:S01]  /*32e0*/  FADD.FTZ R160, R160, R159 ;  /* 0x0000009fa0a07221 */ /* 0x000fe20000010000 */
[----:B------:R-:W-:Y:S02]  /*32f0*/  FADD.FTZ R164, R164, R163 ;  /* 0x000000a3a4a47221 */ /* 0x000fe40000010000 */
[----:B------:R-:W-:Y:S01]  /*3300*/  WARPGROUP.ARRIVE ;  /* 0x00000000000079c5 */ /* 0x000fe20000000000 */
[----:B------:R-:W-:Y:S01]  /*3310*/  FADD.FTZ R161, R161, R160 ;  /* 0x000000a0a1a17221 */ /* 0x000fe20000010000 */
[----:B------:R-:W-:Y:S01]  /*3320*/  FADD.FTZ R173, R173, R164 ;  /* 0x000000a4adad7221 */ /* 0x000fe20000010000 */
[----:B------:R-:W-:Y:S02]  /*3330*/  MUFU.EX2 R23, R23 ;  /* 0x0000001700177308 */ /* 0x000fe40000000800 */
[----:B------:R-:W-:Y:S01]  /*3340*/  FADD.FTZ R161, R162, R161 ;  /* 0x000000a1a2a17221 */ /* 0x000fe20000010000 */
[----:B------:R-:W-:Y:S01]  /*3350*/  HGMMA.64x256x16.F32 R24, R152, gdesc[UR4].tnspB, R24, gsb0 ;  /* 0x43e0000498187df0 */ /* 0x000fe20008000818 */
[----:B------:R-:W-:Y:S01]  /*3360*/  UIADD3 UR6, UR11, 0x100, URZ ;  /* 0x000001000b067890 */ /* 0x000fe2000fffe03f */
[----:B------:R-:W-:Y:S01]  /*3370*/  FADD.FTZ R173, R174, R173 ;  /* 0x000000adaead7221 */ /* 0x000fe20000010000 */
[----:B------:R-:W-:-:S02]  /*3380*/  UMOV UR7, 0x40000040 ;  /* 0x4000004000077882 */ /* 0x000fc40000000000 */
[----:B------:R-:W1:Y:S01]  /*3390*/  MUFU.EX2 R156, R156 ;  /* 0x0000009c009c7308 */ /* 0x000e620000000800 */
[----:B------:R-:W-:Y:S02]  /*33a0*/  WARPGROUP.DEPBAR.LE gsb0, 0x0 ;  /* 0x00008000000079c5 */ /* 0x000fe40000010000 */
[----:B----4-:R-:W-:Y:S01]  /*33b0*/  F2FP.F16.F32.PACK_AB R152, R183, R176 ;  /* 0x000000b0b798723e */ /* 0x010fe200000000ff */
[----:B------:R-:W-:Y:S01]  /*33c0*/  FADD.FTZ R176, R176, R161 ;  /* 0x000000a1b0b07221 */ /* 0x000fe20000010000 */
[----:B-----5:R-:W-:Y:S01]  /*33d0*/  F2FP.F16.F32.PACK_AB R153, R187, R180 ;  /* 0x000000b4bb99723e */ /* 0x020fe200000000ff */
[----:B------:R-:W-:Y:S01]  /*33e0*/  FADD.FTZ R180, R180, R173 ;  /* 0x000000adb4b47221 */ /* 0x000fe20000010000 */
[----:B------:R-:W-:Y:S01]  /*33f0*/  F2FP.F16.F32.PACK_AB R154, R185, R178 ;  /* 0x000000b2b99a723e */ /* 0x000fe200000000ff */
[----:B------:R-:W-:Y:S01]  /*3400*/  FADD.FTZ R183, R183, R176 ;  /* 0x000000b0b7b77221 */ /* 0x000fe20000010000 */
[----:B--2---:R-:W-:Y:S01]  /*3410*/  F2FP.F16.F32.PACK_AB R155, R189, R182 ;  /* 0x000000b6bd9b723e */ /* 0x004fe200000000ff */
[----:B------:R-:W-:-:S02]  /*3420*/  FADD.FTZ R187, R187, R180 ;  /* 0x000000b4bbbb7221 */ /* 0x000fc40000010000 */
[----:B------:R-:W-:Y:S01]  /*3430*/  FADD.FTZ R178, R178, R183 ;  /* 0x000000b7b2b27221 */ /* 0x000fe20000010000 */
[----:B------:R-:W-:Y:S01]  /*3440*/  WARPGROUP.ARRIVE ;  /* 0x00000000000079c5 */ /* 0x000fe20000000000 */
[----:B------:R-:W-:Y:S02]  /*3450*/  FADD.FTZ R182, R182, R187 ;  /* 0x000000bbb6b67221 */ /* 0x000fe40000010000 */
[----:B------:R-:W-:Y:S02]  /*3460*/  FADD.FTZ R185, R185, R178 ;  /* 0x000000b2b9b97221 */ /* 0x000fe40000010000 */
[----:B------:R-:W-:-:S05]  /*3470*/  FADD.FTZ R182, R189, R182 ;  /* 0x000000b6bdb67221 */ /* 0x000fca0000010000 */
[----:B------:R-:W-:Y:S01]  /*3480*/  HGMMA.64x256x16.F32 R24, R152, gdesc[UR4].tnspB, R24, gsb0 ;  /* 0x43e0000498187df0 */ /* 0x000fe20008000818 */
[----:B------:R-:W-:Y:S01]  /*3490*/  UIADD3 UR6, UR11, 0x180, URZ ;  /* 0x000001800b067890 */ /* 0x000fe2000fffe03f */
[----:B------:R-:W-:Y:S01]  /*34a0*/  UMOV UR7, 0x40000040 ;  /* 0x4000004000077882 */ /* 0x000fe20000000000 */
[----:B------:R-:W-:Y:S02]  /*34b0*/  WARPGROUP.DEPBAR.LE gsb0, 0x0 ;  /* 0x00008000000079c5 */ /* 0x000fe40000010000 */
[----:B------:R-:W-:Y:S01]  /*34c0*/  F2FP.F16.F32.PACK_AB R152, R191, R184 ;  /* 0x000000b8bf98723e */ /* 0x000fe200000000ff */
[----:B------:R-:W-:Y:S01]  /*34d0*/  FADD.FTZ R184, R184, R185 ;  /* 0x000000b9b8b87221 */ /* 0x000fe20000010000 */
[----:B------:R-:W-:Y:S01]  /*34e0*/  F2FP.F16.F32.PACK_AB R153, R188, R181 ;  /* 0x000000b5bc99723e */ /* 0x000fe200000000ff */
[----:B------:R-:W-:Y:S01]  /*34f0*/  FADD.FTZ R181, R181, R182 ;  /* 0x000000b6b5b57221 */ /* 0x000fe20000010000 */
[----:B------:R-:W-:Y:S01]  /*3500*/  F2FP.F16.F32.PACK_AB R154, R193, R186 ;  /* 0x000000bac19a723e */ /* 0x000fe200000000ff */
[----:B------:R-:W-:Y:S01]  /*3510*/  FADD.FTZ R191, R191, R184 ;  /* 0x000000b8bfbf7221 */ /* 0x000fe20000010000 */
[----:B------:R-:W-:Y:S01]  /*3520*/  F2FP.F16.F32.PACK_AB R155, R190, R175 ;  /* 0x000000afbe9b723e */ /* 0x000fe200000000ff */
[----:B------:R-:W-:-:S02]  /*3530*/  FADD.FTZ R188, R188, R181 ;  /* 0x000000b5bcbc7221 */ /* 0x000fc40000010000 */
[----:B------:R-:W-:Y:S01]  /*3540*/  FADD.FTZ R186, R186, R191 ;  /* 0x000000bfbaba7221 */ /* 0x000fe20000010000 */
[----:B------:R-:W-:Y:S01]  /*3550*/  WARPGROUP.ARRIVE ;  /* 0x00000000000079c5 */ /* 0x000fe20000000000 */
[----:B------:R-:W-:Y:S02]  /*3560*/  FADD.FTZ R175, R175, R188 ;  /* 0x000000bcafaf7221 */ /* 0x000fe40000010000 */
[----:B------:R-:W-:Y:S02]  /*3570*/  FADD.FTZ R193, R193, R186 ;  /* 0x000000bac1c17221 */ /* 0x000fe40000010000 */
[----:B------:R-:W-:-:S08]  /*3580*/  FADD.FTZ R190, R190, R175 ;  /* 0x000000afbebe7221 */ /* 0x000fd00000010000 */
        /* <DEDUP_REMOVED lines=23> */
[----:B0-----:R-:W-:Y:S01]  /*3700*/  F2FP.F16.F32.PACK_AB R153, R22, R21 ;  /* 0x000000151699723e */ /* 0x001fe200000000ff */
[----:B------:R-:W-:Y:S01]  /*3710*/  FADD.FTZ R21, R21, R172 ;  /* 0x000000ac15157221 */ /* 0x000fe20000010000 */
[----:B------:R-:W-:Y:S01]  /*3720*/  F2FP.F16.F32.PACK_AB R154, R20, R15 ;  /* 0x0000000f149a723e */ /* 0x000fe200000000ff */
[----:B------:R-:W-:Y:S01]  /*3730*/  FADD.FTZ R14, R14, R13 ;  /* 0x0000000d0e0e7221 */ /* 0x000fe20000010000 */
[----:B-1----:R-:W-:Y:S01]  /*3740*/  F2FP.F16.F32.PACK_AB R155, R156, R23 ;  /* 0x000000179c9b723e */ /* 0x002fe200000000ff */
[----:B------:R-:W-:-:S02]  /*3750*/  FADD.FTZ R22, R22, R21 ;  /* 0x0000001516167221 */ /* 0x000fc40000010000 */
[----:B------:R-:W-:Y:S01]  /*3760*/  FADD.FTZ R3, R15, R14 ;  /* 0x0000000e0f037221 */ /* 0x000fe20000010000 */
[----:B------:R-:W-:Y:S01]  /*3770*/  WARPGROUP.ARRIVE ;  /* 0x00000000000079c5 */ /* 0x000fe20000000000 */
[----:B------:R-:W-:Y:S02]  /*3780*/  FADD.FTZ R23, R23, R22 ;  /* 0x0000001617177221 */ /* 0x000fe40000010000 */
[----:B------:R-:W-:Y:S02]  /*3790*/  FADD.FTZ R3, R20, R3 ;  /* 0x0000000314037221 */ /* 0x000fe40000010000 */
[----:B------:R-:W-:-:S08]  /*37a0*/  FADD.FTZ R6, R156, R23 ;  /* 0x000000179c067221 */ /* 0x000fd00000010000 */
[----:B------:R-:W-:Y:S03]  /*37b0*/  HGMMA.64x256x16.F32 R24, R152, gdesc[UR4].tnspB, R24, gsb0 ;  /* 0x43e0000498187df0 */ /* 0x000fe60008000818 */
[----:B------:R-:W-:Y:S02]  /*37c0*/  WARPGROUP.DEPBAR.LE gsb0, 0x0 ;  /* 0x00008000000079c5 */ /* 0x000fe40000010000 */
[----:B------:R-:W-:Y:S05]  /*37d0*/  @!P0 BRA `(.L_x_201) ;  /* 0x0000000000048947 */ /* 0x000fea0003800000 */
[----:B------:R-:W-:Y:S01]  /*37e0*/  BPT.TRAP 0x1 ;  /* 0x000000040000795c */ /* 0x000fe20000300000 */
.L_x_201:
[----:B------:R-:W-:Y:S02]  /*37f0*/  UISETP.GE.AND UP0, UPT, UR47, 0x61, UPT ;  /* 0x000000612f00788c */ /* 0x000fe4000bf06270 */
[----:B------:R-:W-:-:S04]  /*3800*/  UIADD3 UR27, UR27, 0x32460, URZ ;  /* 0x000324601b1b7890 */ /* 0x000fc8000fffe03f */
[----:B------:R-:W-:Y:S01]  /*3810*/  PLOP3.LUT P1, PT, PT, PT, UP0, 0x80, 0x0 ;  /* 0x000000000000781c */ /* 0x000fe20003f2f008 */
[----:B------:R-:W-:-:S09]  /*3820*/  UPRMT UR27, UR45, 0x654, UR27 ;  /* 0x000006542d1b7896 */ /* 0x000fd2000800001b */
[----:B------:R-:W-:Y:S03]  /*3830*/  SYNCS.ARRIVE.TRANS64.RED.A1T0 RZ, [UR27], RZ ;  /* 0x000000ffffff79a7 */ /* 0x000fe6000810041b */
[----:B------:R-:W-:Y:S05]  /*3840*/  @!P1 BRA `(.L_x_202) ;  /* 0x0000002800a09947 */ /* 0x000fea0003800000 */
[----:B------:R-:W-:Y:S01]  /*3850*/  IMAD.MOV.U32 R7, RZ, RZ, R4 ;  /* 0x000000ffff077224 */ /* 0x000fe200078e0004 */
[----:B------:R-:W-:Y:S01]  /*3860*/  UIADD3 UR46, UR46, -0x2, URZ ;  /* 0xfffffffe2e2e7890 */ /* 0x000fe2000fffe03f */
[----:B------:R-:W-:Y:S01]  /*3870*/  IMAD.MOV.U32 R8, RZ, RZ, R5 ;  /* 0x000000ffff087224 */ /* 0x000fe200078e0005 */
[----:B------:R-:W-:Y:S01]  /*3880*/  ULDC UR28, c[0x0][0xad0] ;  /* 0x0002b400001c7ab9 */ /* 0x000fe20000000800 */
[----:B------:R-:W-:-:S09]  /*3890*/  ULDC UR27, c[0x0][0xa80] ;  /* 0x0002a000001b7ab9 */ /* 0x000fd20000000800 */
.L_x_213:
[----:B------:R-:W-:Y:S01]  /*38a0*/  UIADD3 UR37, UR37, 0x1, URZ ;  /* 0x0000000125257890 */ /* 0x000fe2000fffe03f */
[----:B------:R-:W-:Y:S01]  /*38b0*/  IMAD.U32 R0, RZ, RZ, UR46 ;  /* 0x0000002eff007e24 */ /* 0x000fe2000f8e00ff */
        /* <DEDUP_REMOVED lines=8> */
.L_x_203:
[----:B------:R-:W0:Y:S01]  /*3940*/  S2UR UR30, SR_CgaCtaId ;  /* 0x00000000001e79c3 */ /* 0x000e220000008800 */
[----:B------:R-:W-:Y:S01]  /*3950*/  UMOV UR6, 0x400 ;  /* 0x0000040000067882 */ /* 0x000fe20000000000 */
[----:B------:R-:W-:-:S05]  /*3960*/  IMAD.U32 R0, RZ, RZ, UR36 ;  /* 0x00000024ff007e24 */ /* 0x000fca000f8e00ff */
[----:B------:R-:W-:Y:S01]  /*3970*/  SHF.L.U32 R0, R0, 0x1f, RZ ;  /* 0x0000001f00007819 */ /* 0x000fe200000006ff */
[----:B0-----:R-:W-:-:S04]  /*3980*/  ULEA UR20, UR30, UR6, 0x18 ;  /* 0x000000061e147291 */ /* 0x001fc8000f8ec03f */
[----:B------:R-:W-:-:S09]  /*3990*/  ULEA UR29, UR37, UR20, 0x3 ;  /* 0x00000014251d7291 */ /* 0x000fd2000f8e183f */
[----:B------:R0:W1:Y:S01]  /*39a0*/  SYNCS.PHASECHK.TRANS64.TRYWAIT P2, [UR29+0x32430], R0 ;  /* 0x03243000ff0075a7 */ /* 0x000062000804015d */
[----:B------:R-:W-:Y:S05]  /*39b0*/  @!P0 BRA `(.L_x_204) ;  /* 0x0000000000048947 */ /* 0x000fea0003800000 */
[----:B------:R-:W-:Y:S01]  /*39c0*/  BPT.TRAP 0x1 ;  /* 0x000000040000795c */ /* 0x000fe20000300000 */
.L_x_204:
[----:B-1----:R-:W-:Y:S05]  /*39d0*/  @P2 BRA `(.L_x_205) ;  /* 0x0000000000082947 */ /* 0x002fea0003800000 */
[----:B------:R-:W1:Y:S02]  /*39e0*/  SYNCS.PHASECHK.TRANS64.TRYWAIT P2, [UR29+0x32430], R0 ;  /* 0x03243000ff0075a7 */ /* 0x000e64000804015d */
[----:B-1----:R-:W-:Y:S05]  /*39f0*/  @!P2 BRA `(.L_x_206) ;  /* 0x0000009c0064a947 */ /* 0x002fea0003800000 */
.L_x_205:
[----:B------:R-:W-:Y:S01]  /*3a00*/  UIMAD UR6, UR37, 0x300, UR24 ;  /* 0x00000300250678a4 */ /* 0x000fe2000f8e0218 */
[----:B------:R-:W-:Y:S01]  /*3a10*/  WARPGROUP.ARRIVE ;  /* 0x00000000000079c5 */ /* 0x000fe20000000000 */
[----:B------:R-:W-:Y:S01]  /*3a20*/  UMOV UR7, 0x40000040 ;  /* 0x4000004000077882 */ /* 0x000fe20000000000 */
[----:B------:R-:W-:Y:S01]  /*3a30*/  UMOV UR11, 0x40000040 ;  /* 0x40000040000b7882 */ /* 0x000fe20000000000 */
[----:B------:R-:W-:Y:S02]  /*3a40*/  UIADD3 UR10, UR6, 0x2, URZ ;  /* 0x00000002060a7890 */ /* 0x000fe4000fffe03f */
[----:B------:R-:W-:Y:S01]  /*3a50*/  UIADD3 UR14, UR6, 0x4, URZ ;  /* 0x00000004060e7890 */ /* 0x000fe2000fffe03f */
[----:B------:R-:W-:Y:S02]  /*3a60*/  UMOV UR15, 0x40000040 ;  /* 0x40000040000f7882 */ /* 0x000fe40000000000 */
[----:B------:R-:W-:Y:S01]  /*3a70*/  HGMMA.64x96x16.F32 R152, gdesc[UR4], RZ, !UPT, gsb0 ;  /* 0x01600000049879f0 */ /* 0x000fe2000c0008ff */
[----:B------:R-:W-:Y:S01]  /*3a80*/  UIADD3 UR18, UR6, 0x6, URZ ;  /* 0x0000000606127890 */ /* 0x000fe2000fffe03f */
        /* <DEDUP_REMOVED lines=11> */
[----:B------:R-:W-:Y:S05]  /*3b40*/  @!P0 BRA `(.L_x_207) ;  /* 0x0000000000048947 */ /* 0x000fea0003800000 */
[----:B------:R-:W-:Y:S01]  /*3b50*/  BPT.TRAP 0x1 ;  /* 0x000000040000795c */ /* 0x000fe20000300000 */
.L_x_207:
[----:B------:R2:W3:Y:S01]  /*3b60*/  SYNCS.PHASECHK.TRANS64.TRYWAIT P2, [UR29+0x32450], R0 ;  /* 0x03245000ff0075a7 */ /* 0x0004e2000804015d */
[----:B------:R-:W-:Y:S05]  /*3b70*/  @!P0 BRA `(.L_x_208) ;  /* 0x0000000000048947 */ /* 0x000fea0003800000 */
[----:B------:R-:W-:Y:S01]  /*3b80*/  BPT.TRAP 0x1 ;  /* 0x000000040000795c */ /* 0x000fe20000300000 */
.L_x_208:
[----:B---3--:R-:W-:Y:S05]  /*3b90*/  @P2 BRA `(.L_x_209) ;  /* 0x0000000000082947 */ /* 0x008fea0003800000 */
[----:B------:R-:W3:Y:S02]  /*3ba0*/  SYNCS.PHASECHK.TRANS64.TRYWAIT P2, [UR29+0x32450], R0 ;  /* 0x03245000ff0075a7 */ /* 0x000ee4000804015d */
[----:B---3--:R-:W-:Y:S05]  /*3bb0*/  @!P2 BRA `(.L_x_210) ;  /* 0x0000009c000ca947 */ /* 0x008fea0003800000 */
.L_x_209:
[----:B------:R-:W-:Y:S01]  /*3bc0*/  ULEA UR20, UR42, UR20, 0xd ;  /* 0x000000142a147291 */ /* 0x000fe2000f8e683f */
[----:B------:R-:W-:Y:S01]  /*3bd0*/  WARPGROUP.ARRIVE ;  /* 0x00000000000079c5 */ /* 0x000fe20000000000 */
[----:B------:R-:W-:-:S05]  /*3be0*/  UIMAD UR7, UR37, 0xc00, UR25 ;  /* 0x00000c00250778a4 */ /* 0x000fca000f8e0219 */
[----:B------:R-:W3:Y:S01]  /*3bf0*/  S2R R201, SR_TID.X ;  /* 0x0000000000c97919 */ /* 0x000ee20000002100 */
[----:B------:R-:W-:Y:S01]  /*3c00*/  UIADD3 UR20, UR20, 0x22400, URZ ;  /* 0x0002240014147890 */ /* 0x000fe2000fffe03f */
[----:B------:R-:W-:Y:S01]  /*3c10*/  UMOV UR23, 0x40000040 ;  /* 0x4000004000177882 */ /* 0x000fe20000000000 */
[----:B------:R-:W-:Y:S02]  /*3c20*/  UMOV UR21, 0x40000040 ;  /* 0x4000004000157882 */ /* 0x000fe40000000000 */
[----:B------:R-:W-:Y:S01]  /*3c30*/  USHF.R.U32.HI UR20, URZ, 0x4, UR20 ;  /* 0x000000043f147899 */ /* 0x000fe20008011614 */
[----:B------:R-:W-:-:S03]  /*3c40*/  UMOV UR22, UR7 ;  /* 0x0000000700167c82 */ /* 0x000fc60008000000 */
[----:B------:R-:W-:-:S04]  /*3c50*/  ULOP3.LUT UR6, UR20, 0x3fff, URZ, 0xc0, !UPT ;  /* 0x00003fff14067892 */ /* 0x000fc8000f8ec03f */
[----:B------:R-:W-:-:S07]  /*3c60*/  ULOP3.LUT UR6, UR6, 0x10000, URZ, 0xfc, !UPT ;  /* 0x0001000006067892 */ /* 0x000fce000f8efc3f */
[----:B------:R-:W-:Y:S02]  /*3c70*/  UMOV UR20, UR6 ;  /* 0x0000000600147c82 */ /* 0x000fe40008000000 */
[----:B------:R-:W-:Y:S01]  /*3c80*/  HGMMA.64x96x16.F32 R152, gdesc[UR20], R152, gsb0 ;  /* 0x01600000149879f0 */ /* 0x000fe20008000898 */
[----:B------:R-:W-:Y:S02]  /*3c90*/  UIADD3 UR22, UR7, 0x2, URZ ;  /* 0x0000000207167890 */ /* 0x000fe4000fffe03f */
[----:B------:R-:W-:Y:S01]  /*3ca0*/  UIADD3 UR20, UR6, 0x2, URZ ;  /* 0x0000000206147890 */ /* 0x000fe2000fffe03f */
[----:B------:R-:W-:Y:S01]  /*3cb0*/  UMOV UR23, 0x40000040 ;  /* 0x4000004000177882 */ /* 0x000fe20000000000 */
[----:B------:R-:W-:Y:S01]  /*3cc0*/  UMOV UR21, 0x40000040 ;  /* 0x4000004000157882 */ /* 0x000fe20000000000 */
[----:B---3--:R-:W-:-:S04]  /*3cd0*/  SHF.R.U32.HI R201, RZ, 0x7, R201 ;  /* 0x00000007ffc97819 */ /* 0x008fc800000116c9 */
[----:B012---:R-:W-:Y:S01]  /*3ce0*/  IADD3 R0, -R201, 0xb, RZ ;  /* 0x0000000bc9007810 */ /* 0x007fe20007ffe1ff */
        /* <DEDUP_REMOVED lines=105> */
.L_x_211:
        /* <DEDUP_REMOVED lines=60> */
[----:B------:R-:W-:Y:S01]  /*4740*/  UMOV UR10, UR27 ;  /* 0x0000001b000a7c82 */ /* 0x000fe20008000000 */
[----:B------:R-:W-:Y:S01]  /*4750*/  UIADD3 UR6, UR29, 0x32440, URZ ;  /* 0x000324401d067890 */ /* 0x000fe2000fffe03f */
[----:B------:R-:W2:Y:S01]  /*4760*/  MUFU.TANH R156, R156 ;  /* 0x0000009c009c7308 */ /* 0x000ea20000002400 */
[----:B---3--:R-:W-:Y:S01]  /*4770*/  FMNMX.FTZ R5, R15, R152, !PT ;  /* 0x000000980f057209 */ /* 0x008fe20007810000 */
[----:B------:R-:W-:-:S02]  /*4780*/  UIMAD UR11, UR37, 0xc00, UR26 ;  /* 0x00000c00250b78a4 */ /* 0x000fc4000f8e021a */
[----:B------:R-:W-:Y:S01]  /*4790*/  UPRMT UR6, UR30, 0x654, UR6 ;  /* 0x000006541e067896 */ /* 0x000fe20008000006 */
[----:B------:R-:W-:-:S03]  /*47a0*/  UMOV UR7, 0x40000040 ;  /* 0x4000004000077882 */ /* 0x000fc60000000000 */
[----:B------:R-:W3:Y:S01]  /*47b0*/  MUFU.TANH R11, R11 ;  /* 0x0000000b000b7308 */ /* 0x000ee20000002400 */
[----:B-1----:R-:W-:-:S04]  /*47c0*/  FMNMX.FTZ R152, R10, R7, !PT ;  /* 0x000000070a987209 */ /* 0x002fc80007810000 */
[----:B------:R-:W-:Y:S01]  /*47d0*/  SYNCS.ARRIVE.TRANS64.RED.A1T0 RZ, [UR6], RZ ;  /* 0x000000ffffff79a7 */ /* 0x000fe20008100406 */
[----:B------:R-:W-:Y:S02]  /*47e0*/  UMOV UR6, UR11 ;  /* 0x0000000b00067c82 */ /* 0x000fe40008000000 */
        /* <DEDUP_REMOVED lines=75> */
[----:B---3--:R-:W-:-:S05]  /*4ca0*/  FMNMX.FTZ R153, R188, R153, !PT ;  /* 0x00000099bc997209 */ /* 0x008fca0007810000 */
[----:B------:R-:W3:Y:S02]  /*4cb0*/  SHFL.BFLY PT, R154, R153, 0x2, 0x1f ;  /* 0x0c401f00999a7f89 */ /* 0x000ee400000e0000 */
[----:B------:R-:W4:Y:S01]  /*4cc0*/  MUFU.TANH R192, R192 ;  /* 0x000000c000c07308 */ /* 0x000f220000002400 */
[----:B-1----:R-:W-:-:S04]  /*4cd0*/  FMNMX.FTZ R152, R189, R152, !PT ;  /* 0x00000098bd987209 */ /* 0x002fc80007810000 */
[----:B--2---:R-:W-:-:S04]  /*4ce0*/  FMNMX.FTZ R5, R191, R152, !PT ;  /* 0x00000098bf057209 */ /* 0x004fc80007810000 */
[----:B----4-:R-:W-:-:S05]  /*4cf0*/  FMNMX.FTZ R152, R192, R5, !PT ;  /* 0x00000005c0987209 */ /* 0x010fca0007810000 */
[----:B------:R-:W1:Y:S01]  /*4d00*/  SHFL.BFLY PT, R155, R152, 0x2, 0x1f ;  /* 0x0c401f00989b7f89 */ /* 0x000e6200000e0000 */
[----:B---3--:R-:W-:-:S05]  /*4d10*/  FMNMX.FTZ R154, R153, R154, !PT ;  /* 0x0000009a999a7209 */ /* 0x008fca0007810000 */
[----:B------:R-:W2:Y:S01]  /*4d20*/  SHFL.BFLY PT, R5, R154, 0x1, 0x1f ;  /* 0x0c201f009a057f89 */ /* 0x000ea200000e0000 */
[----:B-1----:R-:W-:Y:S01]  /*4d30*/  FMNMX.FTZ R155, R152, R155, !PT ;  /* 0x0000009b989b7209 */ /* 0x002fe20007810000 */
[----:B------:R-:W-:-:S04]  /*4d40*/  VIADD R152, R201, 0x8 ;  /* 0x00000008c9987836 */ /* 0x000fc80000000000 */
[----:B------:R-:W1:Y:S01]  /*4d50*/  SHFL.BFLY PT, R194, R155, 0x1, 0x1f ;  /* 0x0c201f009bc27f89 */ /* 0x000e6200000e0000 */
[----:B--2---:R-:W-:-:S05]  /*4d60*/  FMNMX.FTZ R5, R154, R5, !PT ;  /* 0x000000059a057209 */ /* 0x004fca0007810000 */
[C---:B------:R-:W-:Y:S01]  /*4d70*/  FMUL.FTZ R193, R5.reuse, UR10 ;  /* 0x0000000a05c17c20 */ /* 0x040fe20008410000 */
[----:B------:R-:W-:-:S03]  /*4d80*/  FADD.FTZ R8, -R5, R8 ;  /* 0x0000000805087221 */ /* 0x000fc60000010100 */
[--C-:B------:R-:W-:Y:S01]  /*4d90*/  FFMA.FTZ R190, R4, UR10, -R193.reuse ;  /* 0x0000000a04be7c23 */ /* 0x100fe200080108c1 */
[----:B------:R-:W-:Y:S01]  /*4da0*/  FMUL.FTZ R8, R8, UR10 ;  /* 0x0000000a08087c20 */ /* 0x000fe20008410000 */
        /* <DEDUP_REMOVED lines=11> */
[----:B-1----:R-:W-:Y:S01]  /*4e60*/  FMNMX.FTZ R4, R155, R194, !PT ;  /* 0x000000c29b047209 */ /* 0x002fe20007810000 */
[----:B------:R-:W1:Y:S04]  /*4e70*/  MUFU.EX2 R8, R8 ;  /* 0x0000000800087308 */ /* 0x000e680000000800 */
[C---:B------:R-:W-:Y:S01]  /*4e80*/  FADD.FTZ R7, -R4.reuse, R7 ;  /* 0x0000000704077221 */ /* 0x040fe20000010100 */
[----:B------:R-:W-:-:S03]  /*4e90*/  FMUL.FTZ R194, R4, UR10 ;  /* 0x0000000a04c27c20 */ /* 0x000fc60008410000 */
[----:B------:R-:W-:Y:S01]  /*4ea0*/  FMUL.FTZ R7, R7, UR10 ;  /* 0x0000000a07077c20 */ /* 0x000fe20008410000 */
[--C-:B------:R-:W-:Y:S01]  /*4eb0*/  FFMA.FTZ R10, R10, UR10, -R194.reuse ;  /* 0x0000000a0a0a7c23 */ /* 0x100fe200080108c2 */
[--C-:B------:R-:W-:Y:S01]  /*4ec0*/  FFMA.FTZ R11, R11, UR10, -R194.reuse ;  /* 0x0000000a0b0b7c23 */ /* 0x100fe200080108c2 */
[--C-:B------:R-:W-:Y:S01]  /*4ed0*/  FFMA.FTZ R20, R20, UR10, -R194.reuse ;  /* 0x0000000a14147c23 */ /* 0x100fe200080108c2 */
[--C-:B------:R-:W-:Y:S01]  /*4ee0*/  FFMA.FTZ R195, R22, UR10, -R194.reuse ;  /* 0x0000000a16c37c23 */ /* 0x100fe200080108c2 */
[----:B------:R-:W-:Y:S01]  /*4ef0*/  MUFU.EX2 R9, R9 ;  /* 0x0000000900097308 */ /* 0x000fe20000000800 */
[----:B------:R2:W-:Y:S01]  /*4f00*/  BAR.SYNC.DEFER_BLOCKING R152, 0x100 ;  /* 0x000400980000751d */ /* 0x0005e20000010000 */
[--C-:B------:R-:W-:Y:S01]  /*4f10*/  FFMA.FTZ R22, R156, UR10, -R193.reuse ;  /* 0x0000000a9c167c23 */ /* 0x100fe200080108c1 */
[--C-:B------:R-:W-:Y:S01]  /*4f20*/  FFMA.FTZ R156, R23, UR10, -R194.reuse ;  /* 0x0000000a179c7c23 */ /* 0x100fe200080108c2 */
[-C--:B-1----:R-:W-:Y:S01]  /*4f30*/  FMUL.FTZ R24, R24, R8.reuse ;  /* 0x0000000818187220 */ /* 0x082fe20000410000 */
[-C--:B------:R-:W-:Y:S01]  /*4f40*/  FMUL.FTZ R25, R25, R8.reuse ;  /* 0x0000000819197220 */ /* 0x080fe20000410000 */
[-C--:B------:R-:W-:Y:S01]  /*4f50*/  FMUL.FTZ R28, R28, R8.reuse ;  /* 0x000000081c1c7220 */ /* 0x080fe20000410000 */
[-C--:B------:R-:W-:Y:S01]  /*4f60*/  FMUL.FTZ R29, R29, R8.reuse ;  /* 0x000000081d1d7220 */ /* 0x080fe20000410000 */
[----:B------:R-:W1:Y:S01]  /*4f70*/  MUFU.EX2 R7, R7 ;  /* 0x0000000700077308 */ /* 0x000e620000000800 */
        /* <DEDUP_REMOVED lines=15> */
[----:B------:R-:W3:Y:S01]  /*5070*/  MUFU.EX2 R14, R14 ;  /* 0x0000000e000e7308 */ /* 0x000ee20000000800 */
        /* <DEDUP_REMOVED lines=15> */
[----:B------:R-:W4:Y:S01]  /*5170*/  MUFU.EX2 R11, R11 ;  /* 0x0000000b000b7308 */ /* 0x000f220000000800 */
        /* <DEDUP_REMOVED lines=15> */
[----:B------:R-:W5:Y:S01]  /*5270*/  MUFU.EX2 R195, R195 ;  /* 0x000000c300c37308 */ /* 0x000f620000000800 */
        /* <DEDUP_REMOVED lines=18> */
[-C--:B-1----:R-:W-:Y:S01]  /*53a0*/  FMUL.FTZ R26, R26, R7.reuse ;  /* 0x000000071a1a7220 */ /* 0x082fe20000410000 */
        /* <DEDUP_REMOVED lines=63> */
[----:B--2---:R-:W-:Y:S01]  /*57a0*/  F2FP.F16.F32.PACK_AB R152, R190, R9 ;  /* 0x00000009be98723e */ /* 0x004fe200000000ff */
[--C-:B------:R-:W-:Y:S01]  /*57b0*/  FFMA.FTZ R21, R21, UR10, -R194.reuse ;  /* 0x0000000a15157c23 */ /* 0x100fe200080108c2 */
[----:B---3--:R-:W-:Y:S01]  /*57c0*/  F2FP.F16.F32.PACK_AB R154, R14, R13 ;  /* 0x0000000d0e9a723e */ /* 0x008fe200000000ff */
[--C-:B------:R-:W-:Y:S01]  /*57d0*/  FFMA.FTZ R23, R160, UR10, -R194.reuse ;  /* 0x0000000aa0177c23 */ /* 0x100fe200080108c2 */
[----:B----4-:R-:W-:Y:S01]  /*57e0*/  F2FP.F16.F32.PACK_AB R153, R11, R10 ;  /* 0x0000000a0b99723e */ /* 0x010fe200000000ff */
[--C-:B------:R-:W-:Y:S01]  /*57f0*/  FFMA.FTZ R158, R162, UR10, -R194.reuse ;  /* 0x0000000aa29e7c23 */ /* 0x100fe200080108c2 */
[----:B-----5:R-:W-:Y:S01]  /*5800*/  F2FP.F16.F32.PACK_AB R155, R195, R20 ;  /* 0x00000014c39b723e */ /* 0x020fe200000000ff */
[----:B------:R-:W-:Y:S01]  /*5810*/  MUFU.EX2 R12, R12 ;  /* 0x0000000c000c7308 */ /* 0x000fe20000000800 */
[--C-:B------:R-:W-:Y:S01]  /*5820*/  FFMA.FTZ R160, R159, UR10, -R193.reuse ;  /* 0x0000000a9fa07c23 */ /* 0x100fe200080108c1 */
[--C-:B------:R-:W-:Y:S01]  /*5830*/  FFMA.FTZ R159, R164, UR10, -R193.reuse ;  /* 0x0000000aa49f7c23 */ /* 0x100fe200080108c1 */
[----:B------:R-:W-:Y:S01]  /*5840*/  WARPGROUP.ARRIVE ;  /* 0x00000000000079c5 */ /* 0x000fe20000000000 */
[--C-:B------:R-:W-:Y:S01]  /*5850*/  FFMA.FTZ R162, R166, UR10, -R193.reuse ;  /* 0x0000000aa6a27c23 */ /* 0x100fe200080108c1 */
[--C-:B------:R-:W-:Y:S01]  /*5860*/  FFMA.FTZ R164, R163, UR10, -R194.reuse ;  /* 0x0000000aa3a47c23 */ /* 0x100fe200080108c2 */
[--C-:B------:R-:W-:Y:S01]  /*5870*/  FFMA.FTZ R161, R161, UR10, -R194.reuse ;  /* 0x0000000aa1a17c23 */ /* 0x100fe200080108c2 */
[--C-:B------:R-:W-:Y:S01]  /*5880*/  FFMA.FTZ R163, R168, UR10, -R194.reuse ;  /* 0x0000000aa8a37c23 */ /* 0x100fe200080108c2 */
[----:B------:R-:W1:Y:S01]  /*5890*/  MUFU.EX2 R15, R15 ;  /* 0x0000000f000f7308 */ /* 0x000e620000000800 */
[----:B------:R-:W-:Y:S01]  /*58a0*/  HGMMA.64x256x16.F32 R24, R152, gdesc[UR4].tnspB, R24, gsb0 ;  /* 0x43e0000498187df0 */ /* 0x000fe20008000818 */
[----:B------:R-:W-:Y:S01]  /*58b0*/  UIADD3 UR6, UR11, 0x80, URZ ;  /* 0x000000800b067890 */ /* 0x000fe2000fffe03f */
[--C-:B------:R-:W-:Y:S01]  /*58c0*/  FFMA.FTZ R166, R170, UR10, -R194.reuse ;  /* 0x0000000aaaa67c23 */ /* 0x100fe200080108c2 */
[----:B------:R-:W-:Y:S01]  /*58d0*/  UMOV UR7, 0x40000040 ;  /* 0x4000004000077882 */ /* 0x000fe20000000000 */
        /* <DEDUP_REMOVED lines=20> */
[--C-:B------:R-:W-:Y:S01]  /*5a20*/  FFMA.FTZ R185, R185, UR10, -R194.reuse ;  /* 0x0000000ab9b97c23 */ /* 0x100fe200080108c2 */
[--C-:B------:R-:W-:Y:S01]  /*5a30*/  FFMA.FTZ R188, R189, UR10, -R194.reuse ;  /* 0x0000000abdbc7c23 */ /* 0x100fe200080108c2 */
[--C-:B------:R-:W-:Y:S01]  /*5a40*/  FFMA.FTZ R187, R191, UR10, -R194.reuse ;  /* 0x0000000abfbb7c23 */ /* 0x100fe200080108c2 */
[----:B------:R-:W-:Y:S01]  /*5a50*/  FFMA.FTZ R192, R192, UR10, -R194 ;  /* 0x0000000ac0c07c23 */ /* 0x000fe200080108c2 */
[----:B------:R-:W-:Y:S01]  /*5a60*/  FFMA.FTZ R3, R8, R3, R9 ;  /* 0x0000000308037223 */ /* 0x000fe20000010009 */
[----:B------:R-:W-:-:S02]  /*5a70*/  FFMA.FTZ R6, R7, R6, R10 ;  /* 0x0000000607067223 */ /* 0x000fc4000001000a */
[----:B------:R-:W2:Y:S01]  /*5a80*/  MUFU.EX2 R156, R156 ;  /* 0x0000009c009c7308 */ /* 0x000ea20000000800 */
[----:B------:R-:W-:Y:S01]  /*5a90*/  FADD.FTZ R190, R190, R3 ;  /* 0x00000003bebe7221 */ /* 0x000fe20000010000 */
[----:B------:R-:W-:-:S03]  /*5aa0*/  FADD.FTZ R11, R11, R6 ;  /* 0x000000060b0b7221 */ /* 0x000fc60000010000 */
[----:B------:R-:W-:Y:S01]  /*5ab0*/  FADD.FTZ R13, R13, R190 ;  /* 0x000000be0d0d7221 */ /* 0x000fe20000010000 */
[----:B------:R-:W-:Y:S02]  /*5ac0*/  FADD.FTZ R20, R20, R11 ;  /* 0x0000000b14147221 */ /* 0x000fe40000010000 */
[----:B------:R-:W-:Y:S01]  /*5ad0*/  MUFU.EX2 R23, R23 ;  /* 0x0000001700177308 */ /* 0x000fe20000000800 */
[----:B------:R-:W-:Y:S01]  /*5ae0*/  FADD.FTZ R13, R14, R13 ;  /* 0x0000000d0e0d7221 */ /* 0x000fe20000010000 */
[----:B------:R-:W-:-:S06]  /*5af0*/  FADD.FTZ R20, R195, R20 ;  /* 0x00000014c3147221 */ /* 0x000fcc0000010000 */
        /* <DEDUP_REMOVED lines=8> */
[----:B------:R-:W0:Y:S08]  /*5b80*/  MUFU.EX2 R166, R166 ;  /* 0x000000a600a67308 */ /* 0x000e300000000800 */
[----:B------:R-:W-:Y:S08]  /*5b90*/  MUFU.EX2 R165, R165 ;  /* 0x000000a500a57308 */ /* 0x000ff00000000800 */
[----:B------:R-:W0:Y:S08]  /*5ba0*/  MUFU.EX2 R168, R168 ;  /* 0x000000a800a87308 */ /* 0x000e300000000800 */
[----:B------:R-:W-:Y:S08]  /*5bb0*/  MUFU.EX2 R167, R167 ;  /* 0x000000a700a77308 */ /* 0x000ff00000000800 */
[----:B------:R-:W-:Y:S08]  /*5bc0*/  MUFU.EX2 R170, R170 ;  /* 0x000000aa00aa7308 */ /* 0x000ff00000000800 */
[----:B------:R-:W-:Y:S08]  /*5bd0*/  MUFU.EX2 R169, R169 ;  /* 0x000000a900a97308 */ /* 0x000ff00000000800 */
[----:B------:R-:W0:Y:S08]  /*5be0*/  MUFU.EX2 R172, R172 ;  /* 0x000000ac00ac7308 */ /* 0x000e300000000800 */
        /* <DEDUP_REMOVED lines=12> */
[----:B------:R-:W-:Y:S01]  /*5cb0*/  MUFU.EX2 R183, R183 ;  /* 0x000000b700b77308 */ /* 0x000fe20000000800 */
[----:B------:R-:W-:-:S02]  /*5cc0*/  WARPGROUP.DEPBAR.LE gsb0, 0x0 ;  /* 0x00008000000079c5 */ /* 0x000fc40000010000 */
[----:B-1----:R-:W-:-:S05]  /*5cd0*/  F2FP.F16.F32.PACK_AB R152, R15, R12 ;  /* 0x0000000c0f98723e */ /* 0x002fca00000000ff */
[----:B------:R-:W-:Y:S01]  /*5ce0*/  MUFU.EX2 R186, R186 ;  /* 0x000000ba00ba7308 */ /* 0x000fe20000000800 */
[----:B--2---:R-:W-:Y:S01]  /*5cf0*/  F2FP.F16.F32.PACK_AB R153, R156, R21 ;  /* 0x000000159c99723e */ /* 0x004fe200000000ff */
[----:B------:R-:W-:Y:S01]  /*5d00*/  FADD.FTZ R12, R12, R13 ;  /* 0x0000000d0c0c7221 */ /* 0x000fe20000010000 */
[----:B------:R-:W-:Y:S01]  /*5d10*/  F2FP.F16.F32.PACK_AB R154, R197, R22 ;  /* 0x00000016c59a723e */ /* 0x000fe200000000ff */
[----:B------:R-:W-:Y:S01]  /*5d20*/  FADD.FTZ R21, R21, R20 ;  /* 0x0000001415157221 */ /* 0x000fe20000010000 */
[----:B---3--:R-:W-:Y:S01]  /*5d30*/  F2FP.F16.F32.PACK_AB R155, R158, R23 ;  /* 0x000000179e9b723e */ /* 0x008fe200000000ff */
[----:B------:R-:W-:Y:S02]  /*5d40*/  FADD.FTZ R15, R15, R12 ;  /* 0x0000000c0f0f7221 */ /* 0x000fe40000010000 */
[----:B------:R-:W-:Y:S01]  /*5d50*/  MUFU.EX2 R185, R185 ;  /* 0x000000b900b97308 */ /* 0x000fe20000000800 */
[----:B------:R-:W-:Y:S01]  /*5d60*/  WARPGROUP.ARRIVE ;  /* 0x00000000000079c5 */ /* 0x000fe20000000000 */
[----:B------:R-:W-:Y:S01]  /*5d70*/  FADD.FTZ R156, R156, R21 ;  /* 0x000000159c9c7221 */ /* 0x000fe20000010000 */
[----:B------:R-:W-:-:S03]  /*5d80*/  FADD.FTZ R22, R22, R15 ;  /* 0x0000000f16167221 */ /* 0x000fc60000010000 */
[----:B------:R-:W-:Y:S01]  /*5d90*/  FADD.FTZ R23, R23, R156 ;  /* 0x0000009c17177221 */ /* 0x000fe20000010000 */
[----:B------:R-:W-:Y:S01]  /*5da0*/  HGMMA.64x256x16.F32 R24, R152, gdesc[UR4].tnspB, R24, gsb0 ;  /* 0x43e0000498187df0 */ /* 0x000fe20008000818 */
[----:B------:R-:W-:Y:S01]  /*5db0*/  UIADD3 UR6, UR11, 0x100, URZ ;  /* 0x000001000b067890 */ /* 0x000fe2000fffe03f */
[----:B------:R-:W1:Y:S01]  /*5dc0*/  MUFU.EX2 R188, R188 ;  /* 0x000000bc00bc7308 */ /* 0x000e620000000800 */
[----:B------:R-:W-:Y:S01]  /*5dd0*/  UMOV UR7, 0x40000040 ;  /* 0x4000004000077882 */ /* 0x000fe20000000000 */
[----:B------:R-:W-:Y:S01]  /*5de0*/  FADD.FTZ R22, R197, R22 ;  /* 0x00000016c5167221 */ /* 0x000fe20000010000 */
[----:B------:R-:W-:-:S05]  /*5df0*/  FADD.FTZ R158, R158, R23 ;  /* 0x000000179e9e7221 */ /* 0x000fca0000010000 */
[----:B------:R-:W-:Y:S08]  /*5e00*/  MUFU.EX2 R187, R187 ;  /* 0x000000bb00bb7308 */ /* 0x000ff00000000800 */
[----:B------:R-:W2:Y:S01]  /*5e10*/  MUFU.EX2 R192, R192 ;  /* 0x000000c000c07308 */ /* 0x000ea20000000800 */
[----:B------:R-:W-:Y:S02]  /*5e20*/  WARPGROUP.DEPBAR.LE gsb0, 0x0 ;  /* 0x00008000000079c5 */ /* 0x000fe40000010000 */
[----:B----4-:R-:W-:Y:S01]  /*5e30*/  F2FP.F16.F32.PACK_AB R152, R160, R157 ;  /* 0x0000009da098723e */ /* 0x010fe200000000ff */
[----:B------:R-:W-:Y:S01]  /*5e40*/  FADD.FTZ R157, R157, R22 ;  /* 0x000000169d9d7221 */ /* 0x000fe20000010000 */
[----:B-----5:R-:W-:Y:S01]  /*5e50*/  F2FP.F16.F32.PACK_AB R153, R164, R161 ;  /* 0x000000a1a499723e */ /* 0x020fe200000000ff */
[----:B------:R-:W-:Y:S01]  /*5e60*/  FADD.FTZ R161, R161, R158 ;  /* 0x0000009ea1a17221 */ /* 0x000fe20000010000 */
[----:B------:R-:W-:Y:S01]  /*5e70*/  F2FP.F16.F32.PACK_AB R154, R162, R159 ;  /* 0x0000009fa29a723e */ /* 0x000fe200000000ff */
[----:B------:R-:W-:Y:S01]  /*5e80*/  FADD.FTZ R160, R160, R157 ;  /* 0x0000009da0a07221 */ /* 0x000fe20000010000 */
[----:B0-----:R-:W-:Y:S01]  /*5e90*/  F2FP.F16.F32.PACK_AB R155, R166, R163 ;  /* 0x000000a3a69b723e */ /* 0x001fe200000000ff */
[----:B------:R-:W-:-:S02]  /*5ea0*/  FADD.FTZ R164, R164, R161 ;  /* 0x000000a1a4a47221 */ /* 0x000fc40000010000 */
[----:B------:R-:W-:Y:S01]  /*5eb0*/  FADD.FTZ R159, R159, R160 ;  /* 0x000000a09f9f7221 */ /* 0x000fe20000010000 */
[----:B------:R-:W-:Y:S01]  /*5ec0*/  WARPGROUP.ARRIVE ;  /* 0x00000000000079c5 */ /* 0x000fe20000000000 */
[----:B------:R-:W-:Y:S02]  /*5ed0*/  FADD.FTZ R163, R163, R164 ;  /* 0x000000a4a3a37221 */ /* 0x000fe40000010000 */
[----:B------:R-:W-:Y:S02]  /*5ee0*/  FADD.FTZ R162, R162, R159 ;  /* 0x0000009fa2a27221 */ /* 0x000fe40000010000 */
[----:B------:R-:W-:Y:S01]  /*5ef0*/  FADD.FTZ R166, R166, R163 ;  /* 0x000000a3a6a67221 */ /* 0x000fe20000010000 */
[----:B------:R-:W-:Y:S01]  /*5f00*/  HGMMA.64x256x16.F32 R24, R152, gdesc[UR4].tnspB, R24, gsb0 ;  /* 0x43e0000498187df0 */ /* 0x000fe20008000818 */
[----:B------:R-:W-:Y:S01]  /*5f10*/  UIADD3 UR6, UR11, 0x180, URZ ;  /* 0x000001800b067890 */ /* 0x000fe2000fffe03f */
[----:B------:R-:W-:Y:S01]  /*5f20*/  UMOV UR7, 0x40000040 ;  /* 0x4000004000077882 */ /* 0x000fe20000000000 */
[----:B------:R-:W-:-:S02]  /*5f30*/  WARPGROUP.DEPBAR.LE gsb0, 0x0 ;  /* 0x00008000000079c5 */ /* 0x000fc40000010000 */
[----:B------:R-:W-:Y:S01]  /*5f40*/  F2FP.F16.F32.PACK_AB R152, R168, R165 ;  /* 0x000000a5a898723e */ /* 0x000fe200000000ff */
[----:B------:R-:W-:Y:S01]  /*5f50*/  FADD.FTZ R165, R165, R162 ;  /* 0x000000a2a5a57221 */ /* 0x000fe20000010000 */
[----:B------:R-:W-:Y:S01]  /*5f60*/  F2FP.F16.F32.PACK_AB R153, R172, R169 ;  /* 0x000000a9ac99723e */ /* 0x000fe200000000ff */
[----:B------:R-:W-:Y:S01]  /*5f70*/  FADD.FTZ R169, R169, R166 ;  /* 0x000000a6a9a97221 */ /* 0x000fe20000010000 */
[----:B------:R-:W-:Y:S01]  /*5f80*/  F2FP.F16.F32.PACK_AB R154, R170, R167 ;  /* 0x000000a7aa9a723e */ /* 0x000fe200000000ff */
[----:B------:R-:W-:Y:S01]  /*5f90*/  FADD.FTZ R168, R168, R165 ;  /* 0x000000a5a8a87221 */ /* 0x000fe20000010000 */
[----:B------:R-:W-:Y:S01]  /*5fa0*/  F2FP.F16.F32.PACK_AB R155, R174, R171 ;  /* 0x000000abae9b723e */ /* 0x000fe200000000ff */
[----:B------:R-:W-:Y:S02]  /*5fb0*/  FADD.FTZ R172, R172, R169 ;  /* 0x000000a9acac7221 */ /* 0x000fe40000010000 */
[----:B------:R-:W-:Y:S01]  /*5fc0*/  FADD.FTZ R167, R167, R168 ;  /* 0x000000a8a7a77221 */ /* 0x000fe20000010000 */
[----:B------:R-:W-:Y:S01]  /*5fd0*/  WARPGROUP.ARRIVE ;  /* 0x00000000000079c5 */ /* 0x000fe20000000000 */
[----:B------:R-:W-:-:S02]  /*5fe0*/  FADD.FTZ R171, R171, R172 ;  /* 0x000000acabab7221 */ /* 0x000fc40000010000 */
        /* <DEDUP_REMOVED lines=25> */
[----:B-1----:R-:W-:Y:S01]  /*6180*/  F2FP.F16.F32.PACK_AB R153, R188, R185 ;  /* 0x000000b9bc99723e */ /* 0x002fe200000000ff */
        /* <DEDUP_REMOVED lines=14> */
.L_x_212:
[----:B------:R-:W-:Y:S01]  /*6270*/  UIADD3 UR29, UR29, 0x32460, URZ ;  /* 0x000324601d1d7890 */ /* 0x000fe2000fffe03f */
[----:B------:R-:W-:Y:S01]  /*6280*/  IMAD.MOV.U32 R7, RZ, RZ, R4 ;  /* 0x000000ffff077224 */ /* 0x000fe200078e0004 */
[----:B------:R-:W-:Y:S02]  /*6290*/  MOV R8, R5 ;  /* 0x0000000500087202 */ /* 0x000fe40000000f00 */
[----:B------:R-:W-:-:S09]  /*62a0*/  UPRMT UR29, UR30, 0x654, UR29 ;  /* 0x000006541e1d7896 */ /* 0x000fd2000800001d */
[----:B------:R-:W-:Y:S01]  /*62b0*/  SYNCS.ARRIVE.TRANS64.RED.A1T0 RZ, [UR29], RZ ;  /* 0x000000ffffff79a7 */ /* 0x000fe2000810041d */
[----:B------:R-:W-:Y:S05]  /*62c0*/  @P1 BRA `(.L_x_213) ;  /* 0xffffffd400741947 */ /* 0x000fea000383ffff */
.L_x_202:
[----:B------:R-:W0:Y:S01]  /*62d0*/  SHFL.BFLY PT, R8, R3, 0x2, 0x1f ;  /* 0x0c401f0003087f89 */ /* 0x000e2200000e0000 */
[----:B------:R-:W-:Y:S01]  /*62e0*/  IMAD.MOV.U32 R12, RZ, RZ, RZ ;  /* 0x000000ffff0c7224 */ /* 0x000fe200078e00ff */
[----:B------:R-:W-:Y:S01]  /*62f0*/  MOV R204, 0x400 ;  /* 0x0000040000cc7802 */ /* 0x000fe20000000f00 */
[----:B------:R-:W-:Y:S01]  /*6300*/  IMAD.U32 R14, RZ, RZ, UR10 ;  /* 0x0000000aff0e7e24 */ /* 0x000fe2000f8e00ff */
[----:B------:R-:W1:Y:S01]  /*6310*/  SHFL.BFLY PT, R9, R6, 0x2, 0x1f ;  /* 0x0c401f0006097f89 */ /* 0x000e6200000e0000 */
[----:B------:R-:W-:Y:S01]  /*6320*/  IMAD.U32 R22, RZ, RZ, UR10 ;  /* 0x0000000aff167e24 */ /* 0x000fe2000f8e00ff */
[----:B------:R-:W2:Y:S01]  /*6330*/  LDC R210, c[0x0][0xce8] ;  /* 0x00033a00ffd27b82 */ /* 0x000ea20000000800 */
[----:B------:R-:W-:Y:S01]  /*6340*/  UIADD3 UR4, -UR43, URZ, URZ ;  /* 0x0000003f2b047290 */ /* 0x000fe2000fffe13f */
[----:B------:R-:W3:Y:S01]  /*6350*/  S2R R11, SR_CgaCtaId ;  /* 0x00000000000b7919 */ /* 0x000ee20000008800 */
[----:B------:R-:W-:Y:S01]  /*6360*/  ULDC UR10, c[0x0][0xd44] ;  /* 0x00035100000a7ab9 */ /* 0x000fe20000000800 */
[----:B------:R-:W-:Y:S01]  /*6370*/  ULDC.64 UR6, c[0x0][0xc90] ;  /* 0x0003240000067ab9 */ /* 0x000fe20000000a00 */
[----:B------:R-:W-:Y:S01]  /*6380*/  UIMAD UR10, UR10, UR4, UR41 ;  /* 0x000000040a0a72a4 */ /* 0x000fe2000f8e0229 */
[----:B------:R-:W4:Y:S01]  /*6390*/  S2R R13, SR_SWINHI ;  /* 0x00000000000d7919 */ /* 0x000f220000002f00 */
[----:B------:R-:W-:-:S02]  /*63a0*/  ULDC.64 UR8, c[0x0][0xbe8] ;  /* 0x0002fa0000087ab9 */ /* 0x000fc40000000a00 */
[----:B------:R-:W-:Y:S01]  /*63b0*/  USHF.R.S32.HI UR11, URZ, 0x1f, UR10 ;  /* 0x0000001f3f0b7899 */ /* 0x000fe2000801140a */
[----:B------:R0:W-:Y:S06]  /*63c0*/  BAR.ARV R0, 0x100 ;  /* 0x000400000000751d */ /* 0x0001ec0000002000 */
[----:B------:R-:W-:Y:S01]  /*63d0*/  UIMAD.WIDE.U32 UR4, UR10, UR6, URZ ;  /* 0x000000060a0472a5 */ /* 0x000fe2000f8e003f */
[----:B0-----:R-:W-:Y:S01]  /*63e0*/  FADD.FTZ R8, R8, R3 ;  /* 0x0000000308087221 */ /* 0x001fe20000010000 */
[----:B------:R-:W-:Y:S01]  /*63f0*/  IMAD.MOV.U32 R3, RZ, RZ, RZ ;  /* 0x000000ffff037224 */ /* 0x000fe200078e00ff */
[----:B------:R-:W-:Y:S01]  /*6400*/  MOV R0, 0xff800000 ;  /* 0xff80000000007802 */ /* 0x000fe20000000f00 */
[----:B------:R-:W-:Y:S06]  /*6410*/  BAR.ARV 0x8, 0x180 ;  /* 0x0206000000007b1d */ /* 0x000fec0000002000 */
[----:B-1----:R-:W-:Y:S01]  /*6420*/  FADD.FTZ R9, R9, R6 ;  /* 0x0000000609097221 */ /* 0x002fe20000010000 */
[----:B------:R-:W-:Y:S01]  /*6430*/  IMAD.MOV.U32 R6, RZ, RZ, -0x800000 ;  /* 0xff800000ff067424 */ /* 0x000fe200078e00ff */
[----:B------:R-:W0:Y:S01]  /*6440*/  SHFL.BFLY PT, R7, R8, 0x1, 0x1f ;  /* 0x0c201f0008077f89 */ /* 0x000e2200000e0000 */
[----:B------:R-:W-:-:S03]  /*6450*/  UIMAD UR6, UR11, UR6, URZ ;  /* 0x000000060b0672a4 */ /* 0x000fc6000f8e023f */
[----:B------:R-:W1:Y:S01]  /*6460*/  SHFL.BFLY PT, R10, R9, 0x1, 0x1f ;  /* 0x0c201f00090a7f89 */ /* 0x000e6200000e0000 */
[----:B---3--:R-:W-:Y:S01]  /*6470*/  LEA R204, R11, R204, 0x18 ;  /* 0x000000cc0bcc7211 */ /* 0x008fe200078ec0ff */
[----:B------:R-:W-:Y:S01]  /*6480*/  UIMAD UR6, UR10, UR7, UR6 ;  /* 0x000000070a0672a4 */ /* 0x000fe2000f8e0206 */
[----:B------:R-:W-:Y:S01]  /*6490*/  BAR.SYNC.DEFER_BLOCKING 0x1, 0x100 ;  /* 0x0044000000007b1d */ /* 0x000fe20000010000 */
[----:B------:R-:W-:Y:S01]  /*64a0*/  USHF.R.S32.HI UR7, URZ, 0x1f, UR43 ;  /* 0x0000001f3f077899 */ /* 0x000fe2000801142b */
[----:B0-----:R-:W-:Y:S01]  /*64b0*/  FADD.FTZ R20, R8, R7 ;  /* 0x0000000708147221 */ /* 0x001fe20000010000 */
[----:B-1----:R-:W-:-:S04]  /*64c0*/  FADD.FTZ R7, R9, R10 ;  /* 0x0000000a09077221 */ /* 0x002fc80000010000 */
[----:B------:R-:W-:Y:S01]  /*64d0*/  FSETP.NE.FTZ.AND P0, PT, R20, RZ, PT ;  /* 0x000000ff1400720b */ /* 0x000fe20003f15000 */
[----:B------:R-:W-:Y:S01]  /*64e0*/  IMAD R9, R200, 0x40, R2 ;  /* 0x00000040c8097824 */ /* 0x000fe200078e0202 */
[----:B------:R-:W-:Y:S02]  /*64f0*/  MOV R10, R204 ;  /* 0x000000cc000a7202 */ /* 0x000fe40000000f00 */
[----:B----4-:R-:W-:Y:S02]  /*6500*/  MOV R11, R13 ;  /* 0x0000000d000b7202 */ /* 0x010fe40000000f00 */
[----:B------:R-:W-:Y:S01]  /*6510*/  FSETP.NE.FTZ.AND P1, PT, R7, RZ, PT ;  /* 0x000000ff0700720b */ /* 0x000fe20003f35000 */
[----:B------:R-:W-:-:S04]  /*6520*/  IMAD.WIDE R8, R9, 0x2, R10 ;  /* 0x0000000209087825 */ /* 0x000fc800078e020a */
[----:B------:R-:W-:Y:S02]  /*6530*/  IMAD.WIDE R10, R209, 0x2, R10 ;  /* 0x00000002d10a7825 */ /* 0x000fe400078e020a */
[----:B------:R-:W0:Y:S02]  /*6540*/  @P0 MUFU.RCP R12, R20 ;  /* 0x00000014000c0308 */ /* 0x000e240000001000 */
[----:B------:R-:W-:Y:S01]  /*6550*/  @P0 FMUL.FTZ R14, R14, 0.69314718246459960938 ;  /* 0x3f3172180e0e0820 */ /* 0x000fe20000410000 */
[----:B------:R-:W-:-:S03]  /*6560*/  LOP3.LUT R163, R10, 0x380, RZ, 0xc0, !PT ;  /* 0x000003800aa37812 */ /* 0x000fc600078ec0ff */
[----:B------:R-:W-:Y:S01]  /*6570*/  @P1 FMUL.FTZ R22, R22, 0.69314718246459960938 ;  /* 0x3f31721816161820 */ /* 0x000fe20000410000 */
[----:B------:R-:W-:Y:S01]  /*6580*/  SHF.R.U64 R163, R163, 0x3, RZ ;  /* 0x00000003a3a37819 */ /* 0x000fe200000012ff */
[----:B------:R-:W1:Y:S03]  /*6590*/  @P0 MUFU.LG2 R13, R20 ;  /* 0x00000014000d0308 */ /* 0x000e660000000c00 */
[----:B------:R-:W-:Y:S01]  /*65a0*/  LOP3.LUT R162, R163, R10, RZ, 0x3c, !PT ;  /* 0x0000000aa3a27212 */ /* 0x000fe200078e3cff */
[----:B------:R-:W-:-:S04]  /*65b0*/  IMAD.MOV.U32 R163, RZ, RZ, R11 ;  /* 0x000000ffffa37224 */ /* 0x000fc800078e000b */
[----:B------:R-:W3:Y:S01]  /*65c0*/  @P1 MUFU.LG2 R15, R7 ;  /* 0x00000007000f1308 */ /* 0x000ee20000000c00 */
[-C--:B0-----:R-:W-:Y:S01]  /*65d0*/  FMUL.FTZ R179, R29, R12.reuse ;  /* 0x0000000c1db37220 */ /* 0x081fe20000410000 */
[-C--:B------:R-:W-:Y:S01]  /*65e0*/  FMUL.FTZ R25, R25, R12.reuse ;  /* 0x0000000c19197220 */ /* 0x080fe20000410000 */
[-C--:B------:R-:W-:Y:S01]  /*65f0*/  FMUL.FTZ R24, R24, R12.reuse ;  /* 0x0000000c18187220 */ /* 0x080fe20000410000 */
[-C--:B------:R-:W-:Y:S01]  /*6600*/  FMUL.FTZ R28, R28, R12.reuse ;  /* 0x0000000c1c1c7220 */ /* 0x080fe20000410000 */
[-C--:B------:R-:W-:Y:S01]  /*6610*/  FMUL.FTZ R33, R33, R12.reuse ;  /* 0x0000000c21217220 */ /* 0x080fe20000410000 */
[-C--:B------:R-:W-:Y:S01]  /*6620*/  FMUL.FTZ R32, R32, R12.reuse ;  /* 0x0000000c20207220 */ /* 0x080fe20000410000 */
[-C--:B------:R-:W-:Y:S01]  /*6630*/  FMUL.FTZ R178, R37, R12.reuse ;  /* 0x0000000c25b27220 */ /* 0x080fe20000410000 */
[----:B------:R-:W0:Y:S01]  /*6640*/  @P1 MUFU.RCP R3, R7 ;  /* 0x0000000700031308 */ /* 0x000e220000001000 */
        /* <DEDUP_REMOVED lines=57> */
[C---:B------:R-:W-:Y:S01]  /*69e0*/  IADD3 R12, P3, R10.reuse, 0xc060, RZ ;  /* 0x0000c0600a0c7810 */ /* 0x040fe20007f7e0ff */
[----:B-1----:R-:W-:Y:S01]  /*69f0*/  @P0 FMUL.FTZ R13, R13, 0.69314718246459960938 ;  /* 0x3f3172180d0d0820 */ /* 0x002fe20000410000 */
[----:B---3--:R-:W-:Y:S01]  /*6a00*/  @P1 FMUL.FTZ R15, R15, 0.69314718246459960938 ;  /* 0x3f3172180f0f1820 */ /* 0x008fe20000410000 */
[----:B------:R-:W-:Y:S01]  /*6a10*/  IADD3 R73, P4, R10, 0xc040, RZ ;  /* 0x0000c0400a497810 */ /* 0x000fe20007f9e0ff */
[----:B0-----:R-:W-:Y:S01]  /*6a20*/  FMUL.FTZ R121, R123, R3 ;  /* 0x000000037b797220 */ /* 0x001fe20000410000 */
[----:B------:R-:W-:Y:S01]  /*6a30*/  LOP3.LUT R21, R12, 0x380, RZ, 0xc0, !PT ;  /* 0x000003800c157812 */ /* 0x000fe200078ec0ff */
[----:B------:R-:W-:Y:S01]  /*6a40*/  @P0 FFMA.FTZ R6, R14, R5, R13 ;  /* 0x000000050e060223 */ /* 0x000fe2000001000d */
[----:B------:R-:W-:Y:S01]  /*6a50*/  @P1 FFMA.FTZ R0, R22, R4, R15 ;  /* 0x0000000416001223 */ /* 0x000fe2000001000f */
[--C-:B------:R-:W-:Y:S01]  /*6a60*/  IMAD.X R13, RZ, RZ, R11.reuse, P3 ;  /* 0x000000ffff0d7224 */ /* 0x100fe200018e060b */
[C---:B------:R-:W-:Y:S01]  /*6a70*/  IADD3 R60, P5, R10.reuse, 0xc020, RZ ;  /* 0x0000c0200a3c7810 */ /* 0x040fe20007fbe0ff */
[-C--:B------:R-:W-:Y:S01]  /*6a80*/  FMUL.FTZ R165, R127, R3.reuse ;  /* 0x000000037fa57220 */ /* 0x080fe20000410000 */
[C---:B------:R-:W-:Y:S01]  /*6a90*/  IADD3 R69, P6, R10.reuse, 0xc000, RZ ;  /* 0x0000c0000a457810 */ /* 0x040fe20007fde0ff */
[-C--:B------:R-:W-:Y:S01]  /*6aa0*/  FMUL.FTZ R167, R131, R3.reuse ;  /* 0x0000000383a77220 */ /* 0x080fe20000410000 */
[C---:B------:R-:W-:Y:S01]  /*6ab0*/  IADD3 R65, P0, R10.reuse, 0x8060, RZ ;  /* 0x000080600a417810 */ /* 0x040fe20007f1e0ff */
[-C--:B------:R-:W-:Y:S01]  /*6ac0*/  FMUL.FTZ R169, R135, R3.reuse ;  /* 0x0000000387a97220 */ /* 0x080fe20000410000 */
[C---:B------:R-:W-:Y:S01]  /*6ad0*/  IADD3 R5, P1, R10.reuse, 0x20, RZ ;  /* 0x000000200a057810 */ /* 0x040fe20007f3e0ff */
[-C--:B------:R-:W-:Y:S01]  /*6ae0*/  FMUL.FTZ R171, R139, R3.reuse ;  /* 0x000000038bab7220 */ /* 0x080fe20000410000 */
[C---:B------:R-:W-:Y:S01]  /*6af0*/  IADD3 R56, P3, R10.reuse, 0x8020, RZ ;  /* 0x000080200a387810 */ /* 0x040fe20007f7e0ff */
[----:B------:R-:W-:Y:S01]  /*6b00*/  FMUL.FTZ R173, R143, R3 ;  /* 0x000000038fad7220 */ /* 0x000fe20000410000 */
[----:B------:R-:W-:Y:S01]  /*6b10*/  SHF.R.U64 R21, R21, 0x3, RZ ;  /* 0x0000000315157819 */ /* 0x000fe200000012ff */
[--C-:B------:R-:W-:Y:S01]  /*6b20*/  IMAD.X R15, RZ, RZ, R11.reuse, P4 ;  /* 0x000000ffff0f7224 */ /* 0x100fe200020e060b */
[C---:B------:R-:W-:Y:S01]  /*6b30*/  IADD3 R61, P2, R10.reuse, 0x8040, RZ ;  /* 0x000080400a3d7810 */ /* 0x040fe20007f5e0ff */
[--C-:B------:R-:W-:Y:S01]  /*6b40*/  IMAD.X R123, RZ, RZ, R11.reuse, P5 ;  /* 0x000000ffff7b7224 */ /* 0x100fe200028e060b */
[----:B------:R-:W-:Y:S01]  /*6b50*/  LOP3.LUT R12, R21, R12, RZ, 0x3c, !PT ;  /* 0x0000000c150c7212 */ /* 0x000fe200078e3cff */
[--C-:B------:R-:W-:Y:S01]  /*6b60*/  IMAD.X R127, RZ, RZ, R11.reuse, P6 ;  /* 0x000000ffff7f7224 */ /* 0x100fe200030e060b */
[----:B------:R-:W-:Y:S01]  /*6b70*/  IADD3.X R139, RZ, R11, RZ, P2, !PT ;  /* 0x0000000bff8b7210 */ /* 0x000fe200017fe4ff */
[--C-:B------:R-:W-:Y:S01]  /*6b80*/  IMAD.X R131, RZ, RZ, R11.reuse, P0 ;  /* 0x000000ffff837224 */ /* 0x100fe200000e060b */
[C---:B------:R-:W-:Y:S01]  /*6b90*/  IADD3 R57, P4, R10.reuse, 0x8000, RZ ;  /* 0x000080000a397810 */ /* 0x040fe20007f9e0ff */
[--C-:B------:R-:W-:Y:S01]  /*6ba0*/  IMAD.X R135, RZ, RZ, R11.reuse, P1 ;  /* 0x000000ffff877224 */ /* 0x100fe200008e060b */
[C---:B------:R-:W-:Y:S01]  /*6bb0*/  IADD3 R52, P5, R10.reuse, 0x4060, RZ ;  /* 0x000040600a347810 */ /* 0x040fe20007fbe0ff */
[--C-:B------:R-:W-:Y:S01]  /*6bc0*/  IMAD.X R143, RZ, RZ, R11.reuse, P3 ;  /* 0x000000ffff8f7224 */ /* 0x100fe200018e060b */
[----:B------:R-:W-:Y:S01]  /*6bd0*/  IADD3 R21, P6, R10, 0x40, RZ ;  /* 0x000000400a157810 */ /* 0x000fe20007fde0ff */
[-C--:B------:R-:W-:Y:S01]  /*6be0*/  FMUL.FTZ R166, R126, R3.reuse ;  /* 0x000000037ea67220 */ /* 0x080fe20000410000 */
        /* <DEDUP_REMOVED lines=8> */
[----:B------:R-:W-:Y:S01]  /*6c70*/  LOP3.LUT R4, R69, 0x380, RZ, 0xc0, !PT ;  /* 0x0000038045047812 */ /* 0x000fe200078ec0ff */
[-C--:B------:R-:W-:Y:S01]  /*6c80*/  FMUL.FTZ R177, R151, R3.reuse ;  /* 0x0000000397b17220 */ /* 0x080fe20000410000 */
[----:B------:R-:W-:Y:S01]  /*6c90*/  LOP3.LUT R10, R65, 0x380, RZ, 0xc0, !PT ;  /* 0x00000380410a7812 */ /* 0x000fe200078ec0ff */
[----:B------:R-:W-:Y:S01]  /*6ca0*/  FMUL.FTZ R105, R115, R3 ;  /* 0x0000000373697220 */ /* 0x000fe20000410000 */
[----:B------:R-:W-:Y:S01]  /*6cb0*/  SHF.R.U64 R4, R4, 0x3, RZ ;  /* 0x0000000304047819 */ /* 0x000fe200000012ff */
[--C-:B------:R-:W-:Y:S01]  /*6cc0*/  IMAD.X R147, RZ, RZ, R11.reuse, P4 ;  /* 0x000000ffff937224 */ /* 0x100fe200020e060b */
[----:B------:R-:W-:Y:S01]  /*6cd0*/  SHF.R.U64 R10, R10, 0x3, RZ ;  /* 0x000000030a0a7819 */ /* 0x000fe200000012ff */
[--C-:B------:R-:W-:Y:S01]  /*6ce0*/  IMAD.X R151, RZ, RZ, R11.reuse, P5 ;  /* 0x000000ffff977224 */ /* 0x100fe200028e060b */
[----:B------:R-:W-:Y:S01]  /*6cf0*/  LOP3.LUT R126, R4, R69, RZ, 0x3c, !PT ;  /* 0x00000045047e7212 */ /* 0x000fe200078e3cff */
[--C-:B------:R-:W-:Y:S01]  /*6d00*/  IMAD.X R153, RZ, RZ, R11.reuse, P6 ;  /* 0x000000ffff997224 */ /* 0x100fe200030e060b */
[----:B------:R-:W-:Y:S01]  /*6d10*/  IADD3.X R159, RZ, R11, RZ, P2, !PT ;  /* 0x0000000bff9f7210 */ /* 0x000fe200017fe4ff */
[--C-:B------:R-:W-:Y:S01]  /*6d20*/  IMAD.X R155, RZ, RZ, R11.reuse, P0 ;  /* 0x000000ffff9b7224 */ /* 0x100fe200000e060b */
[----:B------:R-:W-:Y:S01]  /*6d30*/  LOP3.LUT R4, R5, 0x380, RZ, 0xc0, !PT ;  /* 0x0000038005047812 */ /* 0x000fe200078ec0ff */
[--C-:B------:R-:W-:Y:S01]  /*6d40*/  IMAD.X R157, RZ, RZ, R11.reuse, P1 ;  /* 0x000000ffff9d7224 */ /* 0x100fe200008e060b */
[----:B------:R-:W-:Y:S01]  /*6d50*/  LOP3.LUT R130, R10, R65, RZ, 0x3c, !PT ;  /* 0x000000410a827212 */ /* 0x000fe200078e3cff */
[----:B------:R-:W-:Y:S01]  /*6d60*/  IMAD.X R161, RZ, RZ, R11, P3 ;  /* 0x000000ffffa17224 */ /* 0x000fe200018e060b */
[----:B------:R-:W-:Y:S01]  /*6d70*/  IADD3 R65, P2, R8, 0x7000, RZ ;  /* 0x0000700008417810 */ /* 0x000fe20007f5e0ff */
[-C--:B------:R-:W-:Y:S01]  /*6d80*/  FMUL.FTZ R109, R114, R3.reuse ;  /* 0x00000003726d7220 */ /* 0x080fe20000410000 */
[----:B------:R-:W-:Y:S01]  /*6d90*/  SHF.R.U64 R4, R4, 0x3, RZ ;  /* 0x0000000304047819 */ /* 0x000fe200000012ff */
[-C--:B------:R-:W-:Y:S01]  /*6da0*/  FMUL.FTZ R164, R122, R3.reuse ;  /* 0x000000037aa47220 */ /* 0x080fe20000410000 */
[----:B------:R-:W-:Y:S01]  /*6db0*/  LOP3.LUT R10, R57, 0x380, RZ, 0xc0, !PT ;  /* 0x00000380390a7812 */ /* 0x000fe200078ec0ff */
[-C--:B------:R-:W-:Y:S01]  /*6dc0*/  FMUL.FTZ R27, R27, R3.reuse ;  /* 0x000000031b1b7220 */ /* 0x080fe20000410000 */
[----:B------:R-:W-:Y:S01]  /*6dd0*/  LOP3.LUT R64, R65, 0x380, RZ, 0xc0, !PT ;  /* 0x0000038041407812 */ /* 0x000fe200078ec0ff */
[----:B------:R-:W-:Y:S01]  /*6de0*/  FMUL.FTZ R26, R26, R3 ;  /* 0x000000031a1a7220 */ /* 0x000fe20000410000 */
[----:B------:R-:W-:Y:S01]  /*6df0*/  LOP3.LUT R134, R4, R5, RZ, 0x3c, !PT ;  /* 0x0000000504867212 */ /* 0x000fe200078e3cff */
[-C--:B------:R-:W-:Y:S01]  /*6e00*/  FMUL.FTZ R31, R31, R3.reuse ;  /* 0x000000031f1f7220 */ /* 0x080fe20000410000 */
[----:B------:R-:W-:Y:S01]  /*6e10*/  SHF.R.U64 R4, R10, 0x3, RZ ;  /* 0x000000030a047819 */ /* 0x000fe200000012ff */
[-C--:B------:R-:W-:Y:S01]  /*6e20*/  FMUL.FTZ R30, R30, R3.reuse ;  /* 0x000000031e1e7220 */ /* 0x080fe20000410000 */
[----:B------:R-:W-:Y:S01]  /*6e30*/  SHF.R.U64 R64, R64, 0x3, RZ ;  /* 0x0000000340407819 */ /* 0x000fe200000012ff */
[----:B------:R-:W-:Y:S01]  /*6e40*/  FMUL.FTZ R35, R35, R3 ;  /* 0x0000000323237220 */ /* 0x000fe20000410000 */
[----:B------:R-:W-:Y:S01]  /*6e50*/  LOP3.LUT R146, R4, R57, RZ, 0x3c, !PT ;  /* 0x0000003904927212 */ /* 0x000fe200078e3cff */
[-C--:B------:R-:W-:Y:S01]  /*6e60*/  FMUL.FTZ R34, R34, R3.reuse ;  /* 0x0000000322227220 */ /* 0x080fe20000410000 */
[----:B------:R-:W-:Y:S01]  /*6e70*/  LOP3.LUT R10, R53, 0x380, RZ, 0xc0, !PT ;  /* 0x00000380350a7812 */ /* 0x000fe200078ec0ff */
[----:B------:R-:W-:Y:S01]  /*6e80*/  FMUL.FTZ R39, R39, R3 ;  /* 0x0000000327277220 */ /* 0x000fe20000410000 */
[----:B------:R-:W-:Y:S01]  /*6e90*/  LOP3.LUT R64, R64, R65, RZ, 0x3c, !PT ;  /* 0x0000004140407212 */ /* 0x000fe200078e3cff */
[----:B------:R-:W-:Y:S01]  /*6ea0*/  IMAD.X R65, RZ, RZ, R9, P2 ;  /* 0x000000ffff417224 */ /* 0x000fe200010e0609 */
[----:B------:R-:W-:Y:S01]  /*6eb0*/  LOP3.LUT R4, R21, 0x380, RZ, 0xc0, !PT ;  /* 0x0000038015047812 */ /* 0x000fe200078ec0ff */
[-C--:B------:R-:W-:Y:S01]  /*6ec0*/  FMUL.FTZ R38, R38, R3.reuse ;  /* 0x0000000326267220 */ /* 0x080fe20000410000 */
[----:B------:R-:W-:Y:S01]  /*6ed0*/  LOP3.LUT R11, R60, 0x380, RZ, 0xc0, !PT ;  /* 0x000003803c0b7812 */ /* 0x000fe200078ec0ff */
[-C--:B------:R-:W-:Y:S01]  /*6ee0*/  FMUL.FTZ R43, R43, R3.reuse ;  /* 0x000000032b2b7220 */ /* 0x080fe20000410000 */
[----:B------:R-:W-:Y:S01]  /*6ef0*/  IADD3 R115, P2, R8, 0xe000, RZ ;  /* 0x0000e00008737810 */ /* 0x000fe20007f5e0ff */
[-C--:B------:R-:W-:Y:S01]  /*6f00*/  FMUL.FTZ R42, R42, R3.reuse ;  /* 0x000000032a2a7220 */ /* 0x080fe20000410000 */
[----:B------:R-:W-:Y:S01]  /*6f10*/  SHF.R.U64 R10, R10, 0x3, RZ ;  /* 0x000000030a0a7819 */ /* 0x000fe200000012ff */
[-C--:B------:R-:W-:Y:S01]  /*6f20*/  FMUL.FTZ R47, R47, R3.reuse ;  /* 0x000000032f2f7220 */ /* 0x080fe20000410000 */
[----:B------:R-:W-:Y:S01]  /*6f30*/  SHF.R.U64 R4, R4, 0x3, RZ ;  /* 0x0000000304047819 */ /* 0x000fe200000012ff */
[-C--:B------:R-:W-:Y:S01]  /*6f40*/  FMUL.FTZ R46, R46, R3.reuse ;  /* 0x000000032e2e7220 */ /* 0x080fe20000410000 */
[----:B------:R-:W-:Y:S01]  /*6f50*/  SHF.R.U64 R11, R11, 0x3, RZ ;  /* 0x000000030b0b7819 */ /* 0x000fe200000012ff */
[-C--:B------:R-:W-:Y:S01]  /*6f60*/  FMUL.FTZ R51, R51, R3.reuse ;  /* 0x0000000333337220 */ /* 0x080fe20000410000 */
[----:B------:R-:W-:Y:S01]  /*6f70*/  LOP3.LUT R114, R115, 0x380, RZ, 0xc0, !PT ;  /* 0x0000038073727812 */ /* 0x000fe200078ec0ff */
[-C--:B------:R-:W-:Y:S01]  /*6f80*/  FMUL.FTZ R50, R50, R3.reuse ;  /* 0x0000000332327220 */ /* 0x080fe20000410000 */
[----:B------:R-:W-:Y:S01]  /*6f90*/  LOP3.LUT R14, R73, 0x380, RZ, 0xc0, !PT ;  /* 0x00000380490e7812 */ /* 0x000fe200078ec0ff */
[-C--:B------:R-:W-:Y:S01]  /*6fa0*/  FMUL.FTZ R55, R55, R3.reuse ;  /* 0x0000000337377220 */ /* 0x080fe20000410000 */
[----:B------:R-:W-:Y:S01]  /*6fb0*/  LOP3.LUT R5, R52, 0x380, RZ, 0xc0, !PT ;  /* 0x0000038034057812 */ /* 0x000fe200078ec0ff */
[----:B------:R-:W-:Y:S01]  /*6fc0*/  FMUL.FTZ R54, R54, R3 ;  /* 0x0000000336367220 */ /* 0x000fe20000410000 */
[----:B------:R-:W-:Y:S01]  /*6fd0*/  LOP3.LUT R154, R10, R53, RZ, 0x3c, !PT ;  /* 0x000000350a9a7212 */ /* 0x000fe200078e3cff */
[----:B------:R-:W-:Y:S01]  /*6fe0*/  FMUL.FTZ R59, R59, R3 ;  /* 0x000000033b3b7220 */ /* 0x000fe20000410000 */
[----:B------:R-:W-:Y:S01]  /*6ff0*/  LOP3.LUT R152, R4, R21, RZ, 0x3c, !PT ;  /* 0x0000001504987212 */ /* 0x000fe200078e3cff */
[-C--:B------:R-:W-:Y:S01]  /*7000*/  FMUL.FTZ R58, R58, R3.reuse ;  /* 0x000000033a3a7220 */ /* 0x080fe20000410000 */
[----:B------:R-:W-:Y:S01]  /*7010*/  LOP3.LUT R53, R20, 0x380, RZ, 0xc0, !PT ;  /* 0x0000038014357812 */ /* 0x000fe200078ec0ff */
[-C--:B------:R-:W-:Y:S01]  /*7020*/  FMUL.FTZ R63, R63, R3.reuse ;  /* 0x000000033f3f7220 */ /* 0x080fe20000410000 */
[----:B------:R-:W-:Y:S01]  /*7030*/  LOP3.LUT R122, R11, R60, RZ, 0x3c, !PT ;  /* 0x0000003c0b7a7212 */ /* 0x000fe200078e3cff */
[-C--:B------:R-:W-:Y:S01]  /*7040*/  FMUL.FTZ R62, R62, R3.reuse ;  /* 0x000000033e3e7220 */ /* 0x080fe20000410000 */
[----:B------:R-:W-:Y:S01]  /*7050*/  IADD3 R21, P4, R8, 0x2000, RZ ;  /* 0x0000200008157810 */ /* 0x000fe20007f9e0ff */
[-C--:B------:R-:W-:Y:S01]  /*7060*/  FMUL.FTZ R67, R67, R3.reuse ;  /* 0x0000000343437220 */ /* 0x080fe20000410000 */
[----:B------:R-:W-:Y:S01]  /*7070*/  SHF.R.U64 R114, R114, 0x3, RZ ;  /* 0x0000000372727819 */ /* 0x000fe200000012ff */
[-C--:B------:R-:W-:Y:S01]  /*7080*/  FMUL.FTZ R66, R66, R3.reuse ;  /* 0x0000000342427220 */ /* 0x080fe20000410000 */
[----:B------:R-:W-:Y:S01]  /*7090*/  SHF.R.U64 R14, R14, 0x3, RZ ;  /* 0x000000030e0e7819 */ /* 0x000fe200000012ff */
[-C--:B------:R-:W-:Y:S01]  /*70a0*/  FMUL.FTZ R71, R71, R3.reuse ;  /* 0x0000000347477220 */ /* 0x080fe20000410000 */
[----:B------:R-:W-:Y:S01]  /*70b0*/  LOP3.LUT R11, R56, 0x380, RZ, 0xc0, !PT ;  /* 0x00000380380b7812 */ /* 0x000fe200078ec0ff */
[-C--:B------:R-:W-:Y:S01]  /*70c0*/  FMUL.FTZ R70, R70, R3.reuse ;  /* 0x0000000346467220 */ /* 0x080fe20000410000 */
[----:B------:R-:W-:Y:S01]  /*70d0*/  SHF.R.U64 R5, R5, 0x3, RZ ;  /* 0x0000000305057819 */ /* 0x000fe200000012ff */
        /* <DEDUP_REMOVED lines=26> */
[----:B------:R-:W-:-:S02]  /*7280*/  LOP3.LUT R10, R21, 0x380, RZ, 0xc0, !PT ;  /* 0x00000380150a7812 */ /* 0x000fc400078ec0ff */
[----:B------:R-:W-:Y:S01]  /*7290*/  LOP3.LUT R114, R114, R115, RZ, 0x3c, !PT ;  /* 0x0000007372727212 */ /* 0x000fe200078e3cff */
[----:B------:R-:W-:Y:S01]  /*72a0*/  IMAD.X R115, RZ, RZ, R9, P2 ;  /* 0x000000ffff737224 */ /* 0x000fe200010e0609 */
[----:B------:R-:W-:Y:S02]  /*72b0*/  LOP3.LUT R14, R14, R73, RZ, 0x3c, !PT ;  /* 0x000000490e0e7212 */ /* 0x000fe400078e3cff */
[----:B------:R-:W-:Y:S02]  /*72c0*/  SHF.R.U64 R11, R11, 0x3, RZ ;  /* 0x000000030b0b7819 */ /* 0x000fe400000012ff */
[----:B------:R-:W-:Y:S02]  /*72d0*/  LOP3.LUT R150, R5, R52, RZ, 0x3c, !PT ;  /* 0x0000003405967212 */ /* 0x000fe400078e3cff */
[----:B------:R-:W-:Y:S02]  /*72e0*/  IADD3 R52, P3, R8, 0x1000, RZ ;  /* 0x0000100008347810 */ /* 0x000fe40007f7e0ff */
[----:B--2---:R-:W-:-:S02]  /*72f0*/  ISETP.NE.AND P2, PT, R210, 0x1, PT ;  /* 0x00000001d200780c */ /* 0x004fc40003f45270 */
[----:B------:R-:W-:Y:S02]  /*7300*/  LOP3.LUT R160, R53, R20, RZ, 0x3c, !PT ;  /* 0x0000001435a07212 */ /* 0x000fe400078e3cff */
[----:B------:R-:W-:Y:S02]  /*7310*/  SHF.R.U64 R20, R10, 0x3, RZ ;  /* 0x000000030a147819 */ /* 0x000fe400000012ff */
[----:B------:R-:W-:Y:S02]  /*7320*/  LOP3.LUT R142, R11, R56, RZ, 0x3c, !PT ;  /* 0x000000380b8e7212 */ /* 0x000fe400078e3cff */
[----:B------:R-:W-:Y:S02]  /*7330*/  MOV R214, R162 ;  /* 0x000000a200d67202 */ /* 0x000fe40000000f00 */
[----:B------:R-:W-:Y:S02]  /*7340*/  LOP3.LUT R11, R52, 0x380, RZ, 0xc0, !PT ;  /* 0x00000380340b7812 */ /* 0x000fe400078ec0ff */
[----:B------:R-:W-:-:S02]  /*7350*/  MOV R163, R14 ;  /* 0x0000000e00a37202 */ /* 0x000fc40000000f00 */
[----:B------:R-:W-:Y:S01]  /*7360*/  LOP3.LUT R60, R61, 0x380, RZ, 0xc0, !PT ;  /* 0x000003803d3c7812 */ /* 0x000fe200078ec0ff */
[----:B------:R-:W0:Y:S01]  /*7370*/  LDC R14, c[0x0][0xd38] ;  /* 0x00034e00ff0e7b82 */ /* 0x000e220000000800 */
[----:B------:R-:W-:Y:S02]  /*7380*/  LOP3.LUT R4, R23, 0x380, RZ, 0xc0, !PT ;  /* 0x0000038017047812 */ /* 0x000fe400078ec0ff */
[----:B------:R-:W-:Y:S02]  /*7390*/  LOP3.LUT R20, R20, R21, RZ, 0x3c, !PT ;  /* 0x0000001514147212 */ /* 0x000fe400078e3cff */
[----:B------:R-:W-:Y:S02]  /*73a0*/  IADD3.X R21, RZ, R9, RZ, P4, !PT ;  /* 0x00000009ff157210 */ /* 0x000fe400027fe4ff */
[----:B------:R-:W-:Y:S02]  /*73b0*/  SHF.R.U64 R11, R11, 0x3, RZ ;  /* 0x000000030b0b7819 */ /* 0x000fe400000012ff */
[----:B------:R-:W-:-:S02]  /*73c0*/  IADD3 R73, P4, R8, 0x9000, RZ ;  /* 0x0000900008497810 */ /* 0x000fc40007f9e0ff */
[----:B------:R-:W-:Y:S02]  /*73d0*/  SHF.R.U64 R60, R60, 0x3, RZ ;  /* 0x000000033c3c7819 */ /* 0x000fe400000012ff */
[----:B------:R-:W-:Y:S02]  /*73e0*/  LOP3.LUT R5, R22, 0x380, RZ, 0xc0, !PT ;  /* 0x0000038016057812 */ /* 0x000fe400078ec0ff */
[----:B------:R-:W-:Y:S02]  /*73f0*/  SHF.R.U64 R4, R4, 0x3, RZ ;  /* 0x0000000304047819 */ /* 0x000fe400000012ff */
[----:B------:R-:W-:Y:S01]  /*7400*/  LOP3.LUT R10, R11, R52, RZ, 0x3c, !PT ;  /* 0x000000340b0a7212 */ /* 0x000fe200078e3cff */
[----:B------:R-:W-:Y:S01]  /*7410*/  IMAD.X R11, RZ, RZ, R9, P3 ;  /* 0x000000ffff0b7224 */ /* 0x000fe200018e0609 */
[----:B------:R-:W-:Y:S02]  /*7420*/  LOP3.LUT R72, R73, 0x380, RZ, 0xc0, !PT ;  /* 0x0000038049487812 */ /* 0x000fe400078ec0ff */
[----:B------:R-:W-:-:S02]  /*7430*/  MOV R162, R12 ;  /* 0x0000000c00a27202 */ /* 0x000fc40000000f00 */
[----:B------:R-:W-:Y:S01]  /*7440*/  LOP3.LUT R138, R60, R61, RZ, 0x3c, !PT ;  /* 0x0000003d3c8a7212 */ /* 0x000fe200078e3cff */
[----:B------:R-:W1:Y:S01]  /*7450*/  @P2 LDC R12, c[0x0][0xcec] ;  /* 0x00033b00ff0c2b82 */ /* 0x000e620000000800 */
[----:B------:R-:W-:Y:S02]  /*7460*/  SHF.R.U64 R5, R5, 0x3, RZ ;  /* 0x0000000305057819 */ /* 0x000fe400000012ff */
[----:B------:R-:W-:Y:S01]  /*7470*/  LOP3.LUT R158, R4, R23, RZ, 0x3c, !PT ;  /* 0x00000017049e7212 */ /* 0x000fe200078e3cff */
[----:B------:R-:W-:Y:S01]  /*7480*/  IMAD.U32 R4, RZ, RZ, UR4 ;  /* 0x00000004ff047e24 */ /* 0x000fe2000f8e00ff */
[C---:B------:R-:W-:Y:S01]  /*7490*/  IADD3 R23, P5, R8.reuse, 0x3000, RZ ;  /* 0x0000300008177810 */ /* 0x040fe20007fbe0ff */
[----:B------:R-:W-:Y:S01]  /*74a0*/  UIADD3 UR4, UR5, UR6, URZ ;  /* 0x0000000605047290 */ /* 0x000fe2000fffe03f */
[C---:B------:R-:W-:Y:S01]  /*74b0*/  IADD3 R53, P6, R8.reuse, 0x4000, RZ ;  /* 0x0000400008357810 */ /* 0x040fe20007fde0ff */
[----:B------:R-:W2:Y:S01]  /*74c0*/  @P2 LDC R13, c[0x0][0xcf0] ;  /* 0x00033c00ff0d2b82 */ /* 0x000ea20000000800 */
[C---:B------:R-:W-:Y:S01]  /*74d0*/  IADD3 R57, P0, R8.reuse, 0x5000, RZ ;  /* 0x0000500008397810 */ /* 0x040fe20007f1e0ff */
[----:B------:R-:W-:Y:S01]  /*74e0*/  ULDC UR6, c[0x0][0xb88] ;  /* 0x0002e20000067ab9 */ /* 0x000fe20000000800 */
[----:B------:R-:W-:-:S02]  /*74f0*/  IADD3 R61, P1, R8, 0x6000, RZ ;  /* 0x00006000083d7810 */ /* 0x000fc40007f3e0ff */
[----:B------:R-:W-:Y:S02]  /*7500*/  IADD3 R69, P3, R8, 0x8000, RZ ;  /* 0x0000800008457810 */ /* 0x000fe40007f7e0ff */
[----:B------:R-:W-:Y:S02]  /*7510*/  SHF.R.U64 R72, R72, 0x3, RZ ;  /* 0x0000000348487819 */ /* 0x000fe400000012ff */
[----:B------:R-:W-:Y:S01]  /*7520*/  LOP3.LUT R156, R5, R22, RZ, 0x3c, !PT ;  /* 0x00000016059c7212 */ /* 0x000fe200078e3cff */
[----:B------:R-:W-:Y:S01]  /*7530*/  IMAD.U32 R5, RZ, RZ, UR5 ;  /* 0x00000005ff057e24 */ /* 0x000fe2000f8e00ff */
[----:B------:R-:W-:Y:S01]  /*7540*/  LOP3.LUT R22, R23, 0x380, RZ, 0xc0, !PT ;  /* 0x0000038017167812 */ /* 0x000fe200078ec0ff */
[----:B------:R-:W-:Y:S01]  /*7550*/  IMAD.U32 R5, RZ, RZ, UR4 ;  /* 0x00000004ff057e24 */ /* 0x000fe2000f8e00ff */
[----:B------:R-:W-:Y:S01]  /*7560*/  LOP3.LUT R52, R53, 0x380, RZ, 0xc0, !PT ;  /* 0x0000038035347812 */ /* 0x000fe200078ec0ff */
[----:B------:R-:W-:Y:S01]  /*7570*/  ULDC.64 UR4, c[0x0][0xc88] ;  /* 0x0003220000047ab9 */ /* 0x000fe20000000a00 */
[----:B------:R-:W-:-:S02]  /*7580*/  LOP3.LUT R56, R57, 0x380, RZ, 0xc0, !PT ;  /* 0x0000038039387812 */ /* 0x000fc400078ec0ff */
[----:B------:R-:W-:Y:S02]  /*7590*/  LOP3.LUT R60, R61, 0x380, RZ, 0xc0, !PT ;  /* 0x000003803d3c7812 */ /* 0x000fe400078ec0ff */
[----:B------:R-:W-:Y:S02]  /*75a0*/  LOP3.LUT R68, R69, 0x380, RZ, 0xc0, !PT ;  /* 0x0000038045447812 */ /* 0x000fe400078ec0ff */
[----:B------:R-:W-:Y:S02]  /*75b0*/  LOP3.LUT R72, R72, R73, RZ, 0x3c, !PT ;  /* 0x0000004948487212 */ /* 0x000fe400078e3cff */
[----:B------:R-:W-:Y:S02]  /*75c0*/  LOP3.LUT R73, R8, 0x380, RZ, 0xc0, !PT ;  /* 0x0000038008497812 */ /* 0x000fe400078ec0ff */
[----:B------:R-:W-:Y:S02]  /*75d0*/  SHF.R.U64 R22, R22, 0x3, RZ ;  /* 0x0000000316167819 */ /* 0x000fe400000012ff */
[----:B------:R-:W-:-:S02]  /*75e0*/  SHF.R.U64 R52, R52, 0x3, RZ ;  /* 0x0000000334347819 */ /* 0x000fc400000012ff */
[----:B------:R-:W-:Y:S02]  /*75f0*/  SHF.R.U64 R56, R56, 0x3, RZ ;  /* 0x0000000338387819 */ /* 0x000fe400000012ff */
[----:B------:R-:W-:Y:S02]  /*7600*/  SHF.R.U64 R60, R60, 0x3, RZ ;  /* 0x000000033c3c7819 */ /* 0x000fe400000012ff */
[----:B------:R-:W-:Y:S02]  /*7610*/  SHF.R.U64 R68, R68, 0x3, RZ ;  /* 0x0000000344447819 */ /* 0x000fe400000012ff */
[----:B------:R-:W-:Y:S02]  /*7620*/  MOV R126, R126 ;  /* 0x0000007e007e7202 */ /* 0x000fe40000000f00 */
[----:B------:R-:W-:Y:S02]  /*7630*/  F2FP.F16.F32.PACK_AB R24, R25, R24 ;  /* 0x000000181918723e */ /* 0x000fe400000000ff */
[----:B------:R-:W-:-:S02]  /*7640*/  IADD3 R127, RZ, -UR41, RZ ;  /* 0x80000029ff7f7c10 */ /* 0x000fc4000fffe0ff */
[----:B------:R-:W-:Y:S02]  /*7650*/  F2FP.F16.F32.PACK_AB R32, R33, R32 ;  /* 0x000000202120723e */ /* 0x000fe400000000ff */
[----:B------:R-:W-:Y:S01]  /*7660*/  SHF.R.U64 R25, R73, 0x3, RZ ;  /* 0x0000000349197819 */ /* 0x000fe200000012ff */
[----:B0-----:R-:W-:Y:S01]  /*7670*/  IMAD R127, R14, R127, UR44 ;  /* 0x0000002c0e7f7e24 */ /* 0x001fe2000f8e027f */
[----:B------:R-:W-:Y:S02]  /*7680*/  F2FP.F16.F32.PACK_AB R33, R35, R34 ;  /* 0x000000222321723e */ /* 0x000fe400000000ff */
[----:B------:R-:W-:Y:S01]  /*7690*/  LOP3.LUT R22, R22, R23, RZ, 0x3c, !PT ;  /* 0x0000001716167212 */ /* 0x000fe200078e3cff */
[--C-:B------:R-:W-:Y:S01]  /*76a0*/  IMAD.X R23, RZ, RZ, R9.reuse, P5 ;  /* 0x000000ffff177224 */ /* 0x100fe200028e0609 */
        /* <DEDUP_REMOVED lines=8> */
[----:B------:R-:W-:-:S02]  /*7730*/  F2FP.F16.F32.PACK_AB R35, R39, R38 ;  /* 0x000000262723723e */ /* 0x000fc400000000ff */
[----:B------:R-:W0:Y:S01]  /*7740*/  LDC.64 R38, c[0x0][0xc98] ;  /* 0x00032600ff267b82 */ /* 0x000e220000000a00 */
[C---:B------:R-:W-:Y:S02]  /*7750*/  IADD3 R99, P5, R8.reuse, 0xa000, RZ ;  /* 0x0000a00008637810 */ /* 0x040fe40007fbe0ff */
[C---:B------:R-:W-:Y:S02]  /*7760*/  IADD3 R103, P6, R8.reuse, 0xb000, RZ ;  /* 0x0000b00008677810 */ /* 0x040fe40007fde0ff */
[C---:B------:R-:W-:Y:S02]  /*7770*/  IADD3 R107, P0, R8.reuse, 0xc000, RZ ;  /* 0x0000c000086b7810 */ /* 0x040fe40007f1e0ff */
[C---:B------:R-:W-:Y:S02]  /*7780*/  IADD3 R111, P1, R8.reuse, 0xd000, RZ ;  /* 0x0000d000086f7810 */ /* 0x040fe40007f3e0ff */
[----:B------:R-:W-:Y:S02]  /*7790*/  IADD3 R119, P3, R8, 0xf000, RZ ;  /* 0x0000f00008777810 */ /* 0x000fe40007f7e0ff */
[----:B------:R-:W-:-:S02]  /*77a0*/  LOP3.LUT R8, R25, R8, RZ, 0x3c, !PT ;  /* 0x0000000819087212 */ /* 0x000fc400078e3cff */
[----:B------:R-:W-:Y:S02]  /*77b0*/  F2FP.F16.F32.PACK_AB R25, R27, R26 ;  /* 0x0000001a1b19723e */ /* 0x000fe400000000ff */
[----:B------:R-:W-:Y:S02]  /*77c0*/  F2FP.F16.F32.PACK_AB R26, R179, R28 ;  /* 0x0000001cb31a723e */ /* 0x000fe400000000ff */
[----:B------:R-:W-:Y:S01]  /*77d0*/  MOV R179, R122 ;  /* 0x0000007a00b37202 */ /* 0x000fe20000000f00 */
[----:B------:R-:W-:Y:S01]  /*77e0*/  IMAD R123, R127, 0x80, R208 ;  /* 0x000000807f7b7824 */ /* 0x000fe200078e02d0 */
[----:B------:R-:W-:Y:S02]  /*77f0*/  F2FP.F16.F32.PACK_AB R40, R41, R40 ;  /* 0x000000282928723e */ /* 0x000fe400000000ff */
[----:B------:R-:W-:Y:S01]  /*7800*/  F2FP.F16.F32.PACK_AB R41, R43, R42 ;  /* 0x0000002a2b29723e */ /* 0x000fe200000000ff */
[----:B-1----:R-:W-:Y:S01]  /*7810*/  @P2 IMAD.HI.U32 R12, R123, R12, RZ ;  /* 0x0000000c7b0c2227 */ /* 0x002fe200078e00ff */
[----:B------:R-:W-:-:S02]  /*7820*/  F2FP.F16.F32.PACK_AB R27, R31, R30 ;  /* 0x0000001e1f1b723e */ /* 0x000fc400000000ff */
[----:B------:R-:W-:Y:S01]  /*7830*/  F2FP.F16.F32.PACK_AB R43, R47, R46 ;  /* 0x0000002e2f2b723e */ /* 0x000fe200000000ff */
[----:B------:R-:W-:Y:S01]  /*7840*/  IMAD.MOV.U32 R47, RZ, RZ, R123 ;  /* 0x000000ffff2f7224 */ /* 0x000fe200078e007b */
[----:B------:R-:W-:Y:S01]  /*7850*/  MOV R134, R134 ;  /* 0x0000008600867202 */ /* 0x000fe20000000f00 */
[----:B------:R-:W-:Y:S01]  /*7860*/  STSM.16.M88.4 [R214], R24 ;  /* 0x00000018d6007844 */ /* 0x000fe20000000200 */
[----:B------:R-:W-:Y:S01]  /*7870*/  F2FP.F16.F32.PACK_AB R34, R178, R36 ;  /* 0x00000024b222723e */ /* 0x000fe200000000ff */
[----:B0-----:R-:W-:Y:S01]  /*7880*/  IMAD.WIDE.U32 R4, R38, UR43, R4 ;  /* 0x0000002b26047c25 */ /* 0x001fe2000f8e0004 */
[----:B--2---:R-:W-:Y:S02]  /*7890*/  @P2 SHF.R.U32.HI R47, RZ, R13, R12 ;  /* 0x0000000dff2f2219 */ /* 0x004fe4000001160c */
[----:B------:R-:W-:Y:S01]  /*78a0*/  LOP3.LUT R106, R107, 0x380, RZ, 0xc0, !PT ;  /* 0x000003806b6a7812 */ /* 0x000fe200078ec0ff */
[----:B------:R0:W-:Y:S01]  /*78b0*/  STSM.16.M88.4 [R134], R32 ;  /* 0x0000002086007844 */ /* 0x0001e20000000200 */
[----:B------:R-:W-:-:S02]  /*78c0*/  F2FP.F16.F32.PACK_AB R48, R49, R48 ;  /* 0x000000303130723e */ /* 0x000fc400000000ff */
[----:B------:R-:W-:Y:S02]  /*78d0*/  MOV R152, R152 ;  /* 0x0000009800987202 */ /* 0x000fe40000000f00 */
[----:B------:R-:W-:Y:S02]  /*78e0*/  F2FP.F16.F32.PACK_AB R42, R29, R44 ;  /* 0x0000002c1d2a723e */ /* 0x000fe400000000ff */
[----:B------:R-:W-:Y:S02]  /*78f0*/  F2FP.F16.F32.PACK_AB R49, R51, R50 ;  /* 0x000000323331723e */ /* 0x000fe400000000ff */
[----:B------:R-:W-:Y:S01]  /*7900*/  MOV R160, R160 ;  /* 0x000000a000a07202 */ /* 0x000fe20000000f00 */
[----:B------:R-:W-:Y:S01]  /*7910*/  STSM.16.M88.4 [R152], R40 ;  /* 0x0000002898007844 */ /* 0x000fe20000000200 */
[----:B------:R-:W-:Y:S02]  /*7920*/  F2FP.F16.F32.PACK_AB R50, R202, R185 ;  /* 0x000000b9ca32723e */ /* 0x000fe400000000ff */
[----:B------:R-:W-:-:S02]  /*7930*/  F2FP.F16.F32.PACK_AB R51, R55, R54 ;  /* 0x000000363733723e */ /* 0x000fc400000000ff */
[----:B------:R-:W-:Y:S01]  /*7940*/  SHF.R.U64 R106, R106, 0x3, RZ ;  /* 0x000000036a6a7819 */ /* 0x000fe200000012ff */
[----:B0-----:R-:W-:Y:S01]  /*7950*/  IMAD.MOV R33, RZ, RZ, -R47 ;  /* 0x000000ffff217224 */ /* 0x001fe200078e0a2f */
[----:B------:R-:W-:Y:S01]  /*7960*/  MOV R158, R158 ;  /* 0x0000009e009e7202 */ /* 0x000fe20000000f00 */
[----:B------:R-:W-:Y:S01]  /*7970*/  IMAD R32, R38, UR7, RZ ;  /* 0x0000000726207c24 */ /* 0x000fe2000f8e02ff */
[----:B------:R-:W-:Y:S01]  /*7980*/  F2FP.F16.F32.PACK_AB R12, R201, R184 ;  /* 0x000000b8c90c723e */ /* 0x000fe200000000ff */
[----:B------:R-:W-:Y:S01]  /*7990*/  IMAD R33, R210, R33, R123 ;  /* 0x00000021d2217224 */ /* 0x000fe200078e027b */
[----:B------:R-:W-:Y:S01]  /*79a0*/  F2FP.F16.F32.PACK_AB R13, R59, R58 ;  /* 0x0000003a3b0d723e */ /* 0x000fe200000000ff */
[----:B------:R-:W-:Y:S01]  /*79b0*/  STSM.16.M88.4 [R160], R48 ;  /* 0x00000030a0007844 */ /* 0x000fe20000000200 */
[----:B------:R-:W-:Y:S01]  /*79c0*/  F2FP.F16.F32.PACK_AB R14, R199, R183 ;  /* 0x000000b7c70e723e */ /* 0x000fe200000000ff */
[----:B------:R-:W-:Y:S01]  /*79d0*/  IMAD R32, R39, UR43, R32 ;  /* 0x0000002b27207c24 */ /* 0x000fe2000f8e0220 */
[----:B------:R-:W-:-:S02]  /*79e0*/  F2FP.F16.F32.PACK_AB R15, R63, R62 ;  /* 0x0000003e3f0f723e */ /* 0x000fc400000000ff */
[----:B------:R-:W-:Y:S01]  /*79f0*/  LOP3.LUT R106, R106, R107, RZ, 0x3c, !PT ;  /* 0x0000006b6a6a7212 */ /* 0x000fe200078e3cff */
[----:B------:R-:W-:Y:S01]  /*7a00*/  IMAD.X R107, RZ, RZ, R9, P0 ;  /* 0x000000ffff6b7224 */ /* 0x000fe200000e0609 */
[----:B------:R-:W-:Y:S01]  /*7a10*/  F2FP.F16.F32.PACK_AB R37, R7, R37 ;  /* 0x000000250725723e */ /* 0x000fe200000000ff */
[----:B------:R0:W-:Y:S01]  /*7a20*/  STSM.16.M88.4 [R158], R12 ;  /* 0x0000000c9e007844 */ /* 0x0001e20000000200 */
[----:B------:R-:W-:Y:S02]  /*7a30*/  SHF.R.S32.HI R7, RZ, 0x1f, R33 ;  /* 0x0000001fff077819 */ /* 0x000fe40000011421 */
[----:B------:R-:W-:Y:S02]  /*7a40*/  LOP3.LUT R118, R119, 0x380, RZ, 0xc0, !PT ;  /* 0x0000038077767812 */ /* 0x000fe400078ec0ff */
[----:B------:R-:W-:Y:S02]  /*7a50*/  MOV R156, R156 ;  /* 0x0000009c009c7202 */ /* 0x000fe40000000f00 */
[----:B------:R-:W-:-:S02]  /*7a60*/  F2FP.F16.F32.PACK_AB R24, R198, R182 ;  /* 0x000000b6c618723e */ /* 0x000fc400000000ff */
[----:B------:R-:W-:Y:S02]  /*7a70*/  F2FP.F16.F32.PACK_AB R25, R67, R66 ;  /* 0x000000424319723e */ /* 0x000fe400000000ff */
[----:B------:R-:W-:Y:S02]  /*7a80*/  F2FP.F16.F32.PACK_AB R26, R197, R181 ;  /* 0x000000b5c51a723e */ /* 0x000fe400000000ff */
[----:B------:R-:W-:Y:S02]  /*7a90*/  F2FP.F16.F32.PACK_AB R27, R71, R70 ;  /* 0x00000046471b723e */ /* 0x000fe400000000ff */
[----:B------:R-:W-:Y:S01]  /*7aa0*/  LOP3.LUT R110, R111, 0x380, RZ, 0xc0, !PT ;  /* 0x000003806f6e7812 */ /* 0x000fe200078ec0ff */
[----:B0-----:R-:W-:Y:S01]  /*7ab0*/  IMAD R15, R127, 0x80, R206 ;  /* 0x000000807f0f7824 */ /* 0x001fe200078e02ce */
[----:B------:R-:W-:Y:S01]  /*7ac0*/  SHF.R.S32.HI R13, RZ, 0x1f, R47 ;  /* 0x0000001fff0d7819 */ /* 0x000fe2000001142f */
[----:B------:R-:W-:Y:S01]  /*7ad0*/  STSM.16.M88.4 [R156], R24 ;  /* 0x000000189c007844 */ /* 0x000fe20000000200 */
[----:B------:R-:W-:Y:S01]  /*7ae0*/  IADD3 R12, P0, R47, R4, RZ ;  /* 0x000000042f0c7210 */ /* 0x000fe20007f1e0ff */
[----:B------:R-:W-:Y:S01]  /*7af0*/  IMAD R4, R7, UR4, RZ ;  /* 0x0000000407047c24 */ /* 0x000fe2000f8e02ff */
[----:B------:R-:W-:-:S02]  /*7b00*/  SHF.R.U64 R118, R118, 0x3, RZ ;  /* 0x0000000376767819 */ /* 0x000fc400000012ff */
[----:B------:R-:W-:Y:S01]  /*7b10*/  IADD3.X R13, R13, R5, R32, P0, !PT ;  /* 0x000000050d0d7210 */ /* 0x000fe200007fe420 */
[C---:B------:R-:W-:Y:S01]  /*7b20*/  IMAD R7, R33.reuse, UR5, R4 ;  /* 0x0000000521077c24 */ /* 0x040fe2000f8e0204 */
[----:B------:R-:W-:Y:S01]  /*7b30*/  MOV R154, R154 ;  /* 0x0000009a009a7202 */ /* 0x000fe20000000f00 */
[----:B------:R-:W-:Y:S01]  /*7b40*/  IMAD R4, R210, UR6, RZ ;  /* 0x00000006d2047c24 */ /* 0x000fe2000f8e02ff */
[----:B------:R-:W-:Y:S01]  /*7b50*/  F2FP.F16.F32.PACK_AB R28, R196, R180 ;  /* 0x000000b4c41c723e */ /* 0x000fe200000000ff */
[----:B------:R-:W-:Y:S01]  /*7b60*/  IMAD.WIDE.U32 R12, R33, UR4, R12 ;  /* 0x00000004210c7c25 */ /* 0x000fe2000f8e000c */
[----:B------:R-:W-:Y:S01]  /*7b70*/  F2FP.F16.F32.PACK_AB R29, R75, R74 ;  /* 0x0000004a4b1d723e */ /* 0x000fe200000000ff */
[----:B------:R-:W-:Y:S01]  /*7b80*/  ULDC.64 UR4, c[0x0][0xc50] ;  /* 0x0003140000047ab9 */ /* 0x000fe20000000a00 */
[----:B------:R-:W-:Y:S01]  /*7b90*/  F2FP.F16.F32.PACK_AB R30, R195, R76 ;  /* 0x0000004cc31e723e */ /* 0x000fe200000000ff */
[----:B------:R-:W-:Y:S01]  /*7ba0*/  IMAD.IADD R7, R13, 0x1, R7 ;  /* 0x000000010d077824 */ /* 0x000fe200078e0207 */
[----:B------:R-:W-:Y:S01]  /*7bb0*/  F2FP.F16.F32.PACK_AB R31, R79, R78 ;  /* 0x0000004e4f1f723e */ /* 0x000fe200000000ff */
[----:B------:R-:W-:Y:S01]  /*7bc0*/  VIADD R5, R15, 0x8 ;  /* 0x000000080f057836 */ /* 0x000fe20000000000 */
[----:B------:R-:W-:-:S02]  /*7bd0*/  F2FP.F16.F32.PACK_AB R80, R81, R80 ;  /* 0x000000505150723e */ /* 0x000fc400000000ff */
[----:B------:R-:W-:Y:S01]  /*7be0*/  SHF.R.U64 R110, R110, 0x3, RZ ;  /* 0x000000036e6e7819 */ /* 0x000fe200000012ff */
[----:B------:R0:W-:Y:S01]  /*7bf0*/  STSM.16.M88.4 [R154], R28 ;  /* 0x0000001c9a007844 */ /* 0x0001e20000000200 */
[----:B------:R-:W-:Y:S01]  /*7c00*/  LOP3.LUT R118, R118, R119, RZ, 0x3c, !PT ;  /* 0x0000007776767212 */ /* 0x000fe200078e3cff */
[----:B------:R-:W-:Y:S01]  /*7c10*/  IMAD.X R119, RZ, RZ, R9, P3 ;  /* 0x000000ffff777224 */ /* 0x000fe200018e0609 */
[----:B------:R-:W-:Y:S02]  /*7c20*/  F2FP.F16.F32.PACK_AB R81, R83, R82 ;  /* 0x000000525351723e */ /* 0x000fe400000000ff */
[----:B------:R-:W-:Y:S02]  /*7c30*/  F2FP.F16.F32.PACK_AB R88, R89, R88 ;  /* 0x000000585958723e */ /* 0x000fe400000000ff */
[----:B------:R-:W-:Y:S02]  /*7c40*/  MOV R150, R150 ;  /* 0x0000009600967202 */ /* 0x000fe40000000f00 */
[----:B------:R-:W-:-:S02]  /*7c50*/  F2FP.F16.F32.PACK_AB R82, R194, R84 ;  /* 0x00000054c252723e */ /* 0x000fc400000000ff */
[----:B------:R-:W-:Y:S02]  /*7c60*/  F2FP.F16.F32.PACK_AB R83, R87, R86 ;  /* 0x000000565753723e */ /* 0x000fe400000000ff */
[----:B------:R-:W-:Y:S02]  /*7c70*/  F2FP.F16.F32.PACK_AB R89, R91, R90 ;  /* 0x0000005a5b59723e */ /* 0x000fe400000000ff */
[----:B------:R-:W-:Y:S01]  /*7c80*/  MOV R146, R146 ;  /* 0x0000009200927202 */ /* 0x000fe20000000f00 */
[----:B------:R-:W-:Y:S01]  /*7c90*/  STSM.16.M88.4 [R150], R80 ;  /* 0x0000005096007844 */ /* 0x000fe20000000200 */
[----:B------:R-:W-:Y:S02]  /*7ca0*/  F2FP.F16.F32.PACK_AB R90, R193, R92 ;  /* 0x0000005cc15a723e */ /* 0x000fe400000000ff */
[----:B------:R-:W-:Y:S02]  /*7cb0*/  F2FP.F16.F32.PACK_AB R91, R95, R94 ;  /* 0x0000005e5f5b723e */ /* 0x000fe400000000ff */
[----:B------:R-:W-:-:S02]  /*7cc0*/  LOP3.LUT P0, RZ, R203, 0x3, RZ, 0xc0, !PT ;  /* 0x00000003cbff7812 */ /* 0x000fc4000780c0ff */
[----:B0-----:R-:W-:Y:S01]  /*7cd0*/  LEA R28, P3, R12, UR4, 0x2 ;  /* 0x000000040c1c7c11 */ /* 0x001fe2000f8610ff */
[----:B------:R-:W-:Y:S01]  /*7ce0*/  STSM.16.M88.4 [R146], R88 ;  /* 0x0000005892007844 */ /* 0x000fe20000000200 */
[----:B------:R-:W-:Y:S02]  /*7cf0*/  MOV R142, R142 ;  /* 0x0000008e008e7202 */ /* 0x000fe40000000f00 */
[----:B------:R-:W-:Y:S01]  /*7d00*/  F2FP.F16.F32.PACK_AB R36, R192, R96 ;  /* 0x00000060c024723e */ /* 0x000fe200000000ff */
[----:B------:R-:W-:Y:S01]  /*7d10*/  SHFL.IDX PT, R40, R28, RZ, 0x1c1f ;  /* 0x001c1fff1c287589 */ /* 0x000fe200000e0000 */
[----:B------:R-:W-:Y:S02]  /*7d20*/  F2FP.F16.F32.PACK_AB R38, R191, R100 ;  /* 0x00000064bf26723e */ /* 0x000fe400000000ff */
[----:B------:R-:W-:Y:S01]  /*7d30*/  F2FP.F16.F32.PACK_AB R39, R45, R77 ;  /* 0x0000004d2d27723e */ /* 0x000fe200000000ff */
[----:B------:R-:W-:Y:S01]  /*7d40*/  SHFL.IDX PT, R42, R28, 0x1, 0x1c1f ;  /* 0x003c1f001c2a7f89 */ /* 0x000fe200000e0000 */
        /* <DEDUP_REMOVED lines=9> */
[----:B------:R-:W-:Y:S01]  /*7de0*/  LEA.HI.X R7, R12, UR5, R7, 0x2, P3 ;  /* 0x000000050c077c11 */ /* 0x000fe200098f1407 */
[----:B------:R0:W-:Y:S01]  /*7df0*/  STSM.16.M88.4 [R138], R84 ;  /* 0x000000548a007844 */ /* 0x0001e20000000200 */
[----:B------:R-:W-:-:S02]  /*7e00*/  MOV R130, R130 ;  /* 0x0000008200827202 */ /* 0x000fc40000000f00 */
[----:B------:R-:W-:Y:S01]  /*7e10*/  F2FP.F16.F32.PACK_AB R12, R188, R112 ;  /* 0x00000070bc0c723e */ /* 0x000fe200000000ff */
[----:B------:R-:W1:Y:S01]  /*7e20*/  SHFL.IDX PT, R41, R7, RZ, 0x1c1f ;  /* 0x001c1fff07297589 */ /* 0x000e6200000e0000 */
[----:B------:R-:W-:Y:S02]  /*7e30*/  F2FP.F16.F32.PACK_AB R13, R105, R109 ;  /* 0x0000006d690d723e */ /* 0x000fe400000000ff */
[----:B------:R-:W-:Y:S01]  /*7e40*/  F2FP.F16.F32.PACK_AB R14, R187, R116 ;  /* 0x00000074bb0e723e */ /* 0x000fe200000000ff */
[----:B------:R-:W2:Y:S01]  /*7e50*/  SHFL.IDX PT, R43, R7, 0x1, 0x1c1f ;  /* 0x003c1f00072b7f89 */ /* 0x000ea200000e0000 */
[----:B------:R-:W-:Y:S02]  /*7e60*/  F2FP.F16.F32.PACK_AB R15, R113, R117 ;  /* 0x00000075710f723e */ /* 0x000fe400000000ff */
[----:B------:R-:W-:Y:S02]  /*7e70*/  F2FP.F16.F32.PACK_AB R120, R186, R120 ;  /* 0x00000078ba78723e */ /* 0x000fe400000000ff */
[----:B------:R-:W-:Y:S01]  /*7e80*/  F2FP.F16.F32.PACK_AB R121, R121, R164 ;  /* 0x000000a47979723e */ /* 0x000fe200000000ff */
[----:B------:R-:W-:Y:S01]  /*7e90*/  STSM.16.M88.4 [R130], R12 ;  /* 0x0000000c82007844 */ /* 0x000fe20000000200 */
[----:B------:R-:W-:-:S02]  /*7ea0*/  F2FP.F16.F32.PACK_AB R122, R125, R124 ;  /* 0x0000007c7d7a723e */ /* 0x000fc400000000ff */
[----:B------:R-:W-:Y:S02]  /*7eb0*/  F2FP.F16.F32.PACK_AB R123, R165, R166 ;  /* 0x000000a6a57b723e */ /* 0x000fe400000000ff */
[----:B------:R-:W-:Y:S02]  /*7ec0*/  F2FP.F16.F32.PACK_AB R24, R129, R128 ;  /* 0x000000808118723e */ /* 0x000fe400000000ff */
[----:B------:R-:W-:Y:S01]  /*7ed0*/  F2FP.F16.F32.PACK_AB R25, R167, R168 ;  /* 0x000000a8a719723e */ /* 0x000fe200000000ff */
[----:B------:R-:W-:Y:S01]  /*7ee0*/  STSM.16.M88.4 [R126], R120 ;  /* 0x000000787e007844 */ /* 0x000fe20000000200 */
[----:B------:R-:W-:Y:S02]  /*7ef0*/  F2FP.F16.F32.PACK_AB R26, R133, R132 ;  /* 0x00000084851a723e */ /* 0x000fe400000000ff */
[----:B------:R-:W-:Y:S02]  /*7f00*/  F2FP.F16.F32.PACK_AB R27, R169, R170 ;  /* 0x000000aaa91b723e */ /* 0x000fe400000000ff */
[----:B------:R-:W-:-:S02]  /*7f10*/  F2FP.F16.F32.PACK_AB R136, R137, R136 ;  /* 0x000000888988723e */ /* 0x000fc400000000ff */
[----:B------:R-:W-:Y:S01]  /*7f20*/  F2FP.F16.F32.PACK_AB R137, R171, R172 ;  /* 0x000000acab89723e */ /* 0x000fe200000000ff */
[----:B------:R-:W-:Y:S01]  /*7f30*/  STSM.16.M88.4 [R179], R24 ;  /* 0x00000018b3007844 */ /* 0x000fe20000000200 */
[----:B0-----:R-:W-:Y:S02]  /*7f40*/  F2FP.F16.F32.PACK_AB R138, R141, R140 ;  /* 0x0000008c8d8a723e */ /* 0x001fe400000000ff */
[----:B------:R-:W-:Y:S02]  /*7f50*/  F2FP.F16.F32.PACK_AB R139, R173, R174 ;  /* 0x000000aead8b723e */ /* 0x000fe400000000ff */
[----:B------:R-:W-:Y:S02]  /*7f60*/  F2FP.F16.F32.PACK_AB R144, R145, R144 ;  /* 0x000000909190723e */ /* 0x000fe400000000ff */
[----:B------:R-:W-:Y:S01]  /*7f70*/  F2FP.F16.F32.PACK_AB R145, R175, R176 ;  /* 0x000000b0af91723e */ /* 0x000fe200000000ff */
[----:B------:R-:W-:Y:S01]  /*7f80*/  STSM.16.M88.4 [R163], R136 ;  /* 0x00000088a3007844 */ /* 0x000fe20000000200 */
[----:B------:R-:W-:-:S02]  /*7f90*/  F2FP.F16.F32.PACK_AB R146, R149, R148 ;  /* 0x000000949592723e */ /* 0x000fc400000000ff */
[----:B------:R-:W-:Y:S02]  /*7fa0*/  F2FP.F16.F32.PACK_AB R147, R177, R3 ;  /* 0x00000003b193723e */ /* 0x000fe400000000ff */
[----:B------:R-:W-:Y:S02]  /*7fb0*/  ISETP.GE.OR P0, PT, R5, R4, P0 ;  /* 0x000000040500720c */ /* 0x000fe40000706670 */
[----:B------:R-:W-:Y:S01]  /*7fc0*/  LOP3.LUT R98, R99, 0x380, RZ, 0xc0, !PT ;  /* 0x0000038063627812 */ /* 0x000fe200078ec0ff */
[----:B------:R-:W-:Y:S01]  /*7fd0*/  STSM.16.M88.4 [R162], R144 ;  /* 0x00000090a2007844 */ /* 0x000fe20000000200 */
[----:B------:R-:W-:Y:S02]  /*7fe0*/  LOP3.LUT R102, R103, 0x380, RZ, 0xc0, !PT ;  /* 0x0000038067667812 */ /* 0x000fe400078ec0ff */
[----:B------:R-:W-:Y:S01]  /*7ff0*/  SHF.R.U64 R98, R98, 0x3, RZ ;  /* 0x0000000362627819 */ /* 0x000fe200000012ff */
[----:B------:R-:W-:Y:S01]  /*8000*/  BAR.SYNC.DEFER_BLOCKING 0x1, 0x100 ;  /* 0x0044000000007b1d */ /* 0x000fe20000010000 */
[----:B------:R-:W-:-:S02]  /*8010*/  SHF.R.U64 R102, R102, 0x3, RZ ;  /* 0x0000000366667819 */ /* 0x000fc400000012ff */
[----:B------:R-:W-:Y:S01]  /*8020*/  LOP3.LUT R98, R98, R99, RZ, 0x3c, !PT ;  /* 0x0000006362627212 */ /* 0x000fe200078e3cff */
[--C-:B------:R-:W-:Y:S01]  /*8030*/  IMAD.X R99, RZ, RZ, R9.reuse, P5 ;  /* 0x000000ffff637224 */ /* 0x100fe200028e0609 */
[----:B------:R-:W-:Y:S01]  /*8040*/  LOP3.LUT R102, R102, R103, RZ, 0x3c, !PT ;  /* 0x0000006766667212 */ /* 0x000fe200078e3cff */
[----:B------:R-:W-:Y:S01]  /*8050*/  IMAD.X R103, RZ, RZ, R9, P6 ;  /* 0x000000ffff677224 */ /* 0x000fe200030e0609 */
[----:B------:R-:W-:Y:S01]  /*8060*/  IADD3.X R73, RZ, R9, RZ, P4, !PT ;  /* 0x00000009ff497210 */ /* 0x000fe200027fe4ff */
[----:B-1----:R0:W-:Y:S04]  /*8070*/  @!P1 ST.E desc[UR48][R40.64], R6 ;  /* 0x0000000628009985 */ /* 0x0021e8000c101930 */
[----:B--2---:R1:W-:Y:S04]  /*8080*/  @!P0 ST.E desc[UR48][R42.64], R0 ;  /* 0x000000002a008985 */ /* 0x0043e8000c101930 */
[----:B------:R2:W5:Y:S01]  /*8090*/  LD.E.128 R28, desc[UR48][R10.64] ;  /* 0x000000300a1c7980 */ /* 0x000562000c101d00 */
[----:B0-----:R-:W0:Y:S03]  /*80a0*/  @P2 LDC R6, c[0x0][0xcec] ;  /* 0x00033b00ff062b82 */ /* 0x001e260000000800 */
[----:B------:R3:W5:Y:S01]  /*80b0*/  LD.E.128 R36, desc[UR48][R8.64] ;  /* 0x0000003008247980 */ /* 0x000762000c101d00 */
[----:B-1----:R-:W-:Y:S01]  /*80c0*/  LEA R0, R19, R200, 0x5 ;  /* 0x000000c813007211 */ /* 0x002fe200078e28ff */
[----:B------:R-:W-:-:S02]  /*80d0*/  UIMAD UR6, UR11, UR8, URZ ;  /* 0x000000080b0672a4 */ /* 0x000fc4000f8e023f */
[----:B------:R1:W5:Y:S01]  /*80e0*/  LD.E.128 R32, desc[UR48][R20.64] ;  /* 0x0000003014207980 */ /* 0x000362000c101d00 */
[----:B--2---:R-:W2:Y:S01]  /*80f0*/  @P2 LDC R10, c[0x0][0xcf0] ;  /* 0x00033c00ff0a2b82 */ /* 0x004ea20000000800 */
[----:B------:R-:W-:Y:S01]  /*8100*/  IMAD R5, R127, 0x80, R0 ;  /* 0x000000807f057824 */ /* 0x000fe200078e0200 */
[----:B------:R-:W-:Y:S01]  /*8110*/  UIMAD.WIDE.U32 UR4, UR10, UR8, URZ ;  /* 0x000000080a0472a5 */ /* 0x000fe2000f8e003f */
[----:B------:R1:W5:Y:S04]  /*8120*/  LD.E.128 R12, desc[UR48][R22.64] ;  /* 0x00000030160c7980 */ /* 0x000368000c101d00 */
[----:B------:R-:W5:Y:S01]  /*8130*/  LD.E.128 R52, desc[UR48][R52.64] ;  /* 0x0000003034347980 */ /* 0x000f62000c101d00 */
[----:B---3--:R-:W3:Y:S01]  /*8140*/  LDC.64 R8, c[0x0][0xbe0] ;  /* 0x0002f800ff087b82 */ /* 0x008ee20000000a00 */
[----:B------:R-:W-:-:S02]  /*8150*/  IMAD.MOV.U32 R0, RZ, RZ, R5 ;  /* 0x000000ffff007224 */ /* 0x000fc400078e0005 */
[----:B------:R-:W5:Y:S04]  /*8160*/  LD.E.128 R56, desc[UR48][R56.64] ;  /* 0x0000003038387980 */ /* 0x000f68000c101d00 */
[----:B------:R-:W5:Y:S01]  /*8170*/  LD.E.128 R60, desc[UR48][R60.64] ;  /* 0x000000303c3c7980 */ /* 0x000f62000c101d00 */
[----:B0-----:R-:W-:Y:S01]  /*8180*/  @P2 IMAD.HI.U32 R3, R5, R6, RZ ;  /* 0x0000000605032227 */ /* 0x001fe200078e00ff */
[----:B------:R-:W-:Y:S02]  /*8190*/  UIMAD UR6, UR10, UR9, UR6 ;  /* 0x000000090a0672a4 */ /* 0x000fe4000f8e0206 */
[----:B------:R-:W5:Y:S01]  /*81a0*/  LD.E.128 R64, desc[UR48][R64.64] ;  /* 0x0000003040407980 */ /* 0x000f62000c101d00 */
[----:B------:R-:W-:-:S03]  /*81b0*/  ULDC.64 UR8, c[0x0][0xbf0] ;  /* 0x0002fc0000087ab9 */ /* 0x000fc60000000a00 */
[----:B------:R-:W5:Y:S01]  /*81c0*/  LD.E.128 R68, desc[UR48][R68.64] ;  /* 0x0000003044447980 */ /* 0x000f62000c101d00 */
[----:B--2---:R-:W-:-:S03]  /*81d0*/  @P2 SHF.R.U32.HI R0, RZ, R10, R3 ;  /* 0x0000000aff002219 */ /* 0x004fc60000011603 */
[----:B------:R-:W5:Y:S01]  /*81e0*/  LD.E.128 R72, desc[UR48][R72.64] ;  /* 0x0000003048487980 */ /* 0x000f62000c101d00 */
[--C-:B------:R-:W-:Y:S01]  /*81f0*/  SHF.R.S32.HI R3, RZ, 0x1f, R0.reuse ;  /* 0x0000001fff037819 */ /* 0x100fe20000011400 */
[----:B------:R-:W-:Y:S02]  /*8200*/  UIMAD UR7, UR7, UR8, URZ ;  /* 0x00000008070772a4 */ /* 0x000fe4000f8e023f */
[----:B------:R-:W-:Y:S01]  /*8210*/  UIADD3 UR5, UR5, UR6, URZ ;  /* 0x0000000605057290 */ /* 0x000fe2000fffe03f */
[----:B------:R-:W5:Y:S01]  /*8220*/  LD.E.128 R96, desc[UR48][R98.64] ;  /* 0x0000003062607980 */ /* 0x000f62000c101d00 */
[----:B---3--:R-:W-:Y:S01]  /*8230*/  IMAD R3, R3, R8, RZ ;  /* 0x0000000803037224 */ /* 0x008fe200078e02ff */
[----:B------:R-:W-:Y:S02]  /*8240*/  UIMAD UR7, UR43, UR9, UR7 ;  /* 0x000000092b0772a4 */ /* 0x000fe4000f8e0207 */
[----:B------:R-:W-:Y:S01]  /*8250*/  UIMAD.WIDE.U32 UR4, UR43, UR8, UR4 ;  /* 0x000000082b0472a5 */ /* 0x000fe2000f8e0004 */
[----:B------:R-:W-:Y:S01]  /*8260*/  IMAD R9, R0, R9, R3 ;  /* 0x0000000900097224 */ /* 0x000fe200078e0203 */
[----:B------:R-:W5:Y:S01]  /*8270*/  LD.E.128 R100, desc[UR48][R102.64] ;  /* 0x0000003066647980 */ /* 0x000f62000c101d00 */
[----:B------:R-:W-:Y:S01]  /*8280*/  IMAD.MOV R3, RZ, RZ, -R0 ;  /* 0x000000ffff037224 */ /* 0x000fe200078e0a00 */
[----:B------:R-:W-:-:S02]  /*8290*/  UIADD3 UR5, UR5, UR7, URZ ;  /* 0x0000000705057290 */ /* 0x000fc4000fffe03f */
[----:B------:R-:W5:Y:S01]  /*82a0*/  LD.E.128 R104, desc[UR48][R106.64] ;  /* 0x000000306a687980 */ /* 0x000f62000c101d00 */
[----:B------:R-:W-:Y:S01]  /*82b0*/  IMAD R3, R210, R3, R5 ;  /* 0x00000003d2037224 */ /* 0x000fe200078e0205 */
[----:B------:R-:W-:Y:S02]  /*82c0*/  ULDC.64 UR6, c[0x0][0xbd8] ;  /* 0x0002f60000067ab9 */ /* 0x000fe40000000a00 */
[----:B------:R-:W5:Y:S01]  /*82d0*/  LD.E.128 R108, desc[UR48][R110.64] ;  /* 0x000000306e6c7980 */ /* 0x000f62000c101d00 */
[----:B------:R-:W-:Y:S01]  /*82e0*/  IMAD.WIDE.U32 R6, R0, R8, UR4 ;  /* 0x0000000400067e25 */ /* 0x000fe2000f8e0008 */
[----:B------:R-:W-:Y:S01]  /*82f0*/  SHF.R.S32.HI R0, RZ, 0x1f, R3 ;  /* 0x0000001fff007819 */ /* 0x000fe20000011403 */
[----:B------:R-:W-:Y:S01]  /*8300*/  UIADD3 UR37, UR37, 0x1, URZ ;  /* 0x0000000125257890 */ /* 0x000fe2000fffe03f */
[----:B------:R-:W5:Y:S04]  /*8310*/  LD.E.128 R112, desc[UR48][R114.64] ;  /* 0x0000003072707980 */ /* 0x000f68000c101d00 */
[----:B------:R-:W5:Y:S01]  /*8320*/  LD.E.128 R116, desc[UR48][R118.64] ;  /* 0x0000003076747980 */ /* 0x000f62000c101d00 */
[----:B------:R-:W-:Y:S01]  /*8330*/  IMAD R127, R127, 0x80, R200 ;  /* 0x000000807f7f7824 */ /* 0x000fe200078e02c8 */
[----:B------:R-:W-:Y:S01]  /*8340*/  ULDC.64 UR8, c[0x0][0xb80] ;  /* 0x0002e00000087ab9 */ /* 0x000fe20000000a00 */
[----:B------:R-:W-:Y:S01]  /*8350*/  @!PT LDS RZ, [RZ] ;  /* 0x00000000fffff984 */ /* 0x000fe20000000800 */
[----:B------:R-:W-:Y:S01]  /*8360*/  @!PT LDS RZ, [RZ] ;  /* 0x00000000fffff984 */ /* 0x000fe20000000800 */
[----:B------:R-:W-:Y:S01]  /*8370*/  @!PT LDS RZ, [RZ] ;  /* 0x00000000fffff984 */ /* 0x000fe20000000800 */
[----:B------:R-:W-:Y:S01]  /*8380*/  @!PT LDS RZ, [RZ] ;  /* 0x00000000fffff984 */ /* 0x000fe20000000800 */
[----:B------:R0:W-:Y:S06]  /*8390*/  MEMBAR.ALL.CTA ;  /* 0x0000000000007992 */ /* 0x0001ec0000008000 */
[----:B0-----:R-:W0:Y:S01]  /*83a0*/  FENCE.VIEW.ASYNC.S ;  /* 0x00000000000073c6 */ /* 0x001e220000000000 */
[----:B------:R-:W-:-:S02]  /*83b0*/  IMAD.IADD R7, R7, 0x1, R9 ;  /* 0x0000000107077824 */ /* 0x000fc400078e0209 */
[----:B------:R-:W-:Y:S02]  /*83c0*/  IMAD R0, R0, UR6, RZ ;  /* 0x0000000600007c24 */ /* 0x000fe4000f8e02ff */
[----:B------:R-:W-:Y:S02]  /*83d0*/  VIADD R5, R127, 0x20 ;  /* 0x000000207f057836 */ /* 0x000fe40000000000 */
[C---:B------:R-:W-:Y:S02]  /*83e0*/  IMAD R9, R3.reuse, UR7, R0 ;  /* 0x0000000703097c24 */ /* 0x040fe4000f8e0200 */
[----:B------:R-:W-:Y:S01]  /*83f0*/  IMAD.WIDE.U32 R6, R3, UR6, R6 ;  /* 0x0000000603067c25 */ /* 0x000fe2000f8e0006 */
[-C--:B------:R-:W-:Y:S02]  /*8400*/  ISETP.GE.AND P2, PT, R127, R4.reuse, PT ;  /* 0x000000047f00720c */ /* 0x080fe40003f46270 */
[-C--:B------:R-:W-:Y:S01]  /*8410*/  ISETP.GE.AND P1, PT, R5, R4.reuse, PT ;  /* 0x000000040500720c */ /* 0x080fe20003f26270 */
[----:B------:R-:W-:Y:S01]  /*8420*/  IMAD.IADD R3, R7, 0x1, R9 ;  /* 0x0000000107037824 */ /* 0x000fe200078e0209 */
[----:B------:R-:W-:Y:S01]  /*8430*/  IADD3 R5, R127, 0x40, RZ ;  /* 0x000000407f057810 */ /* 0x000fe20007ffe0ff */
[----:B------:R-:W-:Y:S01]  /*8440*/  VIADD R204, R204, 0x32420 ;  /* 0x00032420cccc7836 */ /* 0x000fe20000000000 */
[C---:B------:R-:W-:Y:S01]  /*8450*/  LEA R0, P3, R6.reuse, UR8, 0x1 ;  /* 0x0000000806007c11 */ /* 0x040fe2000f8608ff */
[----:B------:R-:W-:Y:S01]  /*8460*/  UISETP.NE.AND UP0, UPT, UR37, 0x2, UPT ;  /* 0x000000022500788c */ /* 0x000fe2000bf05270 */
[----:B------:R-:W-:Y:S01]  /*8470*/  ISETP.GE.AND P0, PT, R5, R4, PT ;  /* 0x000000040500720c */ /* 0x000fe20003f06270 */
[----:B------:R-:W-:Y:S01]  /*8480*/  ULDC UR4, c[0x0][0xc] ;  /* 0x0000030000047ab9 */ /* 0x000fe20000000800 */
[----:B------:R-:W-:Y:S01]  /*8490*/  LEA.HI.X R5, R6, UR9, R3, 0x1, P3 ;  /* 0x0000000906057c11 */ /* 0x000fe200098f0c03 */
[----:B------:R-:W-:Y:S01]  /*84a0*/  UIADD3 UR44, UR4, UR44, URZ ;  /* 0x0000002c042c7290 */ /* 0x000fe2000fffe03f */
[----:B------:R-:W-:Y:S01]  /*84b0*/  PRMT R204, RZ, 0x654, R204 ;  /* 0x00000654ffcc7816 */ /* 0x000fe200000000cc */
[----:B------:R-:W-:Y:S01]  /*84c0*/  USEL UR4, URZ, 0x1, UP0 ;  /* 0x000000013f047887 */ /* 0x000fe20008000000 */
[----:B0-----:R1:W0:Y:S01]  /*84d0*/  SHFL.IDX PT, R8, R0, RZ, 0x181f ;  /* 0x00181fff00087589 */ /* 0x00122200000e0000 */
[----:B------:R-:W-:Y:S01]  /*84e0*/  USEL UR37, UR37, URZ, UP0 ;  /* 0x0000003f25257287 */ /* 0x000fe20008000000 */
[----:B------:R1:W-:Y:S01]  /*84f0*/  SYNCS.ARRIVE.TRANS64.RED.A1T0 RZ, [R204+URZ], RZ ;  /* 0x000000ffccff79a7 */ /* 0x0003e2000810043f */
[----:B------:R-:W-:Y:S01]  /*8500*/  ULOP3.LUT UR36, UR36, UR4, URZ, 0x3c, !UPT ;  /* 0x0000000424247292 */ /* 0x000fe2000f8e3c3f */
[----:B------:R1:W2:Y:S01]  /*8510*/  SHFL.IDX PT, R9, R5, RZ, 0x181f ;  /* 0x00181fff05097589 */ /* 0x0002a200000e0000 */
[----:B------:R-:W-:Y:S04]  /*8520*/  BSSY B0, `(.L_x_214) ;  /* 0x0000012000007945 */ /* 0x000fe80003800000 */
[----:B------:R-:W-:Y:S06]  /*8530*/  @P2 BRA `(.L_x_215) ;  /* 0x0000000000402947 */ /* 0x000fec0003800000 */
[----:B------:R-:W-:Y:S02]  /*8540*/  ULDC UR4, c[0x0][0xbc8] ;  /* 0x0002f20000047ab9 */ /* 0x000fe40000000800 */
[----:B------:R-:W-:Y:S02]  /*8550*/  ISETP.GE.AND P4, PT, R18, UR4, PT ;  /* 0x0000000412007c0c */ /* 0x000fe4000bf86270 */
[----:B------:R-:W-:Y:S02]  /*8560*/  ISETP.GE.AND P3, PT, R17, UR4, PT ;  /* 0x0000000411007c0c */ /* 0x000fe4000bf66270 */
[----:B------:R-:W-:Y:S02]  /*8570*/  ISETP.GE.AND P2, PT, R16, UR4, PT ;  /* 0x0000000410007c0c */ /* 0x000fe4000bf46270 */
[----:B------:R-:W-:-:S07]  /*8580*/  ISETP.GE.AND P5, PT, R2, UR4, PT ;  /* 0x0000000402007c0c */ /* 0x000fce000bfa6270 */
[----:B0-----:R-:W-:-:S04]  /*8590*/  @!P4 LEA R10, P6, R18, R8, 0x1 ;  /* 0x00000008120ac211 */ /* 0x001fc800078c08ff */
[----:B--2---:R-:W-:Y:S02]  /*85a0*/  @!P4 LEA.HI.X R11, R18, R9, R213, 0x1, P6 ;  /* 0x00000009120bc211 */ /* 0x004fe400030f0cd5 */
[----:B-1----:R-:W-:Y:S01]  /*85b0*/  @!P3 LEA R20, P6, R17, R8, 0x1 ;  /* 0x000000081114b211 */ /* 0x002fe200078c08ff */
        /* <DEDUP_REMOVED lines=8> */
.L_x_215:
[----:B------:R-:W-:Y:S05]  /*8640*/  BSYNC B0 ;  /* 0x0000000000007941 */ /* 0x000fea0003800000 */
.L_x_214:
[----:B--2---:R2:W4:Y:S01]  /*8650*/  SHFL.IDX PT, R9, R5, 0x1, 0x181f ;  /* 0x00381f0005097f89 */ /* 0x00452200000e0000 */
        /* <DEDUP_REMOVED lines=8> */
[CC--:B0--3--:R-:W-:Y:S02]  /*86e0*/  @!P3 LEA R10, P6, R18.reuse, R8.reuse, 0x1 ;  /* 0x00000008120ab211 */ /* 0x0c9fe400078c08ff */
[CC--:B-1----:R-:W-:Y:S02]  /*86f0*/  @!P2 LEA R20, P5, R17.reuse, R8.reuse, 0x1 ;  /* 0x000000081114a211 */ /* 0x0c2fe400078a08ff */
[-C--:B----4-:R-:W-:Y:S02]  /*8700*/  @!P3 LEA.HI.X R11, R18, R9.reuse, R213, 0x1, P6 ;  /* 0x00000009120bb211 */ /* 0x090fe400030f0cd5 */
[----:B------:R-:W-:Y:S01]  /*8710*/  @!P1 LEA R22, P6, R16, R8, 0x1 ;  /* 0x0000000810169211 */ /* 0x000fe200078c08ff */
[----:B------:R-:W-:Y:S01]  /*8720*/  @!P4 IMAD.WIDE R6, R2, 0x2, R8 ;  /* 0x000000020206c825 */ /* 0x000fe200078e0208 */
[-C--:B------:R-:W-:Y:S02]  /*8730*/  @!P2 LEA.HI.X R21, R17, R9.reuse, R212, 0x1, P5 ;  /* 0x000000091115a211 */ /* 0x080fe400028f0cd4 */
[----:B------:R-:W-:-:S02]  /*8740*/  @!P1 LEA.HI.X R23, R16, R9, R211, 0x1, P6 ;  /* 0x0000000910179211 */ /* 0x000fc400030f0cd3 */
[----:B-----5:R0:W-:Y:S04]  /*8750*/  @!P4 ST.E.128 desc[UR48][R6.64], R28 ;  /* 0x0000001c0600c985 */ /* 0x0201e8000c101d30 */
[----:B------:R0:W-:Y:S04]  /*8760*/  @!P3 ST.E.128 desc[UR48][R10.64], R56 ;  /* 0x000000380a00b985 */ /* 0x0001e8000c101d30 */
[----:B------:R0:W-:Y:S04]  /*8770*/  @!P2 ST.E.128 desc[UR48][R20.64], R72 ;  /* 0x000000481400a985 */ /* 0x0001e8000c101d30 */
[----:B------:R0:W-:Y:S02]  /*8780*/  @!P1 ST.E.128 desc[UR48][R22.64], R108 ;  /* 0x0000006c16009985 */ /* 0x0001e4000c101d30 */
.L_x_217:
[----:B------:R-:W-:Y:S05]  /*8790*/  BSYNC B0 ;  /* 0x0000000000007941 */ /* 0x000fea0003800000 */
.L_x_216:
        /* <DEDUP_REMOVED lines=9> */
[-C--:B0--3--:R-:W-:Y:S02]  /*8830*/  @!P4 LEA R10, P0, R18, R8.reuse, 0x1 ;  /* 0x00000008120ac211 */ /* 0x089fe400078008ff */
[CC--:B-1----:R-:W-:Y:S02]  /*8840*/  @!P5 LEA R20, P1, R17.reuse, R8.reuse, 0x1 ;  /* 0x000000081114d211 */ /* 0x0c2fe400078208ff */
[----:B------:R-:W-:Y:S02]  /*8850*/  @!P6 LEA R22, P2, R16, R8, 0x1 ;  /* 0x000000081016e211 */ /* 0x000fe400078408ff */
[----:B------:R-:W-:Y:S01]  /*8860*/  @!P3 IMAD.WIDE R6, R2, 0x2, R8 ;  /* 0x000000020206b825 */ /* 0x000fe200078e0208 */
[-C--:B------:R-:W-:Y:S02]  /*8870*/  @!P4 LEA.HI.X R11, R18, R9.reuse, R213, 0x1, P0 ;  /* 0x00000009120bc211 */ /* 0x080fe400000f0cd5 */
[-C--:B------:R-:W-:Y:S02]  /*8880*/  @!P5 LEA.HI.X R21, R17, R9.reuse, R212, 0x1, P1 ;  /* 0x000000091115d211 */ /* 0x080fe400008f0cd4 */
[----:B------:R-:W-:Y:S01]  /*8890*/  @!P6 LEA.HI.X R23, R16, R9, R211, 0x1, P2 ;  /* 0x000000091017e211 */ /* 0x000fe200010f0cd3 */
[----:B-----5:R0:W-:Y:S04]  /*88a0*/  @!P3 ST.E.128 desc[UR48][R6.64], R32 ;  /* 0x000000200600b985 */ /* 0x0201e8000c101d30 */
[----:B------:R0:W-:Y:S04]  /*88b0*/  @!P4 ST.E.128 desc[UR48][R10.64], R60 ;  /* 0x0000003c0a00c985 */ /* 0x0001e8000c101d30 */
[----:B------:R0:W-:Y:S04]  /*88c0*/  @!P5 ST.E.128 desc[UR48][R20.64], R96 ;  /* 0x000000601400d985 */ /* 0x0001e8000c101d30 */
[----:B------:R0:W-:Y:S02]  /*88d0*/  @!P6 ST.E.128 desc[UR48][R22.64], R112 ;  /* 0x000000701600e985 */ /* 0x0001e4000c101d30 */
.L_x_219:
[----:B------:R-:W-:Y:S05]  /*88e0*/  BSYNC B0 ;  /* 0x0000000000007941 */ /* 0x000fea0003800000 */
.L_x_218:
[----:B------:R-:W-:Y:S01]  /*88f0*/  VIADD R3, R127, 0x60 ;  /* 0x000000607f037836 */ /* 0x000fe20000000000 */
[----:B0--3--:R0:W3:Y:S01]  /*8900*/  SHFL.IDX PT, R7, R5, 0x3, 0x181f ;  /* 0x00781f0005077f89 */ /* 0x0090e200000e0000 */
[----:B------:R-:W-:Y:S01]  /*8910*/  UIADD3 UR38, UR38, 0x1, URZ ;  /* 0x0000000126267890 */ /* 0x000fe2000fffe03f */
[----:B------:R-:W-:Y:S02]  /*8920*/  BSSY B0, `(.L_x_220) ;  /* 0x0000014000007945 */ /* 0x000fe40003800000 */
[----:B------:R-:W-:Y:S01]  /*8930*/  ISETP.GE.AND P0, PT, R3, R4, PT ;  /* 0x000000040300720c */ /* 0x000fe20003f06270 */
[----:B------:R0:W0:-:S12]  /*8940*/  SHFL.IDX PT, R6, R0, 0x3, 0x181f ;  /* 0x00781f0000067f89 */ /* 0x00001800000e0000 */
[----:B------:R-:W-:Y:S05]  /*8950*/  @P0 BRA `(.L_x_221) ;  /* 0x0000000000400947 */ /* 0x000fea0003800000 */
[----:B------:R-:W-:Y:S02]  /*8960*/  ULDC UR4, c[0x0][0xbc8] ;  /* 0x0002f20000047ab9 */ /* 0x000fe40000000800 */
[----:B------:R-:W-:Y:S02]  /*8970*/  ISETP.GE.AND P4, PT, R18, UR4, PT ;  /* 0x0000000412007c0c */ /* 0x000fe4000bf86270 */
[----:B------:R-:W-:Y:S02]  /*8980*/  ISETP.GE.AND P5, PT, R17, UR4, PT ;  /* 0x0000000411007c0c */ /* 0x000fe4000bfa6270 */
[----:B------:R-:W-:Y:S02]  /*8990*/  ISETP.GE.AND P6, PT, R16, UR4, PT ;  /* 0x0000000410007c0c */ /* 0x000fe4000bfc6270 */
[----:B------:R-:W-:-:S07]  /*89a0*/  ISETP.GE.AND P3, PT, R2, UR4, PT ;  /* 0x0000000402007c0c */ /* 0x000fce000bf66270 */
[-C--:B0-----:R-:W-:Y:S02]  /*89b0*/  @!P4 LEA R8, P0, R18, R6.reuse, 0x1 ;  /* 0x000000061208c211 */ /* 0x081fe400078008ff */
[CC--:B------:R-:W-:Y:S02]  /*89c0*/  @!P5 LEA R10, P1, R17.reuse, R6.reuse, 0x1 ;  /* 0x00000006110ad211 */ /* 0x0c0fe400078208ff */
[----:B-1----:R-:W-:Y:S02]  /*89d0*/  @!P6 LEA R20, P2, R16, R6, 0x1 ;  /* 0x000000061014e211 */ /* 0x002fe400078408ff */
[----:B--234-:R-:W-:Y:S01]  /*89e0*/  @!P3 IMAD.WIDE R4, R2, 0x2, R6 ;  /* 0x000000020204b825 */ /* 0x01cfe200078e0206 */
[-C--:B------:R-:W-:Y:S02]  /*89f0*/  @!P4 LEA.HI.X R9, R18, R7.reuse, R213, 0x1, P0 ;  /* 0x000000071209c211 */ /* 0x080fe400000f0cd5 */
[-C--:B------:R-:W-:Y:S02]  /*8a00*/  @!P5 LEA.HI.X R11, R17, R7.reuse, R212, 0x1, P1 ;  /* 0x00000007110bd211 */ /* 0x080fe400008f0cd4 */
[----:B------:R-:W-:Y:S01]  /*8a10*/  @!P6 LEA.HI.X R21, R16, R7, R211, 0x1, P2 ;  /* 0x000000071015e211 */ /* 0x000fe200010f0cd3 */
[----:B-----5:R0:W-:Y:S04]  /*8a20*/  @!P3 ST.E.128 desc[UR48][R4.64], R12 ;  /* 0x0000000c0400b985 */ /* 0x0201e8000c101d30 */
[----:B------:R0:W-:Y:S04]  /*8a30*/  @!P4 ST.E.128 desc[UR48][R8.64], R64 ;  /* 0x000000400800c985 */ /* 0x0001e8000c101d30 */
[----:B------:R0:W-:Y:S04]  /*8a40*/  @!P5 ST.E.128 desc[UR48][R10.64], R100 ;  /* 0x000000640a00d985 */ /* 0x0001e8000c101d30 */
[----:B------:R0:W-:Y:S02]  /*8a50*/  @!P6 ST.E.128 desc[UR48][R20.64], R116 ;  /* 0x000000741400e985 */ /* 0x0001e4000c101d30 */
.L_x_221:
[----:B------:R-:W-:Y:S05]  /*8a60*/  BSYNC B0 ;  /* 0x0000000000007941 */ /* 0x000fea0003800000 */
.L_x_220:
[----:B012-4-:R-:W0:Y:S02]  /*8a70*/  LDC R0, c[0x0][0xd34] ;  /* 0x00034d00ff007b82 */ /* 0x017e240000000800 */
[----:B0-----:R-:W-:-:S13]  /*8a80*/  ISETP.LE.AND P0, PT, R0, UR44, PT ;  /* 0x0000002c00007c0c */ /* 0x001fda000bf03270 */
[----:B------:R-:W-:Y:S05]  /*8a90*/  @!P0 BRA `(.L_x_222) ;  /* 0xffffff8000988947 */ /* 0x000fea000383ffff */
[----:B------:R-:W-:Y:S05]  /*8aa0*/  EXIT ;  /* 0x000000000000794d */ /* 0x000fea0003800000 */
.L_x_187:
        /* <DEDUP_REMOVED lines=9> */
[----:B------:R-:W-:Y:S01]  /*8b40*/  SHF.L.U32 R27, R19, 0x3, RZ ;  /* 0x00000003131b7819 */ /* 0x000fe200000006ff */
[----:B------:R-:W-:Y:S01]  /*8b50*/  ULDC UR9, c[0x0][0x320] ;  /* 0x0000c80000097ab9 */ /* 0x000fe20000000800 */
[----:B------:R-:W-:Y:S01]  /*8b60*/  ULDC.64 UR4, c[0x0][0x418] ;  /* 0x0001060000047ab9 */ /* 0x000fe20000000a00 */
[----:B------:R-:W-:Y:S01]  /*8b70*/  LOP3.LUT R16, R16, 0xfffffffd, RZ, 0xc0, !PT ;  /* 0xfffffffd10107812 */ /* 0x000fe200078ec0ff */
[----:B------:R-:W-:Y:S01]  /*8b80*/  UISETP.NE.U32.AND UP0, UPT, UR4, URZ, UPT ;  /* 0x0000003f0400728c */ /* 0x000fe2000bf05070 */
[----:B------:R-:W-:Y:S01]  /*8b90*/  LOP3.LUT R7, R27, 0x38, RZ, 0xc0, !PT ;  /* 0x000000381b077812 */ /* 0x000fe200078ec0ff */
[----:B------:R-:W-:Y:S01]  /*8ba0*/  ULDC.64 UR6, c[0x0][0x2f0] ;  /* 0x0000bc0000067ab9 */ /* 0x000fe20000000a00 */
[----:B------:R-:W-:Y:S01]  /*8bb0*/  ULDC UR4, c[0x0][0x424] ;  /* 0x0001090000047ab9 */ /* 0x000fe20000000800 */
[----:B------:R-:W-:Y:S01]  /*8bc0*/  UISETP.NE.AND.EX UP0, UPT, UR5, URZ, UPT, UP0 ;  /* 0x0000003f0500728c */ /* 0x000fe2000bf05300 */
[C---:B------:R-:W-:Y:S01]  /*8bd0*/  ISETP.GE.AND P2, PT, R7.reuse, UR9, PT ;  /* 0x0000000907007c0c */ /* 0x040fe2000bf46270 */
[----:B------:R-:W0:Y:S01]  /*8be0*/  S2UR UR8, SR_CgaCtaId ;  /* 0x00000000000879c3 */ /* 0x000e220000008800 */
[C---:B------:R-:W-:Y:S01]  /*8bf0*/  LOP3.LUT R4, R7.reuse, 0x40, RZ, 0xfc, !PT ;  /* 0x0000004007047812 */ /* 0x040fe200078efcff */
[----:B------:R-:W-:Y:S01]  /*8c00*/  USEL UR4, UR4, 0x1, UP0 ;  /* 0x0000000104047887 */ /* 0x000fe20008000000 */
[----:B------:R-:W-:Y:S01]  /*8c10*/  LOP3.LUT R5, R7, 0x80, RZ, 0xfc, !PT ;  /* 0x0000008007057812 */ /* 0x000fe200078efcff */
[----:B------:R-:W-:Y:S01]  /*8c20*/  UMOV UR37, 0x400 ;  /* 0x0000040000257882 */ /* 0x000fe20000000000 */
[----:B------:R-:W-:Y:S01]  /*8c30*/  ISETP.GE.AND P1, PT, R4, UR9, PT ;  /* 0x0000000904007c0c */ /* 0x000fe2000bf26270 */
[----:B------:R-:W-:Y:S01]  /*8c40*/  UIMAD UR36, UR4, UR6, URZ ;  /* 0x00000006042472a4 */ /* 0x000fe2000f8e023f */
[----:B------:R-:W-:Y:S01]  /*8c50*/  ISETP.GE.AND P0, PT, R5, UR9, PT ;  /* 0x0000000905007c0c */ /* 0x000fe2000bf06270 */
[----:B------:R-:W-:Y:S01]  /*8c60*/  ULDC UR11, c[0x0][0x3b8] ;  /* 0x0000ee00000b7ab9 */ /* 0x000fe20000000800 */
[----:B------:R-:W-:Y:S01]  /*8c70*/  LOP3.LUT R6, R7, 0xc0, RZ, 0xfc, !PT ;  /* 0x000000c007067812 */ /* 0x000fe200078efcff */
[----:B------:R-:W-:Y:S01]  /*8c80*/  UIADD3 UR4, UR36, 0x5f, URZ ;  /* 0x0000005f24047890 */ /* 0x000fe2000fffe03f */
[----:B------:R-:W-:Y:S01]  /*8c90*/  SEL R3, RZ, 0x4, P0 ;  /* 0x00000004ff037807 */ /* 0x000fe20000000000 */
[----:B------:R1:W-:Y:S01]  /*8ca0*/  STL [R1+0x8], RZ ;  /* 0x000008ff01007387 */ /* 0x0003e20000100800 */
[----:B------:R-:W-:Y:S01]  /*8cb0*/  @P2 LOP3.LUT R16, R16, 0x2, RZ, 0xfc, !PT ;  /* 0x0000000210102812 */ /* 0x000fe200078efcff */
[----:B------:R-:W-:Y:S01]  /*8cc0*/  UIMAD.WIDE UR4, UR4, 0x2aaaaaab, URZ ;  /* 0x2aaaaaab040478a5 */ /* 0x000fe2000f8e023f */
[----:B------:R-:W-:Y:S01]  /*8cd0*/  SHF.R.U32.HI R36, RZ, 0x3, R19 ;  /* 0x00000003ff247819 */ /* 0x000fe20000011613 */
[----:B------:R-:W-:Y:S01]  /*8ce0*/  ULDC UR10, c[0x0][0x2b8] ;  /* 0x0000ae00000a7ab9 */ /* 0x000fe20000000800 */
[----:B------:R-:W-:Y:S01]  /*8cf0*/  LOP3.LUT R16, R16, 0xffffffef, RZ, 0xc0, !PT ;  /* 0xffffffef10107812 */ /* 0x000fe200078ec0ff */
[----:B------:R-:W-:Y:S01]  /*8d00*/  USHF.R.U32.HI UR4, URZ, 0x1f, UR5 ;  /* 0x0000001f3f047899 */ /* 0x000fe20008011605 */
[----:B------:R-:W-:Y:S01]  /*8d10*/  SEL R2, RZ, 0x1, P2 ;  /* 0x00000001ff027807 */ /* 0x000fe20001000000 */
[----:B------:R-:W-:Y:S01]  /*8d20*/  IMAD.U32 R37, RZ, RZ, UR12 ;  /* 0x0000000cff257e24 */ /* 0x000fe2000f8e00ff */
[----:B------:R-:W-:Y:S01]  /*8d30*/  @P1 LOP3.LUT R16, R16, 0x10, RZ, 0xfc, !PT ;  /* 0x0000001010101812 */ /* 0x000fe200078efcff */
[----:B------:R-:W-:Y:S01]  /*8d40*/  ULEA.HI.SX32 UR4, UR5, UR4, 0x1c ;  /* 0x0000000405047291 */ /* 0x000fe2000f8fe23f */
[----:B------:R-:W-:Y:S01]  /*8d50*/  SEL R0, RZ, 0x2, P1 ;  /* 0x00000002ff007807 */ /* 0x000fe20000800000 */
[----:B0-----:R-:W-:Y:S01]  /*8d60*/  ULEA UR37, UR8, UR37, 0x18 ;  /* 0x0000002508257291 */ /* 0x001fe2000f8ec03f */
[----:B------:R-:W-:Y:S01]  /*8d70*/  LOP3.LUT R16, R16, 0xfffffff7, RZ, 0xc0, !PT ;  /* 0xfffffff710107812 */ /* 0x000fe200078ec0ff */
[----:B------:R-:W-:Y:S01]  /*8d80*/  UIADD3 UR5, UR4, -0x1, URZ ;  /* 0xffffffff04057890 */ /* 0x000fe2000fffe03f */
[----:B------:R-:W-:Y:S01]  /*8d90*/  LOP3.LUT R36, R36, 0xf, RZ, 0xc0, !PT ;  /* 0x0000000f24247812 */ /* 0x000fe200078ec0ff */
[----:B------:R-:W-:Y:S01]  /*8da0*/  IMAD.MOV.U32 R28, RZ, RZ, 0x1 ;  /* 0x00000001ff1c7424 */ /* 0x000fe200078e00ff */
[----:B------:R-:W-:Y:S01]  /*8db0*/  @P0 LOP3.LUT R16, R16, 0x8, RZ, 0xfc, !PT ;  /* 0x0000000810100812 */ /* 0x000fe200078efcff */
[----:B------:R-:W-:Y:S01]  /*8dc0*/  UIMAD UR8, UR5, -0x60, UR36 ;  /* 0xffffffa0050878a4 */ /* 0x000fe2000f8e0224 */
[----:B------:R-:W-:Y:S01]  /*8dd0*/  ISETP.GE.AND P0, PT, R6, UR9, PT ;  /* 0x0000000906007c0c */ /* 0x000fe2000bf06270 */
[----:B------:R-:W-:Y:S01]  /*8de0*/  IMAD.MOV.U32 R18, RZ, RZ, RZ ;  /* 0x000000ffff127224 */ /* 0x000fe200078e00ff */
[----:B------:R-:W-:Y:S01]  /*8df0*/  LOP3.LUT R16, R16, 0xfffffffb, RZ, 0xc0, !PT ;  /* 0xfffffffb10107812 */ /* 0x000fe200078ec0ff */
[----:B------:R-:W-:Y:S01]  /*8e00*/  ULDC UR38, c[0x0][0x448] ;  /* 0x0001120000267ab9 */ /* 0x000fe20000000800 */
[----:B------:R-:W-:Y:S01]  /*8e10*/  IADD3 R3, R3, R0, R2 ;  /* 0x0000000003037210 */ /* 0x000fe20007ffe002 */
[----:B------:R-:W-:Y:S01]  /*8e20*/  ULDC UR6, c[0x0][0x288] ;  /* 0x0000a20000067ab9 */ /* 0x000fe20000000800 */
[----:B------:R-:W-:Y:S01]  /*8e30*/  SEL R2, RZ, 0x8, P0 ;  /* 0x00000008ff027807 */ /* 0x000fe20000000000 */
[----:B------:R-:W-:Y:S01]  /*8e40*/  ULOP3.LUT UR41, UR39, 0x2, URZ, 0xfc, !UPT ;  /* 0x0000000227297892 */ /* 0x000fe2000f8efc3f */
[----:B------:R-:W-:Y:S01]  /*8e50*/  IADD3 R35, -R36, UR8, RZ ;  /* 0x0000000824237c10 */ /* 0x000fe2000fffe1ff */
[----:B------:R-:W-:Y:S01]  /*8e60*/  ULDC UR42, c[0x0][0xc] ;  /* 0x00000300002a7ab9 */ /* 0x000fe20000000800 */
[----:B------:R-:W-:Y:S01]  /*8e70*/  LOP3.LUT R29, R29, 0xffff7fff, RZ, 0xc0, !PT ;  /* 0xffff7fff1d1d7812 */ /* 0x000fe200078ec0ff */
[----:B------:R-:W-:Y:S01]  /*8e80*/  IMAD.IADD R2, R2, 0x1, R3 ;  /* 0x0000000102027824 */ /* 0x000fe200078e0203 */
[----:B------:R-:W-:Y:S01]  /*8e90*/  LOP3.LUT R0, R27, 0x1f8, RZ, 0xc0, !PT ;  /* 0x000001f81b007812 */ /* 0x000fe200078ec0ff */
[----:B------:R-:W-:Y:S01]  /*8ea0*/  IMAD.SHL.U32 R3, R19, 0x10, RZ ;  /* 0x0000001013037824 */ /* 0x000fe200078e00ff */
[----:B------:R-:W-:Y:S01]  /*8eb0*/  @P0 LOP3.LUT R16, R16, 0x4, RZ, 0xfc, !PT ;  /* 0x0000000410100812 */ /* 0x000fe200078efcff */
[----:B------:R-:W-:Y:S01]  /*8ec0*/  UIMAD UR38, UR38, UR6, URZ ;  /* 0x00000006262672a4 */ /* 0x000fe2000f8e023f */
[----:B------:R-:W-:Y:S01]  /*8ed0*/  ISETP.GE.AND P0, PT, R7, UR9, PT ;  /* 0x0000000907007c0c */ /* 0x000fe2000bf06270 */
[----:B------:R-:W-:Y:S01]  /*8ee0*/  UIADD3 UR40, UR4, -0x2, URZ ;  /* 0xfffffffe04287890 */ /* 0x000fe2000fffe03f */
[----:B------:R-:W-:-:S02]  /*8ef0*/  LOP3.LUT R16, R16, 0xbfffffff, RZ, 0xc0, !PT ;  /* 0xbfffffff10107812 */ /* 0x000fc400078ec0ff */
[C---:B------:R-:W-:Y:S02]  /*8f00*/  ISETP.LT.OR P3, PT, R35.reuse, 0x1, P0 ;  /* 0x000000012300780c */ /* 0x040fe40000761670 */
[C---:B------:R-:W-:Y:S02]  /*8f10*/  ISETP.LT.OR P2, PT, R35.reuse, 0x11, P0 ;  /* 0x000000112300780c */ /* 0x040fe40000741670 */
[----:B------:R-:W-:Y:S02]  /*8f20*/  ISETP.LT.OR P1, PT, R35, 0x21, P0 ;  /* 0x000000212300780c */ /* 0x000fe40000721670 */
[----:B------:R-:W-:Y:S02]  /*8f30*/  LOP3.LUT R0, R0, 0x38, R19, 0x78, !PT ;  /* 0x0000003800007812 */ /* 0x000fe400078e7813 */
[----:B------:R-:W-:Y:S01]  /*8f40*/  LOP3.LUT R30, R36, 0x70, R3, 0xf8, !PT ;  /* 0x00000070241e7812 */ /* 0x000fe200078ef803 */
[----:B------:R-:W-:Y:S01]  /*8f50*/  IMAD.U32 R3, RZ, RZ, UR5 ;  /* 0x00000005ff037e24 */ /* 0x000fe2000f8e00ff */
[----:B------:R-:W-:-:S03]  /*8f60*/  LOP3.LUT R27, R0, 0x200, R27, 0xf8, !PT ;  /* 0x00000200001b7812 */ /* 0x000fc600078ef81b */
[----:B------:R-:W-:Y:S01]  /*8f70*/  @P3 LOP3.LUT R29, R29, 0x8000, RZ, 0xfc, !PT ;  /* 0x000080001d1d3812 */ /* 0x000fe200078efcff */
[----:B------:R-:W-:Y:S01]  /*8f80*/  IMAD R0, R3, 0x60, R30 ;  /* 0x0000006003007824 */ /* 0x000fe200078e021e */
[----:B------:R-:W-:Y:S02]  /*8f90*/  ISETP.LT.OR P3, PT, R35, 0x31, P0 ;  /* 0x000000312300780c */ /* 0x000fe40000761670 */
[----:B------:R-:W-:Y:S02]  /*8fa0*/  LOP3.LUT R29, R29, 0xffffbfff, RZ, 0xc0, !PT ;  /* 0xffffbfff1d1d7812 */ /* 0x000fe400078ec0ff */
[----:B------:R1:W-:Y:S01]  /*8fb0*/  STL [R1+0xc], R0 ;  /* 0x00000c0001007387 */ /* 0x0003e20000100800 */
[----:B------:R-:W-:Y:S02]  /*8fc0*/  LEA R8, R27, UR37, 0x1 ;  /* 0x000000251b087c11 */ /* 0x000fe4000f8e08ff */
[----:B------:R-:W-:Y:S02]  /*8fd0*/  @P2 LOP3.LUT R29, R29, 0x4000, RZ, 0xfc, !PT ;  /* 0x000040001d1d2812 */ /* 0x000fe400078efcff */
[----:B------:R-:W-:-:S02]  /*8fe0*/  ISETP.LT.OR P2, PT, R35, 0x41, P0 ;  /* 0x000000412300780c */ /* 0x000fc40000741670 */
[----:B------:R-:W-:-:S04]  /*8ff0*/  LOP3.LUT R29, R29, 0xffffdfff, RZ, 0xc0, !PT ;  /* 0xffffdfff1d1d7812 */ /* 0x000fc800078ec0ff */
[----:B------:R-:W-:Y:S02]  /*9000*/  @P1 LOP3.LUT R29, R29, 0x2000, RZ, 0xfc, !PT ;  /* 0x000020001d1d1812 */ /* 0x000fe400078efcff */
[----:B------:R-:W-:Y:S02]  /*9010*/  ISETP.LT.OR P1, PT, R35, 0x51, P0 ;  /* 0x000000512300780c */ /* 0x000fe40000721670 */
[----:B------:R-:W-:Y:S02]  /*9020*/  LOP3.LUT R29, R29, 0xfffffdff, RZ, 0xc0, !PT ;  /* 0xfffffdff1d1d7812 */ /* 0x000fe400078ec0ff */
[----:B------:R-:W-:Y:S02]  /*9030*/  LOP3.LUT P0, RZ, R2, 0x2, RZ, 0xc0, !PT ;  /* 0x0000000202ff7812 */ /* 0x000fe4000780c0ff */
[----:B------:R-:W-:Y:S02]  /*9040*/  @P3 LOP3.LUT R29, R29, 0x200, RZ, 0xfc, !PT ;  /* 0x000002001d1d3812 */ /* 0x000fe400078efcff */
[----:B------:R-:W-:-:S02]  /*9050*/  ISETP.LT.OR P3, PT, R35, 0x1, !P0 ;  /* 0x000000012300780c */ /* 0x000fc40004761670 */
[----:B------:R-:W-:-:S04]  /*9060*/  LOP3.LUT R29, R29, 0xfffffff7, RZ, 0xc0, !PT ;  /* 0xfffffff71d1d7812 */ /* 0x000fc800078ec0ff */
[----:B------:R-:W-:Y:S02]  /*9070*/  @P2 LOP3.LUT R29, R29, 0x8, RZ, 0xfc, !PT ;  /* 0x000000081d1d2812 */ /* 0x000fe400078efcff */
[----:B------:R-:W-:Y:S02]  /*9080*/  ISETP.LT.OR P2, PT, R35, 0x11, !P0 ;  /* 0x000000112300780c */ /* 0x000fe40004741670 */
        /* <DEDUP_REMOVED lines=12> */
[----:B------:R-:W-:Y:S02]  /*9150*/  LOP3.LUT R29, R29, 0xfffffeff, RZ, 0xc0, !PT ;  /* 0xfffffeff1d1d7812 */ /* 0x000fe400078ec0ff */
[----:B------:R-:W-:Y:S02]  /*9160*/  LOP3.LUT P0, RZ, R2, 0x4, RZ, 0xc0, !PT ;  /* 0x0000000402ff7812 */ /* 0x000fe4000780c0ff */
[----:B------:R-:W-:Y:S02]  /*9170*/  @P3 LOP3.LUT R29, R29, 0x100, RZ, 0xfc, !PT ;  /* 0x000001001d1d3812 */ /* 0x000fe400078efcff */
[----:B------:R-:W-:-:S02]  /*9180*/  ISETP.LT.OR P3, PT, R35, 0x1, !P0 ;  /* 0x000000012300780c */ /* 0x000fc40004761670 */
[----:B------:R-:W-:Y:S02]  /*9190*/  LOP3.LUT R29, R29, 0xfffbffff, RZ, 0xc0, !PT ;  /* 0xfffbffff1d1d7812 */ /* 0x000fe400078ec0ff */
[----:B------:R-:W-:Y:S02]  /*91a0*/  @P2 LOP3.LUT R16, R16, 0x40000000, RZ, 0xfc, !PT ;  /* 0x4000000010102812 */ /* 0x000fe400078efcff */
[----:B------:R-:W-:Y:S02]  /*91b0*/  @P1 LOP3.LUT R29, R29, 0x40000, RZ, 0xfc, !PT ;  /* 0x000400001d1d1812 */ /* 0x000fe400078efcff */
[----:B------:R-:W-:Y:S02]  /*91c0*/  ISETP.LT.OR P2, PT, R35, 0x11, !P0 ;  /* 0x000000112300780c */ /* 0x000fe40004741670 */
[----:B------:R-:W-:Y:S02]  /*91d0*/  LOP3.LUT R29, R29, 0xffffff7f, RZ, 0xc0, !PT ;  /* 0xffffff7f1d1d7812 */ /* 0x000fe400078ec0ff */
[----:B------:R-:W-:-:S02]  /*91e0*/  ISETP.LT.OR P1, PT, R35, 0x21, !P0 ;  /* 0x000000212300780c */ /* 0x000fc40004721670 */
[----:B------:R-:W-:Y:S02]  /*91f0*/  @P3 LOP3.LUT R29, R29, 0x80, RZ, 0xfc, !PT ;  /* 0x000000801d1d3812 */ /* 0x000fe400078efcff */
[----:B------:R-:W-:Y:S02]  /*9200*/  ISETP.LT.OR P3, PT, R35, 0x31, !P0 ;  /* 0x000000312300780c */ /* 0x000fe40004761670 */
[----:B------:R-:W-:Y:S02]  /*9210*/  LOP3.LUT R29, R29, 0xffffffbf, RZ, 0xc0, !PT ;  /* 0xffffffbf1d1d7812 */ /* 0x000fe400078ec0ff */
[----:B------:R-:W-:Y:S02]  /*9220*/  LOP3.LUT R16, R16, 0xdfffffff, RZ, 0xc0, !PT ;  /* 0xdfffffff10107812 */ /* 0x000fe400078ec0ff */
[----:B------:R-:W-:Y:S02]  /*9230*/  @P2 LOP3.LUT R29, R29, 0x40, RZ, 0xfc, !PT ;  /* 0x000000401d1d2812 */ /* 0x000fe400078efcff */
[----:B------:R-:W-:-:S02]  /*9240*/  ISETP.LT.OR P2, PT, R35, 0x41, !P0 ;  /* 0x000000412300780c */ /* 0x000fc40004741670 */
        /* <DEDUP_REMOVED lines=19> */
[----:B------:R-:W-:-:S03]  /*9380*/  LOP3.LUT R29, R29, 0xfffffffe, RZ, 0xc0, !PT ;  /* 0xfffffffe1d1d7812 */ /* 0x000fc600078ec0ff */
[----:B------:R-:W-:Y:S02]  /*9390*/  @P3 LOP3.LUT R16, R16, 0x80000000, RZ, 0xfc, !PT ;  /* 0x8000000010103812 */ /* 0x000fe400078efcff */
[----:B------:R-:W-:Y:S02]  /*93a0*/  @P1 LOP3.LUT R29, R29, 0x1, RZ, 0xfc, !PT ;  /* 0x000000011d1d1812 */ /* 0x000fe400078efcff */
[----:B------:R-:W-:Y:S02]  /*93b0*/  ISETP.LT.OR P1, PT, R35, 0x51, !P0 ;  /* 0x000000512300780c */ /* 0x000fe40004721670 */
[----:B------:R-:W-:Y:S02]  /*93c0*/  ISETP.GE.AND P0, PT, R0, UR36, PT ;  /* 0x0000002400007c0c */ /* 0x000fe4000bf06270 */
[----:B------:R-:W-:Y:S02]  /*93d0*/  LOP3.LUT R16, R16, 0xefffffff, RZ, 0xc0, !PT ;  /* 0xefffffff10107812 */ /* 0x000fe400078ec0ff */
[----:B------:R-:W-:-:S02]  /*93e0*/  ISETP.LT.U32.AND P0, PT, R30, 0x60, !P0 ;  /* 0x000000601e00780c */ /* 0x000fc40004701070 */
[----:B------:R-:W-:Y:S02]  /*93f0*/  @P2 LOP3.LUT R16, R16, 0x10000000, RZ, 0xfc, !PT ;  /* 0x1000000010102812 */ /* 0x000fe400078efcff */
[----:B------:R-:W-:Y:S02]  /*9400*/  ISETP.GE.AND P2, PT, R4, UR11, PT ;  /* 0x0000000b04007c0c */ /* 0x000fe4000bf46270 */
[----:B------:R-:W-:Y:S02]  /*9410*/  LOP3.LUT R16, R16, 0xffefffff, RZ, 0xc0, !PT ;  /* 0xffefffff10107812 */ /* 0x000fe400078ec0ff */
[----:B------:R-:W-:-:S04]  /*9420*/  LOP3.LUT R29, R29, 0xfffeffff, RZ, 0xc0, !PT ;  /* 0xfffeffff1d1d7812 */ /* 0x000fc800078ec0ff */
[----:B------:R-:W-:Y:S02]  /*9430*/  @P1 LOP3.LUT R29, R29, 0x10000, RZ, 0xfc, !PT ;  /* 0x000100001d1d1812 */ /* 0x000fe400078efcff */
[----:B------:R-:W-:Y:S02]  /*9440*/  @P0 LOP3.LUT R16, R16, 0x100000, RZ, 0xfc, !PT ;  /* 0x0010000010100812 */ /* 0x000fe400078efcff */
[----:B------:R-:W-:Y:S02]  /*9450*/  ISETP.GE.AND P1, PT, R5, UR11, PT ;  /* 0x0000000b05007c0c */ /* 0x000fe4000bf26270 */
[----:B------:R-:W-:Y:S02]  /*9460*/  LOP3.LUT R16, R16, 0xfffdffff, RZ, 0xc0, !PT ;  /* 0xfffdffff10107812 */ /* 0x000fe400078ec0ff */
[----:B------:R-:W-:Y:S02]  /*9470*/  ISETP.GE.AND P0, PT, R6, UR11, PT ;  /* 0x0000000b06007c0c */ /* 0x000fe4000bf06270 */
[----:B------:R-:W-:-:S02]  /*9480*/  @P2 LOP3.LUT R16, R16, 0x20000, RZ, 0xfc, !PT ;  /* 0x0002000010102812 */ /* 0x000fc400078efcff */
        /* <DEDUP_REMOVED lines=31> */
.L_x_260:
[----:B0-----:R-:W0:Y:S01]  /*9680*/  LDC R0, c[0x0][0xd38] ;  /* 0x00034e00ff007b82 */ /* 0x001e220000000800 */
[----:B------:R-:W-:Y:S01]  /*9690*/  MOV R24, R37 ;  /* 0x0000002500187202 */ /* 0x000fe20000000f00 */
[----:B------:R-:W-:Y:S05]  /*96a0*/  YIELD ;  /* 0x0000000000007946 */ /* 0x000fea0003800000 */
[----:B------:R-:W-:Y:S01]  /*96b0*/  ULDC.64 UR4, c[0x0][0xb20] ;  /* 0x0002c80000047ab9 */ /* 0x000fe20000000a00 */
[----:B------:R-:W-:Y:S01]  /*96c0*/  IMAD.MOV.U32 R33, RZ, RZ, RZ ;  /* 0x000000ffff217224 */ /* 0x000fe200078e00ff */
[----:B0-----:R-:W-:-:S13]  /*96d0*/  ISETP.NE.AND P0, PT, R0, 0x1, PT ;  /* 0x000000010000780c */ /* 0x001fda0003f05270 */
[----:B------:R-:W0:Y:S08]  /*96e0*/  @P0 LDC R0, c[0x0][0xd3c] ;  /* 0x00034f00ff000b82 */ /* 0x000e300000000800 */
[----:B-1----:R-:W1:Y:S01]  /*96f0*/  @P0 LDC R3, c[0x0][0xd40] ;  /* 0x00035000ff030b82 */ /* 0x002e620000000800 */
[----:B0-----:R-:W-:-:S05]  /*9700*/  @P0 IMAD.HI.U32 R0, R37, R0, RZ ;  /* 0x0000000025000227 */ /* 0x001fca00078e00ff */
[----:B-1----:R-:W-:Y:S02]  /*9710*/  @P0 SHF.R.U32.HI R24, RZ, R3, R0 ;  /* 0x00000003ff180219 */ /* 0x002fe40000011600 */
[----:B------:R-:W0:Y:S03]  /*9720*/  LDC R0, c[0x0][0xd44] ;  /* 0x00035100ff007b82 */ /* 0x000e260000000800 */
[----:B------:R-:W-:Y:S01]  /*9730*/  IMAD.MOV.U32 R22, RZ, RZ, R24 ;  /* 0x000000ffff167224 */ /* 0x000fe200078e0018 */
        /* <DEDUP_REMOVED lines=12> */
[----:B0-2---:R-:W-:Y:S05]  /*9800*/  @!P0 BRA `(.L_x_224) ;  /* 0x0000000000408947 */ /* 0x005fea0003800000 */
[----:B------:R-:W-:Y:S01]  /*9810*/  MOV R2, 0x0 ;  /* 0x0000000000027802 */ /* 0x000fe20000000f00 */
[----:B------:R-:W-:Y:S01]  /*9820*/  ULDC.64 UR4, c[0x4][0x98] ;  /* 0x0100260000047ab9 */ /* 0x000fe20000000a00 */
[----:B------:R-:W-:Y:S01]  /*9830*/  ULDC.64 UR6, c[0x4][0xa0] ;  /* 0x0100280000067ab9 */ /* 0x000fe20000000a00 */
[----:B------:R-:W-:Y:S02]  /*9840*/  IMAD.U32 R4, RZ, RZ, UR4 ;  /* 0x00000004ff047e24 */ /* 0x000fe4000f8e00ff */
[----:B------:R-:W-:Y:S01]  /*9850*/  IMAD.U32 R5, RZ, RZ, UR5 ;  /* 0x00000005ff057e24 */ /* 0x000fe2000f8e00ff */
[----:B------:R-:W0:Y:S01]  /*9860*/  LDC.64 R2, c[0x4][R2] ;  /* 0x0100000002027b82 */ /* 0x000e220000000a00 */
[----:B------:R-:W-:Y:S01]  /*9870*/  ULDC.64 UR4, c[0x4][0x8] ;  /* 0x0100020000047ab9 */ /* 0x000fe20000000a00 */
[----:B------:R-:W-:Y:S01]  /*9880*/  IMAD.U32 R6, RZ, RZ, UR6 ;  /* 0x00000006ff067e24 */ /* 0x000fe2000f8e00ff */
[----:B------:R-:W-:Y:S01]  /*9890*/  MOV R10, UR4 ;  /* 0x00000004000a7c02 */ /* 0x000fe20008000f00 */
[----:B------:R-:W-:-:S02]  /*98a0*/  IMAD.U32 R7, RZ, RZ, UR7 ;  /* 0x00000007ff077e24 */ /* 0x000fc4000f8e00ff */
[----:B------:R-:W-:Y:S02]  /*98b0*/  IMAD.U32 R11, RZ, RZ, UR5 ;  /* 0x00000005ff0b7e24 */ /* 0x000fe4000f8e00ff */
[----:B------:R-:W-:Y:S02]  /*98c0*/  IMAD.MOV.U32 R8, RZ, RZ, 0x70 ;  /* 0x00000070ff087424 */ /* 0x000fe400078e00ff */
[----:B------:R-:W-:Y:S02]  /*98d0*/  IMAD.MOV.U32 R12, RZ, RZ, 0x1 ;  /* 0x00000001ff0c7424 */ /* 0x000fe400078e00ff */
[----:B------:R-:W-:-:S07]  /*98e0*/  IMAD.MOV.U32 R13, RZ, RZ, RZ ;  /* 0x000000ffff0d7224 */ /* 0x000fce00078e00ff */
[----:B------:R-:W-:-:S07]  /*98f0*/  LEPC R20, `(.L_x_224) ;  /* 0x000000001014794e */ /* 0x000fce0000000000 */
[----:B0----5:R-:W-:Y:S05]  /*9900*/  CALL.ABS.NOINC R2 ;  /* 0x0000000002007343 */ /* 0x021fea0003c00000 */
.L_x_224:
        /* <DEDUP_REMOVED lines=11> */
[----:B------:R-:W-:Y:S01]  /*99c0*/  MOV R6, UR6 ;  /* 0x0000000600067c02 */ /* 0x000fe20008000f00 */
[----:B------:R-:W-:Y:S02]  /*99d0*/  IMAD.U32 R7, RZ, RZ, UR7 ;  /* 0x00000007ff077e24 */ /* 0x000fe4000f8e00ff */
[----:B------:R-:W-:-:S02]  /*99e0*/  IMAD.U32 R10, RZ, RZ, UR4 ;  /* 0x00000004ff0a7e24 */ /* 0x000fc4000f8e00ff */
[----:B------:R-:W-:Y:S02]  /*99f0*/  IMAD.U32 R11, RZ, RZ, UR5 ;  /* 0x00000005ff0b7e24 */ /* 0x000fe4000f8e00ff */
[----:B------:R-:W-:Y:S02]  /*9a00*/  IMAD.MOV.U32 R8, RZ, RZ, 0x70 ;  /* 0x00000070ff087424 */ /* 0x000fe400078e00ff */
[----:B------:R-:W-:Y:S02]  /*9a10*/  IMAD.MOV.U32 R12, RZ, RZ, 0x1 ;  /* 0x00000001ff0c7424 */ /* 0x000fe400078e00ff */
[----:B0-----:R-:W-:-:S07]  /*9a20*/  IMAD.MOV.U32 R13, RZ, RZ, RZ ;  /* 0x000000ffff0d7224 */ /* 0x001fce00078e00ff */
[----:B------:R-:W-:-:S07]  /*9a30*/  LEPC R20, `(.L_x_226) ;  /* 0x000000001014794e */ /* 0x000fce0000000000 */
[----:B-1---5:R-:W-:Y:S05]  /*9a40*/  CALL.ABS.NOINC R2 ;  /* 0x0000000002007343 */ /* 0x022fea0003c00000 */
.L_x_226:
[----:B------:R0:W1:Y:S01]  /*9a50*/  LDC.64 R2, c[0x4][R17] ;  /* 0x0100000011027b82 */ /* 0x0000620000000a00 */
[----:B------:R-:W-:Y:S01]  /*9a60*/  ULDC.64 UR4, c[0x4][0x98] ;  /* 0x0100260000047ab9 */ /* 0x000fe20000000a00 */
[----:B------:R-:W-:Y:S01]  /*9a70*/  ULDC.64 UR6, c[0x4][0xa0] ;  /* 0x0100280000067ab9 */ /* 0x000fe20000000a00 */
[----:B------:R-:W-:Y:S01]  /*9a80*/  MOV R4, UR4 ;  /* 0x0000000400047c02 */ /* 0x000fe20008000f00 */
        /* <DEDUP_REMOVED lines=11> */
.L_x_225:
[----:B------:R-:W-:Y:S01]  /*9b40*/  ULDC.64 UR4, c[0x0][0xaf0] ;  /* 0x0002bc0000047ab9 */ /* 0x000fe20000000a00 */
[--C-:B------:R-:W-:Y:S01]  /*9b50*/  IMAD.MOV.U32 R32, RZ, RZ, R22.reuse ;  /* 0x000000ffff207224 */ /* 0x100fe200078e0016 */
[----:B------:R-:W-:Y:S01]  /*9b60*/  ISETP.NE.U32.AND P0, PT, RZ, UR4, PT ;  /* 0x00000004ff007c0c */ /* 0x000fe2000bf05070 */
[----:B------:R-:W0:Y:S01]  /*9b70*/  LDC R8, c[0x0][0x430] ;  /* 0x00010c00ff087b82 */ /* 0x000e220000000800 */
[----:B------:R-:W-:Y:S01]  /*9b80*/  IMAD.MOV R19, RZ, RZ, -R22 ;  /* 0x000000ffff137224 */ /* 0x000fe200078e0a16 */
[----:B------:R-:W-:Y:S01]  /*9b90*/  ULDC UR4, c[0x0][0xd44] ;  /* 0x0003510000047ab9 */ /* 0x000fe20000000800 */
[----:B------:R-:W-:-:S13]  /*9ba0*/  ISETP.NE.AND.EX P0, PT, RZ, UR5, PT, P0 ;  /* 0x00000005ff007c0c */ /* 0x000fda000bf05300 */
[----:B------:R-:W1:Y:S02]  /*9bb0*/  @P0 LDC.64 R2, c[0x0][0xaf0] ;  /* 0x0002bc00ff020b82 */ /* 0x000e640000000a00 */
[----:B-1----:R-:W-:-:S05]  /*9bc0*/  @P0 IMAD.WIDE R2, R22, 0x4, R2 ;  /* 0x0000000416020825 */ /* 0x002fca00078e0202 */
[----:B------:R1:W5:Y:S01]  /*9bd0*/  @P0 LDG.E R32, desc[UR48][R2.64] ;  /* 0x0000003002200981 */ /* 0x000362000c1e1900 */
[----:B------:R-:W-:Y:S01]  /*9be0*/  UMOV UR5, 0xffffffff ;  /* 0xffffffff00057882 */ /* 0x000fe20000000000 */
[----:B------:R-:W-:Y:S02]  /*9bf0*/  IMAD R19, R19, UR4, R24 ;  /* 0x0000000413137c24 */ /* 0x000fe4000f8e0218 */
[----:B0-----:R-:W-:Y:S05]  /*9c00*/  BRA.DIV UR5, `(.L_x_227) ;  /* 0x0000003e05107947 */ /* 0x001fea000b800000 */
.L_x_278:
        /* <DEDUP_REMOVED lines=19> */
[----:B------:R-:W-:-:S05]  /*9d40*/  @P1 IMAD.WIDE.U32 R2, R32, R6, R2 ;  /* 0x0000000620021225 */ /* 0x000fca00078e0002 */
[----:B------:R-:W-:Y:S02]  /*9d50*/  @P1 IADD3 R0, R3, R7, RZ ;  /* 0x0000000703001210 */ /* 0x000fe40007ffe0ff */
[----:B--2---:R-:W-:-:S04]  /*9d60*/  @P1 LEA R4, P0, R2, R4, 0x2 ;  /* 0x0000000402041211 */ /* 0x004fc800078010ff */
[----:B------:R-:W-:-:S05]  /*9d70*/  @P1 LEA.HI.X R5, R2, R5, R0, 0x2, P0 ;  /* 0x0000000502051211 */ /* 0x000fca00000f1400 */
[----:B------:R0:W5:Y:S01]  /*9d80*/  @P1 LDG.E R23, desc[UR48][R4.64] ;  /* 0x0000003004171981 */ /* 0x000162000c1e1900 */
[----:B------:R-:W-:Y:S01]  /*9d90*/  IMAD.U32 R2, RZ, RZ, UR41 ;  /* 0x00000029ff027e24 */ /* 0x000fe2000f8e00ff */
[----:B------:R-:W-:Y:S01]  /*9da0*/  LOP3.LUT R16, R16, 0xffffefff, RZ, 0xc0, !PT ;  /* 0xffffefff10107812 */ /* 0x000fe200078ec0ff */
[----:B------:R-:W-:Y:S01]  /*9db0*/  IMAD.MOV R0, RZ, RZ, -R9 ;  /* 0x000000ffff007224 */ /* 0x000fe200078e0a09 */
[----:B------:R-:W-:Y:S02]  /*9dc0*/  SHF.R.S32.HI R31, RZ, 0x1f, R19 ;  /* 0x0000001fff1f7819 */ /* 0x000fe40000011413 */
[----:B------:R-:W-:Y:S01]  /*9dd0*/  ISETP.NE.AND P0, PT, R2, 0x3, PT ;  /* 0x000000030200780c */ /* 0x000fe20003f05270 */
[----:B------:R-:W-:-:S12]  /*9de0*/  IMAD R25, R8, R0, R25 ;  /* 0x0000000008197224 */ /* 0x000fd800078e0219 */
[----:B------:R-:W-:Y:S01]  /*9df0*/  @P0 LOP3.LUT R16, R16, 0x1000, RZ, 0xfc, !PT ;  /* 0x0000100010100812 */ /* 0x000fe200078efcff */
[----:B0-----:R-:W-:Y:S06]  /*9e00*/  @!P0 BRA `(.L_x_228) ;  /* 0x0000000000048947 */ /* 0x001fec0003800000 */
[----:B------:R-:W-:Y:S01]  /*9e10*/  BPT.TRAP 0x1 ;  /* 0x000000040000795c */ /* 0x000fe20000300000 */
.L_x_228:
[----:B------:R-:W-:Y:S01]  /*9e20*/  LEA R17, R18, UR37, 0x3 ;  /* 0x0000002512117c11 */ /* 0x000fe2000f8e18ff */
[----:B------:R-:W-:Y:S01]  /*9e30*/  BSSY B0, `(.L_x_229) ;  /* 0x0000004000007945 */ /* 0x000fe20003800000 */
[----:B------:R-:W-:-:S04]  /*9e40*/  SHF.L.U32 R0, R28, 0x1f, RZ ;  /* 0x0000001f1c007819 */ /* 0x000fc800000006ff */
[----:B------:R-:W0:Y:S02]  /*9e50*/  SYNCS.PHASECHK.TRANS64.TRYWAIT P0, [R17+URZ+0x32440], R0 ;  /* 0x03244000110075a7 */ /* 0x000e24000800017f */
[----:B0-----:R-:W-:Y:S05]  /*9e60*/  @!P0 BRA `(.L_x_230) ;  /* 0x0000003800ac8947 */ /* 0x001fea0003800000 */
.L_x_279:
[----:B------:R-:W-:Y:S05]  /*9e70*/  BSYNC B0 ;  /* 0x0000000000007941 */ /* 0x000fea0003800000 */
.L_x_229:
[----:B0-----:R-:W-:Y:S01]  /*9e80*/  SHF.R.S32.HI R0, RZ, 0x1f, R25 ;  /* 0x0000001fff007819 */ /* 0x001fe20000011419 */
[----:B------:R-:W0:Y:S01]  /*9e90*/  S2R R20, SR_TID.X ;  /* 0x0000000000147919 */ /* 0x000e220000002100 */
[----:B------:R-:W-:Y:S01]  /*9ea0*/  ULDC.64 UR4, c[0x0][0x300] ;  /* 0x0000c00000047ab9 */ /* 0x000fe20000000a00 */
[----:B-----5:R-:W-:Y:S01]  /*9eb0*/  SHF.R.S32.HI R4, RZ, 0x1f, R23 ;  /* 0x0000001fff047819 */ /* 0x020fe20000011417 */
[----:B------:R-:W-:Y:S01]  /*9ec0*/  IMAD.WIDE.U32 R2, R25, UR4, RZ ;  /* 0x0000000419027c25 */ /* 0x000fe2000f8e00ff */
[----:B------:R1:W-:Y:S01]  /*9ed0*/  STL [R1], R0 ;  /* 0x0000000001007387 */ /* 0x0003e20000100800 */
[----:B------:R-:W-:-:S03]  /*9ee0*/  LOP3.LUT P1, RZ, R16, 0x1, RZ, 0xc0, !PT ;  /* 0x0000000110ff7812 */ /* 0x000fc6000782c0ff */
[----:B------:R2:W-:Y:S01]  /*9ef0*/  STL [R1+0x4], R4 ;  /* 0x0000040401007387 */ /* 0x0005e20000100800 */
[----:B-1----:R-:W-:-:S04]  /*9f00*/  IMAD R0, R0, UR4, RZ ;  /* 0x0000000400007c24 */ /* 0x002fc8000f8e02ff */
        /* <DEDUP_REMOVED lines=8> */
[----:B0-----:R-:W-:Y:S01]  /*9f90*/  SHF.L.U32 R20, R20, 0x3, RZ ;  /* 0x0000000314147819 */ /* 0x001fe200000006ff */
[----:B------:R-:W-:Y:S02]  /*9fa0*/  IMAD R0, R31, UR4, RZ ;  /* 0x000000041f007c24 */ /* 0x000fe4000f8e02ff */
[----:B------:R-:W-:Y:S01]  /*9fb0*/  IMAD.WIDE.U32 R2, R19, UR4, R2 ;  /* 0x0000000413027c25 */ /* 0x000fe2000f8e0002 */
[----:B------:R-:W-:-:S03]  /*9fc0*/  LOP3.LUT R20, R20, 0x38, RZ, 0xc0, !PT ;  /* 0x0000003814147812 */ /* 0x000fc600078ec0ff */
[----:B------:R-:W-:Y:S01]  /*9fd0*/  IMAD R5, R19, UR5, R0 ;  /* 0x0000000513057c24 */ /* 0x000fe2000f8e0200 */
[----:B------:R-:W-:Y:S01]  /*9fe0*/  ULDC.64 UR4, c[0x0][0x2e8] ;  /* 0x0000ba0000047ab9 */ /* 0x000fe20000000a00 */
[----:B--2---:R-:W-:Y:S01]  /*9ff0*/  IMAD R4, R18, 0x1800, R27 ;  /* 0x0000180012047824 */ /* 0x004fe200078e021b */
[----:B------:R-:W-:Y:S01]  /*a000*/  LEA R0, P0, R2, UR4, 0x1 ;  /* 0x0000000402007c11 */ /* 0x000fe2000f8008ff */
[----:B------:R-:W-:Y:S01]  /*a010*/  IMAD.IADD R5, R3, 0x1, R5 ;  /* 0x0000000103057824 */ /* 0x000fe200078e0205 */
[----:B------:R-:W-:-:S04]  /*a020*/  UMOV UR4, 0xffffffff ;  /* 0xffffffff00047882 */ /* 0x000fc80000000000 */
        /* <DEDUP_REMOVED lines=19> */
[----:B------:R-:W0:Y:S02]  /*a160*/  SHFL.IDX PT, R14, R0, 0x2, 0x181f ;  /* 0x00581f00000e7f89 */ /* 0x000e2400000e0000 */
[----:B------:R-:W-:Y:S02]  /*a170*/  @P5 IMAD.X R6, RZ, RZ, R6, P0 ;  /* 0x000000ffff065224 */ /* 0x000fe400000e0606 */
[----:B------:R-:W-:Y:S02]  /*a180*/  @P5 IMAD.MOV.U32 R2, RZ, RZ, R11 ;  /* 0x000000ffff025224 */ /* 0x000fe400078e000b */
[----:B------:R-:W-:-:S05]  /*a190*/  @P5 IMAD.MOV.U32 R3, RZ, RZ, R6 ;  /* 0x000000ffff035224 */ /* 0x000fca00078e0006 */
[----:B------:R1:W-:Y:S01]  /*a1a0*/  @P5 LDGSTS.E.BYPASS.LTC128B.128 [R12+0x1cc00], desc[UR48][R2.64], !P1 ;  /* 0x1cc00000020c5fae */ /* 0x0003e2000c901d70 */
[----:B0-----:R-:W-:-:S03]  /*a1b0*/  @P4 LEA R10, P0, R20, R14, 0x1 ;  /* 0x0000000e140a4211 */ /* 0x001fc600078008ff */
[----:B-1----:R-:W-:Y:S01]  /*a1c0*/  SHFL.IDX PT, R2, R5, 0x4, 0x181f ;  /* 0x00981f0005027f89 */ /* 0x002fe200000e0000 */
[----:B------:R-:W-:-:S03]  /*a1d0*/  @P4 LEA R12, R4, UR37, 0x1 ;  /* 0x00000025040c4c11 */ /* 0x000fc6000f8e08ff */
[----:B------:R-:W0:Y:S01]  /*a1e0*/  SHFL.IDX PT, R14, R0, 0x3, 0x181f ;  /* 0x00781f00000e7f89 */ /* 0x000e2200000e0000 */
[----:B------:R-:W-:-:S03]  /*a1f0*/  @P4 IMAD.X R9, RZ, RZ, R9, P0 ;  /* 0x000000ffff094224 */ /* 0x000fc600000e0609 */
[----:B------:R-:W-:Y:S01]  /*a200*/  SHFL.IDX PT, R5, R5, 0x5, 0x181f ;  /* 0x00b81f0005057f89 */ /* 0x000fe200000e0000 */
[----:B------:R-:W-:Y:S01]  /*a210*/  @P4 IMAD.MOV.U32 R3, RZ, RZ, R9 ;  /* 0x000000ffff034224 */ /* 0x000fe200078e0009 */
[----:B------:R-:W-:Y:S02]  /*a220*/  @P3 LEA R9, R4, UR37, 0x1 ;  /* 0x0000002504093c11 */ /* 0x000fe4000f8e08ff */
[C---:B0-----:R-:W-:Y:S02]  /*a230*/  @P3 LEA R8, P0, R20.reuse, R14, 0x1 ;  /* 0x0000000e14083211 */ /* 0x041fe400078008ff */
[----:B------:R-:W0:Y:S03]  /*a240*/  SHFL.IDX PT, R14, R0, 0x4, 0x181f ;  /* 0x00981f00000e7f89 */ /* 0x000e2600000e0000 */
[----:B------:R-:W-:Y:S01]  /*a250*/  @P3 IMAD.X R7, RZ, RZ, R7, P0 ;  /* 0x000000ffff073224 */ /* 0x000fe200000e0607 */
[----:B0-----:R-:W-:-:S02]  /*a260*/  @P2 LEA R6, P0, R20, R14, 0x1 ;  /* 0x0000000e14062211 */ /* 0x001fc400078008ff */
[----:B------:R0:W1:Y:S02]  /*a270*/  SHFL.IDX PT, R14, R0, 0x5, 0x181f ;  /* 0x00b81f00000e7f89 */ /* 0x00006400000e0000 */
[----:B------:R-:W-:Y:S01]  /*a280*/  @P2 IADD3.X R11, RZ, R2, RZ, P0, !PT ;  /* 0x00000002ff0b2210 */ /* 0x000fe200007fe4ff */
        /* <DEDUP_REMOVED lines=9> */
.L_x_293:
[----:B------:R-:W-:-:S13]  /*a320*/  ISETP.GE.AND P2, PT, R35, 0x51, PT ;  /* 0x000000512300780c */ /* 0x000fda0003f46270 */
[----:B0-----:R-:W-:-:S04]  /*a330*/  @P2 LEA R2, P0, R20, R14, 0x1 ;  /* 0x0000000e14022211 */ /* 0x001fc800078008ff */
[----:B------:R-:W-:Y:S02]  /*a340*/  @P2 IADD3.X R3, RZ, R5, RZ, P0, !PT ;  /* 0x00000005ff032210 */ /* 0x000fe400007fe4ff */
[----:B------:R-:W-:Y:S02]  /*a350*/  @P2 LEA R5, R4, UR37, 0x1 ;  /* 0x0000002504052c11 */ /* 0x000fe4000f8e08ff */
[----:B------:R-:W-:-:S03]  /*a360*/  PLOP3.LUT P0, PT, PT, PT, PT, 0x80, 0x0 ;  /* 0x000000000000781c */ /* 0x000fc60003f0f070 */
[----:B------:R-:W-:Y:S01]  /*a370*/  @!PT LDS RZ, [RZ] ;  /* 0x00000000fffff984 */ /* 0x000fe20000000800 */
[----:B------:R-:W-:Y:S01]  /*a380*/  @!PT LDS RZ, [RZ] ;  /* 0x00000000fffff984 */ /* 0x000fe20000000800 */
[----:B------:R-:W-:Y:S01]  /*a390*/  @!PT LDS RZ, [RZ] ;  /* 0x00000000fffff984 */ /* 0x000fe20000000800 */
[----:B------:R0:W-:Y:S01]  /*a3a0*/  @P2 LDGSTS.E.BYPASS.LTC128B.128 [R5+0x1ec00], desc[UR48][R2.64], !P1 ;  /* 0x1ec0000002052fae */ /* 0x0001e2000c901d70 */
[----:B------:R-:W-:-:S09]  /*a3b0*/  NOP ;  /* 0x0000000000007918 */ /* 0x000fd20000000000 */
.L_x_232:
        /* <DEDUP_REMOVED lines=11> */
.L_x_233:
[----:B------:R1:W-:Y:S02]  /*a470*/  SYNCS.ARRIVE.TRANS64.A1T0 RZ, [R17+URZ+0x32430], RZ ;  /* 0x032430ff11ff79a7 */ /* 0x0003e4000810003f */
[----:B------:R-:W-:Y:S05]  /*a480*/  WARPSYNC.ALL ;  /* 0x0000000000007948 */ /* 0x000fea0003800000 */
[----:B------:R-:W-:Y:S01]  /*a490*/  UIADD3 UR4, UR37, 0x18400, URZ ;  /* 0x0001840025047890 */ /* 0x000fe2000fffe03f */
[----:B------:R-:W-:-:S03]  /*a4a0*/  SHF.R.S32.HI R26, RZ, 0x1f, R22 ;  /* 0x0000001fff1a7819 */ /* 0x000fc60000011416 */
        /* <DEDUP_REMOVED lines=8> */
[----:B------:R-:W-:Y:S01]  /*a530*/  IMAD.U32 R4, RZ, RZ, UR6 ;  /* 0x00000006ff047e24 */ /* 0x000fe2000f8e00ff */
[----:B------:R-:W-:Y:S01]  /*a540*/  MOV R11, UR5 ;  /* 0x00000005000b7c02 */ /* 0x000fe20008000f00 */
[----:B------:R-:W0:Y:S01]  /*a550*/  LDC.64 R2, c[0x4][R2] ;  /* 0x0100000002027b82 */ /* 0x000e220000000a00 */
[----:B------:R-:W-:Y:S02]  /*a560*/  IMAD.U32 R5, RZ, RZ, UR7 ;  /* 0x00000007ff057e24 */ /* 0x000fe4000f8e00ff */
[----:B------:R-:W-:Y:S02]  /*a570*/  IMAD.U32 R6, RZ, RZ, UR8 ;  /* 0x00000008ff067e24 */ /* 0x000fe4000f8e00ff */
[----:B------:R-:W-:-:S02]  /*a580*/  IMAD.U32 R7, RZ, RZ, UR9 ;  /* 0x00000009ff077e24 */ /* 0x000fc4000f8e00ff */
[----:B------:R-:W-:Y:S02]  /*a590*/  IMAD.U32 R10, RZ, RZ, UR4 ;  /* 0x00000004ff0a7e24 */ /* 0x000fe4000f8e00ff */
[----:B------:R-:W-:Y:S02]  /*a5a0*/  IMAD.MOV.U32 R8, RZ, RZ, 0x70 ;  /* 0x00000070ff087424 */ /* 0x000fe400078e00ff */
[----:B------:R-:W-:Y:S02]  /*a5b0*/  IMAD.MOV.U32 R12, RZ, RZ, 0x1 ;  /* 0x00000001ff0c7424 */ /* 0x000fe400078e00ff */
[----:B------:R-:W-:-:S07]  /*a5c0*/  IMAD.MOV.U32 R13, RZ, RZ, RZ ;  /* 0x000000ffff0d7224 */ /* 0x000fce00078e00ff */
[----:B------:R-:W-:-:S07]  /*a5d0*/  LEPC R20, `(.L_x_234) ;  /* 0x000000001014794e */ /* 0x000fce0000000000 */
[----:B01----:R-:W-:Y:S05]  /*a5e0*/  CALL.ABS.NOINC R2 ;  /* 0x0000000002007343 */ /* 0x003fea0003c00000 */
.L_x_234:
[----:B------:R-:W2:Y:S01]  /*a5f0*/  LDC R6, c[0x0][0x448] ;  /* 0x00011200ff067b82 */ /* 0x000ea20000000800 */
[----:B------:R-:W-:Y:S01]  /*a600*/  IMAD.MOV R0, RZ, RZ, -R24 ;  /* 0x000000ffff007224 */ /* 0x000fe200078e0a18 */
[----:B------:R-:W-:Y:S01]  /*a610*/  ULDC UR4, c[0x0][0xd38] ;  /* 0x00034e0000047ab9 */ /* 0x000fe20000000800 */
[----:B------:R-:W-:Y:S02]  /*a620*/  LOP3.LUT R16, R16, 0xfff7ffff, RZ, 0xc0, !PT ;  /* 0xfff7ffff10107812 */ /* 0x000fe400078ec0ff */
[----:B------:R-:W-:Y:S01]  /*a630*/  IMAD R0, R0, UR4, R37 ;  /* 0x0000000400007c24 */ /* 0x000fe2000f8e0225 */
[----:B------:R-:W-:-:S03]  /*a640*/  ULDC.64 UR4, c[0x0][0x2d8] ;  /* 0x0000b60000047ab9 */ /* 0x000fc60000000a00 */
[----:B------:R-:W-:-:S05]  /*a650*/  IMAD.SHL.U32 R0, R0, 0x80, RZ ;  /* 0x0000008000007824 */ /* 0x000fca00078e00ff */
[----:B------:R-:W-:-:S05]  /*a660*/  LOP3.LUT R24, R30, R0, RZ, 0xfc, !PT ;  /* 0x000000001e187212 */ /* 0x000fca00078efcff */
[----:B------:R-:W-:Y:S01]  /*a670*/  IMAD.MOV.U32 R4, RZ, RZ, R24 ;  /* 0x000000ffff047224 */ /* 0x000fe200078e0018 */
[----:B--2---:R-:W-:-:S13]  /*a680*/  ISETP.NE.AND P0, PT, R6, 0x1, PT ;  /* 0x000000010600780c */ /* 0x004fda0003f05270 */
[----:B0-----:R-:W0:Y:S01]  /*a690*/  @P0 LDC R3, c[0x0][0x44c] ;  /* 0x00011300ff030b82 */ /* 0x001e220000000800 */
[----:B------:R-:W-:-:S04]  /*a6a0*/  @P0 LOP3.LUT R16, R16, 0x80000, RZ, 0xfc, !PT ;  /* 0x0008000010100812 */ /* 0x000fc800078efcff */
[----:B------:R-:W-:-:S03]  /*a6b0*/  LOP3.LUT P1, RZ, R16, 0x4000000, RZ, 0xc0, !PT ;  /* 0x0400000010ff7812 */ /* 0x000fc6000782c0ff */
[----:B------:R-:W2:Y:S01]  /*a6c0*/  @P0 LDC R5, c[0x0][0x450] ;  /* 0x00011400ff050b82 */ /* 0x000ea20000000800 */
[----:B0-----:R-:W-:-:S05]  /*a6d0*/  @P0 IMAD.HI.U32 R2, R24, R3, RZ ;  /* 0x0000000318020227 */ /* 0x001fca00078e00ff */
[----:B--2---:R-:W-:Y:S01]  /*a6e0*/  @P0 SHF.R.U32.HI R4, RZ, R5, R2 ;  /* 0x00000005ff040219 */ /* 0x004fe20000011602 */
[----:B------:R-:W-:-:S04]  /*a6f0*/  IMAD R2, R31, UR4, RZ ;  /* 0x000000041f027c24 */ /* 0x000fc8000f8e02ff */
[C---:B------:R-:W-:Y:S02]  /*a700*/  IMAD R5, R19.reuse, UR5, R2 ;  /* 0x0000000513057c24 */ /* 0x040fe4000f8e0202 */
[----:B------:R-:W-:Y:S01]  /*a710*/  IMAD.WIDE.U32 R2, R19, UR4, RZ ;  /* 0x0000000413027c25 */ /* 0x000fe2000f8e00ff */
[----:B------:R-:W-:-:S04]  /*a720*/  ULDC.64 UR4, c[0x0][0x2e0] ;  /* 0x0000b80000047ab9 */ /* 0x000fc80000000a00 */
[----:B------:R-:W-:Y:S01]  /*a730*/  IADD3 R3, R3, R5, RZ ;  /* 0x0000000503037210 */ /* 0x000fe20007ffe0ff */
[----:B------:R-:W-:-:S04]  /*a740*/  IMAD R5, R26, UR4, RZ ;  /* 0x000000041a057c24 */ /* 0x000fc8000f8e02ff */
[C---:B------:R-:W-:Y:S02]  /*a750*/  IMAD R5, R22.reuse, UR5, R5 ;  /* 0x0000000516057c24 */ /* 0x040fe4000f8e0205 */
[----:B------:R-:W-:Y:S01]  /*a760*/  IMAD.WIDE.U32 R2, R22, UR4, R2 ;  /* 0x0000000416027c25 */ /* 0x000fe2000f8e0002 */
[----:B------:R-:W-:-:S03]  /*a770*/  ULDC.64 UR4, c[0x0][0x2d0] ;  /* 0x0000b40000047ab9 */ /* 0x000fc60000000a00 */
[----:B------:R-:W-:Y:S02]  /*a780*/  IMAD.IADD R3, R3, 0x1, R5 ;  /* 0x0000000103037824 */ /* 0x000fe400078e0205 */
[----:B------:R-:W-:Y:S02]  /*a790*/  IMAD.MOV R5, RZ, RZ, -R4 ;  /* 0x000000ffff057224 */ /* 0x000fe400078e0a04 */
[----:B------:R-:W-:-:S04]  /*a7a0*/  IMAD.WIDE.U32 R2, R4, UR4, R2 ;  /* 0x0000000404027c25 */ /* 0x000fc8000f8e0002 */
[----:B------:R-:W-:Y:S01]  /*a7b0*/  IMAD R5, R6, R5, R24 ;  /* 0x0000000506057224 */ /* 0x000fe200078e0218 */
[----:B------:R-:W-:-:S05]  /*a7c0*/  SHF.R.S32.HI R6, RZ, 0x1f, R4 ;  /* 0x0000001fff067819 */ /* 0x000fca0000011404 */
[----:B------:R-:W-:-:S04]  /*a7d0*/  IMAD R6, R6, UR4, RZ ;  /* 0x0000000406067c24 */ /* 0x000fc8000f8e02ff */
        /* <DEDUP_REMOVED lines=13> */
[----:B------:R1:W-:Y:S01]  /*a8b0*/  STL [R1+0x10], R17 ;  /* 0x0000101101007387 */ /* 0x0003e20000100800 */
[----:B------:R-:W-:Y:S01]  /*a8c0*/  IMAD.IADD R0, R36, 0x1, R0 ;  /* 0x0000000124007824 */ /* 0x000fe200078e0200 */
[----:B------:R-:W-:Y:S02]  /*a8d0*/  LOP3.LUT R16, R16, 0xfffff7ff, RZ, 0xc0, !PT ;  /* 0xfffff7ff10107812 */ /* 0x000fe400078ec0ff */
[----:B------:R-:W0:Y:S01]  /*a8e0*/  SHFL.IDX PT, R14, R4, RZ, 0x181f ;  /* 0x00181fff040e7589 */ /* 0x000e2200000e0000 */
[C---:B------:R-:W-:Y:S01]  /*a8f0*/  VIADD R6, R0.reuse, 0x10 ;  /* 0x0000001000067836 */ /* 0x040fe20000000000 */
[C---:B------:R-:W-:Y:S02]  /*a900*/  ISETP.GE.AND P2, PT, R0.reuse, UR38, PT ;  /* 0x0000002600007c0c */ /* 0x040fe4000bf46270 */
[----:B------:R-:W2:Y:S01]  /*a910*/  SHFL.IDX PT, R3, R5, RZ, 0x181f ;  /* 0x00181fff05037589 */ /* 0x000ea200000e0000 */
[----:B------:R-:W-:Y:S02]  /*a920*/  IADD3 R13, R0, 0x40, RZ ;  /* 0x00000040000d7810 */ /* 0x000fe40007ffe0ff */
[----:B------:R-:W-:Y:S01]  /*a930*/  LOP3.LUT R29, R29, 0xffefffff, RZ, 0xc0, !PT ;  /* 0xffefffff1d1d7812 */ /* 0x000fe200078ec0ff */
[----:B-1----:R-:W1:Y:S01]  /*a940*/  S2R R17, SR_TID.X ;  /* 0x0000000000117919 */ /* 0x002e620000002100 */
[----:B------:R-:W-:Y:S01]  /*a950*/  ISETP.GE.AND P4, PT, R13, UR38, PT ;  /* 0x000000260d007c0c */ /* 0x000fe2000bf86270 */
[----:B------:R-:W3:Y:S05]  /*a960*/  SHFL.IDX PT, R10, R4, 0x1, 0x181f ;  /* 0x00381f00040a7f89 */ /* 0x000eea00000e0000 */
[----:B------:R-:W-:Y:S01]  /*a970*/  @P2 LOP3.LUT R16, R16, 0x800, RZ, 0xfc, !PT ;  /* 0x0000080010102812 */ /* 0x000fe200078efcff */
[----:B------:R-:W4:Y:S03]  /*a980*/  SHFL.IDX PT, R2, R5, 0x1, 0x181f ;  /* 0x00381f0005027f89 */ /* 0x000f2600000e0000 */
[----:B------:R-:W-:Y:S01]  /*a990*/  LOP3.LUT R16, R16, 0xfffffbff, RZ, 0xc0, !PT ;  /* 0xfffffbff10107812 */ /* 0x000fe200078ec0ff */
[----:B------:R-:W4:Y:S04]  /*a9a0*/  SHFL.IDX PT, R9, R4, 0x2, 0x181f ;  /* 0x00581f0004097f89 */ /* 0x000f2800000e0000 */
[----:B------:R-:W4:Y:S04]  /*a9b0*/  SHFL.IDX PT, R8, R5, 0x2, 0x181f ;  /* 0x00581f0005087f89 */ /* 0x000f2800000e0000 */
[----:B------:R-:W4:Y:S04]  /*a9c0*/  SHFL.IDX PT, R7, R4, 0x3, 0x181f ;  /* 0x00781f0004077f89 */ /* 0x000f2800000e0000 */
[----:B------:R-:W-:Y:S04]  /*a9d0*/  SHFL.IDX PT, R21, R4, 0x5, 0x181f ;  /* 0x00b81f0004157f89 */ /* 0x000fe800000e0000 */
[----:B------:R-:W-:Y:S01]  /*a9e0*/  SHFL.IDX PT, R15, R4, 0x6, 0x181f ;  /* 0x00d81f00040f7f89 */ /* 0x000fe200000e0000 */
[----:B-1----:R-:W-:-:S05]  /*a9f0*/  IMAD.SHL.U32 R17, R17, 0x8, RZ ;  /* 0x0000000811117824 */ /* 0x002fca00078e00ff */
[----:B------:R-:W-:-:S04]  /*aa00*/  LOP3.LUT R17, R17, 0x38, RZ, 0xc0, !PT ;  /* 0x0000003811117812 */ /* 0x000fc800078ec0ff */
[C---:B0-----:R-:W-:Y:S02]  /*aa10*/  @!P2 LEA R12, P0, R17.reuse, R14, 0x1 ;  /* 0x0000000e110ca211 */ /* 0x041fe400078008ff */
[----:B------:R-:W-:Y:S02]  /*aa20*/  SHFL.IDX PT, R14, R4, 0x4, 0x181f ;  /* 0x00981f00040e7f89 */ /* 0x000fe400000e0000 */
[----:B--2---:R-:W-:Y:S02]  /*aa30*/  @!P2 IADD3.X R3, RZ, R3, RZ, P0, !PT ;  /* 0x00000003ff03a210 */ /* 0x004fe400007fe4ff */
[----:B------:R-:W-:Y:S02]  /*aa40*/  ISETP.GE.AND P2, PT, R6, UR38, PT ;  /* 0x0000002606007c0c */ /* 0x000fe4000bf46270 */
[----:B------:R-:W0:Y:S11]  /*aa50*/  SHFL.IDX PT, R6, R5, 0x3, 0x181f ;  /* 0x00781f0005067f89 */ /* 0x000e3600000e0000 */
[----:B---3--:R-:W-:-:S02]  /*aa60*/  @!P2 LEA R10, P0, R17, R10, 0x1 ;  /* 0x0000000a110aa211 */ /* 0x008fc400078008ff */
[----:B------:R-:W-:-:S03]  /*aa70*/  @P2 LOP3.LUT R16, R16, 0x400, RZ, 0xfc, !PT ;  /* 0x0000040010102812 */ /* 0x000fc600078efcff */
[----:B----4-:R-:W-:Y:S01]  /*aa80*/  @!P2 IMAD.X R11, RZ, RZ, R2, P0 ;  /* 0x000000ffff0ba224 */ /* 0x010fe200000e0602 */
[----:B------:R-:W-:Y:S01]  /*aa90*/  LOP3.LUT R16, R16, 0xfffffdff, RZ, 0xc0, !PT ;  /* 0xfffffdff10107812 */ /* 0x000fe200078ec0ff */
[----:B------:R-:W-:-:S05]  /*aaa0*/  VIADD R2, R0, 0x20 ;  /* 0x0000002000027836 */ /* 0x000fca0000000000 */
[----:B------:R-:W-:Y:S01]  /*aab0*/  ISETP.GE.AND P6, PT, R2, UR38, PT ;  /* 0x0000002602007c0c */ /* 0x000fe2000bfc6270 */
[----:B------:R-:W-:-:S05]  /*aac0*/  VIADD R2, R0, 0x30 ;  /* 0x0000003000027836 */ /* 0x000fca0000000000 */
[----:B------:R-:W-:Y:S02]  /*aad0*/  ISETP.GE.AND P5, PT, R2, UR38, PT ;  /* 0x0000002602007c0c */ /* 0x000fe4000bfa6270 */
[----:B------:R-:W1:Y:S05]  /*aae0*/  SHFL.IDX PT, R2, R5, 0x4, 0x181f ;  /* 0x00981f0005027f89 */ /* 0x000e6a00000e0000 */
[----:B------:R-:W-:Y:S02]  /*aaf0*/  @!P6 LEA R9, P0, R17, R9, 0x1 ;  /* 0x000000091109e211 */ /* 0x000fe400078008ff */
[----:B------:R-:W-:Y:S02]  /*ab00*/  @P6 LOP3.LUT R16, R16, 0x200, RZ, 0xfc, !PT ;  /* 0x0000020010106812 */ /* 0x000fe400078efcff */
[----:B------:R-:W-:Y:S01]  /*ab10*/  @P6 LOP3.LUT R29, R29, 0x100000, RZ, 0xfc, !PT ;  /* 0x001000001d1d6812 */ /* 0x000fe200078efcff */
[----:B------:R-:W-:Y:S01]  /*ab20*/  @!P6 IMAD.X R8, RZ, RZ, R8, P0 ;  /* 0x000000ffff08e224 */ /* 0x000fe200000e0608 */
[----:B------:R-:W-:-:S02]  /*ab30*/  @!P5 LEA R7, P0, R17, R7, 0x1 ;  /* 0x000000071107d211 */ /* 0x000fc400078008ff */
[C---:B------:R-:W-:Y:S02]  /*ab40*/  LOP3.LUT P6, RZ, R16.reuse, 0x800, RZ, 0xc0, !PT ;  /* 0x0000080010ff7812 */ /* 0x040fe400078cc0ff */
[----:B------:R-:W-:Y:S01]  /*ab50*/  LOP3.LUT R16, R16, 0xfffffeff, RZ, 0xc0, !PT ;  /* 0xfffffeff10107812 */ /* 0x000fe200078ec0ff */
[----:B0-----:R-:W-:Y:S01]  /*ab60*/  @!P5 IMAD.X R6, RZ, RZ, R6, P0 ;  /* 0x000000ffff06d224 */ /* 0x001fe200000e0606 */
[----:B------:R-:W-:Y:S02]  /*ab70*/  @!P4 LEA R14, P0, R17, R14, 0x1 ;  /* 0x0000000e110ec211 */ /* 0x000fe400078008ff */
[----:B------:R-:W-:-:S04]  /*ab80*/  @P5 LOP3.LUT R16, R16, 0x100, RZ, 0xfc, !PT ;  /* 0x0000010010105812 */ /* 0x000fc800078efcff */
[----:B------:R-:W-:Y:S01]  /*ab90*/  LOP3.LUT R16, R16, 0xffffff7f, RZ, 0xc0, !PT ;  /* 0xffffff7f10107812 */ /* 0x000fe200078ec0ff */
[----:B-1----:R-:W-:Y:S02]  /*aba0*/  @!P4 IMAD.X R13, RZ, RZ, R2, P0 ;  /* 0x000000ffff0dc224 */ /* 0x002fe400000e0602 */
[----:B------:R-:W-:Y:S01]  /*abb0*/  VIADD R2, R0, 0x50 ;  /* 0x0000005000027836 */ /* 0x000fe20000000000 */
[----:B------:R-:W-:-:S04]  /*abc0*/  @P4 LOP3.LUT R16, R16, 0x80, RZ, 0xfc, !PT ;  /* 0x0000008010104812 */ /* 0x000fc800078efcff */
[----:B------:R-:W-:Y:S01]  /*abd0*/  ISETP.GE.AND P3, PT, R2, UR38, PT ;  /* 0x0000002602007c0c */ /* 0x000fe2000bf66270 */
[----:B------:R-:W-:Y:S01]  /*abe0*/  VIADD R2, R0, 0x60 ;  /* 0x0000006000027836 */ /* 0x000fe20000000000 */
[----:B------:R-:W-:-:S04]  /*abf0*/  LOP3.LUT R16, R16, 0xffffffbf, RZ, 0xc0, !PT ;  /* 0xffffffbf10107812 */ /* 0x000fc800078ec0ff */
[----:B------:R-:W-:Y:S02]  /*ac00*/  ISETP.GE.AND P2, PT, R2, UR38, PT ;  /* 0x0000002602007c0c */ /* 0x000fe4000bf46270 */
[----:B------:R-:W0:Y:S05]  /*ac10*/  SHFL.IDX PT, R2, R5, 0x5, 0x181f ;  /* 0x00b81f0005027f89 */ /* 0x000e2a00000e0000 */
[----:B------:R-:W-:Y:S02]  /*ac20*/  @!P3 LEA R21, P0, R17, R21, 0x1 ;  /* 0x000000151115b211 */ /* 0x000fe400078008ff */
[----:B------:R-:W-:-:S04]  /*ac30*/  @P3 LOP3.LUT R16, R16, 0x40, RZ, 0xfc, !PT ;  /* 0x0000004010103812 */ /* 0x000fc800078efcff */
[----:B------:R-:W-:-:S04]  /*ac40*/  LOP3.LUT R16, R16, 0xffffffdf, RZ, 0xc0, !PT ;  /* 0xffffffdf10107812 */ /* 0x000fc800078ec0ff */
[----:B------:R-:W-:Y:S01]  /*ac50*/  @P2 LOP3.LUT R16, R16, 0x20, RZ, 0xfc, !PT ;  /* 0x0000002010102812 */ /* 0x000fe200078efcff */
[----:B0-----:R-:W-:Y:S01]  /*ac60*/  @!P3 IMAD.X R20, RZ, RZ, R2, P0 ;  /* 0x000000ffff14b224 */ /* 0x001fe200000e0602 */
[----:B------:R-:W-:Y:S01]  /*ac70*/  @!P2 LEA R17, P0, R17, R15, 0x1 ;  /* 0x0000000f1111a211 */ /* 0x000fe200078008ff */
[----:B------:R-:W0:Y:S04]  /*ac80*/  SHFL.IDX PT, R2, R5, 0x6, 0x181f ;  /* 0x00d81f0005027f89 */ /* 0x000e2800000e0000 */
[----:B0-----:R-:W-:Y:S01]  /*ac90*/  @!P2 IMAD.X R15, RZ, RZ, R2, P0 ;  /* 0x000000ffff0fa224 */ /* 0x001fe200000e0602 */
[----:B------:R-:W-:Y:S01]  /*aca0*/  LOP3.LUT P0, RZ, R16, 0x400, RZ, 0xc0, !PT ;  /* 0x0000040010ff7812 */ /* 0x000fe2000780c0ff */
[----:B------:R-:W-:Y:S01]  /*acb0*/  @!P6 IMAD.MOV.U32 R2, RZ, RZ, R12 ;  /* 0x000000ffff02e224 */ /* 0x000fe200078e000c */
[----:B------:R-:W-:-:S05]  /*acc0*/  LEA R12, R27, UR37, 0x1 ;  /* 0x000000251b0c7c11 */ /* 0x000fca000f8e08ff */
[----:B------:R0:W-:Y:S01]  /*acd0*/  @!P6 LDGSTS.E.BYPASS.LTC128B.128 [R12+0x18400], desc[UR48][R2.64], !P1 ;  /* 0x18400000020cefae */ /* 0x0001e2000c901d70 */
[----:B------:R-:W-:-:S05]  /*ace0*/  LOP3.LUT P6, RZ, R29, 0x100000, RZ, 0xc0, !PT ;  /* 0x001000001dff7812 */ /* 0x000fca00078cc0ff */
[----:B0-----:R-:W-:Y:S01]  /*acf0*/  @!P0 MOV R2, R10 ;  /* 0x0000000a00028202 */ /* 0x001fe20000000f00 */
[----:B------:R-:W-:-:S05]  /*ad00*/  @!P0 IMAD.MOV.U32 R3, RZ, RZ, R11 ;  /* 0x000000ffff038224 */ /* 0x000fca00078e000b */
[----:B------:R0:W-:Y:S02]  /*ad10*/  @!P0 LDGSTS.E.BYPASS.LTC128B.128 [R12+0x18c00], desc[UR48][R2.64], !P1 ;  /* 0x18c00000020c8fae */ /* 0x0001e4000c901d70 */
[----:B0-----:R-:W-:Y:S02]  /*ad20*/  @!P6 IMAD.MOV.U32 R2, RZ, RZ, R9 ;  /* 0x000000ffff02e224 */ /* 0x001fe400078e0009 */
[----:B------:R-:W-:-:S05]  /*ad30*/  @!P6 IMAD.MOV.U32 R3, RZ, RZ, R8 ;  /* 0x000000ffff03e224 */ /* 0x000fca00078e0008 */
[----:B------:R0:W-:Y:S02]  /*ad40*/  @!P6 LDGSTS.E.BYPASS.LTC128B.128 [R12+0x19400], desc[UR48][R2.64], !P1 ;  /* 0x19400000020cefae */ /* 0x0001e4000c901d70 */
[----:B0-----:R-:W-:Y:S02]  /*ad50*/  @!P5 IMAD.MOV.U32 R2, RZ, RZ, R7 ;  /* 0x000000ffff02d224 */ /* 0x001fe400078e0007 */
[----:B------:R-:W-:-:S05]  /*ad60*/  @!P5 IMAD.MOV.U32 R3, RZ, RZ, R6 ;  /* 0x000000ffff03d224 */ /* 0x000fca00078e0006 */
[----:B------:R0:W-:Y:S02]  /*ad70*/  @!P5 LDGSTS.E.BYPASS.LTC128B.128 [R12+0x19c00], desc[UR48][R2.64], !P1 ;  /* 0x19c00000020cdfae */ /* 0x0001e4000c901d70 */
[----:B0-----:R-:W-:Y:S01]  /*ad80*/  @!P4 IMAD.MOV.U32 R2, RZ, RZ, R14 ;  /* 0x000000ffff02c224 */ /* 0x001fe200078e000e */
[----:B------:R-:W-:-:S05]  /*ad90*/  @!P4 MOV R3, R13 ;  /* 0x0000000d0003c202 */ /* 0x000fca0000000f00 */
[----:B------:R0:W-:Y:S02]  /*ada0*/  @!P4 LDGSTS.E.BYPASS.LTC128B.128 [R12+0x1a400], desc[UR48][R2.64], !P1 ;  /* 0x1a400000020ccfae */ /* 0x0001e4000c901d70 */
[----:B0-----:R-:W-:Y:S02]  /*adb0*/  @!P3 IMAD.MOV.U32 R2, RZ, RZ, R21 ;  /* 0x000000ffff02b224 */ /* 0x001fe400078e0015 */
[----:B------:R-:W-:-:S05]  /*adc0*/  @!P3 IMAD.MOV.U32 R3, RZ, RZ, R20 ;  /* 0x000000ffff03b224 */ /* 0x000fca00078e0014 */
[----:B------:R0:W-:Y:S02]  /*add0*/  @!P3 LDGSTS.E.BYPASS.LTC128B.128 [R12+0x1ac00], desc[UR48][R2.64], !P1 ;  /* 0x1ac00000020cbfae */ /* 0x0001e4000c901d70 */
[----:B0-----:R-:W-:Y:S02]  /*ade0*/  @!P2 IMAD.MOV.U32 R2, RZ, RZ, R17 ;  /* 0x000000ffff02a224 */ /* 0x001fe400078e0011 */
[----:B------:R0:W5:Y:S01]  /*adf0*/  LDL.LU R17, [R1+0x10] ;  /* 0x0000100001117983 */ /* 0x0001620000300800 */
[----:B------:R-:W-:-:S03]  /*ae00*/  @!P2 IMAD.MOV.U32 R3, RZ, RZ, R15 ;  /* 0x000000ffff03a224 */ /* 0x000fc600078e000f */
[----:B------:R0:W1:Y:S04]  /*ae10*/  SHFL.IDX PT, R14, R4, 0x7, 0x181f ;  /* 0x00f81f00040e7f89 */ /* 0x00006800000e0000 */
[----:B------:R0:W-:Y:S04]  /*ae20*/  @!P2 LDGSTS.E.BYPASS.LTC128B.128 [R12+0x1b400], desc[UR48][R2.64], !P1 ;  /* 0x1b400000020cafae */ /* 0x0001e8000c901d70 */
[----:B------:R-:W2:Y:S02]  /*ae30*/  SHFL.IDX PT, R5, R5, 0x7, 0x181f ;  /* 0x00f81f0005057f89 */ /* 0x000ea400000e0000 */
.L_x_310:
[----:B0-----:R-:W0:Y:S01]  /*ae40*/  S2R R2, SR_TID.X ;  /* 0x0000000000027919 */ /* 0x001e220000002100 */
[----:B------:R-:W-:Y:S01]  /*ae50*/  VIADD R0, R0, 0x70 ;  /* 0x0000007000007836 */ /* 0x000fe20000000000 */
[----:B------:R-:W-:Y:S02]  /*ae60*/  LEA R4, R27, UR37, 0x1 ;  /* 0x000000251b047c11 */ /* 0x000fe4000f8e08ff */
[----:B------:R-:W-:Y:S02]  /*ae70*/  LOP3.LUT R16, R16, 0xffffdfff, RZ, 0xc0, !PT ;  /* 0xffffdfff10107812 */ /* 0x000fe400078ec0ff */
[----:B------:R-:W-:-:S13]  /*ae80*/  ISETP.GE.AND P2, PT, R0, UR38, PT ;  /* 0x0000002600007c0c */ /* 0x000fda000bf46270 */
[----:B------:R-:W-:Y:S01]  /*ae90*/  @P2 LOP3.LUT R16, R16, 0x2000, RZ, 0xfc, !PT ;  /* 0x0000200010102812 */ /* 0x000fe200078efcff */
[----:B0-----:R-:W-:-:S05]  /*aea0*/  IMAD.SHL.U32 R2, R2, 0x8, RZ ;  /* 0x0000000802027824 */ /* 0x001fca00078e00ff */
[----:B------:R-:W-:-:S04]  /*aeb0*/  LOP3.LUT R2, R2, 0x38, RZ, 0xc0, !PT ;  /* 0x0000003802027812 */ /* 0x000fc800078ec0ff */
[----:B-1----:R-:W-:-:S04]  /*aec0*/  @!P2 LEA R2, P0, R2, R14, 0x1 ;  /* 0x0000000e0202a211 */ /* 0x002fc800078008ff */
[----:B--2---:R-:W-:-:S05]  /*aed0*/  @!P2 IADD3.X R3, RZ, R5, RZ, P0, !PT ;  /* 0x00000005ff03a210 */ /* 0x004fca00007fe4ff */
[----:B------:R-:W-:Y:S01]  /*aee0*/  @!PT LDS RZ, [RZ] ;  /* 0x00000000fffff984 */ /* 0x000fe20000000800 */
[----:B------:R-:W-:Y:S01]  /*aef0*/  @!PT LDS RZ, [RZ] ;  /* 0x00000000fffff984 */ /* 0x000fe20000000800 */
[----:B------:R-:W-:Y:S01]  /*af00*/  @!PT LDS RZ, [RZ] ;  /* 0x00000000fffff984 */ /* 0x000fe20000000800 */
[----:B------:R0:W-:Y:S01]  /*af10*/  @!P2 LDGSTS.E.BYPASS.LTC128B.128 [R4+0x1bc00], desc[UR48][R2.64], !P1 ;  /* 0x1bc000000204afae */ /* 0x0001e2000c901d70 */
[----:B------:R-:W-:Y:S01]  /*af20*/  NOP ;  /* 0x0000000000007918 */ /* 0x000fe20000000000 */
[----:B------:R-:W-:Y:S02]  /*af30*/  SYNCS.ARRIVE.TRANS64.RED.A0T1 RZ, [UR37+0x32400], RZ ;  /* 0x032400ffffff79a7 */ /* 0x000fe40008200425 */
[----:B------:R-:W-:Y:S01]  /*af40*/  ARRIVES.LDGSTSBAR.64.TRANSCNT [UR37+0x32400] ;  /* 0x03240000ff0079b0 */ /* 0x000fe20008000aa5 */
[----:B------:R-:W-:Y:S01]  /*af50*/  NOP ;  /* 0x0000000000007918 */ /* 0x000fe20000000000 */
[----:B------:R-:W-:Y:S02]  /*af60*/  UIADD3 UR4, UR37, 0x22400, URZ ;  /* 0x0002240025047890 */ /* 0x000fe4000fffe03f */
[----:B------:R-:W-:Y:S02]  /*af70*/  SYNCS.ARRIVE.TRANS64.A1T0 RZ, [UR37+0x32400], RZ ;  /* 0x032400ffffff79a7 */ /* 0x000fe40008100025 */
[----:B------:R-:W-:-:S06]  /*af80*/  ULOP3.LUT UP0, URZ, UR4, 0x3ff, URZ, 0xc0, !UPT ;  /* 0x000003ff043f7892 */ /* 0x000fcc000f80c03f */
[----:B------:R-:W-:-:S13]  /*af90*/  PLOP3.LUT P0, PT, PT, PT, UP0, 0x80, 0x0 ;  /* 0x000000000000781c */ /* 0x000fda0003f0f008 */
[----:B0-----:R-:W-:Y:S05]  /*afa0*/  @!P0 BRA `(.L_x_236) ;  /* 0x0000000000408947 */ /* 0x001fea0003800000 */
[----:B------:R-:W-:Y:S01]  /*afb0*/  MOV R2, 0x0 ;  /* 0x0000000000027802 */ /* 0x000fe20000000f00 */
[----:B------:R-:W-:Y:S01]  /*afc0*/  ULDC.64 UR6, c[0x4][0x98] ;  /* 0x0100260000067ab9 */ /* 0x000fe20000000a00 */
[----:B------:R-:W-:Y:S01]  /*afd0*/  ULDC.64 UR8, c[0x4][0xa0] ;  /* 0x0100280000087ab9 */ /* 0x000fe20000000a00 */
[----:B------:R-:W-:Y:S01]  /*afe0*/  ULDC.64 UR4, c[0x4][0x28] ;  /* 0x01000a0000047ab9 */ /* 0x000fe20000000a00 */
[----:B------:R-:W-:Y:S01]  /*aff0*/  IMAD.U32 R4, RZ, RZ, UR6 ;  /* 0x00000006ff047e24 */ /* 0x000fe2000f8e00ff */
[----:B------:R-:W-:Y:S01]  /*b000*/  MOV R8, 0x70 ;  /* 0x0000007000087802 */ /* 0x000fe20000000f00 */
[----:B------:R-:W0:Y:S01]  /*b010*/  LDC.64 R2, c[0x4][R2] ;  /* 0x0100000002027b82 */ /* 0x000e220000000a00 */
[----:B------:R-:W-:Y:S02]  /*b020*/  IMAD.U32 R5, RZ, RZ, UR7 ;  /* 0x00000007ff057e24 */ /* 0x000fe4000f8e00ff */
        /* <DEDUP_REMOVED lines=8> */
.L_x_236:
[----:B------:R-:W0:Y:S01]  /*b0b0*/  LDC R2, c[0x0][0x448] ;  /* 0x00011200ff027b82 */ /* 0x000e220000000800 */
[----:B------:R-:W-:Y:S01]  /*b0c0*/  IMAD.MOV.U32 R0, RZ, RZ, R24 ;  /* 0x000000ffff007224 */ /* 0x000fe200078e0018 */
[----:B------:R-:W-:Y:S01]  /*b0d0*/  ULDC.64 UR4, c[0x0][0x3d8] ;  /* 0x0000f60000047ab9 */ /* 0x000fe20000000a00 */
[----:B------:R-:W1:Y:S01]  /*b0e0*/  S2R R21, SR_TID.X ;  /* 0x0000000000157919 */ /* 0x000e620000002100 */
[----:B------:R-:W-:Y:S01]  /*b0f0*/  ULDC UR6, c[0x0][0x448] ;  /* 0x0001120000067ab9 */ /* 0x000fe20000000800 */
[C---:B------:R-:W-:Y:S02]  /*b100*/  LOP3.LUT P5, RZ, R16.reuse, 0x40000, RZ, 0xc0, !PT ;  /* 0x0004000010ff7812 */ /* 0x040fe400078ac0ff */
[C---:B------:R-:W-:Y:S02]  /*b110*/  LOP3.LUT P4, RZ, R16.reuse, 0x20000, RZ, 0xc0, !PT ;  /* 0x0002000010ff7812 */ /* 0x040fe4000788c0ff */
[C---:B------:R-:W-:Y:S02]  /*b120*/  LOP3.LUT P3, RZ, R16.reuse, 0x10000, RZ, 0xc0, !PT ;  /* 0x0001000010ff7812 */ /* 0x040fe4000786c0ff */
[----:B------:R-:W-:-:S02]  /*b130*/  LOP3.LUT P1, RZ, R16, 0x8000, RZ, 0xc0, !PT ;  /* 0x0000800010ff7812 */ /* 0x000fc4000782c0ff */
[----:B------:R-:W-:Y:S02]  /*b140*/  LEA R20, R27, UR37, 0x1 ;  /* 0x000000251b147c11 */ /* 0x000fe4000f8e08ff */
[----:B0-----:R-:W-:Y:S01]  /*b150*/  ISETP.NE.AND P6, PT, R2, 0x1, PT ;  /* 0x000000010200780c */ /* 0x001fe20003fc5270 */
[----:B-1----:R-:W-:-:S12]  /*b160*/  IMAD.SHL.U32 R21, R21, 0x8, RZ ;  /* 0x0000000815157824 */ /* 0x002fd800078e00ff */
[----:B------:R-:W0:Y:S01]  /*b170*/  @P6 LDC R3, c[0x0][0x44c] ;  /* 0x00011300ff036b82 */ /* 0x000e220000000800 */
[----:B------:R-:W-:-:S07]  /*b180*/  LOP3.LUT R21, R21, 0x38, RZ, 0xc0, !PT ;  /* 0x0000003815157812 */ /* 0x000fce00078ec0ff */
[----:B------:R-:W1:Y:S01]  /*b190*/  @P6 LDC R2, c[0x0][0x450] ;  /* 0x00011400ff026b82 */ /* 0x000e620000000800 */
[----:B0-----:R-:W-:-:S05]  /*b1a0*/  @P6 IMAD.HI.U32 R3, R24, R3, RZ ;  /* 0x0000000318036227 */ /* 0x001fca00078e00ff */
[----:B-1----:R-:W-:Y:S01]  /*b1b0*/  @P6 SHF.R.U32.HI R0, RZ, R2, R3 ;  /* 0x00000002ff006219 */ /* 0x002fe20000011603 */
[----:B------:R-:W-:-:S03]  /*b1c0*/  IMAD R2, R31, UR4, RZ ;  /* 0x000000041f027c24 */ /* 0x000fc6000f8e02ff */
[----:B------:R-:W-:Y:S01]  /*b1d0*/  SHF.R.S32.HI R4, RZ, 0x1f, R0 ;  /* 0x0000001fff047819 */ /* 0x000fe20000011400 */
        /* <DEDUP_REMOVED lines=10> */
[----:B------:R-:W-:Y:S02]  /*b280*/  IMAD.MOV R5, RZ, RZ, -R0 ;  /* 0x000000ffff057224 */ /* 0x000fe400078e0a00 */
[----:B------:R-:W-:Y:S02]  /*b290*/  IMAD R7, R0, UR5, R7 ;  /* 0x0000000500077c24 */ /* 0x000fe4000f8e0207 */
[----:B------:R-:W-:-:S02]  /*b2a0*/  IMAD R5, R5, UR6, R24 ;  /* 0x0000000605057c24 */ /* 0x000fc4000f8e0218 */
[----:B------:R-:W-:Y:S01]  /*b2b0*/  IMAD.WIDE.U32 R2, R0, UR4, R2 ;  /* 0x0000000400027c25 */ /* 0x000fe2000f8e0002 */
[----:B------:R-:W-:Y:S02]  /*b2c0*/  ULDC.64 UR4, c[0x0][0x3c8] ;  /* 0x0000f20000047ab9 */ /* 0x000fe40000000a00 */
[----:B------:R-:W-:Y:S02]  /*b2d0*/  SHF.R.S32.HI R0, RZ, 0x1f, R5 ;  /* 0x0000001fff007819 */ /* 0x000fe40000011405 */
[----:B------:R-:W-:-:S03]  /*b2e0*/  IADD3 R3, R3, R7, RZ ;  /* 0x0000000703037210 */ /* 0x000fc60007ffe0ff */
        /* <DEDUP_REMOVED lines=10> */
[C---:B------:R-:W-:Y:S02]  /*b390*/  LOP3.LUT P6, RZ, R16.reuse, 0x800, RZ, 0xc0, !PT ;  /* 0x0000080010ff7812 */ /* 0x040fe400078cc0ff */
[----:B------:R-:W-:Y:S01]  /*b3a0*/  LOP3.LUT P2, RZ, R16, 0x400, RZ, 0xc0, !PT ;  /* 0x0000040010ff7812 */ /* 0x000fe2000784c0ff */
[----:B------:R-:W1:Y:S04]  /*b3b0*/  SHFL.IDX PT, R2, R4, RZ, 0x181f ;  /* 0x00181fff04027589 */ /* 0x000e6800000e0000 */
[----:B------:R-:W-:Y:S06]  /*b3c0*/  SHFL.IDX PT, R5, R4, 0x1, 0x181f ;  /* 0x00381f0004057f89 */ /* 0x000fec00000e0000 */
[----:B0-----:R-:W-:-:S05]  /*b3d0*/  @!P6 LEA R14, P0, R21, R14, 0x1 ;  /* 0x0000000e150ee211 */ /* 0x001fca00078008ff */
[----:B-1----:R-:W-:Y:S02]  /*b3e0*/  @!P6 IMAD.X R3, RZ, RZ, R2, P0 ;  /* 0x000000ffff03e224 */ /* 0x002fe400000e0602 */
[----:B------:R-:W-:Y:S02]  /*b3f0*/  @!P6 IMAD.MOV.U32 R2, RZ, RZ, R14 ;  /* 0x000000ffff02e224 */ /* 0x000fe400078e000e */
[----:B------:R-:W0:Y:S04]  /*b400*/  SHFL.IDX PT, R14, R0, 0x1, 0x181f ;  /* 0x00381f00000e7f89 */ /* 0x000e2800000e0000 */
[----:B------:R-:W-:Y:S04]  /*b410*/  @!P6 LDGSTS.E.BYPASS.LTC128B.128 [R20+0x22400], desc[UR48][R2.64], !P5 ;  /* 0x224000000214efae */ /* 0x000fe8000e901d70 */
[----:B------:R-:W-:Y:S04]  /*b420*/  @!P6 LDGSTS.E.BYPASS.LTC128B.128 [R20+0x26400], desc[UR48][R2.64+0x80], !P4 ;  /* 0x264000800214efae */ /* 0x000fe8000e101d70 */
[----:B------:R-:W-:Y:S04]  /*b430*/  @!P6 LDGSTS.E.BYPASS.LTC128B.128 [R20+0x2a400], desc[UR48][R2.64+0x100], !P3 ;  /* 0x2a4001000214efae */ /* 0x000fe8000d901d70 */
[----:B------:R1:W-:Y:S01]  /*b440*/  @!P6 LDGSTS.E.BYPASS.LTC128B.128 [R20+0x2e400], desc[UR48][R2.64+0x180], !P1 ;  /* 0x2e4001800214efae */ /* 0x0003e2000c901d70 */
[----:B------:R-:W-:-:S04]  /*b450*/  LOP3.LUT P6, RZ, R16, 0x40, RZ, 0xc0, !PT ;  /* 0x0000004010ff7812 */ /* 0x000fc800078cc0ff */
[----:B------:R-:W-:Y:S02]  /*b460*/  P2R R7, PR, RZ, 0x40 ;  /* 0x00000040ff077803 */ /* 0x000fe40000000000 */
[----:B------:R-:W-:Y:S02]  /*b470*/  LOP3.LUT P6, RZ, R16, 0x100, RZ, 0xc0, !PT ;  /* 0x0000010010ff7812 */ /* 0x000fe400078cc0ff */
[----:B0-----:R-:W-:-:S05]  /*b480*/  @!P2 LEA R14, P0, R21, R14, 0x1 ;  /* 0x0000000e150ea211 */ /* 0x001fca00078008ff */
[----:B------:R-:W-:Y:S02]  /*b490*/  @!P2 IMAD.X R5, RZ, RZ, R5, P0 ;  /* 0x000000ffff05a224 */ /* 0x000fe400000e0605 */
[----:B-1----:R-:W-:Y:S02]  /*b4a0*/  @!P2 IMAD.MOV.U32 R2, RZ, RZ, R14 ;  /* 0x000000ffff02a224 */ /* 0x002fe400078e000e */
[----:B------:R-:W0:Y:S01]  /*b4b0*/  SHFL.IDX PT, R14, R0, 0x2, 0x181f ;  /* 0x00581f00000e7f89 */ /* 0x000e2200000e0000 */
[----:B------:R-:W-:-:S03]  /*b4c0*/  @!P2 MOV R3, R5 ;  /* 0x000000050003a202 */ /* 0x000fc60000000f00 */
[----:B------:R-:W1:Y:S04]  /*b4d0*/  SHFL.IDX PT, R5, R4, 0x2, 0x181f ;  /* 0x00581f0004057f89 */ /* 0x000e6800000e0000 */
[----:B------:R-:W-:Y:S04]  /*b4e0*/  @!P2 LDGSTS.E.BYPASS.LTC128B.128 [R20+0x22c00], desc[UR48][R2.64], !P5 ;  /* 0x22c000000214afae */ /* 0x000fe8000e901d70 */
[----:B------:R-:W-:Y:S04]  /*b4f0*/  @!P2 LDGSTS.E.BYPASS.LTC128B.128 [R20+0x26c00], desc[UR48][R2.64+0x80], !P4 ;  /* 0x26c000800214afae */ /* 0x000fe8000e101d70 */
[----:B------:R-:W-:Y:S04]  /*b500*/  @!P2 LDGSTS.E.BYPASS.LTC128B.128 [R20+0x2ac00], desc[UR48][R2.64+0x100], !P3 ;  /* 0x2ac001000214afae */ /* 0x000fe8000d901d70 */
[----:B------:R2:W-:Y:S01]  /*b510*/  @!P2 LDGSTS.E.BYPASS.LTC128B.128 [R20+0x2ec00], desc[UR48][R2.64+0x180], !P1 ;  /* 0x2ec001800214afae */ /* 0x0005e2000c901d70 */
[----:B------:R-:W-:-:S04]  /*b520*/  LOP3.LUT P2, RZ, R16, 0x20, RZ, 0xc0, !PT ;  /* 0x0000002010ff7812 */ /* 0x000fc8000784c0ff */
[----:B------:R-:W-:Y:S02]  /*b530*/  P2R R6, PR, RZ, 0x4 ;  /* 0x00000004ff067803 */ /* 0x000fe40000000000 */
[----:B------:R-:W-:-:S04]  /*b540*/  LOP3.LUT P2, RZ, R16, 0x80, RZ, 0xc0, !PT ;  /* 0x0000008010ff7812 */ /* 0x000fc8000784c0ff */
[----:B------:R-:W-:Y:S02]  /*b550*/  P2R R8, PR, RZ, 0x4 ;  /* 0x00000004ff087803 */ /* 0x000fe40000000000 */
[----:B------:R-:W-:-:S13]  /*b560*/  LOP3.LUT P2, RZ, R16, 0x200, RZ, 0xc0, !PT ;  /* 0x0000020010ff7812 */ /* 0x000fda000784c0ff */
[----:B0-----:R-:W-:-:S05]  /*b570*/  @!P2 LEA R14, P0, R21, R14, 0x1 ;  /* 0x0000000e150ea211 */ /* 0x001fca00078008ff */
[----:B-1----:R-:W-:Y:S02]  /*b580*/  @!P2 IMAD.X R5, RZ, RZ, R5, P0 ;  /* 0x000000ffff05a224 */ /* 0x002fe400000e0605 */
[----:B--2---:R-:W-:Y:S02]  /*b590*/  @!P2 IMAD.MOV.U32 R2, RZ, RZ, R14 ;  /* 0x000000ffff02a224 */ /* 0x004fe400078e000e */
[----:B------:R-:W0:Y:S01]  /*b5a0*/  SHFL.IDX PT, R14, R0, 0x3, 0x181f ;  /* 0x00781f00000e7f89 */ /* 0x000e2200000e0000 */
[----:B------:R-:W-:-:S03]  /*b5b0*/  @!P2 IMAD.MOV.U32 R3, RZ, RZ, R5 ;  /* 0x000000ffff03a224 */ /* 0x000fc600078e0005 */
[----:B------:R-:W1:Y:S04]  /*b5c0*/  SHFL.IDX PT, R5, R4, 0x3, 0x181f ;  /* 0x00781f0004057f89 */ /* 0x000e6800000e0000 */
[----:B------:R-:W-:Y:S04]  /*b5d0*/  @!P2 LDGSTS.E.BYPASS.LTC128B.128 [R20+0x23400], desc[UR48][R2.64], !P5 ;  /* 0x234000000214afae */ /* 0x000fe8000e901d70 */
[----:B------:R-:W-:Y:S04]  /*b5e0*/  @!P2 LDGSTS.E.BYPASS.LTC128B.128 [R20+0x27400], desc[UR48][R2.64+0x80], !P4 ;  /* 0x274000800214afae */ /* 0x000fe8000e101d70 */
[----:B------:R-:W-:Y:S04]  /*b5f0*/  @!P2 LDGSTS.E.BYPASS.LTC128B.128 [R20+0x2b400], desc[UR48][R2.64+0x100], !P3 ;  /* 0x2b4001000214afae */ /* 0x000fe8000d901d70 */
[----:B------:R2:W-:Y:S01]  /*b600*/  @!P2 LDGSTS.E.BYPASS.LTC128B.128 [R20+0x2f400], desc[UR48][R2.64+0x180], !P1 ;  /* 0x2f4001800214afae */ /* 0x0005e2000c901d70 */
[----:B------:R-:W-:-:S02]  /*b610*/  ISETP.NE.AND P2, PT, R8, RZ, PT ;  /* 0x000000ff0800720c */ /* 0x000fc40003f45270 */
        /* <DEDUP_REMOVED lines=11> */
[----:B0-----:R-:W-:-:S04]  /*b6d0*/  @!P2 LEA R14, P0, R21, R14, 0x1 ;  /* 0x0000000e150ea211 */ /* 0x001fc800078008ff */
[----:B-1----:R-:W-:Y:S01]  /*b6e0*/  @!P2 IADD3.X R5, RZ, R5, RZ, P0, !PT ;  /* 0x00000005ff05a210 */ /* 0x002fe200007fe4ff */
[----:B--2---:R-:W-:Y:S02]  /*b6f0*/  @!P2 IMAD.MOV.U32 R2, RZ, RZ, R14 ;  /* 0x000000ffff02a224 */ /* 0x004fe400078e000e */
[----:B------:R-:W0:Y:S02]  /*b700*/  SHFL.IDX PT, R14, R0, 0x5, 0x181f ;  /* 0x00b81f00000e7f89 */ /* 0x000e2400000e0000 */
[----:B------:R-:W-:Y:S02]  /*b710*/  @!P2 IMAD.MOV.U32 R3, RZ, RZ, R5 ;  /* 0x000000ffff03a224 */ /* 0x000fe400078e0005 */
        /* <DEDUP_REMOVED lines=16> */
[----:B0-----:R-:W-:-:S05]  /*b820*/  @!P2 LEA R14, P0, R21, R14, 0x1 ;  /* 0x0000000e150ea211 */ /* 0x001fca00078008ff */
[----:B-1----:R-:W-:Y:S01]  /*b830*/  @!P2 IMAD.X R5, RZ, RZ, R5, P0 ;  /* 0x000000ffff05a224 */ /* 0x002fe200000e0605 */
[----:B--2---:R-:W-:-:S03]  /*b840*/  @!P2 MOV R2, R14 ;  /* 0x0000000e0002a202 */ /* 0x004fc60000000f00 */
[----:B------:R-:W-:Y:S01]  /*b850*/  @!P2 IMAD.MOV.U32 R3, RZ, RZ, R5 ;  /* 0x000000ffff03a224 */ /* 0x000fe200078e0005 */
[----:B------:R0:W1:Y:S04]  /*b860*/  SHFL.IDX PT, R14, R0, 0x7, 0x181f ;  /* 0x00f81f00000e7f89 */ /* 0x00006800000e0000 */
[----:B------:R0:W-:Y:S04]  /*b870*/  @!P2 LDGSTS.E.BYPASS.LTC128B.128 [R20+0x25400], desc[UR48][R2.64], !P5 ;  /* 0x254000000214afae */ /* 0x0001e8000e901d70 */
[----:B------:R0:W-:Y:S04]  /*b880*/  @!P2 LDGSTS.E.BYPASS.LTC128B.128 [R20+0x29400], desc[UR48][R2.64+0x80], !P4 ;  /* 0x294000800214afae */ /* 0x0001e8000e101d70 */
[----:B------:R0:W-:Y:S04]  /*b890*/  @!P2 LDGSTS.E.BYPASS.LTC128B.128 [R20+0x2d400], desc[UR48][R2.64+0x100], !P3 ;  /* 0x2d4001000214afae */ /* 0x0001e8000d901d70 */
[----:B------:R0:W-:Y:S04]  /*b8a0*/  @!P2 LDGSTS.E.BYPASS.LTC128B.128 [R20+0x31400], desc[UR48][R2.64+0x180], !P1 ;  /* 0x314001800214afae */ /* 0x0001e8000c901d70 */
[----:B------:R0:W2:Y:S02]  /*b8b0*/  SHFL.IDX PT, R5, R4, 0x7, 0x181f ;  /* 0x00f81f0004057f89 */ /* 0x0000a400000e0000 */
.L_x_328:
[----:B0-----:R-:W3:Y:S01]  /*b8c0*/  LDL R0, [R1+0x8] ;  /* 0x0000080001007983 */ /* 0x001ee20000100800 */
[----:B------:R-:W-:-:S13]  /*b8d0*/  LOP3.LUT P2, RZ, R16, 0x2000, RZ, 0xc0, !PT ;  /* 0x0000200010ff7812 */ /* 0x000fda000784c0ff */
[----:B-1----:R-:W-:-:S05]  /*b8e0*/  @!P2 LEA R2, P0, R21, R14, 0x1 ;  /* 0x0000000e1502a211 */ /* 0x002fca00078008ff */
[----:B--2---:R-:W-:-:S05]  /*b8f0*/  @!P2 IMAD.X R3, RZ, RZ, R5, P0 ;  /* 0x000000ffff03a224 */ /* 0x004fca00000e0605 */
[----:B------:R-:W-:Y:S01]  /*b900*/  @!PT LDS RZ, [RZ] ;  /* 0x00000000fffff984 */ /* 0x000fe20000000800 */
[----:B------:R-:W-:Y:S01]  /*b910*/  @!PT LDS RZ, [RZ] ;  /* 0x00000000fffff984 */ /* 0x000fe20000000800 */
[----:B------:R-:W-:Y:S01]  /*b920*/  @!PT LDS RZ, [RZ] ;  /* 0x00000000fffff984 */ /* 0x000fe20000000800 */
[----:B------:R0:W-:Y:S04]  /*b930*/  @!P2 LDGSTS.E.BYPASS.LTC128B.128 [R20+0x25c00], desc[UR48][R2.64], !P5 ;  /* 0x25c000000214afae */ /* 0x0001e8000e901d70 */
[----:B------:R0:W-:Y:S04]  /*b940*/  @!P2 LDGSTS.E.BYPASS.LTC128B.128 [R20+0x29c00], desc[UR48][R2.64+0x80], !P4 ;  /* 0x29c000800214afae */ /* 0x0001e8000e101d70 */
[----:B------:R0:W-:Y:S04]  /*b950*/  @!P2 LDGSTS.E.BYPASS.LTC128B.128 [R20+0x2dc00], desc[UR48][R2.64+0x100], !P3 ;  /* 0x2dc001000214afae */ /* 0x0001e8000d901d70 */
[----:B------:R0:W-:Y:S01]  /*b960*/  @!P2 LDGSTS.E.BYPASS.LTC128B.128 [R20+0x31c00], desc[UR48][R2.64+0x180], !P1 ;  /* 0x31c001800214afae */ /* 0x0001e2000c901d70 */
[----:B------:R-:W-:Y:S01]  /*b970*/  NOP ;  /* 0x0000000000007918 */ /* 0x000fe20000000000 */
[----:B------:R-:W-:Y:S02]  /*b980*/  SYNCS.ARRIVE.TRANS64.RED.A0T1 RZ, [UR37+0x32410], RZ ;  /* 0x032410ffffff79a7 */ /* 0x000fe40008200425 */
[----:B------:R-:W-:Y:S01]  /*b990*/  ARRIVES.LDGSTSBAR.64.TRANSCNT [UR37+0x32410] ;  /* 0x03241000ff0079b0 */ /* 0x000fe20008000aa5 */
[----:B---3--:R-:W-:-:S04]  /*b9a0*/  LOP3.LUT R0, R0, 0x1, RZ, 0xc, !PT ;  /* 0x0000000100007812 */ /* 0x008fc800078e0cff */
[----:B------:R-:W-:Y:S01]  /*b9b0*/  SHF.L.U32 R0, R0, 0x1f, RZ ;  /* 0x0000001f00007819 */ /* 0x000fe200000006ff */
[----:B------:R-:W-:Y:S01]  /*b9c0*/  NOP ;  /* 0x0000000000007918 */ /* 0x000fe20000000000 */
[----:B------:R-:W-:Y:S01]  /*b9d0*/  SYNCS.ARRIVE.TRANS64.A1T0 RZ, [UR37+0x32410], RZ ;  /* 0x032410ffffff79a7 */ /* 0x000fe20008100025 */
[----:B------:R-:W-:Y:S01]  /*b9e0*/  BSSY B0, `(.L_x_238) ;  /* 0x0000003000007945 */ /* 0x000fe20003800000 */
[----:B------:R-:W1:Y:S03]  /*b9f0*/  SYNCS.PHASECHK.TRANS64.TRYWAIT P0, [UR37+0x32420], R0 ;  /* 0x03242000ff0075a7 */ /* 0x000e660008000165 */
[----:B01----:R-:W-:Y:S05]  /*ba00*/  @!P0 BRA `(.L_x_239) ;  /* 0x0000003c00308947 */ /* 0x003fea0003800000 */
.L_x_329:
[----:B------:R-:W-:Y:S05]  /*ba10*/  BSYNC B0 ;  /* 0x0000000000007941 */ /* 0x000fea0003800000 */
.L_x_238:
[----:B------:R-:W-:-:S05]  /*ba20*/  IMAD.U32 R2, RZ, RZ, UR41 ;  /* 0x00000029ff027e24 */ /* 0x000fca000f8e00ff */
[----:B------:R-:W-:-:S13]  /*ba30*/  ISETP.NE.AND P0, PT, R2, 0x3, PT ;  /* 0x000000030200780c */ /* 0x000fda0003f05270 */
[----:B------:R-:W-:Y:S05]  /*ba40*/  @!P0 BRA `(.L_x_240) ;  /* 0x0000000000048947 */ /* 0x000fea0003800000 */
[----:B------:R-:W-:Y:S01]  /*ba50*/  BPT.TRAP 0x1 ;  /* 0x000000040000795c */ /* 0x000fe20000300000 */
.L_x_240:
[----:B0-----:R-:W-:Y:S01]  /*ba60*/  SHF.L.U32 R0, R28, 0x1f, RZ ;  /* 0x0000001f1c007819 */ /* 0x001fe200000006ff */
[----:B------:R-:W-:Y:S03]  /*ba70*/  BSSY B0, `(.L_x_241) ;  /* 0x0000003000007945 */ /* 0x000fe60003800000 */
[----:B-----5:R-:W0:Y:S02]  /*ba80*/  SYNCS.PHASECHK.TRANS64.TRYWAIT P0, [R17+URZ+0x32460], R0 ;  /* 0x03246000110075a7 */ /* 0x020e24000800017f */
[----:B0-----:R-:W-:Y:S05]  /*ba90*/  @!P0 BRA `(.L_x_242) ;  /* 0x0000003c00248947 */ /* 0x001fea0003800000 */
.L_x_330:
[----:B------:R-:W-:Y:S05]  /*baa0*/  BSYNC B0 ;  /* 0x0000000000007941 */ /* 0x000fea0003800000 */
.L_x_241:
[----:B------:R-:W0:Y:S01]  /*bab0*/  LDL.LU R2, [R1] ;  /* 0x0000000001027983 */ /* 0x000e220000300800 */
[----:B------:R-:W-:-:S03]  /*bac0*/  ULDC.64 UR4, c[0x0][0x328] ;  /* 0x0000ca0000047ab9 */ /* 0x000fc60000000a00 */
[----:B------:R-:W2:Y:S01]  /*bad0*/  LDL.LU R4, [R1+0x4] ;  /* 0x0000040001047983 */ /* 0x000ea20000300800 */
[----:B------:R-:W-:Y:S02]  /*bae0*/  IMAD R6, R18, 0x6000, R27 ;  /* 0x0000600012067824 */ /* 0x000fe400078e021b */
[----:B0-----:R-:W-:Y:S02]  /*baf0*/  IMAD R0, R2, UR4, RZ ;  /* 0x0000000402007c24 */ /* 0x001fe4000f8e02ff */
[----:B------:R-:W-:-:S04]  /*bb00*/  IMAD.WIDE.U32 R2, R25, UR4, RZ ;  /* 0x0000000419027c25 */ /* 0x000fc8000f8e00ff */
[----:B------:R-:W-:Y:S01]  /*bb10*/  IMAD R5, R25, UR5, R0 ;  /* 0x0000000519057c24 */ /* 0x000fe2000f8e0200 */
[----:B------:R-:W-:Y:S02]  /*bb20*/  ULDC.64 UR4, c[0x0][0x338] ;  /* 0x0000ce0000047ab9 */ /* 0x000fe40000000a00 */
[----:B--2---:R-:W-:Y:S02]  /*bb30*/  IMAD R0, R4, UR4, RZ ;  /* 0x0000000404007c24 */ /* 0x004fe4000f8e02ff */
[----:B------:R-:W-:Y:S02]  /*bb40*/  IMAD.IADD R3, R3, 0x1, R5 ;  /* 0x0000000103037824 */ /* 0x000fe400078e0205 */
[C---:B------:R-:W-:Y:S02]  /*bb50*/  IMAD R5, R23.reuse, UR5, R0 ;  /* 0x0000000517057c24 */ /* 0x040fe4000f8e0200 */
[----:B------:R-:W-:Y:S01]  /*bb60*/  IMAD.WIDE.U32 R2, R23, UR4, R2 ;  /* 0x0000000417027c25 */ /* 0x000fe2000f8e0002 */
[----:B------:R-:W-:-:S03]  /*bb70*/  ULDC.64 UR4, c[0x0][0x330] ;  /* 0x0000cc0000047ab9 */ /* 0x000fc60000000a00 */
        /* <DEDUP_REMOVED lines=10> */
[C---:B------:R-:W-:Y:S01]  /*bc20*/  LOP3.LUT P6, RZ, R29.reuse, 0x10, RZ, 0xc0, !PT ;  /* 0x000000101dff7812 */ /* 0x040fe200078cc0ff */
[----:B------:R-:W0:Y:S01]  /*bc30*/  S2R R4, SR_TID.X ;  /* 0x0000000000047919 */ /* 0x000e220000002100 */
[----:B------:R-:W-:Y:S02]  /*bc40*/  LEA R6, R6, UR37, 0x1 ;  /* 0x0000002506067c11 */ /* 0x000fe4000f8e08ff */
[----:B------:R-:W-:Y:S01]  /*bc50*/  P2R R21, PR, RZ, 0x40 ;  /* 0x00000040ff157803 */ /* 0x000fe20000000000 */
[----:B------:R-:W1:Y:S01]  /*bc60*/  SHFL.IDX PT, R2, R8, RZ, 0x181f ;  /* 0x00181fff08027589 */ /* 0x000e6200000e0000 */
[----:B------:R-:W-:Y:S02]  /*bc70*/  LOP3.LUT P6, RZ, R29, 0x200, RZ, 0xc0, !PT ;  /* 0x000002001dff7812 */ /* 0x000fe400078cc0ff */
        /* <DEDUP_REMOVED lines=8> */
[----:B------:R-:W-:Y:S02]  /*bd00*/  LOP3.LUT P6, RZ, R29, 0x20, RZ, 0xc0, !PT ;  /* 0x000000201dff7812 */ /* 0x000fe400078cc0ff */
[----:B------:R-:W-:Y:S01]  /*bd10*/  LOP3.LUT P3, RZ, R16, 0x40000000, RZ, 0xc0, !PT ;  /* 0x4000000010ff7812 */ /* 0x000fe2000786c0ff */
[----:B------:R2:W-:Y:S01]  /*bd20*/  STL [R1+0x10], R17 ;  /* 0x0000101101007387 */ /* 0x0005e20000100800 */
[----:B------:R-:W-:-:S02]  /*bd30*/  P2R R9, PR, RZ, 0x40 ;  /* 0x00000040ff097803 */ /* 0x000fc40000000000 */
[C---:B------:R-:W-:Y:S01]  /*bd40*/  LOP3.LUT P6, RZ, R29.reuse, 0x400, RZ, 0xc0, !PT ;  /* 0x000004001dff7812 */ /* 0x040fe200078cc0ff */
[----:B------:R-:W3:Y:S01]  /*bd50*/  SHFL.IDX PT, R3, R7, RZ, 0x181f ;  /* 0x00181fff07037589 */ /* 0x000ee200000e0000 */
[C---:B------:R-:W-:Y:S02]  /*bd60*/  LOP3.LUT P2, RZ, R16.reuse, 0x20000000, RZ, 0xc0, !PT ;  /* 0x2000000010ff7812 */ /* 0x040fe4000784c0ff */
[----:B------:R-:W-:Y:S02]  /*bd70*/  P2R R23, PR, RZ, 0x40 ;  /* 0x00000040ff177803 */ /* 0x000fe40000000000 */
[----:B------:R-:W-:Y:S02]  /*bd80*/  LOP3.LUT P6, RZ, R29, 0x2000, RZ, 0xc0, !PT ;  /* 0x000020001dff7812 */ /* 0x000fe400078cc0ff */
[----:B------:R-:W-:Y:S02]  /*bd90*/  LOP3.LUT P1, RZ, R16, 0x10000000, RZ, 0xc0, !PT ;  /* 0x1000000010ff7812 */ /* 0x000fe4000782c0ff */
[----:B------:R-:W-:-:S02]  /*bda0*/  P2R R24, PR, RZ, 0x40 ;  /* 0x00000040ff187803 */ /* 0x000fc40000000000 */
[C---:B------:R-:W-:Y:S02]  /*bdb0*/  LOP3.LUT P6, RZ, R29.reuse, 0x2, RZ, 0xc0, !PT ;  /* 0x000000021dff7812 */ /* 0x040fe400078cc0ff */
[----:B0-----:R-:W-:Y:S02]  /*bdc0*/  SHF.L.U32 R4, R4, 0x3, RZ ;  /* 0x0000000304047819 */ /* 0x001fe400000006ff */
[----:B------:R-:W-:Y:S02]  /*bdd0*/  P2R R25, PR, RZ, 0x40 ;  /* 0x00000040ff197803 */ /* 0x000fe40000000000 */
[----:B------:R-:W-:Y:S02]  /*bde0*/  LOP3.LUT P6, RZ, R29, 0x40, RZ, 0xc0, !PT ;  /* 0x000000401dff7812 */ /* 0x000fe400078cc0ff */
[----:B------:R-:W-:Y:S02]  /*bdf0*/  LOP3.LUT R4, R4, 0x38, RZ, 0xc0, !PT ;  /* 0x0000003804047812 */ /* 0x000fe400078ec0ff */
[----:B------:R-:W-:-:S02]  /*be00*/  P2R R26, PR, RZ, 0x40 ;  /* 0x00000040ff1a7803 */ /* 0x000fc40000000000 */
[----:B------:R-:W-:-:S04]  /*be10*/  LOP3.LUT P6, RZ, R29, 0x800, RZ, 0xc0, !PT ;  /* 0x000008001dff7812 */ /* 0x000fc800078cc0ff */
[----:B------:R-:W-:Y:S02]  /*be20*/  P2R R0, PR, RZ, 0x40 ;  /* 0x00000040ff007803 */ /* 0x000fe40000000000 */
[----:B------:R-:W-:-:S03]  /*be30*/  LOP3.LUT P6, RZ, R29, 0x4000, RZ, 0xc0, !PT ;  /* 0x000040001dff7812 */ /* 0x000fc600078cc0ff */
[----:B------:R0:W-:Y:S01]  /*be40*/  STL [R1], R0 ;  /* 0x0000000001007387 */ /* 0x0001e20000100800 */
[----:B--2---:R-:W-:Y:S02]  /*be50*/  P2R R17, PR, RZ, 0x40 ;  /* 0x00000040ff117803 */ /* 0x004fe40000000000 */
[----:B------:R-:W-:-:S04]  /*be60*/  LOP3.LUT P6, RZ, R29, 0x4, RZ, 0xc0, !PT ;  /* 0x000000041dff7812 */ /* 0x000fc800078cc0ff */
[----:B------:R-:W-:Y:S02]  /*be70*/  P2R R18, PR, RZ, 0x40 ;  /* 0x00000040ff127803 */ /* 0x000fe40000000000 */
[----:B------:R-:W-:Y:S01]  /*be80*/  LOP3.LUT P6, RZ, R29, 0x80, RZ, 0xc0, !PT ;  /* 0x000000801dff7812 */ /* 0x000fe200078cc0ff */
[----:B0-----:R-:W-:-:S03]  /*be90*/  IMAD.SHL.U32 R0, R4, 0x2, RZ ;  /* 0x0000000204007824 */ /* 0x001fc600078e00ff */
[----:B------:R-:W-:Y:S02]  /*bea0*/  P2R R19, PR, RZ, 0x40 ;  /* 0x00000040ff137803 */ /* 0x000fe40000000000 */
[C---:B------:R-:W-:Y:S02]  /*beb0*/  LOP3.LUT P6, RZ, R29.reuse, 0x1000, RZ, 0xc0, !PT ;  /* 0x000010001dff7812 */ /* 0x040fe400078cc0ff */
[----:B-1----:R-:W-:Y:S02]  /*bec0*/  IADD3 R14, P0, R2, R0, RZ ;  /* 0x00000000020e7210 */ /* 0x002fe40007f1e0ff */
[----:B------:R-:W-:Y:S01]  /*bed0*/  P2R R27, PR, RZ, 0x40 ;  /* 0x00000040ff1b7803 */ /* 0x000fe20000000000 */
[----:B------:R-:W0:Y:S01]  /*bee0*/  SHFL.IDX PT, R2, R8, 0x1, 0x181f ;  /* 0x00381f0008027f89 */ /* 0x000e2200000e0000 */
[----:B------:R-:W-:Y:S01]  /*bef0*/  LOP3.LUT P6, RZ, R29, 0x8000, RZ, 0xc0, !PT ;  /* 0x000080001dff7812 */ /* 0x000fe200078cc0ff */
[----:B---3--:R-:W-:Y:S02]  /*bf00*/  IMAD.X R15, RZ, RZ, R3, P0 ;  /* 0x000000ffff0f7224 */ /* 0x008fe400000e0603 */
[----:B------:R-:W1:Y:S10]  /*bf10*/  SHFL.IDX PT, R3, R7, 0x1, 0x181f ;  /* 0x00381f0007037f89 */ /* 0x000e7400000e0000 */
[----:B------:R-:W-:Y:S01]  /*bf20*/  LDGSTS.E.BYPASS.LTC128B.128 [R6+0x400], desc[UR48][R14.64], !P6 ;  /* 0x004000000e067fae */ /* 0x000fe2000f101d70 */
[----:B------:R-:W-:-:S03]  /*bf30*/  ISETP.NE.AND P6, PT, R27, RZ, PT ;  /* 0x000000ff1b00720c */ /* 0x000fc60003fc5270 */
[----:B------:R-:W5:Y:S01]  /*bf40*/  LDL.LU R27, [R1+0x1c] ;  /* 0x00001c00011b7983 */ /* 0x000f620000300800 */
[----:B0-----:R-:W-:-:S03]  /*bf50*/  IADD3 R12, P0, R2, R0, RZ ;  /* 0x00000000020c7210 */ /* 0x001fc60007f1e0ff */
[----:B------:R-:W0:Y:S02]  /*bf60*/  SHFL.IDX PT, R2, R8, 0x2, 0x181f ;  /* 0x00581f0008027f89 */ /* 0x000e2400000e0000 */
[----:B-1----:R-:W-:-:S04]  /*bf70*/  IMAD.X R13, RZ, RZ, R3, P0 ;  /* 0x000000ffff0d7224 */ /* 0x002fc800000e0603 */
        /* <DEDUP_REMOVED lines=49> */
.L_x_344:
[C---:B------:R-:W-:Y:S02]  /*c290*/  LOP3.LUT P4, RZ, R29.reuse, 0x80000, RZ, 0xc0, !PT ;  /* 0x000800001dff7812 */ /* 0x040fe4000788c0ff */
[C---:B------:R-:W-:Y:S02]  /*c2a0*/  LOP3.LUT P3, RZ, R29.reuse, 0x40000, RZ, 0xc0, !PT ;  /* 0x000400001dff7812 */ /* 0x040fe4000786c0ff */
[C---:B------:R-:W-:Y:S02]  /*c2b0*/  LOP3.LUT P2, RZ, R29.reuse, 0x20000, RZ, 0xc0, !PT ;  /* 0x000200001dff7812 */ /* 0x040fe4000784c0ff */
[----:B------:R-:W-:Y:S02]  /*c2c0*/  LOP3.LUT P1, RZ, R29, 0x10000, RZ, 0xc0, !PT ;  /* 0x000100001dff7812 */ /* 0x000fe4000782c0ff */
[----:B-1----:R-:W-:-:S04]  /*c2d0*/  IADD3 R2, P0, R14, R0, RZ ;  /* 0x000000000e027210 */ /* 0x002fc80007f1e0ff */
[----:B------:R-:W-:Y:S02]  /*c2e0*/  IADD3.X R3, RZ, R7, RZ, P0, !PT ;  /* 0x00000007ff037210 */ /* 0x000fe400007fe4ff */
[----:B------:R-:W-:-:S03]  /*c2f0*/  PLOP3.LUT P0, PT, PT, PT, PT, 0x80, 0x0 ;  /* 0x000000000000781c */ /* 0x000fc60003f0f070 */
        /* <DEDUP_REMOVED lines=8> */
.L_x_244:
        /* <DEDUP_REMOVED lines=11> */
.L_x_245:
        /* <DEDUP_REMOVED lines=10> */
[----:B------:R-:W-:-:S07]  /*c4d0*/  IMAD.U32 R20, RZ, RZ, UR40 ;  /* 0x00000028ff147e24 */ /* 0x000fce000f8e00ff */
.L_x_259:
        /* <DEDUP_REMOVED lines=19> */
[----:B------:R-:W-:Y:S01]  /*c610*/  IMAD.MOV.U32 R4, RZ, RZ, RZ ;  /* 0x000000ffff047224 */ /* 0x000fe200078e00ff */
[----:B------:R-:W-:Y:S02]  /*c620*/  @!P0 IADD3 R3, R5, R3, RZ ;  /* 0x0000000305038210 */ /* 0x000fe40007ffe0ff */
[----:B0-----:R-:W-:-:S04]  /*c630*/  @!P0 LEA R6, P1, R2, R6, 0x2 ;  /* 0x0000000602068211 */ /* 0x001fc800078210ff */
[----:B------:R-:W-:-:S05]  /*c640*/  @!P0 LEA.HI.X R7, R2, R7, R3, 0x2, P1 ;  /* 0x0000000702078211 */ /* 0x000fca00008f1403 */
[----:B------:R0:W5:Y:S01]  /*c650*/  @!P0 LDG.E R4, desc[UR48][R6.64] ;  /* 0x0000003006048981 */ /* 0x000162000c1e1900 */
[----:B------:R-:W-:Y:S01]  /*c660*/  ISETP.NE.AND P2, PT, R10, 0x3, PT ;  /* 0x000000030a00780c */ /* 0x000fe20003f45270 */
[----:B------:R-:W-:-:S04]  /*c670*/  IMAD.MOV R5, RZ, RZ, -R9 ;  /* 0x000000ffff057224 */ /* 0x000fc800078e0a09 */
[----:B------:R-:W-:-:S08]  /*c680*/  IMAD R5, R5, UR4, R8 ;  /* 0x0000000405057c24 */ /* 0x000fd0000f8e0208 */
[----:B0-----:R-:W-:Y:S05]  /*c690*/  @!P2 BRA `(.L_x_247) ;  /* 0x000000000004a947 */ /* 0x001fea0003800000 */
[----:B------:R-:W-:Y:S01]  /*c6a0*/  BPT.TRAP 0x1 ;  /* 0x000000040000795c */ /* 0x000fe20000300000 */
.L_x_247:
[----:B------:R-:W-:Y:S01]  /*c6b0*/  LEA R17, R18, UR37, 0x3 ;  /* 0x0000002512117c11 */ /* 0x000fe2000f8e18ff */
[----:B------:R-:W-:Y:S01]  /*c6c0*/  BSSY B1, `(.L_x_248) ;  /* 0x0000005000017945 */ /* 0x000fe20003800000 */
[----:B------:R-:W-:Y:S02]  /*c6d0*/  SHF.L.U32 R26, R28, 0x1f, RZ ;  /* 0x0000001f1c1a7819 */ /* 0x000fe400000006ff */
[----:B------:R-:W-:Y:S02]  /*c6e0*/  SHF.R.S32.HI R23, RZ, 0x1f, R5 ;  /* 0x0000001fff177819 */ /* 0x000fe40000011405 */
[----:B------:R-:W0:Y:S02]  /*c6f0*/  SYNCS.PHASECHK.TRANS64.TRYWAIT P0, [R17+URZ+0x32440], R26 ;  /* 0x0324401a110075a7 */ /* 0x000e24000800017f */
[----:B0-----:R-:W-:Y:S05]  /*c700*/  @!P0 BRA `(.L_x_249) ;  /* 0x0000003800588947 */ /* 0x001fea0003800000 */
.L_x_345:
[----:B------:R-:W-:Y:S05]  /*c710*/  BSYNC B1 ;  /* 0x0000000000017941 */ /* 0x000fea0003800000 */
.L_x_248:
        /* <DEDUP_REMOVED lines=29> */
[----:B------:R-:W1:Y:S01]  /*c8f0*/  SHFL.IDX PT, R14, R21, 0x1, 0x181f ;  /* 0x00381f00150e7f89 */ /* 0x000e6200000e0000 */
[----:B--2---:R-:W-:-:S05]  /*c900*/  IADD3.X R3, RZ, R3, RZ, P0, !PT ;  /* 0x00000003ff037210 */ /* 0x004fca00007fe4ff */
[----:B------:R2:W-:Y:S04]  /*c910*/  LDGSTS.E.BYPASS.LTC128B.128 [R22+0x1c400], desc[UR48][R2.64], !P1 ;  /* 0x1c40000002167fae */ /* 0x0005e8000c901d70 */
[----:B--2---:R-:W-:Y:S04]  /*c920*/  SHFL.IDX PT, R2, R21, 0x3, 0x181f ;  /* 0x00781f0015027f89 */ /* 0x004fe800000e0000 */
[----:B------:R-:W-:Y:S01]  /*c930*/  SHFL.IDX PT, R3, R24, 0x3, 0x181f ;  /* 0x00781f0018037f89 */ /* 0x000fe200000e0000 */
[----:B-1----:R-:W-:-:S03]  /*c940*/  IADD3 R8, P0, R14, R0, RZ ;  /* 0x000000000e087210 */ /* 0x002fc60007f1e0ff */
[----:B------:R-:W-:Y:S02]  /*c950*/  SHFL.IDX PT, R14, R21, 0x5, 0x181f ;  /* 0x00b81f00150e7f89 */ /* 0x000fe400000e0000 */
[----:B------:R-:W-:Y:S01]  /*c960*/  IMAD.X R9, RZ, RZ, R6, P0 ;  /* 0x000000ffff097224 */ /* 0x000fe200000e0606 */
[-C--:B------:R-:W-:Y:S01]  /*c970*/  IADD3 R10, P0, R10, R0.reuse, RZ ;  /* 0x000000000a0a7210 */ /* 0x080fe20007f1e0ff */
[----:B------:R-:W1:Y:S04]  /*c980*/  SHFL.IDX PT, R6, R24, 0x2, 0x181f ;  /* 0x00581f0018067f89 */ /* 0x000e6800000e0000 */
[----:B------:R2:W-:Y:S01]  /*c990*/  LDGSTS.E.BYPASS.LTC128B.128 [R22+0x1cc00], desc[UR48][R8.64], !P1 ;  /* 0x1cc0000008167fae */ /* 0x0005e2000c901d70 */
[----:B-1----:R-:W-:Y:S01]  /*c9a0*/  IMAD.X R11, RZ, RZ, R6, P0 ;  /* 0x000000ffff0b7224 */ /* 0x002fe200000e0606 */
[----:B------:R-:W-:-:S02]  /*c9b0*/  IADD3 R6, P0, R2, R0, RZ ;  /* 0x0000000002067210 */ /* 0x000fc40007f1e0ff */
[----:B------:R-:W1:Y:S03]  /*c9c0*/  SHFL.IDX PT, R2, R21, 0x4, 0x181f ;  /* 0x00981f0015027f89 */ /* 0x000e6600000e0000 */
[----:B------:R-:W-:Y:S01]  /*c9d0*/  IMAD.X R7, RZ, RZ, R3, P0 ;  /* 0x000000ffff077224 */ /* 0x000fe200000e0603 */
[----:B------:R2:W-:Y:S04]  /*c9e0*/  LDGSTS.E.BYPASS.LTC128B.128 [R22+0x1d400], desc[UR48][R10.64], !P1 ;  /* 0x1d4000000a167fae */ /* 0x0005e8000c901d70 */
[----:B------:R-:W3:Y:S04]  /*c9f0*/  SHFL.IDX PT, R3, R24, 0x4, 0x181f ;  /* 0x00981f0018037f89 */ /* 0x000ee800000e0000 */
[----:B------:R2:W-:Y:S04]  /*ca00*/  LDGSTS.E.BYPASS.LTC128B.128 [R22+0x1dc00], desc[UR48][R6.64], !P1 ;  /* 0x1dc0000006167fae */ /* 0x0005e8000c901d70 */
[----:B------:R-:W4:Y:S01]  /*ca10*/  SHFL.IDX PT, R24, R24, 0x5, 0x181f ;  /* 0x00b81f0018187f89 */ /* 0x000f2200000e0000 */
[----:B-1----:R-:W-:-:S05]  /*ca20*/  IADD3 R2, P0, R2, R0, RZ ;  /* 0x0000000002027210 */ /* 0x002fca0007f1e0ff */
[----:B---3--:R-:W-:-:S05]  /*ca30*/  IMAD.X R3, RZ, RZ, R3, P0 ;  /* 0x000000ffff037224 */ /* 0x008fca00000e0603 */
[----:B------:R2:W-:Y:S03]  /*ca40*/  LDGSTS.E.BYPASS.LTC128B.128 [R22+0x1e400], desc[UR48][R2.64], !P1 ;  /* 0x1e40000002167fae */ /* 0x0005e6000c901d70 */
.L_x_359:
        /* <DEDUP_REMOVED lines=8> */
.L_x_251:
        /* <DEDUP_REMOVED lines=11> */
.L_x_252:
[----:B------:R1:W-:Y:S01]  /*cb80*/  SYNCS.ARRIVE.TRANS64.A1T0 RZ, [R17+URZ+0x32430], RZ ;  /* 0x032430ff11ff79a7 */ /* 0x0003e2000810003f */
[----:B------:R-:W-:Y:S05]  /*cb90*/  @!P2 BRA `(.L_x_253) ;  /* 0x000000000004a947 */ /* 0x000fea0003800000 */
[----:B------:R-:W-:Y:S01]  /*cba0*/  BPT.TRAP 0x1 ;  /* 0x000000040000795c */ /* 0x000fe20000300000 */
.L_x_253:
[----:B------:R-:W2:Y:S01]  /*cbb0*/  SYNCS.PHASECHK.TRANS64.TRYWAIT P0, [R17+URZ+0x32460], R26 ;  /* 0x0324601a110075a7 */ /* 0x000ea2000800017f */
[----:B------:R-:W-:Y:S04]  /*cbc0*/  BSSY B1, `(.L_x_254) ;  /* 0x0000002000017945 */ /* 0x000fe80003800000 */
[----:B--2---:R-:W-:Y:S05]  /*cbd0*/  @!P0 BRA `(.L_x_255) ;  /* 0x0000003800d08947 */ /* 0x004fea0003800000 */
.L_x_360:
[----:B------:R-:W-:Y:S05]  /*cbe0*/  BSYNC B1 ;  /* 0x0000000000017941 */ /* 0x000fea0003800000 */
.L_x_254:
[----:B------:R-:W-:Y:S01]  /*cbf0*/  ULDC.64 UR4, c[0x0][0x328] ;  /* 0x0000ca0000047ab9 */ /* 0x000fe20000000a00 */
[C---:B------:R-:W-:Y:S01]  /*cc00*/  LOP3.LUT P4, RZ, R16.reuse, 0x2, RZ, 0xc0, !PT ;  /* 0x0000000210ff7812 */ /* 0x040fe2000788c0ff */
[----:B------:R-:W-:Y:S01]  /*cc10*/  IMAD R2, R23, UR4, RZ ;  /* 0x0000000417027c24 */ /* 0x000fe2000f8e02ff */
[----:B------:R-:W-:Y:S01]  /*cc20*/  LOP3.LUT P3, RZ, R16, 0x10, RZ, 0xc0, !PT ;  /* 0x0000001010ff7812 */ /* 0x000fe2000786c0ff */
[----:B------:R-:W-:Y:S01]  /*cc30*/  IMAD R22, R18, 0x6000, R27 ;  /* 0x0000600012167824 */ /* 0x000fe200078e021b */
[C---:B------:R-:W-:Y:S01]  /*cc40*/  LOP3.LUT P2, RZ, R16.reuse, 0x8, RZ, 0xc0, !PT ;  /* 0x0000000810ff7812 */ /* 0x040fe2000784c0ff */
[C---:B------:R-:W-:Y:S01]  /*cc50*/  IMAD R7, R5.reuse, UR5, R2 ;  /* 0x0000000505077c24 */ /* 0x040fe2000f8e0202 */
[----:B------:R-:W-:Y:S01]  /*cc60*/  LOP3.LUT P1, RZ, R16, 0x4, RZ, 0xc0, !PT ;  /* 0x0000000410ff7812 */ /* 0x000fe2000782c0ff */
[----:B------:R-:W-:Y:S01]  /*cc70*/  IMAD.WIDE.U32 R2, R5, UR4, RZ ;  /* 0x0000000405027c25 */ /* 0x000fe2000f8e00ff */
[----:B------:R-:W-:-:S03]  /*cc80*/  ULDC.64 UR4, c[0x0][0x338] ;  /* 0x0000ce0000047ab9 */ /* 0x000fc60000000a00 */
[----:B------:R-:W-:Y:S01]  /*cc90*/  IMAD R25, R25, UR4, RZ ;  /* 0x0000000419197c24 */ /* 0x000fe2000f8e02ff */
[----:B------:R-:W-:-:S03]  /*cca0*/  IADD3 R3, R3, R7, RZ ;  /* 0x0000000703037210 */ /* 0x000fc60007ffe0ff */
        /* <DEDUP_REMOVED lines=13> */
[----:B------:R-:W3:Y:S01]  /*cd80*/  SHFL.IDX PT, R14, R21, RZ, 0x181f ;  /* 0x00181fff150e7589 */ /* 0x000ee200000e0000 */
[----:B------:R-:W-:-:S03]  /*cd90*/  LEA R22, R22, UR37, 0x1 ;  /* 0x0000002516167c11 */ /* 0x000fc6000f8e08ff */
[----:B------:R-:W4:Y:S04]  /*cda0*/  SHFL.IDX PT, R3, R23, RZ, 0x181f ;  /* 0x00181fff17037589 */ /* 0x000f2800000e0000 */
[----:B------:R-:W-:Y:S01]  /*cdb0*/  SHFL.IDX PT, R2, R21, 0x4, 0x181f ;  /* 0x00981f0015027f89 */ /* 0x000fe200000e0000 */
        /* <DEDUP_REMOVED lines=34> */
[----:B---3--:R-:W-:-:S05]  /*cfe0*/  IADD3.X R3, RZ, R3, RZ, P0, !PT ;  /* 0x00000003ff037210 */ /* 0x008fca00007fe4ff */
[----:B------:R0:W-:Y:S04]  /*cff0*/  LDGSTS.E.BYPASS.LTC128B.128 [R22+0x2400], desc[UR48][R2.64], !P4 ;  /* 0x0240000002167fae */ /* 0x0001e8000e101d70 */
[----:B------:R0:W-:Y:S04]  /*d000*/  LDGSTS.E.BYPASS.LTC128B.128 [R22+0x5400], desc[UR48][R2.64+0x80], !P3 ;  /* 0x0540008002167fae */ /* 0x0001e8000d901d70 */
[----:B------:R0:W-:Y:S04]  /*d010*/  LDGSTS.E.BYPASS.LTC128B.128 [R22+0x8400], desc[UR48][R2.64+0x100], !P2 ;  /* 0x0840010002167fae */ /* 0x0001e8000d101d70 */
[----:B------:R0:W-:Y:S02]  /*d020*/  LDGSTS.E.BYPASS.LTC128B.128 [R22+0xb400], desc[UR48][R2.64+0x180], !P1 ;  /* 0x0b40018002167fae */ /* 0x0001e4000c901d70 */
.L_x_374:
        /* <DEDUP_REMOVED lines=11> */
.L_x_257:
        /* <DEDUP_REMOVED lines=11> */
.L_x_258:
[----:B------:R-:W-:Y:S01]  /*d190*/  VIADD R18, R18, 0x1 ;  /* 0x0000000112127836 */ /* 0x000fe20000000000 */
[----:B------:R0:W-:Y:S01]  /*d1a0*/  SYNCS.ARRIVE.TRANS64.A1T0 RZ, [R17+URZ+0x32450], RZ ;  /* 0x032450ff11ff79a7 */ /* 0x0001e2000810003f */
[----:B------:R-:W-:-:S03]  /*d1b0*/  VIADD R2, R20, 0xffffffff ;  /* 0xffffffff14027836 */ /* 0x000fc60000000000 */
[----:B------:R-:W-:-:S04]  /*d1c0*/  ISETP.NE.AND P0, PT, R18, 0x2, PT ;  /* 0x000000021200780c */ /* 0x000fc80003f05270 */
[----:B------:R-:W-:Y:S02]  /*d1d0*/  SEL R18, R18, RZ, P0 ;  /* 0x000000ff12127207 */ /* 0x000fe40000000000 */
[----:B------:R-:W-:Y:S02]  /*d1e0*/  SEL R3, RZ, 0x1, P0 ;  /* 0x00000001ff037807 */ /* 0x000fe40000000000 */
[----:B------:R-:W-:Y:S01]  /*d1f0*/  ISETP.GT.AND P0, PT, R20, RZ, PT ;  /* 0x000000ff1400720c */ /* 0x000fe20003f04270 */
[----:B------:R-:W-:Y:S01]  /*d200*/  IMAD.MOV.U32 R20, RZ, RZ, R2 ;  /* 0x000000ffff147224 */ /* 0x000fe200078e0002 */
[----:B------:R-:W-:-:S11]  /*d210*/  LOP3.LUT R28, R28, R3, RZ, 0x3c, !PT ;  /* 0x000000031c1c7212 */ /* 0x000fd600078e3cff */
[----:B0-----:R-:W-:Y:S05]  /*d220*/  @P0 BRA `(.L_x_259) ;  /* 0xfffffff000ac0947 */ /* 0x001fea000383ffff */
[----:B------:R-:W-:Y:S05]  /*d230*/  BSYNC B0 ;  /* 0x0000000000007941 */ /* 0x000fea0003800000 */
.L_x_246:
[----:B------:R-:W3:Y:S01]  /*d240*/  LDL.LU R0, [R1+0x8] ;  /* 0x0000080001007983 */ /* 0x000ee20000300800 */
[----:B------:R-:W-:Y:S01]  /*d250*/  VIADD R37, R37, UR42 ;  /* 0x0000002a25257c36 */ /* 0x000fe20008000000 */
[----:B------:R-:W-:-:S04]  /*d260*/  ULDC UR4, c[0x0][0xd34] ;  /* 0x00034d0000047ab9 */ /* 0x000fc80000000800 */
[----:B------:R-:W-:Y:S02]  /*d270*/  ISETP.GE.AND P0, PT, R37, UR4, PT ;  /* 0x0000000425007c0c */ /* 0x000fe4000bf06270 */
[----:B---3--:R-:W-:-:S05]  /*d280*/  IADD3 R0, R0, 0x1, RZ ;  /* 0x0000000100007810 */ /* 0x008fca0007ffe0ff */
[----:B------:R0:W-:Y:S06]  /*d290*/  STL [R1+0x8], R0 ;  /* 0x0000080001007387 */ /* 0x0001ec0000100800 */
[----:B------:R-:W-:Y:S05]  /*d2a0*/  @!P0 BRA `(.L_x_260) ;  /* 0xffffffc000f48947 */ /* 0x000fea000383ffff */
[----:B0-----:R-:W-:-:S07]  /*d2b0*/  LOP3.LUT R0, R0, 0x1, RZ, 0xc, !PT ;  /* 0x0000000100007812 */ /* 0x001fce00078e0cff */
.L_x_223:
[----:B------:R-:W0:Y:S01]  /*d2c0*/  S2R R3, SR_CgaCtaId ;  /* 0x0000000000037919 */ /* 0x000e220000008800 */
[----:B------:R-:W-:Y:S01]  /*d2d0*/  MOV R2, 0x400 ;  /* 0x0000040000027802 */ /* 0x000fe20000000f00 */
[----:B------:R-:W-:Y:S01]  /*d2e0*/  BSSY B0, `(.L_x_261) ;  /* 0x0000005000007945 */ /* 0x000fe20003800000 */
[----:B------:R-:W-:Y:S02]  /*d2f0*/  SHF.L.U32 R0, R0, 0x1f, RZ ;  /* 0x0000001f00007819 */ /* 0x000fe400000006ff */
[----:B0-----:R-:W-:-:S04]  /*d300*/  LEA R7, R3, R2, 0x18 ;  /* 0x0000000203077211 */ /* 0x001fc800078ec0ff */
[----:B------:R-:W0:Y:S02]  /*d310*/  SYNCS.PHASECHK.TRANS64.TRYWAIT P0, [R7+URZ+0x32420], R0 ;  /* 0x03242000070075a7 */ /* 0x000e24000800017f */
[----:B0-----:R-:W-:Y:S05]  /*d320*/  @!P0 BRA `(.L_x_262) ;  /* 0x0000003800dc8947 */ /* 0x001fea0003800000 */
.L_x_375:
[----:B------:R-:W-:Y:S05]  /*d330*/  BSYNC B0 ;  /* 0x0000000000007941 */ /* 0x000fea0003800000 */
.L_x_261:
[----:B------:R-:W-:-:S03]  /*d340*/  UMOV UR4, 0xffffffff ;  /* 0xffffffff00047882 */ /* 0x000fc60000000000 */
[----:B------:R-:W-:Y:S05]  /*d350*/  BRA.DIV UR4, `(.L_x_263) ;  /* 0x0000003a04e47947 */ /* 0x000fea000b800000 */
[----:B0-----:R-:W0:Y:S02]  /*d360*/  S2R R0, SR_TID.X ;  /* 0x0000000000007919 */ /* 0x001e240000002100 */
[----:B0-----:R-:W-:-:S04]  /*d370*/  SHF.R.U32.HI R0, RZ, 0x5, R0 ;  /* 0x00000005ff007819 */ /* 0x001fc80000011600 */
[----:B------:R-:W-:-:S05]  /*d380*/  LOP3.LUT R0, R0, 0x3, RZ, 0xc0, !PT ;  /* 0x0000000300007812 */ /* 0x000fca00078ec0ff */
[----:B------:R0:W3:Y:S02]  /*d390*/  SHFL.IDX PT, R14, R0, RZ, 0x1f ;  /* 0x00001fff000e7589 */ /* 0x0000e400000e0000 */
.L_x_378:
[----:B---3--:R-:W-:Y:S01]  /*d3a0*/  ISETP.NE.AND P0, PT, R14, RZ, PT ;  /* 0x000000ff0e00720c */ /* 0x008fe20003f05270 */
[----:B------:R-:W-:-:S12]  /*d3b0*/  BSSY B0, `(.L_x_264) ;  /* 0x0000024000007945 */ /* 0x000fd80003800000 */
[----:B------:R-:W-:Y:S05]  /*d3c0*/  @P0 BRA `(.L_x_265) ;  /* 0x0000000000880947 */ /* 0x000fea0003800000 */
[----:B------:R-:W-:-:S03]  /*d3d0*/  UMOV UR4, 0xffffffff ;  /* 0xffffffff00047882 */ /* 0x000fc60000000000 */
[----:B------:R-:W-:Y:S05]  /*d3e0*/  BRA.DIV UR4, `(.L_x_266) ;  /* 0x0000003a04f47947 */ /* 0x000fea000b800000 */
[----:B------:R-:W-:-:S13]  /*d3f0*/  ELECT P6, URZ, PT ;  /* 0x00000000003f782f */ /* 0x000fda00038c0000 */
.L_x_381:
[----:B------:R-:W-:Y:S05]  /*d400*/  @!P6 BRA `(.L_x_265) ;  /* 0x000000000078e947 */ /* 0x000fea0003800000 */
[----:B------:R-:W-:-:S06]  /*d410*/  ULOP3.LUT UR4, UR39, 0x2, URZ, 0xfc, !UPT ;  /* 0x0000000227047892 */ /* 0x000fcc000f8efc3f */
[----:B0-----:R-:W-:-:S05]  /*d420*/  IMAD.U32 R0, RZ, RZ, UR4 ;  /* 0x00000004ff007e24 */ /* 0x001fca000f8e00ff */
[----:B------:R-:W-:-:S13]  /*d430*/  ISETP.NE.AND P0, PT, R0, 0x3, PT ;  /* 0x000000030000780c */ /* 0x000fda0003f05270 */
[----:B------:R-:W-:Y:S05]  /*d440*/  @!P0 BRA `(.L_x_267) ;  /* 0x0000000000048947 */ /* 0x000fea0003800000 */
[----:B------:R-:W-:Y:S01]  /*d450*/  BPT.TRAP 0x1 ;  /* 0x000000040000795c */ /* 0x000fe20000300000 */
.L_x_267:
[----:B------:R-:W-:Y:S01]  /*d460*/  IMAD R5, R18, 0x8, R7 ;  /* 0x0000000812057824 */ /* 0x000fe200078e0207 */
[----:B------:R-:W-:Y:S01]  /*d470*/  SHF.L.U32 R0, R28, 0x1f, RZ ;  /* 0x0000001f1c007819 */ /* 0x000fe200000006ff */
[----:B------:R-:W-:-:S03]  /*d480*/  VIADD R18, R18, 0x1 ;  /* 0x0000000112127836 */ /* 0x000fc60000000000 */
[----:B------:R-:W0:Y:S02]  /*d490*/  SYNCS.PHASECHK.TRANS64.TRYWAIT P1, [R5+URZ+0x32440], R0 ;  /* 0x03244000050075a7 */ /* 0x000e24000802017f */
[----:B------:R-:W-:-:S04]  /*d4a0*/  ISETP.NE.AND P2, PT, R18, 0x2, PT ;  /* 0x000000021200780c */ /* 0x000fc80003f45270 */
[----:B------:R-:W-:Y:S01]  /*d4b0*/  SEL R3, RZ, 0x1, P2 ;  /* 0x00000001ff037807 */ /* 0x000fe20001000000 */
[----:B0-----:R-:W-:Y:S08]  /*d4c0*/  @!P1 BRA `(.L_x_268) ;  /* 0x0000003800dc9947 */ /* 0x001ff00003800000 */
.L_x_382:
[----:B------:R-:W-:Y:S02]  /*d4d0*/  SEL R18, R18, RZ, P2 ;  /* 0x000000ff12127207 */ /* 0x000fe40001000000 */
[----:B------:R-:W-:Y:S01]  /*d4e0*/  LOP3.LUT R2, R28, R3, RZ, 0x3c, !PT ;  /* 0x000000031c027212 */ /* 0x000fe200078e3cff */
[----:B------:R-:W-:Y:S06]  /*d4f0*/  @!P0 BRA `(.L_x_269) ;  /* 0x0000000000048947 */ /* 0x000fec0003800000 */
[----:B------:R-:W-:Y:S01]  /*d500*/  BPT.TRAP 0x1 ;  /* 0x000000040000795c */ /* 0x000fe20000300000 */
.L_x_269:
[----:B------:R-:W-:Y:S01]  /*d510*/  IMAD R3, R18, 0x8, R7 ;  /* 0x0000000812037824 */ /* 0x000fe200078e0207 */
[----:B------:R-:W-:-:S04]  /*d520*/  SHF.L.U32 R2, R2, 0x1f, RZ ;  /* 0x0000001f02027819 */ /* 0x000fc800000006ff */
[----:B------:R-:W3:Y:S02]  /*d530*/  SYNCS.PHASECHK.TRANS64.TRYWAIT P1, [R3+URZ+0x32440], R2 ;  /* 0x03244002030075a7 */ /* 0x000ee4000802017f */
[----:B---3--:R-:W-:Y:S05]  /*d540*/  @!P1 BRA `(.L_x_270) ;  /* 0x0000003800d09947 */ /* 0x008fea0003800000 */
.L_x_383:
[----:B------:R-:W-:Y:S05]  /*d550*/  @!P0 BRA `(.L_x_271) ;  /* 0x0000000000048947 */ /* 0x000fea0003800000 */
[----:B------:R-:W-:Y:S01]  /*d560*/  BPT.TRAP 0x1 ;  /* 0x000000040000795c */ /* 0x000fe20000300000 */
.L_x_271:
[----:B------:R-:W4:Y:S02]  /*d570*/  SYNCS.PHASECHK.TRANS64.TRYWAIT P1, [R5+URZ+0x32460], R0 ;  /* 0x03246000050075a7 */ /* 0x000f24000802017f */
[----:B----4-:R-:W-:Y:S05]  /*d580*/  @!P1 BRA `(.L_x_272) ;  /* 0x0000003800d49947 */ /* 0x010fea0003800000 */
.L_x_384:
[----:B------:R-:W-:Y:S05]  /*d590*/  @!P0 BRA `(.L_x_273) ;  /* 0x0000000000048947 */ /* 0x000fea0003800000 */
[----:B------:R-:W-:Y:S01]  /*d5a0*/  BPT.TRAP 0x1 ;  /* 0x000000040000795c */ /* 0x000fe20000300000 */
.L_x_273:
[----:B------:R0:W0:Y:S02]  /*d5b0*/  SYNCS.PHASECHK.TRANS64.TRYWAIT P0, [R3+URZ+0x32460], R2 ;  /* 0x03246002030075a7 */ /* 0x000024000800017f */
[----:B0-----:R-:W-:Y:S05]  /*d5c0*/  @!P0 NANOSLEEP.SYNCS 0x989680 ;  /* 0x009896800000895d */ /* 0x001fea0003900000 */
[----:B------:R-:W0:Y:S02]  /*d5d0*/  @!P0 SYNCS.PHASECHK.TRANS64 P0, [R3+URZ+0x32460], R2 ;  /* 0x03246002030085a7 */ /* 0x000e24000800007f */
[----:B0-----:R-:W-:Y:S05]  /*d5e0*/  @!P0 BRA `(.L_x_273) ;  /* 0xfffffffc00f08947 */ /* 0x001fea000383ffff */
.L_x_265:
[----:B------:R-:W-:Y:S05]  /*d5f0*/  BSYNC B0 ;  /* 0x0000000000007941 */ /* 0x000fea0003800000 */
.L_x_264:
[----:B------:R-:W-:Y:S05]  /*d600*/  EXIT ;  /* 0x000000000000794d */ /* 0x000fea0003800000 */
.L_x_190:
[----:B0-----:R-:W-:-:S04]  /*d610*/  IMAD.U32 R3, RZ, RZ, UR51 ;  /* 0x00000033ff037e24 */ /* 0x001fc8000f8e00ff */
[----:B------:R0:W1:Y:S03]  /*d620*/  SYNCS.PHASECHK.TRANS64.TRYWAIT P0, [R3+URZ+0x32400], R0 ;  /* 0x03240000030075a7 */ /* 0x000066000800017f */
[----:B-1----:R-:W-:Y:S05]  /*d630*/  @!P0 NANOSLEEP.SYNCS 0x989680 ;  /* 0x009896800000895d */ /* 0x002fea0003900000 */
[----:B------:R-:W1:Y:S02]  /*d640*/  @!P0 SYNCS.PHASECHK.TRANS64 P0, [R3+URZ+0x32400], R0 ;  /* 0x03240000030085a7 */ /* 0x000e64000800007f */
[----:B-1----:R-:W-:Y:S05]  /*d650*/  @!P0 BRA `(.L_x_190) ;  /* 0xfffffffc00ec8947 */ /* 0x002fea000383ffff */
[----:B------:R-:W-:Y:S05]  /*d660*/  BRA `(.L_x_274) ;  /* 0xffffff3800a47947 */ /* 0x000fea000383ffff */
.L_x_194:
[----:B-1----:R-:W-:-:S04]  /*d670*/  IMAD.U32 R4, RZ, RZ, UR27 ;  /* 0x0000001bff047e24 */ /* 0x002fc8000f8e00ff */
[----:B------:R1:W2:Y:S03]  /*d680*/  SYNCS.PHASECHK.TRANS64.TRYWAIT P1, [R4+URZ+0x32430], R3 ;  /* 0x03243003040075a7 */ /* 0x0002a6000802017f */
[----:B--2---:R-:W-:Y:S05]  /*d690*/  @!P1 NANOSLEEP.SYNCS 0x989680 ;  /* 0x009896800000995d */ /* 0x004fea0003900000 */
[----:B------:R-:W2:Y:S02]  /*d6a0*/  @!P1 SYNCS.PHASECHK.TRANS64 P1, [R4+URZ+0x32430], R3 ;  /* 0x03243003040095a7 */ /* 0x000ea4000802007f */
[----:B--2---:R-:W-:Y:S05]  /*d6b0*/  @!P1 BRA `(.L_x_194) ;  /* 0xfffffffc00ec9947 */ /* 0x004fea000383ffff */
[----:B------:R-:W-:Y:S05]  /*d6c0*/  BRA `(.L_x_193) ;  /* 0xffffff3800c87947 */ /* 0x000fea000383ffff */
.L_x_195:
[----:B--2---:R-:W-:-:S04]  /*d6d0*/  MOV R5, UR51 ;  /* 0x0000003300057c02 */ /* 0x004fc80008000f00 */
[----:B------:R2:W3:Y:S03]  /*d6e0*/  SYNCS.PHASECHK.TRANS64.TRYWAIT P1, [R5+URZ+0x32410], R0 ;  /* 0x03241000050075a7 */ /* 0x0004e6000802017f */
[----:B---3--:R-:W-:Y:S05]  /*d6f0*/  @!P1 NANOSLEEP.SYNCS 0x989680 ;  /* 0x009896800000995d */ /* 0x008fea0003900000 */
[----:B------:R-:W3:Y:S02]  /*d700*/  @!P1 SYNCS.PHASECHK.TRANS64 P1, [R5+URZ+0x32410], R0 ;  /* 0x03241000050095a7 */ /* 0x000ee4000802007f */
[----:B---3--:R-:W-:Y:S05]  /*d710*/  @!P1 BRA `(.L_x_195) ;  /* 0xfffffffc00ec9947 */ /* 0x008fea000383ffff */
[----:B------:R-:W-:Y:S05]  /*d720*/  BRA `(.L_x_275) ;  /* 0xffffff3c00487947 */ /* 0x000fea000383ffff */
.L_x_199:
[----:B--2---:R-:W-:-:S04]  /*d730*/  IMAD.U32 R0, RZ, RZ, UR27 ;  /* 0x0000001bff007e24 */ /* 0x004fc8000f8e00ff */
[----:B------:R2:W4:Y:S03]  /*d740*/  SYNCS.PHASECHK.TRANS64.TRYWAIT P1, [R0+URZ+0x32450], R3 ;  /* 0x03245003000075a7 */ /* 0x000526000802017f */
[----:B----4-:R-:W-:Y:S05]  /*d750*/  @!P1 NANOSLEEP.SYNCS 0x989680 ;  /* 0x009896800000995d */ /* 0x010fea0003900000 */
[----:B------:R-:W4:Y:S02]  /*d760*/  @!P1 SYNCS.PHASECHK.TRANS64 P1, [R0+URZ+0x32450], R3 ;  /* 0x03245003000095a7 */ /* 0x000f24000802007f */
[----:B----4-:R-:W-:Y:S05]  /*d770*/  @!P1 BRA `(.L_x_199) ;  /* 0xfffffffc00ec9947 */ /* 0x010fea000383ffff */
[----:B------:R-:W-:Y:S05]  /*d780*/  BRA `(.L_x_198) ;  /* 0xffffff3c00507947 */ /* 0x000fea000383ffff */
.L_x_206:
[----:B-1----:R-:W-:-:S04]  /*d790*/  IMAD.U32 R5, RZ, RZ, UR29 ;  /* 0x0000001dff057e24 */ /* 0x002fc8000f8e00ff */
[----:B------:R1:W2:Y:S03]  /*d7a0*/  SYNCS.PHASECHK.TRANS64.TRYWAIT P2, [R5+URZ+0x32430], R0 ;  /* 0x03243000050075a7 */ /* 0x0002a6000804017f */
[----:B--2---:R-:W-:Y:S05]  /*d7b0*/  @!P2 NANOSLEEP.SYNCS 0x989680 ;  /* 0x009896800000a95d */ /* 0x004fea0003900000 */
[----:B------:R-:W2:Y:S02]  /*d7c0*/  @!P2 SYNCS.PHASECHK.TRANS64 P2, [R5+URZ+0x32430], R0 ;  /* 0x032430000500a5a7 */ /* 0x000ea4000804007f */
[----:B--2---:R-:W-:Y:S05]  /*d7d0*/  @!P2 BRA `(.L_x_206) ;  /* 0xfffffffc00eca947 */ /* 0x004fea000383ffff */
[----:B------:R-:W-:Y:S05]  /*d7e0*/  BRA `(.L_x_205) ;  /* 0xffffff6000847947 */ /* 0x000fea000383ffff */
.L_x_210:
[----:B-1----:R-:W-:-:S04]  /*d7f0*/  IMAD.U32 R5, RZ, RZ, UR29 ;  /* 0x0000001dff057e24 */ /* 0x002fc8000f8e00ff */
[----:B------:R1:W3:Y:S03]  /*d800*/  SYNCS.PHASECHK.TRANS64.TRYWAIT P2, [R5+URZ+0x32450], R0 ;  /* 0x03245000050075a7 */ /* 0x0002e6000804017f */
[----:B---3--:R-:W-:Y:S05]  /*d810*/  @!P2 NANOSLEEP.SYNCS 0x989680 ;  /* 0x009896800000a95d */ /* 0x008fea0003900000 */
[----:B------:R-:W3:Y:S02]  /*d820*/  @!P2 SYNCS.PHASECHK.TRANS64 P2, [R5+URZ+0x32450], R0 ;  /* 0x032450000500a5a7 */ /* 0x000ee4000804007f */
[----:B---3--:R-:W-:Y:S05]  /*d830*/  @!P2 BRA `(.L_x_210) ;  /* 0xfffffffc00eca947 */ /* 0x008fea000383ffff */
[----:B------:R-:W-:Y:S05]  /*d840*/  BRA `(.L_x_209) ;  /* 0xffffff6000dc7947 */ /* 0x000fea000383ffff */
.L_x_227:
[----:B------:R-:W0:Y:S01]  /*d850*/  S2R R17, SR_TID.X ;  /* 0x0000000000117919 */ /* 0x000e220000002100 */
[----:B------:R-:W-:Y:S01]  /*d860*/  BSSY B0, `(.L_x_276) ;  /* 0x000000a000007945 */ /* 0x000fe20003800000 */
[----:B------:R-:W-:Y:S01]  /*d870*/  IMAD.MOV.U32 R12, RZ, RZ, RZ ;  /* 0x000000ffff0c7224 */ /* 0x000fe200078e00ff */
[----:B------:R-:W-:Y:S01]  /*d880*/  MOV R15, 0xffffffff ;  /* 0xffffffff000f7802 */ /* 0x000fe20000000f00 */
[----:B------:R-:W-:Y:S01]  /*d890*/  IMAD.MOV.U32 R11, RZ, RZ, 0x1f ;  /* 0x0000001fff0b7424 */ /* 0x000fe200078e00ff */
[----:B0-----:R-:W-:-:S04]  /*d8a0*/  SHF.R.U32.HI R17, RZ, 0x5, R17 ;  /* 0x00000005ff117819 */ /* 0x001fc80000011611 */
[----:B------:R-:W-:-:S05]  /*d8b0*/  LOP3.LUT R17, R17, 0x3, RZ, 0xc0, !PT ;  /* 0x0000000311117812 */ /* 0x000fca00078ec0ff */
[----:B------:R-:W-:-:S07]  /*d8c0*/  IMAD.MOV.U32 R13, RZ, RZ, R17 ;  /* 0x000000ffff0d7224 */ /* 0x000fce00078e0011 */
[----:B-1---5:R-:W-:Y:S05]  /*d8d0*/  WARPSYNC.COLLECTIVE R15, `(.L_x_277) ;  /* 0x000000000f087348 */ /* 0x022fea0003c00000 */
[----:B------:R0:W2:Y:S02]  /*d8e0*/  SHFL.IDX P6, R14, R13, R12, R11 ;  /* 0x0000000c0d0e7389 */ /* 0x0000a400000c000b */
[----:B012--5:R-:W-:Y:S01]  /*d8f0*/  ENDCOLLECTIVE ;  /* 0x000000000000791b */ /* 0x027fe20003800000 */
.L_x_277:
[----:B------:R-:W-:Y:S05]  /*d900*/  BSYNC B0 ;  /* 0x0000000000007941 */ /* 0x000fea0003800000 */
.L_x_276:
[----:B------:R-:W-:Y:S05]  /*d910*/  BRA `(.L_x_278) ;  /* 0xffffffc000bc7947 */ /* 0x000fea000383ffff */
.L_x_230:
[----:B0-----:R0:W1:Y:S02]  /*d920*/  SYNCS.PHASECHK.TRANS64.TRYWAIT P0, [R17+URZ+0x32440], R0 ;  /* 0x03244000110075a7 */ /* 0x001064000800017f */
[----:B-1----:R-:W-:Y:S05]  /*d930*/  @!P0 NANOSLEEP.SYNCS 0x989680 ;  /* 0x009896800000895d */ /* 0x002fea0003900000 */
[----:B------:R-:W1:Y:S02]  /*d940*/  @!P0 SYNCS.PHASECHK.TRANS64 P0, [R17+URZ+0x32440], R0 ;  /* 0x03244000110085a7 */ /* 0x000e64000800007f */
[----:B-1----:R-:W-:Y:S05]  /*d950*/  @!P0 BRA `(.L_x_230) ;  /* 0xfffffffc00f08947 */ /* 0x002fea000383ffff */
[----:B------:R-:W-:Y:S05]  /*d960*/  BRA `(.L_x_279) ;  /* 0xffffffc400407947 */ /* 0x000fea000383ffff */
.L_x_231:
[----:B------:R-:W-:Y:S01]  /*d970*/  BSSY B0, `(.L_x_280) ;  /* 0x0000008000007945 */ /* 0x000fe20003800000 */
[----:B------:R-:W-:Y:S02]  /*d980*/  IMAD.MOV.U32 R13, RZ, RZ, R5 ;  /* 0x000000ffff0d7224 */ /* 0x000fe400078e0005 */
[----:B------:R-:W-:Y:S02]  /*d990*/  IMAD.MOV.U32 R12, RZ, RZ, RZ ;  /* 0x000000ffff0c7224 */ /* 0x000fe400078e00ff */
[----:B------:R-:W-:Y:S02]  /*d9a0*/  IMAD.MOV.U32 R11, RZ, RZ, 0x181f ;  /* 0x0000181fff0b7424 */ /* 0x000fe400078e00ff */
[----:B------:R-:W-:-:S07]  /*d9b0*/  IMAD.MOV.U32 R15, RZ, RZ, -0x1 ;  /* 0xffffffffff0f7424 */ /* 0x000fce00078e00ff */
[----:B------:R-:W-:Y:S05]  /*d9c0*/  WARPSYNC.COLLECTIVE R15, `(.L_x_281) ;  /* 0x000000000f087348 */ /* 0x000fea0003c00000 */
[----:B------:R0:W1:Y:S02]  /*d9d0*/  SHFL.IDX P6, R14, R13, R12, R11 ;  /* 0x0000000c0d0e7389 */ /* 0x00006400000c000b */
[----:B01----:R-:W-:Y:S01]  /*d9e0*/  ENDCOLLECTIVE ;  /* 0x000000000000791b */ /* 0x003fe20003800000 */
.L_x_281:
[----:B------:R-:W-:Y:S05]  /*d9f0*/  BSYNC B0 ;  /* 0x0000000000007941 */ /* 0x000fea0003800000 */
.L_x_280:
[----:B------:R-:W-:Y:S01]  /*da00*/  IMAD.MOV.U32 R13, RZ, RZ, R0 ;  /* 0x000000ffff0d7224 */ /* 0x000fe200078e0000 */
[----:B------:R-:W-:Y:S01]  /*da10*/  MOV R12, RZ ;  /* 0x000000ff000c7202 */ /* 0x000fe20000000f00 */
[----:B------:R-:W-:Y:S01]  /*da20*/  IMAD.MOV.U32 R11, RZ, RZ, 0x181f ;  /* 0x0000181fff0b7424 */ /* 0x000fe200078e00ff */
[----:B------:R-:W-:Y:S01]  /*da30*/  ISETP.GE.AND P2, PT, R35, 0x1, PT ;  /* 0x000000012300780c */ /* 0x000fe20003f46270 */
[----:B------:R-:W-:Y:S02]  /*da40*/  IMAD.MOV.U32 R15, RZ, RZ, -0x1 ;  /* 0xffffffffff0f7424 */ /* 0x000fe400078e00ff */
[----:B------:R-:W-:-:S10]  /*da50*/  IMAD.MOV.U32 R3, RZ, RZ, R14 ;  /* 0x000000ffff037224 */ /* 0x000fd400078e000e */
[----:B------:R-:W-:Y:S05]  /*da60*/  WARPSYNC.COLLECTIVE R15, `(.L_x_282) ;  /* 0x000000000f087348 */ /* 0x000fea0003c00000 */
[----:B------:R0:W1:Y:S02]  /*da70*/  SHFL.IDX P6, R14, R13, R12, R11 ;  /* 0x0000000c0d0e7389 */ /* 0x00006400000c000b */
[----:B01----:R-:W-:Y:S01]  /*da80*/  ENDCOLLECTIVE ;  /* 0x000000000000791b */ /* 0x003fe20003800000 */
.L_x_282:
[----:B------:R-:W-:Y:S01]  /*da90*/  @P2 LEA R7, R4, UR37, 0x1 ;  /* 0x0000002504072c11 */ /* 0x000fe2000f8e08ff */
[----:B------:R-:W-:Y:S02]  /*daa0*/  IMAD.MOV.U32 R13, RZ, RZ, R5 ;  /* 0x000000ffff0d7224 */ /* 0x000fe400078e0005 */
[----:B------:R-:W-:Y:S01]  /*dab0*/  IMAD.MOV.U32 R12, RZ, RZ, 0x1 ;  /* 0x00000001ff0c7424 */ /* 0x000fe200078e00ff */
[----:B------:R-:W-:-:S13]  /*dac0*/  @P2 LEA R2, P0, R20, R14, 0x1 ;  /* 0x0000000e14022211 */ /* 0x000fda00078008ff */
[----:B------:R-:W-:Y:S05]  /*dad0*/  WARPSYNC.COLLECTIVE R15, `(.L_x_283) ;  /* 0x000000000f087348 */ /* 0x000fea0003c00000 */
[----:B------:R0:W1:Y:S02]  /*dae0*/  SHFL.IDX P6, R14, R13, R12, R11 ;  /* 0x0000000c0d0e7389 */ /* 0x00006400000c000b */
[----:B01----:R-:W-:Y:S01]  /*daf0*/  ENDCOLLECTIVE ;  /* 0x000000000000791b */ /* 0x003fe20003800000 */
.L_x_283:
[----:B------:R-:W-:-:S05]  /*db00*/  @P2 IMAD.X R3, RZ, RZ, R3, P0 ;  /* 0x000000ffff032224 */ /* 0x000fca00000e0603 */
[----:B------:R-:W-:Y:S01]  /*db10*/  @!PT LDS RZ, [RZ] ;  /* 0x00000000fffff984 */ /* 0x000fe20000000800 */
[----:B------:R-:W-:Y:S01]  /*db20*/  @!PT LDS RZ, [RZ] ;  /* 0x00000000fffff984 */ /* 0x000fe20000000800 */
[----:B------:R-:W-:Y:S01]  /*db30*/  @!PT LDS RZ, [RZ] ;  /* 0x00000000fffff984 */ /* 0x000fe20000000800 */
[----:B------:R0:W-:Y:S01]  /*db40*/  @P2 LDGSTS.E.BYPASS.LTC128B.128 [R7+0x1c400], desc[UR48][R2.64], !P1 ;  /* 0x1c40000002072fae */ /* 0x0001e2000c901d70 */
[----:B------:R-:W-:Y:S02]  /*db50*/  ISETP.GE.AND P2, PT, R35, 0x11, PT ;  /* 0x000000112300780c */ /* 0x000fe40003f46270 */
[----:B------:R-:W-:Y:S01]  /*db60*/  MOV R13, R0 ;  /* 0x00000000000d7202 */ /* 0x000fe20000000f00 */
[----:B------:R-:W-:-:S10]  /*db70*/  IMAD.MOV.U32 R6, RZ, RZ, R14 ;  /* 0x000000ffff067224 */ /* 0x000fd400078e000e */
[----:B0-----:R-:W-:Y:S05]  /*db80*/  WARPSYNC.COLLECTIVE R15, `(.L_x_284) ;  /* 0x000000000f087348 */ /* 0x001fea0003c00000 */
[----:B------:R1:W2:Y:S02]  /*db90*/  SHFL.IDX P6, R14, R13, R12, R11 ;  /* 0x0000000c0d0e7389 */ /* 0x0002a400000c000b */
[----:B012---:R-:W-:Y:S01]  /*dba0*/  ENDCOLLECTIVE ;  /* 0x000000000000791b */ /* 0x007fe20003800000 */
.L_x_284:
[----:B------:R-:W-:Y:S01]  /*dbb0*/  @P2 LEA R12, R4, UR37, 0x1 ;  /* 0x00000025040c2c11 */ /* 0x000fe2000f8e08ff */
[----:B------:R-:W-:Y:S01]  /*dbc0*/  IMAD.MOV.U32 R13, RZ, RZ, R5 ;  /* 0x000000ffff0d7224 */ /* 0x000fe200078e0005 */
        /* <DEDUP_REMOVED lines=14> */
.L_x_285:
[----:B------:R-:W-:Y:S01]  /*dcb0*/  IMAD.MOV.U32 R13, RZ, RZ, R0 ;  /* 0x000000ffff0d7224 */ /* 0x000fe200078e0000 */
[----:B------:R-:W-:-:S07]  /*dcc0*/  MOV R9, R14 ;  /* 0x0000000e00097202 */ /* 0x000fce0000000f00 */
[----:B------:R-:W-:Y:S05]  /*dcd0*/  WARPSYNC.COLLECTIVE R15, `(.L_x_286) ;  /* 0x000000000f087348 */ /* 0x000fea0003c00000 */
[----:B------:R0:W1:Y:S02]  /*dce0*/  SHFL.IDX P6, R14, R13, R12, R11 ;  /* 0x0000000c0d0e7389 */ /* 0x00006400000c000b */
[----:B01----:R-:W-:Y:S01]  /*dcf0*/  ENDCOLLECTIVE ;  /* 0x000000000000791b */ /* 0x003fe20003800000 */
.L_x_286:
        /* <DEDUP_REMOVED lines=16> */
.L_x_287:
[----:B------:R-:W-:Y:S01]  /*de00*/  IMAD.MOV.U32 R13, RZ, RZ, R0 ;  /* 0x000000ffff0d7224 */ /* 0x000fe200078e0000 */
[----:B------:R-:W-:-:S07]  /*de10*/  MOV R7, R14 ;  /* 0x0000000e00077202 */ /* 0x000fce0000000f00 */
[----:B------:R-:W-:Y:S05]  /*de20*/  WARPSYNC.COLLECTIVE R15, `(.L_x_288) ;  /* 0x000000000f087348 */ /* 0x000fea0003c00000 */
[----:B------:R0:W1:Y:S02]  /*de30*/  SHFL.IDX P6, R14, R13, R12, R11 ;  /* 0x0000000c0d0e7389 */ /* 0x00006400000c000b */
[----:B01----:R-:W-:Y:S01]  /*de40*/  ENDCOLLECTIVE ;  /* 0x000000000000791b */ /* 0x003fe20003800000 */
.L_x_288:
[----:B------:R-:W-:Y:S02]  /*de50*/  IMAD.MOV.U32 R13, RZ, RZ, R5 ;  /* 0x000000ffff0d7224 */ /* 0x000fe400078e0005 */
[----:B------:R-:W-:Y:S01]  /*de60*/  IMAD.MOV.U32 R12, RZ, RZ, 0x4 ;  /* 0x00000004ff0c7424 */ /* 0x000fe200078e00ff */
[----:B------:R-:W-:-:S13]  /*de70*/  @P2 LEA R8, P0, R20, R14, 0x1 ;  /* 0x0000000e14082211 */ /* 0x000fda00078008ff */
[----:B------:R-:W-:Y:S05]  /*de80*/  WARPSYNC.COLLECTIVE R15, `(.L_x_289) ;  /* 0x000000000f087348 */ /* 0x000fea0003c00000 */
[----:B------:R0:W1:Y:S02]  /*de90*/  SHFL.IDX P6, R14, R13, R12, R11 ;  /* 0x0000000c0d0e7389 */ /* 0x00006400000c000b */
[----:B01----:R-:W-:Y:S01]  /*dea0*/  ENDCOLLECTIVE ;  /* 0x000000000000791b */ /* 0x003fe20003800000 */
.L_x_289:
        /* <DEDUP_REMOVED lines=8> */
[----:B------:R-:W-:Y:S01]  /*df30*/  IMAD.MOV.U32 R13, RZ, RZ, R0 ;  /* 0x000000ffff0d7224 */ /* 0x000fe200078e0000 */
[----:B0-----:R-:W-:-:S11]  /*df40*/  MOV R2, R14 ;  /* 0x0000000e00027202 */ /* 0x001fd60000000f00 */
[----:B------:R-:W-:Y:S05]  /*df50*/  WARPSYNC.COLLECTIVE R15, `(.L_x_290) ;  /* 0x000000000f087348 */ /* 0x000fea0003c00000 */
[----:B------:R0:W1:Y:S02]  /*df60*/  SHFL.IDX P6, R14, R13, R12, R11 ;  /* 0x0000000c0d0e7389 */ /* 0x00006400000c000b */
[----:B01----:R-:W-:Y:S01]  /*df70*/  ENDCOLLECTIVE ;  /* 0x000000000000791b */ /* 0x003fe20003800000 */
.L_x_290:
[----:B------:R-:W-:Y:S01]  /*df80*/  @P2 LEA R7, R4, UR37, 0x1 ;  /* 0x0000002504072c11 */ /* 0x000fe2000f8e08ff */
[----:B------:R-:W-:Y:S02]  /*df90*/  IMAD.MOV.U32 R13, RZ, RZ, R5 ;  /* 0x000000ffff0d7224 */ /* 0x000fe400078e0005 */
[----:B------:R-:W-:Y:S01]  /*dfa0*/  IMAD.MOV.U32 R12, RZ, RZ, 0x5 ;  /* 0x00000005ff0c7424 */ /* 0x000fe200078e00ff */
[----:B------:R-:W-:-:S05]  /*dfb0*/  @P2 LEA R6, P0, R20, R14, 0x1 ;  /* 0x0000000e14062211 */ /* 0x000fca00078008ff */
[----:B------:R-:W-:Y:S02]  /*dfc0*/  @P2 IMAD.X R11, RZ, RZ, R2, P0 ;  /* 0x000000ffff0b2224 */ /* 0x000fe400000e0602 */
[----:B------:R-:W-:Y:S02]  /*dfd0*/  @P2 IMAD.MOV.U32 R2, RZ, RZ, R6 ;  /* 0x000000ffff022224 */ /* 0x000fe400078e0006 */
[----:B------:R-:W-:Y:S01]  /*dfe0*/  @P2 IMAD.MOV.U32 R3, RZ, RZ, R11 ;  /* 0x000000ffff032224 */ /* 0x000fe200078e000b */
[----:B------:R-:W-:-:S04]  /*dff0*/  MOV R11, 0x181f ;  /* 0x0000181f000b7802 */ /* 0x000fc80000000f00 */
[----:B------:R-:W-:Y:S01]  /*e000*/  @!PT LDS RZ, [RZ] ;  /* 0x00000000fffff984 */ /* 0x000fe20000000800 */
[----:B------:R-:W-:Y:S01]  /*e010*/  @!PT LDS RZ, [RZ] ;  /* 0x00000000fffff984 */ /* 0x000fe20000000800 */
[----:B------:R-:W-:Y:S01]  /*e020*/  @!PT LDS RZ, [RZ] ;  /* 0x00000000fffff984 */ /* 0x000fe20000000800 */
[----:B------:R0:W-:Y:S03]  /*e030*/  @P2 LDGSTS.E.BYPASS.LTC128B.128 [R7+0x1e400], desc[UR48][R2.64], !P1 ;  /* 0x1e40000002072fae */ /* 0x0001e6000c901d70 */
[----:B0-----:R-:W-:Y:S05]  /*e040*/  WARPSYNC.COLLECTIVE R15, `(.L_x_291) ;  /* 0x000000000f087348 */ /* 0x001fea0003c00000 */
[----:B------:R1:W2:Y:S02]  /*e050*/  SHFL.IDX P6, R14, R13, R12, R11 ;  /* 0x0000000c0d0e7389 */ /* 0x0002a400000c000b */
[----:B012---:R-:W-:Y:S01]  /*e060*/  ENDCOLLECTIVE ;  /* 0x000000000000791b */ /* 0x007fe20003800000 */
.L_x_291:
[----:B------:R-:W-:Y:S02]  /*e070*/  IMAD.MOV.U32 R13, RZ, RZ, R0 ;  /* 0x000000ffff0d7224 */ /* 0x000fe400078e0000 */
[----:B------:R-:W-:-:S07]  /*e080*/  IMAD.MOV.U32 R5, RZ, RZ, R14 ;  /* 0x000000ffff057224 */ /* 0x000fce00078e000e */
[----:B------:R-:W-:Y:S05]  /*e090*/  WARPSYNC.COLLECTIVE R15, `(.L_x_292) ;  /* 0x000000000f087348 */ /* 0x000fea0003c00000 */
[----:B------:R0:W1:Y:S02]  /*e0a0*/  SHFL.IDX P6, R14, R13, R12, R11 ;  /* 0x0000000c0d0e7389 */ /* 0x00006400000c000b */
[----:B01----:R-:W-:Y:S01]  /*e0b0*/  ENDCOLLECTIVE ;  /* 0x000000000000791b */ /* 0x003fe20003800000 */
.L_x_292:
[----:B------:R-:W-:Y:S05]  /*e0c0*/  BRA `(.L_x_293) ;  /* 0xffffffc000947947 */ /* 0x000fea000383ffff */
.L_x_235:
[----:B------:R-:W-:Y:S01]  /*e0d0*/  IMAD.MOV.U32 R13, RZ, RZ, R5 ;  /* 0x000000ffff0d7224 */ /* 0x000fe200078e0005 */
[----:B------:R-:W0:Y:S01]  /*e0e0*/  S2R R20, SR_TID.X ;  /* 0x0000000000147919 */ /* 0x000e220000002100 */
[----:B------:R-:W-:Y:S01]  /*e0f0*/  IMAD.MOV.U32 R12, RZ, RZ, RZ ;  /* 0x000000ffff0c7224 */ /* 0x000fe200078e00ff */
[----:B------:R-:W-:Y:S01]  /*e100*/  LEA R8, R27, UR37, 0x1 ;  /* 0x000000251b087c11 */ /* 0x000fe2000f8e08ff */
[----:B------:R-:W-:Y:S01]  /*e110*/  IMAD.MOV.U32 R11, RZ, RZ, 0x181f ;  /* 0x0000181fff0b7424 */ /* 0x000fe200078e00ff */
[----:B------:R-:W-:Y:S01]  /*e120*/  LOP3.LUT R16, R16, 0xfffff7ff, RZ, 0xc0, !PT ;  /* 0xfffff7ff10107812 */ /* 0x000fe200078ec0ff */
[----:B------:R-:W-:Y:S02]  /*e130*/  IMAD.MOV.U32 R15, RZ, RZ, -0x1 ;  /* 0xffffffffff0f7424 */ /* 0x000fe400078e00ff */
[----:B------:R-:W-:-:S07]  /*e140*/  IMAD.IADD R0, R36, 0x1, R0 ;  /* 0x0000000124007824 */ /* 0x000fce00078e0200 */
[----:B01----:R-:W-:Y:S05]  /*e150*/  WARPSYNC.COLLECTIVE R15, `(.L_x_294) ;  /* 0x000000000f087348 */ /* 0x003fea0003c00000 */
[----:B------:R2:W3:Y:S02]  /*e160*/  SHFL.IDX P6, R14, R13, R12, R11 ;  /* 0x0000000c0d0e7389 */ /* 0x0004e400000c000b */
[----:B0123--:R-:W-:Y:S01]  /*e170*/  ENDCOLLECTIVE ;  /* 0x000000000000791b */ /* 0x00ffe20003800000 */
.L_x_294:
[C---:B------:R-:W-:Y:S01]  /*e180*/  VIADD R6, R0.reuse, 0x10 ;  /* 0x0000001000067836 */ /* 0x040fe20000000000 */
[----:B------:R-:W-:Y:S01]  /*e190*/  ISETP.GE.AND P2, PT, R0, UR38, PT ;  /* 0x0000002600007c0c */ /* 0x000fe2000bf46270 */
[----:B------:R-:W-:-:S12]  /*e1a0*/  IMAD.MOV.U32 R13, RZ, RZ, R4 ;  /* 0x000000ffff0d7224 */ /* 0x000fd800078e0004 */
[----:B------:R-:W-:-:S04]  /*e1b0*/  @P2 LOP3.LUT R16, R16, 0x800, RZ, 0xfc, !PT ;  /* 0x0000080010102812 */ /* 0x000fc800078efcff */
[----:B------:R-:W-:Y:S01]  /*e1c0*/  LOP3.LUT R16, R16, 0xfffffbff, RZ, 0xc0, !PT ;  /* 0xfffffbff10107812 */ /* 0x000fe200078ec0ff */
[----:B------:R-:W-:Y:S01]  /*e1d0*/  IMAD.SHL.U32 R20, R20, 0x8, RZ ;  /* 0x0000000814147824 */ /* 0x000fe200078e00ff */
[----:B------:R-:W-:-:S07]  /*e1e0*/  MOV R3, R14 ;  /* 0x0000000e00037202 */ /* 0x000fce0000000f00 */
[----:B------:R-:W-:Y:S05]  /*e1f0*/  WARPSYNC.COLLECTIVE R15, `(.L_x_295) ;  /* 0x000000000f087348 */ /* 0x000fea0003c00000 */
[----:B------:R0:W1:Y:S02]  /*e200*/  SHFL.IDX P6, R14, R13, R12, R11 ;  /* 0x0000000c0d0e7389 */ /* 0x00006400000c000b */
[----:B01----:R-:W-:Y:S01]  /*e210*/  ENDCOLLECTIVE ;  /* 0x000000000000791b */ /* 0x003fe20003800000 */
.L_x_295:
[----:B------:R-:W-:Y:S02]  /*e220*/  LOP3.LUT R20, R20, 0x38, RZ, 0xc0, !PT ;  /* 0x0000003814147812 */ /* 0x000fe400078ec0ff */
[----:B------:R-:W-:Y:S02]  /*e230*/  MOV R13, R5 ;  /* 0x00000005000d7202 */ /* 0x000fe40000000f00 */
[----:B------:R-:W-:-:S05]  /*e240*/  @!P2 LEA R12, P0, R20, R14, 0x1 ;  /* 0x0000000e140ca211 */ /* 0x000fca00078008ff */
[----:B------:R-:W-:Y:S02]  /*e250*/  @!P2 IMAD.MOV.U32 R2, RZ, RZ, R12 ;  /* 0x000000ffff02a224 */ /* 0x000fe400078e000c */
[----:B------:R-:W-:Y:S02]  /*e260*/  IMAD.MOV.U32 R12, RZ, RZ, 0x1 ;  /* 0x00000001ff0c7424 */ /* 0x000fe400078e00ff */
[----:B------:R-:W-:-:S07]  /*e270*/  @!P2 IMAD.X R3, RZ, RZ, R3, P0 ;  /* 0x000000ffff03a224 */ /* 0x000fce00000e0603 */
[----:B------:R-:W-:Y:S05]  /*e280*/  WARPSYNC.COLLECTIVE R15, `(.L_x_296) ;  /* 0x000000000f087348 */ /* 0x000fea0003c00000 */
[----:B------:R0:W1:Y:S02]  /*e290*/  SHFL.IDX P6, R14, R13, R12, R11 ;  /* 0x0000000c0d0e7389 */ /* 0x00006400000c000b */
[----:B01----:R-:W-:Y:S01]  /*e2a0*/  ENDCOLLECTIVE ;  /* 0x000000000000791b */ /* 0x003fe20003800000 */
.L_x_296:
[----:B------:R-:W-:Y:S01]  /*e2b0*/  @!PT LDS RZ, [RZ] ;  /* 0x00000000fffff984 */ /* 0x000fe20000000800 */
[----:B------:R-:W-:Y:S01]  /*e2c0*/  @!PT LDS RZ, [RZ] ;  /* 0x00000000fffff984 */ /* 0x000fe20000000800 */
[----:B------:R-:W-:Y:S01]  /*e2d0*/  @!PT LDS RZ, [RZ] ;  /* 0x00000000fffff984 */ /* 0x000fe20000000800 */
[----:B------:R0:W-:Y:S01]  /*e2e0*/  @!P2 LDGSTS.E.BYPASS.LTC128B.128 [R8+0x18400], desc[UR48][R2.64], !P1 ;  /* 0x184000000208afae */ /* 0x0001e2000c901d70 */
[----:B------:R-:W-:Y:S01]  /*e2f0*/  ISETP.GE.AND P2, PT, R6, UR38, PT ;  /* 0x0000002606007c0c */ /* 0x000fe2000bf46270 */
[----:B------:R-:W-:Y:S02]  /*e300*/  VIADD R6, R0, 0x20 ;  /* 0x0000002000067836 */ /* 0x000fe40000000000 */
[----:B------:R-:W-:-:S10]  /*e310*/  IMAD.MOV.U32 R13, RZ, RZ, R4 ;  /* 0x000000ffff0d7224 */ /* 0x000fd400078e0004 */
[----:B------:R-:W-:-:S04]  /*e320*/  @P2 LOP3.LUT R16, R16, 0x400, RZ, 0xfc, !PT ;  /* 0x0000040010102812 */ /* 0x000fc800078efcff */
[----:B------:R-:W-:Y:S01]  /*e330*/  LOP3.LUT R16, R16, 0xfffffdff, RZ, 0xc0, !PT ;  /* 0xfffffdff10107812 */ /* 0x000fe200078ec0ff */
[----:B0-----:R-:W-:-:S07]  /*e340*/  IMAD.MOV.U32 R2, RZ, RZ, R14 ;  /* 0x000000ffff027224 */ /* 0x001fce00078e000e */
[----:B------:R-:W-:Y:S05]  /*e350*/  WARPSYNC.COLLECTIVE R15, `(.L_x_297) ;  /* 0x000000000f087348 */ /* 0x000fea0003c00000 */
[----:B------:R0:W1:Y:S02]  /*e360*/  SHFL.IDX P6, R14, R13, R12, R11 ;  /* 0x0000000c0d0e7389 */ /* 0x00006400000c000b */
[----:B01----:R-:W-:Y:S01]  /*e370*/  ENDCOLLECTIVE ;  /* 0x000000000000791b */ /* 0x003fe20003800000 */
.L_x_297:
[----:B------:R-:W-:Y:S02]  /*e380*/  IMAD.MOV.U32 R13, RZ, RZ, R5 ;  /* 0x000000ffff0d7224 */ /* 0x000fe400078e0005 */
[----:B------:R-:W-:Y:S02]  /*e390*/  IMAD.MOV.U32 R12, RZ, RZ, 0x2 ;  /* 0x00000002ff0c7424 */ /* 0x000fe400078e00ff */
[----:B------:R-:W-:-:S05]  /*e3a0*/  IMAD.MOV.U32 R10, RZ, RZ, R14 ;  /* 0x000000ffff0a7224 */ /* 0x000fca00078e000e */
[----:B------:R-:W-:-:S05]  /*e3b0*/  @!P2 LEA R10, P0, R20, R10, 0x1 ;  /* 0x0000000a140aa211 */ /* 0x000fca00078008ff */
[----:B------:R-:W-:Y:S02]  /*e3c0*/  @!P2 IMAD.X R11, RZ, RZ, R2, P0 ;  /* 0x000000ffff0ba224 */ /* 0x000fe400000e0602 */
[----:B------:R-:W-:Y:S01]  /*e3d0*/  @!P2 IMAD.MOV.U32 R2, RZ, RZ, R10 ;  /* 0x000000ffff02a224 */ /* 0x000fe200078e000a */
[----:B------:R-:W-:Y:S02]  /*e3e0*/  LEA R10, R27, UR37, 0x1 ;  /* 0x000000251b0a7c11 */ /* 0x000fe4000f8e08ff */
[----:B------:R-:W-:Y:S01]  /*e3f0*/  @!P2 MOV R3, R11 ;  /* 0x0000000b0003a202 */ /* 0x000fe20000000f00 */
[----:B------:R-:W-:-:S04]  /*e400*/  IMAD.MOV.U32 R11, RZ, RZ, 0x181f ;  /* 0x0000181fff0b7424 */ /* 0x000fc800078e00ff */
[----:B------:R-:W-:Y:S01]  /*e410*/  @!PT LDS RZ, [RZ] ;  /* 0x00000000fffff984 */ /* 0x000fe20000000800 */
[----:B------:R-:W-:Y:S01]  /*e420*/  @!PT LDS RZ, [RZ] ;  /* 0x00000000fffff984 */ /* 0x000fe20000000800 */
[----:B------:R-:W-:Y:S01]  /*e430*/  @!PT LDS RZ, [RZ] ;  /* 0x00000000fffff984 */ /* 0x000fe20000000800 */
[----:B------:R0:W-:Y:S01]  /*e440*/  @!P2 LDGSTS.E.BYPASS.LTC128B.128 [R10+0x18c00], desc[UR48][R2.64], !P1 ;  /* 0x18c00000020aafae */ /* 0x0001e2000c901d70 */
[----:B------:R-:W-:Y:S01]  /*e450*/  ISETP.GE.AND P2, PT, R6, UR38, PT ;  /* 0x0000002606007c0c */ /* 0x000fe2000bf46270 */
[----:B------:R-:W-:-:S12]  /*e460*/  VIADD R6, R0, 0x30 ;  /* 0x0000003000067836 */ /* 0x000fd80000000000 */
[----:B0-----:R-:W-:Y:S05]  /*e470*/  WARPSYNC.COLLECTIVE R15, `(.L_x_298) ;  /* 0x000000000f087348 */ /* 0x001fea0003c00000 */
[----:B------:R1:W2:Y:S02]  /*e480*/  SHFL.IDX P6, R14, R13, R12, R11 ;  /* 0x0000000c0d0e7389 */ /* 0x0002a400000c000b */
[----:B012---:R-:W-:Y:S01]  /*e490*/  ENDCOLLECTIVE ;  /* 0x000000000000791b */ /* 0x007fe20003800000 */
.L_x_298:
[----:B------:R-:W-:Y:S01]  /*e4a0*/  @P2 LOP3.LUT R16, R16, 0x200, RZ, 0xfc, !PT ;  /* 0x0000020010102812 */ /* 0x000fe200078efcff */
[----:B------:R-:W-:-:S03]  /*e4b0*/  IMAD.MOV.U32 R13, RZ, RZ, R4 ;  /* 0x000000ffff0d7224 */ /* 0x000fc600078e0004 */
[----:B------:R-:W-:Y:S01]  /*e4c0*/  LOP3.LUT R16, R16, 0xfffffeff, RZ, 0xc0, !PT ;  /* 0xfffffeff10107812 */ /* 0x000fe200078ec0ff */
[----:B------:R-:W-:-:S07]  /*e4d0*/  IMAD.MOV.U32 R8, RZ, RZ, R14 ;  /* 0x000000ffff087224 */ /* 0x000fce00078e000e */
[----:B------:R-:W-:Y:S05]  /*e4e0*/  WARPSYNC.COLLECTIVE R15, `(.L_x_299) ;  /* 0x000000000f087348 */ /* 0x000fea0003c00000 */
[----:B------:R0:W1:Y:S02]  /*e4f0*/  SHFL.IDX P6, R14, R13, R12, R11 ;  /* 0x0000000c0d0e7389 */ /* 0x00006400000c000b */
[----:B01----:R-:W-:Y:S01]  /*e500*/  ENDCOLLECTIVE ;  /* 0x000000000000791b */ /* 0x003fe20003800000 */
.L_x_299:
[----:B------:R-:W-:Y:S02]  /*e510*/  IMAD.MOV.U32 R13, RZ, RZ, R5 ;  /* 0x000000ffff0d7224 */ /* 0x000fe400078e0005 */
[----:B------:R-:W-:Y:S01]  /*e520*/  IMAD.MOV.U32 R12, RZ, RZ, 0x3 ;  /* 0x00000003ff0c7424 */ /* 0x000fe200078e00ff */
[----:B------:R-:W-:-:S07]  /*e530*/  MOV R9, R14 ;  /* 0x0000000e00097202 */ /* 0x000fce0000000f00 */
[----:B------:R-:W-:Y:S05]  /*e540*/  WARPSYNC.COLLECTIVE R15, `(.L_x_300) ;  /* 0x000000000f087348 */ /* 0x000fea0003c00000 */
[----:B------:R0:W1:Y:S02]  /*e550*/  SHFL.IDX P6, R14, R13, R12, R11 ;  /* 0x0000000c0d0e7389 */ /* 0x00006400000c000b */
[----:B01----:R-:W-:Y:S01]  /*e560*/  ENDCOLLECTIVE ;  /* 0x000000000000791b */ /* 0x003fe20003800000 */
.L_x_300:
[----:B------:R-:W-:-:S05]  /*e570*/  @!P2 LEA R9, P0, R20, R9, 0x1 ;  /* 0x000000091409a211 */ /* 0x000fca00078008ff */
[----:B------:R-:W-:Y:S02]  /*e580*/  @!P2 IMAD.X R8, RZ, RZ, R8, P0 ;  /* 0x000000ffff08a224 */ /* 0x000fe400000e0608 */
[----:B------:R-:W-:Y:S02]  /*e590*/  @!P2 IMAD.MOV.U32 R2, RZ, RZ, R9 ;  /* 0x000000ffff02a224 */ /* 0x000fe400078e0009 */
[----:B------:R-:W-:Y:S02]  /*e5a0*/  @!P2 IMAD.MOV.U32 R3, RZ, RZ, R8 ;  /* 0x000000ffff03a224 */ /* 0x000fe400078e0008 */
[----:B------:R-:W0:Y:S01]  /*e5b0*/  S2R R8, SR_TID.X ;  /* 0x0000000000087919 */ /* 0x000e220000002100 */
[----:B------:R-:W-:Y:S02]  /*e5c0*/  IMAD.MOV.U32 R13, RZ, RZ, R4 ;  /* 0x000000ffff0d7224 */ /* 0x000fe400078e0004 */
[----:B------:R-:W-:Y:S01]  /*e5d0*/  @!PT LDS RZ, [RZ] ;  /* 0x00000000fffff984 */ /* 0x000fe20000000800 */
[----:B------:R-:W-:Y:S01]  /*e5e0*/  @!PT LDS RZ, [RZ] ;  /* 0x00000000fffff984 */ /* 0x000fe20000000800 */
[----:B------:R-:W-:Y:S01]  /*e5f0*/  @!PT LDS RZ, [RZ] ;  /* 0x00000000fffff984 */ /* 0x000fe20000000800 */
[----:B------:R1:W-:Y:S01]  /*e600*/  @!P2 LDGSTS.E.BYPASS.LTC128B.128 [R10+0x19400], desc[UR48][R2.64], !P1 ;  /* 0x19400000020aafae */ /* 0x0003e2000c901d70 */
[----:B------:R-:W-:-:S02]  /*e610*/  ISETP.GE.AND P2, PT, R6, UR38, PT ;  /* 0x0000002606007c0c */ /* 0x000fc4000bf46270 */
[----:B------:R-:W-:-:S11]  /*e620*/  MOV R6, R14 ;  /* 0x0000000e00067202 */ /* 0x000fd60000000f00 */
[----:B01----:R-:W-:Y:S05]  /*e630*/  WARPSYNC.COLLECTIVE R15, `(.L_x_301) ;  /* 0x000000000f087348 */ /* 0x003fea0003c00000 */
[----:B------:R2:W3:Y:S02]  /*e640*/  SHFL.IDX P6, R14, R13, R12, R11 ;  /* 0x0000000c0d0e7389 */ /* 0x0004e400000c000b */
[----:B0123--:R-:W-:Y:S01]  /*e650*/  ENDCOLLECTIVE ;  /* 0x000000000000791b */ /* 0x00ffe20003800000 */
.L_x_301:
[----:B------:R-:W-:-:S04]  /*e660*/  @P2 LOP3.LUT R16, R16, 0x100, RZ, 0xfc, !PT ;  /* 0x0000010010102812 */ /* 0x000fc800078efcff */
[----:B------:R-:W-:Y:S01]  /*e670*/  LOP3.LUT R16, R16, 0xffffff7f, RZ, 0xc0, !PT ;  /* 0xffffff7f10107812 */ /* 0x000fe200078ec0ff */
[----:B------:R-:W-:Y:S02]  /*e680*/  IMAD.MOV.U32 R13, RZ, RZ, R5 ;  /* 0x000000ffff0d7224 */ /* 0x000fe400078e0005 */
[----:B------:R-:W-:Y:S02]  /*e690*/  IMAD.MOV.U32 R12, RZ, RZ, 0x4 ;  /* 0x00000004ff0c7424 */ /* 0x000fe400078e00ff */
[----:B------:R-:W-:Y:S02]  /*e6a0*/  IMAD.SHL.U32 R8, R8, 0x8, RZ ;  /* 0x0000000808087824 */ /* 0x000fe400078e00ff */
[----:B------:R-:W-:-:S03]  /*e6b0*/  IMAD.MOV.U32 R7, RZ, RZ, R14 ;  /* 0x000000ffff077224 */ /* 0x000fc600078e000e */
[----:B------:R-:W-:-:S07]  /*e6c0*/  LOP3.LUT R8, R8, 0x38, RZ, 0xc0, !PT ;  /* 0x0000003808087812 */ /* 0x000fce00078ec0ff */
[----:B------:R-:W-:Y:S05]  /*e6d0*/  WARPSYNC.COLLECTIVE R15, `(.L_x_302) ;  /* 0x000000000f087348 */ /* 0x000fea0003c00000 */
[----:B------:R0:W1:Y:S02]  /*e6e0*/  SHFL.IDX P6, R14, R13, R12, R11 ;  /* 0x0000000c0d0e7389 */ /* 0x00006400000c000b */
[----:B01----:R-:W-:Y:S01]  /*e6f0*/  ENDCOLLECTIVE ;  /* 0x000000000000791b */ /* 0x003fe20003800000 */
.L_x_302:
[----:B------:R-:W-:-:S05]  /*e700*/  @!P2 LEA R7, P0, R8, R7, 0x1 ;  /* 0x000000070807a211 */ /* 0x000fca00078008ff */
[----:B------:R-:W-:Y:S02]  /*e710*/  @!P2 IMAD.X R6, RZ, RZ, R6, P0 ;  /* 0x000000ffff06a224 */ /* 0x000fe400000e0606 */
[----:B------:R-:W-:Y:S02]  /*e720*/  @!P2 IMAD.MOV.U32 R2, RZ, RZ, R7 ;  /* 0x000000ffff02a224 */ /* 0x000fe400078e0007 */
[----:B------:R-:W-:Y:S01]  /*e730*/  @!P2 IMAD.MOV.U32 R3, RZ, RZ, R6 ;  /* 0x000000ffff03a224 */ /* 0x000fe200078e0006 */
[----:B------:R-:W-:Y:S01]  /*e740*/  IADD3 R6, R0, 0x40, RZ ;  /* 0x0000004000067810 */ /* 0x000fe20007ffe0ff */
[----:B------:R-:W-:-:S03]  /*e750*/  IMAD.MOV.U32 R13, RZ, RZ, R4 ;  /* 0x000000ffff0d7224 */ /* 0x000fc600078e0004 */
[----:B------:R-:W-:Y:S01]  /*e760*/  @!PT LDS RZ, [RZ] ;  /* 0x00000000fffff984 */ /* 0x000fe20000000800 */
[----:B------:R-:W-:Y:S01]  /*e770*/  @!PT LDS RZ, [RZ] ;  /* 0x00000000fffff984 */ /* 0x000fe20000000800 */
[----:B------:R-:W-:Y:S01]  /*e780*/  @!PT LDS RZ, [RZ] ;  /* 0x00000000fffff984 */ /* 0x000fe20000000800 */
[----:B------:R0:W-:Y:S01]  /*e790*/  @!P2 LDGSTS.E.BYPASS.LTC128B.128 [R10+0x19c00], desc[UR48][R2.64], !P1 ;  /* 0x19c00000020aafae */ /* 0x0001e2000c901d70 */
[----:B------:R-:W-:Y:S01]  /*e7a0*/  ISETP.GE.AND P2, PT, R6, UR38, PT ;  /* 0x0000002606007c0c */ /* 0x000fe2000bf46270 */
[----:B------:R-:W-:Y:S02]  /*e7b0*/  VIADD R6, R0, 0x50 ;  /* 0x0000005000067836 */ /* 0x000fe40000000000 */
[----:B0-----:R-:W-:-:S10]  /*e7c0*/  IMAD.MOV.U32 R2, RZ, RZ, R14 ;  /* 0x000000ffff027224 */ /* 0x001fd400078e000e */
[----:B------:R-:W-:Y:S05]  /*e7d0*/  WARPSYNC.COLLECTIVE R15, `(.L_x_303) ;  /* 0x000000000f087348 */ /* 0x000fea0003c00000 */
[----:B------:R0:W1:Y:S02]  /*e7e0*/  SHFL.IDX P6, R14, R13, R12, R11 ;  /* 0x0000000c0d0e7389 */ /* 0x00006400000c000b */
[----:B01----:R-:W-:Y:S01]  /*e7f0*/  ENDCOLLECTIVE ;  /* 0x000000000000791b */ /* 0x003fe20003800000 */
.L_x_303:
[----:B------:R-:W-:-:S04]  /*e800*/  @P2 LOP3.LUT R16, R16, 0x80, RZ, 0xfc, !PT ;  /* 0x0000008010102812 */ /* 0x000fc800078efcff */
[----:B------:R-:W-:Y:S01]  /*e810*/  LOP3.LUT R16, R16, 0xffffffbf, RZ, 0xc0, !PT ;  /* 0xffffffbf10107812 */ /* 0x000fe200078ec0ff */
[----:B------:R-:W-:Y:S01]  /*e820*/  IMAD.MOV.U32 R12, RZ, RZ, 0x5 ;  /* 0x00000005ff0c7424 */ /* 0x000fe200078e00ff */
[----:B------:R-:W-:-:S05]  /*e830*/  @!P2 LEA R14, P0, R8, R14, 0x1 ;  /* 0x0000000e080ea211 */ /* 0x000fca00078008ff */
[----:B------:R-:W-:Y:S02]  /*e840*/  @!P2 IMAD.X R13, RZ, RZ, R2, P0 ;  /* 0x000000ffff0da224 */ /* 0x000fe400000e0602 */
[----:B------:R-:W-:-:S03]  /*e850*/  @!P2 IMAD.MOV.U32 R2, RZ, RZ, R14 ;  /* 0x000000ffff02a224 */ /* 0x000fc600078e000e */
[----:B------:R-:W-:Y:S01]  /*e860*/  @!P2 MOV R3, R13 ;  /* 0x0000000d0003a202 */ /* 0x000fe20000000f00 */
[----:B------:R-:W-:-:S04]  /*e870*/  IMAD.MOV.U32 R13, RZ, RZ, R5 ;  /* 0x000000ffff0d7224 */ /* 0x000fc800078e0005 */
[----:B------:R-:W-:Y:S01]  /*e880*/  @!PT LDS RZ, [RZ] ;  /* 0x00000000fffff984 */ /* 0x000fe20000000800 */
[----:B------:R-:W-:Y:S01]  /*e890*/  @!PT LDS RZ, [RZ] ;  /* 0x00000000fffff984 */ /* 0x000fe20000000800 */
[----:B------:R-:W-:Y:S01]  /*e8a0*/  @!PT LDS RZ, [RZ] ;  /* 0x00000000fffff984 */ /* 0x000fe20000000800 */
[----:B------:R0:W-:Y:S01]  /*e8b0*/  @!P2 LDGSTS.E.BYPASS.LTC128B.128 [R10+0x1a400], desc[UR48][R2.64], !P1 ;  /* 0x1a400000020aafae */ /* 0x0001e2000c901d70 */
[----:B------:R-:W-:-:S13]  /*e8c0*/  ISETP.GE.AND P2, PT, R6, UR38, PT ;  /* 0x0000002606007c0c */ /* 0x000fda000bf46270 */
[----:B0-----:R-:W-:Y:S05]  /*e8d0*/  WARPSYNC.COLLECTIVE R15, `(.L_x_304) ;  /* 0x000000000f087348 */ /* 0x001fea0003c00000 */
[----:B------:R1:W2:Y:S02]  /*e8e0*/  SHFL.IDX P6, R14, R13, R12, R11 ;  /* 0x0000000c0d0e7389 */ /* 0x0002a400000c000b */
[----:B012---:R-:W-:Y:S01]  /*e8f0*/  ENDCOLLECTIVE ;  /* 0x000000000000791b */ /* 0x007fe20003800000 */
.L_x_304:
[----:B------:R-:W-:Y:S01]  /*e900*/  @P2 LOP3.LUT R16, R16, 0x40, RZ, 0xfc, !PT ;  /* 0x0000004010102812 */ /* 0x000fe200078efcff */
[----:B------:R-:W-:-:S03]  /*e910*/  IMAD.MOV.U32 R13, RZ, RZ, R4 ;  /* 0x000000ffff0d7224 */ /* 0x000fc600078e0004 */
[----:B------:R-:W-:Y:S01]  /*e920*/  LOP3.LUT R16, R16, 0xffffffdf, RZ, 0xc0, !PT ;  /* 0xffffffdf10107812 */ /* 0x000fe200078ec0ff */
[----:B------:R-:W-:-:S07]  /*e930*/  IMAD.MOV.U32 R2, RZ, RZ, R14 ;  /* 0x000000ffff027224 */ /* 0x000fce00078e000e */
[----:B------:R-:W-:Y:S05]  /*e940*/  WARPSYNC.COLLECTIVE R15, `(.L_x_305) ;  /* 0x000000000f087348 */ /* 0x000fea0003c00000 */
[----:B------:R0:W1:Y:S02]  /*e950*/  SHFL.IDX P6, R14, R13, R12, R11 ;  /* 0x0000000c0d0e7389 */ /* 0x00006400000c000b */
[----:B01----:R-:W-:Y:S01]  /*e960*/  ENDCOLLECTIVE ;  /* 0x000000000000791b */ /* 0x003fe20003800000 */
.L_x_305:
[----:B------:R-:W-:Y:S02]  /*e970*/  IMAD.MOV.U32 R13, RZ, RZ, R5 ;  /* 0x000000ffff0d7224 */ /* 0x000fe400078e0005 */
[----:B------:R-:W-:Y:S02]  /*e980*/  IMAD.MOV.U32 R12, RZ, RZ, 0x6 ;  /* 0x00000006ff0c7424 */ /* 0x000fe400078e00ff */
[----:B------:R-:W-:-:S07]  /*e990*/  IMAD.MOV.U32 R21, RZ, RZ, R14 ;  /* 0x000000ffff157224 */ /* 0x000fce00078e000e */
[----:B------:R-:W-:Y:S05]  /*e9a0*/  WARPSYNC.COLLECTIVE R15, `(.L_x_306) ;  /* 0x000000000f087348 */ /* 0x000fea0003c00000 */
[----:B------:R0:W1:Y:S02]  /*e9b0*/  SHFL.IDX P6, R14, R13, R12, R11 ;  /* 0x0000000c0d0e7389 */ /* 0x00006400000c000b */
[----:B01----:R-:W-:Y:S01]  /*e9c0*/  ENDCOLLECTIVE ;  /* 0x000000000000791b */ /* 0x003fe20003800000 */
.L_x_306:
[----:B------:R-:W-:-:S04]  /*e9d0*/  @!P2 LEA R21, P0, R8, R21, 0x1 ;  /* 0x000000150815a211 */ /* 0x000fc800078008ff */
[----:B------:R-:W-:Y:S01]  /*e9e0*/  @!P2 IADD3.X R20, RZ, R2, RZ, P0, !PT ;  /* 0x00000002ff14a210 */ /* 0x000fe200007fe4ff */
[----:B------:R-:W-:-:S04]  /*e9f0*/  @!P2 IMAD.MOV.U32 R2, RZ, RZ, R21 ;  /* 0x000000ffff02a224 */ /* 0x000fc800078e0015 */
[----:B------:R-:W-:Y:S02]  /*ea00*/  @!P2 IMAD.MOV.U32 R3, RZ, RZ, R20 ;  /* 0x000000ffff03a224 */ /* 0x000fe400078e0014 */
[----:B------:R-:W-:-:S03]  /*ea10*/  IMAD.MOV.U32 R13, RZ, RZ, R4 ;  /* 0x000000ffff0d7224 */ /* 0x000fc600078e0004 */
[----:B------:R-:W-:Y:S01]  /*ea20*/  @!PT LDS RZ, [RZ] ;  /* 0x00000000fffff984 */ /* 0x000fe20000000800 */
[----:B------:R-:W-:Y:S01]  /*ea30*/  @!PT LDS RZ, [RZ] ;  /* 0x00000000fffff984 */ /* 0x000fe20000000800 */
[----:B------:R-:W-:Y:S01]  /*ea40*/  @!PT LDS RZ, [RZ] ;  /* 0x00000000fffff984 */ /* 0x000fe20000000800 */
[----:B------:R0:W-:Y:S02]  /*ea50*/  @!P2 LDGSTS.E.BYPASS.LTC128B.128 [R10+0x1ac00], desc[UR48][R2.64], !P1 ;  /* 0x1ac00000020aafae */ /* 0x0001e4000c901d70 */
[----:B0-----:R-:W-:-:S07]  /*ea60*/  IMAD.MOV.U32 R2, RZ, RZ, R14 ;  /* 0x000000ffff027224 */ /* 0x001fce00078e000e */
[----:B------:R-:W-:Y:S05]  /*ea70*/  WARPSYNC.COLLECTIVE R15, `(.L_x_307) ;  /* 0x000000000f087348 */ /* 0x000fea0003c00000 */
[----:B------:R0:W1:Y:S02]  /*ea80*/  SHFL.IDX P6, R14, R13, R12, R11 ;  /* 0x0000000c0d0e7389 */ /* 0x00006400000c000b */
[----:B01----:R-:W-:Y:S01]  /*ea90*/  ENDCOLLECTIVE ;  /* 0x000000000000791b */ /* 0x003fe20003800000 */
.L_x_307:
[----:B------:R-:W-:-:S05]  /*eaa0*/  VIADD R3, R0, 0x60 ;  /* 0x0000006000037836 */ /* 0x000fca0000000000 */
[----:B------:R-:W-:Y:S01]  /*eab0*/  ISETP.GE.AND P2, PT, R3, UR38, PT ;  /* 0x0000002603007c0c */ /* 0x000fe2000bf46270 */
[----:B------:R-:W-:Y:S02]  /*eac0*/  IMAD.MOV.U32 R13, RZ, RZ, R5 ;  /* 0x000000ffff0d7224 */ /* 0x000fe400078e0005 */
[----:B------:R-:W-:-:S10]  /*ead0*/  IMAD.MOV.U32 R12, RZ, RZ, 0x7 ;  /* 0x00000007ff0c7424 */ /* 0x000fd400078e00ff */
[----:B------:R-:W-:Y:S02]  /*eae0*/  @P2 LOP3.LUT R16, R16, 0x20, RZ, 0xfc, !PT ;  /* 0x0000002010102812 */ /* 0x000fe400078efcff */
[----:B------:R-:W-:-:S04]  /*eaf0*/  MOV R15, R14 ;  /* 0x0000000e000f7202 */ /* 0x000fc80000000f00 */
[----:B------:R-:W-:-:S05]  /*eb00*/  @!P2 LEA R6, P0, R8, R15, 0x1 ;  /* 0x0000000f0806a211 */ /* 0x000fca00078008ff */
[----:B------:R-:W-:Y:S02]  /*eb10*/  @!P2 IMAD.X R15, RZ, RZ, R2, P0 ;  /* 0x000000ffff0fa224 */ /* 0x000fe400000e0602 */
[----:B------:R-:W-:Y:S02]  /*eb20*/  @!P2 IMAD.MOV.U32 R2, RZ, RZ, R6 ;  /* 0x000000ffff02a224 */ /* 0x000fe400078e0006 */
[----:B------:R-:W-:Y:S01]  /*eb30*/  @!P2 IMAD.MOV.U32 R3, RZ, RZ, R15 ;  /* 0x000000ffff03a224 */ /* 0x000fe200078e000f */
[----:B------:R-:W-:-:S04]  /*eb40*/  MOV R15, 0xffffffff ;  /* 0xffffffff000f7802 */ /* 0x000fc80000000f00 */
[----:B------:R-:W-:Y:S01]  /*eb50*/  @!PT LDS RZ, [RZ] ;  /* 0x00000000fffff984 */ /* 0x000fe20000000800 */
[----:B------:R-:W-:Y:S01]  /*eb60*/  @!PT LDS RZ, [RZ] ;  /* 0x00000000fffff984 */ /* 0x000fe20000000800 */
[----:B------:R-:W-:Y:S01]  /*eb70*/  @!PT LDS RZ, [RZ] ;  /* 0x00000000fffff984 */ /* 0x000fe20000000800 */
[----:B------:R0:W-:Y:S03]  /*eb80*/  @!P2 LDGSTS.E.BYPASS.LTC128B.128 [R10+0x1b400], desc[UR48][R2.64], !P1 ;  /* 0x1b400000020aafae */ /* 0x0001e6000c901d70 */
[----:B0-----:R-:W-:Y:S05]  /*eb90*/  WARPSYNC.COLLECTIVE R15, `(.L_x_308) ;  /* 0x000000000f087348 */ /* 0x001fea0003c00000 */
[----:B------:R1:W2:Y:S02]  /*eba0*/  SHFL.IDX P6, R14, R13, R12, R11 ;  /* 0x0000000c0d0e7389 */ /* 0x0002a400000c000b */
[----:B012---:R-:W-:Y:S01]  /*ebb0*/  ENDCOLLECTIVE ;  /* 0x000000000000791b */ /* 0x007fe20003800000 */
.L_x_308:
[----:B------:R-:W-:Y:S02]  /*ebc0*/  IMAD.MOV.U32 R13, RZ, RZ, R4 ;  /* 0x000000ffff0d7224 */ /* 0x000fe400078e0004 */
[----:B------:R-:W-:-:S07]  /*ebd0*/  IMAD.MOV.U32 R5, RZ, RZ, R14 ;  /* 0x000000ffff057224 */ /* 0x000fce00078e000e */
[----:B------:R-:W-:Y:S05]  /*ebe0*/  WARPSYNC.COLLECTIVE R15, `(.L_x_309) ;  /* 0x000000000f087348 */ /* 0x000fea0003c00000 */
[----:B------:R0:W1:Y:S02]  /*ebf0*/  SHFL.IDX P6, R14, R13, R12, R11 ;  /* 0x0000000c0d0e7389 */ /* 0x00006400000c000b */
[----:B01----:R-:W-:Y:S01]  /*ec00*/  ENDCOLLECTIVE ;  /* 0x000000000000791b */ /* 0x003fe20003800000 */
.L_x_309:
[----:B------:R-:W-:Y:S05]  /*ec10*/  BRA `(.L_x_310) ;  /* 0xffffffc000887947 */ /* 0x000fea000383ffff */
.L_x_237:
[----:B------:R-:W-:Y:S01]  /*ec20*/  BSSY B0, `(.L_x_311) ;  /* 0x0000008000007945 */ /* 0x000fe20003800000 */
[----:B------:R-:W-:Y:S02]  /*ec30*/  IMAD.MOV.U32 R13, RZ, RZ, R4 ;  /* 0x000000ffff0d7224 */ /* 0x000fe400078e0004 */
[----:B------:R-:W-:Y:S02]  /*ec40*/  IMAD.MOV.U32 R12, RZ, RZ, RZ ;  /* 0x000000ffff0c7224 */ /* 0x000fe400078e00ff */
[----:B------:R-:W-:Y:S02]  /*ec50*/  IMAD.MOV.U32 R11, RZ, RZ, 0x181f ;  /* 0x0000181fff0b7424 */ /* 0x000fe400078e00ff */
[----:B------:R-:W-:-:S07]  /*ec60*/  IMAD.MOV.U32 R15, RZ, RZ, -0x1 ;  /* 0xffffffffff0f7424 */ /* 0x000fce00078e00ff */
[----:B-----5:R-:W-:Y:S05]  /*ec70*/  WARPSYNC.COLLECTIVE R15, `(.L_x_312) ;  /* 0x000000000f087348 */ /* 0x020fea0003c00000 */
[----:B------:R0:W1:Y:S02]  /*ec80*/  SHFL.IDX P6, R14, R13, R12, R11 ;  /* 0x0000000c0d0e7389 */ /* 0x00006400000c000b */
[----:B01---5:R-:W-:Y:S01]  /*ec90*/  ENDCOLLECTIVE ;  /* 0x000000000000791b */ /* 0x023fe20003800000 */
.L_x_312:
[----:B------:R-:W-:Y:S05]  /*eca0*/  BSYNC B0 ;  /* 0x0000000000007941 */ /* 0x000fea0003800000 */
.L_x_311:
[----:B------:R-:W-:Y:S01]  /*ecb0*/  IMAD.MOV.U32 R13, RZ, RZ, R0 ;  /* 0x000000ffff0d7224 */ /* 0x000fe200078e0000 */
[----:B------:R-:W-:Y:S01]  /*ecc0*/  MOV R2, R14 ;  /* 0x0000000e00027202 */ /* 0x000fe20000000f00 */
[----:B------:R-:W-:Y:S01]  /*ecd0*/  IMAD.MOV.U32 R12, RZ, RZ, RZ ;  /* 0x000000ffff0c7224 */ /* 0x000fe200078e00ff */
[----:B------:R-:W-:Y:S01]  /*ece0*/  LOP3.LUT P2, RZ, R16, 0x800, RZ, 0xc0, !PT ;  /* 0x0000080010ff7812 */ /* 0x000fe2000784c0ff */
[----:B------:R-:W-:Y:S02]  /*ecf0*/  IMAD.MOV.U32 R11, RZ, RZ, 0x181f ;  /* 0x0000181fff0b7424 */ /* 0x000fe400078e00ff */
[----:B------:R-:W-:-:S10]  /*ed00*/  IMAD.MOV.U32 R15, RZ, RZ, -0x1 ;  /* 0xffffffffff0f7424 */ /* 0x000fd400078e00ff */
[----:B------:R-:W-:Y:S05]  /*ed10*/  WARPSYNC.COLLECTIVE R15, `(.L_x_313) ;  /* 0x000000000f087348 */ /* 0x000fea0003c00000 */
[----:B------:R0:W1:Y:S02]  /*ed20*/  SHFL.IDX P6, R14, R13, R12, R11 ;  /* 0x0000000c0d0e7389 */ /* 0x00006400000c000b */
[----:B01----:R-:W-:Y:S01]  /*ed30*/  ENDCOLLECTIVE ;  /* 0x000000000000791b */ /* 0x003fe20003800000 */
.L_x_313:
[----:B------:R-:W-:Y:S01]  /*ed40*/  MOV R13, R4 ;  /* 0x00000004000d7202 */ /* 0x000fe20000000f00 */
[----:B------:R-:W-:Y:S01]  /*ed50*/  IMAD.MOV.U32 R12, RZ, RZ, 0x1 ;  /* 0x00000001ff0c7424 */ /* 0x000fe200078e00ff */
[----:B------:R-:W-:-:S05]  /*ed60*/  @!P2 LEA R14, P0, R21, R14, 0x1 ;  /* 0x0000000e150ea211 */ /* 0x000fca00078008ff */
[----:B------:R-:W-:Y:S02]  /*ed70*/  @!P2 IMAD.X R3, RZ, RZ, R2, P0 ;  /* 0x000000ffff03a224 */ /* 0x000fe400000e0602 */
[----:B------:R-:W-:-:S07]  /*ed80*/  @!P2 IMAD.MOV.U32 R2, RZ, RZ, R14 ;  /* 0x000000ffff02a224 */ /* 0x000fce00078e000e */
[----:B------:R-:W-:Y:S05]  /*ed90*/  WARPSYNC.COLLECTIVE R15, `(.L_x_314) ;  /* 0x000000000f087348 */ /* 0x000fea0003c00000 */
[----:B------:R0:W1:Y:S02]  /*eda0*/  SHFL.IDX P6, R14, R13, R12, R11 ;  /* 0x0000000c0d0e7389 */ /* 0x00006400000c000b */
[----:B01----:R-:W-:Y:S01]  /*edb0*/  ENDCOLLECTIVE ;  /* 0x000000000000791b */ /* 0x003fe20003800000 */
.L_x_314:
[----:B------:R-:W-:Y:S01]  /*edc0*/  @!PT LDS RZ, [RZ] ;  /* 0x00000000fffff984 */ /* 0x000fe20000000800 */
[----:B------:R-:W-:Y:S01]  /*edd0*/  @!PT LDS RZ, [RZ] ;  /* 0x00000000fffff984 */ /* 0x000fe20000000800 */
[----:B------:R-:W-:Y:S01]  /*ede0*/  @!PT LDS RZ, [RZ] ;  /* 0x00000000fffff984 */ /* 0x000fe20000000800 */
[----:B------:R0:W-:Y:S04]  /*edf0*/  @!P2 LDGSTS.E.BYPASS.LTC128B.128 [R20+0x22400], desc[UR48][R2.64], !P5 ;  /* 0x224000000214afae */ /* 0x0001e8000e901d70 */
[----:B------:R0:W-:Y:S04]  /*ee00*/  @!P2 LDGSTS.E.BYPASS.LTC128B.128 [R20+0x26400], desc[UR48][R2.64+0x80], !P4 ;  /* 0x264000800214afae */ /* 0x0001e8000e101d70 */
[----:B------:R0:W-:Y:S01]  /*ee10*/  @!P2 LDGSTS.E.BYPASS.LTC128B.128 [R20+0x2a400], desc[UR48][R2.64+0x100], !P3 ;  /* 0x2a4001000214afae */ /* 0x0001e2000d901d70 */
[----:B------:R-:W-:-:S03]  /*ee20*/  IMAD.MOV.U32 R13, RZ, RZ, R0 ;  /* 0x000000ffff0d7224 */ /* 0x000fc600078e0000 */
[----:B------:R0:W-:Y:S01]  /*ee30*/  @!P2 LDGSTS.E.BYPASS.LTC128B.128 [R20+0x2e400], desc[UR48][R2.64+0x180], !P1 ;  /* 0x2e4001800214afae */ /* 0x0001e2000c901d70 */
[----:B------:R-:W-:Y:S01]  /*ee40*/  LOP3.LUT P2, RZ, R16, 0x200, RZ, 0xc0, !PT ;  /* 0x0000020010ff7812 */ /* 0x000fe2000784c0ff */
[----:B------:R-:W-:-:S12]  /*ee50*/  IMAD.MOV.U32 R5, RZ, RZ, R14 ;  /* 0x000000ffff057224 */ /* 0x000fd800078e000e */
[----:B0-----:R-:W-:Y:S05]  /*ee60*/  WARPSYNC.COLLECTIVE R15, `(.L_x_315) ;  /* 0x000000000f087348 */ /* 0x001fea0003c00000 */
[----:B------:R1:W2:Y:S02]  /*ee70*/  SHFL.IDX P6, R14, R13, R12, R11 ;  /* 0x0000000c0d0e7389 */ /* 0x0002a400000c000b */
[----:B012---:R-:W-:Y:S01]  /*ee80*/  ENDCOLLECTIVE ;  /* 0x000000000000791b */ /* 0x007fe20003800000 */
.L_x_315:
[----:B------:R-:W-:Y:S01]  /*ee90*/  MOV R13, R4 ;  /* 0x00000004000d7202 */ /* 0x000fe20000000f00 */
[----:B------:R-:W-:Y:S01]  /*eea0*/  IMAD.MOV.U32 R12, RZ, RZ, 0x2 ;  /* 0x00000002ff0c7424 */ /* 0x000fe200078e00ff */
[----:B------:R-:W-:-:S13]  /*eeb0*/  LOP3.LUT P6, RZ, R16, 0x400, RZ, 0xc0, !PT ;  /* 0x0000040010ff7812 */ /* 0x000fda00078cc0ff */
[----:B------:R-:W-:-:S05]  /*eec0*/  @!P6 LEA R14, P0, R21, R14, 0x1 ;  /* 0x0000000e150ee211 */ /* 0x000fca00078008ff */
[----:B------:R-:W-:Y:S02]  /*eed0*/  @!P6 IMAD.X R5, RZ, RZ, R5, P0 ;  /* 0x000000ffff05e224 */ /* 0x000fe400000e0605 */
[----:B------:R-:W-:Y:S02]  /*eee0*/  @!P6 IMAD.MOV.U32 R2, RZ, RZ, R14 ;  /* 0x000000ffff02e224 */ /* 0x000fe400078e000e */
[----:B------:R-:W-:-:S05]  /*eef0*/  @!P6 IMAD.MOV.U32 R3, RZ, RZ, R5 ;  /* 0x000000ffff03e224 */ /* 0x000fca00078e0005 */
[----:B------:R-:W-:Y:S01]  /*ef00*/  @!PT LDS RZ, [RZ] ;  /* 0x00000000fffff984 */ /* 0x000fe20000000800 */
[----:B------:R-:W-:Y:S01]  /*ef10*/  @!PT LDS RZ, [RZ] ;  /* 0x00000000fffff984 */ /* 0x000fe20000000800 */
[----:B------:R-:W-:Y:S01]  /*ef20*/  @!PT LDS RZ, [RZ] ;  /* 0x00000000fffff984 */ /* 0x000fe20000000800 */
[----:B------:R0:W-:Y:S04]  /*ef30*/  @!P6 LDGSTS.E.BYPASS.LTC128B.128 [R20+0x22c00], desc[UR48][R2.64], !P5 ;  /* 0x22c000000214efae */ /* 0x0001e8000e901d70 */
[----:B------:R0:W-:Y:S04]  /*ef40*/  @!P6 LDGSTS.E.BYPASS.LTC128B.128 [R20+0x26c00], desc[UR48][R2.64+0x80], !P4 ;  /* 0x26c000800214efae */ /* 0x0001e8000e101d70 */
[----:B------:R0:W-:Y:S04]  /*ef50*/  @!P6 LDGSTS.E.BYPASS.LTC128B.128 [R20+0x2ac00], desc[UR48][R2.64+0x100], !P3 ;  /* 0x2ac001000214efae */ /* 0x0001e8000d901d70 */
[----:B------:R0:W-:Y:S02]  /*ef60*/  @!P6 LDGSTS.E.BYPASS.LTC128B.128 [R20+0x2ec00], desc[UR48][R2.64+0x180], !P1 ;  /* 0x2ec001800214efae */ /* 0x0001e4000c901d70 */
[----:B0-----:R-:W-:Y:S05]  /*ef70*/  WARPSYNC.COLLECTIVE R15, `(.L_x_316) ;  /* 0x000000000f087348 */ /* 0x001fea0003c00000 */
[----:B------:R1:W2:Y:S02]  /*ef80*/  SHFL.IDX P6, R14, R13, R12, R11 ;  /* 0x0000000c0d0e7389 */ /* 0x0002a400000c000b */
[----:B012---:R-:W-:Y:S01]  /*ef90*/  ENDCOLLECTIVE ;  /* 0x000000000000791b */ /* 0x007fe20003800000 */
.L_x_316:
[----:B------:R-:W-:Y:S02]  /*efa0*/  IMAD.MOV.U32 R13, RZ, RZ, R0 ;  /* 0x000000ffff0d7224 */ /* 0x000fe400078e0000 */
[----:B------:R-:W-:-:S07]  /*efb0*/  IMAD.MOV.U32 R5, RZ, RZ, R14 ;  /* 0x000000ffff057224 */ /* 0x000fce00078e000e */
[----:B------:R-:W-:Y:S05]  /*efc0*/  WARPSYNC.COLLECTIVE R15, `(.L_x_317) ;  /* 0x000000000f087348 */ /* 0x000fea0003c00000 */
[----:B------:R0:W1:Y:S02]  /*efd0*/  SHFL.IDX P6, R14, R13, R12, R11 ;  /* 0x0000000c0d0e7389 */ /* 0x00006400000c000b */
[----:B01----:R-:W-:Y:S01]  /*efe0*/  ENDCOLLECTIVE ;  /* 0x000000000000791b */ /* 0x003fe20003800000 */
.L_x_317:
[----:B------:R-:W-:Y:S01]  /*eff0*/  MOV R13, R4 ;  /* 0x00000004000d7202 */ /* 0x000fe20000000f00 */
[----:B------:R-:W-:Y:S01]  /*f000*/  IMAD.MOV.U32 R12, RZ, RZ, 0x3 ;  /* 0x00000003ff0c7424 */ /* 0x000fe200078e00ff */
[----:B------:R-:W-:-:S05]  /*f010*/  @!P2 LEA R14, P0, R21, R14, 0x1 ;  /* 0x0000000e150ea211 */ /* 0x000fca00078008ff */
[----:B------:R-:W-:-:S08]  /*f020*/  @!P2 IMAD.MOV.U32 R2, RZ, RZ, R14 ;  /* 0x000000ffff02a224 */ /* 0x000fd000078e000e */
[----:B------:R-:W-:Y:S05]  /*f030*/  WARPSYNC.COLLECTIVE R15, `(.L_x_318) ;  /* 0x000000000f087348 */ /* 0x000fea0003c00000 */
[----:B------:R0:W1:Y:S02]  /*f040*/  SHFL.IDX P6, R14, R13, R12, R11 ;  /* 0x0000000c0d0e7389 */ /* 0x00006400000c000b */
[----:B01----:R-:W-:Y:S01]  /*f050*/  ENDCOLLECTIVE ;  /* 0x000000000000791b */ /* 0x003fe20003800000 */
.L_x_318:
[----:B------:R-:W-:-:S04]  /*f060*/  @!P2 IMAD.X R5, RZ, RZ, R5, P0 ;  /* 0x000000ffff05a224 */ /* 0x000fc800000e0605 */
[----:B------:R-:W-:-:S05]  /*f070*/  @!P2 IMAD.MOV.U32 R3, RZ, RZ, R5 ;  /* 0x000000ffff03a224 */ /* 0x000fca00078e0005 */
[----:B------:R-:W-:Y:S01]  /*f080*/  @!PT LDS RZ, [RZ] ;  /* 0x00000000fffff984 */ /* 0x000fe20000000800 */
[----:B------:R-:W-:Y:S01]  /*f090*/  @!PT LDS RZ, [RZ] ;  /* 0x00000000fffff984 */ /* 0x000fe20000000800 */
[----:B------:R-:W-:Y:S01]  /*f0a0*/  @!PT LDS RZ, [RZ] ;  /* 0x00000000fffff984 */ /* 0x000fe20000000800 */
[----:B------:R0:W-:Y:S01]  /*f0b0*/  @!P2 LDGSTS.E.BYPASS.LTC128B.128 [R20+0x23400], desc[UR48][R2.64], !P5 ;  /* 0x234000000214afae */ /* 0x0001e2000e901d70 */
[----:B------:R-:W-:-:S03]  /*f0c0*/  IMAD.MOV.U32 R13, RZ, RZ, R0 ;  /* 0x000000ffff0d7224 */ /* 0x000fc600078e0000 */
[----:B------:R0:W-:Y:S04]  /*f0d0*/  @!P2 LDGSTS.E.BYPASS.LTC128B.128 [R20+0x27400], desc[UR48][R2.64+0x80], !P4 ;  /* 0x274000800214afae */ /* 0x0001e8000e101d70 */
[----:B------:R0:W-:Y:S04]  /*f0e0*/  @!P2 LDGSTS.E.BYPASS.LTC128B.128 [R20+0x2b400], desc[UR48][R2.64+0x100], !P3 ;  /* 0x2b4001000214afae */ /* 0x0001e8000d901d70 */
[----:B------:R0:W-:Y:S01]  /*f0f0*/  @!P2 LDGSTS.E.BYPASS.LTC128B.128 [R20+0x2f400], desc[UR48][R2.64+0x180], !P1 ;  /* 0x2f4001800214afae */ /* 0x0001e2000c901d70 */
[----:B------:R-:W-:Y:S01]  /*f100*/  IMAD.MOV.U32 R5, RZ, RZ, R14 ;  /* 0x000000ffff057224 */ /* 0x000fe200078e000e */
[----:B------:R-:W-:-:S13]  /*f110*/  LOP3.LUT P2, RZ, R16, 0x80, RZ, 0xc0, !PT ;  /* 0x0000008010ff7812 */ /* 0x000fda000784c0ff */
[----:B0-----:R-:W-:Y:S05]  /*f120*/  WARPSYNC.COLLECTIVE R15, `(.L_x_319) ;  /* 0x000000000f087348 */ /* 0x001fea0003c00000 */
[----:B------:R1:W2:Y:S02]  /*f130*/  SHFL.IDX P6, R14, R13, R12, R11 ;  /* 0x0000000c0d0e7389 */ /* 0x0002a400000c000b */
[----:B012---:R-:W-:Y:S01]  /*f140*/  ENDCOLLECTIVE ;  /* 0x000000000000791b */ /* 0x007fe20003800000 */
.L_x_319:
        /* <DEDUP_REMOVED lines=17> */
.L_x_320:
[----:B------:R-:W-:Y:S02]  /*f260*/  IMAD.MOV.U32 R13, RZ, RZ, R0 ;  /* 0x000000ffff0d7224 */ /* 0x000fe400078e0000 */
[----:B------:R-:W-:-:S07]  /*f270*/  IMAD.MOV.U32 R5, RZ, RZ, R14 ;  /* 0x000000ffff057224 */ /* 0x000fce00078e000e */
[----:B------:R-:W-:Y:S05]  /*f280*/  WARPSYNC.COLLECTIVE R15, `(.L_x_321) ;  /* 0x000000000f087348 */ /* 0x000fea0003c00000 */
[----:B------:R0:W1:Y:S02]  /*f290*/  SHFL.IDX P6, R14, R13, R12, R11 ;  /* 0x0000000c0d0e7389 */ /* 0x00006400000c000b */
[----:B01----:R-:W-:Y:S01]  /*f2a0*/  ENDCOLLECTIVE ;  /* 0x000000000000791b */ /* 0x003fe20003800000 */
.L_x_321:
[----:B------:R-:W-:Y:S01]  /*f2b0*/  MOV R13, R4 ;  /* 0x00000004000d7202 */ /* 0x000fe20000000f00 */
[----:B------:R-:W-:Y:S01]  /*f2c0*/  IMAD.MOV.U32 R12, RZ, RZ, 0x5 ;  /* 0x00000005ff0c7424 */ /* 0x000fe200078e00ff */
[----:B------:R-:W-:-:S05]  /*f2d0*/  @!P2 LEA R14, P0, R21, R14, 0x1 ;  /* 0x0000000e150ea211 */ /* 0x000fca00078008ff */
[----:B------:R-:W-:-:S08]  /*f2e0*/  @!P2 IMAD.MOV.U32 R2, RZ, RZ, R14 ;  /* 0x000000ffff02a224 */ /* 0x000fd000078e000e */
[----:B------:R-:W-:Y:S05]  /*f2f0*/  WARPSYNC.COLLECTIVE R15, `(.L_x_322) ;  /* 0x000000000f087348 */ /* 0x000fea0003c00000 */
[----:B------:R0:W1:Y:S02]  /*f300*/  SHFL.IDX P6, R14, R13, R12, R11 ;  /* 0x0000000c0d0e7389 */ /* 0x00006400000c000b */
[----:B01----:R-:W-:Y:S01]  /*f310*/  ENDCOLLECTIVE ;  /* 0x000000000000791b */ /* 0x003fe20003800000 */
.L_x_322:
        /* <DEDUP_REMOVED lines=15> */
.L_x_323:
        /* <DEDUP_REMOVED lines=17> */
.L_x_324:
[----:B------:R-:W-:Y:S02]  /*f520*/  IMAD.MOV.U32 R13, RZ, RZ, R0 ;  /* 0x000000ffff0d7224 */ /* 0x000fe400078e0000 */
[----:B------:R-:W-:-:S07]  /*f530*/  IMAD.MOV.U32 R5, RZ, RZ, R14 ;  /* 0x000000ffff057224 */ /* 0x000fce00078e000e */
[----:B------:R-:W-:Y:S05]  /*f540*/  WARPSYNC.COLLECTIVE R15, `(.L_x_325) ;  /* 0x000000000f087348 */ /* 0x000fea0003c00000 */
[----:B------:R0:W1:Y:S02]  /*f550*/  SHFL.IDX P6, R14, R13, R12, R11 ;  /* 0x0000000c0d0e7389 */ /* 0x00006400000c000b */
[----:B01----:R-:W-:Y:S01]  /*f560*/  ENDCOLLECTIVE ;  /* 0x000000000000791b */ /* 0x003fe20003800000 */
.L_x_325:
[----:B------:R-:W-:Y:S01]  /*f570*/  MOV R13, R4 ;  /* 0x00000004000d7202 */ /* 0x000fe20000000f00 */
[----:B------:R-:W-:Y:S01]  /*f580*/  IMAD.MOV.U32 R12, RZ, RZ, 0x7 ;  /* 0x00000007ff0c7424 */ /* 0x000fe200078e00ff */
[----:B------:R-:W-:-:S05]  /*f590*/  @!P2 LEA R14, P0, R21, R14, 0x1 ;  /* 0x0000000e150ea211 */ /* 0x000fca00078008ff */
[----:B------:R-:W-:-:S08]  /*f5a0*/  @!P2 IMAD.MOV.U32 R2, RZ, RZ, R14 ;  /* 0x000000ffff02a224 */ /* 0x000fd000078e000e */
[----:B------:R-:W-:Y:S05]  /*f5b0*/  WARPSYNC.COLLECTIVE R15, `(.L_x_326) ;  /* 0x000000000f087348 */ /* 0x000fea0003c00000 */
[----:B------:R0:W1:Y:S02]  /*f5c0*/  SHFL.IDX P6, R14, R13, R12, R11 ;  /* 0x0000000c0d0e7389 */ /* 0x00006400000c000b */
[----:B01----:R-:W-:Y:S01]  /*f5d0*/  ENDCOLLECTIVE ;  /* 0x000000000000791b */ /* 0x003fe20003800000 */
.L_x_326:
        /* <DEDUP_REMOVED lines=10> */
[----:B------:R-:W-:-:S07]  /*f680*/  IMAD.MOV.U32 R5, RZ, RZ, R14 ;  /* 0x000000ffff057224 */ /* 0x000fce00078e000e */
[----:B0-----:R-:W-:Y:S05]  /*f690*/  WARPSYNC.COLLECTIVE R15, `(.L_x_327) ;  /* 0x000000000f087348 */ /* 0x001fea0003c00000 */
[----:B------:R1:W2:Y:S02]  /*f6a0*/  SHFL.IDX P6, R14, R13, R12, R11 ;  /* 0x0000000c0d0e7389 */ /* 0x0002a400000c000b */
[----:B012---:R-:W-:Y:S01]  /*f6b0*/  ENDCOLLECTIVE ;  /* 0x000000000000791b */ /* 0x007fe20003800000 */
.L_x_327:
[----:B------:R-:W-:Y:S05]  /*f6c0*/  BRA `(.L_x_328) ;  /* 0xffffffc0007c7947 */ /* 0x000fea000383ffff */
.L_x_239:
[----:B0-----:R-:W-:-:S04]  /*f6d0*/  IMAD.U32 R3, RZ, RZ, UR37 ;  /* 0x00000025ff037e24 */ /* 0x001fc8000f8e00ff */
[----:B------:R0:W1:Y:S03]  /*f6e0*/  SYNCS.PHASECHK.TRANS64.TRYWAIT P0, [R3+URZ+0x32420], R0 ;  /* 0x03242000030075a7 */ /* 0x000066000800017f */
[----:B-1----:R-:W-:Y:S05]  /*f6f0*/  @!P0 NANOSLEEP.SYNCS 0x989680 ;  /* 0x009896800000895d */ /* 0x002fea0003900000 */
[----:B------:R-:W1:Y:S02]  /*f700*/  @!P0 SYNCS.PHASECHK.TRANS64 P0, [R3+URZ+0x32420], R0 ;  /* 0x03242000030085a7 */ /* 0x000e64000800007f */
[----:B-1----:R-:W-:Y:S05]  /*f710*/  @!P0 BRA `(.L_x_239) ;  /* 0xfffffffc00ec8947 */ /* 0x002fea000383ffff */
[----:B------:R-:W-:Y:S05]  /*f720*/  BRA `(.L_x_329) ;  /* 0xffffffc000b87947 */ /* 0x000fea000383ffff */
.L_x_242:
[----:B0-----:R0:W1:Y:S02]  /*f730*/  SYNCS.PHASECHK.TRANS64.TRYWAIT P0, [R17+URZ+0x32460], R0 ;  /* 0x03246000110075a7 */ /* 0x001064000800017f */
[----:B-1----:R-:W-:Y:S05]  /*f740*/  @!P0 NANOSLEEP.SYNCS 0x989680 ;  /* 0x009896800000895d */ /* 0x002fea0003900000 */
[----:B------:R-:W1:Y:S02]  /*f750*/  @!P0 SYNCS.PHASECHK.TRANS64 P0, [R17+URZ+0x32460], R0 ;  /* 0x03246000110085a7 */ /* 0x000e64000800007f */
[----:B-1----:R-:W-:Y:S05]  /*f760*/  @!P0 BRA `(.L_x_242) ;  /* 0xfffffffc00f08947 */ /* 0x002fea000383ffff */
[----:B------:R-:W-:Y:S05]  /*f770*/  BRA `(.L_x_330) ;  /* 0xffffffc000c87947 */ /* 0x000fea000383ffff */
.L_x_243:
[----:B------:R-:W-:Y:S01]  /*f780*/  BSSY B0, `(.L_x_331) ;  /* 0x0000008000007945 */ /* 0x000fe20003800000 */
[----:B------:R-:W-:Y:S01]  /*f790*/  IMAD.MOV.U32 R13, RZ, RZ, R7 ;  /* 0x000000ffff0d7224 */ /* 0x000fe200078e0007 */
[----:B------:R-:W-:Y:S01]  /*f7a0*/  MOV R11, 0x181f ;  /* 0x0000181f000b7802 */ /* 0x000fe20000000f00 */
[----:B------:R-:W-:Y:S02]  /*f7b0*/  IMAD.MOV.U32 R12, RZ, RZ, RZ ;  /* 0x000000ffff0c7224 */ /* 0x000fe400078e00ff */
[----:B------:R-:W-:-:S07]  /*f7c0*/  IMAD.MOV.U32 R15, RZ, RZ, -0x1 ;  /* 0xffffffffff0f7424 */ /* 0x000fce00078e00ff */
[----:B------:R-:W-:Y:S05]  /*f7d0*/  WARPSYNC.COLLECTIVE R15, `(.L_x_332) ;  /* 0x000000000f087348 */ /* 0x000fea0003c00000 */
[----:B------:R0:W1:Y:S02]  /*f7e0*/  SHFL.IDX P6, R14, R13, R12, R11 ;  /* 0x0000000c0d0e7389 */ /* 0x00006400000c000b */
[----:B01----:R-:W-:Y:S01]  /*f7f0*/  ENDCOLLECTIVE ;  /* 0x000000000000791b */ /* 0x003fe20003800000 */
.L_x_332:
[----:B------:R-:W-:Y:S05]  /*f800*/  BSYNC B0 ;  /* 0x0000000000007941 */ /* 0x000fea0003800000 */
.L_x_331:
[----:B------:R-:W0:Y:S01]  /*f810*/  S2R R4, SR_TID.X ;  /* 0x0000000000047919 */ /* 0x000e220000002100 */
[----:B------:R-:W-:Y:S01]  /*f820*/  IMAD.MOV.U32 R13, RZ, RZ, R8 ;  /* 0x000000ffff0d7224 */ /* 0x000fe200078e0008 */
[----:B------:R-:W-:Y:S01]  /*f830*/  MOV R15, 0xffffffff ;  /* 0xffffffff000f7802 */ /* 0x000fe20000000f00 */
[----:B------:R-:W-:Y:S01]  /*f840*/  IMAD.MOV.U32 R12, RZ, RZ, RZ ;  /* 0x000000ffff0c7224 */ /* 0x000fe200078e00ff */
[C---:B------:R-:W-:Y:S01]  /*f850*/  LOP3.LUT P3, RZ, R29.reuse, 0x8000, RZ, 0xc0, !PT ;  /* 0x000080001dff7812 */ /* 0x040fe2000786c0ff */
[----:B------:R-:W-:Y:S01]  /*f860*/  IMAD.MOV.U32 R11, RZ, RZ, 0x181f ;  /* 0x0000181fff0b7424 */ /* 0x000fe200078e00ff */
[C---:B------:R-:W-:Y:S01]  /*f870*/  LOP3.LUT P2, RZ, R29.reuse, 0x1000, RZ, 0xc0, !PT ;  /* 0x000010001dff7812 */ /* 0x040fe2000784c0ff */
[----:B------:R-:W-:Y:S01]  /*f880*/  IMAD.MOV.U32 R3, RZ, RZ, R14 ;  /* 0x000000ffff037224 */ /* 0x000fe200078e000e */
[----:B------:R-:W-:-:S13]  /*f890*/  LOP3.LUT P1, RZ, R29, 0x80, RZ, 0xc0, !PT ;  /* 0x000000801dff7812 */ /* 0x000fda000782c0ff */
[----:B0-----:R-:W-:Y:S05]  /*f8a0*/  WARPSYNC.COLLECTIVE R15, `(.L_x_333) ;  /* 0x000000000f087348 */ /* 0x001fea0003c00000 */
[----:B------:R1:W2:Y:S02]  /*f8b0*/  SHFL.IDX P6, R14, R13, R12, R11 ;  /* 0x0000000c0d0e7389 */ /* 0x0002a400000c000b */
[----:B012---:R-:W-:Y:S01]  /*f8c0*/  ENDCOLLECTIVE ;  /* 0x000000000000791b */ /* 0x007fe20003800000 */
.L_x_333:
[----:B------:R-:W-:Y:S02]  /*f8d0*/  LOP3.LUT P4, RZ, R29, 0x4, RZ, 0xc0, !PT ;  /* 0x000000041dff7812 */ /* 0x000fe4000788c0ff */
        /* <DEDUP_REMOVED lines=9> */
.L_x_334:
[----:B------:R-:W-:-:S05]  /*f970*/  LOP3.LUT R4, R4, 0x38, RZ, 0xc0, !PT ;  /* 0x0000003804047812 */ /* 0x000fca00078ec0ff */
[----:B------:R-:W-:-:S05]  /*f980*/  IMAD.SHL.U32 R0, R4, 0x2, RZ ;  /* 0x0000000204007824 */ /* 0x000fca00078e00ff */
[----:B------:R-:W-:Y:S02]  /*f990*/  IADD3 R2, P0, R2, R0, RZ ;  /* 0x0000000002027210 */ /* 0x000fe40007f1e0ff */
[----:B------:R-:W-:-:S03]  /*f9a0*/  MOV R13, R8 ;  /* 0x00000008000d7202 */ /* 0x000fc60000000f00 */
[----:B------:R-:W-:-:S05]  /*f9b0*/  IMAD.X R3, RZ, RZ, R3, P0 ;  /* 0x000000ffff037224 */ /* 0x000fca00000e0603 */
        /* <DEDUP_REMOVED lines=15> */
.L_x_335:
[----:B------:R-:W-:Y:S02]  /*fab0*/  IMAD.MOV.U32 R13, RZ, RZ, R7 ;  /* 0x000000ffff0d7224 */ /* 0x000fe400078e0007 */
[----:B------:R-:W-:Y:S02]  /*fac0*/  IMAD.MOV.U32 R12, RZ, RZ, 0x2 ;  /* 0x00000002ff0c7424 */ /* 0x000fe400078e00ff */
[----:B------:R-:W-:-:S07]  /*fad0*/  IMAD.MOV.U32 R2, RZ, RZ, R14 ;  /* 0x000000ffff027224 */ /* 0x000fce00078e000e */
[----:B------:R-:W-:Y:S05]  /*fae0*/  WARPSYNC.COLLECTIVE R15, `(.L_x_336) ;  /* 0x000000000f087348 */ /* 0x000fea0003c00000 */
[----:B------:R0:W1:Y:S02]  /*faf0*/  SHFL.IDX P6, R14, R13, R12, R11 ;  /* 0x0000000c0d0e7389 */ /* 0x00006400000c000b */
[----:B01----:R-:W-:Y:S01]  /*fb00*/  ENDCOLLECTIVE ;  /* 0x000000000000791b */ /* 0x003fe20003800000 */
.L_x_336:
[----:B------:R-:W-:-:S05]  /*fb10*/  IADD3 R2, P0, R2, R0, RZ ;  /* 0x0000000002027210 */ /* 0x000fca0007f1e0ff */
[----:B------:R-:W-:-:S05]  /*fb20*/  IMAD.X R3, RZ, RZ, R3, P0 ;  /* 0x000000ffff037224 */ /* 0x000fca00000e0603 */
[----:B------:R-:W-:Y:S01]  /*fb30*/  @!PT LDS RZ, [RZ] ;  /* 0x00000000fffff984 */ /* 0x000fe20000000800 */
[----:B------:R-:W-:Y:S01]  /*fb40*/  @!PT LDS RZ, [RZ] ;  /* 0x00000000fffff984 */ /* 0x000fe20000000800 */
[----:B------:R-:W-:Y:S01]  /*fb50*/  @!PT LDS RZ, [RZ] ;  /* 0x00000000fffff984 */ /* 0x000fe20000000800 */
[----:B------:R-:W-:Y:S01]  /*fb60*/  LDGSTS.E.BYPASS.LTC128B.128 [R6+0xc00], desc[UR48][R2.64], !P3 ;  /* 0x00c0000002067fae */ /* 0x000fe2000d901d70 */
[----:B------:R-:W-:Y:S01]  /*fb70*/  IMAD.MOV.U32 R13, RZ, RZ, R8 ;  /* 0x000000ffff0d7224 */ /* 0x000fe200078e0008 */
[C---:B------:R-:W-:Y:S02]  /*fb80*/  LOP3.LUT P3, RZ, R29.reuse, 0x2000, RZ, 0xc0, !PT ;  /* 0x000020001dff7812 */ /* 0x040fe4000786c0ff */
        /* <DEDUP_REMOVED lines=10> */
.L_x_337:
[----:B------:R-:W-:Y:S02]  /*fc30*/  IMAD.MOV.U32 R13, RZ, RZ, R7 ;  /* 0x000000ffff0d7224 */ /* 0x000fe400078e0007 */
[----:B------:R-:W-:Y:S01]  /*fc40*/  IMAD.MOV.U32 R12, RZ, RZ, 0x3 ;  /* 0x00000003ff0c7424 */ /* 0x000fe200078e00ff */
[----:B------:R-:W-:-:S07]  /*fc50*/  MOV R2, R14 ;  /* 0x0000000e00027202 */ /* 0x000fce0000000f00 */
[----:B------:R-:W-:Y:S05]  /*fc60*/  WARPSYNC.COLLECTIVE R15, `(.L_x_338) ;  /* 0x000000000f087348 */ /* 0x000fea0003c00000 */
[----:B------:R0:W1:Y:S02]  /*fc70*/  SHFL.IDX P6, R14, R13, R12, R11 ;  /* 0x0000000c0d0e7389 */ /* 0x00006400000c000b */
[----:B01----:R-:W-:Y:S01]  /*fc80*/  ENDCOLLECTIVE ;  /* 0x000000000000791b */ /* 0x003fe20003800000 */
.L_x_338:
        /* <DEDUP_REMOVED lines=18> */
.L_x_339:
[----:B------:R-:W-:Y:S02]  /*fdb0*/  IMAD.MOV.U32 R13, RZ, RZ, R7 ;  /* 0x000000ffff0d7224 */ /* 0x000fe400078e0007 */
[----:B------:R-:W-:Y:S01]  /*fdc0*/  IMAD.MOV.U32 R12, RZ, RZ, 0x4 ;  /* 0x00000004ff0c7424 */ /* 0x000fe200078e00ff */
[----:B------:R-:W-:-:S07]  /*fdd0*/  MOV R2, R14 ;  /* 0x0000000e00027202 */ /* 0x000fce0000000f00 */
[----:B------:R-:W-:Y:S05]  /*fde0*/  WARPSYNC.COLLECTIVE R15, `(.L_x_340) ;  /* 0x000000000f087348 */ /* 0x000fea0003c00000 */
[----:B------:R0:W1:Y:S02]  /*fdf0*/  SHFL.IDX P6, R14, R13, R12, R11 ;  /* 0x0000000c0d0e7389 */ /* 0x00006400000c000b */
[----:B01----:R-:W-:Y:S01]  /*fe00*/  ENDCOLLECTIVE ;  /* 0x000000000000791b */ /* 0x003fe20003800000 */
.L_x_340:
        /* <DEDUP_REMOVED lines=17> */
.L_x_341:
[----:B------:R-:W-:Y:S02]  /*ff20*/  IMAD.MOV.U32 R13, RZ, RZ, R7 ;  /* 0x000000ffff0d7224 */ /* 0x000fe400078e0007 */
[----:B------:R-:W-:Y:S01]  /*ff30*/  IMAD.MOV.U32 R12, RZ, RZ, 0x5 ;  /* 0x00000005ff0c7424 */ /* 0x000fe200078e00ff */
[----:B------:R-:W-:-:S07]  /*ff40*/  MOV R2, R14 ;  /* 0x0000000e00027202 */ /* 0x000fce0000000f00 */
[----:B------:R-:W-:Y:S05]  /*ff50*/  WARPSYNC.COLLECTIVE R15, `(.L_x_342) ;  /* 0x000000000f087348 */ /* 0x000fea0003c00000 */
[----:B------:R0:W1:Y:S02]  /*ff60*/  SHFL.IDX P6, R14, R13, R12, R11 ;  /* 0x0000000c0d0e7389 */ /* 0x00006400000c000b */
[----:B01----:R-:W-:Y:S01]  /*ff70*/  ENDCOLLECTIVE ;  /* 0x000000000000791b */ /* 0x003fe20003800000 */
.L_x_342:
        /* <DEDUP_REMOVED lines=14> */
.L_x_343:
[----:B------:R-:W-:Y:S05]  /*10060*/  BRA `(.L_x_344) ;  /* 0xffffffc000887947 */ /* 0x000fea000383ffff */
.L_x_249:
[----:B0-----:R0:W1:Y:S02]  /*10070*/  SYNCS.PHASECHK.TRANS64.TRYWAIT P0, [R17+URZ+0x32440], R26 ;  /* 0x0324401a110075a7 */ /* 0x001064000800017f */
[----:B-1----:R-:W-:Y:S05]  /*10080*/  @!P0 NANOSLEEP.SYNCS 0x989680 ;  /* 0x009896800000895d */ /* 0x002fea0003900000 */
[----:B------:R-:W1:Y:S02]  /*10090*/  @!P0 SYNCS.PHASECHK.TRANS64 P0, [R17+URZ+0x32440], R26 ;  /* 0x0324401a110085a7 */ /* 0x000e64000800007f */
[----:B-1----:R-:W-:Y:S05]  /*100a0*/  @!P0 BRA `(.L_x_249) ;  /* 0xfffffffc00f08947 */ /* 0x002fea000383ffff */
[----:B------:R-:W-:Y:S05]  /*100b0*/  BRA `(.L_x_345) ;  /* 0xffffffc400947947 */ /* 0x000fea000383ffff */
.L_x_250:
        /* <DEDUP_REMOVED lines=8> */
.L_x_347:
[----:B------:R-:W-:Y:S05]  /*10140*/  BSYNC B1 ;  /* 0x0000000000017941 */ /* 0x000fea0003800000 */
.L_x_346:
        /* <DEDUP_REMOVED lines=9> */
.L_x_348:
[----:B------:R-:W-:Y:S02]  /*101e0*/  IMAD.MOV.U32 R13, RZ, RZ, R24 ;  /* 0x000000ffff0d7224 */ /* 0x000fe400078e0018 */
[----:B------:R-:W-:Y:S01]  /*101f0*/  IMAD.MOV.U32 R12, RZ, RZ, 0x1 ;  /* 0x00000001ff0c7424 */ /* 0x000fe200078e00ff */
[----:B------:R-:W-:-:S13]  /*10200*/  IADD3 R2, P0, R14, R0, RZ ;  /* 0x000000000e027210 */ /* 0x000fda0007f1e0ff */
[----:B------:R-:W-:Y:S05]  /*10210*/  WARPSYNC.COLLECTIVE R15, `(.L_x_349) ;  /* 0x000000000f087348 */ /* 0x000fea0003c00000 */
[----:B------:R0:W1:Y:S02]  /*10220*/  SHFL.IDX P6, R14, R13, R12, R11 ;  /* 0x0000000c0d0e7389 */ /* 0x00006400000c000b */
[----:B01----:R-:W-:Y:S01]  /*10230*/  ENDCOLLECTIVE ;  /* 0x000000000000791b */ /* 0x003fe20003800000 */
.L_x_349:
        /* <DEDUP_REMOVED lines=10> */
.L_x_350:
[----:B------:R-:W-:Y:S02]  /*102e0*/  IMAD.MOV.U32 R13, RZ, RZ, R24 ;  /* 0x000000ffff0d7224 */ /* 0x000fe400078e0018 */
[----:B------:R-:W-:Y:S01]  /*102f0*/  IMAD.MOV.U32 R12, RZ, RZ, 0x2 ;  /* 0x00000002ff0c7424 */ /* 0x000fe200078e00ff */
[----:B------:R-:W-:-:S13]  /*10300*/  IADD3 R2, P0, R14, R0, RZ ;  /* 0x000000000e027210 */ /* 0x000fda0007f1e0ff */
[----:B------:R-:W-:Y:S05]  /*10310*/  WARPSYNC.COLLECTIVE R15, `(.L_x_351) ;  /* 0x000000000f087348 */ /* 0x000fea0003c00000 */
[----:B------:R0:W1:Y:S02]  /*10320*/  SHFL.IDX P6, R14, R13, R12, R11 ;  /* 0x0000000c0d0e7389 */ /* 0x00006400000c000b */
[----:B01----:R-:W-:Y:S01]  /*10330*/  ENDCOLLECTIVE ;  /* 0x000000000000791b */ /* 0x003fe20003800000 */
.L_x_351:
        /* <DEDUP_REMOVED lines=10> */
.L_x_352:
[----:B------:R-:W-:Y:S02]  /*103e0*/  IMAD.MOV.U32 R13, RZ, RZ, R24 ;  /* 0x000000ffff0d7224 */ /* 0x000fe400078e0018 */
[----:B------:R-:W-:Y:S02]  /*103f0*/  IMAD.MOV.U32 R12, RZ, RZ, 0x3 ;  /* 0x00000003ff0c7424 */ /* 0x000fe400078e00ff */
[----:B------:R-:W-:-:S07]  /*10400*/  IMAD.MOV.U32 R10, RZ, RZ, R14 ;  /* 0x000000ffff0a7224 */ /* 0x000fce00078e000e */
[----:B------:R-:W-:Y:S05]  /*10410*/  WARPSYNC.COLLECTIVE R15, `(.L_x_353) ;  /* 0x000000000f087348 */ /* 0x000fea0003c00000 */
[----:B------:R0:W1:Y:S02]  /*10420*/  SHFL.IDX P6, R14, R13, R12, R11 ;  /* 0x0000000c0d0e7389 */ /* 0x00006400000c000b */
[----:B01----:R-:W-:Y:S01]  /*10430*/  ENDCOLLECTIVE ;  /* 0x000000000000791b */ /* 0x003fe20003800000 */
.L_x_353:
        /* <DEDUP_REMOVED lines=11> */
.L_x_354:
[----:B------:R-:W-:Y:S02]  /*104f0*/  IMAD.MOV.U32 R13, RZ, RZ, R24 ;  /* 0x000000ffff0d7224 */ /* 0x000fe400078e0018 */
[----:B------:R-:W-:Y:S02]  /*10500*/  IMAD.MOV.U32 R12, RZ, RZ, 0x4 ;  /* 0x00000004ff0c7424 */ /* 0x000fe400078e00ff */
[----:B------:R-:W-:-:S07]  /*10510*/  IMAD.MOV.U32 R2, RZ, RZ, R14 ;  /* 0x000000ffff027224 */ /* 0x000fce00078e000e */
[----:B------:R-:W-:Y:S05]  /*10520*/  WARPSYNC.COLLECTIVE R15, `(.L_x_355) ;  /* 0x000000000f087348 */ /* 0x000fea0003c00000 */
[----:B------:R0:W1:Y:S02]  /*10530*/  SHFL.IDX P6, R14, R13, R12, R11 ;  /* 0x0000000c0d0e7389 */ /* 0x00006400000c000b */
[----:B01----:R-:W-:Y:S01]  /*10540*/  ENDCOLLECTIVE ;  /* 0x000000000000791b */ /* 0x003fe20003800000 */
.L_x_355:
        /* <DEDUP_REMOVED lines=11> */
.L_x_356:
[----:B------:R-:W-:Y:S02]  /*10600*/  IMAD.MOV.U32 R13, RZ, RZ, R24 ;  /* 0x000000ffff0d7224 */ /* 0x000fe400078e0018 */
[----:B------:R-:W-:Y:S02]  /*10610*/  IMAD.MOV.U32 R12, RZ, RZ, 0x5 ;  /* 0x00000005ff0c7424 */ /* 0x000fe400078e00ff */
[----:B------:R-:W-:-:S07]  /*10620*/  IMAD.MOV.U32 R2, RZ, RZ, R14 ;  /* 0x000000ffff027224 */ /* 0x000fce00078e000e */
[----:B------:R-:W-:Y:S05]  /*10630*/  WARPSYNC.COLLECTIVE R15, `(.L_x_357) ;  /* 0x000000000f087348 */ /* 0x000fea0003c00000 */
[----:B------:R0:W1:Y:S02]  /*10640*/  SHFL.IDX P6, R14, R13, R12, R11 ;  /* 0x0000000c0d0e7389 */ /* 0x00006400000c000b */
[----:B01----:R-:W-:Y:S01]  /*10650*/  ENDCOLLECTIVE ;  /* 0x000000000000791b */ /* 0x003fe20003800000 */
.L_x_357:
        /* <DEDUP_REMOVED lines=11> */
.L_x_358:
[----:B------:R-:W-:Y:S05]  /*10710*/  BRA `(.L_x_359) ;  /* 0xffffffc000cc7947 */ /* 0x000fea000383ffff */
.L_x_255:
[----:B--2---:R2:W3:Y:S02]  /*10720*/  SYNCS.PHASECHK.TRANS64.TRYWAIT P0, [R17+URZ+0x32460], R26 ;  /* 0x0324601a110075a7 */ /* 0x0044e4000800017f */
[----:B---3--:R-:W-:Y:S05]  /*10730*/  @!P0 NANOSLEEP.SYNCS 0x989680 ;  /* 0x009896800000895d */ /* 0x008fea0003900000 */
[----:B------:R-:W3:Y:S02]  /*10740*/  @!P0 SYNCS.PHASECHK.TRANS64 P0, [R17+URZ+0x32460], R26 ;  /* 0x0324601a110085a7 */ /* 0x000ee4000800007f */
[----:B---3--:R-:W-:Y:S05]  /*10750*/  @!P0 BRA `(.L_x_255) ;  /* 0xfffffffc00f08947 */ /* 0x008fea000383ffff */
[----:B------:R-:W-:Y:S05]  /*10760*/  BRA `(.L_x_360) ;  /* 0xffffffc4001c7947 */ /* 0x000fea000383ffff */
.L_x_256:
        /* <DEDUP_REMOVED lines=8> */
.L_x_362:
[----:B------:R-:W-:Y:S05]  /*107f0*/  BSYNC B1 ;  /* 0x0000000000017941 */ /* 0x000fea0003800000 */
.L_x_361:
        /* <DEDUP_REMOVED lines=9> */
.L_x_363:
[----:B------:R-:W-:Y:S01]  /*10890*/  IMAD.MOV.U32 R13, RZ, RZ, R23 ;  /* 0x000000ffff0d7224 */ /* 0x000fe200078e0017 */
[----:B------:R-:W-:Y:S02]  /*108a0*/  MOV R12, 0x1 ;  /* 0x00000001000c7802 */ /* 0x000fe40000000f00 */
[----:B------:R-:W-:-:S13]  /*108b0*/  IADD3 R2, P0, R14, R0, RZ ;  /* 0x000000000e027210 */ /* 0x000fda0007f1e0ff */
[----:B------:R-:W-:Y:S05]  /*108c0*/  WARPSYNC.COLLECTIVE R15, `(.L_x_364) ;  /* 0x000000000f087348 */ /* 0x000fea0003c00000 */
[----:B------:R0:W1:Y:S02]  /*108d0*/  SHFL.IDX P6, R14, R13, R12, R11 ;  /* 0x0000000c0d0e7389 */ /* 0x00006400000c000b */
[----:B01----:R-:W-:Y:S01]  /*108e0*/  ENDCOLLECTIVE ;  /* 0x000000000000791b */ /* 0x003fe20003800000 */
.L_x_364:
        /* <DEDUP_REMOVED lines=13> */
.L_x_365:
[----:B------:R-:W-:Y:S02]  /*109c0*/  IMAD.MOV.U32 R13, RZ, RZ, R23 ;  /* 0x000000ffff0d7224 */ /* 0x000fe400078e0017 */
[----:B------:R-:W-:Y:S01]  /*109d0*/  IMAD.MOV.U32 R12, RZ, RZ, 0x2 ;  /* 0x00000002ff0c7424 */ /* 0x000fe200078e00ff */
[----:B------:R-:W-:-:S13]  /*109e0*/  IADD3 R2, P0, R14, R0, RZ ;  /* 0x000000000e027210 */ /* 0x000fda0007f1e0ff */
[----:B------:R-:W-:Y:S05]  /*109f0*/  WARPSYNC.COLLECTIVE R15, `(.L_x_366) ;  /* 0x000000000f087348 */ /* 0x000fea0003c00000 */
[----:B------:R0:W1:Y:S02]  /*10a00*/  SHFL.IDX P6, R14, R13, R12, R11 ;  /* 0x0000000c0d0e7389 */ /* 0x00006400000c000b */
[----:B01----:R-:W-:Y:S01]  /*10a10*/  ENDCOLLECTIVE ;  /* 0x000000000000791b */ /* 0x003fe20003800000 */
.L_x_366:
        /* <DEDUP_REMOVED lines=13> */
.L_x_367:
[----:B------:R-:W-:Y:S02]  /*10af0*/  IMAD.MOV.U32 R13, RZ, RZ, R23 ;  /* 0x000000ffff0d7224 */ /* 0x000fe400078e0017 */
[----:B------:R-:W-:Y:S01]  /*10b00*/  IMAD.MOV.U32 R12, RZ, RZ, 0x3 ;  /* 0x00000003ff0c7424 */ /* 0x000fe200078e00ff */
[----:B------:R-:W-:-:S13]  /*10b10*/  IADD3 R2, P0, R14, R0, RZ ;  /* 0x000000000e027210 */ /* 0x000fda0007f1e0ff */
[----:B------:R-:W-:Y:S05]  /*10b20*/  WARPSYNC.COLLECTIVE R15, `(.L_x_368) ;  /* 0x000000000f087348 */ /* 0x000fea0003c00000 */
[----:B------:R0:W1:Y:S02]  /*10b30*/  SHFL.IDX P6, R14, R13, R12, R11 ;  /* 0x0000000c0d0e7389 */ /* 0x00006400000c000b */
[----:B01----:R-:W-:Y:S01]  /*10b40*/  ENDCOLLECTIVE ;  /* 0x000000000000791b */ /* 0x003fe20003800000 */
.L_x_368:
        /* <DEDUP_REMOVED lines=13> */
.L_x_369:
[----:B------:R-:W-:Y:S02]  /*10c20*/  IMAD.MOV.U32 R13, RZ, RZ, R23 ;  /* 0x000000ffff0d7224 */ /* 0x000fe400078e0017 */
[----:B------:R-:W-:Y:S01]  /*10c30*/  IMAD.MOV.U32 R12, RZ, RZ, 0x4 ;  /* 0x00000004ff0c7424 */ /* 0x000fe200078e00ff */
[----:B------:R-:W-:-:S13]  /*10c40*/  IADD3 R2, P0, R14, R0, RZ ;  /* 0x000000000e027210 */ /* 0x000fda0007f1e0ff */
[----:B------:R-:W-:Y:S05]  /*10c50*/  WARPSYNC.COLLECTIVE R15, `(.L_x_370) ;  /* 0x000000000f087348 */ /* 0x000fea0003c00000 */
[----:B------:R0:W1:Y:S02]  /*10c60*/  SHFL.IDX P6, R14, R13, R12, R11 ;  /* 0x0000000c0d0e7389 */ /* 0x00006400000c000b */
[----:B01----:R-:W-:Y:S01]  /*10c70*/  ENDCOLLECTIVE ;  /* 0x000000000000791b */ /* 0x003fe20003800000 */
.L_x_370:
        /* <DEDUP_REMOVED lines=13> */
.L_x_371:
[----:B------:R-:W-:Y:S02]  /*10d50*/  IMAD.MOV.U32 R13, RZ, RZ, R23 ;  /* 0x000000ffff0d7224 */ /* 0x000fe400078e0017 */
[----:B------:R-:W-:Y:S01]  /*10d60*/  IMAD.MOV.U32 R12, RZ, RZ, 0x5 ;  /* 0x00000005ff0c7424 */ /* 0x000fe200078e00ff */
[----:B------:R-:W-:-:S07]  /*10d70*/  MOV R2, R14 ;  /* 0x0000000e00027202 */ /* 0x000fce0000000f00 */
[----:B------:R-:W-:Y:S05]  /*10d80*/  WARPSYNC.COLLECTIVE R15, `(.L_x_372) ;  /* 0x000000000f087348 */ /* 0x000fea0003c00000 */
[----:B------:R0:W1:Y:S02]  /*10d90*/  SHFL.IDX P6, R14, R13, R12, R11 ;  /* 0x0000000c0d0e7389 */ /* 0x00006400000c000b */
[----:B01----:R-:W-:Y:S01]  /*10da0*/  ENDCOLLECTIVE ;  /* 0x000000000000791b */ /* 0x003fe20003800000 */
.L_x_372:
        /* <DEDUP_REMOVED lines=14> */
.L_x_373:
[----:B------:R-:W-:Y:S05]  /*10e90*/  BRA `(.L_x_374) ;  /* 0xffffffc000647947 */ /* 0x000fea000383ffff */
.L_x_262:
[----:B0-----:R0:W3:Y:S02]  /*10ea0*/  SYNCS.PHASECHK.TRANS64.TRYWAIT P0, [R7+URZ+0x32420], R0 ;  /* 0x03242000070075a7 */ /* 0x0010e4000800017f */
[----:B---3--:R-:W-:Y:S05]  /*10eb0*/  @!P0 NANOSLEEP.SYNCS 0x989680 ;  /* 0x009896800000895d */ /* 0x008fea0003900000 */
[----:B------:R-:W3:Y:S02]  /*10ec0*/  @!P0 SYNCS.PHASECHK.TRANS64 P0, [R7+URZ+0x32420], R0 ;  /* 0x03242000070085a7 */ /* 0x000ee4000800007f */
[----:B---3--:R-:W-:Y:S05]  /*10ed0*/  @!P0 BRA `(.L_x_262) ;  /* 0xfffffffc00f08947 */ /* 0x008fea000383ffff */
[----:B------:R-:W-:Y:S05]  /*10ee0*/  BRA `(.L_x_375) ;  /* 0xffffffc400107947 */ /* 0x000fea000383ffff */
.L_x_263:
        /* <DEDUP_REMOVED lines=11> */
.L_x_377:
[----:B------:R-:W-:Y:S05]  /*10fa0*/  BSYNC B0 ;  /* 0x0000000000007941 */ /* 0x000fea0003800000 */
.L_x_376:
[----:B------:R-:W-:Y:S05]  /*10fb0*/  BRA `(.L_x_378) ;  /* 0xffffffc000f87947 */ /* 0x000fea000383ffff */
.L_x_266:
[----:B------:R-:W-:Y:S01]  /*10fc0*/  BSSY B1, `(.L_x_379) ;  /* 0x0000006000017945 */ /* 0x000fe20003800000 */
[----:B------:R-:W-:-:S07]  /*10fd0*/  IMAD.MOV.U32 R15, RZ, RZ, -0x1 ;  /* 0xffffffffff0f7424 */ /* 0x000fce00078e00ff */
[----:B012---:R-:W-:Y:S05]  /*10fe0*/  WARPSYNC.COLLECTIVE R15, `(.L_x_380) ;  /* 0x000000000f0c7348 */ /* 0x007fea0003c00000 */
[----:B------:R-:W-:Y:S02]  /*10ff0*/  ELECT P6, UR62, PT ;  /* 0x00000000003e782f */ /* 0x000fe400038c0000 */
[----:B------:R-:W-:Y:S01]  /*11000*/  MOV R14, UR62 ;  /* 0x0000003e000e7c02 */ /* 0x000fe20008000f00 */
[----:B012---:R-:W-:Y:S10]  /*11010*/  ENDCOLLECTIVE ;  /* 0x000000000000791b */ /* 0x007ff40003800000 */
.L_x_380:
[----:B------:R-:W-:Y:S05]  /*11020*/  BSYNC B1 ;  /* 0x0000000000017941 */ /* 0x000fea0003800000 */
.L_x_379:
[----:B------:R-:W-:Y:S05]  /*11030*/  BRA `(.L_x_381) ;  /* 0xffffffc000f07947 */ /* 0x000fea000383ffff */
.L_x_268:
[----:B0-----:R0:W3:Y:S02]  /*11040*/  SYNCS.PHASECHK.TRANS64.TRYWAIT P1, [R5+URZ+0x32440], R0 ;  /* 0x03244000050075a7 */ /* 0x0010e4000802017f */
[----:B---3--:R-:W-:Y:S05]  /*11050*/  @!P1 NANOSLEEP.SYNCS 0x989680 ;  /* 0x009896800000995d */ /* 0x008fea0003900000 */
[----:B------:R-:W3:Y:S02]  /*11060*/  @!P1 SYNCS.PHASECHK.TRANS64 P1, [R5+URZ+0x32440], R0 ;  /* 0x03244000050095a7 */ /* 0x000ee4000802007f */
[----:B---3--:R-:W-:Y:S05]  /*11070*/  @!P1 BRA `(.L_x_268) ;  /* 0xfffffffc00f09947 */ /* 0x008fea000383ffff */
[----:B------:R-:W-:Y:S05]  /*11080*/  BRA `(.L_x_382) ;  /* 0xffffffc400107947 */ /* 0x000fea000383ffff */
.L_x_270:
[----:B---3--:R3:W4:Y:S02]  /*11090*/  SYNCS.PHASECHK.TRANS64.TRYWAIT P1, [R3+URZ+0x32440], R2 ;  /* 0x03244002030075a7 */ /* 0x008724000802017f */
[----:B----4-:R-:W-:Y:S05]  /*110a0*/  @!P1 NANOSLEEP.SYNCS 0x989680 ;  /* 0x009896800000995d */ /* 0x010fea0003900000 */
[----:B------:R-:W4:Y:S02]  /*110b0*/  @!P1 SYNCS.PHASECHK.TRANS64 P1, [R3+URZ+0x32440], R2 ;  /* 0x03244002030095a7 */ /* 0x000f24000802007f */
[----:B----4-:R-:W-:Y:S05]  /*110c0*/  @!P1 BRA `(.L_x_270) ;  /* 0xfffffffc00f09947 */ /* 0x010fea000383ffff */
[----:B------:R-:W-:Y:S05]  /*110d0*/  BRA `(.L_x_383) ;  /* 0xffffffc4001c7947 */ /* 0x000fea000383ffff */
.L_x_272:
[----:B----4-:R4:W0:Y:S02]  /*110e0*/  SYNCS.PHASECHK.TRANS64.TRYWAIT P1, [R5+URZ+0x32460], R0 ;  /* 0x03246000050075a7 */ /* 0x010824000802017f */
[----:B0-----:R-:W-:Y:S05]  /*110f0*/  @!P1 NANOSLEEP.SYNCS 0x989680 ;  /* 0x009896800000995d */ /* 0x001fea0003900000 */
[----:B------:R-:W0:Y:S02]  /*11100*/  @!P1 SYNCS.PHASECHK.TRANS64 P1, [R5+URZ+0x32460], R0 ;  /* 0x03246000050095a7 */ /* 0x000e24000802007f */
[----:B0-----:R-:W-:Y:S05]  /*11110*/  @!P1 BRA `(.L_x_272) ;  /* 0xfffffffc00f09947 */ /* 0x001fea000383ffff */
[----:B------:R-:W-:Y:S05]  /*11120*/  BRA `(.L_x_384) ;  /* 0xffffffc400187947 */ /* 0x000fea000383ffff */
.L_x_385:
        /* <DEDUP_REMOVED lines=13> */
.L_x_6449:


//--------------------- .text._ZN7cutlass13device_kernelIN5flash11enable_sm90INS1_16FlashAttnFwdSm90INS1_25CollectiveMainloopFwdSm90ILi2EN4cute5tupleIJNS5_1CILi1EEES8_S8_EEENS6_IJNS7_ILi128EEENS7_ILi96EEENS7_ILi64EEEEEELi256ENS_6half_tEfNS_4arch4Sm90ELb0ELb0ELb1ELb1ELb1ELb0ELb0ELb1ELb0ELb1ELb0ELb0EEENS1_21CollectiveEpilogueFwdINS6_IJSA_NS7_ILi256EEESB_EEES9_SE_SG_Li256ELb1ELb1ELb0ELb0EEENS1_36VarlenDynamicPersistentTileSchedulerILi128ELi96ELi256ELi128ELb0ELb1ELb1ELb0ELb1ELb1EEEEEEEEEvNT_6ParamsE --------------------------
	.section	.text._ZN7cutlass13device_kernelIN5flash11enable_sm90INS1_16FlashAttnFwdSm90INS1_25CollectiveMainloopFwdSm90ILi2EN4cute5tupleIJNS5_1CILi1EEES8_S8_EEENS6_IJNS7_ILi128EEENS7_ILi96EEENS7_ILi64EEEEEELi256ENS_6half_tEfNS_4arch4Sm90ELb0ELb0ELb1ELb1ELb1ELb0ELb0ELb1ELb0ELb1ELb0ELb0EEENS1_21CollectiveEpilogueFwdINS6_IJSA_NS7_ILi256EEESB_EEES9_SE_SG_Li256ELb1ELb1ELb0ELb0EEENS1_36VarlenDynamicPersistentTileSchedulerILi128ELi96ELi256ELi128ELb0ELb1ELb1ELb0ELb1ELb1EEEEEEEEEvNT_6ParamsE,"ax",@progbits
	.align	128
.text._ZN7cutlass13device_kernelIN5flash11enable_sm90INS1_16FlashAttnFwdSm90INS1_25CollectiveMainloopFwdSm90ILi2EN4cute5tupleIJNS5_1CILi1EEES8_S8_EEENS6_IJNS7_ILi128EEENS7_ILi96EEENS7_ILi64EEEEEELi256ENS_6half_tEfNS_4arch4Sm90ELb0ELb0ELb1ELb1ELb1ELb0ELb0ELb1ELb0ELb1ELb0ELb0EEENS1_21CollectiveEpilogueFwdINS6_IJSA_NS7_ILi256EEESB_EEES9_SE_SG_Li256ELb1ELb1ELb0ELb0EEENS1_36VarlenDynamicPersistentTileSchedulerILi128ELi96ELi256ELi128ELb0ELb1ELb1ELb0ELb1ELb1EEEEEEEEEvNT_6ParamsE:
        .type           _ZN7cutlass13device_kernelIN5flash11enable_sm90INS1_16FlashAttnFwdSm90INS1_25CollectiveMainloopFwdSm90ILi2EN4cute5tupleIJNS5_1CILi1EEES8_S8_EEENS6_IJNS7_ILi128EEENS7_ILi96EEENS7_ILi64EEEEEELi256ENS_6half_tEfNS_4arch4Sm90ELb0ELb0ELb1ELb1ELb1ELb0ELb0ELb1ELb0ELb1ELb0ELb0EEENS1_21CollectiveEpilogueFwdINS6_IJSA_NS7_ILi256EEESB_EEES9_SE_SG_Li256ELb1ELb1ELb0ELb0EEENS1_36VarlenDynamicPersistentTileSchedulerILi128ELi96ELi256ELi128ELb0ELb1ELb1ELb0ELb1ELb1EEEEEEEEEvNT_6ParamsE,@function
        .size           _ZN7cutlass13device_kernelIN5flash11enable_sm90INS1_16FlashAttnFwdSm90INS1_25CollectiveMainloopFwdSm90ILi2EN4cute5tupleIJNS5_1CILi1EEES8_S8_EEENS6_IJNS7_ILi128EEENS7_ILi96EEENS7_ILi64EEEEEELi256ENS_6half_tEfNS_4arch4Sm90ELb0ELb0ELb1ELb1ELb1ELb0ELb0ELb1ELb0ELb1ELb0ELb0EEENS1_21CollectiveEpilogueFwdINS6_IJSA_NS7_ILi256EEESB_EEES9_SE_SG_Li256ELb1ELb1ELb0ELb0EEENS1_36VarlenDynamicPersistentTileSchedulerILi128ELi96ELi256ELi128ELb0ELb1ELb1ELb0ELb1ELb1EEEEEEEEEvNT_6ParamsE,(.L_x_6450 - _ZN7cutlass13device_kernelIN5flash11enable_sm90INS1_16FlashAttnFwdSm90INS1_25CollectiveMainloopFwdSm90ILi2EN4cute5tupleIJNS5_1CILi1EEES8_S8_EEENS6_IJNS7_ILi128EEENS7_ILi96EEENS7_ILi64EEEEEELi256ENS_6half_tEfNS_4arch4Sm90ELb0ELb0ELb1ELb1ELb1ELb0ELb0ELb1ELb0ELb1ELb0ELb0EEENS1_21CollectiveEpilogueFwdINS6_IJSA_NS7_ILi256EEESB_EEES9_SE_SG_Li256ELb1ELb1ELb0ELb0EEENS1_36VarlenDynamicPersistentTileSchedulerILi128ELi96ELi256ELi128ELb0ELb1ELb1ELb0ELb1ELb1EEEEEEEEEvNT_6ParamsE)
        .other          _ZN7cutlass13device_kernelIN5flash11enable_sm90INS1_16FlashAttnFwdSm90INS1_25CollectiveMainloopFwdSm90ILi2EN4cute5tupleIJNS5_1CILi1EEES8_S8_EEENS6_IJNS7_ILi128EEENS7_ILi96EEENS7_ILi64EEEEEELi256ENS_6half_tEfNS_4arch4Sm90ELb0ELb0ELb1ELb1ELb1ELb0ELb0ELb1ELb0ELb1ELb0ELb0EEENS1_21CollectiveEpilogueFwdINS6_IJSA_NS7_ILi256EEESB_EEES9_SE_SG_Li256ELb1ELb1ELb0ELb0EEENS1_36VarlenDynamicPersistentTileSchedulerILi128ELi96ELi256ELi128ELb0ELb1ELb1ELb0ELb1ELb1EEEEEEEEEvNT_6ParamsE,@"STO_CUDA_ENTRY STV_DEFAULT"
_ZN7cutlass13device_kernelIN5flash11enable_sm90INS1_16FlashAttnFwdSm90INS1_25CollectiveMainloopFwdSm90ILi2EN4cute5tupleIJNS5_1CILi1EEES8_S8_EEENS6_IJNS7_ILi128EEENS7_ILi96EEENS7_ILi64EEEEEELi256ENS_6half_tEfNS_4arch4Sm90ELb0ELb0ELb1ELb1ELb1ELb0ELb0ELb1ELb0ELb1ELb0ELb0EEENS1_21CollectiveEpilogueFwdINS6_IJSA_NS7_ILi256EEESB_EEES9_SE_SG_Li256ELb1ELb1ELb0ELb0EEENS1_36VarlenDynamicPersistentTileSchedulerILi128ELi96ELi256ELi128ELb0ELb1ELb1ELb0ELb1ELb1EEEEEEEEEvNT_6ParamsE:
        /* <DEDUP_REMOVED lines=45> */
.L_x_386:
        /* <DEDUP_REMOVED lines=22> */
.L_x_387:
        /* <DEDUP_REMOVED lines=18> */
.L_x_388:
        /* <DEDUP_REMOVED lines=22> */
.L_x_389:
        /* <DEDUP_REMOVED lines=23> */
.L_x_390:
        /* <DEDUP_REMOVED lines=8> */
.L_x_392:
[----:B------:R-:W-:-:S08]  /*08a0*/  NOP ;  /* 0x0000000000007918 */ /* 0x000fd00000000000 */
[----:B------:R-:W0:Y:S02]  /*08b0*/  USETMAXREG.TRY_ALLOC.CTAPOOL UP0, 0xe8 ;  /* 0x000000e8000079c8 */ /* 0x000e240008000600 */
[----:B0-----:R-:W-:-:S13]  /*08c0*/  PLOP3.LUT P0, PT, PT, PT, UP0, 0x80, 0x0 ;  /* 0x000000000000781c */ /* 0x001fda0003f0f008 */
[----:B------:R-:W-:Y:S05]  /*08d0*/  @!P0 BRA `(.L_x_392) ;  /* 0xfffffffc00f08947 */ /* 0x000fea000383ffff */
[----:B------:R-:W0:Y:S01]  /*08e0*/  S2R R0, SR_TID.X ;  /* 0x0000000000007919 */ /* 0x000e220000002100 */
[----:B------:R-:W1:Y:S01]  /*08f0*/  S2UR UR5, SR_CgaCtaId ;  /* 0x00000000000579c3 */ /* 0x000e620000008800 */
[----:B------:R-:W-:-:S07]  /*0900*/  UMOV UR4, 0x400 ;  /* 0x0000040000047882 */ /* 0x000fce0000000000 */
[----:B------:R-:W-:Y:S06]  /*0910*/  BAR.ARV 0x8, 0x180 ;  /* 0x0206000000007b1d */ /* 0x000fec0000002000 */
[----:B-1----:R-:W-:Y:S01]  /*0920*/  ULEA UR4, UR5, UR4, 0x18 ;  /* 0x0000000405047291 */ /* 0x002fe2000f8ec03f */
[----:B0-----:R-:W-:-:S04]  /*0930*/  SHF.R.U32.HI R0, RZ, 0x7, R0 ;  /* 0x00000007ff007819 */ /* 0x001fc80000011600 */
[----:B------:R-:W-:-:S13]  /*0940*/  ISETP.NE.AND P0, PT, R0, 0x1, PT ;  /* 0x000000010000780c */ /* 0x000fda0003f05270 */
[----:B------:R-:W-:Y:S08]  /*0950*/  @!P0 BAR.ARV 0x9, 0x100 ;  /* 0x0244000000008b1d */ /* 0x000ff00000002000 */
[----:B------:R-:W-:Y:S06]  /*0960*/  BAR.SYNC.DEFER_BLOCKING 0x5, 0x180 ;  /* 0x0146000000007b1d */ /* 0x000fec0000010000 */
[----:B------:R-:W0:Y:S01]  /*0970*/  LDS.128 R12, [UR4+0x228d0] ;  /* 0x0228d004ff0c7984 */ /* 0x000e220008000c00 */
[----:B------:R-:W-:Y:S01]  /*0980*/  ULDC UR4, c[0x0][0xc3c] ;  /* 0x00030f0000047ab9 */ /* 0x000fe20000000800 */
[----:B------:R-:W-:Y:S06]  /*0990*/  BAR.ARV 0x4, 0x180 ;  /* 0x0106000000007b1d */ /* 0x000fec0000002000 */
[----:B0-----:R-:W-:-:S13]  /*09a0*/  ISETP.GE.AND P0, PT, R15, UR4, PT ;  /* 0x000000040f007c0c */ /* 0x001fda000bf06270 */
[----:B------:R-:W-:Y:S05]  /*09b0*/  @P0 EXIT ;  /* 0x000000000000094d */ /* 0x000fea0003800000 */
[----:B------:R-:W0:Y:S01]  /*09c0*/  S2R R0, SR_TID.X ;  /* 0x0000000000007919 */ /* 0x000e220000002100 */
[----:B------:R-:W-:Y:S01]  /*09d0*/  R2UR UR5, R13 ;  /* 0x000000000d0572ca */ /* 0x000fe200000e0000 */
[----:B------:R-:W-:Y:S01]  /*09e0*/  ULOP3.LUT UR48, UR37, 0x1, URZ, 0xfc, !UPT ;  /* 0x0000000125307892 */ /* 0x000fe2000f8efc3f */
[----:B------:R-:W-:Y:S01]  /*09f0*/  R2UR UR6, R14 ;  /* 0x000000000e0672ca */ /* 0x000fe200000e0000 */
[----:B------:R-:W-:Y:S01]  /*0a00*/  UMOV UR47, URZ ;  /* 0x0000003f002f7c82 */ /* 0x000fe20008000000 */
[----:B------:R-:W-:Y:S01]  /*0a10*/  UMOV UR46, URZ ;  /* 0x0000003f002e7c82 */ /* 0x000fe20008000000 */
[----:B------:R-:W-:Y:S01]  /*0a20*/  UMOV UR36, URZ ;  /* 0x0000003f00247c82 */ /* 0x000fe20008000000 */
[----:B0-----:R-:W-:-:S05]  /*0a30*/  VIADD R209, R0, 0xffffff80 ;  /* 0xffffff8000d17836 */ /* 0x001fca0000000000 */
[----:B------:R-:W-:-:S04]  /*0a40*/  SHF.R.S32.HI R0, RZ, 0x1f, R209 ;  /* 0x0000001fff007819 */ /* 0x000fc800000114d1 */
[CC--:B------:R-:W-:Y:S02]  /*0a50*/  LEA.HI R3, R0.reuse, R209.reuse, RZ, 0x7 ;  /* 0x000000d100037211 */ /* 0x0c0fe400078f38ff */
[-C--:B------:R-:W-:Y:S02]  /*0a60*/  LEA.HI R4, R0, R209.reuse, RZ, 0x5 ;  /* 0x000000d100047211 */ /* 0x080fe400078f28ff */
[----:B------:R-:W-:Y:S02]  /*0a70*/  LOP3.LUT R2, R3, 0xffffff80, RZ, 0xc0, !PT ;  /* 0xffffff8003027812 */ /* 0x000fe400078ec0ff */
[----:B------:R-:W-:Y:S01]  /*0a80*/  SHF.R.S32.HI R200, RZ, 0x7, R3 ;  /* 0x00000007ffc87819 */ /* 0x000fe20000011403 */
[----:B------:R-:W-:Y:S02]  /*0a90*/  IMAD.SHL.U32 R6, R4, 0x20, RZ ;  /* 0x0000002004067824 */ /* 0x000fe400078e00ff */
[----:B------:R-:W-:Y:S01]  /*0aa0*/  IMAD.IADD R23, R209, 0x1, -R2 ;  /* 0x00000001d1177824 */ /* 0x000fe200078e0a02 */
[----:B------:R-:W-:-:S02]  /*0ab0*/  LEA.HI R2, R0, R209, RZ, 0x4 ;  /* 0x000000d100027211 */ /* 0x000fc400078f20ff */
[----:B------:R-:W-:Y:S02]  /*0ac0*/  LOP3.LUT R7, R6, 0xfffffc00, RZ, 0xc0, !PT ;  /* 0xfffffc0006077812 */ /* 0x000fe400078ec0ff */
[----:B------:R-:W-:Y:S02]  /*0ad0*/  SHF.R.S32.HI R8, RZ, 0x1f, R23 ;  /* 0x0000001fff087819 */ /* 0x000fe40000011417 */
[----:B------:R-:W-:Y:S02]  /*0ae0*/  SHF.R.S32.HI R5, RZ, 0x4, R2 ;  /* 0x00000004ff057819 */ /* 0x000fe40000011402 */
[----:B------:R-:W-:Y:S02]  /*0af0*/  LEA.HI R9, R8, R23, RZ, 0x2 ;  /* 0x0000001708097211 */ /* 0x000fe400078f10ff */
[----:B------:R-:W-:Y:S02]  /*0b00*/  LOP3.LUT R4, R2, 0x3fffff0, RZ, 0xc0, !PT ;  /* 0x03fffff002047812 */ /* 0x000fe400078ec0ff */
[----:B------:R-:W-:-:S02]  /*0b10*/  LEA.HI R6, R0, R209, RZ, 0x2 ;  /* 0x000000d100067211 */ /* 0x000fc400078f10ff */
[--C-:B------:R-:W-:Y:S01]  /*0b20*/  SHF.R.S32.HI R10, RZ, 0x2, R9.reuse ;  /* 0x00000002ff0a7819 */ /* 0x100fe20000011409 */
[----:B------:R-:W-:Y:S01]  /*0b30*/  IMAD.IADD R4, R209, 0x1, -R4 ;  /* 0x00000001d1047824 */ /* 0x000fe200078e0a04 */
[----:B------:R-:W-:Y:S02]  /*0b40*/  SHF.R.S32.HI R11, RZ, 0x1f, R9 ;  /* 0x0000001fff0b7819 */ /* 0x000fe40000011409 */
[----:B------:R-:W-:Y:S01]  /*0b50*/  LEA.HI R2, R2, R5, RZ, 0x1 ;  /* 0x0000000502027211 */ /* 0x000fe200078f08ff */
[----:B------:R-:W-:Y:S01]  /*0b60*/  IMAD R7, R4, 0x40, R7 ;  /* 0x0000004004077824 */ /* 0x000fe200078e0207 */
[----:B------:R-:W-:Y:S02]  /*0b70*/  LOP3.LUT R6, R6, 0xfffffffc, RZ, 0xc0, !PT ;  /* 0xfffffffc06067812 */ /* 0x000fe400078ec0ff */
[----:B------:R-:W-:Y:S02]  /*0b80*/  LEA.HI R11, R11, R10, RZ, 0x3 ;  /* 0x0000000a0b0b7211 */ /* 0x000fe400078f18ff */
[----:B------:R-:W-:Y:S01]  /*0b90*/  LEA.HI R0, R0, R209, RZ, 0x3 ;  /* 0x000000d100007211 */ /* 0x000fe200078f18ff */
[----:B------:R-:W-:Y:S01]  /*0ba0*/  IMAD.IADD R6, R209, 0x1, -R6 ;  /* 0x00000001d1067824 */ /* 0x000fe200078e0a06 */
[----:B------:R-:W-:-:S02]  /*0bb0*/  LOP3.LUT R2, R2, 0x1ffffffe, RZ, 0xc0, !PT ;  /* 0x1ffffffe02027812 */ /* 0x000fc400078ec0ff */
[----:B------:R-:W-:Y:S02]  /*0bc0*/  LOP3.LUT R11, R11, 0xfffffff8, RZ, 0xc0, !PT ;  /* 0xfffffff80b0b7812 */ /* 0x000fe400078ec0ff */
[----:B------:R-:W-:Y:S01]  /*0bd0*/  LEA.HI R8, R8, R23, RZ, 0x5 ;  /* 0x0000001708087211 */ /* 0x000fe200078f28ff */
[----:B------:R-:W-:Y:S01]  /*0be0*/  IMAD.IADD R2, R5, 0x1, -R2 ;  /* 0x0000000105027824 */ /* 0x000fe200078e0a02 */
[----:B------:R-:W-:Y:S01]  /*0bf0*/  LEA.HI R3, R3, R200, RZ, 0x1 ;  /* 0x000000c803037211 */ /* 0x000fe200078f08ff */
[----:B------:R-:W-:Y:S01]  /*0c00*/  IMAD.IADD R11, R10, 0x1, -R11 ;  /* 0x000000010a0b7824 */ /* 0x000fe200078e0a0b */
[----:B------:R-:W-:Y:S01]  /*0c10*/  LOP3.LUT R4, R0, 0xfffffff8, RZ, 0xc0, !PT ;  /* 0xfffffff800047812 */ /* 0x000fe200078ec0ff */
[----:B------:R-:W-:Y:S01]  /*0c20*/  IMAD R204, R2, 0x8, R7 ;  /* 0x0000000802cc7824 */ /* 0x000fe200078e0207 */
[----:B------:R-:W-:Y:S01]  /*0c30*/  SHF.R.S32.HI R8, RZ, 0x5, R8 ;  /* 0x00000005ff087819 */ /* 0x000fe20000011408 */
[----:B------:R-:W-:Y:S01]  /*0c40*/  IMAD.MOV.U32 R7, RZ, RZ, R15 ;  /* 0x000000ffff077224 */ /* 0x000fe200078e000f */
[----:B------:R-:W-:Y:S01]  /*0c50*/  LEA.HI R5, R6, R6, RZ, 0x1 ;  /* 0x0000000606057211 */ /* 0x000fe200078f08ff */
[----:B------:R-:W-:Y:S01]  /*0c60*/  IMAD.IADD R19, R209, 0x1, -R4 ;  /* 0x00000001d1137824 */ /* 0x000fe200078e0a04 */
[----:B------:R-:W-:Y:S01]  /*0c70*/  LOP3.LUT R3, R3, 0x3fffffe, RZ, 0xc0, !PT ;  /* 0x03fffffe03037812 */ /* 0x000fe200078ec0ff */
[----:B------:R-:W-:Y:S01]  /*0c80*/  IMAD R8, R8, 0x10, R11 ;  /* 0x0000001008087824 */ /* 0x000fe200078e020b */
[----:B------:R-:W-:Y:S01]  /*0c90*/  LOP3.LUT R5, R5, 0x1ffffffe, RZ, 0xc0, !PT ;  /* 0x1ffffffe05057812 */ /* 0x000fe200078ec0ff */
[----:B------:R-:W-:Y:S01]  /*0ca0*/  IMAD.SHL.U32 R2, R19, 0x8, RZ ;  /* 0x0000000813027824 */ /* 0x000fe200078e00ff */
[----:B------:R-:W-:-:S02]  /*0cb0*/  IADD3 R3, R200, -R3, RZ ;  /* 0x80000003c8037210 */ /* 0x000fc40007ffe0ff */
[----:B------:R-:W-:Y:S01]  /*0cc0*/  LOP3.LUT R202, R9, 0x7ffffffc, RZ, 0xc0, !PT ;  /* 0x7ffffffc09ca7812 */ /* 0x000fe200078ec0ff */
[----:B------:R-:W-:Y:S01]  /*0cd0*/  IMAD.IADD R6, R6, 0x1, -R5 ;  /* 0x0000000106067824 */ /* 0x000fe200078e0a05 */
[----:B------:R-:W-:Y:S01]  /*0ce0*/  SHF.R.S32.HI R22, RZ, 0x3, R0 ;  /* 0x00000003ff167819 */ /* 0x000fe20000011400 */
[----:B------:R-:W-:Y:S01]  /*0cf0*/  IMAD R201, R3, 0x40, R8 ;  /* 0x0000004003c97824 */ /* 0x000fe200078e0208 */
[----:B------:R-:W-:Y:S01]  /*0d00*/  SHF.R.S32.HI R208, RZ, 0x1f, R2 ;  /* 0x0000001fffd07819 */ /* 0x000fe20000011402 */
[C---:B------:R-:W-:Y:S02]  /*0d10*/  VIADD R17, R2.reuse, 0x40 ;  /* 0x0000004002117836 */ /* 0x040fe40000000000 */
[----:B------:R-:W-:Y:S01]  /*0d20*/  VIADD R16, R2, 0x80 ;  /* 0x0000008002107836 */ /* 0x000fe20000000000 */
[----:B------:R-:W-:Y:S01]  /*0d30*/  LEA R203, R6, R201, 0x3 ;  /* 0x000000c906cb7211 */ /* 0x000fe200078e18ff */
[----:B------:R-:W-:Y:S01]  /*0d40*/  VIADD R18, R2, 0xc0 ;  /* 0x000000c002127836 */ /* 0x000fe20000000000 */
[----:B------:R-:W-:Y:S01]  /*0d50*/  SHF.R.S32.HI R207, RZ, 0x1f, R17 ;  /* 0x0000001fffcf7819 */ /* 0x000fe20000011411 */
[----:B------:R-:W-:Y:S01]  /*0d60*/  IMAD.IADD R202, R23, 0x1, -R202 ;  /* 0x0000000117ca7824 */ /* 0x000fe200078e0aca */
[----:B------:R-:W-:-:S02]  /*0d70*/  SHF.R.S32.HI R206, RZ, 0x1f, R16 ;  /* 0x0000001fffce7819 */ /* 0x000fc40000011410 */
[----:B------:R-:W-:-:S07]  /*0d80*/  SHF.R.S32.HI R205, RZ, 0x1f, R18 ;  /* 0x0000001fffcd7819 */ /* 0x000fce0000011412 */
.L_x_438:
[----:B012---:R-:W0:Y:S01]  /*0d90*/  LDC.64 R4, c[0x0][0xc88] ;  /* 0x00032200ff047b82 */ /* 0x007e220000000a00 */
[----:B------:R-:W-:Y:S01]  /*0da0*/  ULDC.64 UR8, c[0x0][0xa28] ;  /* 0x00028a0000087ab9 */ /* 0x000fe20000000a00 */
[----:B------:R-:W-:Y:S01]  /*0db0*/  ULDC.64 UR10, c[0x0][0xa20] ;  /* 0x00028800000a7ab9 */ /* 0x000fe20000000a00 */
[----:B------:R-:W-:Y:S01]  /*0dc0*/  ULDC UR4, c[0x0][0x424] ;  /* 0x0001090000047ab9 */ /* 0x000fe20000000800 */
[----:B0-----:R-:W-:-:S06]  /*0dd0*/  IMAD.WIDE R4, R7, 0x4, R4 ;  /* 0x0000000407047825 */ /* 0x001fcc00078e0204 */
[----:B------:R-:W2:Y:S01]  /*0de0*/  LDG.E R4, desc[UR50][R4.64] ;  /* 0x0000003204047981 */ /* 0x000ea2000c1e1900 */
[----:B------:R-:W-:Y:S02]  /*0df0*/  UISETP.NE.U32.AND UP0, UPT, UR8, URZ, UPT ;  /* 0x0000003f0800728c */ /* 0x000fe4000bf05070 */
[----:B------:R-:W-:Y:S02]  /*0e00*/  UISETP.NE.U32.AND UP1, UPT, UR10, URZ, UPT ;  /* 0x0000003f0a00728c */ /* 0x000fe4000bf25070 */
[----:B------:R-:W-:Y:S02]  /*0e10*/  UISETP.NE.AND.EX UP0, UPT, UR9, URZ, UPT, UP0 ;  /* 0x0000003f0900728c */ /* 0x000fe4000bf05300 */
[----:B------:R-:W-:-:S04]  /*0e20*/  UISETP.NE.AND.EX UP1, UPT, UR11, URZ, UPT, UP1 ;  /* 0x0000003f0b00728c */ /* 0x000fc8000bf25310 */
[----:B------:R-:W-:Y:S02]  /*0e30*/  PLOP3.LUT P0, PT, PT, PT, UP0, 0x80, 0x0 ;  /* 0x000000000000781c */ /* 0x000fe40003f0f008 */
[----:B------:R-:W-:Y:S02]  /*0e40*/  PLOP3.LUT P1, PT, PT, PT, UP1, 0x80, 0x0 ;  /* 0x000000000000781c */ /* 0x000fe40003f2f018 */
[----:B--2---:R-:W-:-:S13]  /*0e50*/  R2UR UR38, R4 ;  /* 0x00000000042672ca */ /* 0x004fda00000e0000 */
[----:B------:R-:W-:Y:S02]  /*0e60*/  USHF.R.S32.HI UR39, URZ, 0x1f, UR38 ;  /* 0x0000001f3f277899 */ /* 0x000fe40008011426 */
[----:B------:R-:W-:Y:S02]  /*0e70*/  @UP0 ULEA UR8, UP2, UR38, UR8, 0x2 ;  /* 0x0000000826080291 */ /* 0x000fe4000f84103f */
[----:B------:R-:W-:Y:S02]  /*0e80*/  @UP1 ULEA UR10, UP3, UR38, UR10, 0x2 ;  /* 0x0000000a260a1291 */ /* 0x000fe4000f86103f */
[----:B------:R-:W-:Y:S02]  /*0e90*/  @UP0 ULEA.HI.X UR9, UR38, UR9, UR39, 0x2, UP2 ;  /* 0x0000000926090291 */ /* 0x000fe400090f1427 */
[----:B------:R-:W-:Y:S01]  /*0ea0*/  @UP1 ULEA.HI.X UR11, UR38, UR11, UR39, 0x2, UP3 ;  /* 0x0000000b260b1291 */ /* 0x000fe200098f1427 */
[----:B------:R-:W-:Y:S02]  /*0eb0*/  IMAD.U32 R4, RZ, RZ, UR8 ;  /* 0x00000008ff047e24 */ /* 0x000fe4000f8e00ff */
[----:B----4-:R-:W-:-:S02]  /*0ec0*/  IMAD.U32 R6, RZ, RZ, UR10 ;  /* 0x0000000aff067e24 */ /* 0x010fc4000f8e00ff */
[----:B------:R-:W-:Y:S01]  /*0ed0*/  IMAD.U32 R5, RZ, RZ, UR9 ;  /* 0x00000009ff057e24 */ /* 0x000fe2000f8e00ff */
[----:B------:R-:W-:Y:S01]  /*0ee0*/  ULDC.64 UR8, c[0x0][0x418] ;  /* 0x0001060000087ab9 */ /* 0x000fe20000000a00 */
[----:B------:R-:W-:-:S03]  /*0ef0*/  IMAD.U32 R7, RZ, RZ, UR11 ;  /* 0x0000000bff077e24 */ /* 0x000fc6000f8e00ff */
[----:B------:R-:W2:Y:S04]  /*0f00*/  @P0 LDG.E R4, desc[UR50][R4.64] ;  /* 0x0000003204040981 */ /* 0x000ea8000c1e1900 */
[----:B---3--:R-:W3:Y:S01]  /*0f10*/  @P1 LDG.E R6, desc[UR50][R6.64] ;  /* 0x0000003206061981 */ /* 0x008ee2000c1e1900 */
[----:B------:R-:W-:Y:S01]  /*0f20*/  UISETP.NE.U32.AND UP0, UPT, UR8, URZ, UPT ;  /* 0x0000003f0800728c */ /* 0x000fe2000bf05070 */
[----:B------:R-:W-:Y:S01]  /*0f30*/  CS2R R8, SRZ ;  /* 0x0000000000087805 */ /* 0x000fe2000001ff00 */
[----:B------:R-:W-:Y:S01]  /*0f40*/  UMOV UR40, UR5 ;  /* 0x0000000500287c82 */ /* 0x000fe20008000000 */
[----:B------:R-:W-:Y:S01]  /*0f50*/  ULDC UR5, c[0x0][0x2f0] ;  /* 0x0000bc0000057ab9 */ /* 0x000fe20000000800 */
[----:B------:R-:W-:Y:S01]  /*0f60*/  UISETP.NE.AND.EX UP0, UPT, UR9, URZ, UPT, UP0 ;  /* 0x0000003f0900728c */ /* 0x000fe2000bf05300 */
[----:B------:R-:W-:Y:S01]  /*0f70*/  IMAD.MOV.U32 R0, RZ, RZ, RZ ;  /* 0x000000ffff007224 */ /* 0x000fe200078e00ff */
[----:B------:R-:W-:Y:S01]  /*0f80*/  UMOV UR42, URZ ;  /* 0x0000003f002a7c82 */ /* 0x000fe20008000000 */
[----:B------:R-:W-:Y:S01]  /*0f90*/  UMOV UR41, UR6 ;  /* 0x0000000600297c82 */ /* 0x000fe20008000000 */
[----:B------:R-:W-:Y:S01]  /*0fa0*/  USEL UR4, UR4, 0x1, UP0 ;  /* 0x0000000104047887 */ /* 0x000fe20008000000 */
[----:B------:R-:W-:Y:S01]  /*0fb0*/  IMAD.MOV.U32 R150, RZ, RZ, RZ ;  /* 0x000000ffff967224 */ /* 0x000fe200078e00ff */
[----:B------:R-:W-:-:S02]  /*0fc0*/  CS2R R148, SRZ ;  /* 0x0000000000947805 */ /* 0x000fc4000001ff00 */
[----:B------:R-:W-:Y:S01]  /*0fd0*/  CS2R R146, SRZ ;  /* 0x0000000000927805 */ /* 0x000fe2000001ff00 */
[----:B------:R-:W-:Y:S01]  /*0fe0*/  UIMAD UR4, UR4, UR5, URZ ;  /* 0x00000005040472a4 */ /* 0x000fe2000f8e023f */
[----:B------:R-:W-:Y:S02]  /*0ff0*/  CS2R R144, SRZ ;  /* 0x0000000000907805 */ /* 0x000fe4000001ff00 */
[----:B------:R-:W-:Y:S02]  /*1000*/  CS2R R142, SRZ ;  /* 0x00000000008e7805 */ /* 0x000fe4000001ff00 */
[----:B------:R-:W-:Y:S02]  /*1010*/  CS2R R140, SRZ ;  /* 0x00000000008c7805 */ /* 0x000fe4000001ff00 */
[----:B------:R-:W-:Y:S02]  /*1020*/  CS2R R138, SRZ ;  /* 0x00000000008a7805 */ /* 0x000fe4000001ff00 */
[----:B------:R-:W-:-:S02]  /*1030*/  CS2R R136, SRZ ;  /* 0x0000000000887805 */ /* 0x000fc4000001ff00 */
[----:B------:R-:W-:Y:S02]  /*1040*/  CS2R R134, SRZ ;  /* 0x0000000000867805 */ /* 0x000fe4000001ff00 */
        /* <DEDUP_REMOVED lines=8> */
[----:B------:R-:W-:Y:S01]  /*10d0*/  CS2R R116, SRZ ;  /* 0x0000000000747805 */ /* 0x000fe2000001ff00 */
[----:B------:R-:W-:Y:S01]  /*10e0*/  IMAD.MOV.U32 R174, RZ, RZ, RZ ;  /* 0x000000ffffae7224 */ /* 0x000fe200078e00ff */
        /* <DEDUP_REMOVED lines=36> */
[----:B------:R-:W-:Y:S02]  /*1330*/  IMAD.MOV.U32 R160, RZ, RZ, RZ ;  /* 0x000000ffffa07224 */ /* 0x000fe400078e00ff */
[----:B------:R-:W-:Y:S01]  /*1340*/  IMAD.MOV.U32 R41, RZ, RZ, RZ ;  /* 0x000000ffff297224 */ /* 0x000fe200078e00ff */
[----:B--2---:R-:W-:-:S02]  /*1350*/  @P0 R2UR UR42, R4 ;  /* 0x00000000042a02ca */ /* 0x004fc400000e0000 */
[----:B------:R-:W-:Y:S02]  /*1360*/  PLOP3.LUT P0, PT, PT, PT, PT, 0x80, 0x0 ;  /* 0x000000000000781c */ /* 0x000fe40003f0f070 */
[----:B---3--:R-:W-:Y:S01]  /*1370*/  @P1 R2UR UR4, R6 ;  /* 0x00000000060412ca */ /* 0x008fe200000e0000 */
[----:B------:R-:W-:-:S14]  /*1380*/  @P1 BRA `(.L_x_393) ;  /* 0x0000000000341947 */ /* 0x000fdc0003800000 */
[----:B------:R-:W-:Y:S02]  /*1390*/  ULDC.64 UR6, c[0x0][0xa08] ;  /* 0x0002820000067ab9 */ /* 0x000fe40000000a00 */
[----:B------:R-:W-:-:S04]  /*13a0*/  ISETP.NE.U32.AND P1, PT, RZ, UR6, PT ;  /* 0x00000006ff007c0c */ /* 0x000fc8000bf25070 */
[----:B------:R-:W-:-:S13]  /*13b0*/  ISETP.NE.AND.EX P1, PT, RZ, UR7, PT, P1 ;  /* 0x00000007ff007c0c */ /* 0x000fda000bf25310 */
[----:B------:R-:W-:Y:S05]  /*13c0*/  @!P1 BRA `(.L_x_393) ;  /* 0x0000000000249947 */ /* 0x000fea0003800000 */
[----:B------:R-:W-:Y:S02]  /*13d0*/  ULDC.64 UR4, c[0x0][0xa08] ;  /* 0x0002820000047ab9 */ /* 0x000fe40000000a00 */
[----:B------:R-:W-:-:S06]  /*13e0*/  UIMAD.WIDE UR4, UR38, 0x4, UR4 ;  /* 0x00000004260478a5 */ /* 0x000fcc000f8e0204 */
[----:B------:R-:W-:Y:S01]  /*13f0*/  IMAD.U32 R4, RZ, RZ, UR4 ;  /* 0x00000004ff047e24 */ /* 0x000fe2000f8e00ff */
[----:B------:R-:W-:-:S05]  /*1400*/  MOV R5, UR5 ;  /* 0x0000000500057c02 */ /* 0x000fca0008000f00 */
[----:B------:R-:W2:Y:S04]  /*1410*/  LDG.E R6, desc[UR50][R4.64] ;  /* 0x0000003204067981 */ /* 0x000ea8000c1e1900 */
[----:B------:R-:W3:Y:S01]  /*1420*/  LDG.E R3, desc[UR50][R4.64+0x4] ;  /* 0x0000043204037981 */ /* 0x000ee2000c1e1900 */
[----:B--2---:R-:W-:Y:S02]  /*1430*/  R2UR UR4, R6 ;  /* 0x00000000060472ca */ /* 0x004fe400000e0000 */
[----:B---3--:R-:W-:-:S13]  /*1440*/  R2UR UR5, R3 ;  /* 0x00000000030572ca */ /* 0x008fda00000e0000 */
[----:B------:R-:W-:-:S12]  /*1450*/  UIADD3 UR4, -UR4, UR5, URZ ;  /* 0x0000000504047290 */ /* 0x000fd8000fffe13f */
.L_x_393:
[----:B------:R-:W-:Y:S01]  /*1460*/  UIADD3 UR42, -UR42, UR4, URZ ;  /* 0x000000042a2a7290 */ /* 0x000fe2000fffe13f */
[----:B------:R-:W-:Y:S01]  /*1470*/  IMAD.MOV.U32 R40, RZ, RZ, RZ ;  /* 0x000000ffff287224 */ /* 0x000fe200078e00ff */
[----:B------:R-:W-:Y:S01]  /*1480*/  CS2R R34, SRZ ;  /* 0x0000000000227805 */ /* 0x000fe2000001ff00 */
[----:B------:R-:W-:Y:S01]  /*1490*/  IMAD.MOV.U32 R161, RZ, RZ, RZ ;  /* 0x000000ffffa17224 */ /* 0x000fe200078e00ff */
[----:B------:R-:W-:Y:S01]  /*14a0*/  UISETP.GE.AND UP0, UPT, UR42, 0x1, UPT ;  /* 0x000000012a00788c */ /* 0x000fe2000bf06270 */
[----:B------:R-:W-:Y:S01]  /*14b0*/  CS2R R36, SRZ ;  /* 0x0000000000247805 */ /* 0x000fe2000001ff00 */
[----:B------:R-:W-:Y:S01]  /*14c0*/  UIADD3 UR4, UR42, 0x5f, URZ ;  /* 0x0000005f2a047890 */ /* 0x000fe2000fffe03f */
[----:B------:R-:W-:Y:S02]  /*14d0*/  CS2R R162, SRZ ;  /* 0x0000000000a27805 */ /* 0x000fe4000001ff00 */
[----:B------:R-:W-:Y:S01]  /*14e0*/  CS2R R32, SRZ ;  /* 0x0000000000207805 */ /* 0x000fe2000001ff00 */
[----:B------:R-:W-:Y:S01]  /*14f0*/  IMAD.MOV.U32 R10, RZ, RZ, RZ ;  /* 0x000000ffff0a7224 */ /* 0x000fe200078e00ff */
[----:B------:R-:W-:Y:S01]  /*1500*/  PLOP3.LUT P1, PT, PT, PT, UP0, 0x80, 0x0 ;  /* 0x000000000000781c */ /* 0x000fe20003f2f008 */
[----:B------:R-:W-:Y:S01]  /*1510*/  UIMAD.WIDE UR4, UR4, 0x2aaaaaab, URZ ;  /* 0x2aaaaaab040478a5 */ /* 0x000fe2000f8e023f */
[----:B------:R-:W-:-:S02]  /*1520*/  CS2R R26, SRZ ;  /* 0x00000000001a7805 */ /* 0x000fc4000001ff00 */
[----:B------:R-:W-:Y:S02]  /*1530*/  CS2R R28, SRZ ;  /* 0x00000000001c7805 */ /* 0x000fe4000001ff00 */
[----:B------:R-:W-:Y:S01]  /*1540*/  CS2R R24, SRZ ;  /* 0x0000000000187805 */ /* 0x000fe2000001ff00 */
[----:B------:R-:W-:-:S04]  /*1550*/  USHF.R.U32.HI UR43, URZ, 0x1f, UR5 ;  /* 0x0000001f3f2b7899 */ /* 0x000fc80008011605 */
[----:B------:R-:W-:Y:S02]  /*1560*/  ULEA.HI.SX32 UR43, UR5, UR43, 0x1c ;  /* 0x0000002b052b7291 */ /* 0x000fe4000f8fe23f */
[----:B------:R-:W-:Y:S10]  /*1570*/  @!P1 BRA `(.L_x_394) ;  /* 0x00000050001c9947 */ /* 0x000ff40003800000 */
[----:B------:R-:W0:Y:S01]  /*1580*/  SHFL.IDX PT, R0, R200, RZ, 0x1f ;  /* 0x00001fffc8007589 */ /* 0x000e2200000e0000 */
[----:B------:R-:W1:Y:S01]  /*1590*/  S2UR UR44, SR_CgaCtaId ;  /* 0x00000000002c79c3 */ /* 0x000e620000008800 */
[----:B------:R-:W-:Y:S01]  /*15a0*/  UMOV UR45, 0x400 ;  /* 0x00000400002d7882 */ /* 0x000fe20000000000 */
[----:B0-----:R-:W-:Y:S01]  /*15b0*/  R2UR UR4, R0 ;  /* 0x00000000000472ca */ /* 0x001fe200000e0000 */
[----:B-1----:R-:W-:-:S04]  /*15c0*/  ULEA UR45, UR44, UR45, 0x18 ;  /* 0x0000002d2c2d7291 */ /* 0x002fc8000f8ec03f */
[----:B------:R-:W-:-:S04]  /*15d0*/  UIADD3 UR6, UR45, 0x18400, URZ ;  /* 0x000184002d067890 */ /* 0x000fc8000fffe03f */
[----:B------:R-:W-:-:S04]  /*15e0*/  ULOP3.LUT UP0, URZ, UR6, 0x1bf, URZ, 0xc0, !UPT ;  /* 0x000001bf063f7892 */ /* 0x000fc8000f80c03f */
[----:B------:R-:W-:Y:S02]  /*15f0*/  ULEA.HI UR5, UR4, UR4, URZ, 0x1 ;  /* 0x0000000404057291 */ /* 0x000fe4000f8f083f */
[----:B------:R-:W-:Y:S02]  /*1600*/  PLOP3.LUT P0, PT, PT, PT, UP0, 0x80, 0x0 ;  /* 0x000000000000781c */ /* 0x000fe40003f0f008 */
[----:B------:R-:W-:-:S04]  /*1610*/  ULOP3.LUT UR5, UR5, 0x1e, URZ, 0xc0, !UPT ;  /* 0x0000001e05057892 */ /* 0x000fc8000f8ec03f */
[----:B------:R-:W-:-:S04]  /*1620*/  UIADD3 UR5, UR4, -UR5, URZ ;  /* 0x8000000504057290 */ /* 0x000fc8000fffe03f */
[----:B------:R-:W-:-:S04]  /*1630*/  ULEA UR5, UR5, UR6, 0xd ;  /* 0x0000000605057291 */ /* 0x000fc8000f8e683f */
[----:B------:R-:W-:-:S04]  /*1640*/  USHF.R.U32.HI UR5, URZ, 0x4, UR5 ;  /* 0x000000043f057899 */ /* 0x000fc80008011605 */
[----:B------:R-:W-:Y:S01]  /*1650*/  ULOP3.LUT UR49, UR5, 0x3fff, URZ, 0xc0, !UPT ;  /* 0x00003fff05317892 */ /* 0x000fe2000f8ec03f */
[----:B------:R-:W-:Y:S11]  /*1660*/  @!P0 BRA `(.L_x_395) ;  /* 0x0000000000408947 */ /* 0x000ff60003800000 */
        /* <DEDUP_REMOVED lines=16> */
.L_x_395:
[----:B------:R-:W-:Y:S01]  /*1770*/  ULEA.HI UR4, UR47, UR47, URZ, 0x1 ;  /* 0x0000002f2f047291 */ /* 0x000fe2000f8f083f */
[----:B------:R-:W0:Y:S03]  /*1780*/  S2R R20, SR_TID.X ;  /* 0x0000000000147919 */ /* 0x000e260000002100 */
[----:B------:R-:W-:-:S04]  /*1790*/  ULOP3.LUT UR4, UR4, 0xfffffffe, URZ, 0xc0, !UPT ;  /* 0xfffffffe04047892 */ /* 0x000fc8000f8ec03f */
[----:B------:R-:W-:-:S06]  /*17a0*/  UIADD3 UR4, UR47, -UR4, URZ ;  /* 0x800000042f047290 */ /* 0x000fcc000fffe03f */
[----:B------:R-:W-:-:S05]  /*17b0*/  IMAD.U32 R0, RZ, RZ, UR4 ;  /* 0x00000004ff007e24 */ /* 0x000fca000f8e00ff */
[----:B------:R-:W-:-:S04]  /*17c0*/  SHF.L.U32 R0, R0, 0x1f, RZ ;  /* 0x0000001f00007819 */ /* 0x000fc800000006ff */
[----:B------:R-:W1:Y:S01]  /*17d0*/  SYNCS.PHASECHK.TRANS64.TRYWAIT P0, [UR45+0x22800], R0 ;  /* 0x02280000ff0075a7 */ /* 0x000e62000800016d */
[----:B0-----:R-:W-:-:S05]  /*17e0*/  SHF.R.U32.HI R20, RZ, 0x7, R20 ;  /* 0x00000007ff147819 */ /* 0x001fca0000011614 */
[----:B------:R-:W-:Y:S01]  /*17f0*/  VIADD R7, R20, 0x8 ;  /* 0x0000000814077836 */ /* 0x000fe20000000000 */
[----:B-1----:R-:W-:Y:S06]  /*1800*/  @!P0 BRA `(.L_x_396) ;  /* 0x000000cc00948947 */ /* 0x002fec0003800000 */
.L_x_523:
[----:B0-----:R-:W-:Y:S01]  /*1810*/  IMAD.U32 R0, RZ, RZ, UR48 ;  /* 0x00000030ff007e24 */ /* 0x001fe2000f8e00ff */
[----:B------:R-:W-:Y:S05]  /*1820*/  WARPSYNC.ALL ;  /* 0x0000000000007948 */ /* 0x000fea0003800000 */
[----:B------:R0:W-:Y:S01]  /*1830*/  BAR.SYNC.DEFER_BLOCKING R7, 0x100 ;  /* 0x000400070000751d */ /* 0x0001e20000010000 */
[----:B------:R-:W-:-:S13]  /*1840*/  ISETP.NE.AND P0, PT, R0, 0x3, PT ;  /* 0x000000030000780c */ /* 0x000fda0003f05270 */
[----:B0-----:R-:W-:Y:S05]  /*1850*/  @!P0 BRA `(.L_x_397) ;  /* 0x0000000000048947 */ /* 0x001fea0003800000 */
[----:B------:R-:W-:Y:S01]  /*1860*/  BPT.TRAP 0x1 ;  /* 0x000000040000795c */ /* 0x000fe20000300000 */
.L_x_397:
[----:B------:R-:W-:Y:S01]  /*1870*/  ULEA UR22, UR36, UR45, 0x3 ;  /* 0x0000002d24167291 */ /* 0x000fe2000f8e183f */
[----:B------:R-:W-:-:S05]  /*1880*/  IMAD.U32 R8, RZ, RZ, UR46 ;  /* 0x0000002eff087e24 */ /* 0x000fca000f8e00ff */
[----:B------:R-:W-:-:S04]  /*1890*/  SHF.L.U32 R8, R8, 0x1f, RZ ;  /* 0x0000001f08087819 */ /* 0x000fc800000006ff */
[----:B------:R0:W1:Y:S01]  /*18a0*/  SYNCS.PHASECHK.TRANS64.TRYWAIT P1, [UR22+0x22830], R8 ;  /* 0x02283008ff0075a7 */ /* 0x0000620008020156 */
[----:B------:R-:W-:Y:S05]  /*18b0*/  @!P0 BRA `(.L_x_398) ;  /* 0x0000000000048947 */ /* 0x000fea0003800000 */
[----:B------:R-:W-:Y:S01]  /*18c0*/  BPT.TRAP 0x1 ;  /* 0x000000040000795c */ /* 0x000fe20000300000 */
.L_x_398:
[----:B-1----:R-:W-:Y:S05]  /*18d0*/  @P1 BRA `(.L_x_399) ;  /* 0x0000000000081947 */ /* 0x002fea0003800000 */
[----:B------:R-:W1:Y:S02]  /*18e0*/  SYNCS.PHASECHK.TRANS64.TRYWAIT P1, [UR22+0x22830], R8 ;  /* 0x02283008ff0075a7 */ /* 0x000e640008020156 */
[----:B-1----:R-:W-:Y:S05]  /*18f0*/  @!P1 BRA `(.L_x_400) ;  /* 0x000000cc00709947 */ /* 0x002fea0003800000 */
.L_x_399:
        /* <DEDUP_REMOVED lines=38> */
.L_x_401:
        /* <DEDUP_REMOVED lines=11> */
[----:B-1----:R-:W-:-:S02]  /*1c10*/  IMAD.U32 R3, RZ, RZ, UR6 ;  /* 0x00000006ff037e24 */ /* 0x002fc4000f8e00ff */
[----:B------:R-:W-:Y:S01]  /*1c20*/  FMUL.FTZ R27, R27, UR7 ;  /* 0x000000071b1b7c20 */ /* 0x000fe20008410000 */
[----:B------:R-:W-:Y:S01]  /*1c30*/  FMUL.FTZ R36, R36, UR7 ;  /* 0x0000000724247c20 */ /* 0x000fe20008410000 */
[----:B------:R-:W-:Y:S01]  /*1c40*/  FMUL.FTZ R30, R30, UR7 ;  /* 0x000000071e1e7c20 */ /* 0x000fe20008410000 */
[----:B------:R-:W-:Y:S01]  /*1c50*/  IMAD R3, R202, -0x2, R3 ;  /* 0xfffffffeca037824 */ /* 0x000fe200078e0203 */
[----:B------:R-:W1:Y:S01]  /*1c60*/  MUFU.TANH R25, R25 ;  /* 0x0000001900197308 */ /* 0x000e620000002400 */
[----:B------:R-:W-:Y:S01]  /*1c70*/  FMUL.FTZ R37, R37, UR7 ;  /* 0x0000000725257c20 */ /* 0x000fe20008410000 */
[----:B------:R-:W-:Y:S01]  /*1c80*/  FMUL.FTZ R31, R31, UR7 ;  /* 0x000000071f1f7c20 */ /* 0x000fe20008410000 */
[----:B------:R-:W-:Y:S01]  /*1c90*/  FMUL.FTZ R40, R40, UR7 ;  /* 0x0000000728287c20 */ /* 0x000fe20008410000 */
[C---:B------:R-:W-:Y:S01]  /*1ca0*/  ISETP.GT.AND P6, PT, R3.reuse, RZ, PT ;  /* 0x000000ff0300720c */ /* 0x040fe20003fc4270 */
[----:B------:R-:W-:Y:S01]  /*1cb0*/  FMUL.FTZ R34, R34, UR7 ;  /* 0x0000000722227c20 */ /* 0x000fe20008410000 */
[----:B------:R-:W-:Y:S01]  /*1cc0*/  ISETP.GT.AND P5, PT, R3, 0x1, PT ;  /* 0x000000010300780c */ /* 0x000fe20003fa4270 */
[----:B------:R-:W-:Y:S01]  /*1cd0*/  FMUL.FTZ R41, R41, UR7 ;  /* 0x0000000729297c20 */ /* 0x000fe20008410000 */
[----:B------:R-:W4:Y:S01]  /*1ce0*/  MUFU.TANH R28, R28 ;  /* 0x0000001c001c7308 */ /* 0x000f220000002400 */
[----:B------:R-:W-:Y:S01]  /*1cf0*/  ISETP.GT.AND P4, PT, R3, 0x8, PT ;  /* 0x000000080300780c */ /* 0x000fe20003f84270 */
[----:B------:R-:W-:Y:S01]  /*1d00*/  FMUL.FTZ R35, R35, UR7 ;  /* 0x0000000723237c20 */ /* 0x000fe20008410000 */
[----:B---3--:R-:W-:Y:S01]  /*1d10*/  FSEL R24, R24, -INF , P6 ;  /* 0xff80000018187808 */ /* 0x008fe20003000000 */
[----:B------:R-:W-:Y:S01]  /*1d20*/  FMUL.FTZ R44, R44, UR7 ;  /* 0x000000072c2c7c20 */ /* 0x000fe20008410000 */
[C---:B------:R-:W-:Y:S01]  /*1d30*/  ISETP.GT.AND P3, PT, R3.reuse, 0x9, PT ;  /* 0x000000090300780c */ /* 0x040fe20003f64270 */
[----:B------:R-:W-:Y:S01]  /*1d40*/  FMUL.FTZ R38, R38, UR7 ;  /* 0x0000000726267c20 */ /* 0x000fe20008410000 */
[----:B------:R-:W-:Y:S01]  /*1d50*/  ISETP.GT.AND P2, PT, R3, 0x10, PT ;  /* 0x000000100300780c */ /* 0x000fe20003f44270 */
[----:B------:R-:W3:Y:S01]  /*1d60*/  MUFU.TANH R29, R29 ;  /* 0x0000001d001d7308 */ /* 0x000ee20000002400 */
[----:B-1----:R-:W-:Y:S01]  /*1d70*/  FSEL R25, R25, -INF , P5 ;  /* 0xff80000019197808 */ /* 0x002fe20002800000 */
[----:B------:R-:W-:Y:S01]  /*1d80*/  FMUL.FTZ R45, R45, UR7 ;  /* 0x000000072d2d7c20 */ /* 0x000fe20008410000 */
[----:B------:R-:W-:Y:S01]  /*1d90*/  ISETP.GT.AND P1, PT, R3, 0x11, PT ;  /* 0x000000110300780c */ /* 0x000fe20003f24270 */
[----:B------:R-:W-:Y:S01]  /*1da0*/  FMUL.FTZ R39, R39, UR7 ;  /* 0x0000000727277c20 */ /* 0x000fe20008410000 */
[----:B------:R-:W-:Y:S01]  /*1db0*/  FMNMX.FTZ R9, R24, R25, !PT ;  /* 0x0000001918097209 */ /* 0x000fe20007810000 */
[----:B------:R-:W-:Y:S01]  /*1dc0*/  FMUL.FTZ R48, R48, UR7 ;  /* 0x0000000730307c20 */ /* 0x000fe20008410000 */
[----:B------:R-:W-:Y:S01]  /*1dd0*/  FMUL.FTZ R42, R42, UR7 ;  /* 0x000000072a2a7c20 */ /* 0x000fe20008410000 */
        /* <DEDUP_REMOVED lines=204> */
[----:B-1----:R-:W-:Y:S01]  /*2aa0*/  FADD.FTZ R13, R24, R25 ;  /* 0x00000019180d7221 */ /* 0x002fe20000010000 */
[--C-:B------:R-:W-:Y:S01]  /*2ab0*/  FFMA.FTZ R61, R61, UR10, -R10.reuse ;  /* 0x0000000a3d3d7c23 */ /* 0x100fe2000801080a */
[----:B------:R-:W-:Y:S01]  /*2ac0*/  FMNMX.FTZ R9, R51, R4, !PT ;  /* 0x0000000433097209 */ /* 0x000fe20007810000 */
[--C-:B------:R-:W-:Y:S01]  /*2ad0*/  FFMA.FTZ R64, R64, UR10, -R10.reuse ;  /* 0x0000000a40407c23 */ /* 0x100fe2000801080a */
[--C-:B------:R-:W-:Y:S01]  /*2ae0*/  FFMA.FTZ R65, R65, UR10, -R10.reuse ;  /* 0x0000000a41417c23 */ /* 0x100fe2000801080a */
[--C-:B------:R-:W-:Y:S01]  /*2af0*/  FFMA.FTZ R68, R68, UR10, -R10.reuse ;  /* 0x0000000a44447c23 */ /* 0x100fe2000801080a */
[----:B------:R-:W-:Y:S01]  /*2b00*/  FMNMX.FTZ R4, R54, R9, !PT ;  /* 0x0000000936047209 */ /* 0x000fe20007810000 */
[----:B------:R-:W-:Y:S01]  /*2b10*/  MUFU.EX2 R32, R32 ;  /* 0x0000002000207308 */ /* 0x000fe20000000800 */
[----:B------:R-:W-:Y:S01]  /*2b20*/  FFMA.FTZ R10, R69, UR10, -R10 ;  /* 0x0000000a450a7c23 */ /* 0x000fe2000801080a */
        /* <DEDUP_REMOVED lines=52> */
[----:B------:R1:W3:Y:S01]  /*2e70*/  MUFU.EX2 R12, R6 ;  /* 0x00000006000c7308 */ /* 0x0002e20000000800 */
[--C-:B------:R-:W-:Y:S01]  /*2e80*/  FFMA.FTZ R54, R54, UR10, -R11.reuse ;  /* 0x0000000a36367c23 */ /* 0x100fe2000801080b */
[--C-:B------:R-:W-:Y:S01]  /*2e90*/  FFMA.FTZ R55, R55, UR10, -R11.reuse ;  /* 0x0000000a37377c23 */ /* 0x100fe2000801080b */
[--C-:B------:R-:W-:Y:S01]  /*2ea0*/  FFMA.FTZ R58, R58, UR10, -R11.reuse ;  /* 0x0000000a3a3a7c23 */ /* 0x100fe2000801080b */
[--C-:B------:R-:W-:Y:S01]  /*2eb0*/  FFMA.FTZ R59, R59, UR10, -R11.reuse ;  /* 0x0000000a3b3b7c23 */ /* 0x100fe2000801080b */
[--C-:B------:R-:W-:Y:S01]  /*2ec0*/  FFMA.FTZ R62, R62, UR10, -R11.reuse ;  /* 0x0000000a3e3e7c23 */ /* 0x100fe2000801080b */
[--C-:B------:R-:W-:Y:S01]  /*2ed0*/  FFMA.FTZ R63, R63, UR10, -R11.reuse ;  /* 0x0000000a3f3f7c23 */ /* 0x100fe2000801080b */
[----:B------:R-:W-:Y:S01]  /*2ee0*/  FFMA.FTZ R66, R66, UR10, -R11 ;  /* 0x0000000a42427c23 */ /* 0x000fe2000801080b */
[----:B------:R-:W4:Y:S01]  /*2ef0*/  MUFU.EX2 R30, R30 ;  /* 0x0000001e001e7308 */ /* 0x000f220000000800 */
[----:B-1----:R-:W-:Y:S01]  /*2f00*/  FADD.FTZ R6, R28, R13 ;  /* 0x0000000d1c067221 */ /* 0x002fe20000010000 */
[--C-:B------:R-:W-:Y:S01]  /*2f10*/  FFMA.FTZ R67, R67, UR10, -R11.reuse ;  /* 0x0000000a43437c23 */ /* 0x100fe2000801080b */
[--C-:B------:R-:W-:Y:S01]  /*2f20*/  FFMA.FTZ R70, R70, UR10, -R11.reuse ;  /* 0x0000000a46467c23 */ /* 0x100fe2000801080b */
[----:B------:R-:W-:Y:S01]  /*2f30*/  FFMA.FTZ R11, R71, UR10, -R11 ;  /* 0x0000000a470b7c23 */ /* 0x000fe2000801080b */
[----:B------:R-:W-:-:S03]  /*2f40*/  FADD.FTZ R13, R29, R6 ;  /* 0x000000061d0d7221 */ /* 0x000fc60000010000 */
[----:B------:R-:W1:Y:S01]  /*2f50*/  MUFU.EX2 R31, R31 ;  /* 0x0000001f001f7308 */ /* 0x000e620000000800 */
[----:B------:R-:W-:Y:S01]  /*2f60*/  FADD.FTZ R6, R32, R13 ;  /* 0x0000000d20067221 */ /* 0x000fe20000010000 */
[----:B---3--:R-:W-:Y:S01]  /*2f70*/  FADD.FTZ R13, R5, R12 ;  /* 0x0000000c050d7221 */ /* 0x008fe20000010000 */
[----:B------:R-:W-:Y:S02]  /*2f80*/  F2FP.F16.F32.PACK_AB R153, R12, R5 ;  /* 0x000000050c99723e */ /* 0x000fe400000000ff */
[----:B------:R-:W-:-:S03]  /*2f90*/  FADD.FTZ R15, R33, R6 ;  /* 0x00000006210f7221 */ /* 0x000fc60000010000 */
[----:B------:R-:W3:Y:S01]  /*2fa0*/  MUFU.EX2 R34, R34 ;  /* 0x0000002200227308 */ /* 0x000ee20000000800 */
[----:B----4-:R-:W-:Y:S01]  /*2fb0*/  FADD.FTZ R6, R30, R13 ;  /* 0x0000000d1e067221 */ /* 0x010fe20000010000 */
[----:B------:R-:W-:-:S04]  /*2fc0*/  FADD.FTZ R10, R36, R15 ;  /* 0x0000000f240a7221 */ /* 0x000fc80000010000 */
[----:B------:R-:W-:Y:S02]  /*2fd0*/  FADD.FTZ R15, R37, R10 ;  /* 0x0000000a250f7221 */ /* 0x000fe40000010000 */
[----:B------:R-:W4:Y:S01]  /*2fe0*/  MUFU.EX2 R35, R35 ;  /* 0x0000002300237308 */ /* 0x000f220000000800 */
[C---:B-1----:R-:W-:Y:S01]  /*2ff0*/  FADD.FTZ R13, R31.reuse, R6 ;  /* 0x000000061f0d7221 */ /* 0x042fe20000010000 */
[----:B------:R-:W-:Y:S01]  /*3000*/  FADD.FTZ R10, R40, R15 ;  /* 0x0000000f280a7221 */ /* 0x000fe20000010000 */
[----:B------:R-:W-:-:S03]  /*3010*/  F2FP.F16.F32.PACK_AB R155, R31, R30 ;  /* 0x0000001e1f9b723e */ /* 0x000fc600000000ff */
[----:B------:R-:W-:Y:S02]  /*3020*/  FADD.FTZ R15, R41, R10 ;  /* 0x0000000a290f7221 */ /* 0x000fe40000010000 */
        /* <DEDUP_REMOVED lines=58> */
[----:B-1----:R-:W-:Y:S01]  /*33d0*/  FADD.FTZ R10, R68, R15 ;  /* 0x0000000f440a7221 */ /* 0x002fe20000010000 */
[----:B------:R-:W-:-:S06]  /*33e0*/  F2FP.F16.F32.PACK_AB R174, R9, R68 ;  /* 0x0000004409ae723e */ /* 0x000fcc00000000ff */
[----:B------:R-:W1:Y:S01]  /*33f0*/  MUFU.EX2 R67, R67 ;  /* 0x0000004300437308 */ /* 0x000e620000000800 */
[----:B---3--:R-:W-:Y:S01]  /*3400*/  FADD.FTZ R13, R63, R6 ;  /* 0x000000063f0d7221 */ /* 0x008fe20000010000 */
[----:B------:R-:W-:Y:S01]  /*3410*/  FADD.FTZ R6, R9, R10 ;  /* 0x0000000a09067221 */ /* 0x000fe20000010000 */
[----:B------:R-:W-:-:S05]  /*3420*/  F2FP.F16.F32.PACK_AB R171, R63, R62 ;  /* 0x0000003e3fab723e */ /* 0x000fca00000000ff */
[----:B------:R-:W3:Y:S01]  /*3430*/  MUFU.EX2 R70, R70 ;  /* 0x0000004600467308 */ /* 0x000ee20000000800 */
[----:B----4-:R-:W-:-:S07]  /*3440*/  FADD.FTZ R10, R66, R13 ;  /* 0x0000000d420a7221 */ /* 0x010fce0000010000 */
[----:B------:R-:W4:Y:S01]  /*3450*/  MUFU.EX2 R11, R11 ;  /* 0x0000000b000b7308 */ /* 0x000f220000000800 */
[C---:B-1----:R-:W-:Y:S01]  /*3460*/  FADD.FTZ R5, R67.reuse, R10 ;  /* 0x0000000a43057221 */ /* 0x042fe20000010000 */
[----:B------:R-:W-:-:S03]  /*3470*/  F2FP.F16.F32.PACK_AB R173, R67, R66 ;  /* 0x0000004243ad723e */ /* 0x000fc600000000ff */
[----:B---3--:R-:W-:-:S04]  /*3480*/  FADD.FTZ R10, R70, R5 ;  /* 0x00000005460a7221 */ /* 0x008fc80000010000 */
[C---:B----4-:R-:W-:Y:S01]  /*3490*/  FADD.FTZ R5, R11.reuse, R10 ;  /* 0x0000000a0b057221 */ /* 0x050fe20000010000 */
[----:B------:R-:W-:Y:S01]  /*34a0*/  F2FP.F16.F32.PACK_AB R175, R11, R70 ;  /* 0x000000460baf723e */ /* 0x000fe200000000ff */
[----:B------:R-:W-:Y:S06]  /*34b0*/  @!P0 BRA `(.L_x_402) ;  /* 0x0000000000048947 */ /* 0x000fec0003800000 */
[----:B------:R-:W-:Y:S01]  /*34c0*/  BPT.TRAP 0x1 ;  /* 0x000000040000795c */ /* 0x000fe20000300000 */
.L_x_402:
[----:B------:R1:W3:Y:S01]  /*34d0*/  SYNCS.PHASECHK.TRANS64.TRYWAIT P1, [UR22+0x22850], R8 ;  /* 0x02285008ff0075a7 */ /* 0x0002e20008020156 */
[----:B------:R-:W-:Y:S05]  /*34e0*/  @!P0 BRA `(.L_x_403) ;  /* 0x0000000000048947 */ /* 0x000fea0003800000 */
[----:B------:R-:W-:Y:S01]  /*34f0*/  BPT.TRAP 0x1 ;  /* 0x000000040000795c */ /* 0x000fe20000300000 */
.L_x_403:
[----:B---3--:R-:W-:Y:S05]  /*3500*/  @P1 BRA `(.L_x_404) ;  /* 0x0000000000081947 */ /* 0x008fea0003800000 */
[----:B------:R-:W3:Y:S02]  /*3510*/  SYNCS.PHASECHK.TRANS64.TRYWAIT P1, [UR22+0x22850], R8 ;  /* 0x02285008ff0075a7 */ /* 0x000ee40008020156 */
[----:B---3--:R-:W-:Y:S05]  /*3520*/  @!P1 BRA `(.L_x_405) ;  /* 0x000000b0007c9947 */ /* 0x008fea0003800000 */
.L_x_404:
        /* <DEDUP_REMOVED lines=43> */
.L_x_406:
[----:B------:R-:W4:Y:S01]  /*37e0*/  S2UR UR6, SR_CgaCtaId ;  /* 0x00000000000679c3 */ /* 0x000f220000008800 */
[----:B------:R-:W-:Y:S02]  /*37f0*/  UISETP.GE.AND UP0, UPT, UR42, 0x61, UPT ;  /* 0x000000612a00788c */ /* 0x000fe4000bf06270 */
[----:B------:R-:W-:-:S04]  /*3800*/  UIADD3 UR22, UR22, 0x22860, URZ ;  /* 0x0002286016167890 */ /* 0x000fc8000fffe03f */
[----:B------:R-:W-:Y:S01]  /*3810*/  PLOP3.LUT P1, PT, PT, PT, UP0, 0x80, 0x0 ;  /* 0x000000000000781c */ /* 0x000fe20003f2f008 */
[----:B----4-:R-:W-:-:S09]  /*3820*/  UPRMT UR22, UR6, 0x654, UR22 ;  /* 0x0000065406167896 */ /* 0x010fd20008000016 */
[----:B------:R-:W-:Y:S03]  /*3830*/  SYNCS.ARRIVE.TRANS64.RED.A1T0 RZ, [UR22], RZ ;  /* 0x000000ffffff79a7 */ /* 0x000fe60008100416 */
[----:B------:R-:W-:Y:S05]  /*3840*/  @!P1 BRA `(.L_x_407) ;  /* 0x0000002000dc9947 */ /* 0x000fea0003800000 */
[----:B---3--:R-:W-:Y:S01]  /*3850*/  IMAD.MOV.U32 R9, RZ, RZ, R4 ;  /* 0x000000ffff097224 */ /* 0x008fe200078e0004 */
[----:B------:R-:W-:Y:S01]  /*3860*/  UIADD3 UR43, UR43, -0x2, URZ ;  /* 0xfffffffe2b2b7890 */ /* 0x000fe2000fffe03f */
[----:B01----:R-:W-:Y:S01]  /*3870*/  IMAD.MOV.U32 R8, RZ, RZ, R3 ;  /* 0x000000ffff087224 */ /* 0x003fe200078e0003 */
[----:B------:R-:W-:Y:S01]  /*3880*/  ULDC UR25, c[0x0][0x9d8] ;  /* 0x0002760000197ab9 */ /* 0x000fe20000000800 */
[----:B------:R-:W-:-:S09]  /*3890*/  ULDC UR22, c[0x0][0x988] ;  /* 0x0002620000167ab9 */ /* 0x000fd20000000800 */
.L_x_418:
        /* <DEDUP_REMOVED lines=8> */
[----:B01----:R-:W-:Y:S11]  /*3920*/  @!P0 BRA `(.L_x_408) ;  /* 0x0000000000048947 */ /* 0x003ff60003800000 */
[----:B------:R-:W-:Y:S01]  /*3930*/  BPT.TRAP 0x1 ;  /* 0x000000040000795c */ /* 0x000fe20000300000 */
.L_x_408:
        /* <DEDUP_REMOVED lines=9> */
.L_x_409:
[----:B-1----:R-:W-:Y:S05]  /*39d0*/  @P2 BRA `(.L_x_410) ;  /* 0x0000000000082947 */ /* 0x002fea0003800000 */
[----:B------:R-:W1:Y:S02]  /*39e0*/  SYNCS.PHASECHK.TRANS64.TRYWAIT P2, [UR24+0x22830], R7 ;  /* 0x02283007ff0075a7 */ /* 0x000e640008040158 */
[----:B-1----:R-:W-:Y:S05]  /*39f0*/  @!P2 BRA `(.L_x_411) ;  /* 0x000000ac0060a947 */ /* 0x002fea0003800000 */
.L_x_410:
[----:B------:R-:W-:Y:S01]  /*3a00*/  UIMAD UR6, UR36, 0x300, UR20 ;  /* 0x00000300240678a4 */ /* 0x000fe2000f8e0214 */
[----:B------:R-:W-:Y:S01]  /*3a10*/  WARPGROUP.ARRIVE ;  /* 0x00000000000079c5 */ /* 0x000fe20000000000 */
[----:B------:R-:W-:Y:S01]  /*3a20*/  UMOV UR7, 0x40000040 ;  /* 0x4000004000077882 */ /* 0x000fe20000000000 */
[----:B------:R-:W-:Y:S01]  /*3a30*/  UMOV UR11, 0x40000040 ;  /* 0x40000040000b7882 */ /* 0x000fe20000000000 */
[----:B------:R-:W-:-:S03]  /*3a40*/  UIADD3 UR10, UR6, 0x2, URZ ;  /* 0x00000002060a7890 */ /* 0x000fc6000fffe03f */
[----:B-1----:R-:W1:Y:S01]  /*3a50*/  S2R R0, SR_TID.X ;  /* 0x0000000000007919 */ /* 0x002e620000002100 */
[----:B------:R-:W-:Y:S01]  /*3a60*/  UIADD3 UR14, UR6, 0x4, URZ ;  /* 0x00000004060e7890 */ /* 0x000fe2000fffe03f */
[----:B------:R-:W-:Y:S01]  /*3a70*/  UMOV UR15, 0x40000040 ;  /* 0x40000040000f7882 */ /* 0x000fe20000000000 */
[----:B------:R-:W-:Y:S01]  /*3a80*/  HGMMA.64x96x16.F32 R152, gdesc[UR4], RZ, !UPT, gsb0 ;  /* 0x01600000049879f0 */ /* 0x000fe2000c0008ff */
[----:B------:R-:W-:Y:S01]  /*3a90*/  UIADD3 UR18, UR6, 0x6, URZ ;  /* 0x0000000606127890 */ /* 0x000fe2000fffe03f */
[----:B------:R-:W-:Y:S01]  /*3aa0*/  UMOV UR19, 0x40000040 ;  /* 0x4000004000137882 */ /* 0x000fe20000000000 */
[----:B-1----:R-:W-:-:S04]  /*3ab0*/  SHF.R.U32.HI R211, RZ, 0x7, R0 ;  /* 0x00000007ffd37819 */ /* 0x002fc80000011600 */
        /* <DEDUP_REMOVED lines=14> */
.L_x_412:
        /* <DEDUP_REMOVED lines=15> */
[----:B------:R-:W-:Y:S01]  /*3c90*/  FMUL.FTZ R154, R163, UR25 ;  /* 0x00000019a39a7c20 */ /* 0x000fe20008410000 */
[----:B------:R-:W-:Y:S01]  /*3ca0*/  FMUL.FTZ R163, R172, UR25 ;  /* 0x00000019aca37c20 */ /* 0x000fe20008410000 */
[----:B------:R-:W-:Y:S01]  /*3cb0*/  FMUL.FTZ R161, R169, UR25 ;  /* 0x00000019a9a17c20 */ /* 0x000fe20008410000 */
[----:B------:R-:W-:Y:S01]  /*3cc0*/  FMUL.FTZ R165, R173, UR25 ;  /* 0x00000019ada57c20 */ /* 0x000fe20008410000 */
[----:B------:R-:W-:Y:S01]  /*3cd0*/  FMUL.FTZ R164, R174, UR25 ;  /* 0x00000019aea47c20 */ /* 0x000fe20008410000 */
[----:B------:R-:W-:Y:S01]  /*3ce0*/  FMUL.FTZ R156, R166, UR25 ;  /* 0x00000019a69c7c20 */ /* 0x000fe20008410000 */
[----:B------:R-:W-:Y:S01]  /*3cf0*/  FMUL.FTZ R166, R176, UR25 ;  /* 0x00000019b0a67c20 */ /* 0x000fe20008410000 */
[----:B------:R-:W4:Y:S01]  /*3d00*/  MUFU.TANH R13, R13 ;  /* 0x0000000d000d7308 */ /* 0x000f220000002400 */
        /* <DEDUP_REMOVED lines=13> */
[----:B------:R-:W-:Y:S01]  /*3de0*/  UMOV UR10, UR22 ;  /* 0x00000016000a7c82 */ /* 0x000fe20008000000 */
[----:B------:R-:W-:Y:S01]  /*3df0*/  FMUL.FTZ R175, R175, UR25 ;  /* 0x00000019afaf7c20 */ /* 0x000fe20008410000 */
[----:B------:R-:W3:Y:S01]  /*3e00*/  MUFU.TANH R21, R21 ;  /* 0x0000001500157308 */ /* 0x000ee20000002400 */
[----:B----4-:R-:W-:Y:S01]  /*3e10*/  FMNMX.FTZ R3, R13, R170, !PT ;  /* 0x000000aa0d037209 */ /* 0x010fe20007810000 */
        /* <DEDUP_REMOVED lines=11> */
[----:B------:R-:W-:-:S03]  /*3ed0*/  UIADD3 UR6, UR24, 0x22840, URZ ;  /* 0x0002284018067890 */ /* 0x000fc6000fffe03f */
[----:B------:R-:W2:Y:S01]  /*3ee0*/  MUFU.TANH R155, R155 ;  /* 0x0000009b009b7308 */ /* 0x000ea20000002400 */
[----:B---3--:R-:W-:Y:S01]  /*3ef0*/  FMNMX.FTZ R172, R21, R172, !PT ;  /* 0x000000ac15ac7209 */ /* 0x008fe20007810000 */
[----:B------:R-:W-:-:S06]  /*3f00*/  UPRMT UR6, UR23, 0x654, UR6 ;  /* 0x0000065417067896 */ /* 0x000fcc0008000006 */
[----:B------:R-:W3:Y:S01]  /*3f10*/  MUFU.TANH R157, R157 ;  /* 0x0000009d009d7308 */ /* 0x000ee20000002400 */
[----:B----4-:R-:W-:Y:S02]  /*3f20*/  FMNMX.FTZ R172, R153, R172, !PT ;  /* 0x000000ac99ac7209 */ /* 0x010fe40007810000 */
[----:B------:R-:W-:Y:S05]  /*3f30*/  SYNCS.ARRIVE.TRANS64.RED.A1T0 RZ, [UR6], RZ ;  /* 0x000000ffffff79a7 */ /* 0x000fea0008100406 */
[----:B------:R-:W4:Y:S01]  /*3f40*/  MUFU.TANH R159, R159 ;  /* 0x0000009f009f7308 */ /* 0x000f220000002400 */
[----:B--2---:R-:W-:Y:S01]  /*3f50*/  FMNMX.FTZ R174, R155, R172, !PT ;  /* 0x000000ac9bae7209 */ /* 0x004fe20007810000 */
[----:B------:R-:W-:-:S06]  /*3f60*/  FMUL.FTZ R172, R188, UR25 ;  /* 0x00000019bcac7c20 */ /* 0x000fcc0008410000 */
[----:B------:R-:W2:Y:S01]  /*3f70*/  MUFU.TANH R161, R161 ;  /* 0x000000a100a17308 */ /* 0x000ea20000002400 */
[----:B---3--:R-:W-:-:S07]  /*3f80*/  FMNMX.FTZ R174, R157, R174, !PT ;  /* 0x000000ae9dae7209 */ /* 0x008fce0007810000 */
[----:B------:R-:W3:Y:S01]  /*3f90*/  MUFU.TANH R163, R163 ;  /* 0x000000a300a37308 */ /* 0x000ee20000002400 */
[----:B----4-:R-:W-:-:S07]  /*3fa0*/  FMNMX.FTZ R174, R159, R174, !PT ;  /* 0x000000ae9fae7209 */ /* 0x010fce0007810000 */
[----:B------:R-:W4:Y:S01]  /*3fb0*/  MUFU.TANH R165, R165 ;  /* 0x000000a500a57308 */ /* 0x000f220000002400 */
[----:B--2---:R-:W-:-:S07]  /*3fc0*/  FMNMX.FTZ R174, R161, R174, !PT ;  /* 0x000000aea1ae7209 */ /* 0x004fce0007810000 */
[----:B------:R-:W2:Y:S01]  /*3fd0*/  MUFU.TANH R166, R166 ;  /* 0x000000a600a67308 */ /* 0x000ea20000002400 */
[----:B---3--:R-:W-:Y:S01]  /*3fe0*/  FMNMX.FTZ R176, R163, R174, !PT ;  /* 0x000000aea3b07209 */ /* 0x008fe20007810000 */
[----:B------:R-:W-:-:S06]  /*3ff0*/  FMUL.FTZ R174, R192, UR25 ;  /* 0x00000019c0ae7c20 */ /* 0x000fcc0008410000 */
[----:B------:R-:W3:Y:S01]  /*4000*/  MUFU.TANH R167, R167 ;  /* 0x000000a700a77308 */ /* 0x000ee20000002400 */
[----:B----4-:R-:W-:Y:S01]  /*4010*/  FMNMX.FTZ R3, R165, R176, !PT ;  /* 0x000000b0a5037209 */ /* 0x010fe20007810000 */
[----:B------:R-:W-:-:S06]  /*4020*/  FMUL.FTZ R176, R193, UR25 ;  /* 0x00000019c1b07c20 */ /* 0x000fcc0008410000 */
[----:B------:R-:W4:Y:S01]  /*4030*/  MUFU.TANH R168, R168 ;  /* 0x000000a800a87308 */ /* 0x000f220000002400 */
[----:B--2---:R-:W-:-:S07]  /*4040*/  FMNMX.FTZ R180, R166, R3, !PT ;  /* 0x00000003a6b47209 */ /* 0x004fce0007810000 */
[----:B------:R-:W2:Y:S01]  /*4050*/  MUFU.TANH R169, R169 ;  /* 0x000000a900a97308 */ /* 0x000ea20000002400 */
[----:B---3--:R-:W-:-:S07]  /*4060*/  FMNMX.FTZ R3, R167, R180, !PT ;  /* 0x000000b4a7037209 */ /* 0x008fce0007810000 */
[----:B------:R-:W3:Y:S01]  /*4070*/  MUFU.TANH R170, R170 ;  /* 0x000000aa00aa7308 */ /* 0x000ee20000002400 */
[----:B----4-:R-:W-:-:S07]  /*4080*/  FMNMX.FTZ R180, R168, R3, !PT ;  /* 0x00000003a8b47209 */ /* 0x010fce0007810000 */
        /* <DEDUP_REMOVED lines=17> */
[----:B------:R-:W-:Y:S01]  /*41a0*/  FMUL.FTZ R184, R186, UR25 ;  /* 0x00000019bab87c20 */ /* 0x000fe20008410000 */
[----:B------:R-:W-:Y:S01]  /*41b0*/  FMUL.FTZ R186, R190, UR25 ;  /* 0x00000019beba7c20 */ /* 0x000fe20008410000 */
[----:B------:R-:W-:-:S04]  /*41c0*/  FMUL.FTZ R190, R198, UR25 ;  /* 0x00000019c6be7c20 */ /* 0x000fc80008410000 */
[----:B------:R-:W3:Y:S01]  /*41d0*/  MUFU.TANH R12, R12 ;  /* 0x0000000c000c7308 */ /* 0x000ee20000002400 */
[----:B----4-:R-:W-:-:S05]  /*41e0*/  FMNMX.FTZ R3, R180, R3, !PT ;  /* 0x00000003b4037209 */ /* 0x010fca0007810000 */
[----:B------:R-:W4:Y:S02]  /*41f0*/  SHFL.BFLY PT, R188, R3, 0x2, 0x1f ;  /* 0x0c401f0003bc7f89 */ /* 0x000f2400000e0000 */
[----:B------:R-:W5:Y:S01]  /*4200*/  MUFU.TANH R15, R15 ;  /* 0x0000000f000f7308 */ /* 0x000f620000002400 */
[----:B--2---:R-:W-:-:S07]  /*4210*/  FMNMX.FTZ R193, R10, R9, !PT ;  /* 0x000000090ac17209 */ /* 0x004fce0007810000 */
[----:B------:R-:W2:Y:S08]  /*4220*/  MUFU.TANH R20, R20 ;  /* 0x0000001400147308 */ /* 0x000eb00000002400 */
[----:B------:R-:W0:Y:S01]  /*4230*/  MUFU.TANH R152, R152 ;  /* 0x0000009800987308 */ /* 0x000e220000002400 */
[----:B----4-:R-:W-:Y:S01]  /*4240*/  FMNMX.FTZ R177, R3, R188, !PT ;  /* 0x000000bc03b17209 */ /* 0x010fe20007810000 */
[----:B------:R-:W-:-:S06]  /*4250*/  FMUL.FTZ R188, R194, UR25 ;  /* 0x00000019c2bc7c20 */ /* 0x000fcc0008410000 */
[----:B------:R-:W4:Y:S01]  /*4260*/  MUFU.TANH R154, R154 ;  /* 0x0000009a009a7308 */ /* 0x000f220000002400 */
[----:B------:R-:W1:Y:S07]  /*4270*/  SHFL.BFLY PT, R192, R177, 0x1, 0x1f ;  /* 0x0c201f00b1c07f89 */ /* 0x000e6e00000e0000 */
[----:B------:R-:W4:Y:S08]  /*4280*/  MUFU.TANH R156, R156 ;  /* 0x0000009c009c7308 */ /* 0x000f300000002400 */
[----:B------:R-:W4:Y:S08]  /*4290*/  MUFU.TANH R158, R158 ;  /* 0x0000009e009e7308 */ /* 0x000f300000002400 */
[----:B------:R-:W4:Y:S01]  /*42a0*/  MUFU.TANH R160, R160 ;  /* 0x000000a000a07308 */ /* 0x000f220000002400 */
[----:B-1----:R-:W-:-:S05]  /*42b0*/  FMNMX.FTZ R3, R177, R192, !PT ;  /* 0x000000c0b1037209 */ /* 0x002fca0007810000 */
[C---:B------:R-:W-:Y:S01]  /*42c0*/  FADD.FTZ R8, -R3.reuse, R8 ;  /* 0x0000000803087221 */ /* 0x040fe20000010100 */
[----:B------:R-:W-:Y:S01]  /*42d0*/  FMUL.FTZ R212, R3, UR10 ;  /* 0x0000000a03d47c20 */ /* 0x000fe20008410000 */
[----:B------:R-:W1:Y:S02]  /*42e0*/  MUFU.TANH R162, R162 ;  /* 0x000000a200a27308 */ /* 0x000e640000002400 */
[----:B------:R-:W-:Y:S01]  /*42f0*/  FMUL.FTZ R177, R8, UR10 ;  /* 0x0000000a08b17c20 */ /* 0x000fe20008410000 */
[----:B---3--:R-:W-:Y:S01]  /*4300*/  FMNMX.FTZ R8, R12, R193, !PT ;  /* 0x000000c10c087209 */ /* 0x008fe20007810000 */
[--C-:B------:R-:W-:Y:S01]  /*4310*/  FFMA.FTZ R192, R11, UR10, -R212.reuse ;  /* 0x0000000a0bc07c23 */ /* 0x100fe200080108d4 */
[--C-:B------:R-:W-:Y:S01]  /*4320*/  FFMA.FTZ R195, R4, UR10, -R212.reuse ;  /* 0x0000000a04c37c23 */ /* 0x100fe200080108d4 */
[--C-:B------:R-:W-:Y:S01]  /*4330*/  FFMA.FTZ R194, R153, UR10, -R212.reuse ;  /* 0x0000000a99c27c23 */ /* 0x100fe200080108d4 */
[----:B-----5:R-:W-:Y:S01]  /*4340*/  FMNMX.FTZ R11, R15, R8, !PT ;  /* 0x000000080f0b7209 */ /* 0x020fe20007810000 */
[----:B------:R-:W3:Y:S01]  /*4350*/  MUFU.TANH R164, R164 ;  /* 0x000000a400a47308 */ /* 0x000ee20000002400 */
[--C-:B------:R-:W-:Y:S01]  /*4360*/  FFMA.FTZ R198, R165, UR10, -R212.reuse ;  /* 0x0000000aa5c67c23 */ /* 0x100fe200080108d4 */
[--C-:B------:R-:W-:Y:S01]  /*4370*/  FFMA.FTZ R210, R14, UR10, -R212.reuse ;  /* 0x0000000a0ed27c23 */ /* 0x100fe200080108d4 */
[----:B--2---:R-:W-:Y:S01]  /*4380*/  FMNMX.FTZ R11, R20, R11, !PT ;  /* 0x0000000b140b7209 */ /* 0x004fe20007810000 */
[--C-:B------:R-:W-:Y:S01]  /*4390*/  FFMA.FTZ R165, R167, UR10, -R212.reuse ;  /* 0x0000000aa7a57c23 */ /* 0x100fe200080108d4 */
[--C-:B------:R-:W-:Y:S01]  /*43a0*/  FFMA.FTZ R14, R155, UR10, -R212.reuse ;  /* 0x0000000a9b0e7c23 */ /* 0x100fe200080108d4 */
[--C-:B------:R-:W-:Y:S01]  /*43b0*/  FFMA.FTZ R167, R169, UR10, -R212.reuse ;  /* 0x0000000aa9a77c23 */ /* 0x100fe200080108d4 */
[----:B0-----:R-:W-:Y:S01]  /*43c0*/  FMNMX.FTZ R11, R152, R11, !PT ;  /* 0x0000000b980b7209 */ /* 0x001fe20007810000 */
[----:B------:R-:W0:Y:S01]  /*43d0*/  MUFU.TANH R175, R175 ;  /* 0x000000af00af7308 */ /* 0x000e220000002400 */
[--C-:B------:R-:W-:Y:S01]  /*43e0*/  FFMA.FTZ R169, R171, UR10, -R212.reuse ;  /* 0x0000000aaba97c23 */ /* 0x100fe200080108d4 */
[--C-:B------:R-:W-:Y:S01]  /*43f0*/  FFMA.FTZ R171, R173, UR10, -R212.reuse ;  /* 0x0000000aadab7c23 */ /* 0x100fe200080108d4 */
[----:B----4-:R-:W-:Y:S01]  /*4400*/  FMNMX.FTZ R11, R154, R11, !PT ;  /* 0x0000000b9a0b7209 */ /* 0x010fe20007810000 */
[--C-:B------:R-:W-:Y:S01]  /*4410*/  FFMA.FTZ R173, R176, UR10, -R212.reuse ;  /* 0x0000000ab0ad7c23 */ /* 0x100fe200080108d4 */
[--C-:B------:R-:W-:Y:S01]  /*4420*/  FFMA.FTZ R197, R13, UR10, -R212.reuse ;  /* 0x0000000a0dc57c23 */ /* 0x100fe200080108d4 */
[--C-:B------:R-:W-:Y:S01]  /*4430*/  FFMA.FTZ R21, R21, UR10, -R212.reuse ;  /* 0x0000000a15157c23 */ /* 0x100fe200080108d4 */
[----:B------:R-:W-:Y:S01]  /*4440*/  FMNMX.FTZ R11, R156, R11, !PT ;  /* 0x0000000b9c0b7209 */ /* 0x000fe20007810000 */
[----:B------:R-:W2:Y:S01]  /*4450*/  MUFU.TANH R178, R178 ;  /* 0x000000b200b27308 */ /* 0x000ea20000002400 */
[--C-:B------:R-:W-:Y:S01]  /*4460*/  FFMA.FTZ R193, R157, UR10, -R212.reuse ;  /* 0x0000000a9dc17c23 */ /* 0x100fe200080108d4 */
[--C-:B------:R-:W-:Y:S01]  /*4470*/  FFMA.FTZ R13, R159, UR10, -R212.reuse ;  /* 0x0000000a9f0d7c23 */ /* 0x100fe200080108d4 */
[----:B------:R-:W-:Y:S01]  /*4480*/  FMNMX.FTZ R11, R158, R11, !PT ;  /* 0x0000000b9e0b7209 */ /* 0x000fe20007810000 */
[--C-:B------:R-:W-:Y:S01]  /*4490*/  FFMA.FTZ R180, R180, UR10, -R212.reuse ;  /* 0x0000000ab4b47c23 */ /* 0x100fe200080108d4 */
[--C-:B------:R-:W-:Y:S01]  /*44a0*/  FFMA.FTZ R8, R166, UR10, -R212.reuse ;  /* 0x0000000aa6087c23 */ /* 0x100fe200080108d4 */
[--C-:B------:R-:W-:Y:S01]  /*44b0*/  FFMA.FTZ R166, R168, UR10, -R212.reuse ;  /* 0x0000000aa8a67c23 */ /* 0x100fe200080108d4 */
[----:B------:R-:W-:Y:S01]  /*44c0*/  FMNMX.FTZ R11, R160, R11, !PT ;  /* 0x0000000ba00b7209 */ /* 0x000fe20007810000 */
[----:B------:R-:W4:Y:S01]  /*44d0*/  MUFU.TANH R179, R179 ;  /* 0x000000b300b37308 */ /* 0x000f220000002400 */
[--C-:B------:R-:W-:Y:S01]  /*44e0*/  FFMA.FTZ R168, R170, UR10, -R212.reuse ;  /* 0x0000000aaaa87c23 */ /* 0x100fe200080108d4 */
[--C-:B------:R-:W-:Y:S01]  /*44f0*/  FFMA.FTZ R170, R172, UR10, -R212.reuse ;  /* 0x0000000aacaa7c23 */ /* 0x100fe200080108d4 */
[----:B-1----:R-:W-:Y:S01]  /*4500*/  FMNMX.FTZ R11, R162, R11, !PT ;  /* 0x0000000ba20b7209 */ /* 0x002fe20007810000 */
[--C-:B------:R-:W-:Y:S01]  /*4510*/  FFMA.FTZ R172, R174, UR10, -R212.reuse ;  /* 0x0000000aaeac7c23 */ /* 0x100fe200080108d4 */
[--C-:B------:R-:W-:Y:S01]  /*4520*/  FFMA.FTZ R174, R181, UR10, -R212.reuse ;  /* 0x0000000ab5ae7c23 */ /* 0x100fe200080108d4 */
[----:B------:R-:W-:Y:S01]  /*4530*/  FFMA.FTZ R196, R161, UR10, -R212 ;  /* 0x0000000aa1c47c23 */ /* 0x000fe200080108d4 */
[----:B---3--:R-:W-:Y:S01]  /*4540*/  FMNMX.FTZ R4, R164, R11, !PT ;  /* 0x0000000ba4047209 */ /* 0x008fe20007810000 */
[----:B------:R-:W1:Y:S03]  /*4550*/  MUFU.TANH R182, R182 ;  /* 0x000000b600b67308 */ /* 0x000e660000002400 */
[----:B0-----:R-:W-:-:S04]  /*4560*/  FMNMX.FTZ R11, R175, R4, !PT ;  /* 0x00000004af0b7209 */ /* 0x001fc80007810000 */
[----:B--2---:R-:W-:Y:S01]  /*4570*/  FMNMX.FTZ R4, R178, R11, !PT ;  /* 0x0000000bb2047209 */ /* 0x004fe20007810000 */
[----:B------:R-:W0:Y:S03]  /*4580*/  MUFU.TANH R183, R183 ;  /* 0x000000b700b77308 */ /* 0x000e260000002400 */
[----:B----4-:R-:W-:-:S05]  /*4590*/  FMNMX.FTZ R11, R179, R4, !PT ;  /* 0x00000004b30b7209 */ /* 0x010fca0007810000 */
[----:B------:R-:W2:Y:S01]  /*45a0*/  MUFU.TANH R184, R184 ;  /* 0x000000b800b87308 */ /* 0x000ea20000002400 */
[----:B-1----:R-:W-:-:S07]  /*45b0*/  FMNMX.FTZ R4, R182, R11, !PT ;  /* 0x0000000bb6047209 */ /* 0x002fce0007810000 */
[----:B------:R-:W1:Y:S01]  /*45c0*/  MUFU.TANH R185, R185 ;  /* 0x000000b900b97308 */ /* 0x000e620000002400 */
[----:B0-----:R-:W-:-:S07]  /*45d0*/  FMNMX.FTZ R11, R183, R4, !PT ;  /* 0x00000004b70b7209 */ /* 0x001fce0007810000 */
[----:B------:R-:W0:Y:S01]  /*45e0*/  MUFU.TANH R186, R186 ;  /* 0x000000ba00ba7308 */ /* 0x000e220000002400 */
[----:B--2---:R-:W-:-:S07]  /*45f0*/  FMNMX.FTZ R4, R184, R11, !PT ;  /* 0x0000000bb8047209 */ /* 0x004fce0007810000 */
[----:B------:R-:W2:Y:S01]  /*4600*/  MUFU.TANH R187, R187 ;  /* 0x000000bb00bb7308 */ /* 0x000ea20000002400 */
[----:B-1----:R-:W-:-:S07]  /*4610*/  FMNMX.FTZ R11, R185, R4, !PT ;  /* 0x00000004b90b7209 */ /* 0x002fce0007810000 */
[----:B------:R-:W1:Y:S01]  /*4620*/  MUFU.TANH R188, R188 ;  /* 0x000000bc00bc7308 */ /* 0x000e620000002400 */
[----:B0-----:R-:W-:-:S07]  /*4630*/  FMNMX.FTZ R4, R186, R11, !PT ;  /* 0x0000000bba047209 */ /* 0x001fce0007810000 */
[----:B------:R-:W0:Y:S01]  /*4640*/  MUFU.TANH R189, R189 ;  /* 0x000000bd00bd7308 */ /* 0x000e220000002400 */
[----:B--2---:R-:W-:-:S07]  /*4650*/  FMNMX.FTZ R11, R187, R4, !PT ;  /* 0x00000004bb0b7209 */ /* 0x004fce0007810000 */
[----:B------:R-:W2:Y:S01]  /*4660*/  MUFU.TANH R190, R190 ;  /* 0x000000be00be7308 */ /* 0x000ea20000002400 */
[----:B-1----:R-:W-:Y:S01]  /*4670*/  FMNMX.FTZ R4, R188, R11, !PT ;  /* 0x0000000bbc047209 */ /* 0x002fe20007810000 */
[----:B------:R-:W-:-:S06]  /*4680*/  FFMA.FTZ R11, R163, UR10, -R212 ;  /* 0x0000000aa30b7c23 */ /* 0x000fcc00080108d4 */
[----:B------:R-:W1:Y:S01]  /*4690*/  MUFU.TANH R191, R191 ;  /* 0x000000bf00bf7308 */ /* 0x000e620000002400 */
[----:B0-----:R-:W-:-:S07]  /*46a0*/  FMNMX.FTZ R153, R189, R4, !PT ;  /* 0x00000004bd997209 */ /* 0x001fce0007810000 */
[----:B------:R-:W0:Y:S01]  /*46b0*/  MUFU.EX2 R177, R177 ;  /* 0x000000b100b17308 */ /* 0x000e220000000800 */
[----:B--2---:R-:W-:-:S07]  /*46c0*/  FMNMX.FTZ R4, R190, R153, !PT ;  /* 0x00000099be047209 */ /* 0x004fce0007810000 */
[----:B------:R-:W2:Y:S01]  /*46d0*/  MUFU.EX2 R192, R192 ;  /* 0x000000c000c07308 */ /* 0x000ea20000000800 */
[----:B-1----:R-:W-:-:S05]  /*46e0*/  FMNMX.FTZ R4, R191, R4, !PT ;  /* 0x00000004bf047209 */ /* 0x002fca0007810000 */
[----:B------:R-:W1:Y:S02]  /*46f0*/  SHFL.BFLY PT, R153, R4, 0x2, 0x1f ;  /* 0x0c401f0004997f89 */ /* 0x000e6400000e0000 */
[----:B------:R-:W3:Y:S01]  /*4700*/  MUFU.EX2 R195, R195 ;  /* 0x000000c300c37308 */ /* 0x000ee20000000800 */
[-C--:B0-----:R-:W-:Y:S01]  /*4710*/  FMUL.FTZ R24, R24, R177.reuse ;  /* 0x000000b118187220 */ /* 0x081fe20000410000 */
[-C--:B------:R-:W-:Y:S01]  /*4720*/  FMUL.FTZ R25, R25, R177.reuse ;  /* 0x000000b119197220 */ /* 0x080fe20000410000 */
[-C--:B------:R-:W-:Y:S01]  /*4730*/  FMUL.FTZ R28, R28, R177.reuse ;  /* 0x000000b11c1c7220 */ /* 0x080fe20000410000 */
[-C--:B------:R-:W-:Y:S01]  /*4740*/  FMUL.FTZ R29, R29, R177.reuse ;  /* 0x000000b11d1d7220 */ /* 0x080fe20000410000 */
[-C--:B------:R-:W-:Y:S01]  /*4750*/  FMUL.FTZ R32, R32, R177.reuse ;  /* 0x000000b120207220 */ /* 0x080fe20000410000 */
[-C--:B------:R-:W-:Y:S01]  /*4760*/  FMUL.FTZ R33, R33, R177.reuse ;  /* 0x000000b121217220 */ /* 0x080fe20000410000 */
[-C--:B------:R-:W-:Y:S01]  /*4770*/  FMUL.FTZ R36, R36, R177.reuse ;  /* 0x000000b124247220 */ /* 0x080fe20000410000 */
[----:B------:R-:W0:Y:S01]  /*4780*/  MUFU.EX2 R197, R197 ;  /* 0x000000c500c57308 */ /* 0x000e220000000800 */
[----:B--2---:R-:W-:Y:S01]  /*4790*/  FFMA.FTZ R6, R177, R6, R192 ;  /* 0x00000006b1067223 */ /* 0x004fe200000100c0 */
[-C--:B------:R-:W-:Y:S01]  /*47a0*/  FMUL.FTZ R37, R37, R177.reuse ;  /* 0x000000b125257220 */ /* 0x080fe20000410000 */
[-C--:B------:R-:W-:Y:S01]  /*47b0*/  FMUL.FTZ R40, R40, R177.reuse ;  /* 0x000000b128287220 */ /* 0x080fe20000410000 */
[-C--:B------:R-:W-:Y:S01]  /*47c0*/  FMUL.FTZ R41, R41, R177.reuse ;  /* 0x000000b129297220 */ /* 0x080fe20000410000 */
[-C--:B------:R-:W-:Y:S01]  /*47d0*/  FMUL.FTZ R44, R44, R177.reuse ;  /* 0x000000b12c2c7220 */ /* 0x080fe20000410000 */
[-C--:B------:R-:W-:Y:S01]  /*47e0*/  FMUL.FTZ R45, R45, R177.reuse ;  /* 0x000000b12d2d7220 */ /* 0x080fe20000410000 */
[-C--:B------:R-:W-:Y:S01]  /*47f0*/  FMUL.FTZ R48, R48, R177.reuse ;  /* 0x000000b130307220 */ /* 0x080fe20000410000 */
[----:B------:R-:W2:Y:S01]  /*4800*/  MUFU.EX2 R210, R210 ;  /* 0x000000d200d27308 */ /* 0x000ea20000000800 */
[----:B---3--:R-:W-:Y:S01]  /*4810*/  FADD.FTZ R6, R195, R6 ;  /* 0x00000006c3067221 */ /* 0x008fe20000010000 */
[-C--:B------:R-:W-:Y:S01]  /*4820*/  FMUL.FTZ R49, R49, R177.reuse ;  /* 0x000000b131317220 */ /* 0x080fe20000410000 */
[-C--:B------:R-:W-:Y:S01]  /*4830*/  FMUL.FTZ R52, R52, R177.reuse ;  /* 0x000000b134347220 */ /* 0x080fe20000410000 */
[-C--:B------:R-:W-:Y:S01]  /*4840*/  FMUL.FTZ R53, R53, R177.reuse ;  /* 0x000000b135357220 */ /* 0x080fe20000410000 */
[----:B------:R-:W-:Y:S01]  /*4850*/  FMUL.FTZ R56, R56, R177 ;  /* 0x000000b138387220 */ /* 0x000fe20000410000 */
[----:B-1----:R-:W-:Y:S01]  /*4860*/  FMNMX.FTZ R153, R4, R153, !PT ;  /* 0x0000009904997209 */ /* 0x002fe20007810000 */
[-C--:B------:R-:W-:Y:S01]  /*4870*/  FMUL.FTZ R57, R57, R177.reuse ;  /* 0x000000b139397220 */ /* 0x080fe20000410000 */
[----:B------:R-:W1:Y:S01]  /*4880*/  MUFU.EX2 R21, R21 ;  /* 0x0000001500157308 */ /* 0x000e620000000800 */
[----:B0-----:R-:W-:Y:S01]  /*4890*/  FADD.FTZ R181, R197, R6 ;  /* 0x00000006c5b57221 */ /* 0x001fe20000010000 */
[-C--:B------:R-:W-:Y:S01]  /*48a0*/  FMUL.FTZ R60, R60, R177.reuse ;  /* 0x000000b13c3c7220 */ /* 0x080fe20000410000 */
[----:B------:R-:W0:Y:S01]  /*48b0*/  SHFL.BFLY PT, R4, R153, 0x1, 0x1f ;  /* 0x0c201f0099047f89 */ /* 0x000e2200000e0000 */
        /* <DEDUP_REMOVED lines=23> */
[----:B0-----:R-:W-:Y:S01]  /*4a30*/  FMNMX.FTZ R4, R153, R4, !PT ;  /* 0x0000000499047209 */ /* 0x001fe20007810000 */
[-C--:B------:R-:W-:Y:S01]  /*4a40*/  FMUL.FTZ R101, R101, R177.reuse ;  /* 0x000000b165657220 */ /* 0x080fe20000410000 */
[-C--:B------:R-:W-:Y:S01]  /*4a50*/  FMUL.FTZ R104, R104, R177.reuse ;  /* 0x000000b168687220 */ /* 0x080fe20000410000 */
[-C--:B------:R-:W-:Y:S01]  /*4a60*/  FMUL.FTZ R105, R105, R177.reuse ;  /* 0x000000b169697220 */ /* 0x080fe20000410000 */
[-C--:B------:R-:W-:Y:S01]  /*4a70*/  FMUL.FTZ R108, R108, R177.reuse ;  /* 0x000000b16c6c7220 */ /* 0x080fe20000410000 */
[C---:B------:R-:W-:Y:S01]  /*4a80*/  FADD.FTZ R153, -R4.reuse, R9 ;  /* 0x0000000904997221 */ /* 0x040fe20000010100 */
[----:B------:R-:W-:Y:S01]  /*4a90*/  FMUL.FTZ R155, R4, UR10 ;  /* 0x0000000a049b7c20 */ /* 0x000fe20008410000 */
[----:B------:R0:W-:Y:S01]  /*4aa0*/  MUFU.EX2 R9, R180 ;  /* 0x000000b400097308 */ /* 0x0001e20000000800 */
[----:B------:R-:W-:Y:S01]  /*4ab0*/  FMUL.FTZ R109, R109, R177 ;  /* 0x000000b16d6d7220 */ /* 0x000fe20000410000 */
[----:B------:R-:W-:Y:S01]  /*4ac0*/  FMUL.FTZ R176, R153, UR10 ;  /* 0x0000000a99b07c20 */ /* 0x000fe20008410000 */
        /* <DEDUP_REMOVED lines=12> */
[--C-:B0-----:R-:W-:Y:S01]  /*4b90*/  FFMA.FTZ R180, R158, UR10, -R155.reuse ;  /* 0x0000000a9eb47c23 */ /* 0x101fe2000801089b */
[----:B------:R-:W0:Y:S01]  /*4ba0*/  MUFU.EX2 R153, R153 ;  /* 0x0000009900997308 */ /* 0x000e220000000800 */
[----:B------:R-:W-:Y:S01]  /*4bb0*/  FFMA.FTZ R161, R160, UR10, -R155 ;  /* 0x0000000aa0a17c23 */ /* 0x000fe2000801089b */
[----:B--2---:R-:W-:Y:S01]  /*4bc0*/  FADD.FTZ R154, R210, R181 ;  /* 0x000000b5d29a7221 */ /* 0x004fe20000010000 */
[--C-:B------:R-:W-:Y:S01]  /*4bd0*/  FFMA.FTZ R162, R162, UR10, -R155.reuse ;  /* 0x0000000aa2a27c23 */ /* 0x100fe2000801089b */
[--C-:B------:R-:W-:Y:S01]  /*4be0*/  FFMA.FTZ R6, R183, UR10, -R155.reuse ;  /* 0x0000000ab7067c23 */ /* 0x100fe2000801089b */
[--C-:B------:R-:W-:Y:S01]  /*4bf0*/  FFMA.FTZ R182, R182, UR10, -R155.reuse ;  /* 0x0000000ab6b67c23 */ /* 0x100fe2000801089b */
[----:B-1----:R-:W-:Y:S01]  /*4c00*/  FADD.FTZ R183, R21, R154 ;  /* 0x0000009a15b77221 */ /* 0x002fe20000010000 */
[--C-:B------:R-:W-:Y:S01]  /*4c10*/  FFMA.FTZ R185, R185, UR10, -R155.reuse ;  /* 0x0000000ab9b97c23 */ /* 0x100fe2000801089b */
[----:B------:R-:W1:Y:S01]  /*4c20*/  MUFU.EX2 R10, R10 ;  /* 0x0000000a000a7308 */ /* 0x000e620000000800 */
[----:B------:R-:W-:Y:S01]  /*4c30*/  FFMA.FTZ R181, R186, UR10, -R155 ;  /* 0x0000000abab57c23 */ /* 0x000fe2000801089b */
[----:B---3--:R-:W-:Y:S01]  /*4c40*/  FADD.FTZ R183, R194, R183 ;  /* 0x000000b7c2b77221 */ /* 0x008fe20000010000 */
[--C-:B------:R-:W-:Y:S01]  /*4c50*/  FFMA.FTZ R187, R187, UR10, -R155.reuse ;  /* 0x0000000abbbb7c23 */ /* 0x100fe2000801089b */
[--C-:B------:R-:W-:Y:S01]  /*4c60*/  FFMA.FTZ R188, R188, UR10, -R155.reuse ;  /* 0x0000000abcbc7c23 */ /* 0x100fe2000801089b */
[----:B------:R-:W-:Y:S01]  /*4c70*/  FFMA.FTZ R189, R189, UR10, -R155 ;  /* 0x0000000abdbd7c23 */ /* 0x000fe2000801089b */
[----:B----4-:R-:W-:Y:S01]  /*4c80*/  FADD.FTZ R154, R14, R183 ;  /* 0x000000b70e9a7221 */ /* 0x010fe20000010000 */
[----:B------:R-:W-:Y:S01]  /*4c90*/  FFMA.FTZ R190, R190, UR10, -R155 ;  /* 0x0000000abebe7c23 */ /* 0x000fe2000801089b */
[----:B------:R-:W2:Y:S01]  /*4ca0*/  MUFU.EX2 R12, R12 ;  /* 0x0000000c000c7308 */ /* 0x000ea20000000800 */
[----:B0-----:R-:W-:Y:S01]  /*4cb0*/  FFMA.FTZ R179, R176, R5, R153 ;  /* 0x00000005b0b37223 */ /* 0x001fe20000010099 */
[----:B------:R-:W-:Y:S01]  /*4cc0*/  FADD.FTZ R154, R193, R154 ;  /* 0x0000009ac19a7221 */ /* 0x000fe20000010000 */
[----:B------:R-:W-:Y:S01]  /*4cd0*/  FFMA.FTZ R191, R191, UR10, -R155 ;  /* 0x0000000abfbf7c23 */ /* 0x000fe2000801089b */
[-C--:B------:R-:W-:Y:S01]  /*4ce0*/  FMUL.FTZ R112, R112, R177.reuse ;  /* 0x000000b170707220 */ /* 0x080fe20000410000 */
[-C--:B------:R-:W-:Y:S01]  /*4cf0*/  FMUL.FTZ R113, R113, R177.reuse ;  /* 0x000000b171717220 */ /* 0x080fe20000410000 */
[-C--:B------:R-:W-:Y:S01]  /*4d00*/  FMUL.FTZ R116, R116, R177.reuse ;  /* 0x000000b174747220 */ /* 0x080fe20000410000 */
[----:B------:R-:W-:Y:S01]  /*4d10*/  FMUL.FTZ R117, R117, R177 ;  /* 0x000000b175757220 */ /* 0x000fe20000410000 */
[----:B------:R-:W0:Y:S01]  /*4d20*/  MUFU.EX2 R15, R15 ;  /* 0x0000000f000f7308 */ /* 0x000e220000000800 */
[C---:B-1----:R-:W-:Y:S01]  /*4d30*/  FADD.FTZ R179, R10.reuse, R179 ;  /* 0x000000b30ab37221 */ /* 0x042fe20000010000 */
[----:B------:R-:W-:Y:S01]  /*4d40*/  F2FP.F16.F32.PACK_AB R153, R10, R153 ;  /* 0x000000990a99723e */ /* 0x000fe200000000ff */
[-C--:B------:R-:W-:Y:S01]  /*4d50*/  FMUL.FTZ R120, R120, R177.reuse ;  /* 0x000000b178787220 */ /* 0x080fe20000410000 */
[-C--:B------:R-:W-:Y:S01]  /*4d60*/  FMUL.FTZ R121, R121, R177.reuse ;  /* 0x000000b179797220 */ /* 0x080fe20000410000 */
[-C--:B------:R-:W-:Y:S01]  /*4d70*/  FMUL.FTZ R124, R124, R177.reuse ;  /* 0x000000b17c7c7220 */ /* 0x080fe20000410000 */
[-C--:B------:R-:W-:Y:S01]  /*4d80*/  FMUL.FTZ R125, R125, R177.reuse ;  /* 0x000000b17d7d7220 */ /* 0x080fe20000410000 */
[-C--:B------:R-:W-:Y:S01]  /*4d90*/  FMUL.FTZ R128, R128, R177.reuse ;  /* 0x000000b180807220 */ /* 0x080fe20000410000 */
[----:B------:R-:W1:Y:S01]  /*4da0*/  MUFU.EX2 R157, R157 ;  /* 0x0000009d009d7308 */ /* 0x000e620000000800 */
[----:B--2---:R-:W-:Y:S01]  /*4db0*/  FADD.FTZ R152, R12, R179 ;  /* 0x000000b30c987221 */ /* 0x004fe20000010000 */
[----:B------:R-:W-:Y:S01]  /*4dc0*/  FFMA.FTZ R179, R184, UR10, -R155 ;  /* 0x0000000ab8b37c23 */ /* 0x000fe2000801089b */
[-C--:B------:R-:W-:Y:S01]  /*4dd0*/  FMUL.FTZ R129, R129, R177.reuse ;  /* 0x000000b181817220 */ /* 0x080fe20000410000 */
[-C--:B------:R-:W-:Y:S01]  /*4de0*/  FMUL.FTZ R132, R132, R177.reuse ;  /* 0x000000b184847220 */ /* 0x080fe20000410000 */
[-C--:B------:R-:W-:Y:S01]  /*4df0*/  FMUL.FTZ R133, R133, R177.reuse ;  /* 0x000000b185857220 */ /* 0x080fe20000410000 */
[-C--:B------:R-:W-:Y:S01]  /*4e00*/  FMUL.FTZ R136, R136, R177.reuse ;  /* 0x000000b188887220 */ /* 0x080fe20000410000 */
[-C--:B------:R-:W-:Y:S01]  /*4e10*/  FMUL.FTZ R137, R137, R177.reuse ;  /* 0x000000b189897220 */ /* 0x080fe20000410000 */
[----:B------:R-:W2:Y:S01]  /*4e20*/  MUFU.EX2 R20, R20 ;  /* 0x0000001400147308 */ /* 0x000ea20000000800 */
[----:B0-----:R-:W-:Y:S01]  /*4e30*/  FADD.FTZ R152, R15, R152 ;  /* 0x000000980f987221 */ /* 0x001fe20000010000 */
[-C--:B------:R-:W-:Y:S01]  /*4e40*/  FMUL.FTZ R140, R140, R177.reuse ;  /* 0x000000b18c8c7220 */ /* 0x080fe20000410000 */
[-C--:B------:R-:W-:Y:S01]  /*4e50*/  FMUL.FTZ R141, R141, R177.reuse ;  /* 0x000000b18d8d7220 */ /* 0x080fe20000410000 */
[-C--:B------:R-:W-:Y:S01]  /*4e60*/  FMUL.FTZ R144, R144, R177.reuse ;  /* 0x000000b190907220 */ /* 0x080fe20000410000 */
[-C--:B------:R-:W-:Y:S01]  /*4e70*/  FMUL.FTZ R145, R145, R177.reuse ;  /* 0x000000b191917220 */ /* 0x080fe20000410000 */
[-C--:B------:R-:W-:Y:S01]  /*4e80*/  FMUL.FTZ R148, R148, R177.reuse ;  /* 0x000000b194947220 */ /* 0x080fe20000410000 */
[----:B------:R-:W-:Y:S01]  /*4e90*/  FMUL.FTZ R149, R149, R177 ;  /* 0x000000b195957220 */ /* 0x000fe20000410000 */
[----:B------:R-:W0:Y:S01]  /*4ea0*/  MUFU.EX2 R159, R159 ;  /* 0x0000009f009f7308 */ /* 0x000e220000000800 */
        /* <DEDUP_REMOVED lines=24> */
[C---:B-1----:R-:W-:Y:S01]  /*5030*/  FADD.FTZ R152, R180.reuse, R183 ;  /* 0x000000b7b4987221 */ /* 0x042fe20000010000 */
[----:B------:R-:W-:Y:S01]  /*5040*/  F2FP.F16.F32.PACK_AB R159, R180, R159 ;  /* 0x0000009fb49f723e */ /* 0x000fe200000000ff */
[-C--:B------:R-:W-:Y:S01]  /*5050*/  FMUL.FTZ R59, R59, R176.reuse ;  /* 0x000000b03b3b7220 */ /* 0x080fe20000410000 */
[-C--:B------:R-:W-:Y:S01]  /*5060*/  FMUL.FTZ R62, R62, R176.reuse ;  /* 0x000000b03e3e7220 */ /* 0x080fe20000410000 */
[-C--:B------:R-:W-:Y:S01]  /*5070*/  FMUL.FTZ R63, R63, R176.reuse ;  /* 0x000000b03f3f7220 */ /* 0x080fe20000410000 */
[-C--:B------:R-:W-:Y:S01]  /*5080*/  FMUL.FTZ R66, R66, R176.reuse ;  /* 0x000000b042427220 */ /* 0x080fe20000410000 */
[----:B------:R-:W-:Y:S01]  /*5090*/  FMUL.FTZ R67, R67, R176 ;  /* 0x000000b043437220 */ /* 0x000fe20000410000 */
[----:B------:R-:W1:Y:S01]  /*50a0*/  MUFU.EX2 R162, R162 ;  /* 0x000000a200a27308 */ /* 0x000e620000000800 */
[----:B--2---:R-:W-:Y:S01]  /*50b0*/  FADD.FTZ R155, R161, R152 ;  /* 0x00000098a19b7221 */ /* 0x004fe20000010000 */
        /* <DEDUP_REMOVED lines=8> */
[----:B------:R-:W-:Y:S01]  /*5140*/  F2FP.F16.F32.PACK_AB R154, R210, R197 ;  /* 0x000000c5d29a723e */ /* 0x000fe200000000ff */
[-C--:B------:R-:W-:Y:S01]  /*5150*/  FMUL.FTZ R79, R79, R176.reuse ;  /* 0x000000b04f4f7220 */ /* 0x080fe20000410000 */
[-C--:B------:R-:W-:Y:S01]  /*5160*/  FMUL.FTZ R82, R82, R176.reuse ;  /* 0x000000b052527220 */ /* 0x080fe20000410000 */
[-C--:B------:R-:W-:Y:S01]  /*5170*/  FMUL.FTZ R83, R83, R176.reuse ;  /* 0x000000b053537220 */ /* 0x080fe20000410000 */
[-C--:B------:R-:W-:Y:S01]  /*5180*/  FMUL.FTZ R86, R86, R176.reuse ;  /* 0x000000b056567220 */ /* 0x080fe20000410000 */
[----:B------:R-:W-:Y:S01]  /*5190*/  FMUL.FTZ R87, R87, R176 ;  /* 0x000000b057577220 */ /* 0x000fe20000410000 */
[----:B------:R-:W-:Y:S01]  /*51a0*/  MUFU.EX2 R163, R163 ;  /* 0x000000a300a37308 */ /* 0x000fe20000000800 */
[----:B-1----:R-:W-:Y:S01]  /*51b0*/  FADD.FTZ R158, R162, R155 ;  /* 0x0000009ba29e7221 */ /* 0x002fe20000010000 */
[----:B------:R-:W-:Y:S01]  /*51c0*/  F2FP.F16.F32.PACK_AB R155, R15, R12 ;  /* 0x0000000c0f9b723e */ /* 0x000fe200000000ff */
[-C--:B------:R-:W-:Y:S01]  /*51d0*/  FMUL.FTZ R90, R90, R176.reuse ;  /* 0x000000b05a5a7220 */ /* 0x080fe20000410000 */
[----:B------:R-:W-:Y:S01]  /*51e0*/  F2FP.F16.F32.PACK_AB R161, R162, R161 ;  /* 0x000000a1a2a1723e */ /* 0x000fe200000000ff */
        /* <DEDUP_REMOVED lines=21> */
[----:B------:R-:W-:Y:S01]  /*5340*/  F2FP.F16.F32.PACK_AB R156, R194, R21 ;  /* 0x00000015c29c723e */ /* 0x000fe200000000ff */
        /* <DEDUP_REMOVED lines=18> */
[----:B------:R-:W-:-:S03]  /*5470*/  FMUL.FTZ R151, R151, R176 ;  /* 0x000000b097977220 */ /* 0x000fc60000410000 */
[----:B------:R-:W-:Y:S08]  /*5480*/  MUFU.EX2 R178, R178 ;  /* 0x000000b200b27308 */ /* 0x000ff00000000800 */
[----:B------:R-:W1:Y:S01]  /*5490*/  MUFU.EX2 R165, R165 ;  /* 0x000000a500a57308 */ /* 0x000e620000000800 */
[----:B0-----:R-:W-:-:S07]  /*54a0*/  FADD.FTZ R160, R8, R183 ;  /* 0x000000b708a07221 */ /* 0x001fce0000010000 */
[----:B------:R-:W0:Y:S08]  /*54b0*/  MUFU.EX2 R5, R182 ;  /* 0x000000b600057308 */ /* 0x000e300000000800 */
[----:B------:R2:W-:Y:S01]  /*54c0*/  MUFU.EX2 R182, R185 ;  /* 0x000000b900b67308 */ /* 0x0005e20000000800 */
[----:B-1----:R-:W-:Y:S01]  /*54d0*/  FADD.FTZ R21, R165, R160 ;  /* 0x000000a0a5157221 */ /* 0x002fe20000010000 */
[----:B------:R-:W-:-:S06]  /*54e0*/  F2FP.F16.F32.PACK_AB R160, R196, R13 ;  /* 0x0000000dc4a0723e */ /* 0x000fcc00000000ff */
[----:B------:R-:W1:Y:S01]  /*54f0*/  MUFU.EX2 R166, R166 ;  /* 0x000000a600a67308 */ /* 0x000e620000000800 */
[----:B--2---:R-:W-:Y:S01]  /*5500*/  FADD.FTZ R185, R163, R158 ;  /* 0x0000009ea3b97221 */ /* 0x004fe20000010000 */
[----:B------:R-:W-:Y:S02]  /*5510*/  F2FP.F16.F32.PACK_AB R158, R193, R14 ;  /* 0x0000000ec19e723e */ /* 0x000fe400000000ff */
[C---:B------:R-:W-:Y:S01]  /*5520*/  F2FP.F16.F32.PACK_AB R163, R164.reuse, R163 ;  /* 0x000000a3a4a3723e */ /* 0x040fe200000000ff */
[----:B------:R-:W-:Y:S01]  /*5530*/  FADD.FTZ R12, R164, R185 ;  /* 0x000000b9a40c7221 */ /* 0x000fe20000010000 */
[----:B------:R-:W-:Y:S02]  /*5540*/  F2FP.F16.F32.PACK_AB R164, R165, R8 ;  /* 0x00000008a5a4723e */ /* 0x000fe400000000ff */
[----:B------:R-:W2:Y:S01]  /*5550*/  MUFU.EX2 R6, R6 ;  /* 0x0000000600067308 */ /* 0x000ea20000000800 */
[----:B------:R-:W-:Y:S01]  /*5560*/  FADD.FTZ R15, R175, R12 ;  /* 0x0000000caf0f7221 */ /* 0x000fe20000010000 */
[----:B------:R-:W-:-:S03]  /*5570*/  F2FP.F16.F32.PACK_AB R165, R178, R175 ;  /* 0x000000afb2a5723e */ /* 0x000fc600000000ff */
[----:B------:R-:W-:-:S03]  /*5580*/  FADD.FTZ R12, R178, R15 ;  /* 0x0000000fb20c7221 */ /* 0x000fc60000010000 */
[----:B------:R-:W3:Y:S01]  /*5590*/  MUFU.EX2 R167, R167 ;  /* 0x000000a700a77308 */ /* 0x000ee20000000800 */
[----:B0-----:R-:W-:Y:S01]  /*55a0*/  FADD.FTZ R13, R5, R12 ;  /* 0x0000000c050d7221 */ /* 0x001fe20000010000 */
[----:B-1----:R-:W-:-:S06]  /*55b0*/  FADD.FTZ R14, R166, R21 ;  /* 0x00000015a60e7221 */ /* 0x002fcc0000010000 */
[----:B------:R-:W0:Y:S01]  /*55c0*/  MUFU.EX2 R179, R179 ;  /* 0x000000b300b37308 */ /* 0x000e220000000800 */
[----:B--2---:R-:W-:-:S07]  /*55d0*/  FADD.FTZ R12, R6, R13 ;  /* 0x0000000d060c7221 */ /* 0x004fce0000010000 */
[----:B------:R-:W1:Y:S01]  /*55e0*/  MUFU.EX2 R168, R168 ;  /* 0x000000a800a87308 */ /* 0x000e620000000800 */
[C---:B---3--:R-:W-:Y:S01]  /*55f0*/  FADD.FTZ R15, R167.reuse, R14 ;  /* 0x0000000ea70f7221 */ /* 0x048fe20000010000 */
[----:B------:R-:W-:Y:S02]  /*5600*/  F2FP.F16.F32.PACK_AB R166, R167, R166 ;  /* 0x000000a6a7a6723e */ /* 0x000fe400000000ff */
[----:B------:R-:W-:-:S04]  /*5610*/  F2FP.F16.F32.PACK_AB R167, R6, R5 ;  /* 0x0000000506a7723e */ /* 0x000fc800000000ff */
[----:B------:R-:W2:Y:S01]  /*5620*/  MUFU.EX2 R169, R169 ;  /* 0x000000a900a97308 */ /* 0x000ea20000000800 */
[----:B0-----:R-:W-:-:S04]  /*5630*/  FADD.FTZ R11, R179, R12 ;  /* 0x0000000cb30b7221 */ /* 0x001fc80000010000 */
[----:B------:R-:W-:-:S03]  /*5640*/  FADD.FTZ R8, R182, R11 ;  /* 0x0000000bb6087221 */ /* 0x000fc60000010000 */
[----:B------:R-:W0:Y:S01]  /*5650*/  MUFU.EX2 R181, R181 ;  /* 0x000000b500b57308 */ /* 0x000e220000000800 */
[----:B-1----:R-:W-:-:S07]  /*5660*/  FADD.FTZ R14, R168, R15 ;  /* 0x0000000fa80e7221 */ /* 0x002fce0000010000 */
[----:B------:R-:W1:Y:S01]  /*5670*/  MUFU.EX2 R170, R170 ;  /* 0x000000aa00aa7308 */ /* 0x000e620000000800 */
[C---:B--2---:R-:W-:Y:S01]  /*5680*/  FADD.FTZ R13, R169.reuse, R14 ;  /* 0x0000000ea90d7221 */ /* 0x044fe20000010000 */
[----:B------:R-:W-:Y:S02]  /*5690*/  F2FP.F16.F32.PACK_AB R168, R169, R168 ;  /* 0x000000a8a9a8723e */ /* 0x000fe400000000ff */
[----:B------:R-:W-:-:S04]  /*56a0*/  F2FP.F16.F32.PACK_AB R169, R182, R179 ;  /* 0x000000b3b6a9723e */ /* 0x000fc800000000ff */
[----:B------:R-:W2:Y:S01]  /*56b0*/  MUFU.EX2 R10, R187 ;  /* 0x000000bb000a7308 */ /* 0x000ea20000000800 */
[----:B0-----:R-:W-:-:S07]  /*56c0*/  FADD.FTZ R11, R181, R8 ;  /* 0x00000008b50b7221 */ /* 0x001fce0000010000 */
[----:B------:R-:W0:Y:S01]  /*56d0*/  MUFU.EX2 R171, R171 ;  /* 0x000000ab00ab7308 */ /* 0x000e220000000800 */
[----:B-1----:R-:W-:-:S07]  /*56e0*/  FADD.FTZ R12, R170, R13 ;  /* 0x0000000daa0c7221 */ /* 0x002fce0000010000 */
[----:B------:R-:W1:Y:S01]  /*56f0*/  MUFU.EX2 R188, R188 ;  /* 0x000000bc00bc7308 */ /* 0x000e620000000800 */
[----:B--2---:R-:W-:-:S07]  /*5700*/  FADD.FTZ R11, R10, R11 ;  /* 0x0000000b0a0b7221 */ /* 0x004fce0000010000 */
[----:B------:R-:W2:Y:S01]  /*5710*/  MUFU.EX2 R172, R172 ;  /* 0x000000ac00ac7308 */ /* 0x000ea20000000800 */
[C---:B0-----:R-:W-:Y:S01]  /*5720*/  FADD.FTZ R5, R171.reuse, R12 ;  /* 0x0000000cab057221 */ /* 0x041fe20000010000 */
[----:B------:R-:W-:Y:S02]  /*5730*/  F2FP.F16.F32.PACK_AB R170, R171, R170 ;  /* 0x000000aaabaa723e */ /* 0x000fe400000000ff */
[----:B------:R-:W-:-:S04]  /*5740*/  F2FP.F16.F32.PACK_AB R171, R10, R181 ;  /* 0x000000b50aab723e */ /* 0x000fc800000000ff */
[----:B------:R-:W0:Y:S01]  /*5750*/  MUFU.EX2 R189, R189 ;  /* 0x000000bd00bd7308 */ /* 0x000e220000000800 */
[----:B-1----:R-:W-:-:S07]  /*5760*/  FADD.FTZ R8, R188, R11 ;  /* 0x0000000bbc087221 */ /* 0x002fce0000010000 */
[----:B------:R-:W1:Y:S01]  /*5770*/  MUFU.EX2 R173, R173 ;  /* 0x000000ad00ad7308 */ /* 0x000e620000000800 */
[----:B--2---:R-:W-:-:S07]  /*5780*/  FADD.FTZ R6, R172, R5 ;  /* 0x00000005ac067221 */ /* 0x004fce0000010000 */
[----:B------:R-:W2:Y:S01]  /*5790*/  MUFU.EX2 R190, R190 ;  /* 0x000000be00be7308 */ /* 0x000ea20000000800 */
[----:B0-----:R-:W-:-:S07]  /*57a0*/  FADD.FTZ R11, R189, R8 ;  /* 0x00000008bd0b7221 */ /* 0x001fce0000010000 */
[----:B------:R-:W0:Y:S01]  /*57b0*/  MUFU.EX2 R174, R174 ;  /* 0x000000ae00ae7308 */ /* 0x000e220000000800 */
[C---:B-1----:R-:W-:Y:S01]  /*57c0*/  FADD.FTZ R5, R173.reuse, R6 ;  /* 0x00000006ad057221 */ /* 0x042fe20000010000 */
[----:B------:R-:W-:Y:S02]  /*57d0*/  F2FP.F16.F32.PACK_AB R172, R173, R172 ;  /* 0x000000acadac723e */ /* 0x000fe400000000ff */
[----:B------:R-:W-:-:S04]  /*57e0*/  F2FP.F16.F32.PACK_AB R173, R189, R188 ;  /* 0x000000bcbdad723e */ /* 0x000fc800000000ff */
[----:B------:R-:W1:Y:S01]  /*57f0*/  MUFU.EX2 R175, R191 ;  /* 0x000000bf00af7308 */ /* 0x000e620000000800 */
[----:B--2---:R-:W-:Y:S01]  /*5800*/  FADD.FTZ R8, R190, R11 ;  /* 0x0000000bbe087221 */ /* 0x004fe20000010000 */
[----:B0-----:R-:W-:Y:S01]  /*5810*/  FADD.FTZ R6, R174, R5 ;  /* 0x00000005ae067221 */ /* 0x001fe20000010000 */
[----:B------:R-:W-:-:S03]  /*5820*/  F2FP.F16.F32.PACK_AB R174, R9, R174 ;  /* 0x000000ae09ae723e */ /* 0x000fc600000000ff */
[----:B------:R-:W-:Y:S01]  /*5830*/  FADD.FTZ R6, R9, R6 ;  /* 0x0000000609067221 */ /* 0x000fe20000010000 */
[C---:B-1----:R-:W-:Y:S01]  /*5840*/  FADD.FTZ R5, R175.reuse, R8 ;  /* 0x00000008af057221 */ /* 0x042fe20000010000 */
[----:B------:R-:W-:Y:S01]  /*5850*/  F2FP.F16.F32.PACK_AB R175, R175, R190 ;  /* 0x000000beafaf723e */ /* 0x000fe200000000ff */
[----:B------:R-:W-:Y:S06]  /*5860*/  @!P0 BRA `(.L_x_413) ;  /* 0x0000000000048947 */ /* 0x000fec0003800000 */
[----:B------:R-:W-:Y:S01]  /*5870*/  BPT.TRAP 0x1 ;  /* 0x000000040000795c */ /* 0x000fe20000300000 */
.L_x_413:
[----:B------:R0:W1:Y:S01]  /*5880*/  SYNCS.PHASECHK.TRANS64.TRYWAIT P2, [UR24+0x22850], R7 ;  /* 0x02285007ff0075a7 */ /* 0x0000620008040158 */
[----:B------:R-:W-:Y:S05]  /*5890*/  @!P0 BRA `(.L_x_414) ;  /* 0x0000000000048947 */ /* 0x000fea0003800000 */
[----:B------:R-:W-:Y:S01]  /*58a0*/  BPT.TRAP 0x1 ;  /* 0x000000040000795c */ /* 0x000fe20000300000 */
.L_x_414:
[----:B------:R-:W-:Y:S01]  /*58b0*/  IADD3 R8, R211, 0x8, RZ ;  /* 0x00000008d3087810 */ /* 0x000fe20007ffe0ff */
[----:B-1----:R-:W-:Y:S06]  /*58c0*/  @P2 BRA `(.L_x_415) ;  /* 0x0000000000082947 */ /* 0x002fec0003800000 */
[----:B------:R-:W1:Y:S02]  /*58d0*/  SYNCS.PHASECHK.TRANS64.TRYWAIT P2, [UR24+0x22850], R7 ;  /* 0x02285007ff0075a7 */ /* 0x000e640008040158 */
[----:B-1----:R-:W-:Y:S05]  /*58e0*/  @!P2 BRA `(.L_x_416) ;  /* 0x0000008c00bca947 */ /* 0x002fea0003800000 */
.L_x_415:
        /* <DEDUP_REMOVED lines=37> */
[----:B--2---:R-:W-:Y:S05]  /*5b40*/  @!P0 BRA `(.L_x_417) ;  /* 0x0000000000048947 */ /* 0x004fea0003800000 */
[----:B------:R-:W-:Y:S01]  /*5b50*/  BPT.TRAP 0x1 ;  /* 0x000000040000795c */ /* 0x000fe20000300000 */
.L_x_417:
[----:B------:R-:W-:Y:S01]  /*5b60*/  UIADD3 UR24, UR24, 0x22860, URZ ;  /* 0x0002286018187890 */ /* 0x000fe2000fffe03f */
[----:B------:R-:W-:Y:S02]  /*5b70*/  IMAD.MOV.U32 R9, RZ, RZ, R4 ;  /* 0x000000ffff097224 */ /* 0x000fe400078e0004 */
[----:B------:R-:W-:Y:S01]  /*5b80*/  IMAD.MOV.U32 R8, RZ, RZ, R3 ;  /* 0x000000ffff087224 */ /* 0x000fe200078e0003 */
[----:B------:R-:W-:-:S09]  /*5b90*/  UPRMT UR24, UR23, 0x654, UR24 ;  /* 0x0000065417187896 */ /* 0x000fd20008000018 */
[----:B------:R-:W-:Y:S01]  /*5ba0*/  SYNCS.ARRIVE.TRANS64.RED.A1T0 RZ, [UR24], RZ ;  /* 0x000000ffffff79a7 */ /* 0x000fe20008100418 */
[----:B------:R-:W-:Y:S05]  /*5bb0*/  @P1 BRA `(.L_x_418) ;  /* 0xffffffdc00381947 */ /* 0x000fea000383ffff */
.L_x_407:
[----:B01----:R-:W0:Y:S01]  /*5bc0*/  SHFL.BFLY PT, R7, R6, 0x2, 0x1f ;  /* 0x0c401f0006077f89 */ /* 0x003e2200000e0000 */
[----:B------:R-:W-:Y:S01]  /*5bd0*/  UIADD3 UR36, UR36, 0x1, URZ ;  /* 0x0000000124247890 */ /* 0x000fe2000fffe03f */
[----:B------:R-:W-:Y:S01]  /*5be0*/  IMAD.U32 R14, RZ, RZ, UR10 ;  /* 0x0000000aff0e7e24 */ /* 0x000fe2000f8e00ff */
[----:B------:R2:W-:Y:S06]  /*5bf0*/  BAR.ARV R0, 0x100 ;  /* 0x000400000000751d */ /* 0x0005ec0000002000 */
[----:B------:R-:W-:Y:S02]  /*5c00*/  UISETP.NE.AND UP0, UPT, UR36, 0x2, UPT ;  /* 0x000000022400788c */ /* 0x000fe4000bf05270 */
[----:B------:R-:W-:Y:S06]  /*5c10*/  BAR.ARV 0x8, 0x180 ;  /* 0x0206000000007b1d */ /* 0x000fec0000002000 */
[----:B--2---:R-:W-:Y:S01]  /*5c20*/  IMAD.MOV.U32 R0, RZ, RZ, RZ ;  /* 0x000000ffff007224 */ /* 0x004fe200078e00ff */
[----:B------:R-:W-:Y:S01]  /*5c30*/  USEL UR4, URZ, 0x1, UP0 ;  /* 0x000000013f047887 */ /* 0x000fe20008000000 */
[----:B------:R-:W1:Y:S01]  /*5c40*/  SHFL.BFLY PT, R10, R5, 0x2, 0x1f ;  /* 0x0c401f00050a7f89 */ /* 0x000e6200000e0000 */
[----:B------:R-:W-:Y:S01]  /*5c50*/  PLOP3.LUT P0, PT, PT, PT, PT, 0x8, 0x0 ;  /* 0x000000000000781c */ /* 0x000fe20003f0e170 */
[----:B------:R-:W-:Y:S01]  /*5c60*/  UIADD3 UR47, UR47, 0x1, URZ ;  /* 0x000000012f2f7890 */ /* 0x000fe2000fffe03f */
[----:B0-----:R-:W-:Y:S01]  /*5c70*/  FADD.FTZ R7, R7, R6 ;  /* 0x0000000607077221 */ /* 0x001fe20000010000 */
[----:B------:R-:W-:Y:S01]  /*5c80*/  IMAD.U32 R6, RZ, RZ, UR10 ;  /* 0x0000000aff067e24 */ /* 0x000fe2000f8e00ff */
[----:B------:R-:W-:-:S02]  /*5c90*/  USEL UR36, UR36, URZ, UP0 ;  /* 0x0000003f24247287 */ /* 0x000fc40008000000 */
[----:B------:R-:W-:Y:S01]  /*5ca0*/  ULOP3.LUT UR46, UR46, UR4, URZ, 0x3c, !UPT ;  /* 0x000000042e2e7292 */ /* 0x000fe2000f8e3c3f */
[----:B---3--:R-:W0:Y:S01]  /*5cb0*/  SHFL.BFLY PT, R8, R7, 0x1, 0x1f ;  /* 0x0c201f0007087f89 */ /* 0x008e2200000e0000 */
[----:B-1----:R-:W-:-:S05]  /*5cc0*/  FADD.FTZ R10, R10, R5 ;  /* 0x000000050a0a7221 */ /* 0x002fca0000010000 */
[----:B------:R-:W1:Y:S01]  /*5cd0*/  SHFL.BFLY PT, R9, R10, 0x1, 0x1f ;  /* 0x0c201f000a097f89 */ /* 0x000e6200000e0000 */
[----:B0-----:R-:W-:Y:S01]  /*5ce0*/  FADD.FTZ R11, R7, R8 ;  /* 0x00000008070b7221 */ /* 0x001fe20000010000 */
[----:B------:R-:W-:-:S04]  /*5cf0*/  IMAD.MOV.U32 R8, RZ, RZ, RZ ;  /* 0x000000ffff087224 */ /* 0x000fc800078e00ff */
[----:B------:R-:W-:-:S13]  /*5d00*/  FSETP.NE.FTZ.AND P1, PT, R11, RZ, PT ;  /* 0x000000ff0b00720b */ /* 0x000fda0003f35000 */
[----:B------:R-:W0:Y:S01]  /*5d10*/  @P1 MUFU.LG2 R5, R11 ;  /* 0x0000000b00051308 */ /* 0x000e220000000c00 */
[----:B------:R-:W-:Y:S01]  /*5d20*/  @P1 FMUL.FTZ R6, R6, 0.69314718246459960938 ;  /* 0x3f31721806061820 */ /* 0x000fe20000410000 */
[----:B-1----:R-:W-:Y:S01]  /*5d30*/  FADD.FTZ R12, R10, R9 ;  /* 0x000000090a0c7221 */ /* 0x002fe20000010000 */
[----:B------:R-:W-:-:S04]  /*5d40*/  IMAD.MOV.U32 R9, RZ, RZ, -0x800000 ;  /* 0xff800000ff097424 */ /* 0x000fc800078e00ff */
[----:B------:R-:W-:Y:S01]  /*5d50*/  FSETP.NE.FTZ.AND P2, PT, R12, RZ, PT ;  /* 0x000000ff0c00720b */ /* 0x000fe20003f55000 */
[----:B------:R-:W1:Y:S01]  /*5d60*/  @P1 MUFU.RCP R8, R11 ;  /* 0x0000000b00081308 */ /* 0x000e620000001000 */
[----:B0-----:R-:W-:-:S11]  /*5d70*/  @P1 FMUL.FTZ R5, R5, 0.69314718246459960938 ;  /* 0x3f31721805051820 */ /* 0x001fd60000410000 */
[----:B------:R-:W0:Y:S01]  /*5d80*/  @P2 MUFU.LG2 R7, R12 ;  /* 0x0000000c00072308 */ /* 0x000e220000000c00 */
[----:B------:R-:W-:Y:S01]  /*5d90*/  @P2 FMUL.FTZ R14, R14, 0.69314718246459960938 ;  /* 0x3f3172180e0e2820 */ /* 0x000fe20000410000 */
[----:B------:R-:W-:Y:S01]  /*5da0*/  @P1 FFMA.FTZ R9, R6, R3, R5 ;  /* 0x0000000306091223 */ /* 0x000fe20000010005 */
[-C--:B-1----:R-:W-:Y:S01]  /*5db0*/  FMUL.FTZ R24, R24, R8.reuse ;  /* 0x0000000818187220 */ /* 0x082fe20000410000 */
[-C--:B------:R-:W-:Y:S01]  /*5dc0*/  FMUL.FTZ R25, R25, R8.reuse ;  /* 0x0000000819197220 */ /* 0x080fe20000410000 */
[----:B------:R-:W-:-:S03]  /*5dd0*/  FMUL.FTZ R28, R28, R8 ;  /* 0x000000081c1c7220 */ /* 0x000fc60000410000 */
[----:B------:R-:W1:Y:S01]  /*5de0*/  @P2 MUFU.RCP R0, R12 ;  /* 0x0000000c00002308 */ /* 0x000e620000001000 */
        /* <DEDUP_REMOVED lines=8> */
[----:B0-----:R-:W-:Y:S01]  /*5e70*/  @P2 FMUL.FTZ R7, R7, 0.69314718246459960938 ;  /* 0x3f31721807072820 */ /* 0x001fe20000410000 */
[-C--:B------:R-:W-:Y:S01]  /*5e80*/  FMUL.FTZ R45, R45, R8.reuse ;  /* 0x000000082d2d7220 */ /* 0x080fe20000410000 */
[-C--:B------:R-:W-:Y:S01]  /*5e90*/  FMUL.FTZ R48, R48, R8.reuse ;  /* 0x0000000830307220 */ /* 0x080fe20000410000 */
[-C--:B------:R-:W-:Y:S01]  /*5ea0*/  FMUL.FTZ R49, R49, R8.reuse ;  /* 0x0000000831317220 */ /* 0x080fe20000410000 */
[-C--:B------:R-:W-:Y:S01]  /*5eb0*/  FMUL.FTZ R52, R52, R8.reuse ;  /* 0x0000000834347220 */ /* 0x080fe20000410000 */
[-C--:B------:R-:W-:Y:S01]  /*5ec0*/  FMUL.FTZ R53, R53, R8.reuse ;  /* 0x0000000835357220 */ /* 0x080fe20000410000 */
[-C--:B------:R-:W-:Y:S01]  /*5ed0*/  FMUL.FTZ R56, R56, R8.reuse ;  /* 0x0000000838387220 */ /* 0x080fe20000410000 */
[----:B------:R-:W-:Y:S01]  /*5ee0*/  FMUL.FTZ R57, R57, R8 ;  /* 0x0000000839397220 */ /* 0x000fe20000410000 */
[----:B-1----:R-:W-:Y:S01]  /*5ef0*/  FMUL.FTZ R152, R75, R0 ;  /* 0x000000004b987220 */ /* 0x002fe20000410000 */
        /* <DEDUP_REMOVED lines=46> */
[-C--:B------:R-:W-:Y:S01]  /*61e0*/  FMUL.FTZ R163, R27, R0.reuse ;  /* 0x000000001ba37220 */ /* 0x080fe20000410000 */
[-C--:B------:R-:W-:Y:S01]  /*61f0*/  FMUL.FTZ R162, R35, R0.reuse ;  /* 0x0000000023a27220 */ /* 0x080fe20000410000 */
[-C--:B------:R-:W-:Y:S01]  /*6200*/  FMUL.FTZ R160, R43, R0.reuse ;  /* 0x000000002ba07220 */ /* 0x080fe20000410000 */
[-C--:B------:R-:W-:Y:S01]  /*6210*/  FMUL.FTZ R158, R51, R0.reuse ;  /* 0x00000000339e7220 */ /* 0x080fe20000410000 */
[-C--:B------:R-:W-:Y:S01]  /*6220*/  FMUL.FTZ R156, R59, R0.reuse ;  /* 0x000000003b9c7220 */ /* 0x080fe20000410000 */
[-C--:B------:R-:W-:Y:S01]  /*6230*/  FMUL.FTZ R154, R67, R0.reuse ;  /* 0x00000000439a7220 */ /* 0x080fe20000410000 */
[----:B------:R-:W-:Y:S01]  /*6240*/  FMUL.FTZ R75, R79, R0 ;  /* 0x000000004f4b7220 */ /* 0x000fe20000410000 */
[----:B------:R-:W-:-:S02]  /*6250*/  IMAD.MOV.U32 R8, RZ, RZ, -0x800000 ;  /* 0xff800000ff087424 */ /* 0x000fc400078e00ff */
        /* <DEDUP_REMOVED lines=56> */
[----:B------:R-:W-:-:S07]  /*65e0*/  @P2 FFMA.FTZ R8, R14, R4, R7 ;  /* 0x000000040e082223 */ /* 0x000fce0000010007 */
.L_x_394:
[----:B------:R-:W0:Y:S01]  /*65f0*/  S2R R4, SR_CgaCtaId ;  /* 0x0000000000047919 */ /* 0x000e220000008800 */
[----:B------:R-:W-:Y:S01]  /*6600*/  MOV R3, 0x400 ;  /* 0x0000040000037802 */ /* 0x000fe20000000f00 */
[----:B------:R-:W-:Y:S01]  /*6610*/  BSSY B0, `(.L_x_419) ;  /* 0x00002db000007945 */ /* 0x000fe20003800000 */
[----:B------:R-:W-:Y:S02]  /*6620*/  BAR.SYNC.DEFER_BLOCKING 0x5, 0x180 ;  /* 0x0146000000007b1d */ /* 0x000fe40000010000 */
[----:B0-----:R-:W-:-:S05]  /*6630*/  LEA R3, R4, R3, 0x18 ;  /* 0x0000000304037211 */ /* 0x001fca00078ec0ff */
[----:B------:R-:W0:Y:S02]  /*6640*/  LDS.128 R4, [R3+0x228d0] ;  /* 0x0228d00003047984 */ /* 0x000e240000000c00 */
[----:B0-----:R-:W-:Y:S02]  /*6650*/  R2UR UR5, R5 ;  /* 0x00000000050572ca */ /* 0x001fe400000e0000 */
[----:B------:R-:W-:Y:S01]  /*6660*/  R2UR UR6, R6 ;  /* 0x00000000060672ca */ /* 0x000fe200000e0000 */
[----:B------:R-:W-:Y:S06]  /*6670*/  BAR.ARV 0x4, 0x180 ;  /* 0x0106000000007b1d */ /* 0x000fec0000002000 */
[----:B------:R-:W-:Y:S08]  /*6680*/  @P0 BRA `(.L_x_420) ;  /* 0x0000001c00e40947 */ /* 0x000ff00003800000 */
[----:B------:R-:W0:Y:S01]  /*6690*/  S2R R6, SR_SWINHI ;  /* 0x0000000000067919 */ /* 0x000e220000002f00 */
[----:B------:R-:W-:Y:S01]  /*66a0*/  F2FP.F16.F32.PACK_AB R24, R25, R24 ;  /* 0x000000181918723e */ /* 0x000fe200000000ff */
[----:B------:R-:W-:Y:S01]  /*66b0*/  ULDC.64 UR8, c[0x0][0xc00] ;  /* 0x0003000000087ab9 */ /* 0x000fe20000000a00 */
[----:B------:R-:W-:Y:S01]  /*66c0*/  F2FP.F16.F32.PACK_AB R25, R163, R26 ;  /* 0x0000001aa319723e */ /* 0x000fe200000000ff */
[----:B------:R-:W-:Y:S01]  /*66d0*/  UISETP.NE.U32.AND UP0, UPT, UR8, URZ, UPT ;  /* 0x0000003f0800728c */ /* 0x000fe2000bf05070 */
[----:B------:R-:W-:Y:S01]  /*66e0*/  F2FP.F16.F32.PACK_AB R32, R33, R32 ;  /* 0x000000202120723e */ /* 0x000fe200000000ff */
[----:B------:R-:W-:Y:S01]  /*66f0*/  USHF.L.U32 UR10, UR38, 0x2, URZ ;  /* 0x00000002260a7899 */ /* 0x000fe2000800063f */
[----:B------:R-:W-:Y:S01]  /*6700*/  F2FP.F16.F32.PACK_AB R26, R29, R28 ;  /* 0x0000001c1d1a723e */ /* 0x000fe200000000ff */
[----:B------:R-:W-:Y:S01]  /*6710*/  UISETP.NE.AND.EX UP0, UPT, UR9, URZ, UPT, UP0 ;  /* 0x0000003f0900728c */ /* 0x000fe2000bf05300 */
[----:B------:R-:W-:Y:S01]  /*6720*/  F2FP.F16.F32.PACK_AB R27, R10, R27 ;  /* 0x0000001b0a1b723e */ /* 0x000fe200000000ff */
[----:B------:R-:W-:Y:S01]  /*6730*/  USHF.L.U64.HI UR11, UR38, 0x2, UR39 ;  /* 0x00000002260b7899 */ /* 0x000fe20008010227 */
[----:B------:R-:W-:Y:S01]  /*6740*/  F2FP.F16.F32.PACK_AB R33, R162, R34 ;  /* 0x00000022a221723e */ /* 0x000fe200000000ff */
[----:B------:R-:W-:Y:S01]  /*6750*/  UIADD3 UR4, UP1, UR10, UR8, URZ ;  /* 0x000000080a047290 */ /* 0x000fe2000ff3e03f */
[----:B------:R-:W-:-:S02]  /*6760*/  F2FP.F16.F32.PACK_AB R40, R41, R40 ;  /* 0x000000282928723e */ /* 0x000fc400000000ff */
[----:B------:R-:W-:Y:S01]  /*6770*/  F2FP.F16.F32.PACK_AB R34, R37, R36 ;  /* 0x000000242522723e */ /* 0x000fe200000000ff */
[----:B------:R-:W-:Y:S01]  /*6780*/  UIADD3.X UR7, UR11, UR9, URZ, UP1, !UPT ;  /* 0x000000090b077290 */ /* 0x000fe20008ffe43f */
[----:B------:R-:W-:Y:S02]  /*6790*/  F2FP.F16.F32.PACK_AB R35, R161, R35 ;  /* 0x00000023a123723e */ /* 0x000fe400000000ff */
[----:B------:R-:W-:Y:S01]  /*67a0*/  F2FP.F16.F32.PACK_AB R41, R160, R42 ;  /* 0x0000002aa029723e */ /* 0x000fe200000000ff */
[----:B------:R-:W-:Y:S01]  /*67b0*/  ULDC.64 UR8, c[0x0][0xc08] ;  /* 0x0003020000087ab9 */ /* 0x000fe20000000a00 */
[----:B------:R-:W-:Y:S02]  /*67c0*/  F2FP.F16.F32.PACK_AB R48, R49, R48 ;  /* 0x000000303130723e */ /* 0x000fe400000000ff */
[----:B------:R-:W-:Y:S02]  /*67d0*/  F2FP.F16.F32.PACK_AB R42, R45, R44 ;  /* 0x0000002c2d2a723e */ /* 0x000fe400000000ff */
[----:B------:R-:W-:-:S02]  /*67e0*/  F2FP.F16.F32.PACK_AB R43, R159, R43 ;  /* 0x0000002b9f2b723e */ /* 0x000fc400000000ff */
[----:B------:R-:W-:Y:S02]  /*67f0*/  F2FP.F16.F32.PACK_AB R49, R158, R50 ;  /* 0x000000329e31723e */ /* 0x000fe400000000ff */
[----:B------:R-:W-:Y:S02]  /*6800*/  F2FP.F16.F32.PACK_AB R56, R57, R56 ;  /* 0x000000383938723e */ /* 0x000fe400000000ff */
[----:B------:R-:W-:Y:S02]  /*6810*/  F2FP.F16.F32.PACK_AB R50, R53, R52 ;  /* 0x000000343532723e */ /* 0x000fe400000000ff */
[----:B------:R-:W-:Y:S02]  /*6820*/  MOV R4, R3 ;  /* 0x0000000300047202 */ /* 0x000fe40000000f00 */
[----:B0-----:R-:W-:Y:S02]  /*6830*/  MOV R5, R6 ;  /* 0x0000000600057202 */ /* 0x001fe40000000f00 */
[----:B------:R-:W-:-:S02]  /*6840*/  F2FP.F16.F32.PACK_AB R51, R157, R51 ;  /* 0x000000339d33723e */ /* 0x000fc400000000ff */
[----:B------:R-:W-:Y:S01]  /*6850*/  F2FP.F16.F32.PACK_AB R57, R156, R58 ;  /* 0x0000003a9c39723e */ /* 0x000fe200000000ff */
[----:B------:R-:W-:Y:S01]  /*6860*/  IMAD.WIDE R114, R204, 0x2, R4 ;  /* 0x00000002cc727825 */ /* 0x000fe200078e0204 */
[----:B------:R-:W-:Y:S02]  /*6870*/  F2FP.F16.F32.PACK_AB R64, R65, R64 ;  /* 0x000000404140723e */ /* 0x000fe400000000ff */
[----:B------:R-:W-:Y:S02]  /*6880*/  F2FP.F16.F32.PACK_AB R58, R61, R60 ;  /* 0x0000003c3d3a723e */ /* 0x000fe400000000ff */
[C---:B------:R-:W-:Y:S02]  /*6890*/  IADD3 R175, P1, R114.reuse, 0x20, RZ ;  /* 0x0000002072af7810 */ /* 0x040fe40007f3e0ff */
[C---:B------:R-:W-:Y:S02]  /*68a0*/  IADD3 R177, P0, R114.reuse, 0x40, RZ ;  /* 0x0000004072b17810 */ /* 0x040fe40007f1e0ff */
[C---:B------:R-:W-:Y:S01]  /*68b0*/  IADD3 R179, P4, R114.reuse, 0x60, RZ ;  /* 0x0000006072b37810 */ /* 0x040fe20007f9e0ff */
[--C-:B------:R-:W-:Y:S01]  /*68c0*/  IMAD.X R13, RZ, RZ, R115.reuse, P1 ;  /* 0x000000ffff0d7224 */ /* 0x100fe200008e0673 */
[C---:B------:R-:W-:Y:S01]  /*68d0*/  LOP3.LUT R11, R114.reuse, 0x380, RZ, 0xc0, !PT ;  /* 0x00000380720b7812 */ /* 0x040fe200078ec0ff */
[----:B------:R-:W-:Y:S01]  /*68e0*/  IMAD.X R15, RZ, RZ, R115, P0 ;  /* 0x000000ffff0f7224 */ /* 0x000fe200000e0673 */
[----:B------:R-:W-:-:S02]  /*68f0*/  IADD3 R181, P3, R114, 0x4000, RZ ;  /* 0x0000400072b57810 */ /* 0x000fc40007f7e0ff */
[C---:B------:R-:W-:Y:S02]  /*6900*/  IADD3 R183, P6, R114.reuse, 0x4020, RZ ;  /* 0x0000402072b77810 */ /* 0x040fe40007fde0ff */
[C---:B------:R-:W-:Y:S01]  /*6910*/  IADD3 R185, P5, R114.reuse, 0x4040, RZ ;  /* 0x0000404072b97810 */ /* 0x040fe20007fbe0ff */
[--C-:B------:R-:W-:Y:S01]  /*6920*/  IMAD.X R31, RZ, RZ, R115.reuse, P3 ;  /* 0x000000ffff1f7224 */ /* 0x100fe200018e0673 */
[C---:B------:R-:W-:Y:S01]  /*6930*/  IADD3 R187, P2, R114.reuse, 0x4060, RZ ;  /* 0x0000406072bb7810 */ /* 0x040fe20007f5e0ff */
[--C-:B------:R-:W-:Y:S01]  /*6940*/  IMAD.X R39, RZ, RZ, R115.reuse, P6 ;  /* 0x000000ffff277224 */ /* 0x100fe200030e0673 */
[----:B------:R-:W-:Y:S01]  /*6950*/  IADD3 R189, P1, R114, 0x8000, RZ ;  /* 0x0000800072bd7810 */ /* 0x000fe20007f3e0ff */
[--C-:B------:R-:W-:Y:S01]  /*6960*/  IMAD.X R47, RZ, RZ, R115.reuse, P5 ;  /* 0x000000ffff2f7224 */ /* 0x100fe200028e0673 */
[----:B------:R-:W-:Y:S01]  /*6970*/  LOP3.LUT R12, R175, 0x380, RZ, 0xc0, !PT ;  /* 0x00000380af0c7812 */ /* 0x000fe200078ec0ff */
[--C-:B------:R-:W-:Y:S01]  /*6980*/  IMAD.X R55, RZ, RZ, R115.reuse, P2 ;  /* 0x000000ffff377224 */ /* 0x100fe200010e0673 */
[----:B------:R-:W-:Y:S01]  /*6990*/  LOP3.LUT R14, R177, 0x380, RZ, 0xc0, !PT ;  /* 0x00000380b10e7812 */ /* 0x000fe200078ec0ff */
[----:B------:R-:W-:Y:S01]  /*69a0*/  IMAD.X R63, RZ, RZ, R115, P1 ;  /* 0x000000ffff3f7224 */ /* 0x000fe200008e0673 */
[----:B------:R-:W-:-:S02]  /*69b0*/  LOP3.LUT R20, R179, 0x380, RZ, 0xc0, !PT ;  /* 0x00000380b3147812 */ /* 0x000fc400078ec0ff */
[----:B------:R-:W-:Y:S02]  /*69c0*/  SHF.R.U64 R11, R11, 0x3, RZ ;  /* 0x000000030b0b7819 */ /* 0x000fe400000012ff */
[----:B------:R-:W-:Y:S02]  /*69d0*/  LOP3.LUT R30, R181, 0x380, RZ, 0xc0, !PT ;  /* 0x00000380b51e7812 */ /* 0x000fe400078ec0ff */
[----:B------:R-:W-:Y:S02]  /*69e0*/  IADD3 R191, P0, R114, 0x8020, RZ ;  /* 0x0000802072bf7810 */ /* 0x000fe40007f1e0ff */
[----:B------:R-:W-:Y:S02]  /*69f0*/  IADD3.X R21, RZ, R115, RZ, P4, !PT ;  /* 0x00000073ff157210 */ /* 0x000fe400027fe4ff */
[----:B------:R-:W-:Y:S01]  /*6a00*/  SHF.R.U64 R12, R12, 0x3, RZ ;  /* 0x000000030c0c7819 */ /* 0x000fe200000012ff */
[----:B------:R-:W-:Y:S01]  /*6a10*/  IMAD.X R71, RZ, RZ, R115, P0 ;  /* 0x000000ffff477224 */ /* 0x000fe200000e0673 */
[----:B------:R-:W-:-:S02]  /*6a20*/  LOP3.LUT R38, R183, 0x380, RZ, 0xc0, !PT ;  /* 0x00000380b7267812 */ /* 0x000fc400078ec0ff */
[----:B------:R-:W-:Y:S02]  /*6a30*/  IADD3 R193, P4, R114, 0x8040, RZ ;  /* 0x0000804072c17810 */ /* 0x000fe40007f9e0ff */
[----:B------:R-:W-:Y:S02]  /*6a40*/  SHF.R.U64 R14, R14, 0x3, RZ ;  /* 0x000000030e0e7819 */ /* 0x000fe400000012ff */
[----:B------:R-:W-:Y:S01]  /*6a50*/  LOP3.LUT R46, R185, 0x380, RZ, 0xc0, !PT ;  /* 0x00000380b92e7812 */ /* 0x000fe200078ec0ff */
[--C-:B------:R-:W-:Y:S01]  /*6a60*/  IMAD.X R95, RZ, RZ, R115.reuse, P4 ;  /* 0x000000ffff5f7224 */ /* 0x100fe200020e0673 */
[C---:B------:R-:W-:Y:S02]  /*6a70*/  IADD3 R195, P3, R114.reuse, 0x8060, RZ ;  /* 0x0000806072c37810 */ /* 0x040fe40007f7e0ff */
[C---:B------:R-:W-:Y:S02]  /*6a80*/  IADD3 R197, P6, R114.reuse, 0xc000, RZ ;  /* 0x0000c00072c57810 */ /* 0x040fe40007fde0ff */
[C---:B------:R-:W-:Y:S01]  /*6a90*/  IADD3 R6, P5, R114.reuse, 0xc020, RZ ;  /* 0x0000c02072067810 */ /* 0x040fe20007fbe0ff */
[--C-:B------:R-:W-:Y:S01]  /*6aa0*/  IMAD.X R99, RZ, RZ, R115.reuse, P3 ;  /* 0x000000ffff637224 */ /* 0x100fe200018e0673 */
[C---:B------:R-:W-:Y:S01]  /*6ab0*/  IADD3 R110, P2, R114.reuse, 0xc040, RZ ;  /* 0x0000c040726e7810 */ /* 0x040fe20007f5e0ff */
[--C-:B------:R-:W-:Y:S01]  /*6ac0*/  IMAD.X R103, RZ, RZ, R115.reuse, P6 ;  /* 0x000000ffff677224 */ /* 0x100fe200030e0673 */
[----:B------:R-:W-:Y:S01]  /*6ad0*/  IADD3 R151, P1, R114, 0xc060, RZ ;  /* 0x0000c06072977810 */ /* 0x000fe20007f3e0ff */
[----:B------:R-:W-:Y:S01]  /*6ae0*/  IMAD.X R107, RZ, RZ, R115, P5 ;  /* 0x000000ffff6b7224 */ /* 0x000fe200028e0673 */
[----:B------:R-:W-:-:S02]  /*6af0*/  SHF.R.U64 R20, R20, 0x3, RZ ;  /* 0x0000000314147819 */ /* 0x000fc400000012ff */
[----:B------:R-:W-:Y:S02]  /*6b00*/  LOP3.LUT R54, R187, 0x380, RZ, 0xc0, !PT ;  /* 0x00000380bb367812 */ /* 0x000fe400078ec0ff */
[----:B------:R-:W-:Y:S01]  /*6b10*/  LOP3.LUT R114, R11, R114, RZ, 0x3c, !PT ;  /* 0x000000720b727212 */ /* 0x000fe200078e3cff */
[----:B------:R-:W-:Y:S01]  /*6b20*/  IMAD.X R11, RZ, RZ, R115, P1 ;  /* 0x000000ffff0b7224 */ /* 0x000fe200008e0673 */
[----:B------:R-:W-:Y:S02]  /*6b30*/  SHF.R.U64 R30, R30, 0x3, RZ ;  /* 0x000000031e1e7819 */ /* 0x000fe400000012ff */
[----:B------:R-:W-:Y:S02]  /*6b40*/  LOP3.LUT R62, R189, 0x380, RZ, 0xc0, !PT ;  /* 0x00000380bd3e7812 */ /* 0x000fe400078ec0ff */
[----:B------:R-:W-:Y:S02]  /*6b50*/  LOP3.LUT R12, R12, R175, RZ, 0x3c, !PT ;  /* 0x000000af0c0c7212 */ /* 0x000fe400078e3cff */
[----:B------:R-:W-:-:S02]  /*6b60*/  SHF.R.U64 R38, R38, 0x3, RZ ;  /* 0x0000000326267819 */ /* 0x000fc400000012ff */
[----:B------:R-:W-:Y:S02]  /*6b70*/  LOP3.LUT R70, R191, 0x380, RZ, 0xc0, !PT ;  /* 0x00000380bf467812 */ /* 0x000fe400078ec0ff */
[----:B------:R-:W-:Y:S02]  /*6b80*/  LOP3.LUT R14, R14, R177, RZ, 0x3c, !PT ;  /* 0x000000b10e0e7212 */ /* 0x000fe400078e3cff */
        /* <DEDUP_REMOVED lines=8> */
[----:B------:R-:W-:Y:S01]  /*6c10*/  MOV R114, R114 ;  /* 0x0000007200727202 */ /* 0x000fe20000000f00 */
[----:B------:R-:W-:Y:S01]  /*6c20*/  BAR.SYNC.DEFER_BLOCKING 0x1, 0x100 ;  /* 0x0044000000007b1d */ /* 0x000fe20000010000 */
[----:B------:R-:W-:-:S02]  /*6c30*/  IADD3.X R111, RZ, R115, RZ, P2, !PT ;  /* 0x00000073ff6f7210 */ /* 0x000fc400017fe4ff */
[----:B------:R-:W-:Y:S02]  /*6c40*/  LOP3.LUT R38, R38, R183, RZ, 0x3c, !PT ;  /* 0x000000b726267212 */ /* 0x000fe400078e3cff */
[----:B------:R-:W-:Y:S02]  /*6c50*/  SHF.R.U64 R70, R70, 0x3, RZ ;  /* 0x0000000346467819 */ /* 0x000fe400000012ff */
[----:B------:R-:W-:Y:S02]  /*6c60*/  LOP3.LUT R106, R6, 0x380, RZ, 0xc0, !PT ;  /* 0x00000380066a7812 */ /* 0x000fe400078ec0ff */
[----:B------:R-:W-:Y:S02]  /*6c70*/  MOV R12, R12 ;  /* 0x0000000c000c7202 */ /* 0x000fe40000000f00 */
[----:B------:R-:W-:Y:S02]  /*6c80*/  LOP3.LUT R46, R46, R185, RZ, 0x3c, !PT ;  /* 0x000000b92e2e7212 */ /* 0x000fe400078e3cff */
[----:B------:R-:W-:-:S02]  /*6c90*/  SHF.R.U64 R94, R94, 0x3, RZ ;  /* 0x000000035e5e7819 */ /* 0x000fc400000012ff */
[----:B------:R-:W-:Y:S02]  /*6ca0*/  LOP3.LUT R115, R110, 0x380, RZ, 0xc0, !PT ;  /* 0x000003806e737812 */ /* 0x000fe400078ec0ff */
[----:B------:R-:W-:Y:S02]  /*6cb0*/  MOV R14, R14 ;  /* 0x0000000e000e7202 */ /* 0x000fe40000000f00 */
[----:B------:R-:W-:Y:S02]  /*6cc0*/  LOP3.LUT R54, R54, R187, RZ, 0x3c, !PT ;  /* 0x000000bb36367212 */ /* 0x000fe400078e3cff */
[----:B------:R-:W-:Y:S02]  /*6cd0*/  SHF.R.U64 R98, R98, 0x3, RZ ;  /* 0x0000000362627819 */ /* 0x000fe400000012ff */
[----:B------:R-:W-:Y:S01]  /*6ce0*/  LOP3.LUT R163, R151, 0x380, RZ, 0xc0, !PT ;  /* 0x0000038097a37812 */ /* 0x000fe200078ec0ff */
[----:B------:R-:W-:Y:S01]  /*6cf0*/  STSM.16.M88.4 [R114], R24 ;  /* 0x0000001872007844 */ /* 0x000fe20000000200 */
[----:B------:R-:W-:-:S02]  /*6d00*/  MOV R20, R20 ;  /* 0x0000001400147202 */ /* 0x000fc40000000f00 */
[----:B------:R-:W-:Y:S01]  /*6d10*/  LOP3.LUT R62, R62, R189, RZ, 0x3c, !PT ;  /* 0x000000bd3e3e7212 */ /* 0x000fe200078e3cff */
[----:B------:R-:W-:Y:S01]  /*6d20*/  STSM.16.M88.4 [R12], R32 ;  /* 0x000000200c007844 */ /* 0x000fe20000000200 */
[----:B------:R-:W-:Y:S02]  /*6d30*/  SHF.R.U64 R102, R102, 0x3, RZ ;  /* 0x0000000366667819 */ /* 0x000fe400000012ff */
[----:B------:R-:W-:Y:S01]  /*6d40*/  MOV R30, R30 ;  /* 0x0000001e001e7202 */ /* 0x000fe20000000f00 */
[----:B------:R-:W-:Y:S01]  /*6d50*/  STSM.16.M88.4 [R14], R40 ;  /* 0x000000280e007844 */ /* 0x000fe20000000200 */
[----:B------:R-:W-:Y:S02]  /*6d60*/  F2FP.F16.F32.PACK_AB R59, R155, R59 ;  /* 0x0000003b9b3b723e */ /* 0x000fe400000000ff */
[----:B------:R-:W-:Y:S01]  /*6d70*/  F2FP.F16.F32.PACK_AB R65, R154, R66 ;  /* 0x000000429a41723e */ /* 0x000fe200000000ff */
[----:B------:R-:W-:Y:S01]  /*6d80*/  STSM.16.M88.4 [R20], R48 ;  /* 0x0000003014007844 */ /* 0x000fe20000000200 */
[----:B------:R-:W-:-:S02]  /*6d90*/  F2FP.F16.F32.PACK_AB R72, R73, R72 ;  /* 0x000000484948723e */ /* 0x000fc400000000ff */
[----:B------:R-:W-:Y:S01]  /*6da0*/  LOP3.LUT R70, R70, R191, RZ, 0x3c, !PT ;  /* 0x000000bf46467212 */ /* 0x000fe200078e3cff */
[----:B------:R-:W-:Y:S01]  /*6db0*/  STSM.16.M88.4 [R30], R56 ;  /* 0x000000381e007844 */ /* 0x000fe20000000200 */
[----:B------:R-:W-:Y:S02]  /*6dc0*/  SHF.R.U64 R29, R106, 0x3, RZ ;  /* 0x000000036a1d7819 */ /* 0x000fe400000012ff */
[----:B------:R-:W-:Y:S02]  /*6dd0*/  MOV R38, R38 ;  /* 0x0000002600267202 */ /* 0x000fe40000000f00 */
[----:B------:R-:W-:Y:S02]  /*6de0*/  F2FP.F16.F32.PACK_AB R66, R69, R68 ;  /* 0x000000444542723e */ /* 0x000fe400000000ff */
[----:B------:R-:W-:Y:S02]  /*6df0*/  F2FP.F16.F32.PACK_AB R67, R153, R67 ;  /* 0x000000439943723e */ /* 0x000fe400000000ff */
[----:B------:R-:W-:-:S02]  /*6e00*/  F2FP.F16.F32.PACK_AB R73, R152, R74 ;  /* 0x0000004a9849723e */ /* 0x000fc400000000ff */
[----:B------:R-:W-:Y:S01]  /*6e10*/  F2FP.F16.F32.PACK_AB R80, R81, R80 ;  /* 0x000000505150723e */ /* 0x000fe200000000ff */
[----:B------:R-:W-:Y:S01]  /*6e20*/  STSM.16.M88.4 [R38], R64 ;  /* 0x0000004026007844 */ /* 0x000fe20000000200 */
[----:B------:R-:W-:Y:S02]  /*6e30*/  LOP3.LUT R94, R94, R193, RZ, 0x3c, !PT ;  /* 0x000000c15e5e7212 */ /* 0x000fe400078e3cff */
[----:B------:R-:W-:Y:S02]  /*6e40*/  SHF.R.U64 R115, R115, 0x3, RZ ;  /* 0x0000000373737819 */ /* 0x000fe400000012ff */
[----:B------:R-:W-:Y:S02]  /*6e50*/  MOV R46, R46 ;  /* 0x0000002e002e7202 */ /* 0x000fe40000000f00 */
[----:B------:R-:W-:Y:S02]  /*6e60*/  F2FP.F16.F32.PACK_AB R74, R77, R76 ;  /* 0x0000004c4d4a723e */ /* 0x000fe400000000ff */
[----:B------:R-:W-:-:S02]  /*6e70*/  F2FP.F16.F32.PACK_AB R75, R75, R78 ;  /* 0x0000004e4b4b723e */ /* 0x000fc400000000ff */
[----:B------:R-:W-:Y:S02]  /*6e80*/  F2FP.F16.F32.PACK_AB R81, R83, R82 ;  /* 0x000000525351723e */ /* 0x000fe400000000ff */
[----:B------:R-:W-:Y:S01]  /*6e90*/  LOP3.LUT R98, R98, R195, RZ, 0x3c, !PT ;  /* 0x000000c362627212 */ /* 0x000fe200078e3cff */
[----:B------:R-:W-:Y:S01]  /*6ea0*/  STSM.16.M88.4 [R46], R72 ;  /* 0x000000482e007844 */ /* 0x000fe20000000200 */
[----:B------:R-:W-:Y:S02]  /*6eb0*/  SHF.R.U64 R28, R163, 0x3, RZ ;  /* 0x00000003a31c7819 */ /* 0x000fe400000012ff */
[----:B------:R-:W-:Y:S02]  /*6ec0*/  MOV R54, R54 ;  /* 0x0000003600367202 */ /* 0x000fe40000000f00 */
[----:B------:R-:W-:Y:S02]  /*6ed0*/  F2FP.F16.F32.PACK_AB R82, R85, R84 ;  /* 0x000000545552723e */ /* 0x000fe400000000ff */
[----:B------:R-:W-:-:S02]  /*6ee0*/  F2FP.F16.F32.PACK_AB R83, R87, R86 ;  /* 0x000000565753723e */ /* 0x000fc400000000ff */
[----:B------:R-:W-:Y:S02]  /*6ef0*/  LOP3.LUT R102, R102, R197, RZ, 0x3c, !PT ;  /* 0x000000c566667212 */ /* 0x000fe400078e3cff */
[----:B------:R-:W-:Y:S01]  /*6f00*/  MOV R62, R62 ;  /* 0x0000003e003e7202 */ /* 0x000fe20000000f00 */
[----:B------:R0:W-:Y:S01]  /*6f10*/  STSM.16.M88.4 [R54], R80 ;  /* 0x0000005036007844 */ /* 0x0001e20000000200 */
[----:B------:R-:W-:Y:S02]  /*6f20*/  F2FP.F16.F32.PACK_AB R76, R89, R88 ;  /* 0x00000058594c723e */ /* 0x000fe400000000ff */
[----:B------:R-:W-:Y:S02]  /*6f30*/  F2FP.F16.F32.PACK_AB R77, R91, R90 ;  /* 0x0000005a5b4d723e */ /* 0x000fe400000000ff */
[----:B------:R-:W-:Y:S02]  /*6f40*/  F2FP.F16.F32.PACK_AB R78, R93, R92 ;  /* 0x0000005c5d4e723e */ /* 0x000fe400000000ff */
[----:B------:R-:W-:-:S02]  /*6f50*/  F2FP.F16.F32.PACK_AB R79, R164, R79 ;  /* 0x0000004fa44f723e */ /* 0x000fc400000000ff */
[----:B------:R-:W-:Y:S02]  /*6f60*/  F2FP.F16.F32.PACK_AB R165, R166, R165 ;  /* 0x000000a5a6a5723e */ /* 0x000fe400000000ff */
[----:B------:R-:W-:Y:S01]  /*6f70*/  LOP3.LUT R106, R29, R6, RZ, 0x3c, !PT ;  /* 0x000000061d6a7212 */ /* 0x000fe200078e3cff */
[----:B------:R-:W-:Y:S01]  /*6f80*/  STSM.16.M88.4 [R62], R76 ;  /* 0x0000004c3e007844 */ /* 0x000fe20000000200 */
[----:B------:R-:W-:Y:S02]  /*6f90*/  MOV R70, R70 ;  /* 0x0000004600467202 */ /* 0x000fe40000000f00 */
[----:B------:R-:W-:Y:S02]  /*6fa0*/  F2FP.F16.F32.PACK_AB R164, R97, R96 ;  /* 0x0000006061a4723e */ /* 0x000fe400000000ff */
[----:B------:R-:W-:Y:S02]  /*6fb0*/  F2FP.F16.F32.PACK_AB R167, R168, R167 ;  /* 0x000000a7a8a7723e */ /* 0x000fe400000000ff */
[----:B------:R-:W-:-:S02]  /*6fc0*/  F2FP.F16.F32.PACK_AB R169, R170, R169 ;  /* 0x000000a9aaa9723e */ /* 0x000fc400000000ff */
[----:B------:R-:W-:Y:S02]  /*6fd0*/  F2FP.F16.F32.PACK_AB R171, R172, R171 ;  /* 0x000000abacab723e */ /* 0x000fe400000000ff */
[----:B------:R-:W-:Y:S02]  /*6fe0*/  F2FP.F16.F32.PACK_AB R112, R113, R112 ;  /* 0x000000707170723e */ /* 0x000fe400000000ff */
[----:B------:R-:W-:Y:S02]  /*6ff0*/  F2FP.F16.F32.PACK_AB R120, R121, R120 ;  /* 0x000000787978723e */ /* 0x000fe400000000ff */
[----:B------:R-:W-:Y:S02]  /*7000*/  F2FP.F16.F32.PACK_AB R128, R129, R128 ;  /* 0x000000808180723e */ /* 0x000fe400000000ff */
[----:B------:R-:W-:Y:S02]  /*7010*/  F2FP.F16.F32.PACK_AB R136, R137, R136 ;  /* 0x000000888988723e */ /* 0x000fe400000000ff */
[----:B------:R-:W-:Y:S01]  /*7020*/  F2FP.F16.F32.PACK_AB R144, R145, R144 ;  /* 0x000000909190723e */ /* 0x000fe200000000ff */
[----:B------:R-:W-:Y:S01]  /*7030*/  UISETP.NE.U32.AND UP1, UPT, UR8, URZ, UPT ;  /* 0x0000003f0800728c */ /* 0x000fe2000bf25070 */
[----:B------:R-:W-:Y:S01]  /*7040*/  F2FP.F16.F32.PACK_AB R166, R101, R100 ;  /* 0x0000006465a6723e */ /* 0x000fe200000000ff */
[----:B0-----:R-:W0:Y:S01]  /*7050*/  LDC R81, c[0x0][0xbe8] ;  /* 0x0002fa00ff517b82 */ /* 0x001e220000000800 */
[----:B------:R-:W-:-:S02]  /*7060*/  LOP3.LUT R110, R115, R110, RZ, 0x3c, !PT ;  /* 0x0000006e736e7212 */ /* 0x000fc400078e3cff */
[----:B------:R-:W-:Y:S01]  /*7070*/  MOV R94, R94 ;  /* 0x0000005e005e7202 */ /* 0x000fe20000000f00 */
[----:B------:R-:W-:Y:S01]  /*7080*/  STSM.16.M88.4 [R70], R164 ;  /* 0x000000a446007844 */ /* 0x000fe20000000200 */
[----:B------:R-:W-:Y:S02]  /*7090*/  F2FP.F16.F32.PACK_AB R168, R105, R104 ;  /* 0x0000006869a8723e */ /* 0x000fe400000000ff */
[----:B------:R-:W-:Y:S02]  /*70a0*/  F2FP.F16.F32.PACK_AB R170, R109, R108 ;  /* 0x0000006c6daa723e */ /* 0x000fe400000000ff */
[----:B------:R-:W-:Y:S02]  /*70b0*/  LOP3.LUT R10, R28, R151, RZ, 0x3c, !PT ;  /* 0x000000971c0a7212 */ /* 0x000fe400078e3cff */
[----:B------:R-:W-:Y:S01]  /*70c0*/  MOV R98, R98 ;  /* 0x0000006200627202 */ /* 0x000fe20000000f00 */
[----:B------:R-:W-:Y:S01]  /*70d0*/  STSM.16.M88.4 [R94], R168 ;  /* 0x000000a85e007844 */ /* 0x000fe20000000200 */
[----:B------:R-:W-:-:S02]  /*70e0*/  F2FP.F16.F32.PACK_AB R113, R174, R173 ;  /* 0x000000adae71723e */ /* 0x000fc400000000ff */
[----:B------:R-:W-:Y:S02]  /*70f0*/  F2FP.F16.F32.PACK_AB R114, R117, R116 ;  /* 0x000000747572723e */ /* 0x000fe400000000ff */
[----:B------:R-:W-:Y:S02]  /*7100*/  F2FP.F16.F32.PACK_AB R115, R119, R118 ;  /* 0x000000767773723e */ /* 0x000fe400000000ff */
[----:B------:R-:W-:Y:S02]  /*7110*/  F2FP.F16.F32.PACK_AB R121, R123, R122 ;  /* 0x0000007a7b79723e */ /* 0x000fe400000000ff */
[----:B------:R-:W-:Y:S01]  /*7120*/  MOV R102, R102 ;  /* 0x0000006600667202 */ /* 0x000fe20000000f00 */
[----:B------:R-:W-:Y:S01]  /*7130*/  STSM.16.M88.4 [R98], R112 ;  /* 0x0000007062007844 */ /* 0x000fe20000000200 */
[----:B------:R-:W-:Y:S02]  /*7140*/  F2FP.F16.F32.PACK_AB R122, R125, R124 ;  /* 0x0000007c7d7a723e */ /* 0x000fe400000000ff */
[----:B------:R-:W-:-:S02]  /*7150*/  F2FP.F16.F32.PACK_AB R123, R127, R126 ;  /* 0x0000007e7f7b723e */ /* 0x000fc400000000ff */
[----:B------:R-:W-:Y:S02]  /*7160*/  F2FP.F16.F32.PACK_AB R129, R131, R130 ;  /* 0x000000828381723e */ /* 0x000fe400000000ff */
[----:B------:R-:W-:Y:S01]  /*7170*/  MOV R106, R106 ;  /* 0x0000006a006a7202 */ /* 0x000fe20000000f00 */
[----:B------:R-:W-:Y:S01]  /*7180*/  STSM.16.M88.4 [R102], R120 ;  /* 0x0000007866007844 */ /* 0x000fe20000000200 */
[----:B------:R-:W-:Y:S02]  /*7190*/  F2FP.F16.F32.PACK_AB R130, R133, R132 ;  /* 0x000000848582723e */ /* 0x000fe400000000ff */
[----:B------:R-:W-:Y:S02]  /*71a0*/  F2FP.F16.F32.PACK_AB R131, R135, R134 ;  /* 0x000000868783723e */ /* 0x000fe400000000ff */
[----:B------:R-:W-:Y:S02]  /*71b0*/  F2FP.F16.F32.PACK_AB R137, R139, R138 ;  /* 0x0000008a8b89723e */ /* 0x000fe400000000ff */
[----:B------:R-:W-:Y:S01]  /*71c0*/  MOV R110, R110 ;  /* 0x0000006e006e7202 */ /* 0x000fe20000000f00 */
[----:B------:R-:W-:Y:S01]  /*71d0*/  STSM.16.M88.4 [R106], R128 ;  /* 0x000000806a007844 */ /* 0x000fe20000000200 */
[----:B------:R-:W-:-:S02]  /*71e0*/  F2FP.F16.F32.PACK_AB R138, R141, R140 ;  /* 0x0000008c8d8a723e */ /* 0x000fc400000000ff */
[----:B------:R-:W-:Y:S02]  /*71f0*/  F2FP.F16.F32.PACK_AB R139, R143, R142 ;  /* 0x0000008e8f8b723e */ /* 0x000fe400000000ff */
[----:B------:R-:W-:Y:S02]  /*7200*/  F2FP.F16.F32.PACK_AB R145, R147, R146 ;  /* 0x000000929391723e */ /* 0x000fe400000000ff */
[----:B------:R-:W-:Y:S01]  /*7210*/  MOV R6, R10 ;  /* 0x0000000a00067202 */ /* 0x000fe20000000f00 */
[----:B------:R-:W-:Y:S01]  /*7220*/  STSM.16.M88.4 [R110], R136 ;  /* 0x000000886e007844 */ /* 0x000fe20000000200 */
[----:B------:R-:W-:Y:S01]  /*7230*/  F2FP.F16.F32.PACK_AB R146, R149, R148 ;  /* 0x000000949592723e */ /* 0x000fe200000000ff */
[----:B------:R-:W-:Y:S01]  /*7240*/  IMAD.U32 R10, RZ, RZ, UR4 ;  /* 0x00000004ff0a7e24 */ /* 0x000fe2000f8e00ff */
[----:B------:R-:W-:Y:S01]  /*7250*/  F2FP.F16.F32.PACK_AB R147, R0, R150 ;  /* 0x000000960093723e */ /* 0x000fe200000000ff */
[----:B------:R-:W-:Y:S01]  /*7260*/  IMAD.U32 R11, RZ, RZ, UR7 ;  /* 0x00000007ff0b7e24 */ /* 0x000fe2000f8e00ff */
[----:B------:R-:W-:-:S03]  /*7270*/  PLOP3.LUT P0, PT, PT, PT, UP0, 0x80, 0x0 ;  /* 0x000000000000781c */ /* 0x000fc60003f0f008 */
[----:B------:R1:W-:Y:S01]  /*7280*/  STSM.16.M88.4 [R6], R144 ;  /* 0x0000009006007844 */ /* 0x0003e20000000200 */
[----:B------:R-:W-:Y:S09]  /*7290*/  BAR.SYNC.DEFER_BLOCKING 0x1, 0x100 ;  /* 0x0044000000007b1d */ /* 0x000ff20000010000 */
[----:B------:R-:W2:Y:S01]  /*72a0*/  @P0 LDG.E R0, desc[UR50][R10.64] ;  /* 0x000000320a000981 */ /* 0x000ea2000c1e1900 */
[----:B------:R-:W-:Y:S01]  /*72b0*/  UISETP.NE.AND.EX UP1, UPT, UR9, URZ, UPT, UP1 ;  /* 0x0000003f0900728c */ /* 0x000fe2000bf25310 */
[----:B0-----:R-:W-:Y:S01]  /*72c0*/  ISETP.NE.AND P1, PT, R81, 0x1, PT ;  /* 0x000000015100780c */ /* 0x001fe20003f25270 */
[----:B------:R-:W-:Y:S01]  /*72d0*/  ULDC UR7, c[0x0][0xa88] ;  /* 0x0002a20000077ab9 */ /* 0x000fe20000000800 */
[----:B------:R-:W-:Y:S01]  /*72e0*/  UMOV UR4, URZ ;  /* 0x0000003f00047c82 */ /* 0x000fe20008000000 */
[----:B-1----:R-:W-:-:S02]  /*72f0*/  IMAD.U32 R6, RZ, RZ, UR40 ;  /* 0x00000028ff067e24 */ /* 0x002fc4000f8e00ff */
[----:B------:R-:W-:-:S05]  /*7300*/  PLOP3.LUT P2, PT, PT, PT, UP1, 0x80, 0x0 ;  /* 0x000000000000781c */ /* 0x000fca0003f4f018 */
[----:B------:R-:W-:-:S03]  /*7310*/  @UP1 UIADD3 UR8, UP2, UR10, UR8, URZ ;  /* 0x000000080a081290 */ /* 0x000fc6000ff5e03f */
[----:B------:R-:W0:Y:S01]  /*7320*/  @P1 LDC R12, c[0x0][0xbec] ;  /* 0x0002fb00ff0c1b82 */ /* 0x000e220000000800 */
[----:B------:R-:W-:Y:S02]  /*7330*/  @UP1 UIADD3.X UR9, UR11, UR9, URZ, UP2, !UPT ;  /* 0x000000090b091290 */ /* 0x000fe400097fe43f */
[----:B------:R-:W-:-:S04]  /*7340*/  IMAD.U32 R14, RZ, RZ, UR8 ;  /* 0x00000008ff0e7e24 */ /* 0x000fc8000f8e00ff */
[----:B------:R-:W-:Y:S01]  /*7350*/  IMAD.U32 R15, RZ, RZ, UR9 ;  /* 0x00000009ff0f7e24 */ /* 0x000fe2000f8e00ff */
[----:B------:R-:W1:Y:S01]  /*7360*/  @P1 LDC R13, c[0x0][0xbf0] ;  /* 0x0002fc00ff0d1b82 */ /* 0x000e620000000800 */
[----:B--2---:R-:W-:Y:S01]  /*7370*/  @P0 R2UR UR4, R0 ;  /* 0x00000000000402ca */ /* 0x004fe200000e0000 */
[----:B------:R-:W-:-:S06]  /*7380*/  IMAD.U32 R0, RZ, RZ, UR7 ;  /* 0x00000007ff007e24 */ /* 0x000fcc000f8e00ff */
[----:B------:R2:W5:Y:S01]  /*7390*/  @P2 LDG.E R0, desc[UR50][R14.64] ;  /* 0x000000320e002981 */ /* 0x000562000c1e1900 */
[----:B01----:R-:W-:Y:S07]  /*73a0*/  @P2 BRA `(.L_x_421) ;  /* 0x0000000000102947 */ /* 0x003fee0003800000 */
[----:B------:R-:W-:Y:S05]  /*73b0*/  @!P0 BRA `(.L_x_421) ;  /* 0x00000000000c8947 */ /* 0x000fea0003800000 */
[----:B--2---:R-:W2:Y:S04]  /*73c0*/  LDG.E R15, desc[UR50][R10.64] ;  /* 0x000000320a0f7981 */ /* 0x004ea8000c1e1900 */
[----:B-----5:R-:W2:Y:S02]  /*73d0*/  LDG.E R0, desc[UR50][R10.64+0x4] ;  /* 0x000004320a007981 */ /* 0x020ea4000c1e1900 */
[----:B--2---:R-:W-:-:S07]  /*73e0*/  IMAD.IADD R0, R0, 0x1, -R15 ;  /* 0x0000000100007824 */ /* 0x004fce00078e0a0f */
.L_x_421:
[----:B------:R-:W-:Y:S01]  /*73f0*/  USHF.R.S32.HI UR14, URZ, 0x1f, UR41 ;  /* 0x0000001f3f0e7899 */ /* 0x000fe20008011429 */
[----:B--2---:R-:W-:Y:S01]  /*7400*/  IMAD R15, R6, 0x80, R203 ;  /* 0x00000080060f7824 */ /* 0x004fe200078e02cb */
[----:B------:R-:W-:Y:S01]  /*7410*/  ULDC.64 UR12, c[0x0][0xb90] ;  /* 0x0002e400000c7ab9 */ /* 0x000fe20000000a00 */
[----:B------:R-:W-:Y:S01]  /*7420*/  USHF.R.S32.HI UR11, URZ, 0x1f, UR4 ;  /* 0x0000001f3f0b7899 */ /* 0x000fe20008011404 */
[----:B------:R-:W-:Y:S01]  /*7430*/  LEA R11, R22, R2, 0x6 ;  /* 0x00000002160b7211 */ /* 0x000fe200078e30ff */
[----:B------:R-:W-:Y:S01]  /*7440*/  UIMAD UR7, UR14, UR12, URZ ;  /* 0x0000000c0e0772a4 */ /* 0x000fe2000f8e023f */
[----:B------:R-:W-:Y:S01]  /*7450*/  @P1 IMAD.HI.U32 R6, R15, R12, RZ ;  /* 0x0000000c0f061227 */ /* 0x000fe200078e00ff */
[----:B------:R-:W-:Y:S01]  /*7460*/  UMOV UR10, UR4 ;  /* 0x00000004000a7c82 */ /* 0x000fe20008000000 */
[----:B------:R-:W-:Y:S01]  /*7470*/  USEL UR39, UR39, URZ, !UP0 ;  /* 0x0000003f27277287 */ /* 0x000fe2000c000000 */
[----:B------:R-:W0:Y:S01]  /*7480*/  @P1 LDC R83, c[0x0][0xbf0] ;  /* 0x0002fc00ff531b82 */ /* 0x000e220000000800 */
[----:B------:R-:W-:Y:S01]  /*7490*/  UIMAD.WIDE.U32 UR8, UR41, UR12, UR10 ;  /* 0x0000000c290872a5 */ /* 0x000fe2000f8e000a */
[----:B------:R-:W-:Y:S01]  /*74a0*/  IMAD.MOV.U32 R10, RZ, RZ, R15 ;  /* 0x000000ffff0a7224 */ /* 0x000fe200078e000f */
[----:B------:R-:W-:Y:S01]  /*74b0*/  UIMAD UR7, UR41, UR13, UR7 ;  /* 0x0000000d290772a4 */ /* 0x000fe2000f8e0207 */
[----:B------:R-:W-:Y:S01]  /*74c0*/  @P1 SHF.R.U32.HI R10, RZ, R13, R6 ;  /* 0x0000000dff0a1219 */ /* 0x000fe20000011606 */
[----:B------:R-:W-:Y:S01]  /*74d0*/  USEL UR38, UR38, URZ, !UP0 ;  /* 0x0000003f26267287 */ /* 0x000fe2000c000000 */
[----:B------:R-:W-:Y:S01]  /*74e0*/  IMAD.WIDE R4, R11, 0x2, R4 ;  /* 0x000000020b047825 */ /* 0x000fe200078e0204 */
[----:B------:R-:W-:Y:S01]  /*74f0*/  ULDC.64 UR12, c[0x0][0xb98] ;  /* 0x0002e600000c7ab9 */ /* 0x000fe20000000a00 */
[----:B------:R-:W-:-:S02]  /*7500*/  UIADD3 UR9, UR9, UR7, URZ ;  /* 0x0000000709097290 */ /* 0x000fc4000fffe03f */
[----:B------:R-:W-:Y:S01]  /*7510*/  UIMAD UR7, UR39, UR12, URZ ;  /* 0x0000000c270772a4 */ /* 0x000fe2000f8e023f */
[--C-:B------:R-:W-:Y:S01]  /*7520*/  IMAD.MOV R6, RZ, RZ, -R10.reuse ;  /* 0x000000ffff067224 */ /* 0x100fe200078e0a0a */
[----:B------:R-:W-:Y:S01]  /*7530*/  UIMAD.WIDE.U32 UR8, UR38, UR12, UR8 ;  /* 0x0000000c260872a5 */ /* 0x000fe2000f8e0008 */
[----:B------:R-:W-:Y:S01]  /*7540*/  IADD3 R37, P2, R4, 0x5000, RZ ;  /* 0x0000500004257810 */ /* 0x000fe20007f5e0ff */
[----:B------:R-:W-:Y:S01]  /*7550*/  UIMAD UR7, UR38, UR13, UR7 ;  /* 0x0000000d260772a4 */ /* 0x000fe2000f8e0207 */
[----:B------:R-:W-:Y:S01]  /*7560*/  IMAD R13, R81, R6, R15 ;  /* 0x00000006510d7224 */ /* 0x000fe200078e020f */
[----:B------:R-:W-:Y:S01]  /*7570*/  SHF.R.S32.HI R6, RZ, 0x1f, R10 ;  /* 0x0000001fff067819 */ /* 0x000fe2000001140a */
[----:B------:R-:W-:Y:S01]  /*7580*/  IMAD.U32 R26, RZ, RZ, UR40 ;  /* 0x00000028ff1a7e24 */ /* 0x000fe2000f8e00ff */
[----:B------:R-:W-:Y:S01]  /*7590*/  IADD3 R10, P0, R10, UR8, RZ ;  /* 0x000000080a0a7c10 */ /* 0x000fe2000ff1e0ff */
[----:B-----5:R-:W-:Y:S01]  /*75a0*/  IMAD R85, R0, R81, RZ ;  /* 0x0000005100557224 */ /* 0x020fe200078e02ff */
[C---:B------:R-:W-:Y:S01]  /*75b0*/  IADD3 R25, P5, R4.reuse, 0x1000, RZ ;  /* 0x0000100004197810 */ /* 0x040fe20007fbe0ff */
[----:B------:R-:W-:Y:S01]  /*75c0*/  IMAD.U32 R11, RZ, RZ, UR7 ;  /* 0x00000007ff0b7e24 */ /* 0x000fe2000f8e00ff */
[----:B------:R-:W-:Y:S01]  /*75d0*/  IADD3 R29, P4, R4, 0x2000, RZ ;  /* 0x00002000041d7810 */ /* 0x000fe20007f9e0ff */
[----:B------:R-:W-:Y:S01]  /*75e0*/  IMAD R26, R26, 0x80, R201 ;  /* 0x000000801a1a7824 */ /* 0x000fe200078e02c9 */
[----:B------:R-:W-:Y:S01]  /*75f0*/  IADD3 R57, P3, R4, 0x4000, RZ ;  /* 0x0000400004397810 */ /* 0x000fe20007f7e0ff */
[----:B------:R-:W-:Y:S01]  /*7600*/  ULDC.64 UR12, c[0x0][0xaa0] ;  /* 0x0002a800000c7ab9 */ /* 0x000fe20000000a00 */
[----:B------:R-:W-:Y:S01]  /*7610*/  IADD3.X R11, R6, UR9, R11, P0, !PT ;  /* 0x00000009060b7c10 */ /* 0x000fe200087fe40b */
[----:B------:R-:W-:Y:S01]  /*7620*/  ULDC.64 UR8, c[0x0][0xb88] ;  /* 0x0002e20000087ab9 */ /* 0x000fe20000000a00 */
[----:B------:R-:W-:-:S02]  /*7630*/  SHF.R.S32.HI R6, RZ, 0x1f, R13 ;  /* 0x0000001fff067819 */ /* 0x000fc4000001140d */
[----:B------:R-:W-:Y:S01]  /*7640*/  IADD3 R33, P0, R4, 0x3000, RZ ;  /* 0x0000300004217810 */ /* 0x000fe20007f1e0ff */
[----:B------:R-:W-:Y:S01]  /*7650*/  IMAD.WIDE.U32 R10, R13, UR8, R10 ;  /* 0x000000080d0a7c25 */ /* 0x000fe2000f8e000a */
[----:B------:R-:W-:Y:S02]  /*7660*/  LOP3.LUT R36, R37, 0x380, RZ, 0xc0, !PT ;  /* 0x0000038025247812 */ /* 0x000fe400078ec0ff */
[----:B------:R-:W-:Y:S01]  /*7670*/  LOP3.LUT R32, R33, 0x380, RZ, 0xc0, !PT ;  /* 0x0000038021207812 */ /* 0x000fe200078ec0ff */
[----:B------:R-:W-:Y:S01]  /*7680*/  IMAD R6, R6, UR8, RZ ;  /* 0x0000000806067c24 */ /* 0x000fe2000f8e02ff */
[----:B------:R-:W-:Y:S02]  /*7690*/  LOP3.LUT R24, R25, 0x380, RZ, 0xc0, !PT ;  /* 0x0000038019187812 */ /* 0x000fe400078ec0ff */
[----:B------:R-:W-:Y:S01]  /*76a0*/  SHF.R.U64 R32, R32, 0x3, RZ ;  /* 0x0000000320207819 */ /* 0x000fe200000012ff */
[----:B------:R-:W-:Y:S01]  /*76b0*/  IMAD R15, R13, UR9, R6 ;  /* 0x000000090d0f7c24 */ /* 0x000fe2000f8e0206 */
[----:B------:R-:W-:Y:S01]  /*76c0*/  LOP3.LUT R28, R29, 0x380, RZ, 0xc0, !PT ;  /* 0x000003801d1c7812 */ /* 0x000fe200078ec0ff */
[----:B------:R-:W-:Y:S01]  /*76d0*/  ULDC.64 UR8, c[0x0][0xb50] ;  /* 0x0002d40000087ab9 */ /* 0x000fe20000000a00 */
[----:B------:R-:W-:Y:S01]  /*76e0*/  LOP3.LUT R56, R57, 0x380, RZ, 0xc0, !PT ;  /* 0x0000038039387812 */ /* 0x000fe200078ec0ff */
[----:B------:R-:W-:Y:S01]  /*76f0*/  IMAD.IADD R11, R11, 0x1, R15 ;  /* 0x000000010b0b7824 */ /* 0x000fe200078e020f */
[----:B------:R-:W-:Y:S01]  /*7700*/  LEA R12, P6, R10, UR8, 0x2 ;  /* 0x000000080a0c7c11 */ /* 0x000fe2000f8c10ff */
[----:B------:R-:W-:Y:S01]  /*7710*/  VIADD R6, R26, 0x8 ;  /* 0x000000081a067836 */ /* 0x000fe20000000000 */
[----:B------:R-:W-:Y:S01]  /*7720*/  LOP3.LUT R32, R32, R33, RZ, 0x3c, !PT ;  /* 0x0000002120207212 */ /* 0x000fe200078e3cff */
[----:B------:R-:W-:Y:S01]  /*7730*/  IMAD.X R33, RZ, RZ, R5, P0 ;  /* 0x000000ffff217224 */ /* 0x000fe200000e0605 */
[----:B------:R-:W-:Y:S01]  /*7740*/  SHF.R.U64 R36, R36, 0x3, RZ ;  /* 0x0000000324247819 */ /* 0x000fe200000012ff */
[----:B------:R-:W-:Y:S01]  /*7750*/  SHFL.IDX PT, R20, R12, RZ, 0x1c1f ;  /* 0x001c1fff0c147589 */ /* 0x000fe200000e0000 */
[----:B------:R-:W-:-:S02]  /*7760*/  SHF.R.U64 R24, R24, 0x3, RZ ;  /* 0x0000000318187819 */ /* 0x000fc400000012ff */
[----:B------:R-:W-:Y:S01]  /*7770*/  SHF.R.U64 R28, R28, 0x3, RZ ;  /* 0x000000031c1c7819 */ /* 0x000fe200000012ff */
[----:B------:R-:W-:Y:S01]  /*7780*/  SHFL.IDX PT, R50, R12, 0x1, 0x1c1f ;  /* 0x003c1f000c327f89 */ /* 0x000fe200000e0000 */
[----:B------:R-:W-:Y:S02]  /*7790*/  SHF.R.U64 R56, R56, 0x3, RZ ;  /* 0x0000000338387819 */ /* 0x000fe400000012ff */
[----:B------:R-:W-:Y:S02]  /*77a0*/  IADD3 R61, P0, R4, 0x9000, RZ ;  /* 0x00009000043d7810 */ /* 0x000fe40007f1e0ff */
[----:B------:R-:W-:Y:S02]  /*77b0*/  LEA.HI.X R14, R10, UR9, R11, 0x2, P6 ;  /* 0x000000090a0e7c11 */ /* 0x000fe4000b0f140b */
        /* <DEDUP_REMOVED lines=8> */
[----:B------:R-:W-:Y:S01]  /*7840*/  LOP3.LUT R60, R61, 0x380, RZ, 0xc0, !PT ;  /* 0x000003803d3c7812 */ /* 0x000fe200078ec0ff */
[----:B------:R-:W1:Y:S01]  /*7850*/  SHFL.IDX PT, R21, R14, RZ, 0x1c1f ;  /* 0x001c1fff0e157589 */ /* 0x000e6200000e0000 */
[----:B------:R-:W-:-:S02]  /*7860*/  IADD3 R49, P2, R4, 0xb000, RZ ;  /* 0x0000b00004317810 */ /* 0x000fc40007f5e0ff */
[C---:B------:R-:W-:Y:S01]  /*7870*/  IADD3 R41, P6, R4.reuse, 0x6000, RZ ;  /* 0x0000600004297810 */ /* 0x040fe20007fde0ff */
[----:B------:R-:W2:Y:S01]  /*7880*/  SHFL.IDX PT, R51, R14, 0x1, 0x1c1f ;  /* 0x003c1f000e337f89 */ /* 0x000ea200000e0000 */
[C---:B------:R-:W-:Y:S02]  /*7890*/  IADD3 R45, P5, R4.reuse, 0x7000, RZ ;  /* 0x00007000042d7810 */ /* 0x040fe40007fbe0ff */
[C---:B------:R-:W-:Y:S02]  /*78a0*/  IADD3 R69, P4, R4.reuse, 0x8000, RZ ;  /* 0x0000800004457810 */ /* 0x040fe40007f9e0ff */
[----:B------:R-:W-:Y:S02]  /*78b0*/  IADD3 R11, P3, R4, 0xa000, RZ ;  /* 0x0000a000040b7810 */ /* 0x000fe40007f7e0ff */
[----:B------:R-:W-:Y:S02]  /*78c0*/  SHF.R.U64 R60, R60, 0x3, RZ ;  /* 0x000000033c3c7819 */ /* 0x000fe400000012ff */
[----:B------:R-:W-:-:S02]  /*78d0*/  LOP3.LUT R48, R49, 0x380, RZ, 0xc0, !PT ;  /* 0x0000038031307812 */ /* 0x000fc400078ec0ff */
[----:B------:R-:W-:Y:S02]  /*78e0*/  LOP3.LUT R40, R41, 0x380, RZ, 0xc0, !PT ;  /* 0x0000038029287812 */ /* 0x000fe400078ec0ff */
[----:B------:R-:W-:Y:S02]  /*78f0*/  LOP3.LUT R44, R45, 0x380, RZ, 0xc0, !PT ;  /* 0x000003802d2c7812 */ /* 0x000fe400078ec0ff */
[----:B------:R-:W-:Y:S02]  /*7900*/  LOP3.LUT R68, R69, 0x380, RZ, 0xc0, !PT ;  /* 0x0000038045447812 */ /* 0x000fe400078ec0ff */
[----:B------:R-:W-:Y:S02]  /*7910*/  LOP3.LUT R10, R11, 0x380, RZ, 0xc0, !PT ;  /* 0x000003800b0a7812 */ /* 0x000fe400078ec0ff */
[----:B------:R-:W-:Y:S01]  /*7920*/  LOP3.LUT R60, R60, R61, RZ, 0x3c, !PT ;  /* 0x0000003d3c3c7212 */ /* 0x000fe200078e3cff */
[----:B------:R-:W-:Y:S01]  /*7930*/  IMAD.X R61, RZ, RZ, R5, P0 ;  /* 0x000000ffff3d7224 */ /* 0x000fe200000e0605 */
[----:B------:R-:W-:-:S02]  /*7940*/  SHF.R.U64 R48, R48, 0x3, RZ ;  /* 0x0000000330307819 */ /* 0x000fc400000012ff */
[----:B------:R-:W-:Y:S02]  /*7950*/  SHF.R.U64 R40, R40, 0x3, RZ ;  /* 0x0000000328287819 */ /* 0x000fe400000012ff */
[----:B------:R-:W-:Y:S02]  /*7960*/  SHF.R.U64 R44, R44, 0x3, RZ ;  /* 0x000000032c2c7819 */ /* 0x000fe400000012ff */
[----:B------:R-:W-:Y:S02]  /*7970*/  SHF.R.U64 R68, R68, 0x3, RZ ;  /* 0x0000000344447819 */ /* 0x000fe400000012ff */
[----:B------:R-:W-:Y:S02]  /*7980*/  SHF.R.U64 R10, R10, 0x3, RZ ;  /* 0x000000030a0a7819 */ /* 0x000fe400000012ff */
[----:B------:R-:W-:Y:S02]  /*7990*/  LOP3.LUT P0, RZ, R23, 0x3, RZ, 0xc0, !PT ;  /* 0x0000000317ff7812 */ /* 0x000fe4000780c0ff */
[----:B------:R-:W-:Y:S01]  /*79a0*/  LOP3.LUT R48, R48, R49, RZ, 0x3c, !PT ;  /* 0x0000003130307212 */ /* 0x000fe200078e3cff */
[--C-:B------:R-:W-:Y:S01]  /*79b0*/  IMAD.X R49, RZ, RZ, R5.reuse, P2 ;  /* 0x000000ffff317224 */ /* 0x100fe200010e0605 */
[----:B------:R-:W-:Y:S01]  /*79c0*/  LOP3.LUT R40, R40, R41, RZ, 0x3c, !PT ;  /* 0x0000002928287212 */ /* 0x000fe200078e3cff */
[--C-:B------:R-:W-:Y:S01]  /*79d0*/  IMAD.X R41, RZ, RZ, R5.reuse, P6 ;  /* 0x000000ffff297224 */ /* 0x100fe200030e0605 */
[----:B------:R-:W-:Y:S01]  /*79e0*/  LOP3.LUT R44, R44, R45, RZ, 0x3c, !PT ;  /* 0x0000002d2c2c7212 */ /* 0x000fe200078e3cff */
[----:B------:R-:W-:Y:S01]  /*79f0*/  IMAD.X R45, RZ, RZ, R5, P5 ;  /* 0x000000ffff2d7224 */ /* 0x000fe200028e0605 */
[----:B------:R-:W-:-:S02]  /*7a00*/  LOP3.LUT R68, R68, R69, RZ, 0x3c, !PT ;  /* 0x0000004544447212 */ /* 0x000fc400078e3cff */
[----:B------:R-:W-:Y:S01]  /*7a10*/  LOP3.LUT R10, R10, R11, RZ, 0x3c, !PT ;  /* 0x0000000b0a0a7212 */ /* 0x000fe200078e3cff */
[----:B------:R-:W-:Y:S01]  /*7a20*/  IMAD.X R11, RZ, RZ, R5, P3 ;  /* 0x000000ffff0b7224 */ /* 0x000fe200018e0605 */
[----:B------:R-:W-:Y:S02]  /*7a30*/  ISETP.GE.OR P2, PT, R26, R85, P0 ;  /* 0x000000551a00720c */ /* 0x000fe40000746670 */
[----:B------:R-:W-:Y:S02]  /*7a40*/  IADD3.X R69, RZ, R5, RZ, P4, !PT ;  /* 0x00000005ff457210 */ /* 0x000fe400027fe4ff */
[----:B------:R-:W-:Y:S02]  /*7a50*/  ISETP.GE.OR P0, PT, R6, R85, P0 ;  /* 0x000000550600720c */ /* 0x000fe40000706670 */
[C---:B------:R-:W-:Y:S02]  /*7a60*/  IADD3 R77, P6, R4.reuse, 0xc000, RZ ;  /* 0x0000c000044d7810 */ /* 0x040fe40007fde0ff */
[----:B------:R-:W-:-:S02]  /*7a70*/  IADD3 R73, P5, R4, 0xd000, RZ ;  /* 0x0000d00004497810 */ /* 0x000fc40007fbe0ff */
[C---:B------:R-:W-:Y:S02]  /*7a80*/  IADD3 R65, P4, R4.reuse, 0xe000, RZ ;  /* 0x0000e00004417810 */ /* 0x040fe40007f9e0ff */
[C---:B------:R-:W-:Y:S01]  /*7a90*/  LOP3.LUT R15, R4.reuse, 0x380, RZ, 0xc0, !PT ;  /* 0x00000380040f7812 */ /* 0x040fe200078ec0ff */
[----:B-1----:R1:W-:Y:S01]  /*7aa0*/  @!P2 ST.E desc[UR50][R20.64], R9 ;  /* 0x000000091400a985 */ /* 0x0023e2000c101932 */
[----:B------:R-:W-:Y:S02]  /*7ab0*/  IADD3 R13, P3, R4, 0xf000, RZ ;  /* 0x0000f000040d7810 */ /* 0x000fe40007f7e0ff */
[----:B------:R-:W-:Y:S01]  /*7ac0*/  LOP3.LUT R76, R77, 0x380, RZ, 0xc0, !PT ;  /* 0x000003804d4c7812 */ /* 0x000fe200078ec0ff */
[----:B--2---:R2:W-:Y:S01]  /*7ad0*/  @!P0 ST.E desc[UR50][R50.64], R8 ;  /* 0x0000000832008985 */ /* 0x0045e2000c101932 */
[----:B------:R-:W-:Y:S01]  /*7ae0*/  LOP3.LUT R72, R73, 0x380, RZ, 0xc0, !PT ;  /* 0x0000038049487812 */ /* 0x000fe200078ec0ff */
[----:B------:R-:W-:Y:S01]  /*7af0*/  IMAD.X R53, RZ, RZ, R5, P3 ;  /* 0x000000ffff357224 */ /* 0x000fe200018e0605 */
[----:B------:R-:W-:Y:S01]  /*7b00*/  LOP3.LUT R64, R65, 0x380, RZ, 0xc0, !PT ;  /* 0x0000038041407812 */ /* 0x000fe200078ec0ff */
[----:B------:R-:W-:Y:S01]  /*7b10*/  UIMAD UR7, UR11, UR12, URZ ;  /* 0x0000000c0b0772a4 */ /* 0x000fe2000f8e023f */
[----:B------:R-:W-:Y:S01]  /*7b20*/  SHF.R.U64 R15, R15, 0x3, RZ ;  /* 0x000000030f0f7819 */ /* 0x000fe200000012ff */
[----:B------:R-:W-:Y:S01]  /*7b30*/  UIMAD.WIDE.U32 UR8, UR4, UR12, URZ ;  /* 0x0000000c040872a5 */ /* 0x000fe2000f8e003f */
[----:B------:R-:W-:Y:S01]  /*7b40*/  LOP3.LUT R0, R13, 0x380, RZ, 0xc0, !PT ;  /* 0x000003800d007812 */ /* 0x000fe200078ec0ff */
[----:B------:R-:W-:Y:S01]  /*7b50*/  ULDC.64 UR10, c[0x0][0xae8] ;  /* 0x0002ba00000a7ab9 */ /* 0x000fe20000000a00 */
[----:B------:R-:W-:Y:S01]  /*7b60*/  SHF.R.U64 R76, R76, 0x3, RZ ;  /* 0x000000034c4c7819 */ /* 0x000fe200000012ff */
[----:B-1----:R-:W-:Y:S01]  /*7b70*/  IMAD.U32 R21, RZ, RZ, UR40 ;  /* 0x00000028ff157e24 */ /* 0x002fe2000f8e00ff */
[----:B------:R-:W-:Y:S01]  /*7b80*/  SHF.R.U64 R72, R72, 0x3, RZ ;  /* 0x0000000348487819 */ /* 0x000fe200000012ff */
[----:B------:R-:W5:Y:S01]  /*7b90*/  LD.E.128 R24, desc[UR50][R24.64] ;  /* 0x0000003218187980 */ /* 0x000f62000c101d00 */
[----:B------:R-:W-:-:S02]  /*7ba0*/  SHF.R.U64 R64, R64, 0x3, RZ ;  /* 0x0000000340407819 */ /* 0x000fc400000012ff */
[----:B------:R-:W-:Y:S01]  /*7bb0*/  LOP3.LUT R4, R15, R4, RZ, 0x3c, !PT ;  /* 0x000000040f047212 */ /* 0x000fe200078e3cff */
[----:B------:R-:W5:Y:S01]  /*7bc0*/  LD.E.128 R28, desc[UR50][R28.64] ;  /* 0x000000321c1c7980 */ /* 0x000f62000c101d00 */
[----:B------:R-:W-:Y:S02]  /*7bd0*/  SHF.R.U64 R0, R0, 0x3, RZ ;  /* 0x0000000300007819 */ /* 0x000fe400000012ff */
[----:B------:R-:W-:Y:S01]  /*7be0*/  LOP3.LUT R76, R76, R77, RZ, 0x3c, !PT ;  /* 0x0000004d4c4c7212 */ /* 0x000fe200078e3cff */
[--C-:B------:R-:W-:Y:S01]  /*7bf0*/  IMAD.X R77, RZ, RZ, R5.reuse, P6 ;  /* 0x000000ffff4d7224 */ /* 0x100fe200030e0605 */
[----:B------:R-:W-:Y:S01]  /*7c00*/  LOP3.LUT R72, R72, R73, RZ, 0x3c, !PT ;  /* 0x0000004948487212 */ /* 0x000fe200078e3cff */
[--C-:B------:R-:W-:Y:S01]  /*7c10*/  IMAD.X R73, RZ, RZ, R5.reuse, P5 ;  /* 0x000000ffff497224 */ /* 0x100fe200028e0605 */
[----:B------:R-:W-:Y:S01]  /*7c20*/  LOP3.LUT R64, R64, R65, RZ, 0x3c, !PT ;  /* 0x0000004140407212 */ /* 0x000fe200078e3cff */
[----:B------:R-:W-:Y:S01]  /*7c30*/  IMAD.X R65, RZ, RZ, R5, P4 ;  /* 0x000000ffff417224 */ /* 0x000fe200020e0605 */
[----:B------:R-:W-:Y:S01]  /*7c40*/  LOP3.LUT R52, R0, R13, RZ, 0x3c, !PT ;  /* 0x0000000d00347212 */ /* 0x000fe200078e3cff */
[----:B------:R-:W-:Y:S01]  /*7c50*/  UIMAD UR7, UR4, UR13, UR7 ;  /* 0x0000000d040772a4 */ /* 0x000fe2000f8e0207 */
[----:B------:R1:W5:Y:S01]  /*7c60*/  LD.E.128 R12, desc[UR50][R4.64] ;  /* 0x00000032040c7980 */ /* 0x000362000c101d00 */
[----:B------:R-:W-:-:S03]  /*7c70*/  LEA R0, R19, R22, 0x5 ;  /* 0x0000001613007211 */ /* 0x000fc600078e28ff */
[----:B------:R-:W5:Y:S04]  /*7c80*/  LD.E.128 R32, desc[UR50][R32.64] ;  /* 0x0000003220207980 */ /* 0x000f68000c101d00 */
[----:B------:R-:W5:Y:S01]  /*7c90*/  LD.E.128 R56, desc[UR50][R56.64] ;  /* 0x0000003238387980 */ /* 0x000f62000c101d00 */
[----:B-1----:R-:W1:Y:S01]  /*7ca0*/  @P1 LDC R5, c[0x0][0xbec] ;  /* 0x0002fb00ff051b82 */ /* 0x002e620000000800 */
[----:B------:R-:W-:Y:S02]  /*7cb0*/  UIADD3 UR9, UR9, UR7, URZ ;  /* 0x0000000709097290 */ /* 0x000fe4000fffe03f */
[----:B------:R-:W5:Y:S01]  /*7cc0*/  LD.E.128 R36, desc[UR50][R36.64] ;  /* 0x0000003224247980 */ /* 0x000f62000c101d00 */
[----:B------:R-:W-:Y:S01]  /*7cd0*/  UIMAD UR4, UR14, UR10, URZ ;  /* 0x0000000a0e0472a4 */ /* 0x000fe2000f8e023f */
[----:B------:R-:W-:Y:S01]  /*7ce0*/  IMAD R20, R21, 0x80, R0 ;  /* 0x0000008015147824 */ /* 0x000fe200078e0200 */
[----:B------:R-:W-:Y:S01]  /*7cf0*/  UIMAD.WIDE.U32 UR8, UR41, UR10, UR8 ;  /* 0x0000000a290872a5 */ /* 0x000fe2000f8e0008 */
[----:B------:R-:W5:Y:S01]  /*7d00*/  LD.E.128 R40, desc[UR50][R40.64] ;  /* 0x0000003228287980 */ /* 0x000f62000c101d00 */
[----:B------:R-:W-:-:S03]  /*7d10*/  UIMAD UR4, UR41, UR11, UR4 ;  /* 0x0000000b290472a4 */ /* 0x000fc6000f8e0204 */
[----:B------:R-:W-:Y:S01]  /*7d20*/  ULDC.64 UR10, c[0x0][0xaf0] ;  /* 0x0002bc00000a7ab9 */ /* 0x000fe20000000a00 */
[----:B------:R-:W-:Y:S01]  /*7d30*/  UIADD3 UR9, UR9, UR4, URZ ;  /* 0x0000000409097290 */ /* 0x000fe2000fffe03f */
[----:B------:R-:W5:Y:S01]  /*7d40*/  LD.E.128 R44, desc[UR50][R44.64] ;  /* 0x000000322c2c7980 */ /* 0x000f62000c101d00 */
[----:B------:R-:W-:Y:S01]  /*7d50*/  UIMAD UR4, UR39, UR10, URZ ;  /* 0x0000000a270472a4 */ /* 0x000fe2000f8e023f */
[----:B------:R-:W-:Y:S01]  /*7d60*/  IMAD.MOV.U32 R21, RZ, RZ, R20 ;  /* 0x000000ffff157224 */ /* 0x000fe200078e0014 */
[----:B------:R-:W-:Y:S01]  /*7d70*/  UIMAD.WIDE.U32 UR8, UR38, UR10, UR8 ;  /* 0x0000000a260872a5 */ /* 0x000fe2000f8e0008 */
[----:B------:R-:W5:Y:S01]  /*7d80*/  LD.E.128 R68, desc[UR50][R68.64] ;  /* 0x0000003244447980 */ /* 0x000f62000c101d00 */
[----:B------:R-:W-:-:S03]  /*7d90*/  UIMAD UR4, UR38, UR11, UR4 ;  /* 0x0000000b260472a4 */ /* 0x000fc6000f8e0204 */
[----:B------:R-:W5:Y:S01]  /*7da0*/  LD.E.128 R60, desc[UR50][R60.64] ;  /* 0x000000323c3c7980 */ /* 0x000f62000c101d00 */
[----:B-1----:R-:W-:-:S03]  /*7db0*/  @P1 IMAD.HI.U32 R0, R20, R5, RZ ;  /* 0x0000000514001227 */ /* 0x002fc600078e00ff */
[----:B--2---:R-:W5:Y:S02]  /*7dc0*/  LD.E.128 R8, desc[UR50][R10.64] ;  /* 0x000000320a087980 */ /* 0x004f64000c101d00 */
[----:B0-----:R-:W-:Y:S01]  /*7dd0*/  @P1 SHF.R.U32.HI R21, RZ, R83, R0 ;  /* 0x00000053ff151219 */ /* 0x001fe20000011600 */
[----:B------:R-:W-:Y:S01]  /*7de0*/  UIADD3 UR4, UR9, UR4, URZ ;  /* 0x0000000409047290 */ /* 0x000fe2000fffe03f */
[----:B------:R-:W-:Y:S01]  /*7df0*/  IMAD.U32 R4, RZ, RZ, UR8 ;  /* 0x00000008ff047e24 */ /* 0x000fe2000f8e00ff */
[----:B------:R-:W5:Y:S01]  /*7e00*/  LD.E.128 R48, desc[UR50][R48.64] ;  /* 0x0000003230307980 */ /* 0x000f62000c101d00 */
[--C-:B------:R-:W-:Y:S01]  /*7e10*/  SHF.R.S32.HI R0, RZ, 0x1f, R21.reuse ;  /* 0x0000001fff007819 */ /* 0x100fe20000011415 */
[----:B------:R-:W-:Y:S02]  /*7e20*/  IMAD.MOV R6, RZ, RZ, -R21 ;  /* 0x000000ffff067224 */ /* 0x000fe400078e0a15 */
[----:B------:R-:W-:Y:S01]  /*7e30*/  IMAD.U32 R5, RZ, RZ, UR9 ;  /* 0x00000009ff057e24 */ /* 0x000fe2000f8e00ff */
[----:B------:R-:W-:Y:S01]  /*7e40*/  ULDC.64 UR8, c[0x0][0xae0] ;  /* 0x0002b80000087ab9 */ /* 0x000fe20000000a00 */
[----:B------:R-:W-:Y:S01]  /*7e50*/  IMAD R81, R81, R6, R20 ;  /* 0x0000000651517224 */ /* 0x000fe200078e0214 */
[----:B------:R-:W5:Y:S01]  /*7e60*/  LD.E.128 R76, desc[UR50][R76.64] ;  /* 0x000000324c4c7980 */ /* 0x000f62000c101d00 */
[----:B------:R-:W-:-:S02]  /*7e70*/  IMAD R0, R0, UR8, RZ ;  /* 0x0000000800007c24 */ /* 0x000fc4000f8e02ff */
[----:B------:R-:W-:Y:S01]  /*7e80*/  IMAD.U32 R5, RZ, RZ, UR4 ;  /* 0x00000004ff057e24 */ /* 0x000fe2000f8e00ff */
[----:B------:R-:W5:Y:S01]  /*7e90*/  LD.E.128 R72, desc[UR50][R72.64] ;  /* 0x0000003248487980 */ /* 0x000f62000c101d00 */
[----:B------:R-:W-:-:S03]  /*7ea0*/  IMAD R83, R21, UR9, R0 ;  /* 0x0000000915537c24 */ /* 0x000fc6000f8e0200 */
[----:B------:R-:W5:Y:S01]  /*7eb0*/  LD.E.128 R64, desc[UR50][R64.64] ;  /* 0x0000003240407980 */ /* 0x000f62000c101d00 */
[----:B------:R-:W-:-:S03]  /*7ec0*/  SHF.R.S32.HI R0, RZ, 0x1f, R81 ;  /* 0x0000001fff007819 */ /* 0x000fc60000011451 */
[----:B------:R-:W5:Y:S01]  /*7ed0*/  LD.E.128 R52, desc[UR50][R52.64] ;  /* 0x0000003234347980 */ /* 0x000f62000c101d00 */
[----:B------:R-:W-:Y:S01]  /*7ee0*/  IMAD.WIDE.U32 R4, R21, UR8, R4 ;  /* 0x0000000815047c25 */ /* 0x000fe2000f8e0004 */
[----:B------:R-:W-:Y:S01]  /*7ef0*/  ULDC.64 UR8, c[0x0][0xad8] ;  /* 0x0002b60000087ab9 */ /* 0x000fe20000000a00 */
[----:B------:R-:W-:Y:S01]  /*7f00*/  @!PT LDS RZ, [RZ] ;  /* 0x00000000fffff984 */ /* 0x000fe20000000800 */
[----:B------:R-:W-:Y:S01]  /*7f10*/  @!PT LDS RZ, [RZ] ;  /* 0x00000000fffff984 */ /* 0x000fe20000000800 */
[----:B------:R-:W-:Y:S01]  /*7f20*/  @!PT LDS RZ, [RZ] ;  /* 0x00000000fffff984 */ /* 0x000fe20000000800 */
[----:B------:R-:W-:Y:S01]  /*7f30*/  @!PT LDS RZ, [RZ] ;  /* 0x00000000fffff984 */ /* 0x000fe20000000800 */
[----:B------:R0:W-:Y:S06]  /*7f40*/  MEMBAR.ALL.CTA ;  /* 0x0000000000007992 */ /* 0x0001ec0000008000 */
[----:B0-----:R-:W0:Y:S01]  /*7f50*/  FENCE.VIEW.ASYNC.S ;  /* 0x00000000000073c6 */ /* 0x001e220000000000 */
[----:B------:R-:W-:-:S02]  /*7f60*/  IMAD.U32 R87, RZ, RZ, UR40 ;  /* 0x00000028ff577e24 */ /* 0x000fc4000f8e00ff */
[----:B------:R-:W-:Y:S02]  /*7f70*/  IMAD.IADD R5, R5, 0x1, R83 ;  /* 0x0000000105057824 */ /* 0x000fe400078e0253 */
[----:B------:R-:W-:Y:S02]  /*7f80*/  IMAD R6, R0, UR8, RZ ;  /* 0x0000000800067c24 */ /* 0x000fe4000f8e02ff */
[----:B------:R-:W-:Y:S02]  /*7f90*/  IMAD R86, R87, 0x80, R22 ;  /* 0x0000008057567824 */ /* 0x000fe400078e0216 */
[C---:B------:R-:W-:Y:S02]  /*7fa0*/  IMAD R21, R81.reuse, UR9, R6 ;  /* 0x0000000951157c24 */ /* 0x040fe4000f8e0206 */
[----:B------:R-:W-:Y:S01]  /*7fb0*/  IMAD.WIDE.U32 R4, R81, UR8, R4 ;  /* 0x0000000851047c25 */ /* 0x000fe2000f8e0004 */
[----:B------:R-:W-:Y:S01]  /*7fc0*/  ISETP.GE.AND P2, PT, R86, R85, PT ;  /* 0x000000555600720c */ /* 0x000fe20003f46270 */
[----:B------:R-:W-:-:S02]  /*7fd0*/  ULDC.64 UR8, c[0x0][0xa80] ;  /* 0x0002a00000087ab9 */ /* 0x000fc40000000a00 */
[----:B------:R-:W-:Y:S01]  /*7fe0*/  VIADD R3, R3, 0x22820 ;  /* 0x0002282003037836 */ /* 0x000fe20000000000 */
[----:B------:R-:W-:Y:S01]  /*7ff0*/  LEA R6, P3, R4, UR8, 0x1 ;  /* 0x0000000804067c11 */ /* 0x000fe2000f8608ff */
[----:B------:R-:W-:Y:S01]  /*8000*/  IMAD.IADD R5, R5, 0x1, R21 ;  /* 0x0000000105057824 */ /* 0x000fe200078e0215 */
[----:B------:R-:W-:Y:S02]  /*8010*/  IADD3 R0, R86, 0x20, RZ ;  /* 0x0000002056007810 */ /* 0x000fe40007ffe0ff */
[----:B------:R-:W-:Y:S02]  /*8020*/  PRMT R3, RZ, 0x654, R3 ;  /* 0x00000654ff037816 */ /* 0x000fe40000000003 */
[----:B------:R-:W-:Y:S02]  /*8030*/  LEA.HI.X R84, R4, UR9, R5, 0x1, P3 ;  /* 0x0000000904547c11 */ /* 0x000fe400098f0c05 */
[-C--:B------:R-:W-:Y:S01]  /*8040*/  ISETP.GE.AND P1, PT, R0, R85.reuse, PT ;  /* 0x000000550000720c */ /* 0x080fe20003f26270 */
[----:B------:R-:W-:Y:S01]  /*8050*/  VIADD R0, R86, 0x40 ;  /* 0x0000004056007836 */ /* 0x000fe20000000000 */
[----:B0-----:R0:W-:Y:S01]  /*8060*/  SYNCS.ARRIVE.TRANS64.RED.A1T0 RZ, [R3+URZ], RZ ;  /* 0x000000ff03ff79a7 */ /* 0x0011e2000810043f */
[----:B------:R1:W2:Y:S01]  /*8070*/  SHFL.IDX PT, R83, R6, RZ, 0x181f ;  /* 0x00181fff06537589 */ /* 0x0002a200000e0000 */
[----:B------:R-:W-:Y:S02]  /*8080*/  BSSY B1, `(.L_x_422) ;  /* 0x0000015000017945 */ /* 0x000fe40003800000 */
[----:B------:R-:W-:Y:S01]  /*8090*/  ISETP.GE.AND P0, PT, R0, R85, PT ;  /* 0x000000550000720c */ /* 0x000fe20003f06270 */
[----:B0-----:R1:W0:Y:S01]  /*80a0*/  SHFL.IDX PT, R3, R84, RZ, 0x181f ;  /* 0x00181fff54037589 */ /* 0x00122200000e0000 */
[----:B------:R-:W-:Y:S11]  /*80b0*/  @P2 BRA `(.L_x_423) ;  /* 0x0000000000442947 */ /* 0x000ff60003800000 */
[----:B------:R-:W-:Y:S02]  /*80c0*/  ULDC UR4, c[0x0][0xac8] ;  /* 0x0002b20000047ab9 */ /* 0x000fe40000000800 */
[----:B------:R-:W-:Y:S02]  /*80d0*/  ISETP.GE.AND P5, PT, R2, UR4, PT ;  /* 0x0000000402007c0c */ /* 0x000fe4000bfa6270 */
[----:B------:R-:W-:Y:S02]  /*80e0*/  ISETP.GE.AND P4, PT, R17, UR4, PT ;  /* 0x0000000411007c0c */ /* 0x000fe4000bf86270 */
[----:B------:R-:W-:Y:S02]  /*80f0*/  ISETP.GE.AND P3, PT, R16, UR4, PT ;  /* 0x0000000410007c0c */ /* 0x000fe4000bf66270 */
[----:B------:R-:W-:-:S07]  /*8100*/  ISETP.GE.AND P2, PT, R18, UR4, PT ;  /* 0x0000000412007c0c */ /* 0x000fce000bf46270 */
[----:B--2---:R-:W-:-:S04]  /*8110*/  @!P5 LEA R4, P6, R2, R83, 0x1 ;  /* 0x000000530204d211 */ /* 0x004fc800078c08ff */
[----:B0-----:R-:W-:Y:S02]  /*8120*/  @!P5 LEA.HI.X R5, R2, R3, R208, 0x1, P6 ;  /* 0x000000030205d211 */ /* 0x001fe400030f0cd0 */
[----:B------:R-:W-:-:S03]  /*8130*/  @!P4 LEA R20, P6, R17, R83, 0x1 ;  /* 0x000000531114c211 */ /* 0x000fc600078c08ff */
[----:B-----5:R3:W-:Y:S01]  /*8140*/  @!P5 ST.E.128 desc[UR50][R4.64], R12 ;  /* 0x0000000c0400d985 */ /* 0x0207e2000c101d32 */
[----:B------:R-:W-:Y:S02]  /*8150*/  @!P4 LEA.HI.X R21, R17, R3, R207, 0x1, P6 ;  /* 0x000000031115c211 */ /* 0x000fe400030f0ccf */
[----:B------:R-:W-:-:S03]  /*8160*/  @!P3 LEA R80, P6, R16, R83, 0x1 ;  /* 0x000000531050b211 */ /* 0x000fc600078c08ff */
[----:B------:R3:W-:Y:S01]  /*8170*/  @!P4 ST.E.128 desc[UR50][R20.64], R56 ;  /* 0x000000381400c985 */ /* 0x0007e2000c101d32 */
[----:B------:R-:W-:Y:S02]  /*8180*/  @!P3 LEA.HI.X R81, R16, R3, R206, 0x1, P6 ;  /* 0x000000031051b211 */ /* 0x000fe400030f0cce */
[----:B------:R-:W-:-:S03]  /*8190*/  @!P2 LEA R82, P6, R18, R83, 0x1 ;  /* 0x000000531252a211 */ /* 0x000fc600078c08ff */
[----:B------:R3:W-:Y:S01]  /*81a0*/  @!P3 ST.E.128 desc[UR50][R80.64], R68 ;  /* 0x000000445000b985 */ /* 0x0007e2000c101d32 */
[----:B------:R-:W-:-:S05]  /*81b0*/  @!P2 LEA.HI.X R83, R18, R3, R205, 0x1, P6 ;  /* 0x000000031253a211 */ /* 0x000fca00030f0ccd */
[----:B------:R3:W-:Y:S04]  /*81c0*/  @!P2 ST.E.128 desc[UR50][R82.64], R76 ;  /* 0x0000004c5200a985 */ /* 0x0007e8000c101d32 */
.L_x_423:
[----:B------:R-:W-:Y:S05]  /*81d0*/  BSYNC B1 ;  /* 0x0000000000017941 */ /* 0x000fea0003800000 */
.L_x_422:
[----:B0-----:R0:W4:Y:S01]  /*81e0*/  SHFL.IDX PT, R3, R84, 0x1, 0x181f ;  /* 0x00381f0054037f89 */ /* 0x00112200000e0000 */
[----:B------:R-:W-:Y:S03]  /*81f0*/  BSSY B1, `(.L_x_424) ;  /* 0x0000014000017945 */ /* 0x000fe60003800000 */
[----:B---3--:R0:W3:Y:S01]  /*8200*/  SHFL.IDX PT, R21, R6, 0x1, 0x181f ;  /* 0x00381f0006157f89 */ /* 0x0080e200000e0000 */
[----:B------:R-:W-:Y:S05]  /*8210*/  @P1 BRA `(.L_x_425) ;  /* 0x0000000000441947 */ /* 0x000fea0003800000 */
[----:B------:R-:W-:Y:S02]  /*8220*/  ULDC UR4, c[0x0][0xac8] ;  /* 0x0002b20000047ab9 */ /* 0x000fe40000000800 */
[----:B------:R-:W-:Y:S02]  /*8230*/  ISETP.GE.AND P4, PT, R2, UR4, PT ;  /* 0x0000000402007c0c */ /* 0x000fe4000bf86270 */
[----:B------:R-:W-:Y:S02]  /*8240*/  ISETP.GE.AND P3, PT, R17, UR4, PT ;  /* 0x0000000411007c0c */ /* 0x000fe4000bf66270 */
[----:B------:R-:W-:Y:S02]  /*8250*/  ISETP.GE.AND P2, PT, R16, UR4, PT ;  /* 0x0000000410007c0c */ /* 0x000fe4000bf46270 */
[----:B------:R-:W-:-:S07]  /*8260*/  ISETP.GE.AND P1, PT, R18, UR4, PT ;  /* 0x0000000412007c0c */ /* 0x000fce000bf26270 */
[CC--:B---3--:R-:W-:Y:S02]  /*8270*/  @!P4 LEA R4, P6, R2.reuse, R21.reuse, 0x1 ;  /* 0x000000150204c211 */ /* 0x0c8fe400078c08ff */
[C---:B-----5:R-:W-:Y:S02]  /*8280*/  @!P3 LEA R12, P5, R17.reuse, R21, 0x1 ;  /* 0x00000015110cb211 */ /* 0x060fe400078a08ff */
[----:B----4-:R-:W-:Y:S02]  /*8290*/  @!P4 LEA.HI.X R5, R2, R3, R208, 0x1, P6 ;  /* 0x000000030205c211 */ /* 0x010fe400030f0cd0 */
[----:B------:R-:W-:Y:S02]  /*82a0*/  @!P2 LEA R14, P6, R16, R21, 0x1 ;  /* 0x00000015100ea211 */ /* 0x000fe400078c08ff */
[----:B------:R-:W-:Y:S01]  /*82b0*/  @!P3 LEA.HI.X R13, R17, R3, R207, 0x1, P5 ;  /* 0x00000003110db211 */ /* 0x000fe200028f0ccf */
[----:B------:R3:W-:Y:S01]  /*82c0*/  @!P4 ST.E.128 desc[UR50][R4.64], R24 ;  /* 0x000000180400c985 */ /* 0x0007e2000c101d32 */
[----:B------:R-:W-:-:S02]  /*82d0*/  @!P1 LEA R20, P5, R18, R21, 0x1 ;  /* 0x0000001512149211 */ /* 0x000fc400078a08ff */
[-C--:B------:R-:W-:Y:S01]  /*82e0*/  @!P2 LEA.HI.X R15, R16, R3.reuse, R206, 0x1, P6 ;  /* 0x00000003100fa211 */ /* 0x080fe200030f0cce */
[----:B------:R3:W-:Y:S01]  /*82f0*/  @!P3 ST.E.128 desc[UR50][R12.64], R36 ;  /* 0x000000240c00b985 */ /* 0x0007e2000c101d32 */
[----:B------:R-:W-:-:S03]  /*8300*/  @!P1 LEA.HI.X R21, R18, R3, R205, 0x1, P5 ;  /* 0x0000000312159211 */ /* 0x000fc600028f0ccd */
[----:B------:R3:W-:Y:S04]  /*8310*/  @!P2 ST.E.128 desc[UR50][R14.64], R60 ;  /* 0x0000003c0e00a985 */ /* 0x0007e8000c101d32 */
[----:B------:R3:W-:Y:S02]  /*8320*/  @!P1 ST.E.128 desc[UR50][R20.64], R72 ;  /* 0x0000004814009985 */ /* 0x0007e4000c101d32 */
.L_x_425:
[----:B------:R-:W-:Y:S05]  /*8330*/  BSYNC B1 ;  /* 0x0000000000017941 */ /* 0x000fea0003800000 */
.L_x_424:
[----:B----4-:R4:W0:Y:S01]  /*8340*/  SHFL.IDX PT, R3, R84, 0x2, 0x181f ;  /* 0x00581f0054037f89 */ /* 0x01082200000e0000 */
        /* <DEDUP_REMOVED lines=8> */
[-C--:B---3--:R-:W-:Y:S02]  /*83d0*/  @!P3 LEA R4, P6, R2, R21.reuse, 0x1 ;  /* 0x000000150204b211 */ /* 0x088fe400078c08ff */
[CC--:B-----5:R-:W-:Y:S02]  /*83e0*/  @!P2 LEA R12, P5, R17.reuse, R21.reuse, 0x1 ;  /* 0x00000015110ca211 */ /* 0x0e0fe400078a08ff */
[----:B------:R-:W-:Y:S02]  /*83f0*/  @!P1 LEA R14, P4, R16, R21, 0x1 ;  /* 0x00000015100e9211 */ /* 0x000fe400078808ff */
[----:B0-----:R-:W-:Y:S02]  /*8400*/  @!P3 LEA.HI.X R5, R2, R3, R208, 0x1, P6 ;  /* 0x000000030205b211 */ /* 0x001fe400030f0cd0 */
[----:B------:R-:W-:Y:S02]  /*8410*/  @!P0 LEA R20, P6, R18, R21, 0x1 ;  /* 0x0000001512148211 */ /* 0x000fe400078c08ff */
[-C--:B------:R-:W-:Y:S01]  /*8420*/  @!P2 LEA.HI.X R13, R17, R3.reuse, R207, 0x1, P5 ;  /* 0x00000003110da211 */ /* 0x080fe200028f0ccf */
[----:B------:R0:W-:Y:S01]  /*8430*/  @!P3 ST.E.128 desc[UR50][R4.64], R28 ;  /* 0x0000001c0400b985 */ /* 0x0001e2000c101d32 */
[----:B------:R-:W-:-:S02]  /*8440*/  @!P1 LEA.HI.X R15, R16, R3, R206, 0x1, P4 ;  /* 0x00000003100f9211 */ /* 0x000fc400020f0cce */
[----:B------:R-:W-:Y:S01]  /*8450*/  @!P0 LEA.HI.X R21, R18, R3, R205, 0x1, P6 ;  /* 0x0000000312158211 */ /* 0x000fe200030f0ccd */
[----:B------:R0:W-:Y:S04]  /*8460*/  @!P2 ST.E.128 desc[UR50][R12.64], R40 ;  /* 0x000000280c00a985 */ /* 0x0001e8000c101d32 */
[----:B------:R0:W-:Y:S04]  /*8470*/  @!P1 ST.E.128 desc[UR50][R14.64], R8 ;  /* 0x000000080e009985 */ /* 0x0001e8000c101d32 */
[----:B------:R0:W-:Y:S02]  /*8480*/  @!P0 ST.E.128 desc[UR50][R20.64], R64 ;  /* 0x0000004014008985 */ /* 0x0001e4000c101d32 */
.L_x_427:
[----:B------:R-:W-:Y:S05]  /*8490*/  BSYNC B1 ;  /* 0x0000000000017941 */ /* 0x000fea0003800000 */
.L_x_426:
[----:B------:R-:W-:Y:S01]  /*84a0*/  VIADD R0, R86, 0x60 ;  /* 0x0000006056007836 */ /* 0x000fe20000000000 */
[----:B0-----:R0:W0:Y:S04]  /*84b0*/  SHFL.IDX PT, R3, R84, 0x3, 0x181f ;  /* 0x00781f0054037f89 */ /* 0x00102800000e0000 */
[----:B------:R-:W-:Y:S01]  /*84c0*/  ISETP.GE.AND P0, PT, R0, R85, PT ;  /* 0x000000550000720c */ /* 0x000fe20003f06270 */
[----:B-----5:R0:W0:-:S12]  /*84d0*/  SHFL.IDX PT, R13, R6, 0x3, 0x181f ;  /* 0x00781f00060d7f89 */ /* 0x02001800000e0000 */
[----:B------:R-:W-:Y:S05]  /*84e0*/  @P0 BRA `(.L_x_428) ;  /* 0x0000000c00b40947 */ /* 0x000fea0003800000 */
[----:B------:R-:W-:Y:S02]  /*84f0*/  ULDC UR4, c[0x0][0xac8] ;  /* 0x0002b20000047ab9 */ /* 0x000fe40000000800 */
[----:B------:R-:W-:Y:S02]  /*8500*/  ISETP.GE.AND P3, PT, R2, UR4, PT ;  /* 0x0000000402007c0c */ /* 0x000fe4000bf66270 */
[----:B------:R-:W-:Y:S02]  /*8510*/  ISETP.GE.AND P4, PT, R17, UR4, PT ;  /* 0x0000000411007c0c */ /* 0x000fe4000bf86270 */
[----:B------:R-:W-:-:S09]  /*8520*/  ISETP.GE.AND P5, PT, R16, UR4, PT ;  /* 0x0000000410007c0c */ /* 0x000fd2000bfa6270 */
[-C--:B0-----:R-:W-:Y:S02]  /*8530*/  @!P3 LEA R4, P0, R2, R13.reuse, 0x1 ;  /* 0x0000000d0204b211 */ /* 0x081fe400078008ff */
[CC--:B------:R-:W-:Y:S02]  /*8540*/  @!P4 LEA R8, P1, R17.reuse, R13.reuse, 0x1 ;  /* 0x0000000d1108c211 */ /* 0x0c0fe400078208ff */
[----:B------:R-:W-:Y:S02]  /*8550*/  @!P5 LEA R10, P2, R16, R13, 0x1 ;  /* 0x0000000d100ad211 */ /* 0x000fe400078408ff */
[-C--:B------:R-:W-:Y:S02]  /*8560*/  @!P3 LEA.HI.X R5, R2, R3.reuse, R208, 0x1, P0 ;  /* 0x000000030205b211 */ /* 0x080fe400000f0cd0 */
[-C--:B------:R-:W-:Y:S02]  /*8570*/  @!P4 LEA.HI.X R9, R17, R3.reuse, R207, 0x1, P1 ;  /* 0x000000031109c211 */ /* 0x080fe400008f0ccf */
[----:B------:R-:W-:Y:S01]  /*8580*/  @!P5 LEA.HI.X R11, R16, R3, R206, 0x1, P2 ;  /* 0x00000003100bd211 */ /* 0x000fe200010f0cce */
[----:B------:R0:W-:Y:S01]  /*8590*/  @!P3 ST.E.128 desc[UR50][R4.64], R32 ;  /* 0x000000200400b985 */ /* 0x0001e2000c101d32 */
[----:B------:R-:W-:-:S03]  /*85a0*/  ISETP.GE.AND P0, PT, R18, UR4, PT ;  /* 0x0000000412007c0c */ /* 0x000fc6000bf06270 */
[----:B------:R0:W-:Y:S04]  /*85b0*/  @!P4 ST.E.128 desc[UR50][R8.64], R44 ;  /* 0x0000002c0800c985 */ /* 0x0001e8000c101d32 */
[----:B------:R0:W-:Y:S06]  /*85c0*/  @!P5 ST.E.128 desc[UR50][R10.64], R48 ;  /* 0x000000300a00d985 */ /* 0x0001ec000c101d32 */
[----:B------:R-:W-:Y:S05]  /*85d0*/  @P0 BRA `(.L_x_428) ;  /* 0x0000000c00780947 */ /* 0x000fea0003800000 */
[----:B0-----:R-:W-:-:S04]  /*85e0*/  LEA R4, P0, R18, R13, 0x1 ;  /* 0x0000000d12047211 */ /* 0x001fc800078008ff */
[----:B------:R-:W-:-:S05]  /*85f0*/  LEA.HI.X R5, R18, R3, R205, 0x1, P0 ;  /* 0x0000000312057211 */ /* 0x000fca00000f0ccd */
[----:B------:R0:W-:Y:S01]  /*8600*/  ST.E.128 desc[UR50][R4.64], R52 ;  /* 0x0000003404007985 */ /* 0x0001e2000c101d32 */
[----:B------:R-:W-:Y:S05]  /*8610*/  BRA `(.L_x_428) ;  /* 0x0000000c00687947 */ /* 0x000fea0003800000 */
.L_x_420:
[----:B------:R-:W-:Y:S01]  /*8620*/  ULDC.64 UR8, c[0x0][0xc00] ;  /* 0x0003000000087ab9 */ /* 0x000fe20000000a00 */
[----:B------:R-:W-:Y:S01]  /*8630*/  ULDC UR4, c[0x0][0xa88] ;  /* 0x0002a20000047ab9 */ /* 0x000fe20000000800 */
[----:B------:R-:W-:Y:S01]  /*8640*/  UISETP.NE.U32.AND UP0, UPT, UR8, URZ, UPT ;  /* 0x0000003f0800728c */ /* 0x000fe2000bf05070 */
[----:B------:R-:W0:Y:S03]  /*8650*/  LDC R13, c[0x0][0xbe8] ;  /* 0x0002fa00ff0d7b82 */ /* 0x000e260000000800 */
[----:B------:R-:W-:-:S03]  /*8660*/  UISETP.NE.AND.EX UP0, UPT, UR9, URZ, UPT, UP0 ;  /* 0x0000003f0900728c */ /* 0x000fc6000bf05300 */
[----:B------:R-:W-:Y:S02]  /*8670*/  ULDC.64 UR8, c[0x0][0xc00] ;  /* 0x0003000000087ab9 */ /* 0x000fe40000000a00 */
[----:B------:R-:W-:Y:S01]  /*8680*/  UIMAD.WIDE UR8, UR38, 0x4, UR8 ;  /* 0x00000004260878a5 */ /* 0x000fe2000f8e0208 */
[----:B------:R-:W-:-:S05]  /*8690*/  PLOP3.LUT P2, PT, PT, PT, UP0, 0x80, 0x0 ;  /* 0x000000000000781c */ /* 0x000fca0003f4f008 */
[----:B------:R-:W-:Y:S02]  /*86a0*/  IMAD.U32 R4, RZ, RZ, UR8 ;  /* 0x00000008ff047e24 */ /* 0x000fe4000f8e00ff */
[----:B------:R-:W-:Y:S01]  /*86b0*/  IMAD.U32 R5, RZ, RZ, UR9 ;  /* 0x00000009ff057e24 */ /* 0x000fe2000f8e00ff */
[----:B------:R-:W-:Y:S02]  /*86c0*/  ULDC.64 UR8, c[0x0][0xc08] ;  /* 0x0003020000087ab9 */ /* 0x000fe40000000a00 */
[----:B------:R-:W-:-:S03]  /*86d0*/  UISETP.NE.U32.AND UP1, UPT, UR8, URZ, UPT ;  /* 0x0000003f0800728c */ /* 0x000fc6000bf25070 */
[----:B------:R-:W2:Y:S01]  /*86e0*/  @P2 LDG.E R3, desc[UR50][R4.64] ;  /* 0x0000003204032981 */ /* 0x000ea2000c1e1900 */
[----:B------:R-:W-:Y:S01]  /*86f0*/  UISETP.NE.AND.EX UP1, UPT, UR9, URZ, UPT, UP1 ;  /* 0x0000003f0900728c */ /* 0x000fe2000bf25310 */
[----:B------:R-:W-:-:S05]  /*8700*/  IMAD.U32 R0, RZ, RZ, UR4 ;  /* 0x00000004ff007e24 */ /* 0x000fca000f8e00ff */
[----:B------:R-:W-:-:S05]  /*8710*/  PLOP3.LUT P3, PT, PT, PT, UP1, 0x80, 0x0 ;  /* 0x000000000000781c */ /* 0x000fca0003f6f018 */
[----:B------:R-:W-:Y:S02]  /*8720*/  @UP1 ULDC.64 UR8, c[0x0][0xc08] ;  /* 0x0003020000081ab9 */ /* 0x000fe40000000a00 */
[----:B------:R-:W-:-:S06]  /*8730*/  @UP1 UIMAD.WIDE UR8, UR38, 0x4, UR8 ;  /* 0x00000004260818a5 */ /* 0x000fcc000f8e0208 */
[----:B------:R-:W-:Y:S02]  /*8740*/  IMAD.U32 R8, RZ, RZ, UR8 ;  /* 0x00000008ff087e24 */ /* 0x000fe4000f8e00ff */
[----:B------:R-:W-:-:S05]  /*8750*/  IMAD.U32 R9, RZ, RZ, UR9 ;  /* 0x00000009ff097e24 */ /* 0x000fca000f8e00ff */
[----:B------:R1:W5:Y:S01]  /*8760*/  @P3 LDG.E R0, desc[UR50][R8.64] ;  /* 0x0000003208003981 */ /* 0x000362000c1e1900 */
[----:B0-----:R-:W-:Y:S01]  /*8770*/  ISETP.NE.AND P0, PT, R13, 0x1, PT ;  /* 0x000000010d00780c */ /* 0x001fe20003f05270 */
[----:B------:R-:W-:Y:S01]  /*8780*/  UMOV UR4, URZ ;  /* 0x0000003f00047c82 */ /* 0x000fe20008000000 */
[----:B------:R-:W-:Y:S01]  /*8790*/  USHF.R.S32.HI UR11, URZ, 0x1f, UR41 ;  /* 0x0000001f3f0b7899 */ /* 0x000fe20008011429 */
[----:B------:R-:W-:-:S10]  /*87a0*/  ISETP.GE.AND P1, PT, R209, 0x80, PT ;  /* 0x00000080d100780c */ /* 0x000fd40003f26270 */
[----:B------:R-:W0:Y:S01]  /*87b0*/  @P0 LDC R11, c[0x0][0xbec] ;  /* 0x0002fb00ff0b0b82 */ /* 0x000e220000000800 */
[----:B--2---:R-:W-:-:S13]  /*87c0*/  @P2 R2UR UR4, R3 ;  /* 0x00000000030422ca */ /* 0x004fda00000e0000 */
[----:B------:R-:W-:Y:S01]  /*87d0*/  USHF.R.S32.HI UR10, URZ, 0x1f, UR4 ;  /* 0x0000001f3f0a7899 */ /* 0x000fe20008011404 */
[----:B01----:R-:W-:Y:S11]  /*87e0*/  @P3 BRA `(.L_x_429) ;  /* 0x0000000000103947 */ /* 0x003ff60003800000 */
[----:B------:R-:W-:Y:S05]  /*87f0*/  @!P2 BRA `(.L_x_429) ;  /* 0x00000000000ca947 */ /* 0x000fea0003800000 */
[----:B------:R-:W2:Y:S04]  /*8800*/  LDG.E R3, desc[UR50][R4.64] ;  /* 0x0000003204037981 */ /* 0x000ea8000c1e1900 */
[----:B-----5:R-:W2:Y:S02]  /*8810*/  LDG.E R0, desc[UR50][R4.64+0x4] ;  /* 0x0000043204007981 */ /* 0x020ea4000c1e1900 */
[----:B--2---:R-:W-:-:S07]  /*8820*/  IMAD.IADD R0, R0, 0x1, -R3 ;  /* 0x0000000100007824 */ /* 0x004fce00078e0a03 */
.L_x_429:
[----:B------:R-:W-:Y:S01]  /*8830*/  USEL UR38, UR38, URZ, !UP0 ;  /* 0x0000003f26267287 */ /* 0x000fe2000c000000 */
[----:B------:R-:W-:Y:S01]  /*8840*/  BSSY B1, `(.L_x_430) ;  /* 0x000002d000017945 */ /* 0x000fe20003800000 */
[----:B------:R-:W-:-:S03]  /*8850*/  USEL UR39, UR39, URZ, !UP0 ;  /* 0x0000003f27277287 */ /* 0x000fc6000c000000 */
[----:B------:R-:W-:Y:S09]  /*8860*/  @P1 BRA `(.L_x_431) ;  /* 0x0000000000a81947 */ /* 0x000ff20003800000 */
[----:B------:R-:W0:Y:S01]  /*8870*/  S2R R4, SR_TID.X ;  /* 0x0000000000047919 */ /* 0x000e220000002100 */
[----:B------:R-:W1:Y:S01]  /*8880*/  LDC R6, c[0x0][0xbe8] ;  /* 0x0002fa00ff067b82 */ /* 0x000e620000000800 */
[----:B------:R-:W-:-:S05]  /*8890*/  MOV R3, UR40 ;  /* 0x0000002800037c02 */ /* 0x000fca0008000f00 */
[----:B0-----:R-:W-:Y:S02]  /*88a0*/  IMAD R3, R3, 0x80, R4 ;  /* 0x0000008003037824 */ /* 0x001fe400078e0204 */
[----:B-1---5:R-:W-:Y:S02]  /*88b0*/  IMAD R4, R0, R6, RZ ;  /* 0x0000000600047224 */ /* 0x022fe400078e02ff */
[----:B------:R-:W-:-:S05]  /*88c0*/  VIADD R5, R3, 0xffffff80 ;  /* 0xffffff8003057836 */ /* 0x000fca0000000000 */
[----:B------:R-:W-:-:S13]  /*88d0*/  ISETP.GE.AND P1, PT, R5, R4, PT ;  /* 0x000000040500720c */ /* 0x000fda0003f26270 */
[----:B------:R-:W-:Y:S05]  /*88e0*/  @P1 BRA `(.L_x_431) ;  /* 0x0000000000881947 */ /* 0x000fea0003800000 */
[----:B------:R-:W-:Y:S01]  /*88f0*/  ISETP.NE.AND P1, PT, R6, 0x1, PT ;  /* 0x000000010600780c */ /* 0x000fe20003f25270 */
[----:B------:R-:W-:Y:S01]  /*8900*/  ULDC.64 UR12, c[0x0][0xb90] ;  /* 0x0002e400000c7ab9 */ /* 0x000fe20000000a00 */
[----:B------:R-:W-:Y:S01]  /*8910*/  UMOV UR8, UR4 ;  /* 0x0000000400087c82 */ /* 0x000fe20008000000 */
[----:B------:R-:W-:Y:S01]  /*8920*/  UIMAD UR7, UR11, UR12, URZ ;  /* 0x0000000c0b0772a4 */ /* 0x000fe2000f8e023f */
[----:B------:R-:W-:Y:S02]  /*8930*/  UMOV UR9, UR10 ;  /* 0x0000000a00097c82 */ /* 0x000fe40008000000 */
[----:B------:R-:W-:Y:S02]  /*8940*/  UIMAD.WIDE.U32 UR8, UR41, UR12, UR8 ;  /* 0x0000000c290872a5 */ /* 0x000fe4000f8e0008 */
[----:B------:R-:W-:-:S03]  /*8950*/  UIMAD UR7, UR41, UR13, UR7 ;  /* 0x0000000d290772a4 */ /* 0x000fc6000f8e0207 */
[----:B------:R-:W-:Y:S02]  /*8960*/  ULDC.64 UR12, c[0x0][0xb98] ;  /* 0x0002e600000c7ab9 */ /* 0x000fe40000000a00 */
[----:B------:R-:W0:Y:S01]  /*8970*/  @P1 LDC R4, c[0x0][0xbec] ;  /* 0x0002fb00ff041b82 */ /* 0x000e220000000800 */
[----:B------:R-:W-:Y:S02]  /*8980*/  UIADD3 UR9, UR9, UR7, URZ ;  /* 0x0000000709097290 */ /* 0x000fe4000fffe03f */
[----:B------:R-:W-:Y:S02]  /*8990*/  UIMAD UR7, UR39, UR12, URZ ;  /* 0x0000000c270772a4 */ /* 0x000fe4000f8e023f */
[----:B------:R-:W-:Y:S02]  /*89a0*/  UIMAD.WIDE.U32 UR8, UR38, UR12, UR8 ;  /* 0x0000000c260872a5 */ /* 0x000fe4000f8e0008 */
[----:B------:R-:W-:Y:S01]  /*89b0*/  UIMAD UR7, UR38, UR13, UR7 ;  /* 0x0000000d260772a4 */ /* 0x000fe2000f8e0207 */
[----:B------:R-:W1:Y:S02]  /*89c0*/  @P1 LDC R8, c[0x0][0xbf0] ;  /* 0x0002fc00ff081b82 */ /* 0x000e640000000800 */
[----:B------:R-:W-:Y:S01]  /*89d0*/  ULDC.64 UR12, c[0x0][0xb88] ;  /* 0x0002e200000c7ab9 */ /* 0x000fe20000000a00 */
[----:B0-----:R-:W-:-:S04]  /*89e0*/  @P1 IMAD.HI.U32 R3, R5, R4, RZ ;  /* 0x0000000405031227 */ /* 0x001fc800078e00ff */
[----:B------:R-:W-:Y:S01]  /*89f0*/  IMAD.MOV.U32 R4, RZ, RZ, R5 ;  /* 0x000000ffff047224 */ /* 0x000fe200078e0005 */
[----:B-1----:R-:W-:Y:S01]  /*8a00*/  @P1 SHF.R.U32.HI R4, RZ, R8, R3 ;  /* 0x00000008ff041219 */ /* 0x002fe20000011603 */
[----:B------:R-:W-:-:S04]  /*8a10*/  IMAD.U32 R8, RZ, RZ, UR7 ;  /* 0x00000007ff087e24 */ /* 0x000fc8000f8e00ff */
[----:B------:R-:W-:-:S04]  /*8a20*/  IMAD.MOV R3, RZ, RZ, -R4 ;  /* 0x000000ffff037224 */ /* 0x000fc800078e0a04 */
[----:B------:R-:W-:Y:S01]  /*8a30*/  IMAD R3, R6, R3, R5 ;  /* 0x0000000306037224 */ /* 0x000fe200078e0205 */
[----:B------:R-:W-:Y:S02]  /*8a40*/  SHF.R.S32.HI R5, RZ, 0x1f, R4 ;  /* 0x0000001fff057819 */ /* 0x000fe40000011404 */
[----:B------:R-:W-:Y:S02]  /*8a50*/  IADD3 R4, P1, R4, UR8, RZ ;  /* 0x0000000804047c10 */ /* 0x000fe4000ff3e0ff */
[----:B------:R-:W-:Y:S02]  /*8a60*/  SHF.R.S32.HI R6, RZ, 0x1f, R3 ;  /* 0x0000001fff067819 */ /* 0x000fe40000011403 */
[----:B------:R-:W-:Y:S01]  /*8a70*/  IADD3.X R5, R5, UR9, R8, P1, !PT ;  /* 0x0000000905057c10 */ /* 0x000fe20008ffe408 */
[----:B------:R-:W-:Y:S02]  /*8a80*/  ULDC.64 UR8, c[0x0][0xb50] ;  /* 0x0002d40000087ab9 */ /* 0x000fe40000000a00 */
[----:B------:R-:W-:-:S02]  /*8a90*/  IMAD R6, R6, UR12, RZ ;  /* 0x0000000c06067c24 */ /* 0x000fc4000f8e02ff */
[----:B------:R-:W-:-:S04]  /*8aa0*/  IMAD.WIDE.U32 R4, R3, UR12, R4 ;  /* 0x0000000c03047c25 */ /* 0x000fc8000f8e0004 */
[----:B------:R-:W-:Y:S01]  /*8ab0*/  IMAD R9, R3, UR13, R6 ;  /* 0x0000000d03097c24 */ /* 0x000fe2000f8e0206 */
[----:B------:R-:W-:-:S03]  /*8ac0*/  LEA R8, P1, R4, UR8, 0x2 ;  /* 0x0000000804087c11 */ /* 0x000fc6000f8210ff */
[----:B------:R-:W-:-:S05]  /*8ad0*/  IMAD.IADD R3, R5, 0x1, R9 ;  /* 0x0000000105037824 */ /* 0x000fca00078e0209 */
[----:B------:R-:W-:Y:S01]  /*8ae0*/  LEA.HI.X R9, R4, UR9, R3, 0x2, P1 ;  /* 0x0000000904097c11 */ /* 0x000fe200088f1403 */
[----:B------:R-:W-:-:S05]  /*8af0*/  IMAD.MOV.U32 R3, RZ, RZ, -0x800000 ;  /* 0xff800000ff037424 */ /* 0x000fca00078e00ff */
[----:B------:R0:W-:Y:S02]  /*8b00*/  STG.E desc[UR50][R8.64], R3 ;  /* 0x0000000308007986 */ /* 0x0001e4000c101932 */
.L_x_431:
[----:B------:R-:W-:Y:S05]  /*8b10*/  BSYNC B1 ;  /* 0x0000000000017941 */ /* 0x000fea0003800000 */
.L_x_430:
[----:B------:R-:W1:Y:S01]  /*8b20*/  @P0 LDC R5, c[0x0][0xbf0] ;  /* 0x0002fc00ff050b82 */ /* 0x000e620000000800 */
[----:B------:R-:W-:Y:S01]  /*8b30*/  ULDC.64 UR12, c[0x0][0xaa0] ;  /* 0x0002a800000c7ab9 */ /* 0x000fe20000000a00 */
[----:B0-----:R-:W-:Y:S01]  /*8b40*/  IMAD R3, R19, 0x20, R22 ;  /* 0x0000002013037824 */ /* 0x001fe200078e0216 */
[----:B------:R-:W-:Y:S01]  /*8b50*/  UIMAD UR7, UR10, UR12, URZ ;  /* 0x0000000c0a0772a4 */ /* 0x000fe2000f8e023f */
[----:B------:R-:W-:Y:S01]  /*8b60*/  IMAD.U32 R8, RZ, RZ, UR40 ;  /* 0x00000028ff087e24 */ /* 0x000fe2000f8e00ff */
[----:B------:R-:W-:Y:S01]  /*8b70*/  UIMAD.WIDE.U32 UR8, UR4, UR12, URZ ;  /* 0x0000000c040872a5 */ /* 0x000fe2000f8e003f */
[----:B------:R-:W-:Y:S01]  /*8b80*/  IMAD.U32 R15, RZ, RZ, UR40 ;  /* 0x00000028ff0f7e24 */ /* 0x000fe2000f8e00ff */
[----:B------:R-:W-:Y:S01]  /*8b90*/  UIMAD UR7, UR4, UR13, UR7 ;  /* 0x0000000d040772a4 */ /* 0x000fe2000f8e0207 */
[----:B------:R-:W-:Y:S01]  /*8ba0*/  IMAD R8, R8, 0x80, R3 ;  /* 0x0000008008087824 */ /* 0x000fe200078e0203 */
[----:B------:R-:W-:Y:S01]  /*8bb0*/  BSSY B1, `(.L_x_432) ;  /* 0x000003e000017945 */ /* 0x000fe20003800000 */
[----:B------:R-:W-:Y:S01]  /*8bc0*/  ULDC.64 UR12, c[0x0][0xae8] ;  /* 0x0002ba00000c7ab9 */ /* 0x000fe20000000a00 */
[----:B------:R-:W-:Y:S01]  /*8bd0*/  UIADD3 UR9, UR9, UR7, URZ ;  /* 0x0000000709097290 */ /* 0x000fe2000fffe03f */
[----:B------:R-:W-:Y:S01]  /*8be0*/  @P0 IMAD.HI.U32 R4, R8, R11, RZ ;  /* 0x0000000b08040227 */ /* 0x000fe200078e00ff */
[----:B------:R-:W-:Y:S01]  /*8bf0*/  UIMAD UR4, UR11, UR12, URZ ;  /* 0x0000000c0b0472a4 */ /* 0x000fe2000f8e023f */
[----:B------:R-:W-:Y:S01]  /*8c00*/  MOV R3, R8 ;  /* 0x0000000800037202 */ /* 0x000fe20000000f00 */
[----:B------:R-:W-:-:S02]  /*8c10*/  UIMAD.WIDE.U32 UR8, UR41, UR12, UR8 ;  /* 0x0000000c290872a5 */ /* 0x000fc4000f8e0008 */
[----:B------:R-:W-:Y:S01]  /*8c20*/  UIMAD UR4, UR41, UR13, UR4 ;  /* 0x0000000d290472a4 */ /* 0x000fe2000f8e0204 */
[----:B------:R-:W-:-:S03]  /*8c30*/  ULDC.64 UR10, c[0x0][0xaf0] ;  /* 0x0002bc00000a7ab9 */ /* 0x000fc60000000a00 */
[----:B------:R-:W-:Y:S02]  /*8c40*/  UIADD3 UR9, UR9, UR4, URZ ;  /* 0x0000000409097290 */ /* 0x000fe4000fffe03f */
[----:B------:R-:W-:Y:S01]  /*8c50*/  UIMAD UR4, UR39, UR10, URZ ;  /* 0x0000000a270472a4 */ /* 0x000fe2000f8e023f */
[----:B-1----:R-:W-:Y:S01]  /*8c60*/  @P0 SHF.R.U32.HI R3, RZ, R5, R4 ;  /* 0x00000005ff030219 */ /* 0x002fe20000011604 */
[----:B------:R-:W-:Y:S02]  /*8c70*/  UIMAD.WIDE.U32 UR8, UR38, UR10, UR8 ;  /* 0x0000000a260872a5 */ /* 0x000fe4000f8e0008 */
[----:B------:R-:W-:Y:S01]  /*8c80*/  UIMAD UR4, UR38, UR11, UR4 ;  /* 0x0000000b260472a4 */ /* 0x000fe2000f8e0204 */
[--C-:B------:R-:W-:Y:S01]  /*8c90*/  SHF.R.S32.HI R4, RZ, 0x1f, R3.reuse ;  /* 0x0000001fff047819 */ /* 0x100fe20000011403 */
[----:B------:R-:W-:Y:S01]  /*8ca0*/  IMAD.MOV R9, RZ, RZ, -R3 ;  /* 0x000000ffff097224 */ /* 0x000fe200078e0a03 */
[----:B------:R-:W-:Y:S01]  /*8cb0*/  ULDC.64 UR10, c[0x0][0xae0] ;  /* 0x0002b800000a7ab9 */ /* 0x000fe20000000a00 */
[----:B------:R-:W-:-:S02]  /*8cc0*/  UIADD3 UR4, UR9, UR4, URZ ;  /* 0x0000000409047290 */ /* 0x000fc4000fffe03f */
[----:B------:R-:W-:Y:S02]  /*8cd0*/  IMAD.U32 R5, RZ, RZ, UR9 ;  /* 0x00000009ff057e24 */ /* 0x000fe4000f8e00ff */
[----:B------:R-:W-:Y:S02]  /*8ce0*/  IMAD R6, R4, UR10, RZ ;  /* 0x0000000a04067c24 */ /* 0x000fe4000f8e02ff */
[----:B------:R-:W-:Y:S01]  /*8cf0*/  IMAD.U32 R4, RZ, RZ, UR8 ;  /* 0x00000008ff047e24 */ /* 0x000fe2000f8e00ff */
[----:B------:R-:W-:Y:S01]  /*8d00*/  ULDC.64 UR8, c[0x0][0xad8] ;  /* 0x0002b60000087ab9 */ /* 0x000fe20000000a00 */
[----:B------:R-:W-:Y:S02]  /*8d10*/  IMAD.U32 R5, RZ, RZ, UR4 ;  /* 0x00000004ff057e24 */ /* 0x000fe4000f8e00ff */
[----:B------:R-:W-:Y:S02]  /*8d20*/  IMAD R9, R13, R9, R8 ;  /* 0x000000090d097224 */ /* 0x000fe400078e0208 */
[----:B------:R-:W-:-:S02]  /*8d30*/  IMAD R11, R3, UR11, R6 ;  /* 0x0000000b030b7c24 */ /* 0x000fc4000f8e0206 */
[----:B------:R-:W-:Y:S01]  /*8d40*/  IMAD.WIDE.U32 R4, R3, UR10, R4 ;  /* 0x0000000a03047c25 */ /* 0x000fe2000f8e0004 */
[----:B------:R-:W-:-:S03]  /*8d50*/  SHF.R.S32.HI R3, RZ, 0x1f, R9 ;  /* 0x0000001fff037819 */ /* 0x000fc60000011409 */
[----:B------:R-:W-:Y:S02]  /*8d60*/  IMAD.IADD R5, R5, 0x1, R11 ;  /* 0x0000000105057824 */ /* 0x000fe400078e020b */
[----:B------:R-:W-:Y:S02]  /*8d70*/  IMAD R6, R3, UR8, RZ ;  /* 0x0000000803067c24 */ /* 0x000fe4000f8e02ff */
[----:B------:R-:W-:Y:S02]  /*8d80*/  IMAD R8, R15, 0x80, R22 ;  /* 0x000000800f087824 */ /* 0x000fe400078e0216 */
[----:B-----5:R-:W-:Y:S02]  /*8d90*/  IMAD R13, R0, R13, RZ ;  /* 0x0000000d000d7224 */ /* 0x020fe400078e02ff */
[C---:B------:R-:W-:Y:S02]  /*8da0*/  IMAD R3, R9.reuse, UR9, R6 ;  /* 0x0000000909037c24 */ /* 0x040fe4000f8e0206 */
[----:B------:R-:W-:Y:S01]  /*8db0*/  IMAD.WIDE.U32 R4, R9, UR8, R4 ;  /* 0x0000000809047c25 */ /* 0x000fe2000f8e0004 */
[----:B------:R-:W-:Y:S01]  /*8dc0*/  ISETP.GE.AND P2, PT, R8, R13, PT ;  /* 0x0000000d0800720c */ /* 0x000fe20003f46270 */
[----:B------:R-:W-:-:S02]  /*8dd0*/  ULDC.64 UR8, c[0x0][0xa80] ;  /* 0x0002a00000087ab9 */ /* 0x000fc40000000a00 */
[----:B------:R-:W-:Y:S01]  /*8de0*/  IMAD.IADD R3, R5, 0x1, R3 ;  /* 0x0000000105037824 */ /* 0x000fe200078e0203 */
[----:B------:R-:W-:Y:S01]  /*8df0*/  LEA R6, P3, R4, UR8, 0x1 ;  /* 0x0000000804067c11 */ /* 0x000fe2000f8608ff */
[----:B------:R-:W-:-:S03]  /*8e00*/  VIADD R0, R8, 0x20 ;  /* 0x0000002008007836 */ /* 0x000fc60000000000 */
[----:B------:R-:W-:Y:S01]  /*8e10*/  LEA.HI.X R3, R4, UR9, R3, 0x1, P3 ;  /* 0x0000000904037c11 */ /* 0x000fe200098f0c03 */
[----:B------:R0:W1:Y:S01]  /*8e20*/  SHFL.IDX PT, R9, R6, RZ, 0x181f ;  /* 0x00181fff06097589 */ /* 0x00006200000e0000 */
[-C--:B------:R-:W-:Y:S01]  /*8e30*/  ISETP.GE.AND P1, PT, R0, R13.reuse, PT ;  /* 0x0000000d0000720c */ /* 0x080fe20003f26270 */
[----:B------:R-:W-:Y:S02]  /*8e40*/  VIADD R0, R8, 0x40 ;  /* 0x0000004008007836 */ /* 0x000fe40000000000 */
[----:B------:R0:W2:Y:S03]  /*8e50*/  SHFL.IDX PT, R5, R3, RZ, 0x181f ;  /* 0x00181fff03057589 */ /* 0x0000a600000e0000 */
[----:B------:R-:W-:Y:S01]  /*8e60*/  ISETP.GE.AND P0, PT, R0, R13, PT ;  /* 0x0000000d0000720c */ /* 0x000fe20003f06270 */
[----:B------:R-:W-:-:S12]  /*8e70*/  @P2 BRA `(.L_x_433) ;  /* 0x0000000000442947 */ /* 0x000fd80003800000 */
[----:B------:R-:W-:Y:S02]  /*8e80*/  ULDC UR4, c[0x0][0xac8] ;  /* 0x0002b20000047ab9 */ /* 0x000fe40000000800 */
[----:B------:R-:W-:Y:S02]  /*8e90*/  ISETP.GE.AND P5, PT, R2, UR4, PT ;  /* 0x0000000402007c0c */ /* 0x000fe4000bfa6270 */
[----:B------:R-:W-:Y:S02]  /*8ea0*/  ISETP.GE.AND P4, PT, R17, UR4, PT ;  /* 0x0000000411007c0c */ /* 0x000fe4000bf86270 */
[----:B------:R-:W-:Y:S02]  /*8eb0*/  ISETP.GE.AND P3, PT, R16, UR4, PT ;  /* 0x0000000410007c0c */ /* 0x000fe4000bf66270 */
[----:B------:R-:W-:-:S07]  /*8ec0*/  ISETP.GE.AND P2, PT, R18, UR4, PT ;  /* 0x0000000412007c0c */ /* 0x000fce000bf46270 */
[----:B-1----:R-:W-:-:S04]  /*8ed0*/  @!P5 LEA R10, P6, R2, R9, 0x1 ;  /* 0x00000009020ad211 */ /* 0x002fc800078c08ff */
[----:B--2---:R-:W-:Y:S02]  /*8ee0*/  @!P5 LEA.HI.X R11, R2, R5, R208, 0x1, P6 ;  /* 0x00000005020bd211 */ /* 0x004fe400030f0cd0 */
[----:B------:R-:W-:-:S03]  /*8ef0*/  @!P4 LEA R14, P6, R17, R9, 0x1 ;  /* 0x00000009110ec211 */ /* 0x000fc600078c08ff */
[----:B------:R3:W-:Y:S01]  /*8f00*/  @!P5 ST.E.128 desc[UR50][R10.64], RZ ;  /* 0x000000ff0a00d985 */ /* 0x0007e2000c101d32 */
[----:B------:R-:W-:Y:S02]  /*8f10*/  @!P4 LEA.HI.X R15, R17, R5, R207, 0x1, P6 ;  /* 0x00000005110fc211 */ /* 0x000fe400030f0ccf */
[----:B------:R-:W-:-:S03]  /*8f20*/  @!P3 LEA R20, P6, R16, R9, 0x1 ;  /* 0x000000091014b211 */ /* 0x000fc600078c08ff */
[----:B------:R3:W-:Y:S01]  /*8f30*/  @!P4 ST.E.128 desc[UR50][R14.64], RZ ;  /* 0x000000ff0e00c985 */ /* 0x0007e2000c101d32 */
[----:B------:R-:W-:Y:S02]  /*8f40*/  @!P3 LEA.HI.X R21, R16, R5, R206, 0x1, P6 ;  /* 0x000000051015b211 */ /* 0x000fe400030f0cce */
[----:B------:R-:W-:-:S03]  /*8f50*/  @!P2 LEA R4, P6, R18, R9, 0x1 ;  /* 0x000000091204a211 */ /* 0x000fc600078c08ff */
[----:B------:R3:W-:Y:S01]  /*8f60*/  @!P3 ST.E.128 desc[UR50][R20.64], RZ ;  /* 0x000000ff1400b985 */ /* 0x0007e2000c101d32 */
[----:B------:R-:W-:-:S05]  /*8f70*/  @!P2 LEA.HI.X R5, R18, R5, R205, 0x1, P6 ;  /* 0x000000051205a211 */ /* 0x000fca00030f0ccd */
[----:B------:R3:W-:Y:S04]  /*8f80*/  @!P2 ST.E.128 desc[UR50][R4.64], RZ ;  /* 0x000000ff0400a985 */ /* 0x0007e8000c101d32 */
.L_x_433:
[----:B------:R-:W-:Y:S05]  /*8f90*/  BSYNC B1 ;  /* 0x0000000000017941 */ /* 0x000fea0003800000 */
.L_x_432:
[----:B--23--:R2:W3:Y:S01]  /*8fa0*/  SHFL.IDX PT, R5, R3, 0x1, 0x181f ;  /* 0x00381f0003057f89 */ /* 0x00c4e200000e0000 */
[----:B------:R-:W-:Y:S03]  /*8fb0*/  BSSY B1, `(.L_x_434) ;  /* 0x0000014000017945 */ /* 0x000fe60003800000 */
[----:B-1----:R2:W1:Y:S01]  /*8fc0*/  SHFL.IDX PT, R9, R6, 0x1, 0x181f ;  /* 0x00381f0006097f89 */ /* 0x00246200000e0000 */
[----:B------:R-:W-:Y:S05]  /*8fd0*/  @P1 BRA `(.L_x_435) ;  /* 0x0000000000441947 */ /* 0x000fea0003800000 */
[----:B------:R-:W-:Y:S02]  /*8fe0*/  ULDC UR4, c[0x0][0xac8] ;  /* 0x0002b20000047ab9 */ /* 0x000fe40000000800 */
[----:B------:R-:W-:Y:S02]  /*8ff0*/  ISETP.GE.AND P4, PT, R2, UR4, PT ;  /* 0x0000000402007c0c */ /* 0x000fe4000bf86270 */
[----:B------:R-:W-:Y:S02]  /*9000*/  ISETP.GE.AND P3, PT, R17, UR4, PT ;  /* 0x0000000411007c0c */ /* 0x000fe4000bf66270 */
[----:B------:R-:W-:Y:S02]  /*9010*/  ISETP.GE.AND P2, PT, R16, UR4, PT ;  /* 0x0000000410007c0c */ /* 0x000fe4000bf46270 */
[----:B------:R-:W-:-:S07]  /*9020*/  ISETP.GE.AND P1, PT, R18, UR4, PT ;  /* 0x0000000412007c0c */ /* 0x000fce000bf26270 */
[CC--:B-1----:R-:W-:Y:S02]  /*9030*/  @!P4 LEA R10, P6, R2.reuse, R9.reuse, 0x1 ;  /* 0x00000009020ac211 */ /* 0x0c2fe400078c08ff */
[C---:B------:R-:W-:Y:S02]  /*9040*/  @!P3 LEA R14, P5, R17.reuse, R9, 0x1 ;  /* 0x00000009110eb211 */ /* 0x040fe400078a08ff */
[----:B---3--:R-:W-:Y:S02]  /*9050*/  @!P4 LEA.HI.X R11, R2, R5, R208, 0x1, P6 ;  /* 0x00000005020bc211 */ /* 0x008fe400030f0cd0 */
[----:B------:R-:W-:Y:S02]  /*9060*/  @!P2 LEA R20, P6, R16, R9, 0x1 ;  /* 0x000000091014a211 */ /* 0x000fe400078c08ff */
[----:B------:R-:W-:Y:S01]  /*9070*/  @!P3 LEA.HI.X R15, R17, R5, R207, 0x1, P5 ;  /* 0x00000005110fb211 */ /* 0x000fe200028f0ccf */
[----:B------:R4:W-:Y:S01]  /*9080*/  @!P4 ST.E.128 desc[UR50][R10.64], RZ ;  /* 0x000000ff0a00c985 */ /* 0x0009e2000c101d32 */
[----:B------:R-:W-:-:S02]  /*9090*/  @!P1 LEA R4, P5, R18, R9, 0x1 ;  /* 0x0000000912049211 */ /* 0x000fc400078a08ff */
[-C--:B------:R-:W-:Y:S01]  /*90a0*/  @!P2 LEA.HI.X R21, R16, R5.reuse, R206, 0x1, P6 ;  /* 0x000000051015a211 */ /* 0x080fe200030f0cce */
[----:B------:R4:W-:Y:S01]  /*90b0*/  @!P3 ST.E.128 desc[UR50][R14.64], RZ ;  /* 0x000000ff0e00b985 */ /* 0x0009e2000c101d32 */
[----:B------:R-:W-:-:S03]  /*90c0*/  @!P1 LEA.HI.X R5, R18, R5, R205, 0x1, P5 ;  /* 0x0000000512059211 */ /* 0x000fc600028f0ccd */
[----:B------:R4:W-:Y:S04]  /*90d0*/  @!P2 ST.E.128 desc[UR50][R20.64], RZ ;  /* 0x000000ff1400a985 */ /* 0x0009e8000c101d32 */
[----:B------:R4:W-:Y:S02]  /*90e0*/  @!P1 ST.E.128 desc[UR50][R4.64], RZ ;  /* 0x000000ff04009985 */ /* 0x0009e4000c101d32 */
.L_x_435:
[----:B------:R-:W-:Y:S05]  /*90f0*/  BSYNC B1 ;  /* 0x0000000000017941 */ /* 0x000fea0003800000 */
.L_x_434:
[----:B---34-:R3:W4:Y:S01]  /*9100*/  SHFL.IDX PT, R5, R3, 0x2, 0x181f ;  /* 0x00581f0003057f89 */ /* 0x01872200000e0000 */
        /* <DEDUP_REMOVED lines=8> */
[-C--:B-1----:R-:W-:Y:S02]  /*9190*/  @!P3 LEA R10, P6, R2, R9.reuse, 0x1 ;  /* 0x00000009020ab211 */ /* 0x082fe400078c08ff */
[CC--:B------:R-:W-:Y:S02]  /*91a0*/  @!P2 LEA R14, P5, R17.reuse, R9.reuse, 0x1 ;  /* 0x00000009110ea211 */ /* 0x0c0fe400078a08ff */
[----:B------:R-:W-:Y:S02]  /*91b0*/  @!P1 LEA R20, P4, R16, R9, 0x1 ;  /* 0x0000000910149211 */ /* 0x000fe400078808ff */
[----:B----4-:R-:W-:Y:S02]  /*91c0*/  @!P3 LEA.HI.X R11, R2, R5, R208, 0x1, P6 ;  /* 0x00000005020bb211 */ /* 0x010fe400030f0cd0 */
[----:B------:R-:W-:Y:S02]  /*91d0*/  @!P0 LEA R4, P6, R18, R9, 0x1 ;  /* 0x0000000912048211 */ /* 0x000fe400078c08ff */
[-C--:B------:R-:W-:Y:S01]  /*91e0*/  @!P2 LEA.HI.X R15, R17, R5.reuse, R207, 0x1, P5 ;  /* 0x00000005110fa211 */ /* 0x080fe200028f0ccf */
[----:B------:R1:W-:Y:S01]  /*91f0*/  @!P3 ST.E.128 desc[UR50][R10.64], RZ ;  /* 0x000000ff0a00b985 */ /* 0x0003e2000c101d32 */
[----:B------:R-:W-:-:S02]  /*9200*/  @!P1 LEA.HI.X R21, R16, R5, R206, 0x1, P4 ;  /* 0x0000000510159211 */ /* 0x000fc400020f0cce */
[----:B------:R-:W-:Y:S01]  /*9210*/  @!P0 LEA.HI.X R5, R18, R5, R205, 0x1, P6 ;  /* 0x0000000512058211 */ /* 0x000fe200030f0ccd */
[----:B------:R1:W-:Y:S04]  /*9220*/  @!P2 ST.E.128 desc[UR50][R14.64], RZ ;  /* 0x000000ff0e00a985 */ /* 0x0003e8000c101d32 */
[----:B------:R1:W-:Y:S04]  /*9230*/  @!P1 ST.E.128 desc[UR50][R20.64], RZ ;  /* 0x000000ff14009985 */ /* 0x0003e8000c101d32 */
[----:B------:R1:W-:Y:S02]  /*9240*/  @!P0 ST.E.128 desc[UR50][R4.64], RZ ;  /* 0x000000ff04008985 */ /* 0x0003e4000c101d32 */
.L_x_437:
[----:B------:R-:W-:Y:S05]  /*9250*/  BSYNC B1 ;  /* 0x0000000000017941 */ /* 0x000fea0003800000 */
.L_x_436:
[----:B------:R-:W-:Y:S01]  /*9260*/  IADD3 R0, R8, 0x60, RZ ;  /* 0x0000006008007810 */ /* 0x000fe20007ffe0ff */
[----:B0-23--:R-:W0:Y:S03]  /*9270*/  SHFL.IDX PT, R3, R3, 0x3, 0x181f ;  /* 0x00781f0003037f89 */ /* 0x00de2600000e0000 */
[----:B------:R-:W-:Y:S01]  /*9280*/  ISETP.GE.AND P0, PT, R0, R13, PT ;  /* 0x0000000d0000720c */ /* 0x000fe20003f06270 */
[----:B-1--4-:R1:W2:-:S12]  /*9290*/  SHFL.IDX PT, R5, R6, 0x3, 0x181f ;  /* 0x00781f0006057f89 */ /* 0x01229800000e0000 */
[----:B-1----:R-:W-:Y:S05]  /*92a0*/  @P0 BRA `(.L_x_428) ;  /* 0x0000000000440947 */ /* 0x002fea0003800000 */
[----:B------:R-:W-:Y:S02]  /*92b0*/  ULDC UR4, c[0x0][0xac8] ;  /* 0x0002b20000047ab9 */ /* 0x000fe40000000800 */
[----:B------:R-:W-:Y:S02]  /*92c0*/  ISETP.GE.AND P3, PT, R2, UR4, PT ;  /* 0x0000000402007c0c */ /* 0x000fe4000bf66270 */
[----:B------:R-:W-:Y:S02]  /*92d0*/  ISETP.GE.AND P2, PT, R17, UR4, PT ;  /* 0x0000000411007c0c */ /* 0x000fe4000bf46270 */
[----:B------:R-:W-:Y:S02]  /*92e0*/  ISETP.GE.AND P1, PT, R16, UR4, PT ;  /* 0x0000000410007c0c */ /* 0x000fe4000bf26270 */
[----:B------:R-:W-:-:S07]  /*92f0*/  ISETP.GE.AND P0, PT, R18, UR4, PT ;  /* 0x0000000412007c0c */ /* 0x000fce000bf06270 */
[-C--:B--2---:R-:W-:Y:S02]  /*9300*/  @!P3 LEA R8, P6, R2, R5.reuse, 0x1 ;  /* 0x000000050208b211 */ /* 0x084fe400078c08ff */
[CC--:B------:R-:W-:Y:S02]  /*9310*/  @!P2 LEA R10, P5, R17.reuse, R5.reuse, 0x1 ;  /* 0x00000005110aa211 */ /* 0x0c0fe400078a08ff */
[----:B------:R-:W-:Y:S02]  /*9320*/  @!P1 LEA R12, P4, R16, R5, 0x1 ;  /* 0x00000005100c9211 */ /* 0x000fe400078808ff */
[----:B0-----:R-:W-:Y:S02]  /*9330*/  @!P3 LEA.HI.X R9, R2, R3, R208, 0x1, P6 ;  /* 0x000000030209b211 */ /* 0x001fe400030f0cd0 */
        /* <DEDUP_REMOVED lines=8> */
.L_x_428:
[----:B------:R-:W-:Y:S05]  /*93c0*/  BSYNC B0 ;  /* 0x0000000000007941 */ /* 0x000fea0003800000 */
.L_x_419:
[----:B------:R-:W-:Y:S02]  /*93d0*/  ULDC UR4, c[0x0][0xc3c] ;  /* 0x00030f0000047ab9 */ /* 0x000fe40000000800 */
[----:B------:R-:W-:-:S13]  /*93e0*/  ISETP.GE.AND P0, PT, R7, UR4, PT ;  /* 0x0000000407007c0c */ /* 0x000fda000bf06270 */
[----:B------:R-:W-:Y:S05]  /*93f0*/  @!P0 BRA `(.L_x_438) ;  /* 0xffffff7800648947 */ /* 0x000fea000383ffff */
[----:B------:R-:W-:Y:S05]  /*9400*/  EXIT ;  /* 0x000000000000794d */ /* 0x000fea0003800000 */
.L_x_391:
[----:B------:R-:W-:-:S08]  /*9410*/  NOP ;  /* 0x0000000000007918 */ /* 0x000fd00000000000 */
[----:B------:R-:W0:-:S00]  /*9420*/  USETMAXREG.DEALLOC.CTAPOOL 0x28 ;  /* 0x00000028000079c8 */ /* 0x000e0000080e0500 */
[----:B0-----:R-:W-:Y:S02]  /*9430*/  LOP3.LUT R0, R0, 0x3, RZ, 0xc0, !PT ;  /* 0x0000000300007812 */ /* 0x001fe400078ec0ff */
[----:B------:R-:W-:-:S04]  /*9440*/  LOP3.LUT R23, R23, 0xfffffdff, RZ, 0xc0, !PT ;  /* 0xfffffdff17177812 */ /* 0x000fc800078ec0ff */
[----:B------:R-:W0:Y:S02]  /*9450*/  SHFL.IDX PT, R0, R0, RZ, 0x1f ;  /* 0x00001fff00007589 */ /* 0x000e2400000e0000 */
[----:B0-----:R-:W-:Y:S01]  /*9460*/  ISETP.NE.AND P0, PT, R0, RZ, PT ;  /* 0x000000ff0000720c */ /* 0x001fe20003f05270 */
[----:B------:R-:W-:-:S12]  /*9470*/  IMAD.MOV.U32 R0, RZ, RZ, RZ ;  /* 0x000000ffff007224 */ /* 0x000fd800078e00ff */
[----:B------:R-:W-:Y:S01]  /*9480*/  @P0 LOP3.LUT R23, R23, 0x200, RZ, 0xfc, !PT ;  /* 0x0000020017170812 */ /* 0x000fe200078efcff */
[----:B------:R-:W-:Y:S06]  /*9490*/  @!P0 BRA `(.L_x_439) ;  /* 0x00000000001c8947 */ /* 0x000fec0003800000 */
[----:B------:R-:W0:Y:S08]  /*94a0*/  S2UR UR5, SR_CgaCtaId ;  /* 0x00000000000579c3 */ /* 0x000e300000008800 */
[----:B------:R-:W-:Y:S06]  /*94b0*/  BAR.SYNC.DEFER_BLOCKING 0x5, 0x180 ;  /* 0x0146000000007b1d */ /* 0x000fec0000010000 */
[----:B------:R-:W-:-:S02]  /*94c0*/  UMOV UR4, 0x400 ;  /* 0x0000040000047882 */ /* 0x000fc40000000000 */
[----:B0-----:R-:W-:-:S09]  /*94d0*/  ULEA UR4, UR5, UR4, 0x18 ;  /* 0x0000000405047291 */ /* 0x001fd2000f8ec03f */
[----:B------:R-:W1:Y:S01]  /*94e0*/  LDS.128 R16, [UR4+0x228d0] ;  /* 0x0228d004ff107984 */ /* 0x000e620008000c00 */
[----:B------:R-:W-:Y:S06]  /*94f0*/  BAR.ARV 0x4, 0x180 ;  /* 0x0106000000007b1d */ /* 0x000fec0000002000 */
[----:B------:R-:W-:Y:S05]  /*9500*/  BRA `(.L_x_440) ;  /* 0x0000000800007947 */ /* 0x000fea0003800000 */
.L_x_439:
[----:B------:R-:W0:Y:S01]  /*9510*/  S2R R2, SR_TID.X ;  /* 0x0000000000027919 */ /* 0x000e220000002100 */
[----:B------:R-:W-:Y:S01]  /*9520*/  ULDC UR4, c[0x0][0xc3c] ;  /* 0x00030f0000047ab9 */ /* 0x000fe20000000800 */
[----:B------:R-:W1:Y:S01]  /*9530*/  S2UR UR6, SR_CTAID.X ;  /* 0x00000000000679c3 */ /* 0x000e620000002500 */
[----:B------:R-:W-:Y:S01]  /*9540*/  ULDC UR5, c[0x0][0xc38] ;  /* 0x00030e0000057ab9 */ /* 0x000fe20000000800 */
[----:B0-----:R-:W-:-:S04]  /*9550*/  LOP3.LUT R5, R2, 0x1f, RZ, 0xc0, !PT ;  /* 0x0000001f02057812 */ /* 0x001fc800078ec0ff */
[----:B------:R-:W-:-:S04]  /*9560*/  ISETP.NE.AND P0, PT, R5, 0x1f, PT ;  /* 0x0000001f0500780c */ /* 0x000fc80003f05270 */
[----:B------:R-:W-:-:S13]  /*9570*/  ISETP.GE.OR P1, PT, R5, UR4, !P0 ;  /* 0x0000000405007c0c */ /* 0x000fda000c726670 */
[----:B------:R-:W0:Y:S02]  /*9580*/  @!P1 LDC.64 R2, c[0x0][0xc80] ;  /* 0x00032000ff029b82 */ /* 0x000e240000000a00 */
[----:B0-----:R-:W-:-:S05]  /*9590*/  @!P1 IMAD.WIDE.U32 R2, R5, 0x4, R2 ;  /* 0x0000000405029825 */ /* 0x001fca00078e0002 */
[----:B------:R-:W2:Y:S01]  /*95a0*/  @!P1 LDG.E R0, desc[UR50][R2.64] ;  /* 0x0000003202009981 */ /* 0x000ea2000c1e1900 */
[C---:B------:R-:W-:Y:S01]  /*95b0*/  ISETP.NE.AND P1, PT, R5.reuse, RZ, PT ;  /* 0x000000ff0500720c */ /* 0x040fe20003f25270 */
[----:B------:R-:W-:Y:S01]  /*95c0*/  UMOV UR4, URZ ;  /* 0x0000003f00047c82 */ /* 0x000fe20008000000 */
[C---:B------:R-:W-:Y:S01]  /*95d0*/  ISETP.GE.U32.AND P2, PT, R5.reuse, 0x2, PT ;  /* 0x000000020500780c */ /* 0x040fe20003f46070 */
[----:B------:R-:W-:Y:S01]  /*95e0*/  IMAD.MOV.U32 R16, RZ, RZ, RZ ;  /* 0x000000ffff107224 */ /* 0x000fe200078e00ff */
[C---:B------:R-:W-:Y:S02]  /*95f0*/  ISETP.GE.U32.AND P3, PT, R5.reuse, 0x4, PT ;  /* 0x000000040500780c */ /* 0x040fe40003f66070 */
[C---:B------:R-:W-:Y:S02]  /*9600*/  ISETP.GE.U32.AND P4, PT, R5.reuse, 0x8, PT ;  /* 0x000000080500780c */ /* 0x040fe40003f86070 */
[----:B------:R-:W-:Y:S01]  /*9610*/  ISETP.GE.U32.AND P5, PT, R5, 0x10, PT ;  /* 0x000000100500780c */ /* 0x000fe20003fa6070 */
[----:B--2---:R-:W0:Y:S02]  /*9620*/  SHFL.UP PT, R4, R0, 0x1, RZ ;  /* 0x0420000000047989 */ /* 0x004e2400000e00ff */
[----:B0-----:R-:W-:-:S05]  /*9630*/  SEL R7, R4, RZ, P1 ;  /* 0x000000ff04077207 */ /* 0x001fca0000800000 */
[----:B------:R-:W-:-:S05]  /*9640*/  IMAD.IADD R7, R0, 0x1, R7 ;  /* 0x0000000100077824 */ /* 0x000fca00078e0207 */
[----:B------:R-:W0:Y:S02]  /*9650*/  SHFL.UP PT, R4, R7, 0x2, RZ ;  /* 0x0440000007047989 */ /* 0x000e2400000e00ff */
        /* <DEDUP_REMOVED lines=11> */
[----:B------:R-:W0:Y:S02]  /*9710*/  SHFL.IDX PT, R4, R7, 0x1f, 0x1f ;  /* 0x03e01f0007047f89 */ /* 0x000e2400000e0000 */
[----:B0-----:R-:W-:-:S04]  /*9720*/  IMAD R4, R4, UR5, RZ ;  /* 0x0000000504047c24 */ /* 0x001fc8000f8e02ff */
[----:B------:R-:W-:Y:S01]  /*9730*/  IMAD.MOV.U32 R3, RZ, RZ, R4 ;  /* 0x000000ffff037224 */ /* 0x000fe200078e0004 */
[----:B-1----:R-:W-:-:S13]  /*9740*/  ISETP.GT.AND P6, PT, R4, UR6, PT ;  /* 0x0000000604007c0c */ /* 0x002fda000bfc4270 */
[----:B------:R-:W-:Y:S05]  /*9750*/  @P6 BRA `(.L_x_441) ;  /* 0x0000000000946947 */ /* 0x000fea0003800000 */
[----:B------:R-:W-:Y:S01]  /*9760*/  IMAD.MOV.U32 R4, RZ, RZ, R3 ;  /* 0x000000ffff047224 */ /* 0x000fe200078e0003 */
[----:B------:R-:W-:Y:S01]  /*9770*/  UMOV UR4, URZ ;  /* 0x0000003f00047c82 */ /* 0x000fe20008000000 */
[----:B------:R-:W-:-:S05]  /*9780*/  ULDC UR5, c[0x0][0xc38] ;  /* 0x00030e0000057ab9 */ /* 0x000fca0000000800 */
.L_x_445:
[----:B------:R-:W0:Y:S01]  /*9790*/  LDC R2, c[0x0][0xc3c] ;  /* 0x00030f00ff027b82 */ /* 0x000e220000000800 */
[----:B------:R-:W-:-:S06]  /*97a0*/  UIADD3 UR4, UR4, 0x1f, URZ ;  /* 0x0000001f04047890 */ /* 0x000fcc000fffe03f */
[----:B0-----:R-:W-:-:S13]  /*97b0*/  ISETP.LE.AND P6, PT, R2, UR4, PT ;  /* 0x0000000402007c0c */ /* 0x001fda000bfc3270 */
[----:B------:R-:W-:Y:S05]  /*97c0*/  @P6 BRA `(.L_x_442) ;  /* 0x0000000400246947 */ /* 0x000fea0003800000 */
[----:B------:R-:W-:Y:S01]  /*97d0*/  VIADD R7, R5, UR4 ;  /* 0x0000000405077c36 */ /* 0x000fe20008000000 */
[----:B------:R-:W-:Y:S01]  /*97e0*/  BSSY B0, `(.L_x_443) ;  /* 0x0000007000007945 */ /* 0x000fe20003800000 */
[----:B------:R-:W-:-:S03]  /*97f0*/  MOV R0, RZ ;  /* 0x000000ff00007202 */ /* 0x000fc60000000f00 */
[----:B------:R-:W-:-:S13]  /*9800*/  ISETP.GE.OR P6, PT, R7, R2, !P0 ;  /* 0x000000020700720c */ /* 0x000fda00047c6670 */
[----:B------:R-:W-:Y:S05]  /*9810*/  @P6 BRA `(.L_x_444) ;  /* 0x00000000000c6947 */ /* 0x000fea0003800000 */
[----:B------:R-:W0:Y:S02]  /*9820*/  LDC.64 R2, c[0x0][0xc80] ;  /* 0x00032000ff027b82 */ /* 0x000e240000000a00 */
[----:B0-----:R-:W-:-:S05]  /*9830*/  IMAD.WIDE R2, R7, 0x4, R2 ;  /* 0x0000000407027825 */ /* 0x001fca00078e0202 */
[----:B------:R0:W5:Y:S02]  /*9840*/  LDG.E R0, desc[UR50][R2.64] ;  /* 0x0000003202007981 */ /* 0x000164000c1e1900 */
.L_x_444:
[----:B------:R-:W-:Y:S05]  /*9850*/  BSYNC B0 ;  /* 0x0000000000007941 */ /* 0x000fea0003800000 */
.L_x_443:
[----:B0----5:R-:W0:Y:S02]  /*9860*/  SHFL.UP PT, R2, R0, 0x1, RZ ;  /* 0x0420000000027989 */ /* 0x021e2400000e00ff */
        /* <DEDUP_REMOVED lines=16> */
[----:B------:R-:W-:-:S05]  /*9970*/  IMAD.IADD R4, R3, 0x1, R4 ;  /* 0x0000000103047824 */ /* 0x000fca00078e0204 */
[----:B------:R-:W-:-:S13]  /*9980*/  ISETP.GT.AND P6, PT, R4, UR6, PT ;  /* 0x0000000604007c0c */ /* 0x000fda000bfc4270 */
[----:B------:R-:W-:Y:S05]  /*9990*/  @!P6 BRA `(.L_x_445) ;  /* 0xfffffffc007ce947 */ /* 0x000fea000383ffff */
[----:B------:R-:W-:-:S07]  /*99a0*/  IMAD.MOV.U32 R7, RZ, RZ, R9 ;  /* 0x000000ffff077224 */ /* 0x000fce00078e0009 */
.L_x_441:
[----:B------:R-:W-:-:S04]  /*99b0*/  IMAD.IADD R8, R4, 0x1, -R3 ;  /* 0x0000000104087824 */ /* 0x000fc800078e0a03 */
[----:B------:R-:W-:-:S05]  /*99c0*/  IMAD R2, R7, UR5, R8 ;  /* 0x0000000507027c24 */ /* 0x000fca000f8e0208 */
[----:B------:R-:W-:-:S13]  /*99d0*/  ISETP.GT.AND P0, PT, R2, UR6, PT ;  /* 0x0000000602007c0c */ /* 0x000fda000bf04270 */
[----:B------:R-:W-:-:S04]  /*99e0*/  VOTE.ANY R4, PT, !P0 ;  /* 0x0000000000047806 */ /* 0x000fc800040e0100 */
[----:B------:R-:W0:Y:S01]  /*99f0*/  POPC R19, R4 ;  /* 0x0000000400137309 */ /* 0x000e220000000000 */
[----:B------:R-:W-:Y:S01]  /*9a00*/  ISETP.NE.AND P0, PT, R4, RZ, PT ;  /* 0x000000ff0400720c */ /* 0x000fe20003f05270 */
[----:B0-----:R-:W0:Y:S02]  /*9a10*/  SHFL.IDX PT, R10, R0, R19, 0x1f ;  /* 0x00001f13000a7589 */ /* 0x001e2400000e0000 */
[----:B0-----:R-:W-:-:S04]  /*9a20*/  IABS R9, R10 ;  /* 0x0000000a00097213 */ /* 0x001fc80000000000 */
[----:B------:R-:W0:Y:S08]  /*9a30*/  I2F.RP R6, R9 ;  /* 0x0000000900067306 */ /* 0x000e300000209400 */
[----:B0-----:R-:W0:Y:S02]  /*9a40*/  MUFU.RCP R6, R6 ;  /* 0x0000000600067308 */ /* 0x001e240000001000 */
[----:B0-----:R-:W-:-:S06]  /*9a50*/  VIADD R2, R6, 0xffffffe ;  /* 0x0ffffffe06027836 */ /* 0x001fcc0000000000 */
[----:B------:R0:W1:Y:S01]  /*9a60*/  F2I.FTZ.U32.TRUNC.NTZ R3, R2 ;  /* 0x0000000200037305 */ /* 0x000062000021f000 */
[----:B------:R-:W-:Y:S05]  /*9a70*/  @!P0 BRA `(.L_x_446) ;  /* 0x0000000000088947 */ /* 0x000fea0003800000 */
[----:B------:R-:W-:-:S06]  /*9a80*/  IADD3 R16, R19, -0x1, RZ ;  /* 0xffffffff13107810 */ /* 0x000fcc0007ffe0ff */
[----:B------:R2:W3:Y:S02]  /*9a90*/  SHFL.IDX PT, R16, R7, R16, 0x1f ;  /* 0x00001f1007107589 */ /* 0x0004e400000e0000 */
.L_x_446:
[----:B---3--:R-:W-:Y:S01]  /*9aa0*/  IMAD R16, R16, UR5, R8 ;  /* 0x0000000510107c24 */ /* 0x008fe2000f8e0208 */
[----:B0-----:R-:W-:Y:S01]  /*9ab0*/  IABS R2, R10 ;  /* 0x0000000a00027213 */ /* 0x001fe20000000000 */
[----:B-1----:R-:W-:Y:S02]  /*9ac0*/  IMAD.MOV R0, RZ, RZ, -R3 ;  /* 0x000000ffff007224 */ /* 0x002fe400078e0a03 */
[----:B------:R-:W-:Y:S01]  /*9ad0*/  VIADD R19, R19, UR4 ;  /* 0x0000000413137c36 */ /* 0x000fe20008000000 */
[----:B------:R-:W-:Y:S01]  /*9ae0*/  IADD3 R11, -R16, UR6, RZ ;  /* 0x00000006100b7c10 */ /* 0x000fe2000fffe1ff */
[----:B------:R-:W-:Y:S02]  /*9af0*/  IMAD.MOV R4, RZ, RZ, -R2 ;  /* 0x000000ffff047224 */ /* 0x000fe400078e0a02 */
[----:B--2---:R-:W-:Y:S01]  /*9b00*/  IMAD R7, R0, R9, RZ ;  /* 0x0000000900077224 */ /* 0x004fe200078e02ff */
[----:B------:R-:W-:Y:S01]  /*9b10*/  IABS R0, R11 ;  /* 0x0000000b00007213 */ /* 0x000fe20000000000 */
[----:B------:R-:W-:-:S04]  /*9b20*/  IMAD.MOV.U32 R2, RZ, RZ, RZ ;  /* 0x000000ffff027224 */ /* 0x000fc800078e00ff */
[----:B------:R-:W-:-:S04]  /*9b30*/  IMAD.HI.U32 R2, R3, R7, R2 ;  /* 0x0000000703027227 */ /* 0x000fc800078e0002 */
[----:B------:R-:W-:Y:S02]  /*9b40*/  IMAD.MOV.U32 R3, RZ, RZ, R0 ;  /* 0x000000ffff037224 */ /* 0x000fe400078e0000 */
[----:B------:R-:W-:Y:S02]  /*9b50*/  IMAD.MOV.U32 R0, RZ, RZ, R4 ;  /* 0x000000ffff007224 */ /* 0x000fe400078e0004 */
[----:B------:R-:W-:-:S04]  /*9b60*/  IMAD.HI.U32 R2, R2, R3, RZ ;  /* 0x0000000302027227 */ /* 0x000fc800078e00ff */
[----:B------:R-:W-:-:S05]  /*9b70*/  IMAD R0, R2, R0, R3 ;  /* 0x0000000002007224 */ /* 0x000fca00078e0203 */
[----:B------:R-:W-:-:S13]  /*9b80*/  ISETP.GT.U32.AND P1, PT, R9, R0, PT ;  /* 0x000000000900720c */ /* 0x000fda0003f24070 */
[----:B------:R-:W-:Y:S02]  /*9b90*/  @!P1 IMAD.IADD R0, R0, 0x1, -R9 ;  /* 0x0000000100009824 */ /* 0x000fe400078e0a09 */
[----:B------:R-:W-:Y:S01]  /*9ba0*/  @!P1 VIADD R2, R2, 0x1 ;  /* 0x0000000102029836 */ /* 0x000fe20000000000 */
[----:B------:R-:W-:Y:S02]  /*9bb0*/  ISETP.NE.AND P1, PT, R10, RZ, PT ;  /* 0x000000ff0a00720c */ /* 0x000fe40003f25270 */
[----:B------:R-:W-:Y:S02]  /*9bc0*/  ISETP.GE.U32.AND P0, PT, R0, R9, PT ;  /* 0x000000090000720c */ /* 0x000fe40003f06070 */
[----:B------:R-:W-:-:S04]  /*9bd0*/  LOP3.LUT R0, R11, R10, RZ, 0x3c, !PT ;  /* 0x0000000a0b007212 */ /* 0x000fc800078e3cff */
[----:B------:R-:W-:-:S07]  /*9be0*/  ISETP.GE.AND P2, PT, R0, RZ, PT ;  /* 0x000000ff0000720c */ /* 0x000fce0003f46270 */
[----:B------:R-:W-:-:S06]  /*9bf0*/  @P0 VIADD R2, R2, 0x1 ;  /* 0x0000000102020836 */ /* 0x000fcc0000000000 */
[----:B------:R-:W-:Y:S01]  /*9c00*/  @!P2 IMAD.MOV R2, RZ, RZ, -R2 ;  /* 0x000000ffff02a224 */ /* 0x000fe200078e0a02 */
[----:B------:R-:W-:-:S04]  /*9c10*/  @!P1 LOP3.LUT R2, RZ, R10, RZ, 0x33, !PT ;  /* 0x0000000aff029212 */ /* 0x000fc800078e33ff */
[----:B------:R-:W-:Y:S01]  /*9c20*/  IADD3 R17, -R2, RZ, RZ ;  /* 0x000000ff02117210 */ /* 0x000fe20007ffe1ff */
[----:B------:R-:W-:-:S04]  /*9c30*/  IMAD.MOV.U32 R18, RZ, RZ, R2 ;  /* 0x000000ffff127224 */ /* 0x000fc800078e0002 */
[----:B------:R-:W-:Y:S01]  /*9c40*/  IMAD R17, R10, R17, R11 ;  /* 0x000000110a117224 */ /* 0x000fe200078e020b */
[----:B------:R-:W-:Y:S06]  /*9c50*/  BRA `(.L_x_447) ;  /* 0x0000000000147947 */ /* 0x000fec0003800000 */
.L_x_442:
[----:B------:R-:W-:Y:S01]  /*9c60*/  ULDC UR4, c[0x0][0xc3c] ;  /* 0x00030f0000047ab9 */ /* 0x000fe20000000800 */
[----:B------:R-:W-:Y:S02]  /*9c70*/  IMAD.MOV.U32 R17, RZ, RZ, RZ ;  /* 0x000000ffff117224 */ /* 0x000fe400078e00ff */
[----:B------:R-:W-:Y:S02]  /*9c80*/  IMAD.U32 R16, RZ, RZ, UR6 ;  /* 0x00000006ff107e24 */ /* 0x000fe4000f8e00ff */
[----:B------:R-:W-:Y:S02]  /*9c90*/  IMAD.MOV.U32 R18, RZ, RZ, RZ ;  /* 0x000000ffff127224 */ /* 0x000fe400078e00ff */
[----:B------:R-:W-:-:S07]  /*9ca0*/  IMAD.U32 R19, RZ, RZ, UR4 ;  /* 0x00000004ff137e24 */ /* 0x000fce000f8e00ff */
.L_x_447:
[----:B------:R-:W-:-:S13]  /*9cb0*/  ISETP.NE.AND P0, PT, R5, RZ, PT ;  /* 0x000000ff0500720c */ /* 0x000fda0003f05270 */
[----:B------:R-:W0:Y:S01]  /*9cc0*/  @!P0 S2R R3, SR_CgaCtaId ;  /* 0x0000000000038919 */ /* 0x000e220000008800 */
[----:B------:R-:W-:-:S04]  /*9cd0*/  @!P0 MOV R0, 0x400 ;  /* 0x0000040000008802 */ /* 0x000fc80000000f00 */
[----:B0-----:R-:W-:-:S05]  /*9ce0*/  @!P0 LEA R0, R3, R0, 0x18 ;  /* 0x0000000003008211 */ /* 0x001fca00078ec0ff */
[----:B------:R0:W-:Y:S01]  /*9cf0*/  @!P0 STS.128 [R0+0x228d0], R16 ;  /* 0x0228d01000008388 */ /* 0x0001e20000000c00 */
[----:B------:R-:W-:Y:S06]  /*9d00*/  BAR.ARV 0x5, 0x180 ;  /* 0x0146000000007b1d */ /* 0x000fec0000002000 */
.L_x_440:
[----:B------:R2:W-:Y:S01]  /*9d10*/  STL [R1+0x24], RZ ;  /* 0x000024ff01007387 */ /* 0x0005e20000100800 */
[----:B------:R-:W-:Y:S01]  /*9d20*/  ULDC UR4, c[0x0][0xc3c] ;  /* 0x00030f0000047ab9 */ /* 0x000fe20000000800 */
[----:B------:R-:W-:Y:S01]  /*9d30*/  IMAD.MOV.U32 R26, RZ, RZ, 0x1 ;  /* 0x00000001ff1a7424 */ /* 0x000fe200078e00ff */
[----:B-1----:R-:W-:Y:S01]  /*9d40*/  ISETP.GE.AND P0, PT, R19, UR4, PT ;  /* 0x0000000413007c0c */ /* 0x002fe2000bf06270 */
[----:B------:R-:W-:-:S12]  /*9d50*/  IMAD.MOV.U32 R24, RZ, RZ, RZ ;  /* 0x000000ffff187224 */ /* 0x000fd800078e00ff */
[----:B--2---:R-:W-:Y:S05]  /*9d60*/  @P0 BRA `(.L_x_448) ;  /* 0x0000004400540947 */ /* 0x004fea0003800000 */
[----:B------:R-:W1:Y:S01]  /*9d70*/  S2R R4, SR_TID.X ;  /* 0x0000000000047919 */ /* 0x000e620000002100 */
[----:B------:R-:W2:Y:S01]  /*9d80*/  S2UR UR5, SR_CgaCtaId ;  /* 0x00000000000579c3 */ /* 0x000ea20000008800 */
[----:B------:R-:W-:Y:S01]  /*9d90*/  UMOV UR4, 0x400 ;  /* 0x0000040000047882 */ /* 0x000fe20000000000 */
[----:B------:R-:W-:Y:S01]  /*9da0*/  BSSY B8, `(.L_x_448) ;  /* 0x0000451000087945 */ /* 0x000fe20003800000 */
[----:B------:R3:W-:Y:S01]  /*9db0*/  STL [R1+0x24], RZ ;  /* 0x000024ff01007387 */ /* 0x0007e20000100800 */
[----:B------:R-:W-:Y:S01]  /*9dc0*/  IMAD.MOV.U32 R26, RZ, RZ, 0x1 ;  /* 0x00000001ff1a7424 */ /* 0x000fe200078e00ff */
[----:B------:R-:W-:Y:S01]  /*9dd0*/  ULOP3.LUT UR36, UR37, 0x2, URZ, 0xfc, !UPT ;  /* 0x0000000225247892 */ /* 0x000fe2000f8efc3f */
[----:B------:R-:W-:Y:S01]  /*9de0*/  IMAD.MOV.U32 R24, RZ, RZ, RZ ;  /* 0x000000ffff187224 */ /* 0x000fe200078e00ff */
[----:B------:R-:W-:Y:S01]  /*9df0*/  ULDC UR38, c[0x0][0xc] ;  /* 0x0000030000267ab9 */ /* 0x000fe20000000800 */
[----:B--2---:R-:W-:-:S06]  /*9e00*/  ULEA UR4, UR5, UR4, 0x18 ;  /* 0x0000000405047291 */ /* 0x004fcc000f8ec03f */
[----:B------:R-:W-:Y:S01]  /*9e10*/  IMAD.U32 R22, RZ, RZ, UR4 ;  /* 0x00000004ff167e24 */ /* 0x000fe2000f8e00ff */
[C---:B-1----:R-:W-:Y:S01]  /*9e20*/  LOP3.LUT R3, R4.reuse, 0x7f, RZ, 0xc0, !PT ;  /* 0x0000007f04037812 */ /* 0x042fe200078ec0ff */
[----:B0-----:R-:W-:-:S05]  /*9e30*/  IMAD.SHL.U32 R0, R4, 0x8, RZ ;  /* 0x0000000804007824 */ /* 0x001fca00078e00ff */
[----:B------:R-:W-:-:S04]  /*9e40*/  LOP3.LUT R2, R0, 0x1f8, RZ, 0xc0, !PT ;  /* 0x000001f800027812 */ /* 0x000fc800078ec0ff */
[----:B------:R-:W-:Y:S02]  /*9e50*/  LOP3.LUT R29, R2, 0x38, R4, 0x78, !PT ;  /* 0x00000038021d7812 */ /* 0x000fe400078e7804 */
[----:B------:R-:W-:Y:S02]  /*9e60*/  SHF.L.U32 R2, R4, 0x4, RZ ;  /* 0x0000000404027819 */ /* 0x000fe400000006ff */
[----:B------:R-:W-:Y:S02]  /*9e70*/  SHF.R.U32.HI R4, RZ, 0x3, R3 ;  /* 0x00000003ff047819 */ /* 0x000fe40000011603 */
[----:B------:R-:W-:Y:S02]  /*9e80*/  LOP3.LUT R29, R29, 0x200, R0, 0xf8, !PT ;  /* 0x000002001d1d7812 */ /* 0x000fe400078ef800 */
[----:B------:R-:W-:Y:S02]  /*9e90*/  LOP3.LUT R3, R0, 0x38, RZ, 0xc0, !PT ;  /* 0x0000003800037812 */ /* 0x000fe400078ec0ff */
[----:B------:R-:W-:Y:S01]  /*9ea0*/  LOP3.LUT R0, R4, 0x70, R2, 0xf8, !PT ;  /* 0x0000007004007812 */ /* 0x000fe200078ef802 */
[----:B------:R-:W-:Y:S01]  /*9eb0*/  IMAD R37, R29, 0x2, R22 ;  /* 0x000000021d257824 */ /* 0x000fe200078e0216 */
[----:B------:R-:W-:-:S02]  /*9ec0*/  LOP3.LUT R4, R3, 0x40, RZ, 0xfc, !PT ;  /* 0x0000004003047812 */ /* 0x000fc400078efcff */
[C---:B------:R-:W-:Y:S02]  /*9ed0*/  LOP3.LUT R2, R3.reuse, 0x80, RZ, 0xfc, !PT ;  /* 0x0000008003027812 */ /* 0x040fe400078efcff */
[----:B---3--:R-:W-:-:S07]  /*9ee0*/  LOP3.LUT R0, R3, 0xc0, RZ, 0xfc, !PT ;  /* 0x000000c003007812 */ /* 0x008fce00078efcff */
.L_x_509:
[----:B0-----:R-:W0:Y:S02]  /*9ef0*/  LDC.64 R2, c[0x0][0xc88] ;  /* 0x00032200ff027b82 */ /* 0x001e240000000a00 */
[----:B0-----:R-:W-:-:S05]  /*9f00*/  IMAD.WIDE R2, R19, 0x4, R2 ;  /* 0x0000000413027825 */ /* 0x001fca00078e0202 */
[----:B--2---:R-:W2:Y:S01]  /*9f10*/  LDG.E R25, desc[UR50][R2.64] ;  /* 0x0000003202197981 */ /* 0x004ea2000c1e1900 */
[----:B------:R-:W-:Y:S05]  /*9f20*/  YIELD ;  /* 0x0000000000007946 */ /* 0x000fea0003800000 */
[----:B------:R-:W-:Y:S01]  /*9f30*/  ULDC.64 UR4, c[0x0][0xa28] ;  /* 0x00028a0000047ab9 */ /* 0x000fe20000000a00 */
[----:B------:R-:W-:Y:S01]  /*9f40*/  IMAD.MOV.U32 R30, RZ, RZ, RZ ;  /* 0x000000ffff1e7224 */ /* 0x000fe200078e00ff */
[----:B------:R-:W-:Y:S01]  /*9f50*/  ISETP.NE.U32.AND P0, PT, RZ, UR4, PT ;  /* 0x00000004ff007c0c */ /* 0x000fe2000bf05070 */
[----:B------:R-:W-:-:S03]  /*9f60*/  ULDC.64 UR6, c[0x0][0xa18] ;  /* 0x0002860000067ab9 */ /* 0x000fc60000000a00 */
[----:B------:R-:W-:Y:S02]  /*9f70*/  ISETP.NE.AND.EX P0, PT, RZ, UR5, PT, P0 ;  /* 0x00000005ff007c0c */ /* 0x000fe4000bf05300 */
[----:B--2---:R-:W-:-:S11]  /*9f80*/  SHF.R.S32.HI R0, RZ, 0x1f, R25 ;  /* 0x0000001fff007819 */ /* 0x004fd60000011419 */
[C---:B------:R-:W-:Y:S01]  /*9f90*/  @P0 LEA R2, P1, R25.reuse, UR4, 0x2 ;  /* 0x0000000419020c11 */ /* 0x040fe2000f8210ff */
[C---:B------:R-:W-:Y:S01]  /*9fa0*/  IMAD.SHL.U32 R27, R25.reuse, 0x4, RZ ;  /* 0x00000004191b7824 */ /* 0x040fe200078e00ff */
[C-C-:B------:R-:W-:Y:S01]  /*9fb0*/  SHF.L.U64.HI R31, R25.reuse, 0x2, R0.reuse ;  /* 0x00000002191f7819 */ /* 0x140fe20000010200 */
[----:B------:R0:W-:Y:S01]  /*9fc0*/  STL [R1+0x4], R0 ;  /* 0x0000040001007387 */ /* 0x0001e20000100800 */
[----:B------:R-:W-:Y:S01]  /*9fd0*/  @P0 LEA.HI.X R3, R25, UR5, R0, 0x2, P1 ;  /* 0x0000000519030c11 */ /* 0x000fe200088f1400 */
[----:B------:R-:W-:-:S04]  /*9fe0*/  ULDC.64 UR4, c[0x0][0xa00] ;  /* 0x0002800000047ab9 */ /* 0x000fc80000000a00 */
[----:B-1----:R1:W5:Y:S01]  /*9ff0*/  @P0 LDG.E R30, desc[UR50][R2.64] ;  /* 0x00000032021e0981 */ /* 0x002362000c1e1900 */
[----:B------:R-:W-:Y:S02]  /*a000*/  ISETP.NE.U32.AND P0, PT, RZ, UR4, PT ;  /* 0x00000004ff007c0c */ /* 0x000fe4000bf05070 */
[----:B------:R-:W-:Y:S01]  /*a010*/  LOP3.LUT R23, R23, 0xfffffeff, RZ, 0xc0, !PT ;  /* 0xfffffeff17177812 */ /* 0x000fe200078ec0ff */
[----:B0-----:R-:W-:Y:S01]  /*a020*/  IMAD.MOV.U32 R0, RZ, RZ, RZ ;  /* 0x000000ffff007224 */ /* 0x001fe200078e00ff */
[----:B------:R-:W-:Y:S02]  /*a030*/  ISETP.NE.AND.EX P2, PT, RZ, UR5, PT, P0 ;  /* 0x00000005ff007c0c */ /* 0x000fe4000bf45300 */
[----:B------:R-:W-:Y:S02]  /*a040*/  ISETP.NE.U32.AND P0, PT, RZ, UR6, PT ;  /* 0x00000006ff007c0c */ /* 0x000fe4000bf05070 */
[----:B-1----:R-:W-:Y:S02]  /*a050*/  IADD3 R2, P1, R27, UR4, RZ ;  /* 0x000000041b027c10 */ /* 0x002fe4000ff3e0ff */
[----:B------:R-:W-:-:S02]  /*a060*/  ISETP.NE.AND.EX P0, PT, RZ, UR7, PT, P0 ;  /* 0x00000007ff007c0c */ /* 0x000fc4000bf05300 */
[----:B------:R-:W-:Y:S01]  /*a070*/  IADD3.X R3, R31, UR5, RZ, P1, !PT ;  /* 0x000000051f037c10 */ /* 0x000fe20008ffe4ff */
[----:B------:R-:W-:-:S04]  /*a080*/  ULDC.64 UR4, c[0x0][0x418] ;  /* 0x0001060000047ab9 */ /* 0x000fc80000000a00 */
[----:B------:R-:W-:Y:S01]  /*a090*/  @P2 LOP3.LUT R23, R23, 0x100, RZ, 0xfc, !PT ;  /* 0x0000010017172812 */ /* 0x000fe200078efcff */
[----:B------:R-:W2:Y:S05]  /*a0a0*/  @P2 LDG.E R0, desc[UR50][R2.64] ;  /* 0x0000003202002981 */ /* 0x000eaa000c1e1900 */
[----:B------:R-:W-:-:S04]  /*a0b0*/  @P0 IADD3 R4, P1, R27, UR6, RZ ;  /* 0x000000061b040c10 */ /* 0x000fc8000ff3e0ff */
[----:B------:R-:W-:Y:S01]  /*a0c0*/  @P0 IADD3.X R5, R31, UR7, RZ, P1, !PT ;  /* 0x000000071f050c10 */ /* 0x000fe20008ffe4ff */
[----:B--2---:R0:W-:Y:S04]  /*a0d0*/  STL [R1], R0 ;  /* 0x0000000001007387 */ /* 0x0041e80000100800 */
[----:B0-----:R-:W2:Y:S01]  /*a0e0*/  @P0 LDG.E R0, desc[UR50][R4.64] ;  /* 0x0000003204000981 */ /* 0x001ea2000c1e1900 */
[----:B------:R-:W-:-:S03]  /*a0f0*/  UISETP.NE.U32.AND UP0, UPT, UR4, URZ, UPT ;  /* 0x0000003f0400728c */ /* 0x000fc6000bf05070 */
[----:B------:R-:W-:Y:S01]  /*a100*/  ULDC UR4, c[0x0][0x424] ;  /* 0x0001090000047ab9 */ /* 0x000fe20000000800 */
[----:B------:R-:W-:-:S03]  /*a110*/  UISETP.NE.AND.EX UP0, UPT, UR5, URZ, UPT, UP0 ;  /* 0x0000003f0500728c */ /* 0x000fc6000bf05300 */
[----:B------:R-:W-:Y:S01]  /*a120*/  ULDC UR5, c[0x0][0x2f0] ;  /* 0x0000bc0000057ab9 */ /* 0x000fe20000000800 */
[----:B------:R-:W-:-:S04]  /*a130*/  USEL UR4, UR4, 0x1, UP0 ;  /* 0x0000000104047887 */ /* 0x000fc80008000000 */
[----:B------:R-:W-:-:S06]  /*a140*/  UIMAD UR4, UR4, UR5, URZ ;  /* 0x00000005040472a4 */ /* 0x000fcc000f8e023f */
[----:B------:R-:W-:Y:S01]  /*a150*/  IMAD.U32 R7, RZ, RZ, UR4 ;  /* 0x00000004ff077e24 */ /* 0x000fe2000f8e00ff */
[----:B--2---:R0:W-:Y:S01]  /*a160*/  @P0 STL [R1+0x8], R0 ;  /* 0x0000080001000387 */ /* 0x0041e20000100800 */
[----:B---3--:R-:W-:Y:S05]  /*a170*/  @P0 BRA `(.L_x_449) ;  /* 0x0000000000200947 */ /* 0x008fea0003800000 */
[----:B------:R-:W-:Y:S02]  /*a180*/  ULDC UR4, c[0x0][0x288] ;  /* 0x0000a20000047ab9 */ /* 0x000fe40000000800 */
[----:B0-----:R-:W-:-:S05]  /*a190*/  IMAD.U32 R0, RZ, RZ, UR4 ;  /* 0x00000004ff007e24 */ /* 0x001fca000f8e00ff */
[----:B------:R1:W-:Y:S01]  /*a1a0*/  STL [R1+0x8], R0 ;  /* 0x0000080001007387 */ /* 0x0003e20000100800 */
[----:B------:R-:W-:Y:S05]  /*a1b0*/  @!P2 BRA `(.L_x_449) ;  /* 0x000000000010a947 */ /* 0x000fea0003800000 */
[----:B------:R-:W2:Y:S04]  /*a1c0*/  LDG.E R5, desc[UR50][R2.64] ;  /* 0x0000003202057981 */ /* 0x000ea8000c1e1900 */
[----:B-1----:R-:W2:Y:S02]  /*a1d0*/  LDG.E R0, desc[UR50][R2.64+0x4] ;  /* 0x0000043202007981 */ /* 0x002ea4000c1e1900 */
[----:B--2---:R-:W-:-:S05]  /*a1e0*/  IADD3 R0, -R5, R0, RZ ;  /* 0x0000000005007210 */ /* 0x004fca0007ffe1ff */
[----:B------:R2:W-:Y:S02]  /*a1f0*/  STL [R1+0x8], R0 ;  /* 0x0000080001007387 */ /* 0x0005e40000100800 */
.L_x_449:
[----:B------:R-:W-:Y:S01]  /*a200*/  ULDC.64 UR4, c[0x0][0xa20] ;  /* 0x0002880000047ab9 */ /* 0x000fe20000000a00 */
[----:B------:R-:W-:Y:S01]  /*a210*/  IMAD.MOV.U32 R28, RZ, RZ, R25 ;  /* 0x000000ffff1c7224 */ /* 0x000fe200078e0019 */
[----:B------:R-:W-:-:S04]  /*a220*/  ISETP.NE.U32.AND P0, PT, RZ, UR4, PT ;  /* 0x00000004ff007c0c */ /* 0x000fc8000bf05070 */
[----:B------:R-:W-:-:S13]  /*a230*/  ISETP.NE.AND.EX P0, PT, RZ, UR5, PT, P0 ;  /* 0x00000005ff007c0c */ /* 0x000fda000bf05300 */
[----:B------:R-:W-:Y:S05]  /*a240*/  @!P0 BRA `(.L_x_450) ;  /* 0x0000000000108947 */ /* 0x000fea0003800000 */
[----:B------:R-:W-:-:S04]  /*a250*/  IADD3 R2, P0, R27, UR4, RZ ;  /* 0x000000041b027c10 */ /* 0x000fc8000ff1e0ff */
[----:B------:R-:W-:-:S05]  /*a260*/  IADD3.X R3, R31, UR5, RZ, P0, !PT ;  /* 0x000000051f037c10 */ /* 0x000fca00087fe4ff */
[----:B------:R3:W5:Y:S01]  /*a270*/  LDG.E R7, desc[UR50][R2.64] ;  /* 0x0000003202077981 */ /* 0x000762000c1e1900 */
[----:B------:R-:W-:Y:S05]  /*a280*/  BRA `(.L_x_451) ;  /* 0x0000000000247947 */ /* 0x000fea0003800000 */
.L_x_450:
[----:B------:R-:W-:Y:S02]  /*a290*/  ULDC.64 UR4, c[0x0][0xa08] ;  /* 0x0002820000047ab9 */ /* 0x000fe40000000a00 */
[----:B------:R-:W-:-:S04]  /*a2a0*/  ISETP.NE.U32.AND P0, PT, RZ, UR4, PT ;  /* 0x00000004ff007c0c */ /* 0x000fc8000bf05070 */
[----:B------:R-:W-:-:S13]  /*a2b0*/  ISETP.NE.AND.EX P0, PT, RZ, UR5, PT, P0 ;  /* 0x00000005ff007c0c */ /* 0x000fda000bf05300 */
[----:B------:R-:W-:Y:S05]  /*a2c0*/  @!P0 BRA `(.L_x_451) ;  /* 0x0000000000148947 */ /* 0x000fea0003800000 */
[----:B------:R-:W3:Y:S02]  /*a2d0*/  LDC.64 R2, c[0x0][0xa08] ;  /* 0x00028200ff027b82 */ /* 0x000ee40000000a00 */
[----:B---3--:R-:W-:-:S05]  /*a2e0*/  IMAD.WIDE R2, R28, 0x4, R2 ;  /* 0x000000041c027825 */ /* 0x008fca00078e0202 */
[----:B------:R-:W3:Y:S04]  /*a2f0*/  LDG.E R7, desc[UR50][R2.64] ;  /* 0x0000003202077981 */ /* 0x000ee8000c1e1900 */
[----:B012---:R-:W3:Y:S02]  /*a300*/  LDG.E R0, desc[UR50][R2.64+0x4] ;  /* 0x0000043202007981 */ /* 0x007ee4000c1e1900 */
[----:B---3--:R-:W-:-:S07]  /*a310*/  IMAD.IADD R7, R0, 0x1, -R7 ;  /* 0x0000000100077824 */ /* 0x008fce00078e0a07 */
.L_x_451:
[----:B-----5:R-:W-:Y:S01]  /*a320*/  IMAD.IADD R36, R7, 0x1, -R30 ;  /* 0x0000000107247824 */ /* 0x020fe200078e0a1e */
[----:B------:R-:W-:Y:S03]  /*a330*/  BSSY B7, `(.L_x_452) ;  /* 0x0000359000077945 */ /* 0x000fe60003800000 */
[C---:B012---:R-:W-:Y:S01]  /*a340*/  VIADD R0, R36.reuse, 0x5f ;  /* 0x0000005f24007836 */ /* 0x047fe20000000000 */
[----:B------:R-:W-:-:S03]  /*a350*/  ISETP.GT.AND P0, PT, R36, RZ, PT ;  /* 0x000000ff2400720c */ /* 0x000fc60003f04270 */
[----:B------:R-:W-:-:S05]  /*a360*/  IMAD.HI R0, R0, 0x2aaaaaab, RZ ;  /* 0x2aaaaaab00007827 */ /* 0x000fca00078e02ff */
[----:B---3--:R-:W-:-:S04]  /*a370*/  SHF.R.U32.HI R3, RZ, 0x1f, R0 ;  /* 0x0000001fff037819 */ /* 0x008fc80000011600 */
[----:B------:R-:W-:-:S05]  /*a380*/  LEA.HI.SX32 R33, R0, R3, 0x1c ;  /* 0x0000000300217211 */ /* 0x000fca00078fe2ff */
[----:B------:R0:W-:Y:S01]  /*a390*/  STL [R1+0x28], R33 ;  /* 0x0000282101007387 */ /* 0x0001e20000100800 */
[----:B------:R-:W-:Y:S05]  /*a3a0*/  @P0 BRA `(.L_x_453) ;  /* 0x0000000000440947 */ /* 0x000fea0003800000 */
[----:B------:R-:W1:Y:S02]  /*a3b0*/  S2R R2, SR_TID.X ;  /* 0x0000000000027919 */ /* 0x000e640000002100 */
[----:B-1----:R-:W-:-:S04]  /*a3c0*/  LOP3.LUT R2, R2, 0x7f, RZ, 0xc0, !PT ;  /* 0x0000007f02027812 */ /* 0x002fc800078ec0ff */
[----:B------:R-:W-:-:S13]  /*a3d0*/  ISETP.NE.AND P0, PT, R2, RZ, PT ;  /* 0x000000ff0200720c */ /* 0x000fda0003f05270 */
[----:B------:R-:W-:Y:S05]  /*a3e0*/  @P0 BRA `(.L_x_454) ;  /* 0x0000003400340947 */ /* 0x000fea0003800000 */
[----:B------:R-:W1:Y:S01]  /*a3f0*/  S2R R5, SR_LANEID ;  /* 0x0000000000057919 */ /* 0x000e620000000000 */
[----:B------:R-:W-:Y:S01]  /*a400*/  VOTEU.ANY UR4, UPT, PT ;  /* 0x0000000000047886 */ /* 0x000fe200038e0100 */
[----:B------:R-:W2:Y:S01]  /*a410*/  LDC.64 R2, c[0x0][0xc60] ;  /* 0x00031800ff027b82 */ /* 0x000ea20000000a00 */
[----:B------:R-:W1:Y:S02]  /*a420*/  FLO.U32 R0, UR4 ;  /* 0x0000000400007d00 */ /* 0x000e6400080e0000 */
[----:B-1----:R-:W-:-:S06]  /*a430*/  ISETP.EQ.U32.AND P0, PT, R0, R5, PT ;  /* 0x000000050000720c */ /* 0x002fcc0003f02070 */
[----:B------:R-:W2:Y:S07]  /*a440*/  POPC R5, UR4 ;  /* 0x0000000400057d09 */ /* 0x000eae0008000000 */
[----:B--2---:R-:W2:Y:S01]  /*a450*/  @P0 ATOMG.E.ADD.STRONG.GPU PT, R3, desc[UR50][R2.64], R5 ;  /* 0x00000005020309a8 */ /* 0x004ea200081ee1f2 */
[----:B------:R-:W1:Y:S02]  /*a460*/  S2R R4, SR_LTMASK ;  /* 0x0000000000047919 */ /* 0x000e640000003900 */
[----:B-1----:R-:W-:-:S04]  /*a470*/  LOP3.LUT R4, R4, UR4, RZ, 0xc0, !PT ;  /* 0x0000000404047c12 */ /* 0x002fc8000f8ec0ff */
[----:B------:R-:W1:Y:S01]  /*a480*/  POPC R7, R4 ;  /* 0x0000000400077309 */ /* 0x000e620000000000 */
[----:B--2---:R-:W1:Y:S02]  /*a490*/  SHFL.IDX PT, R0, R3, R0, 0x1f ;  /* 0x00001f0003007589 */ /* 0x004e6400000e0000 */
[----:B-1----:R-:W-:Y:S01]  /*a4a0*/  IADD3 R16, R0, UR38, R7 ;  /* 0x0000002600107c10 */ /* 0x002fe2000fffe007 */
[----:B------:R-:W-:Y:S06]  /*a4b0*/  BRA `(.L_x_454) ;  /* 0x0000003400007947 */ /* 0x000fec0003800000 */
.L_x_453:
[----:B------:R-:W-:Y:S01]  /*a4c0*/  VIADD R0, R22, 0x1c400 ;  /* 0x0001c40016007836 */ /* 0x000fe20000000000 */
[----:B------:R-:W-:Y:S04]  /*a4d0*/  BSSY B6, `(.L_x_455) ;  /* 0x0000013000067945 */ /* 0x000fe80003800000 */
[----:B------:R-:W-:-:S13]  /*a4e0*/  LOP3.LUT P0, RZ, R0, 0x3ff, RZ, 0xc0, !PT ;  /* 0x000003ff00ff7812 */ /* 0x000fda000780c0ff */
[----:B------:R-:W-:Y:S05]  /*a4f0*/  @!P0 BRA `(.L_x_456) ;  /* 0x0000000000408947 */ /* 0x000fea0003800000 */
[----:B------:R-:W-:Y:S01]  /*a500*/  MOV R2, 0x0 ;  /* 0x0000000000027802 */ /* 0x000fe20000000f00 */
[----:B------:R-:W-:Y:S01]  /*a510*/  ULDC.64 UR6, c[0x4][0x98] ;  /* 0x0100260000067ab9 */ /* 0x000fe20000000a00 */
[----:B------:R-:W-:Y:S01]  /*a520*/  ULDC.64 UR8, c[0x4][0xa0] ;  /* 0x0100280000087ab9 */ /* 0x000fe20000000a00 */
[----:B------:R-:W-:Y:S01]  /*a530*/  ULDC.64 UR4, c[0x4][0x8] ;  /* 0x0100020000047ab9 */ /* 0x000fe20000000a00 */
[----:B------:R-:W-:Y:S01]  /*a540*/  IMAD.U32 R4, RZ, RZ, UR6 ;  /* 0x00000006ff047e24 */ /* 0x000fe2000f8e00ff */
[----:B------:R-:W-:Y:S01]  /*a550*/  MOV R10, UR4 ;  /* 0x00000004000a7c02 */ /* 0x000fe20008000f00 */
[----:B------:R-:W1:Y:S01]  /*a560*/  LDC.64 R2, c[0x4][R2] ;  /* 0x0100000002027b82 */ /* 0x000e620000000a00 */
        /* <DEDUP_REMOVED lines=9> */
.L_x_456:
[----:B------:R-:W-:Y:S05]  /*a600*/  BSYNC B6 ;  /* 0x0000000000067941 */ /* 0x000fea0003800000 */
.L_x_455:
        /* <DEDUP_REMOVED lines=8> */
[----:B------:R1:W2:Y:S01]  /*a690*/  LDC.64 R2, c[0x4][R32] ;  /* 0x0100000020027b82 */ /* 0x0002a20000000a00 */
[----:B------:R-:W-:Y:S01]  /*a6a0*/  IMAD.U32 R4, RZ, RZ, UR6 ;  /* 0x00000006ff047e24 */ /* 0x000fe2000f8e00ff */
[----:B------:R-:W-:Y:S01]  /*a6b0*/  MOV R10, UR4 ;  /* 0x00000004000a7c02 */ /* 0x000fe20008000f00 */
[----:B------:R-:W-:Y:S02]  /*a6c0*/  IMAD.U32 R5, RZ, RZ, UR7 ;  /* 0x00000007ff057e24 */ /* 0x000fe4000f8e00ff */
[----:B------:R-:W-:Y:S02]  /*a6d0*/  IMAD.U32 R6, RZ, RZ, UR8 ;  /* 0x00000008ff067e24 */ /* 0x000fe4000f8e00ff */
[----:B------:R-:W-:-:S02]  /*a6e0*/  IMAD.U32 R7, RZ, RZ, UR9 ;  /* 0x00000009ff077e24 */ /* 0x000fc4000f8e00ff */
[----:B------:R-:W-:Y:S02]  /*a6f0*/  IMAD.U32 R11, RZ, RZ, UR5 ;  /* 0x00000005ff0b7e24 */ /* 0x000fe4000f8e00ff */
[----:B------:R-:W-:Y:S02]  /*a700*/  IMAD.MOV.U32 R8, RZ, RZ, 0x70 ;  /* 0x00000070ff087424 */ /* 0x000fe400078e00ff */
[----:B------:R-:W-:Y:S02]  /*a710*/  IMAD.MOV.U32 R12, RZ, RZ, 0x1 ;  /* 0x00000001ff0c7424 */ /* 0x000fe400078e00ff */
[----:B-1----:R-:W-:-:S07]  /*a720*/  IMAD.MOV.U32 R13, RZ, RZ, RZ ;  /* 0x000000ffff0d7224 */ /* 0x002fce00078e00ff */
[----:B------:R-:W-:-:S07]  /*a730*/  LEPC R20, `(.L_x_459) ;  /* 0x000000001014794e */ /* 0x000fce0000000000 */
[----:B0-2---:R-:W-:Y:S05]  /*a740*/  CALL.ABS.NOINC R2 ;  /* 0x0000000002007343 */ /* 0x005fea0003c00000 */
.L_x_459:
[----:B------:R0:W1:Y:S01]  /*a750*/  LDC.64 R2, c[0x4][R32] ;  /* 0x0100000020027b82 */ /* 0x0000620000000a00 */
[----:B------:R-:W-:Y:S01]  /*a760*/  ULDC.64 UR6, c[0x4][0x98] ;  /* 0x0100260000067ab9 */ /* 0x000fe20000000a00 */
[----:B------:R-:W-:Y:S01]  /*a770*/  ULDC.64 UR8, c[0x4][0xa0] ;  /* 0x0100280000087ab9 */ /* 0x000fe20000000a00 */
[----:B------:R-:W-:Y:S01]  /*a780*/  ULDC.64 UR4, c[0x4][0x18] ;  /* 0x0100060000047ab9 */ /* 0x000fe20000000a00 */
        /* <DEDUP_REMOVED lines=8> */
[----:B0-----:R-:W-:-:S07]  /*a810*/  IMAD.MOV.U32 R13, RZ, RZ, RZ ;  /* 0x000000ffff0d7224 */ /* 0x001fce00078e00ff */
[----:B------:R-:W-:-:S07]  /*a820*/  LEPC R20, `(.L_x_458) ;  /* 0x000000001014794e */ /* 0x000fce0000000000 */
[----:B-1----:R-:W-:Y:S05]  /*a830*/  CALL.ABS.NOINC R2 ;  /* 0x0000000002007343 */ /* 0x002fea0003c00000 */
.L_x_458:
[----:B------:R-:W-:Y:S05]  /*a840*/  BSYNC B6 ;  /* 0x0000000000067941 */ /* 0x000fea0003800000 */
.L_x_457:
[----:B------:R-:W-:Y:S01]  /*a850*/  ULDC.64 UR4, c[0x0][0x9f8] ;  /* 0x00027e0000047ab9 */ /* 0x000fe20000000a00 */
[----:B------:R-:W1:Y:S01]  /*a860*/  S2R R20, SR_TID.X ;  /* 0x0000000000147919 */ /* 0x000e620000002100 */
[----:B------:R-:W-:Y:S01]  /*a870*/  ISETP.NE.U32.AND P0, PT, RZ, UR4, PT ;  /* 0x00000004ff007c0c */ /* 0x000fe2000bf05070 */
[----:B------:R-:W2:Y:S03]  /*a880*/  LDC R9, c[0x0][0x430] ;  /* 0x00010c00ff097b82 */ /* 0x000ea60000000800 */
[----:B------:R-:W-:-:S13]  /*a890*/  ISETP.NE.AND.EX P0, PT, RZ, UR5, PT, P0 ;  /* 0x00000005ff007c0c */ /* 0x000fda000bf05300 */
[----:B------:R-:W-:Y:S01]  /*a8a0*/  @P0 IADD3 R2, P1, R27, UR4, RZ ;  /* 0x000000041b020c10 */ /* 0x000fe2000ff3e0ff */
[----:B------:R-:W3:Y:S01]  /*a8b0*/  S2R R21, SR_TID.X ;  /* 0x0000000000157919 */ /* 0x000ee20000002100 */
[----:B------:R-:W-:Y:S01]  /*a8c0*/  VIADD R8, R33, 0xffffffff ;  /* 0xffffffff21087836 */ /* 0x000fe20000000000 */
[----:B------:R-:W-:Y:S01]  /*a8d0*/  ULDC UR4, c[0x0][0x320] ;  /* 0x0000c80000047ab9 */ /* 0x000fe20000000800 */
[----:B------:R-:W-:-:S05]  /*a8e0*/  @P0 IADD3.X R3, R31, UR5, RZ, P1, !PT ;  /* 0x000000051f030c10 */ /* 0x000fca0008ffe4ff */
[----:B------:R4:W4:Y:S01]  /*a8f0*/  @P0 LDG.E R28, desc[UR50][R2.64] ;  /* 0x00000032021c0981 */ /* 0x000922000c1e1900 */
[----:B--2---:R-:W-:Y:S02]  /*a900*/  ISETP.NE.AND P2, PT, R9, 0x1, PT ;  /* 0x000000010900780c */ /* 0x004fe40003f45270 */
[----:B------:R-:W-:Y:S02]  /*a910*/  LOP3.LUT R23, R23, 0xffffff7f, RZ, 0xc0, !PT ;  /* 0xffffff7f17177812 */ /* 0x000fe400078ec0ff */
[----:B-1----:R-:W-:Y:S02]  /*a920*/  LOP3.LUT R20, R20, 0x7f, RZ, 0xc0, !PT ;  /* 0x0000007f14147812 */ /* 0x002fe400078ec0ff */
[----:B------:R-:W-:Y:S02]  /*a930*/  MOV R34, RZ ;  /* 0x000000ff00227202 */ /* 0x000fe40000000f00 */
[----:B------:R-:W-:-:S05]  /*a940*/  SHF.R.U32.HI R32, RZ, 0x3, R20 ;  /* 0x00000003ff207819 */ /* 0x000fca0000011614 */
[----:B------:R-:W1:Y:S01]  /*a950*/  @P2 LDC R4, c[0x0][0x434] ;  /* 0x00010d00ff042b82 */ /* 0x000e620000000800 */
[----:B------:R-:W-:-:S07]  /*a960*/  @P2 LOP3.LUT R23, R23, 0x80, RZ, 0xfc, !PT ;  /* 0x0000008017172812 */ /* 0x000fce00078efcff */
[----:B------:R-:W2:Y:S01]  /*a970*/  @P2 LDC R5, c[0x0][0x438] ;  /* 0x00010e00ff052b82 */ /* 0x000ea20000000800 */
[----:B---3--:R-:W-:-:S05]  /*a980*/  IMAD.SHL.U32 R20, R21, 0x10, RZ ;  /* 0x0000001015147824 */ /* 0x008fca00078e00ff */
[----:B------:R-:W-:Y:S02]  /*a990*/  LOP3.LUT R20, R32, 0x70, R20, 0xf8, !PT ;  /* 0x0000007020147812 */ /* 0x000fe400078ef814 */
[----:B------:R-:W3:Y:S03]  /*a9a0*/  S2R R32, SR_TID.X ;  /* 0x0000000000207919 */ /* 0x000ee60000002100 */
[----:B------:R-:W-:-:S05]  /*a9b0*/  IMAD R35, R8, 0x60, R20 ;  /* 0x0000006008237824 */ /* 0x000fca00078e0214 */
[C---:B------:R-:W-:Y:S01]  /*a9c0*/  ISETP.GE.AND P0, PT, R35.reuse, R36, PT ;  /* 0x000000242300720c */ /* 0x040fe20003f06270 */
[----:B------:R-:W-:-:S03]  /*a9d0*/  IMAD.IADD R35, R35, 0x1, R30 ;  /* 0x0000000123237824 */ /* 0x000fc600078e021e */
[----:B------:R-:W-:Y:S01]  /*a9e0*/  ISETP.GT.U32.OR P0, PT, R20, 0x5f, P0 ;  /* 0x0000005f1400780c */ /* 0x000fe20000704470 */
[----:B-1----:R-:W-:-:S04]  /*a9f0*/  @P2 IMAD.HI.U32 R4, R35, R4, RZ ;  /* 0x0000000423042227 */ /* 0x002fc800078e00ff */
[----:B------:R-:W-:Y:S01]  /*aa00*/  IMAD.MOV.U32 R0, RZ, RZ, R35 ;  /* 0x000000ffff007224 */ /* 0x000fe200078e0023 */
[----:B--2---:R-:W-:-:S07]  /*aa10*/  @P2 SHF.R.U32.HI R0, RZ, R5, R4 ;  /* 0x00000005ff002219 */ /* 0x004fce0000011604 */
[----:B------:R-:W1:Y:S01]  /*aa20*/  @!P0 LDC.64 R4, c[0x0][0x428] ;  /* 0x00010a00ff048b82 */ /* 0x000e620000000a00 */
[--C-:B----4-:R-:W-:Y:S01]  /*aa30*/  @!P0 SHF.R.S32.HI R3, RZ, 0x1f, R0.reuse ;  /* 0x0000001fff038819 */ /* 0x110fe20000011400 */
[----:B------:R-:W-:-:S06]  /*aa40*/  @!P0 IMAD.MOV.U32 R2, RZ, RZ, R0 ;  /* 0x000000ffff028224 */ /* 0x000fcc00078e0000 */
[----:B------:R-:W2:Y:S01]  /*aa50*/  @!P0 LDC.64 R6, c[0x0][0x418] ;  /* 0x00010600ff068b82 */ /* 0x000ea20000000a00 */
[----:B---3--:R-:W-:-:S05]  /*aa60*/  IMAD.SHL.U32 R32, R32, 0x8, RZ ;  /* 0x0000000820207824 */ /* 0x008fca00078e00ff */
[----:B------:R-:W-:-:S04]  /*aa70*/  LOP3.LUT R32, R32, 0x38, RZ, 0xc0, !PT ;  /* 0x0000003820207812 */ /* 0x000fc800078ec0ff */
[----:B------:R-:W-:-:S04]  /*aa80*/  LOP3.LUT R11, R32, 0x40, RZ, 0xfc, !PT ;  /* 0x00000040200b7812 */ /* 0x000fc800078efcff */
[----:B------:R-:W-:Y:S02]  /*aa90*/  ISETP.GE.AND P3, PT, R11, UR4, PT ;  /* 0x000000040b007c0c */ /* 0x000fe4000bf66270 */
[C---:B------:R-:W-:Y:S02]  /*aaa0*/  LOP3.LUT R10, R32.reuse, 0x80, RZ, 0xfc, !PT ;  /* 0x00000080200a7812 */ /* 0x040fe400078efcff */
[----:B------:R-:W-:Y:S01]  /*aab0*/  LOP3.LUT R23, R23, 0xfffffff7, RZ, 0xc0, !PT ;  /* 0xfffffff717177812 */ /* 0x000fe200078ec0ff */
[----:B------:R-:W-:Y:S01]  /*aac0*/  IMAD.MOV R0, RZ, RZ, -R0 ;  /* 0x000000ffff007224 */ /* 0x000fe200078e0a00 */
[----:B------:R-:W-:-:S07]  /*aad0*/  ISETP.GE.AND P2, PT, R32, UR4, PT ;  /* 0x0000000420007c0c */ /* 0x000fce000bf46270 */
[----:B------:R-:W-:Y:S01]  /*aae0*/  @P3 LOP3.LUT R23, R23, 0x8, RZ, 0xfc, !PT ;  /* 0x0000000817173812 */ /* 0x000fe200078efcff */
[----:B------:R-:W-:-:S03]  /*aaf0*/  IMAD R35, R9, R0, R35 ;  /* 0x0000000009237224 */ /* 0x000fc600078e0223 */
[----:B------:R-:W-:Y:S02]  /*ab00*/  LOP3.LUT R23, R23, 0xffffffef, RZ, 0xc0, !PT ;  /* 0xffffffef17177812 */ /* 0x000fe400078ec0ff */
[----:B------:R-:W-:Y:S02]  /*ab10*/  LOP3.LUT R9, R32, 0xc0, RZ, 0xfc, !PT ;  /* 0x000000c020097812 */ /* 0x000fe400078efcff */
[----:B------:R-:W-:Y:S01]  /*ab20*/  LOP3.LUT R23, R23, 0xfffffffb, RZ, 0xc0, !PT ;  /* 0xfffffffb17177812 */ /* 0x000fe200078ec0ff */
[----:B------:R-:W-:Y:S01]  /*ab30*/  UMOV UR5, 0xffffffff ;  /* 0xffffffff00057882 */ /* 0x000fe20000000000 */
[----:B------:R-:W-:Y:S01]  /*ab40*/  SHF.R.S32.HI R31, RZ, 0x1f, R28 ;  /* 0x0000001fff1f7819 */ /* 0x000fe2000001141c */
[----:B-1----:R-:W-:-:S04]  /*ab50*/  @!P0 IMAD.WIDE.U32 R2, R28, R4, R2 ;  /* 0x000000041c028225 */ /* 0x002fc800078e0002 */
[----:B------:R-:W-:Y:S01]  /*ab60*/  @!P0 IMAD R4, R31, R4, RZ ;  /* 0x000000041f048224 */ /* 0x000fe200078e02ff */
[----:B--2---:R-:W-:-:S03]  /*ab70*/  @!P0 LEA R6, P1, R2, R6, 0x2 ;  /* 0x0000000602068211 */ /* 0x004fc600078210ff */
[----:B------:R-:W-:-:S04]  /*ab80*/  @!P0 IMAD R5, R28, R5, R4 ;  /* 0x000000051c058224 */ /* 0x000fc800078e0204 */
[----:B------:R-:W-:-:S05]  /*ab90*/  @!P0 IMAD.IADD R5, R3, 0x1, R5 ;  /* 0x0000000103058824 */ /* 0x000fca00078e0205 */
[----:B------:R-:W-:Y:S02]  /*aba0*/  @!P0 LEA.HI.X R7, R2, R7, R5, 0x2, P1 ;  /* 0x0000000702078211 */ /* 0x000fe400008f1405 */
[----:B------:R-:W-:-:S03]  /*abb0*/  ISETP.GE.AND P1, PT, R10, UR4, PT ;  /* 0x000000040a007c0c */ /* 0x000fc6000bf26270 */
[----:B------:R1:W5:Y:S01]  /*abc0*/  @!P0 LDG.E R34, desc[UR50][R6.64] ;  /* 0x0000003206228981 */ /* 0x000362000c1e1900 */
[----:B------:R-:W-:-:S09]  /*abd0*/  ISETP.GE.AND P0, PT, R9, UR4, PT ;  /* 0x0000000409007c0c */ /* 0x000fd2000bf06270 */
[----:B------:R-:W-:-:S04]  /*abe0*/  @P1 LOP3.LUT R23, R23, 0x4, RZ, 0xfc, !PT ;  /* 0x0000000417171812 */ /* 0x000fc800078efcff */
[----:B------:R-:W-:-:S04]  /*abf0*/  @P2 LOP3.LUT R23, R23, 0x10, RZ, 0xfc, !PT ;  /* 0x0000001017172812 */ /* 0x000fc800078efcff */
[----:B------:R-:W-:-:S04]  /*ac00*/  LOP3.LUT R23, R23, 0xfffffffd, RZ, 0xc0, !PT ;  /* 0xfffffffd17177812 */ /* 0x000fc800078ec0ff */
[----:B------:R-:W-:Y:S01]  /*ac10*/  @P0 LOP3.LUT R23, R23, 0x2, RZ, 0xfc, !PT ;  /* 0x0000000217170812 */ /* 0x000fe200078efcff */
[----:B-1----:R-:W-:Y:S06]  /*ac20*/  BRA.DIV UR5, `(.L_x_460) ;  /* 0x0000003e05047947 */ /* 0x002fec000b800000 */
.L_x_526:
[----:B------:R-:W-:Y:S01]  /*ac30*/  IMAD.U32 R0, RZ, RZ, UR36 ;  /* 0x00000024ff007e24 */ /* 0x000fe2000f8e00ff */
[----:B------:R-:W-:Y:S02]  /*ac40*/  ISETP.GT.U32.AND P1, PT, R20, 0x5f, PT ;  /* 0x0000005f1400780c */ /* 0x000fe40003f24070 */
[----:B------:R-:W-:Y:S02]  /*ac50*/  LOP3.LUT R23, R23, 0xffffffbf, RZ, 0xc0, !PT ;  /* 0xffffffbf17177812 */ /* 0x000fe400078ec0ff */
[----:B------:R-:W-:Y:S02]  /*ac60*/  ISETP.NE.AND P0, PT, R0, 0x3, PT ;  /* 0x000000030000780c */ /* 0x000fe40003f05270 */
[----:B------:R-:W-:Y:S02]  /*ac70*/  SHF.R.S32.HI R27, RZ, 0x1f, R18 ;  /* 0x0000001fff1b7819 */ /* 0x000fe40000011412 */
[----:B------:R-:W-:-:S09]  /*ac80*/  SEL R6, RZ, 0x1, P2 ;  /* 0x00000001ff067807 */ /* 0x000fd20001000000 */
[----:B------:R-:W-:-:S04]  /*ac90*/  @P0 LOP3.LUT R23, R23, 0x40, RZ, 0xfc, !PT ;  /* 0x0000004017170812 */ /* 0x000fc800078efcff */
[----:B------:R-:W-:-:S04]  /*aca0*/  LOP3.LUT R23, R23, 0xffffffdf, RZ, 0xc0, !PT ;  /* 0xffffffdf17177812 */ /* 0x000fc800078ec0ff */
[----:B------:R-:W-:Y:S01]  /*acb0*/  @P1 LOP3.LUT R23, R23, 0x20, RZ, 0xfc, !PT ;  /* 0x0000002017171812 */ /* 0x000fe200078efcff */
[----:B------:R-:W-:Y:S06]  /*acc0*/  @!P0 BRA `(.L_x_461) ;  /* 0x0000000000048947 */ /* 0x000fec0003800000 */
[----:B------:R-:W-:Y:S01]  /*acd0*/  BPT.TRAP 0x1 ;  /* 0x000000040000795c */ /* 0x000fe20000300000 */
.L_x_461:
[----:B0-----:R-:W-:Y:S01]  /*ace0*/  IMAD R33, R24, 0x8, R22 ;  /* 0x0000000818217824 */ /* 0x001fe200078e0216 */
[----:B------:R-:W-:Y:S01]  /*acf0*/  SHF.L.U32 R0, R26, 0x1f, RZ ;  /* 0x0000001f1a007819 */ /* 0x000fe200000006ff */
[----:B------:R-:W-:Y:S03]  /*ad00*/  BSSY B0, `(.L_x_462) ;  /* 0x0000003000007945 */ /* 0x000fe60003800000 */
[----:B------:R-:W0:Y:S02]  /*ad10*/  SYNCS.PHASECHK.TRANS64.TRYWAIT P0, [R33+URZ+0x22840], R0 ;  /* 0x02284000210075a7 */ /* 0x000e24000800017f */
[----:B0-----:R-:W-:Y:S05]  /*ad20*/  @!P0 BRA `(.L_x_463) ;  /* 0x0000003800f48947 */ /* 0x001fea0003800000 */
.L_x_527:
[----:B------:R-:W-:Y:S05]  /*ad30*/  BSYNC B0 ;  /* 0x0000000000007941 */ /* 0x000fea0003800000 */
.L_x_462:
[----:B0-----:R-:W-:Y:S01]  /*ad40*/  SHF.R.S32.HI R0, RZ, 0x1f, R35 ;  /* 0x0000001fff007819 */ /* 0x001fe20000011423 */
[----:B------:R-:W-:Y:S01]  /*ad50*/  ULDC.64 UR4, c[0x0][0x300] ;  /* 0x0000c00000047ab9 */ /* 0x000fe20000000a00 */
[----:B-----5:R-:W-:Y:S01]  /*ad60*/  SHF.R.S32.HI R4, RZ, 0x1f, R34 ;  /* 0x0000001fff047819 */ /* 0x020fe20000011422 */
[----:B------:R-:W-:Y:S01]  /*ad70*/  IMAD.WIDE.U32 R2, R35, UR4, RZ ;  /* 0x0000000423027c25 */ /* 0x000fe2000f8e00ff */
[----:B------:R-:W-:Y:S01]  /*ad80*/  LOP3.LUT R23, R23, 0xfffffffe, RZ, 0xc0, !PT ;  /* 0xfffffffe17177812 */ /* 0x000fe200078ec0ff */
[----:B------:R0:W-:Y:S02]  /*ad90*/  STL [R1+0x1c], R0 ;  /* 0x00001c0001007387 */ /* 0x0001e40000100800 */
[----:B------:R-:W-:Y:S02]  /*ada0*/  IMAD R32, R8, -0x60, R36 ;  /* 0xffffffa008207824 */ /* 0x000fe400078e0224 */
[----:B------:R1:W-:Y:S01]  /*adb0*/  STL [R1+0x20], R4 ;  /* 0x0000200401007387 */ /* 0x0003e20000100800 */
[----:B0-----:R-:W-:-:S04]  /*adc0*/  IMAD R0, R0, UR4, RZ ;  /* 0x0000000400007c24 */ /* 0x001fc8000f8e02ff */
[----:B------:R-:W-:Y:S01]  /*add0*/  IMAD R0, R35, UR5, R0 ;  /* 0x0000000523007c24 */ /* 0x000fe2000f8e0200 */
[----:B------:R-:W-:-:S03]  /*ade0*/  ULDC.64 UR4, c[0x0][0x310] ;  /* 0x0000c40000047ab9 */ /* 0x000fc60000000a00 */
[----:B------:R-:W-:Y:S02]  /*adf0*/  IMAD.IADD R3, R3, 0x1, R0 ;  /* 0x0000000103037824 */ /* 0x000fe400078e0200 */
[----:B------:R-:W-:Y:S02]  /*ae00*/  IMAD R0, R4, UR4, RZ ;  /* 0x0000000404007c24 */ /* 0x000fe4000f8e02ff */
[----:B-1----:R-:W0:Y:S01]  /*ae10*/  S2R R4, SR_TID.X ;  /* 0x0000000000047919 */ /* 0x002e220000002100 */
[----:B------:R-:W-:-:S04]  /*ae20*/  IMAD.WIDE.U32 R2, R34, UR4, R2 ;  /* 0x0000000422027c25 */ /* 0x000fc8000f8e0002 */
[----:B------:R-:W-:Y:S01]  /*ae30*/  IMAD R0, R34, UR5, R0 ;  /* 0x0000000522007c24 */ /* 0x000fe2000f8e0200 */
[----:B------:R-:W-:-:S03]  /*ae40*/  ULDC.64 UR4, c[0x0][0x308] ;  /* 0x0000c20000047ab9 */ /* 0x000fc60000000a00 */
[----:B------:R-:W-:Y:S02]  /*ae50*/  IMAD.IADD R3, R3, 0x1, R0 ;  /* 0x0000000103037824 */ /* 0x000fe400078e0200 */
[----:B------:R-:W-:Y:S02]  /*ae60*/  IMAD R0, R27, UR4, RZ ;  /* 0x000000041b007c24 */ /* 0x000fe4000f8e02ff */
[----:B------:R-:W-:-:S04]  /*ae70*/  IMAD.WIDE.U32 R2, R18, UR4, R2 ;  /* 0x0000000412027c25 */ /* 0x000fc8000f8e0002 */
[----:B------:R-:W-:Y:S01]  /*ae80*/  IMAD R0, R18, UR5, R0 ;  /* 0x0000000512007c24 */ /* 0x000fe2000f8e0200 */
[----:B------:R-:W-:Y:S01]  /*ae90*/  ULDC.64 UR4, c[0x0][0x2e8] ;  /* 0x0000ba0000047ab9 */ /* 0x000fe20000000a00 */
[----:B0-----:R-:W-:Y:S02]  /*aea0*/  LOP3.LUT R5, R4, 0x7f, RZ, 0xc0, !PT ;  /* 0x0000007f04057812 */ /* 0x001fe400078ec0ff */
[----:B------:R-:W-:Y:S01]  /*aeb0*/  IMAD.IADD R4, R3, 0x1, R0 ;  /* 0x0000000103047824 */ /* 0x000fe200078e0200 */
[C---:B------:R-:W-:Y:S01]  /*aec0*/  LEA R0, P0, R2.reuse, UR4, 0x1 ;  /* 0x0000000402007c11 */ /* 0x040fe2000f8008ff */
[----:B------:R-:W-:Y:S01]  /*aed0*/  ULDC UR4, c[0x0][0x2f4] ;  /* 0x0000bd0000047ab9 */ /* 0x000fe20000000800 */
[----:B------:R-:W-:Y:S02]  /*aee0*/  SHF.R.U32.HI R7, RZ, 0x3, R5 ;  /* 0x00000003ff077819 */ /* 0x000fe40000011605 */
[----:B------:R-:W0:Y:S01]  /*aef0*/  S2R R5, SR_TID.X ;  /* 0x0000000000057919 */ /* 0x000e220000002100 */
[----:B------:R-:W-:Y:S01]  /*af00*/  LEA.HI.X R4, R2, UR5, R4, 0x1, P0 ;  /* 0x0000000502047c11 */ /* 0x000fe200080f0c04 */
[----:B------:R-:W-:Y:S01]  /*af10*/  UMOV UR5, 0xffffffff ;  /* 0xffffffff00057882 */ /* 0x000fe20000000000 */
[----:B------:R-:W-:-:S05]  /*af20*/  IMAD.IADD R32, R32, 0x1, -R7 ;  /* 0x0000000120207824 */ /* 0x000fca00078e0a07 */
[----:B------:R-:W-:Y:S01]  /*af30*/  ISETP.GE.AND P0, PT, R32, 0x1, PT ;  /* 0x000000012000780c */ /* 0x000fe20003f06270 */
[----:B0-----:R-:W-:Y:S02]  /*af40*/  IMAD.SHL.U32 R9, R5, 0x8, RZ ;  /* 0x0000000805097824 */ /* 0x001fe400078e00ff */
[----:B------:R-:W-:-:S03]  /*af50*/  IMAD R5, R24, 0x1800, R29 ;  /* 0x0000180018057824 */ /* 0x000fc600078e021d */
[----:B------:R-:W-:-:S04]  /*af60*/  LOP3.LUT R9, R9, 0x38, RZ, 0xc0, !PT ;  /* 0x0000003809097812 */ /* 0x000fc800078ec0ff */
[----:B------:R-:W-:-:S13]  /*af70*/  ISETP.GE.AND P2, PT, R9, UR4, PT ;  /* 0x0000000409007c0c */ /* 0x000fda000bf46270 */
[----:B------:R-:W-:Y:S01]  /*af80*/  @P2 LOP3.LUT R23, R23, 0x1, RZ, 0xfc, !PT ;  /* 0x0000000117172812 */ /* 0x000fe200078efcff */
[----:B------:R-:W-:Y:S06]  /*af90*/  BRA.DIV UR5, `(.L_x_464) ;  /* 0x0000003a056c7947 */ /* 0x000fec000b800000 */
[----:B------:R-:W0:Y:S01]  /*afa0*/  SHFL.IDX PT, R3, R0, RZ, 0x181f ;  /* 0x00181fff00037589 */ /* 0x000e2200000e0000 */
[----:B------:R-:W-:-:S03]  /*afb0*/  @P0 IMAD R7, R5, 0x2, R22 ;  /* 0x0000000205070824 */ /* 0x000fc600078e0216 */
[----:B------:R-:W1:Y:S01]  /*afc0*/  SHFL.IDX PT, R2, R4, RZ, 0x181f ;  /* 0x00181fff04027589 */ /* 0x000e6200000e0000 */
[----:B0-----:R-:W-:-:S04]  /*afd0*/  @P0 LEA R3, P1, R9, R3, 0x1 ;  /* 0x0000000309030211 */ /* 0x001fc800078208ff */
[----:B-1----:R-:W-:-:S04]  /*afe0*/  @P0 IADD3.X R2, RZ, R2, RZ, P1, !PT ;  /* 0x00000002ff020210 */ /* 0x002fc80000ffe4ff */
[----:B------:R-:W-:-:S04]  /*aff0*/  @P0 LOP3.LUT R3, R3, R2, RZ, 0x3c, !PT ;  /* 0x0000000203030212 */ /* 0x000fc800078e3cff */
[----:B------:R-:W-:-:S04]  /*b000*/  @P0 LOP3.LUT R2, R3, R2, RZ, 0x3c, !PT ;  /* 0x0000000203020212 */ /* 0x000fc800078e3cff */
[----:B------:R-:W-:-:S05]  /*b010*/  @P0 LOP3.LUT R3, R3, R2, RZ, 0x3c, !PT ;  /* 0x0000000203030212 */ /* 0x000fca00078e3cff */
[----:B------:R-:W-:Y:S01]  /*b020*/  @!PT LDS RZ, [RZ] ;  /* 0x00000000fffff984 */ /* 0x000fe20000000800 */
[----:B------:R0:W-:Y:S01]  /*b030*/  @P0 LDGSTS.E.BYPASS.LTC128B.128 [R7+0x1c400], desc[UR50][R2.64], !P2 ;  /* 0x1c40000002070fae */ /* 0x0001e2000d101d72 */
[----:B------:R-:W-:-:S03]  /*b040*/  ISETP.GE.AND P0, PT, R32, 0x11, PT ;  /* 0x000000112000780c */ /* 0x000fc60003f06270 */
[----:B0-----:R-:W0:Y:S10]  /*b050*/  SHFL.IDX PT, R3, R0, 0x1, 0x181f ;  /* 0x00381f0000037f89 */ /* 0x001e3400000e0000 */
[----:B------:R-:W-:Y:S01]  /*b060*/  @P0 IMAD R7, R5, 0x2, R22 ;  /* 0x0000000205070824 */ /* 0x000fe200078e0216 */
[----:B------:R-:W1:Y:S01]  /*b070*/  SHFL.IDX PT, R2, R4, 0x1, 0x181f ;  /* 0x00381f0004027f89 */ /* 0x000e6200000e0000 */
[----:B0-----:R-:W-:-:S05]  /*b080*/  @P0 LEA R3, P1, R9, R3, 0x1 ;  /* 0x0000000309030211 */ /* 0x001fca00078208ff */
[----:B-1----:R-:W-:-:S05]  /*b090*/  @P0 IMAD.X R2, RZ, RZ, R2, P1 ;  /* 0x000000ffff020224 */ /* 0x002fca00008e0602 */
[----:B------:R-:W-:-:S04]  /*b0a0*/  @P0 LOP3.LUT R3, R3, R2, RZ, 0x3c, !PT ;  /* 0x0000000203030212 */ /* 0x000fc800078e3cff */
[----:B------:R-:W-:-:S04]  /*b0b0*/  @P0 LOP3.LUT R2, R3, R2, RZ, 0x3c, !PT ;  /* 0x0000000203020212 */ /* 0x000fc800078e3cff */
[----:B------:R-:W-:-:S05]  /*b0c0*/  @P0 LOP3.LUT R3, R3, R2, RZ, 0x3c, !PT ;  /* 0x0000000203030212 */ /* 0x000fca00078e3cff */
        /* <DEDUP_REMOVED lines=24> */
[----:B------:R-:W1:Y:S04]  /*b250*/  SHFL.IDX PT, R2, R4, 0x4, 0x181f ;  /* 0x00981f0004027f89 */ /* 0x000e6800000e0000 */
[----:B------:R-:W2:Y:S04]  /*b260*/  SHFL.IDX PT, R4, R4, 0x5, 0x181f ;  /* 0x00b81f0004047f89 */ /* 0x000ea800000e0000 */
[----:B------:R-:W3:Y:S01]  /*b270*/  SHFL.IDX PT, R0, R0, 0x5, 0x181f ;  /* 0x00b81f0000007f89 */ /* 0x000ee200000e0000 */
[----:B0-----:R-:W-:-:S05]  /*b280*/  @P0 LEA R3, P1, R9, R3, 0x1 ;  /* 0x0000000309030211 */ /* 0x001fca00078208ff */
[----:B-1----:R-:W-:-:S05]  /*b290*/  @P0 IMAD.X R2, RZ, RZ, R2, P1 ;  /* 0x000000ffff020224 */ /* 0x002fca00008e0602 */
[----:B------:R-:W-:-:S04]  /*b2a0*/  @P0 LOP3.LUT R3, R3, R2, RZ, 0x3c, !PT ;  /* 0x0000000203030212 */ /* 0x000fc800078e3cff */
[----:B------:R-:W-:-:S04]  /*b2b0*/  @P0 LOP3.LUT R2, R3, R2, RZ, 0x3c, !PT ;  /* 0x0000000203020212 */ /* 0x000fc800078e3cff */
[----:B------:R-:W-:-:S05]  /*b2c0*/  @P0 LOP3.LUT R3, R3, R2, RZ, 0x3c, !PT ;  /* 0x0000000203030212 */ /* 0x000fca00078e3cff */
[----:B--23--:R1:W-:Y:S02]  /*b2d0*/  @P0 LDGSTS.E.BYPASS.LTC128B.128 [R7+0x1e400], desc[UR50][R2.64], !P2 ;  /* 0x1e40000002070fae */ /* 0x00c3e4000d101d72 */
.L_x_541:
[----:B------:R-:W-:-:S13]  /*b2e0*/  ISETP.GE.AND P0, PT, R32, 0x51, PT ;  /* 0x000000512000780c */ /* 0x000fda0003f06270 */
[----:B01----:R-:W-:Y:S01]  /*b2f0*/  @P0 LEA R2, P1, R9, R0, 0x1 ;  /* 0x0000000009020211 */ /* 0x003fe200078208ff */
[----:B------:R-:W-:-:S03]  /*b300*/  @P0 IMAD R5, R5, 0x2, R22 ;  /* 0x0000000205050824 */ /* 0x000fc600078e0216 */
[----:B------:R-:W-:-:S05]  /*b310*/  @P0 IADD3.X R3, RZ, R4, RZ, P1, !PT ;  /* 0x00000004ff030210 */ /* 0x000fca0000ffe4ff */
[----:B------:R-:W-:Y:S01]  /*b320*/  @!PT LDS RZ, [RZ] ;  /* 0x00000000fffff984 */ /* 0x000fe20000000800 */
[----:B------:R-:W-:Y:S01]  /*b330*/  @!PT LDS RZ, [RZ] ;  /* 0x00000000fffff984 */ /* 0x000fe20000000800 */
[----:B------:R-:W-:Y:S01]  /*b340*/  @!PT LDS RZ, [RZ] ;  /* 0x00000000fffff984 */ /* 0x000fe20000000800 */
[----:B------:R0:W-:Y:S01]  /*b350*/  @P0 LDGSTS.E.BYPASS.LTC128B.128 [R5+0x1ec00], desc[UR50][R2.64], !P2 ;  /* 0x1ec0000002050fae */ /* 0x0001e2000d101d72 */
[----:B------:R-:W-:Y:S01]  /*b360*/  PLOP3.LUT P0, PT, PT, PT, PT, 0x80, 0x0 ;  /* 0x000000000000781c */ /* 0x000fe20003f0f070 */
[----:B------:R-:W-:-:S12]  /*b370*/  NOP ;  /* 0x0000000000007918 */ /* 0x000fd80000000000 */
.L_x_465:
        /* <DEDUP_REMOVED lines=11> */
.L_x_466:
[----:B------:R1:W5:Y:S01]  /*b430*/  LDL.LU R4, [R1+0x4] ;  /* 0x0000040001047983 */ /* 0x0003620000300800 */
[C---:B------:R-:W-:Y:S01]  /*b440*/  LOP3.LUT P3, RZ, R23.reuse, 0x8, RZ, 0xc0, !PT ;  /* 0x0000000817ff7812 */ /* 0x040fe2000786c0ff */
[----:B------:R1:W-:Y:S02]  /*b450*/  SYNCS.ARRIVE.TRANS64.A1T0 RZ, [R33+URZ+0x22830], RZ ;  /* 0x022830ff21ff79a7 */ /* 0x0003e4000810003f */
[----:B0-----:R1:W5:Y:S01]  /*b460*/  LDL.LU R3, [R1] ;  /* 0x0000000001037983 */ /* 0x0013620000300800 */
[----:B------:R-:W-:-:S13]  /*b470*/  LOP3.LUT P2, RZ, R23, 0x4, RZ, 0xc0, !PT ;  /* 0x0000000417ff7812 */ /* 0x000fda000784c0ff */
[----:B------:R-:W-:Y:S05]  /*b480*/  WARPSYNC.ALL ;  /* 0x0000000000007948 */ /* 0x000fea0003800000 */
[----:B------:R-:W-:Y:S01]  /*b490*/  BAR.SYNC.DEFER_BLOCKING 0x8, 0x180 ;  /* 0x0206000000007b1d */ /* 0x000fe20000010000 */
[C---:B------:R-:W-:Y:S02]  /*b4a0*/  LOP3.LUT P1, RZ, R23.reuse, 0x100, RZ, 0xc0, !PT ;  /* 0x0000010017ff7812 */ /* 0x040fe4000782c0ff */
[----:B------:R-:W-:Y:S02]  /*b4b0*/  LOP3.LUT P0, RZ, R23, 0x2, RZ, 0xc0, !PT ;  /* 0x0000000217ff7812 */ /* 0x000fe4000780c0ff */
[----:B------:R-:W-:Y:S01]  /*b4c0*/  SEL R0, RZ, 0x2, P3 ;  /* 0x00000002ff007807 */ /* 0x000fe20001800000 */
[----:B------:R-:W-:Y:S01]  /*b4d0*/  ULDC.64 UR4, c[0x0][0x298] ;  /* 0x0000a60000047ab9 */ /* 0x000fe20000000a00 */
[----:B------:R-:W-:Y:S01]  /*b4e0*/  SEL R2, RZ, 0x4, P2 ;  /* 0x00000004ff027807 */ /* 0x000fe20001000000 */
[----:B------:R-:W-:Y:S01]  /*b4f0*/  BSSY B6, `(.L_x_467) ;  /* 0x0000022000067945 */ /* 0x000fe20003800000 */
[----:B------:R-:W-:-:S02]  /*b500*/  SEL R5, R25, RZ, !P1 ;  /* 0x000000ff19057207 */ /* 0x000fc40004800000 */
[----:B------:R-:W-:Y:S02]  /*b510*/  IADD3 R0, R2, R0, R6 ;  /* 0x0000000002007210 */ /* 0x000fe40007ffe006 */
[----:B------:R-:W-:Y:S01]  /*b520*/  SEL R25, RZ, 0x8, P0 ;  /* 0x00000008ff197807 */ /* 0x000fe20000000000 */
[----:B------:R0:W-:Y:S04]  /*b530*/  STL [R1+0x18], R5 ;  /* 0x0000180501007387 */ /* 0x0001e80000100800 */
[----:B------:R-:W-:Y:S01]  /*b540*/  IMAD.IADD R25, R0, 0x1, R25 ;  /* 0x0000000100197824 */ /* 0x000fe200078e0219 */
[----:B-----5:R-:W-:Y:S02]  /*b550*/  SEL R2, R4, RZ, !P1 ;  /* 0x000000ff04027207 */ /* 0x020fe40004800000 */
[----:B------:R-:W-:Y:S01]  /*b560*/  SHF.R.S32.HI R0, RZ, 0x1f, R3 ;  /* 0x0000001fff007819 */ /* 0x000fe20000011403 */
[----:B0-----:R-:W-:-:S02]  /*b570*/  IMAD.WIDE.U32 R4, R3, UR4, RZ ;  /* 0x0000000403047c25 */ /* 0x001fc4000f8e00ff */
[----:B------:R0:W-:Y:S02]  /*b580*/  STL [R1+0x4], R2 ;  /* 0x0000040201007387 */ /* 0x0001e40000100800 */
[----:B------:R-:W-:Y:S02]  /*b590*/  IMAD R0, R0, UR4, RZ ;  /* 0x0000000400007c24 */ /* 0x000fe4000f8e02ff */
[----:B------:R2:W-:Y:S02]  /*b5a0*/  STL.64 [R1+0x10], R4 ;  /* 0x0000100401007387 */ /* 0x0005e40000100a00 */
[----:B------:R-:W-:Y:S02]  /*b5b0*/  IMAD R0, R3, UR5, R0 ;  /* 0x0000000503007c24 */ /* 0x000fe4000f8e0200 */
[----:B0-----:R-:W-:Y:S02]  /*b5c0*/  VIADD R2, R22, 0x18400 ;  /* 0x0001840016027836 */ /* 0x001fe40000000000 */
[----:B------:R-:W-:-:S03]  /*b5d0*/  IMAD.IADD R0, R5, 0x1, R0 ;  /* 0x0000000105007824 */ /* 0x000fc600078e0200 */
[----:B------:R-:W-:Y:S02]  /*b5e0*/  LOP3.LUT P0, RZ, R2, 0x3ff, RZ, 0xc0, !PT ;  /* 0x000003ff02ff7812 */ /* 0x000fe4000780c0ff */
[----:B------:R2:W-:Y:S11]  /*b5f0*/  STL [R1], R0 ;  /* 0x0000000001007387 */ /* 0x0005f60000100800 */
[----:B--2---:R-:W-:Y:S05]  /*b600*/  @!P0 BRA `(.L_x_468) ;  /* 0x0000000000408947 */ /* 0x004fea0003800000 */
[----:B------:R-:W-:Y:S01]  /*b610*/  MOV R2, 0x0 ;  /* 0x0000000000027802 */ /* 0x000fe20000000f00 */
        /* <DEDUP_REMOVED lines=15> */
.L_x_468:
[----:B------:R-:W-:Y:S05]  /*b710*/  BSYNC B6 ;  /* 0x0000000000067941 */ /* 0x000fea0003800000 */
.L_x_467:
[----:B------:R-:W2:Y:S01]  /*b720*/  LDL.LU R20, [R1] ;  /* 0x0000000001147983 */ /* 0x000ea20000300800 */
[----:B------:R-:W0:Y:S01]  /*b730*/  LDC R7, c[0x0][0x448] ;  /* 0x00011200ff077b82 */ /* 0x000e220000000800 */
[----:B------:R-:W-:Y:S02]  /*b740*/  ULDC.64 UR4, c[0x0][0x2d8] ;  /* 0x0000b60000047ab9 */ /* 0x000fe40000000a00 */
[----:B------:R-:W2:Y:S04]  /*b750*/  LDL.LU.64 R2, [R1+0x10] ;  /* 0x0000100001027983 */ /* 0x000ea80000300a00 */
[----:B------:R-:W3:Y:S04]  /*b760*/  LDL.LU R4, [R1+0x4] ;  /* 0x0000040001047983 */ /* 0x000ee80000300800 */
[----:B------:R-:W4:Y:S01]  /*b770*/  LDL.LU R21, [R1+0x18] ;  /* 0x0000180001157983 */ /* 0x000f220000300800 */
[----:B------:R-:W-:-:S02]  /*b780*/  IMAD R0, R27, UR4, RZ ;  /* 0x000000041b007c24 */ /* 0x000fc4000f8e02ff */
[----:B------:R-:W-:Y:S01]  /*b790*/  IMAD.SHL.U32 R17, R17, 0x80, RZ ;  /* 0x0000008011117824 */ /* 0x000fe200078e00ff */
[----:B------:R0:W5:Y:S01]  /*b7a0*/  LDL R10, [R1+0x8] ;  /* 0x00000800010a7983 */ /* 0x0001620000100800 */
[----:B------:R-:W-:Y:S01]  /*b7b0*/  IMAD R0, R18, UR5, R0 ;  /* 0x0000000512007c24 */ /* 0x000fe2000f8e0200 */
[----:B0-----:R-:W-:Y:S01]  /*b7c0*/  ISETP.NE.AND P0, PT, R7, 0x1, PT ;  /* 0x000000010700780c */ /* 0x001fe20003f05270 */
[----:B------:R-:W0:Y:S02]  /*b7d0*/  S2R R9, SR_TID.X ;  /* 0x0000000000097919 */ /* 0x000e240000002100 */
[----:B0-----:R-:W-:-:S05]  /*b7e0*/  IMAD.SHL.U32 R8, R9, 0x8, RZ ;  /* 0x0000000809087824 */ /* 0x001fca00078e00ff */
[----:B------:R-:W-:Y:S01]  /*b7f0*/  LOP3.LUT R8, R8, 0x38, RZ, 0xc0, !PT ;  /* 0x0000003808087812 */ /* 0x000fe200078ec0ff */
[----:B--2---:R-:W-:Y:S02]  /*b800*/  IMAD.MOV.U32 R3, RZ, RZ, R20 ;  /* 0x000000ffff037224 */ /* 0x004fe400078e0014 */
[----:B------:R-:W0:Y:S01]  /*b810*/  S2R R20, SR_TID.X ;  /* 0x0000000000147919 */ /* 0x000e220000002100 */
[----:B------:R-:W-:Y:S01]  /*b820*/  IMAD.WIDE.U32 R2, R18, UR4, R2 ;  /* 0x0000000412027c25 */ /* 0x000fe2000f8e0002 */
[----:B------:R-:W-:-:S03]  /*b830*/  ULDC.64 UR4, c[0x0][0x2e0] ;  /* 0x0000b80000047ab9 */ /* 0x000fc60000000a00 */
[----:B------:R-:W-:Y:S02]  /*b840*/  IMAD.IADD R3, R3, 0x1, R0 ;  /* 0x0000000103037824 */ /* 0x000fe400078e0200 */
[----:B---3--:R-:W-:Y:S02]  /*b850*/  IMAD R0, R4, UR4, RZ ;  /* 0x0000000404007c24 */ /* 0x008fe4000f8e02ff */
[C---:B----4-:R-:W-:Y:S01]  /*b860*/  IMAD.WIDE.U32 R2, R21.reuse, UR4, R2 ;  /* 0x0000000415027c25 */ /* 0x050fe2000f8e0002 */
[----:B------:R-:W2:Y:S03]  /*b870*/  @P0 LDC R4, c[0x0][0x44c] ;  /* 0x00011300ff040b82 */ /* 0x000ea60000000800 */
[----:B------:R-:W-:Y:S01]  /*b880*/  IMAD R0, R21, UR5, R0 ;  /* 0x0000000515007c24 */ /* 0x000fe2000f8e0200 */
[----:B------:R-:W-:-:S03]  /*b890*/  ULDC.64 UR4, c[0x0][0x2d0] ;  /* 0x0000b40000047ab9 */ /* 0x000fc60000000a00 */
[----:B------:R-:W-:Y:S02]  /*b8a0*/  IMAD.IADD R3, R3, 0x1, R0 ;  /* 0x0000000103037824 */ /* 0x000fe400078e0200 */
[----:B------:R-:W3:Y:S01]  /*b8b0*/  @P0 LDC R0, c[0x0][0x450] ;  /* 0x00011400ff000b82 */ /* 0x000ee20000000800 */
[C---:B0-----:R-:W-:Y:S01]  /*b8c0*/  LOP3.LUT R21, R20.reuse, 0x7f, RZ, 0xc0, !PT ;  /* 0x0000007f14157812 */ /* 0x041fe200078ec0ff */
[----:B------:R-:W-:-:S03]  /*b8d0*/  IMAD.SHL.U32 R20, R20, 0x10, RZ ;  /* 0x0000001014147824 */ /* 0x000fc600078e00ff */
[----:B------:R-:W-:-:S04]  /*b8e0*/  SHF.R.U32.HI R21, RZ, 0x3, R21 ;  /* 0x00000003ff157819 */ /* 0x000fc80000011615 */
[----:B------:R-:W-:-:S04]  /*b8f0*/  LOP3.LUT R20, R21, 0x70, R20, 0xf8, !PT ;  /* 0x0000007015147812 */ /* 0x000fc800078ef814 */
[----:B------:R-:W-:-:S05]  /*b900*/  LOP3.LUT R5, R20, R17, RZ, 0xfc, !PT ;  /* 0x0000001114057212 */ /* 0x000fca00078efcff */
[----:B--2---:R-:W-:Y:S01]  /*b910*/  @P0 IMAD.HI.U32 R6, R5, R4, RZ ;  /* 0x0000000405060227 */ /* 0x004fe200078e00ff */
[----:B------:R-:W-:-:S04]  /*b920*/  MOV R4, R5 ;  /* 0x0000000500047202 */ /* 0x000fc80000000f00 */
[----:B---3--:R-:W-:-:S05]  /*b930*/  @P0 SHF.R.U32.HI R4, RZ, R0, R6 ;  /* 0x00000000ff040219 */ /* 0x008fca0000011606 */
[----:B------:R-:W-:-:S04]  /*b940*/  IMAD.MOV R0, RZ, RZ, -R4 ;  /* 0x000000ffff007224 */ /* 0x000fc800078e0a04 */
[----:B------:R-:W-:Y:S01]  /*b950*/  IMAD R0, R7, R0, R5 ;  /* 0x0000000007007224 */ /* 0x000fe200078e0205 */
[----:B------:R-:W-:Y:S01]  /*b960*/  SHF.R.S32.HI R5, RZ, 0x1f, R4 ;  /* 0x0000001fff057819 */ /* 0x000fe20000011404 */
[----:B------:R-:W-:-:S04]  /*b970*/  IMAD.WIDE.U32 R2, R4, UR4, R2 ;  /* 0x0000000404027c25 */ /* 0x000fc8000f8e0002 */
        /* <DEDUP_REMOVED lines=11> */
[----:B------:R-:W-:Y:S01]  /*ba30*/  ULDC UR4, c[0x0][0x2b8] ;  /* 0x0000ae0000047ab9 */ /* 0x000fe20000000800 */
[----:B------:R-:W-:-:S03]  /*ba40*/  LOP3.LUT R20, R9, 0x7f, RZ, 0xc0, !PT ;  /* 0x0000007f09147812 */ /* 0x000fc600078ec0ff */
[----:B------:R-:W-:Y:S01]  /*ba50*/  LEA.HI.X R4, R2, UR5, R4, 0x1, P0 ;  /* 0x0000000502047c11 */ /* 0x000fe200080f0c04 */
[----:B------:R-:W-:Y:S01]  /*ba60*/  UMOV UR5, 0xffffffff ;  /* 0xffffffff00057882 */ /* 0x000fe20000000000 */
[----:B------:R-:W-:Y:S02]  /*ba70*/  ISETP.GE.AND P1, PT, R8, UR4, PT ;  /* 0x0000000408007c0c */ /* 0x000fe4000bf26270 */
[----:B------:R-:W-:Y:S01]  /*ba80*/  SHF.R.U32.HI R9, RZ, 0x3, R20 ;  /* 0x00000003ff097819 */ /* 0x000fe20000011614 */
[----:B------:R-:W-:Y:S10]  /*ba90*/  BRA.DIV UR5, `(.L_x_469) ;  /* 0x0000003605ac7947 */ /* 0x000ff4000b800000 */
[----:B------:R-:W0:Y:S01]  /*baa0*/  SHFL.IDX PT, R3, R0, RZ, 0x181f ;  /* 0x00181fff00037589 */ /* 0x000e2200000e0000 */
[----:B-----5:R-:W-:Y:S02]  /*bab0*/  IMAD R5, R10, R7, RZ ;  /* 0x000000070a057224 */ /* 0x020fe400078e02ff */
[----:B------:R-:W-:Y:S01]  /*bac0*/  IMAD.IADD R17, R9, 0x1, R17 ;  /* 0x0000000109117824 */ /* 0x000fe200078e0211 */
[----:B------:R-:W2:Y:S03]  /*bad0*/  SHFL.IDX PT, R2, R4, RZ, 0x181f ;  /* 0x00181fff04027589 */ /* 0x000ea600000e0000 */
[C---:B------:R-:W-:Y:S01]  /*bae0*/  VIADD R6, R17.reuse, 0x10 ;  /* 0x0000001011067836 */ /* 0x040fe20000000000 */
[----:B------:R-:W-:-:S13]  /*baf0*/  ISETP.GE.AND P0, PT, R17, R5, PT ;  /* 0x000000051100720c */ /* 0x000fda0003f06270 */
[----:B0-----:R-:W-:-:S05]  /*bb00*/  @!P0 LEA R3, P2, R8, R3, 0x1 ;  /* 0x0000000308038211 */ /* 0x001fca00078408ff */
[----:B--2---:R-:W-:-:S05]  /*bb10*/  @!P0 IMAD.X R2, RZ, RZ, R2, P2 ;  /* 0x000000ffff028224 */ /* 0x004fca00010e0602 */
[----:B------:R-:W-:-:S04]  /*bb20*/  @!P0 LOP3.LUT R3, R3, R2, RZ, 0x3c, !PT ;  /* 0x0000000203038212 */ /* 0x000fc800078e3cff */
[----:B------:R-:W-:-:S04]  /*bb30*/  @!P0 LOP3.LUT R2, R3, R2, RZ, 0x3c, !PT ;  /* 0x0000000203028212 */ /* 0x000fc800078e3cff */
[----:B------:R-:W-:-:S05]  /*bb40*/  @!P0 LOP3.LUT R3, R3, R2, RZ, 0x3c, !PT ;  /* 0x0000000203038212 */ /* 0x000fca00078e3cff */
[----:B------:R-:W-:Y:S01]  /*bb50*/  @!PT LDS RZ, [RZ] ;  /* 0x00000000fffff984 */ /* 0x000fe20000000800 */
[----:B------:R0:W-:Y:S01]  /*bb60*/  @!P0 LDGSTS.E.BYPASS.LTC128B.128 [R37+0x18400], desc[UR50][R2.64], !P1 ;  /* 0x1840000002258fae */ /* 0x0001e2000c901d72 */
[----:B------:R-:W-:Y:S01]  /*bb70*/  ISETP.GE.AND P0, PT, R6, R5, PT ;  /* 0x000000050600720c */ /* 0x000fe20003f06270 */
[----:B------:R-:W-:Y:S02]  /*bb80*/  VIADD R6, R17, 0x20 ;  /* 0x0000002011067836 */ /* 0x000fe40000000000 */
[----:B0-----:R-:W0:Y:S04]  /*bb90*/  SHFL.IDX PT, R3, R0, 0x1, 0x181f ;  /* 0x00381f0000037f89 */ /* 0x001e2800000e0000 */
[----:B------:R-:W2:Y:S06]  /*bba0*/  SHFL.IDX PT, R2, R4, 0x1, 0x181f ;  /* 0x00381f0004027f89 */ /* 0x000eac00000e0000 */
[----:B0-----:R-:W-:-:S05]  /*bbb0*/  @!P0 LEA R3, P2, R8, R3, 0x1 ;  /* 0x0000000308038211 */ /* 0x001fca00078408ff */
[----:B--2---:R-:W-:-:S05]  /*bbc0*/  @!P0 IMAD.X R2, RZ, RZ, R2, P2 ;  /* 0x000000ffff028224 */ /* 0x004fca00010e0602 */
[----:B------:R-:W-:-:S04]  /*bbd0*/  @!P0 LOP3.LUT R3, R3, R2, RZ, 0x3c, !PT ;  /* 0x0000000203038212 */ /* 0x000fc800078e3cff */
[----:B------:R-:W-:-:S04]  /*bbe0*/  @!P0 LOP3.LUT R2, R3, R2, RZ, 0x3c, !PT ;  /* 0x0000000203028212 */ /* 0x000fc800078e3cff */
[----:B------:R-:W-:-:S05]  /*bbf0*/  @!P0 LOP3.LUT R3, R3, R2, RZ, 0x3c, !PT ;  /* 0x0000000203038212 */ /* 0x000fca00078e3cff */
[----:B------:R0:W-:Y:S01]  /*bc00*/  @!P0 LDGSTS.E.BYPASS.LTC128B.128 [R37+0x18c00], desc[UR50][R2.64], !P1 ;  /* 0x18c0000002258fae */ /* 0x0001e2000c901d72 */
[----:B------:R-:W-:Y:S01]  /*bc10*/  ISETP.GE.AND P0, PT, R6, R5, PT ;  /* 0x000000050600720c */ /* 0x000fe20003f06270 */
[----:B------:R-:W-:Y:S02]  /*bc20*/  VIADD R6, R17, 0x30 ;  /* 0x0000003011067836 */ /* 0x000fe40000000000 */
[----:B0-----:R-:W0:Y:S04]  /*bc30*/  SHFL.IDX PT, R3, R0, 0x2, 0x181f ;  /* 0x00581f0000037f89 */ /* 0x001e2800000e0000 */
[----:B------:R-:W2:Y:S06]  /*bc40*/  SHFL.IDX PT, R2, R4, 0x2, 0x181f ;  /* 0x00581f0004027f89 */ /* 0x000eac00000e0000 */
[----:B0-----:R-:W-:-:S04]  /*bc50*/  @!P0 LEA R3, P2, R8, R3, 0x1 ;  /* 0x0000000308038211 */ /* 0x001fc800078408ff */
[----:B--2---:R-:W-:-:S04]  /*bc60*/  @!P0 IADD3.X R2, RZ, R2, RZ, P2, !PT ;  /* 0x00000002ff028210 */ /* 0x004fc800017fe4ff */
        /* <DEDUP_REMOVED lines=34> */
[----:B------:R-:W-:-:S03]  /*be90*/  ISETP.GE.AND P0, PT, R6, R5, PT ;  /* 0x000000050600720c */ /* 0x000fc60003f06270 */
[----:B0-----:R-:W0:Y:S04]  /*bea0*/  SHFL.IDX PT, R3, R0, 0x6, 0x181f ;  /* 0x00d81f0000037f89 */ /* 0x001e2800000e0000 */
[----:B------:R-:W2:Y:S04]  /*beb0*/  SHFL.IDX PT, R2, R4, 0x6, 0x181f ;  /* 0x00d81f0004027f89 */ /* 0x000ea800000e0000 */
[----:B------:R-:W3:Y:S04]  /*bec0*/  SHFL.IDX PT, R4, R4, 0x7, 0x181f ;  /* 0x00f81f0004047f89 */ /* 0x000ee800000e0000 */
[----:B------:R-:W4:Y:S01]  /*bed0*/  SHFL.IDX PT, R0, R0, 0x7, 0x181f ;  /* 0x00f81f0000007f89 */ /* 0x000f2200000e0000 */
[----:B0-----:R-:W-:-:S05]  /*bee0*/  @!P0 LEA R3, P2, R8, R3, 0x1 ;  /* 0x0000000308038211 */ /* 0x001fca00078408ff */
[----:B--2---:R-:W-:-:S05]  /*bef0*/  @!P0 IMAD.X R2, RZ, RZ, R2, P2 ;  /* 0x000000ffff028224 */ /* 0x004fca00010e0602 */
[----:B------:R-:W-:-:S04]  /*bf00*/  @!P0 LOP3.LUT R3, R3, R2, RZ, 0x3c, !PT ;  /* 0x0000000203038212 */ /* 0x000fc800078e3cff */
[----:B------:R-:W-:-:S04]  /*bf10*/  @!P0 LOP3.LUT R2, R3, R2, RZ, 0x3c, !PT ;  /* 0x0000000203028212 */ /* 0x000fc800078e3cff */
[----:B------:R-:W-:-:S05]  /*bf20*/  @!P0 LOP3.LUT R3, R3, R2, RZ, 0x3c, !PT ;  /* 0x0000000203038212 */ /* 0x000fca00078e3cff */
[----:B---34-:R0:W-:Y:S02]  /*bf30*/  @!P0 LDGSTS.E.BYPASS.LTC128B.128 [R37+0x1b400], desc[UR50][R2.64], !P1 ;  /* 0x1b40000002258fae */ /* 0x0181e4000c901d72 */
.L_x_558:
[----:B------:R-:W-:-:S05]  /*bf40*/  VIADD R17, R17, 0x70 ;  /* 0x0000007011117836 */ /* 0x000fca0000000000 */
[----:B------:R-:W-:-:S13]  /*bf50*/  ISETP.GE.AND P0, PT, R17, R5, PT ;  /* 0x000000051100720c */ /* 0x000fda0003f06270 */
[----:B0-2---:R-:W-:-:S04]  /*bf60*/  @!P0 LEA R2, P2, R8, R0, 0x1 ;  /* 0x0000000008028211 */ /* 0x005fc800078408ff */
[----:B------:R-:W-:-:S05]  /*bf70*/  @!P0 IADD3.X R3, RZ, R4, RZ, P2, !PT ;  /* 0x00000004ff038210 */ /* 0x000fca00017fe4ff */
[----:B------:R-:W-:Y:S01]  /*bf80*/  @!PT LDS RZ, [RZ] ;  /* 0x00000000fffff984 */ /* 0x000fe20000000800 */
[----:B------:R-:W-:Y:S01]  /*bf90*/  @!PT LDS RZ, [RZ] ;  /* 0x00000000fffff984 */ /* 0x000fe20000000800 */
[----:B------:R-:W-:Y:S01]  /*bfa0*/  @!PT LDS RZ, [RZ] ;  /* 0x00000000fffff984 */ /* 0x000fe20000000800 */
[----:B------:R0:W-:Y:S01]  /*bfb0*/  @!P0 LDGSTS.E.BYPASS.LTC128B.128 [R37+0x1bc00], desc[UR50][R2.64], !P1 ;  /* 0x1bc0000002258fae */ /* 0x0001e2000c901d72 */
[----:B------:R-:W-:Y:S01]  /*bfc0*/  PLOP3.LUT P0, PT, PT, PT, PT, 0x80, 0x0 ;  /* 0x000000000000781c */ /* 0x000fe20003f0f070 */
[----:B------:R-:W-:-:S12]  /*bfd0*/  NOP ;  /* 0x0000000000007918 */ /* 0x000fd80000000000 */
.L_x_470:
[----:B------:R-:W-:Y:S02]  /*bfe0*/  PLOP3.LUT P1, PT, P1, P0, PT, 0xa2, 0x0 ;  /* 0x000000000000781c */ /* 0x000fe40000f21472 */
[----:B------:R-:W-:-:S08]  /*bff0*/  @P0 R2UR P1, UR4, R22 ;  /* 0x00000000160402ca */ /* 0x000fd00000020000 */
[----:B------:R-:W-:-:S05]  /*c000*/  @P0 PLOP3.LUT P0, PT, P1, PT, PT, 0x80, 0x0 ;  /* 0x000000000000081c */ /* 0x000fca0000f0f070 */
[----:B------:R-:W-:Y:S01]  /*c010*/  @!P1 SYNCS.ARRIVE.TRANS64.RED.A0T1 RZ, [UR4+0x22800], RZ ;  /* 0x022800ffffff99a7 */ /* 0x000fe20008200404 */
[----:B------:R-:W-:Y:S07]  /*c020*/  @!P1 ARRIVES.LDGSTSBAR.64.TRANSCNT [UR4+0x22800] ;  /* 0x02280000ff0099b0 */ /* 0x000fee0008000a84 */
[----:B------:R-:W-:Y:S05]  /*c030*/  @P0 BRA.U.ANY `(.L_x_470) ;  /* 0xfffffffd00e80947 */ /* 0x000fea000393ffff */
[----:B0-----:R-:W2:Y:S02]  /*c040*/  LDL.LU R2, [R1+0x24] ;  /* 0x0000240001027983 */ /* 0x001ea40000300800 */
[----:B--2---:R-:W-:-:S05]  /*c050*/  VIADD R2, R2, 0x1 ;  /* 0x0000000102027836 */ /* 0x004fca0000000000 */
[----:B------:R0:W-:Y:S01]  /*c060*/  STL [R1+0x24], R2 ;  /* 0x0000240201007387 */ /* 0x0001e20000100800 */
[----:B------:R-:W-:-:S04]  /*c070*/  LEA.HI R0, R2, R2, RZ, 0x1 ;  /* 0x0000000202007211 */ /* 0x000fc800078f08ff */
[----:B------:R-:W-:-:S05]  /*c080*/  LOP3.LUT R0, R0, 0xfffffffe, RZ, 0xc0, !PT ;  /* 0xfffffffe00007812 */ /* 0x000fca00078ec0ff */
[----:B------:R-:W-:-:S05]  /*c090*/  IMAD.IADD R0, R2, 0x1, -R0 ;  /* 0x0000000102007824 */ /* 0x000fca00078e0a00 */
[----:B------:R-:W-:Y:S01]  /*c0a0*/  SHF.L.U32 R3, R0, 0x1f, RZ ;  /* 0x0000001f00037819 */ /* 0x000fe200000006ff */
[----:B------:R-:W-:Y:S01]  /*c0b0*/  NOP ;  /* 0x0000000000007918 */ /* 0x000fe20000000000 */
[----:B------:R0:W-:Y:S01]  /*c0c0*/  SYNCS.ARRIVE.TRANS64.A1T0 RZ, [R22+URZ+0x22800], RZ ;  /* 0x022800ff16ff79a7 */ /* 0x0001e2000810003f */
[----:B------:R-:W-:Y:S01]  /*c0d0*/  BSSY B0, `(.L_x_471) ;  /* 0x0000003000007945 */ /* 0x000fe20003800000 */
[----:B------:R-:W2:Y:S03]  /*c0e0*/  SYNCS.PHASECHK.TRANS64.TRYWAIT P0, [R22+URZ+0x22820], R3 ;  /* 0x02282003160075a7 */ /* 0x000ea6000800017f */
[----:B0-2---:R-:W-:Y:S05]  /*c0f0*/  @!P0 BRA `(.L_x_472) ;  /* 0x0000003800b88947 */ /* 0x005fea0003800000 */
.L_x_559:
[----:B------:R-:W-:Y:S05]  /*c100*/  BSYNC B0 ;  /* 0x0000000000007941 */ /* 0x000fea0003800000 */
.L_x_471:
[----:B------:R-:W-:-:S05]  /*c110*/  IMAD.U32 R0, RZ, RZ, UR36 ;  /* 0x00000024ff007e24 */ /* 0x000fca000f8e00ff */
[----:B------:R-:W-:-:S13]  /*c120*/  ISETP.NE.AND P0, PT, R0, 0x3, PT ;  /* 0x000000030000780c */ /* 0x000fda0003f05270 */
[----:B------:R-:W-:Y:S05]  /*c130*/  @!P0 BRA `(.L_x_473) ;  /* 0x0000000000048947 */ /* 0x000fea0003800000 */
[----:B------:R-:W-:Y:S01]  /*c140*/  BPT.TRAP 0x1 ;  /* 0x000000040000795c */ /* 0x000fe20000300000 */
.L_x_473:
[----:B------:R-:W-:Y:S01]  /*c150*/  SHF.L.U32 R0, R26, 0x1f, RZ ;  /* 0x0000001f1a007819 */ /* 0x000fe200000006ff */
[----:B------:R-:W-:Y:S03]  /*c160*/  BSSY B0, `(.L_x_474) ;  /* 0x0000003000007945 */ /* 0x000fe60003800000 */
[----:B------:R-:W2:Y:S02]  /*c170*/  SYNCS.PHASECHK.TRANS64.TRYWAIT P0, [R33+URZ+0x22860], R0 ;  /* 0x02286000210075a7 */ /* 0x000ea4000800017f */
[----:B--2---:R-:W-:Y:S05]  /*c180*/  @!P0 BRA `(.L_x_475) ;  /* 0x0000003800a88947 */ /* 0x004fea0003800000 */
.L_x_560:
[----:B------:R-:W-:Y:S05]  /*c190*/  BSYNC B0 ;  /* 0x0000000000007941 */ /* 0x000fea0003800000 */
.L_x_474:
[----:B------:R-:W2:Y:S01]  /*c1a0*/  LDL.LU R2, [R1+0x1c] ;  /* 0x00001c0001027983 */ /* 0x000ea20000300800 */
[----:B------:R-:W-:-:S03]  /*c1b0*/  ULDC.64 UR4, c[0x0][0x328] ;  /* 0x0000ca0000047ab9 */ /* 0x000fc60000000a00 */
[----:B------:R-:W3:Y:S01]  /*c1c0*/  LDL.LU R4, [R1+0x20] ;  /* 0x0000200001047983 */ /* 0x000ee20000300800 */
[----:B--2---:R-:W-:Y:S02]  /*c1d0*/  IMAD R0, R2, UR4, RZ ;  /* 0x0000000402007c24 */ /* 0x004fe4000f8e02ff */
[----:B0-----:R-:W-:-:S04]  /*c1e0*/  IMAD.WIDE.U32 R2, R35, UR4, RZ ;  /* 0x0000000423027c25 */ /* 0x001fc8000f8e00ff */
[----:B------:R-:W-:Y:S01]  /*c1f0*/  IMAD R5, R35, UR5, R0 ;  /* 0x0000000523057c24 */ /* 0x000fe2000f8e0200 */
[----:B------:R-:W-:-:S03]  /*c200*/  ULDC.64 UR4, c[0x0][0x338] ;  /* 0x0000ce0000047ab9 */ /* 0x000fc60000000a00 */
[----:B------:R-:W-:Y:S02]  /*c210*/  IMAD.IADD R3, R3, 0x1, R5 ;  /* 0x0000000103037824 */ /* 0x000fe400078e0205 */
[----:B---3--:R-:W-:Y:S02]  /*c220*/  IMAD R5, R4, UR4, RZ ;  /* 0x0000000404057c24 */ /* 0x008fe4000f8e02ff */
[----:B------:R-:W-:-:S04]  /*c230*/  IMAD.WIDE.U32 R2, R34, UR4, R2 ;  /* 0x0000000422027c25 */ /* 0x000fc8000f8e0002 */
[----:B------:R-:W-:Y:S01]  /*c240*/  IMAD R5, R34, UR5, R5 ;  /* 0x0000000522057c24 */ /* 0x000fe2000f8e0205 */
[----:B------:R-:W-:Y:S01]  /*c250*/  ULDC.64 UR4, c[0x0][0x330] ;  /* 0x0000cc0000047ab9 */ /* 0x000fe20000000a00 */
[----:B------:R-:W-:Y:S02]  /*c260*/  IMAD R4, R24, 0x6000, R29 ;  /* 0x0000600018047824 */ /* 0x000fe400078e021d */
[----:B------:R-:W-:Y:S02]  /*c270*/  IMAD.IADD R3, R3, 0x1, R5 ;  /* 0x0000000103037824 */ /* 0x000fe400078e0205 */
[----:B------:R-:W-:Y:S02]  /*c280*/  IMAD R5, R27, UR4, RZ ;  /* 0x000000041b057c24 */ /* 0x000fe4000f8e02ff */
[----:B------:R-:W-:-:S04]  /*c290*/  IMAD.WIDE.U32 R2, R18, UR4, R2 ;  /* 0x0000000412027c25 */ /* 0x000fc8000f8e0002 */
[----:B------:R-:W-:Y:S01]  /*c2a0*/  IMAD R5, R18, UR5, R5 ;  /* 0x0000000512057c24 */ /* 0x000fe2000f8e0205 */
[----:B------:R-:W-:-:S03]  /*c2b0*/  ULDC.64 UR4, c[0x0][0x318] ;  /* 0x0000c60000047ab9 */ /* 0x000fc60000000a00 */
[----:B------:R-:W-:Y:S01]  /*c2c0*/  IMAD.IADD R3, R3, 0x1, R5 ;  /* 0x0000000103037824 */ /* 0x000fe200078e0205 */
[----:B------:R-:W-:Y:S01]  /*c2d0*/  LEA R5, P0, R2, UR4, 0x1 ;  /* 0x0000000402057c11 */ /* 0x000fe2000f8008ff */
[----:B------:R-:W-:-:S03]  /*c2e0*/  UMOV UR4, 0xffffffff ;  /* 0xffffffff00047882 */ /* 0x000fc60000000000 */
[----:B------:R-:W-:Y:S01]  /*c2f0*/  LEA.HI.X R6, R2, UR5, R3, 0x1, P0 ;  /* 0x0000000502067c11 */ /* 0x000fe200080f0c03 */
[----:B------:R-:W-:Y:S08]  /*c300*/  BRA.DIV UR4, `(.L_x_476) ;  /* 0x0000003a045c7947 */ /* 0x000ff0000b800000 */
[----:B------:R-:W0:Y:S01]  /*c310*/  S2R R2, SR_TID.X ;  /* 0x0000000000027919 */ /* 0x000e220000002100 */
[----:B------:R-:W-:Y:S02]  /*c320*/  LOP3.LUT R7, R25, 0x1, RZ, 0xc0, !PT ;  /* 0x0000000119077812 */ /* 0x000fe400078ec0ff */
[----:B------:R-:W-:Y:S01]  /*c330*/  LEA R4, R4, R22, 0x1 ;  /* 0x0000001604047211 */ /* 0x000fe200078e08ff */
[----:B------:R-:W2:Y:S01]  /*c340*/  SHFL.IDX PT, R14, R5, RZ, 0x181f ;  /* 0x00181fff050e7589 */ /* 0x000ea200000e0000 */
[----:B------:R-:W-:Y:S02]  /*c350*/  ISETP.NE.U32.AND P3, PT, R7, 0x1, PT ;  /* 0x000000010700780c */ /* 0x000fe40003f65070 */
[C---:B------:R-:W-:Y:S01]  /*c360*/  LOP3.LUT P2, RZ, R25.reuse, 0x2, RZ, 0xc0, !PT ;  /* 0x0000000219ff7812 */ /* 0x040fe2000784c0ff */
[----:B------:R-:W3:Y:S01]  /*c370*/  SHFL.IDX PT, R3, R6, RZ, 0x181f ;  /* 0x00181fff06037589 */ /* 0x000ee200000e0000 */
[----:B------:R-:W-:Y:S01]  /*c380*/  LOP3.LUT P1, RZ, R25, 0x4, RZ, 0xc0, !PT ;  /* 0x0000000419ff7812 */ /* 0x000fe2000782c0ff */
[----:B0-----:R-:W-:-:S05]  /*c390*/  IMAD.SHL.U32 R2, R2, 0x8, RZ ;  /* 0x0000000802027824 */ /* 0x001fca00078e00ff */
[----:B------:R-:W-:-:S05]  /*c3a0*/  LOP3.LUT R2, R2, 0x38, RZ, 0xc0, !PT ;  /* 0x0000003802027812 */ /* 0x000fca00078ec0ff */
[----:B------:R-:W-:-:S05]  /*c3b0*/  IMAD.SHL.U32 R0, R2, 0x2, RZ ;  /* 0x0000000202007824 */ /* 0x000fca00078e00ff */
[----:B--2---:R-:W-:Y:S02]  /*c3c0*/  IADD3 R2, P0, R14, R0, RZ ;  /* 0x000000000e027210 */ /* 0x004fe40007f1e0ff */
[----:B------:R-:W0:Y:S03]  /*c3d0*/  SHFL.IDX PT, R14, R5, 0x1, 0x181f ;  /* 0x00381f00050e7f89 */ /* 0x000e2600000e0000 */
[----:B---3--:R-:W-:Y:S01]  /*c3e0*/  IMAD.X R3, RZ, RZ, R3, P0 ;  /* 0x000000ffff037224 */ /* 0x008fe200000e0603 */
[----:B------:R-:W-:-:S13]  /*c3f0*/  ISETP.LT.OR P0, PT, R32, 0x1, P3 ;  /* 0x000000012000780c */ /* 0x000fda0001f01670 */
[----:B------:R-:W-:Y:S01]  /*c400*/  LDGSTS.E.BYPASS.LTC128B.128 [R4+0x400], desc[UR50][R2.64], !P0 ;  /* 0x0040000002047fae */ /* 0x000fe2000c101d72 */
[----:B------:R-:W-:-:S13]  /*c410*/  ISETP.LT.OR P0, PT, R32, 0x1, !P2 ;  /* 0x000000012000780c */ /* 0x000fda0005701670 */
[----:B------:R-:W-:Y:S01]  /*c420*/  LDGSTS.E.BYPASS.LTC128B.128 [R4+0x3400], desc[UR50][R2.64+0x80], !P0 ;  /* 0x0340008002047fae */ /* 0x000fe2000c101d72 */
[----:B------:R-:W-:-:S13]  /*c430*/  ISETP.LT.OR P0, PT, R32, 0x1, !P1 ;  /* 0x000000012000780c */ /* 0x000fda0004f01670 */
[----:B------:R-:W-:Y:S01]  /*c440*/  LDGSTS.E.BYPASS.LTC128B.128 [R4+0x6400], desc[UR50][R2.64+0x100], !P0 ;  /* 0x0640010002047fae */ /* 0x000fe2000c101d72 */
[----:B------:R-:W-:-:S04]  /*c450*/  LOP3.LUT P0, RZ, R25, 0x8, RZ, 0xc0, !PT ;  /* 0x0000000819ff7812 */ /* 0x000fc8000780c0ff */
[----:B------:R-:W-:-:S13]  /*c460*/  ISETP.LT.OR P4, PT, R32, 0x1, !P0 ;  /* 0x000000012000780c */ /* 0x000fda0004781670 */
[----:B------:R2:W-:Y:S04]  /*c470*/  LDGSTS.E.BYPASS.LTC128B.128 [R4+0x9400], desc[UR50][R2.64+0x180], !P4 ;  /* 0x0940018002047fae */ /* 0x0005e8000e101d72 */
[----:B--2---:R-:W2:Y:S01]  /*c480*/  SHFL.IDX PT, R3, R6, 0x1, 0x181f ;  /* 0x00381f0006037f89 */ /* 0x004ea200000e0000 */
[----:B0-----:R-:W-:-:S03]  /*c490*/  IADD3 R2, P4, R14, R0, RZ ;  /* 0x000000000e027210 */ /* 0x001fc60007f9e0ff */
[----:B------:R-:W0:Y:S02]  /*c4a0*/  SHFL.IDX PT, R14, R5, 0x2, 0x181f ;  /* 0x00581f00050e7f89 */ /* 0x000e2400000e0000 */
[----:B--2---:R-:W-:Y:S01]  /*c4b0*/  IMAD.X R3, RZ, RZ, R3, P4 ;  /* 0x000000ffff037224 */ /* 0x004fe200020e0603 */
[----:B------:R-:W-:-:S13]  /*c4c0*/  ISETP.LT.OR P4, PT, R32, 0x11, P3 ;  /* 0x000000112000780c */ /* 0x000fda0001f81670 */
[----:B------:R-:W-:Y:S01]  /*c4d0*/  LDGSTS.E.BYPASS.LTC128B.128 [R4+0xc00], desc[UR50][R2.64], !P4 ;  /* 0x00c0000002047fae */ /* 0x000fe2000e101d72 */
[----:B------:R-:W-:-:S13]  /*c4e0*/  ISETP.LT.OR P4, PT, R32, 0x11, !P2 ;  /* 0x000000112000780c */ /* 0x000fda0005781670 */
[----:B------:R-:W-:Y:S01]  /*c4f0*/  LDGSTS.E.BYPASS.LTC128B.128 [R4+0x3c00], desc[UR50][R2.64+0x80], !P4 ;  /* 0x03c0008002047fae */ /* 0x000fe2000e101d72 */
[----:B------:R-:W-:-:S13]  /*c500*/  ISETP.LT.OR P4, PT, R32, 0x11, !P1 ;  /* 0x000000112000780c */ /* 0x000fda0004f81670 */
[----:B------:R-:W-:Y:S01]  /*c510*/  LDGSTS.E.BYPASS.LTC128B.128 [R4+0x6c00], desc[UR50][R2.64+0x100], !P4 ;  /* 0x06c0010002047fae */ /* 0x000fe2000e101d72 */
[----:B------:R-:W-:-:S13]  /*c520*/  ISETP.LT.OR P4, PT, R32, 0x11, !P0 ;  /* 0x000000112000780c */ /* 0x000fda0004781670 */
[----:B------:R2:W-:Y:S01]  /*c530*/  LDGSTS.E.BYPASS.LTC128B.128 [R4+0x9c00], desc[UR50][R2.64+0x180], !P4 ;  /* 0x09c0018002047fae */ /* 0x0005e2000e101d72 */
[----:B0-----:R-:W-:-:S03]  /*c540*/  IADD3 R8, P4, R14, R0, RZ ;  /* 0x000000000e087210 */ /* 0x001fc60007f9e0ff */
[----:B------:R-:W-:Y:S04]  /*c550*/  SHFL.IDX PT, R14, R5, 0x3, 0x181f ;  /* 0x00781f00050e7f89 */ /* 0x000fe800000e0000 */
[----:B--2---:R-:W0:Y:S02]  /*c560*/  SHFL.IDX PT, R3, R6, 0x2, 0x181f ;  /* 0x00581f0006037f89 */ /* 0x004e2400000e0000 */
[----:B0-----:R-:W-:Y:S01]  /*c570*/  IMAD.X R9, RZ, RZ, R3, P4 ;  /* 0x000000ffff097224 */ /* 0x001fe200020e0603 */
[----:B------:R-:W-:Y:S01]  /*c580*/  ISETP.LT.OR P4, PT, R32, 0x21, P3 ;  /* 0x000000212000780c */ /* 0x000fe20001f81670 */
[----:B------:R-:W0:-:S12]  /*c590*/  SHFL.IDX PT, R3, R6, 0x3, 0x181f ;  /* 0x00781f0006037f89 */ /* 0x000e1800000e0000 */
[----:B------:R-:W-:Y:S01]  /*c5a0*/  LDGSTS.E.BYPASS.LTC128B.128 [R4+0x1400], desc[UR50][R8.64], !P4 ;  /* 0x0140000008047fae */ /* 0x000fe2000e101d72 */
[----:B------:R-:W-:-:S13]  /*c5b0*/  ISETP.LT.OR P4, PT, R32, 0x21, !P2 ;  /* 0x000000212000780c */ /* 0x000fda0005781670 */
[----:B------:R-:W-:Y:S01]  /*c5c0*/  LDGSTS.E.BYPASS.LTC128B.128 [R4+0x4400], desc[UR50][R8.64+0x80], !P4 ;  /* 0x0440008008047fae */ /* 0x000fe2000e101d72 */
[----:B------:R-:W-:-:S13]  /*c5d0*/  ISETP.LT.OR P4, PT, R32, 0x21, !P1 ;  /* 0x000000212000780c */ /* 0x000fda0004f81670 */
[----:B------:R-:W-:Y:S01]  /*c5e0*/  LDGSTS.E.BYPASS.LTC128B.128 [R4+0x7400], desc[UR50][R8.64+0x100], !P4 ;  /* 0x0740010008047fae */ /* 0x000fe2000e101d72 */
[----:B------:R-:W-:-:S13]  /*c5f0*/  ISETP.LT.OR P4, PT, R32, 0x21, !P0 ;  /* 0x000000212000780c */ /* 0x000fda0004781670 */
[----:B------:R-:W-:Y:S01]  /*c600*/  LDGSTS.E.BYPASS.LTC128B.128 [R4+0xa400], desc[UR50][R8.64+0x180], !P4 ;  /* 0x0a40018008047fae */ /* 0x000fe2000e101d72 */
[----:B------:R-:W-:-:S03]  /*c610*/  IADD3 R2, P4, R14, R0, RZ ;  /* 0x000000000e027210 */ /* 0x000fc60007f9e0ff */
[----:B------:R-:W2:Y:S02]  /*c620*/  SHFL.IDX PT, R14, R5, 0x4, 0x181f ;  /* 0x00981f00050e7f89 */ /* 0x000ea400000e0000 */
[----:B0-----:R-:W-:Y:S01]  /*c630*/  IMAD.X R3, RZ, RZ, R3, P4 ;  /* 0x000000ffff037224 */ /* 0x001fe200020e0603 */
[----:B------:R-:W-:-:S13]  /*c640*/  ISETP.LT.OR P4, PT, R32, 0x31, P3 ;  /* 0x000000312000780c */ /* 0x000fda0001f81670 */
[----:B------:R-:W-:Y:S01]  /*c650*/  LDGSTS.E.BYPASS.LTC128B.128 [R4+0x1c00], desc[UR50][R2.64], !P4 ;  /* 0x01c0000002047fae */ /* 0x000fe2000e101d72 */
[----:B------:R-:W-:-:S13]  /*c660*/  ISETP.LT.OR P4, PT, R32, 0x31, !P2 ;  /* 0x000000312000780c */ /* 0x000fda0005781670 */
[----:B------:R-:W-:Y:S01]  /*c670*/  LDGSTS.E.BYPASS.LTC128B.128 [R4+0x4c00], desc[UR50][R2.64+0x80], !P4 ;  /* 0x04c0008002047fae */ /* 0x000fe2000e101d72 */
[----:B------:R-:W-:-:S13]  /*c680*/  ISETP.LT.OR P4, PT, R32, 0x31, !P1 ;  /* 0x000000312000780c */ /* 0x000fda0004f81670 */
[----:B------:R-:W-:Y:S01]  /*c690*/  LDGSTS.E.BYPASS.LTC128B.128 [R4+0x7c00], desc[UR50][R2.64+0x100], !P4 ;  /* 0x07c0010002047fae */ /* 0x000fe2000e101d72 */
[----:B------:R-:W-:-:S13]  /*c6a0*/  ISETP.LT.OR P4, PT, R32, 0x31, !P0 ;  /* 0x000000312000780c */ /* 0x000fda0004781670 */
[----:B------:R0:W-:Y:S04]  /*c6b0*/  LDGSTS.E.BYPASS.LTC128B.128 [R4+0xac00], desc[UR50][R2.64+0x180], !P4 ;  /* 0x0ac0018002047fae */ /* 0x0001e8000e101d72 */
[----:B0-----:R-:W0:Y:S01]  /*c6c0*/  SHFL.IDX PT, R3, R6, 0x4, 0x181f ;  /* 0x00981f0006037f89 */ /* 0x001e2200000e0000 */
[----:B--2---:R-:W-:-:S03]  /*c6d0*/  IADD3 R2, P4, R14, R0, RZ ;  /* 0x000000000e027210 */ /* 0x004fc60007f9e0ff */
[----:B------:R-:W2:Y:S04]  /*c6e0*/  SHFL.IDX PT, R6, R6, 0x5, 0x181f ;  /* 0x00b81f0006067f89 */ /* 0x000ea800000e0000 */
[----:B------:R3:W4:Y:S01]  /*c6f0*/  SHFL.IDX PT, R14, R5, 0x5, 0x181f ;  /* 0x00b81f00050e7f89 */ /* 0x00072200000e0000 */
[----:B0-----:R-:W-:Y:S01]  /*c700*/  IMAD.X R3, RZ, RZ, R3, P4 ;  /* 0x000000ffff037224 */ /* 0x001fe200020e0603 */
[----:B------:R-:W-:-:S13]  /*c710*/  ISETP.LT.OR P4, PT, R32, 0x41, P3 ;  /* 0x000000412000780c */ /* 0x000fda0001f81670 */
[----:B------:R3:W-:Y:S01]  /*c720*/  LDGSTS.E.BYPASS.LTC128B.128 [R4+0x2400], desc[UR50][R2.64], !P4 ;  /* 0x0240000002047fae */ /* 0x0007e2000e101d72 */
[----:B------:R-:W-:-:S13]  /*c730*/  ISETP.LT.OR P4, PT, R32, 0x41, !P2 ;  /* 0x000000412000780c */ /* 0x000fda0005781670 */
[----:B------:R3:W-:Y:S01]  /*c740*/  LDGSTS.E.BYPASS.LTC128B.128 [R4+0x5400], desc[UR50][R2.64+0x80], !P4 ;  /* 0x0540008002047fae */ /* 0x0007e2000e101d72 */
[----:B------:R-:W-:-:S13]  /*c750*/  ISETP.LT.OR P4, PT, R32, 0x41, !P1 ;  /* 0x000000412000780c */ /* 0x000fda0004f81670 */
[----:B------:R3:W-:Y:S01]  /*c760*/  LDGSTS.E.BYPASS.LTC128B.128 [R4+0x8400], desc[UR50][R2.64+0x100], !P4 ;  /* 0x0840010002047fae */ /* 0x0007e2000e101d72 */
[----:B------:R-:W-:-:S13]  /*c770*/  ISETP.LT.OR P4, PT, R32, 0x41, !P0 ;  /* 0x000000412000780c */ /* 0x000fda0004781670 */
[----:B--2-4-:R3:W-:Y:S02]  /*c780*/  LDGSTS.E.BYPASS.LTC128B.128 [R4+0xb400], desc[UR50][R2.64+0x180], !P4 ;  /* 0x0b40018002047fae */ /* 0x0147e4000e101d72 */
.L_x_574:
[C---:B------:R-:W-:Y:S02]  /*c790*/  ISETP.LT.OR P3, PT, R32.reuse, 0x51, P3 ;  /* 0x000000512000780c */ /* 0x040fe40001f61670 */
[C---:B------:R-:W-:Y:S02]  /*c7a0*/  ISETP.LT.OR P2, PT, R32.reuse, 0x51, !P2 ;  /* 0x000000512000780c */ /* 0x040fe40005741670 */
[----:B------:R-:W-:Y:S02]  /*c7b0*/  ISETP.LT.OR P1, PT, R32, 0x51, !P1 ;  /* 0x000000512000780c */ /* 0x000fe40004f21670 */
[----:B0--3--:R-:W-:Y:S02]  /*c7c0*/  IADD3 R2, P4, R14, R0, RZ ;  /* 0x000000000e027210 */ /* 0x009fe40007f9e0ff */
[----:B------:R-:W-:-:S03]  /*c7d0*/  ISETP.LT.OR P0, PT, R32, 0x51, !P0 ;  /* 0x000000512000780c */ /* 0x000fc60004701670 */
[----:B------:R-:W-:-:S05]  /*c7e0*/  IMAD.X R3, RZ, RZ, R6, P4 ;  /* 0x000000ffff037224 */ /* 0x000fca00020e0606 */
[----:B------:R-:W-:Y:S01]  /*c7f0*/  @!PT LDS RZ, [RZ] ;  /* 0x00000000fffff984 */ /* 0x000fe20000000800 */
[----:B------:R-:W-:Y:S01]  /*c800*/  @!PT LDS RZ, [RZ] ;  /* 0x00000000fffff984 */ /* 0x000fe20000000800 */
[----:B------:R-:W-:Y:S01]  /*c810*/  @!PT LDS RZ, [RZ] ;  /* 0x00000000fffff984 */ /* 0x000fe20000000800 */
[----:B------:R0:W-:Y:S04]  /*c820*/  LDGSTS.E.BYPASS.LTC128B.128 [R4+0x2c00], desc[UR50][R2.64], !P3 ;  /* 0x02c0000002047fae */ /* 0x0001e8000d901d72 */
[----:B------:R0:W-:Y:S04]  /*c830*/  LDGSTS.E.BYPASS.LTC128B.128 [R4+0x5c00], desc[UR50][R2.64+0x80], !P2 ;  /* 0x05c0008002047fae */ /* 0x0001e8000d101d72 */
[----:B------:R0:W-:Y:S04]  /*c840*/  LDGSTS.E.BYPASS.LTC128B.128 [R4+0x8c00], desc[UR50][R2.64+0x100], !P1 ;  /* 0x08c0010002047fae */ /* 0x0001e8000c901d72 */
[----:B------:R0:W-:Y:S01]  /*c850*/  LDGSTS.E.BYPASS.LTC128B.128 [R4+0xbc00], desc[UR50][R2.64+0x180], !P0 ;  /* 0x0bc0018002047fae */ /* 0x0001e2000c101d72 */
[----:B------:R-:W-:Y:S01]  /*c860*/  PLOP3.LUT P0, PT, PT, PT, PT, 0x80, 0x0 ;  /* 0x000000000000781c */ /* 0x000fe20003f0f070 */
[----:B------:R-:W-:-:S12]  /*c870*/  NOP ;  /* 0x0000000000007918 */ /* 0x000fd80000000000 */
.L_x_477:
        /* <DEDUP_REMOVED lines=11> */
.L_x_478:
[----:B------:R-:W-:Y:S01]  /*c930*/  ISETP.GE.AND P0, PT, R36, 0x61, PT ;  /* 0x000000612400780c */ /* 0x000fe20003f06270 */
[----:B------:R0:W-:Y:S01]  /*c940*/  SYNCS.ARRIVE.TRANS64.A1T0 RZ, [R33+URZ+0x22850], RZ ;  /* 0x022850ff21ff79a7 */ /* 0x0001e2000810003f */
[----:B------:R-:W-:Y:S11]  /*c950*/  BSSY B0, `(.L_x_479) ;  /* 0x00000df000007945 */ /* 0x000ff60003800000 */
[----:B0-----:R-:W-:Y:S05]  /*c960*/  @!P0 BRA `(.L_x_480) ;  /* 0x0000000c00748947 */ /* 0x001fea0003800000 */
[----:B------:R-:W2:Y:S02]  /*c970*/  LDL.LU R2, [R1+0x28] ;  /* 0x0000280001027983 */ /* 0x000ea40000300800 */
[----:B--2---:R-:W-:-:S07]  /*c980*/  VIADD R21, R2, 0xfffffffe ;  /* 0xfffffffe02157836 */ /* 0x004fce0000000000 */
.L_x_493:
[----:B0-----:R-:W0:Y:S01]  /*c990*/  S2R R2, SR_TID.X ;  /* 0x0000000000027919 */ /* 0x001e220000002100 */
[----:B------:R-:W-:Y:S02]  /*c9a0*/  IMAD R8, R21, 0x60, R30 ;  /* 0x0000006015087824 */ /* 0x000fe400078e021e */
[----:B------:R-:W-:Y:S01]  /*c9b0*/  VIADD R24, R24, 0x1 ;  /* 0x0000000118187836 */ /* 0x000fe20000000000 */
[C---:B0-----:R-:W-:Y:S01]  /*c9c0*/  LOP3.LUT R3, R2.reuse, 0x7f, RZ, 0xc0, !PT ;  /* 0x0000007f02037812 */ /* 0x041fe200078ec0ff */
[----:B------:R-:W-:-:S03]  /*c9d0*/  IMAD.SHL.U32 R2, R2, 0x10, RZ ;  /* 0x0000001002027824 */ /* 0x000fc600078e00ff */
[----:B------:R-:W-:Y:S02]  /*c9e0*/  SHF.R.U32.HI R4, RZ, 0x3, R3 ;  /* 0x00000003ff047819 */ /* 0x000fe40000011603 */
[----:B------:R-:W0:Y:S02]  /*c9f0*/  LDC R3, c[0x0][0x430] ;  /* 0x00010c00ff037b82 */ /* 0x000e240000000800 */
[----:B------:R-:W-:-:S04]  /*ca00*/  LOP3.LUT R2, R4, 0x70, R2, 0xf8, !PT ;  /* 0x0000007004027812 */ /* 0x000fc800078ef802 */
[C---:B------:R-:W-:Y:S01]  /*ca10*/  ISETP.GT.U32.AND P1, PT, R2.reuse, 0x5f, PT ;  /* 0x0000005f0200780c */ /* 0x040fe20003f24070 */
[----:B------:R-:W-:-:S05]  /*ca20*/  IMAD.IADD R8, R2, 0x1, R8 ;  /* 0x0000000102087824 */ /* 0x000fca00078e0208 */
[----:B------:R-:W-:-:S07]  /*ca30*/  MOV R9, R8 ;  /* 0x0000000800097202 */ /* 0x000fce0000000f00 */
[----:B--2---:R-:W2:Y:S01]  /*ca40*/  @!P1 LDC.64 R4, c[0x0][0x428] ;  /* 0x00010a00ff049b82 */ /* 0x004ea20000000a00 */
[----:B0-----:R-:W-:-:S13]  /*ca50*/  ISETP.NE.AND P0, PT, R3, 0x1, PT ;  /* 0x000000010300780c */ /* 0x001fda0003f05270 */
[----:B------:R-:W0:Y:S08]  /*ca60*/  @P0 LDC R3, c[0x0][0x434] ;  /* 0x00010d00ff030b82 */ /* 0x000e300000000800 */
[----:B------:R-:W3:Y:S01]  /*ca70*/  @P0 LDC R7, c[0x0][0x438] ;  /* 0x00010e00ff070b82 */ /* 0x000ee20000000800 */
[----:B0-----:R-:W-:-:S05]  /*ca80*/  @P0 IMAD.HI.U32 R2, R8, R3, RZ ;  /* 0x0000000308020227 */ /* 0x001fca00078e00ff */
[----:B---3--:R-:W-:Y:S01]  /*ca90*/  @P0 SHF.R.U32.HI R9, RZ, R7, R2 ;  /* 0x00000007ff090219 */ /* 0x008fe20000011602 */
[----:B--2---:R-:W-:Y:S01]  /*caa0*/  @!P1 IMAD R2, R31, R4, RZ ;  /* 0x000000041f029224 */ /* 0x004fe200078e02ff */
[----:B------:R-:W0:Y:S02]  /*cab0*/  @!P1 LDC.64 R6, c[0x0][0x418] ;  /* 0x00010600ff069b82 */ /* 0x000e240000000a00 */
[--C-:B------:R-:W-:Y:S01]  /*cac0*/  @!P1 SHF.R.S32.HI R3, RZ, 0x1f, R9.reuse ;  /* 0x0000001fff039819 */ /* 0x100fe20000011409 */
[----:B------:R-:W-:Y:S02]  /*cad0*/  @!P1 IMAD R5, R28, R5, R2 ;  /* 0x000000051c059224 */ /* 0x000fe400078e0202 */
[----:B------:R-:W-:-:S04]  /*cae0*/  @!P1 IMAD.MOV.U32 R2, RZ, RZ, R9 ;  /* 0x000000ffff029224 */ /* 0x000fc800078e0009 */
[----:B------:R-:W-:-:S04]  /*caf0*/  @!P1 IMAD.WIDE.U32 R2, R28, R4, R2 ;  /* 0x000000041c029225 */ /* 0x000fc800078e0002 */
[----:B------:R-:W-:Y:S02]  /*cb00*/  @!P1 IMAD.IADD R3, R5, 0x1, R3 ;  /* 0x0000000105039824 */ /* 0x000fe400078e0203 */
[----:B------:R-:W-:Y:S02]  /*cb10*/  IMAD.MOV.U32 R4, RZ, RZ, RZ ;  /* 0x000000ffff047224 */ /* 0x000fe400078e00ff */
[----:B------:R-:W-:Y:S01]  /*cb20*/  IMAD.U32 R10, RZ, RZ, UR36 ;  /* 0x00000024ff0a7e24 */ /* 0x000fe2000f8e00ff */
[----:B0-----:R-:W-:-:S04]  /*cb30*/  @!P1 LEA R6, P0, R2, R6, 0x2 ;  /* 0x0000000602069211 */ /* 0x001fc800078010ff */
[----:B------:R-:W-:Y:S01]  /*cb40*/  @!P1 LEA.HI.X R7, R2, R7, R3, 0x2, P0 ;  /* 0x0000000702079211 */ /* 0x000fe200000f1403 */
[----:B------:R-:W-:Y:S01]  /*cb50*/  IMAD.MOV R5, RZ, RZ, -R9 ;  /* 0x000000ffff057224 */ /* 0x000fe200078e0a09 */
[----:B------:R-:W-:-:S03]  /*cb60*/  ISETP.NE.AND P0, PT, R24, 0x2, PT ;  /* 0x000000021800780c */ /* 0x000fc60003f05270 */
[----:B------:R0:W5:Y:S01]  /*cb70*/  @!P1 LDG.E R4, desc[UR50][R6.64] ;  /* 0x0000003206049981 */ /* 0x000162000c1e1900 */
[----:B------:R-:W-:Y:S01]  /*cb80*/  ISETP.NE.AND P1, PT, R10, 0x3, PT ;  /* 0x000000030a00780c */ /* 0x000fe20003f25270 */
[----:B------:R-:W-:Y:S05]  /*cb90*/  YIELD ;  /* 0x0000000000007946 */ /* 0x000fea0003800000 */
[----:B------:R-:W-:Y:S01]  /*cba0*/  ULDC UR4, c[0x0][0x430] ;  /* 0x00010c0000047ab9 */ /* 0x000fe20000000800 */
[----:B------:R-:W-:Y:S01]  /*cbb0*/  IMAD.MOV.U32 R2, RZ, RZ, R21 ;  /* 0x000000ffff027224 */ /* 0x000fe200078e0015 */
[----:B------:R-:W-:Y:S01]  /*cbc0*/  SEL R3, RZ, 0x1, P0 ;  /* 0x00000001ff037807 */ /* 0x000fe20000000000 */
[----:B------:R-:W-:Y:S01]  /*cbd0*/  IMAD R5, R5, UR4, R8 ;  /* 0x0000000405057c24 */ /* 0x000fe2000f8e0208 */
[----:B------:R-:W-:Y:S01]  /*cbe0*/  SEL R24, R24, RZ, P0 ;  /* 0x000000ff18187207 */ /* 0x000fe20000000000 */
[----:B------:R-:W-:Y:S01]  /*cbf0*/  VIADD R21, R21, 0xffffffff ;  /* 0xffffffff15157836 */ /* 0x000fe20000000000 */
[----:B------:R-:W-:-:S02]  /*cc00*/  LOP3.LUT R26, R26, R3, RZ, 0x3c, !PT ;  /* 0x000000031a1a7212 */ /* 0x000fc400078e3cff */
[----:B------:R-:W-:Y:S01]  /*cc10*/  ISETP.GT.AND P2, PT, R2, RZ, PT ;  /* 0x000000ff0200720c */ /* 0x000fe20003f44270 */
[----:B0-----:R-:W-:-:S12]  /*cc20*/  @!P1 BRA `(.L_x_481) ;  /* 0x0000000000049947 */ /* 0x001fd80003800000 */
[----:B------:R-:W-:Y:S01]  /*cc30*/  BPT.TRAP 0x1 ;  /* 0x000000040000795c */ /* 0x000fe20000300000 */
.L_x_481:
[----:B------:R-:W-:Y:S01]  /*cc40*/  IMAD R10, R24, 0x8, R22 ;  /* 0x00000008180a7824 */ /* 0x000fe200078e0216 */
[----:B------:R-:W-:Y:S01]  /*cc50*/  SHF.L.U32 R20, R26, 0x1f, RZ ;  /* 0x0000001f1a147819 */ /* 0x000fe200000006ff */
[----:B------:R-:W-:Y:S01]  /*cc60*/  BSSY B1, `(.L_x_482) ;  /* 0x0000004000017945 */ /* 0x000fe20003800000 */
[----:B------:R-:W-:Y:S02]  /*cc70*/  SHF.R.S32.HI R9, RZ, 0x1f, R5 ;  /* 0x0000001fff097819 */ /* 0x000fe40000011405 */
[----:B------:R-:W0:Y:S02]  /*cc80*/  SYNCS.PHASECHK.TRANS64.TRYWAIT P0, [R10+URZ+0x22840], R20 ;  /* 0x022840140a0075a7 */ /* 0x000e24000800017f */
[----:B0-----:R-:W-:Y:S05]  /*cc90*/  @!P0 BRA `(.L_x_483) ;  /* 0x0000003800408947 */ /* 0x001fea0003800000 */
.L_x_575:
[----:B------:R-:W-:Y:S05]  /*cca0*/  BSYNC B1 ;  /* 0x0000000000017941 */ /* 0x000fea0003800000 */
.L_x_482:
[----:B------:R-:W-:Y:S01]  /*ccb0*/  ULDC.64 UR4, c[0x0][0x300] ;  /* 0x0000c00000047ab9 */ /* 0x000fe20000000a00 */
[----:B-----5:R-:W-:Y:S01]  /*ccc0*/  SHF.R.S32.HI R17, RZ, 0x1f, R4 ;  /* 0x0000001fff117819 */ /* 0x020fe20000011404 */
[----:B------:R-:W-:Y:S01]  /*ccd0*/  IMAD R2, R9, UR4, RZ ;  /* 0x0000000409027c24 */ /* 0x000fe2000f8e02ff */
[----:B------:R-:W-:-:S03]  /*cce0*/  LOP3.LUT P1, RZ, R23, 0x1, RZ, 0xc0, !PT ;  /* 0x0000000117ff7812 */ /* 0x000fc6000782c0ff */
        /* <DEDUP_REMOVED lines=9> */
[----:B------:R-:W-:Y:S02]  /*cd80*/  IMAD R7, R27, UR4, RZ ;  /* 0x000000041b077c24 */ /* 0x000fe4000f8e02ff */
[----:B------:R-:W-:-:S04]  /*cd90*/  IMAD.WIDE.U32 R2, R18, UR4, R2 ;  /* 0x0000000412027c25 */ /* 0x000fc8000f8e0002 */
[----:B------:R-:W-:Y:S01]  /*cda0*/  IMAD R6, R18, UR5, R7 ;  /* 0x0000000512067c24 */ /* 0x000fe2000f8e0207 */
[----:B------:R-:W-:Y:S01]  /*cdb0*/  ULDC.64 UR4, c[0x0][0x2e8] ;  /* 0x0000ba0000047ab9 */ /* 0x000fe20000000a00 */
[----:B------:R-:W-:Y:S02]  /*cdc0*/  IMAD R7, R24, 0x1800, R29 ;  /* 0x0000180018077824 */ /* 0x000fe400078e021d */
[----:B------:R-:W-:Y:S01]  /*cdd0*/  IMAD.IADD R3, R6, 0x1, R3 ;  /* 0x0000000106037824 */ /* 0x000fe200078e0203 */
[----:B------:R-:W-:Y:S01]  /*cde0*/  LEA R6, P0, R2, UR4, 0x1 ;  /* 0x0000000402067c11 */ /* 0x000fe2000f8008ff */
[----:B------:R-:W-:-:S03]  /*cdf0*/  UMOV UR4, 0xffffffff ;  /* 0xffffffff00047882 */ /* 0x000fc60000000000 */
[----:B------:R-:W-:Y:S01]  /*ce00*/  LEA.HI.X R8, R2, UR5, R3, 0x1, P0 ;  /* 0x0000000502087c11 */ /* 0x000fe200080f0c03 */
[----:B------:R-:W-:Y:S08]  /*ce10*/  BRA.DIV UR4, `(.L_x_484) ;  /* 0x0000003604f47947 */ /* 0x000ff0000b800000 */
[----:B------:R-:W2:Y:S01]  /*ce20*/  SHFL.IDX PT, R2, R6, RZ, 0x181f ;  /* 0x00181fff06027589 */ /* 0x000ea200000e0000 */
[----:B------:R-:W-:-:S03]  /*ce30*/  IMAD R7, R7, 0x2, R22 ;  /* 0x0000000207077824 */ /* 0x000fc600078e0216 */
[----:B------:R-:W3:Y:S04]  /*ce40*/  SHFL.IDX PT, R3, R8, RZ, 0x181f ;  /* 0x00181fff08037589 */ /* 0x000ee800000e0000 */
[----:B------:R-:W-:Y:S01]  /*ce50*/  SHFL.IDX PT, R14, R6, 0x5, 0x181f ;  /* 0x00b81f00060e7f89 */ /* 0x000fe200000e0000 */
[----:B--2---:R-:W-:-:S05]  /*ce60*/  IADD3 R2, P0, R2, R0, RZ ;  /* 0x0000000002027210 */ /* 0x004fca0007f1e0ff */
[----:B---3--:R-:W-:-:S05]  /*ce70*/  IMAD.X R3, RZ, RZ, R3, P0 ;  /* 0x000000ffff037224 */ /* 0x008fca00000e0603 */
[----:B------:R2:W-:Y:S04]  /*ce80*/  LDGSTS.E.BYPASS.LTC128B.128 [R7+0x1c400], desc[UR50][R2.64], !P1 ;  /* 0x1c40000002077fae */ /* 0x0005e8000c901d72 */
[----:B--2---:R-:W2:Y:S04]  /*ce90*/  SHFL.IDX PT, R2, R6, 0x1, 0x181f ;  /* 0x00381f0006027f89 */ /* 0x004ea800000e0000 */
[----:B------:R-:W3:Y:S01]  /*cea0*/  SHFL.IDX PT, R3, R8, 0x1, 0x181f ;  /* 0x00381f0008037f89 */ /* 0x000ee200000e0000 */
        /* <DEDUP_REMOVED lines=14> */
[----:B------:R-:W3:Y:S04]  /*cf90*/  SHFL.IDX PT, R3, R8, 0x4, 0x181f ;  /* 0x00981f0008037f89 */ /* 0x000ee800000e0000 */
[----:B------:R-:W4:Y:S01]  /*cfa0*/  SHFL.IDX PT, R8, R8, 0x5, 0x181f ;  /* 0x00b81f0008087f89 */ /* 0x000f2200000e0000 */
[----:B--2---:R-:W-:-:S05]  /*cfb0*/  IADD3 R2, P0, R2, R0, RZ ;  /* 0x0000000002027210 */ /* 0x004fca0007f1e0ff */
[----:B---3--:R-:W-:-:S05]  /*cfc0*/  IMAD.X R3, RZ, RZ, R3, P0 ;  /* 0x000000ffff037224 */ /* 0x008fca00000e0603 */
[----:B----4-:R2:W-:Y:S03]  /*cfd0*/  LDGSTS.E.BYPASS.LTC128B.128 [R7+0x1e400], desc[UR50][R2.64], !P1 ;  /* 0x1e40000002077fae */ /* 0x0105e6000c901d72 */
.L_x_589:
[----:B--2---:R-:W-:-:S05]  /*cfe0*/  IADD3 R2, P0, R14, R0, RZ ;  /* 0x000000000e027210 */ /* 0x004fca0007f1e0ff */
[----:B------:R-:W-:Y:S01]  /*cff0*/  IMAD.X R3, RZ, RZ, R8, P0 ;  /* 0x000000ffff037224 */ /* 0x000fe200000e0608 */
[----:B------:R-:W-:-:S04]  /*d000*/  PLOP3.LUT P0, PT, PT, PT, PT, 0x80, 0x0 ;  /* 0x000000000000781c */ /* 0x000fc80003f0f070 */
[----:B------:R-:W-:Y:S01]  /*d010*/  @!PT LDS RZ, [RZ] ;  /* 0x00000000fffff984 */ /* 0x000fe20000000800 */
[----:B------:R-:W-:Y:S01]  /*d020*/  @!PT LDS RZ, [RZ] ;  /* 0x00000000fffff984 */ /* 0x000fe20000000800 */
[----:B------:R-:W-:Y:S01]  /*d030*/  @!PT LDS RZ, [RZ] ;  /* 0x00000000fffff984 */ /* 0x000fe20000000800 */
[----:B------:R2:W-:Y:S01]  /*d040*/  LDGSTS.E.BYPASS.LTC128B.128 [R7+0x1ec00], desc[UR50][R2.64], !P1 ;  /* 0x1ec0000002077fae */ /* 0x0005e2000c901d72 */
[----:B------:R-:W-:-:S08]  /*d050*/  NOP ;  /* 0x0000000000007918 */ /* 0x000fd00000000000 */
.L_x_485:
[----:B------:R-:W-:Y:S02]  /*d060*/  PLOP3.LUT P1, PT, P1, P0, PT, 0xa2, 0x0 ;  /* 0x000000000000781c */ /* 0x000fe40000f21472 */
[----:B------:R-:W-:-:S08]  /*d070*/  @P0 R2UR P1, UR4, R10 ;  /* 0x000000000a0402ca */ /* 0x000fd00000020000 */
[----:B------:R-:W-:-:S05]  /*d080*/  @P0 PLOP3.LUT P0, PT, P1, PT, PT, 0x80, 0x0 ;  /* 0x000000000000081c */ /* 0x000fca0000f0f070 */
[----:B------:R-:W-:Y:S01]  /*d090*/  @!P1 SYNCS.ARRIVE.TRANS64.RED.A0T1 RZ, [UR4+0x22830], RZ ;  /* 0x022830ffffff99a7 */ /* 0x000fe20008200404 */
[----:B------:R-:W-:Y:S07]  /*d0a0*/  @!P1 ARRIVES.LDGSTSBAR.64.TRANSCNT [UR4+0x22830] ;  /* 0x02283000ff0099b0 */ /* 0x000fee0008000a84 */
[----:B------:R-:W-:Y:S05]  /*d0b0*/  @P0 BRA.U.ANY `(.L_x_485) ;  /* 0xfffffffd00e80947 */ /* 0x000fea000393ffff */
[----:B------:R-:W-:Y:S01]  /*d0c0*/  NOP ;  /* 0x0000000000007918 */ /* 0x000fe20000000000 */
[----:B--2---:R-:W-:-:S04]  /*d0d0*/  MOV R2, UR36 ;  /* 0x0000002400027c02 */ /* 0x004fc80008000f00 */
[----:B------:R-:W-:-:S13]  /*d0e0*/  ISETP.NE.AND P3, PT, R2, 0x3, PT ;  /* 0x000000030200780c */ /* 0x000fda0003f65270 */
[----:B------:R-:W-:Y:S05]  /*d0f0*/  @!P3 BRA `(.L_x_486) ;  /* 0x000000000004b947 */ /* 0x000fea0003800000 */
[----:B------:R-:W-:Y:S01]  /*d100*/  BPT.TRAP 0x1 ;  /* 0x000000040000795c */ /* 0x000fe20000300000 */
.L_x_486:
[----:B------:R2:W-:Y:S01]  /*d110*/  SYNCS.ARRIVE.TRANS64.A1T0 RZ, [R10+URZ+0x22830], RZ ;  /* 0x022830ff0aff79a7 */ /* 0x0005e2000810003f */
[----:B------:R-:W-:Y:S05]  /*d120*/  @!P3 BRA `(.L_x_487) ;  /* 0x000000000004b947 */ /* 0x000fea0003800000 */
[----:B------:R-:W-:Y:S01]  /*d130*/  BPT.TRAP 0x1 ;  /* 0x000000040000795c */ /* 0x000fe20000300000 */
.L_x_487:
[----:B------:R-:W3:Y:S01]  /*d140*/  SYNCS.PHASECHK.TRANS64.TRYWAIT P0, [R10+URZ+0x22860], R20 ;  /* 0x022860140a0075a7 */ /* 0x000ee2000800017f */
[----:B------:R-:W-:Y:S04]  /*d150*/  BSSY B1, `(.L_x_488) ;  /* 0x0000002000017945 */ /* 0x000fe80003800000 */
[----:B---3--:R-:W-:Y:S05]  /*d160*/  @!P0 BRA `(.L_x_489) ;  /* 0x0000003800c08947 */ /* 0x008fea0003800000 */
.L_x_590:
[----:B------:R-:W-:Y:S05]  /*d170*/  BSYNC B1 ;  /* 0x0000000000017941 */ /* 0x000fea0003800000 */
.L_x_488:
[----:B------:R-:W-:Y:S01]  /*d180*/  ULDC.64 UR4, c[0x0][0x328] ;  /* 0x0000ca0000047ab9 */ /* 0x000fe20000000a00 */
[----:B------:R-:W-:Y:S01]  /*d190*/  LOP3.LUT P5, RZ, R23, 0x10, RZ, 0xc0, !PT ;  /* 0x0000001017ff7812 */ /* 0x000fe200078ac0ff */
[----:B------:R-:W-:Y:S01]  /*d1a0*/  IMAD R2, R9, UR4, RZ ;  /* 0x0000000409027c24 */ /* 0x000fe2000f8e02ff */
[C---:B------:R-:W-:Y:S01]  /*d1b0*/  LOP3.LUT P4, RZ, R23.reuse, 0x8, RZ, 0xc0, !PT ;  /* 0x0000000817ff7812 */ /* 0x040fe2000788c0ff */
[----:B0--3--:R-:W-:Y:S01]  /*d1c0*/  IMAD R20, R24, 0x6000, R29 ;  /* 0x0000600018147824 */ /* 0x009fe200078e021d */
[----:B------:R-:W-:Y:S01]  /*d1d0*/  LOP3.LUT P3, RZ, R23, 0x4, RZ, 0xc0, !PT ;  /* 0x0000000417ff7812 */ /* 0x000fe2000786c0ff */
[----:B------:R-:W-:Y:S01]  /*d1e0*/  IMAD R7, R5, UR5, R2 ;  /* 0x0000000505077c24 */ /* 0x000fe2000f8e0202 */
        /* <DEDUP_REMOVED lines=18> */
[----:B------:R-:W0:Y:S01]  /*d310*/  SHFL.IDX PT, R14, R17, RZ, 0x181f ;  /* 0x00181fff110e7589 */ /* 0x000e2200000e0000 */
[----:B------:R-:W-:-:S03]  /*d320*/  IMAD R20, R20, 0x2, R22 ;  /* 0x0000000214147824 */ /* 0x000fc600078e0216 */
[----:B------:R-:W3:Y:S04]  /*d330*/  SHFL.IDX PT, R3, R25, RZ, 0x181f ;  /* 0x00181fff19037589 */ /* 0x000ee800000e0000 */
[----:B------:R-:W-:Y:S04]  /*d340*/  SHFL.IDX PT, R4, R25, 0x1, 0x181f ;  /* 0x00381f0019047f89 */ /* 0x000fe800000e0000 */
[----:B------:R-:W-:Y:S04]  /*d350*/  SHFL.IDX PT, R8, R17, 0x2, 0x181f ;  /* 0x00581f0011087f89 */ /* 0x000fe800000e0000 */
[----:B------:R-:W-:Y:S01]  /*d360*/  SHFL.IDX PT, R5, R25, 0x3, 0x181f ;  /* 0x00781f0019057f89 */ /* 0x000fe200000e0000 */
[----:B0-----:R-:W-:-:S03]  /*d370*/  IADD3 R2, P0, R14, R0, RZ ;  /* 0x000000000e027210 */ /* 0x001fc60007f1e0ff */
[----:B------:R-:W0:Y:S02]  /*d380*/  SHFL.IDX PT, R14, R17, 0x1, 0x181f ;  /* 0x00381f00110e7f89 */ /* 0x000e2400000e0000 */
[----:B---3--:R-:W-:-:S05]  /*d390*/  IMAD.X R3, RZ, RZ, R3, P0 ;  /* 0x000000ffff037224 */ /* 0x008fca00000e0603 */
[----:B------:R-:W-:Y:S04]  /*d3a0*/  LDGSTS.E.BYPASS.LTC128B.128 [R20+0x400], desc[UR50][R2.64], !P5 ;  /* 0x0040000002147fae */ /* 0x000fe8000e901d72 */
[----:B------:R-:W-:Y:S04]  /*d3b0*/  LDGSTS.E.BYPASS.LTC128B.128 [R20+0x3400], desc[UR50][R2.64+0x80], !P4 ;  /* 0x0340008002147fae */ /* 0x000fe8000e101d72 */
[----:B------:R-:W-:Y:S04]  /*d3c0*/  LDGSTS.E.BYPASS.LTC128B.128 [R20+0x6400], desc[UR50][R2.64+0x100], !P3 ;  /* 0x0640010002147fae */ /* 0x000fe8000d901d72 */
[----:B------:R3:W-:Y:S01]  /*d3d0*/  LDGSTS.E.BYPASS.LTC128B.128 [R20+0x9400], desc[UR50][R2.64+0x180], !P1 ;  /* 0x0940018002147fae */ /* 0x0007e2000c901d72 */
[----:B0-----:R-:W-:-:S03]  /*d3e0*/  IADD3 R6, P0, R14, R0, RZ ;  /* 0x000000000e067210 */ /* 0x001fc60007f1e0ff */
[----:B------:R-:W-:Y:S02]  /*d3f0*/  SHFL.IDX PT, R14, R17, 0x3, 0x181f ;  /* 0x00781f00110e7f89 */ /* 0x000fe400000e0000 */
[----:B------:R-:W-:Y:S01]  /*d400*/  IMAD.X R7, RZ, RZ, R4, P0 ;  /* 0x000000ffff077224 */ /* 0x000fe200000e0604 */
[-C--:B------:R-:W-:Y:S01]  /*d410*/  IADD3 R8, P0, R8, R0.reuse, RZ ;  /* 0x0000000008087210 */ /* 0x080fe20007f1e0ff */
[----:B------:R-:W0:Y:S04]  /*d420*/  SHFL.IDX PT, R4, R25, 0x2, 0x181f ;  /* 0x00581f0019047f89 */ /* 0x000e2800000e0000 */
[----:B---3--:R-:W-:Y:S04]  /*d430*/  SHFL.IDX PT, R3, R25, 0x4, 0x181f ;  /* 0x00981f0019037f89 */ /* 0x008fe800000e0000 */
[----:B------:R3:W-:Y:S04]  /*d440*/  LDGSTS.E.BYPASS.LTC128B.128 [R20+0xc00], desc[UR50][R6.64], !P5 ;  /* 0x00c0000006147fae */ /* 0x0007e8000e901d72 */
[----:B------:R3:W-:Y:S04]  /*d450*/  LDGSTS.E.BYPASS.LTC128B.128 [R20+0x3c00], desc[UR50][R6.64+0x80], !P4 ;  /* 0x03c0008006147fae */ /* 0x0007e8000e101d72 */
[----:B------:R3:W-:Y:S04]  /*d460*/  LDGSTS.E.BYPASS.LTC128B.128 [R20+0x6c00], desc[UR50][R6.64+0x100], !P3 ;  /* 0x06c0010006147fae */ /* 0x0007e8000d901d72 */
[----:B------:R3:W-:Y:S01]  /*d470*/  LDGSTS.E.BYPASS.LTC128B.128 [R20+0x9c00], desc[UR50][R6.64+0x180], !P1 ;  /* 0x09c0018006147fae */ /* 0x0007e2000c901d72 */
[----:B0-----:R-:W-:Y:S01]  /*d480*/  IMAD.X R9, RZ, RZ, R4, P0 ;  /* 0x000000ffff097224 */ /* 0x001fe200000e0604 */
[----:B------:R-:W-:-:S02]  /*d490*/  IADD3 R4, P0, R14, R0, RZ ;  /* 0x000000000e047210 */ /* 0x000fc40007f1e0ff */
[----:B------:R-:W-:Y:S04]  /*d4a0*/  SHFL.IDX PT, R25, R25, 0x5, 0x181f ;  /* 0x00b81f0019197f89 */ /* 0x000fe800000e0000 */
[----:B------:R-:W0:Y:S01]  /*d4b0*/  SHFL.IDX PT, R14, R17, 0x4, 0x181f ;  /* 0x00981f00110e7f89 */ /* 0x000e2200000e0000 */
[----:B------:R-:W-:-:S03]  /*d4c0*/  IMAD.X R5, RZ, RZ, R5, P0 ;  /* 0x000000ffff057224 */ /* 0x000fc600000e0605 */
[----:B------:R3:W-:Y:S04]  /*d4d0*/  LDGSTS.E.BYPASS.LTC128B.128 [R20+0x1400], desc[UR50][R8.64], !P5 ;  /* 0x0140000008147fae */ /* 0x0007e8000e901d72 */
[----:B------:R3:W-:Y:S04]  /*d4e0*/  LDGSTS.E.BYPASS.LTC128B.128 [R20+0x4400], desc[UR50][R8.64+0x80], !P4 ;  /* 0x0440008008147fae */ /* 0x0007e8000e101d72 */
[----:B------:R3:W-:Y:S04]  /*d4f0*/  LDGSTS.E.BYPASS.LTC128B.128 [R20+0x7400], desc[UR50][R8.64+0x100], !P3 ;  /* 0x0740010008147fae */ /* 0x0007e8000d901d72 */
[----:B------:R3:W-:Y:S04]  /*d500*/  LDGSTS.E.BYPASS.LTC128B.128 [R20+0xa400], desc[UR50][R8.64+0x180], !P1 ;  /* 0x0a40018008147fae */ /* 0x0007e8000c901d72 */
[----:B------:R3:W-:Y:S01]  /*d510*/  LDGSTS.E.BYPASS.LTC128B.128 [R20+0x1c00], desc[UR50][R4.64], !P5 ;  /* 0x01c0000004147fae */ /* 0x0007e2000e901d72 */
[----:B0-----:R-:W-:-:S03]  /*d520*/  IADD3 R2, P0, R14, R0, RZ ;  /* 0x000000000e027210 */ /* 0x001fc60007f1e0ff */
[----:B------:R3:W-:Y:S02]  /*d530*/  LDGSTS.E.BYPASS.LTC128B.128 [R20+0x4c00], desc[UR50][R4.64+0x80], !P4 ;  /* 0x04c0008004147fae */ /* 0x0007e4000e101d72 */
[----:B------:R-:W-:Y:S02]  /*d540*/  IMAD.X R3, RZ, RZ, R3, P0 ;  /* 0x000000ffff037224 */ /* 0x000fe400000e0603 */
[----:B------:R3:W-:Y:S04]  /*d550*/  LDGSTS.E.BYPASS.LTC128B.128 [R20+0x7c00], desc[UR50][R4.64+0x100], !P3 ;  /* 0x07c0010004147fae */ /* 0x0007e8000d901d72 */
[----:B------:R3:W-:Y:S04]  /*d560*/  LDGSTS.E.BYPASS.LTC128B.128 [R20+0xac00], desc[UR50][R4.64+0x180], !P1 ;  /* 0x0ac0018004147fae */ /* 0x0007e8000c901d72 */
[----:B------:R3:W-:Y:S04]  /*d570*/  LDGSTS.E.BYPASS.LTC128B.128 [R20+0x2400], desc[UR50][R2.64], !P5 ;  /* 0x0240000002147fae */ /* 0x0007e8000e901d72 */
[----:B------:R3:W-:Y:S04]  /*d580*/  LDGSTS.E.BYPASS.LTC128B.128 [R20+0x5400], desc[UR50][R2.64+0x80], !P4 ;  /* 0x0540008002147fae */ /* 0x0007e8000e101d72 */
[----:B------:R3:W-:Y:S04]  /*d590*/  LDGSTS.E.BYPASS.LTC128B.128 [R20+0x8400], desc[UR50][R2.64+0x100], !P3 ;  /* 0x0840010002147fae */ /* 0x0007e8000d901d72 */
[----:B------:R3:W-:Y:S04]  /*d5a0*/  LDGSTS.E.BYPASS.LTC128B.128 [R20+0xb400], desc[UR50][R2.64+0x180], !P1 ;  /* 0x0b40018002147fae */ /* 0x0007e8000c901d72 */
[----:B------:R3:W0:Y:S02]  /*d5b0*/  SHFL.IDX PT, R14, R17, 0x5, 0x181f ;  /* 0x00b81f00110e7f89 */ /* 0x00062400000e0000 */
.L_x_604:
[----:B0--3--:R-:W-:-:S04]  /*d5c0*/  IADD3 R2, P0, R14, R0, RZ ;  /* 0x000000000e027210 */ /* 0x009fc80007f1e0ff */
        /* <DEDUP_REMOVED lines=10> */
.L_x_491:
        /* <DEDUP_REMOVED lines=11> */
.L_x_492:
[----:B------:R0:W-:Y:S01]  /*d720*/  SYNCS.ARRIVE.TRANS64.A1T0 RZ, [R10+URZ+0x22850], RZ ;  /* 0x022850ff0aff79a7 */ /* 0x0001e2000810003f */
[----:B------:R-:W-:Y:S05]  /*d730*/  @P2 BRA `(.L_x_493) ;  /* 0xfffffff000942947 */ /* 0x000fea000383ffff */
.L_x_480:
[----:B------:R-:W-:Y:S05]  /*d740*/  BSYNC B0 ;  /* 0x0000000000007941 */ /* 0x000fea0003800000 */
.L_x_479:
[----:B------:R-:W3:Y:S01]  /*d750*/  S2R R2, SR_TID.X ;  /* 0x0000000000027919 */ /* 0x000ee20000002100 */
[----:B------:R-:W-:Y:S01]  /*d760*/  VIADD R24, R24, 0x1 ;  /* 0x0000000118187836 */ /* 0x000fe20000000000 */
[----:B------:R-:W-:Y:S04]  /*d770*/  BSSY B0, `(.L_x_494) ;  /* 0x0000012000007945 */ /* 0x000fe80003800000 */
[----:B------:R-:W-:-:S04]  /*d780*/  ISETP.NE.AND P0, PT, R24, 0x2, PT ;  /* 0x000000021800780c */ /* 0x000fc80003f05270 */
[----:B------:R-:W-:Y:S02]  /*d790*/  SEL R5, RZ, 0x1, P0 ;  /* 0x00000001ff057807 */ /* 0x000fe40000000000 */
[----:B---3--:R-:W-:-:S04]  /*d7a0*/  LOP3.LUT R2, R2, 0x7f, RZ, 0xc0, !PT ;  /* 0x0000007f02027812 */ /* 0x008fc800078ec0ff */
[----:B------:R-:W-:-:S13]  /*d7b0*/  ISETP.NE.AND P1, PT, R2, RZ, PT ;  /* 0x000000ff0200720c */ /* 0x000fda0003f25270 */
[----:B------:R-:W-:Y:S05]  /*d7c0*/  @P1 BRA `(.L_x_495) ;  /* 0x0000000000301947 */ /* 0x000fea0003800000 */
[----:B------:R-:W3:Y:S01]  /*d7d0*/  S2R R7, SR_LANEID ;  /* 0x0000000000077919 */ /* 0x000ee20000000000 */
[----:B------:R-:W-:Y:S01]  /*d7e0*/  VOTEU.ANY UR4, UPT, PT ;  /* 0x0000000000047886 */ /* 0x000fe200038e0100 */
[----:B------:R-:W4:Y:S01]  /*d7f0*/  LDC.64 R2, c[0x0][0xc60] ;  /* 0x00031800ff027b82 */ /* 0x000f220000000a00 */
[----:B------:R-:W3:Y:S02]  /*d800*/  FLO.U32 R0, UR4 ;  /* 0x0000000400007d00 */ /* 0x000ee400080e0000 */
[----:B---3--:R-:W-:-:S06]  /*d810*/  ISETP.EQ.U32.AND P1, PT, R0, R7, PT ;  /* 0x000000070000720c */ /* 0x008fcc0003f22070 */
[----:B------:R-:W4:Y:S07]  /*d820*/  POPC R7, UR4 ;  /* 0x0000000400077d09 */ /* 0x000f2e0008000000 */
[----:B----4-:R-:W3:Y:S01]  /*d830*/  @P1 ATOMG.E.ADD.STRONG.GPU PT, R3, desc[UR50][R2.64], R7 ;  /* 0x00000007020319a8 */ /* 0x010ee200081ee1f2 */
[----:B------:R-:W4:Y:S02]  /*d840*/  S2R R4, SR_LTMASK ;  /* 0x0000000000047919 */ /* 0x000f240000003900 */
[----:B----4-:R-:W-:-:S04]  /*d850*/  LOP3.LUT R4, R4, UR4, RZ, 0xc0, !PT ;  /* 0x0000000404047c12 */ /* 0x010fc8000f8ec0ff */
[----:B------:R-:W4:Y:S01]  /*d860*/  POPC R9, R4 ;  /* 0x0000000400097309 */ /* 0x000f220000000000 */
[----:B---3--:R-:W4:Y:S02]  /*d870*/  SHFL.IDX PT, R0, R3, R0, 0x1f ;  /* 0x00001f0003007589 */ /* 0x008f2400000e0000 */
[----:B----4-:R-:W-:-:S07]  /*d880*/  IADD3 R16, R0, UR38, R9 ;  /* 0x0000002600107c10 */ /* 0x010fce000fffe009 */
.L_x_495:
[----:B------:R-:W-:Y:S05]  /*d890*/  BSYNC B0 ;  /* 0x0000000000007941 */ /* 0x000fea0003800000 */
.L_x_494:
[----:B------:R-:W-:Y:S02]  /*d8a0*/  SEL R24, R24, RZ, P0 ;  /* 0x000000ff18187207 */ /* 0x000fe40000000000 */
[----:B------:R-:W-:-:S07]  /*d8b0*/  LOP3.LUT R26, R26, R5, RZ, 0x3c, !PT ;  /* 0x000000051a1a7212 */ /* 0x000fce00078e3cff */
.L_x_454:
[----:B------:R-:W-:Y:S05]  /*d8c0*/  BSYNC B7 ;  /* 0x0000000000077941 */ /* 0x000fea0003800000 */
.L_x_452:
[----:B------:R-:W-:-:S13]  /*d8d0*/  LOP3.LUT P0, RZ, R23, 0x200, RZ, 0xc0, !PT ;  /* 0x0000020017ff7812 */ /* 0x000fda000780c0ff */
[----:B------:R-:W-:Y:S05]  /*d8e0*/  @!P0 BRA `(.L_x_496) ;  /* 0x0000000000248947 */ /* 0x000fea0003800000 */
[----:B------:R-:W-:Y:S05]  /*d8f0*/  WARPSYNC.ALL ;  /* 0x0000000000007948 */ /* 0x000fea0003800000 */
[----:B------:R-:W3:Y:S08]  /*d900*/  S2UR UR5, SR_CgaCtaId ;  /* 0x00000000000579c3 */ /* 0x000ef00000008800 */
[----:B------:R-:W-:Y:S06]  /*d910*/  BAR.SYNC.DEFER_BLOCKING 0x5, 0x180 ;  /* 0x0146000000007b1d */ /* 0x000fec0000010000 */
[----:B------:R-:W-:-:S02]  /*d920*/  UMOV UR4, 0x400 ;  /* 0x0000040000047882 */ /* 0x000fc40000000000 */
[----:B---3--:R-:W-:-:S06]  /*d930*/  ULEA UR4, UR5, UR4, 0x18 ;  /* 0x0000000405047291 */ /* 0x008fcc000f8ec03f */
[----:B------:R-:W-:-:S05]  /*d940*/  IMAD.U32 R22, RZ, RZ, UR4 ;  /* 0x00000004ff167e24 */ /* 0x000fca000f8e00ff */
[----:B------:R3:W4:Y:S01]  /*d950*/  LDS.128 R16, [R22+0x228d0] ;  /* 0x0228d00016107984 */ /* 0x0007220000000c00 */
[----:B------:R-:W-:Y:S06]  /*d960*/  BAR.ARV 0x4, 0x180 ;  /* 0x0106000000007b1d */ /* 0x000fec0000002000 */
[----:B------:R-:W-:Y:S05]  /*d970*/  BRA `(.L_x_497) ;  /* 0x0000000800407947 */ /* 0x000fea0003800000 */
.L_x_496:
[----:B------:R-:W3:Y:S01]  /*d980*/  S2R R0, SR_TID.X ;  /* 0x0000000000007919 */ /* 0x000ee20000002100 */
[----:B------:R-:W-:Y:S01]  /*d990*/  UMOV UR4, 0xffffffff ;  /* 0xffffffff00047882 */ /* 0x000fe20000000000 */
[----:B---3--:R-:W-:-:S04]  /*d9a0*/  LOP3.LUT R8, R0, 0x1f, RZ, 0xc0, !PT ;  /* 0x0000001f00087812 */ /* 0x008fc800078ec0ff */
[----:B------:R-:W-:Y:S01]  /*d9b0*/  ISETP.NE.AND P0, PT, R8, 0x1f, PT ;  /* 0x0000001f0800780c */ /* 0x000fe20003f05270 */
[----:B------:R-:W-:-:S12]  /*d9c0*/  BRA.DIV UR4, `(.L_x_498) ;  /* 0x0000003a04887947 */ /* 0x000fd8000b800000 */
[----:B------:R-:W-:Y:S01]  /*d9d0*/  IMAD.IADD R5, R19, 0x1, R8 ;  /* 0x0000000113057824 */ /* 0x000fe200078e0208 */
[----:B------:R-:W-:-:S04]  /*d9e0*/  ULDC UR4, c[0x0][0xc3c] ;  /* 0x00030f0000047ab9 */ /* 0x000fc80000000800 */
[----:B------:R-:W-:-:S13]  /*d9f0*/  ISETP.GE.OR P1, PT, R5, UR4, !P0 ;  /* 0x0000000405007c0c */ /* 0x000fda000c726670 */
[----:B------:R-:W3:Y:S02]  /*da00*/  @!P1 LDC.64 R2, c[0x0][0xc80] ;  /* 0x00032000ff029b82 */ /* 0x000ee40000000a00 */
[----:B---3--:R-:W-:-:S06]  /*da10*/  @!P1 IMAD.WIDE R2, R5, 0x4, R2 ;  /* 0x0000000405029825 */ /* 0x008fcc00078e0202 */
[----:B------:R-:W3:Y:S01]  /*da20*/  @!P1 LDG.E R2, desc[UR50][R2.64] ;  /* 0x0000003202029981 */ /* 0x000ee2000c1e1900 */
[----:B------:R-:W-:Y:S01]  /*da30*/  IMAD.MOV.U32 R4, RZ, RZ, RZ ;  /* 0x000000ffff047224 */ /* 0x000fe200078e00ff */
[C---:B------:R-:W-:Y:S02]  /*da40*/  ISETP.GE.U32.AND P2, PT, R8.reuse, 0x2, PT ;  /* 0x000000020800780c */ /* 0x040fe40003f46070 */
[C---:B------:R-:W-:Y:S01]  /*da50*/  ISETP.GE.U32.AND P3, PT, R8.reuse, 0x4, PT ;  /* 0x000000040800780c */ /* 0x040fe20003f66070 */
[----:B------:R-:W-:Y:S01]  /*da60*/  SHFL.IDX PT, R0, R16, 0x1, 0x1f ;  /* 0x00201f0010007f89 */ /* 0x000fe200000e0000 */
[C---:B------:R-:W-:Y:S02]  /*da70*/  ISETP.GE.U32.AND P4, PT, R8.reuse, 0x8, PT ;  /* 0x000000080800780c */ /* 0x040fe40003f86070 */
[C---:B------:R-:W-:Y:S01]  /*da80*/  ISETP.GE.U32.AND P5, PT, R8.reuse, 0x10, PT ;  /* 0x000000100800780c */ /* 0x040fe20003fa6070 */
[----:B---3--:R-:W-:Y:S01]  /*da90*/  @!P1 IMAD.MOV.U32 R4, RZ, RZ, R2 ;  /* 0x000000ffff049224 */ /* 0x008fe200078e0002 */
[----:B------:R-:W-:-:S04]  /*daa0*/  ISETP.NE.AND P1, PT, R8, RZ, PT ;  /* 0x000000ff0800720c */ /* 0x000fc80003f25270 */
[----:B------:R-:W3:Y:S02]  /*dab0*/  SHFL.UP PT, R14, R4, 0x1, RZ ;  /* 0x04200000040e7989 */ /* 0x000ee400000e00ff */
[----:B---3--:R-:W-:-:S05]  /*dac0*/  SEL R5, R14, RZ, P1 ;  /* 0x000000ff0e057207 */ /* 0x008fca0000800000 */
[----:B------:R-:W-:Y:S02]  /*dad0*/  IMAD.IADD R6, R4, 0x1, R5 ;  /* 0x0000000104067824 */ /* 0x000fe400078e0205 */
[----:B------:R-:W-:Y:S04]  /*dae0*/  SHFL.IDX PT, R5, R16, RZ, 0x1f ;  /* 0x00001fff10057589 */ /* 0x000fe800000e0000 */
[----:B------:R-:W3:Y:S02]  /*daf0*/  SHFL.UP PT, R14, R6, 0x2, RZ ;  /* 0x04400000060e7989 */ /* 0x000ee400000e00ff */
[----:B---3--:R-:W-:-:S05]  /*db00*/  SEL R7, R14, RZ, P2 ;  /* 0x000000ff0e077207 */ /* 0x008fca0001000000 */
[----:B------:R-:W-:-:S05]  /*db10*/  IMAD.IADD R7, R6, 0x1, R7 ;  /* 0x0000000106077824 */ /* 0x000fca00078e0207 */
[----:B------:R-:W3:Y:S02]  /*db20*/  SHFL.UP PT, R14, R7, 0x4, RZ ;  /* 0x04800000070e7989 */ /* 0x000ee400000e00ff */
[----:B---3--:R-:W-:-:S05]  /*db30*/  SEL R2, R14, RZ, P3 ;  /* 0x000000ff0e027207 */ /* 0x008fca0001800000 */
[----:B------:R-:W-:-:S05]  /*db40*/  IMAD.IADD R2, R7, 0x1, R2 ;  /* 0x0000000107027824 */ /* 0x000fca00078e0202 */
[----:B------:R-:W3:Y:S02]  /*db50*/  SHFL.UP PT, R14, R2, 0x8, RZ ;  /* 0x05000000020e7989 */ /* 0x000ee400000e00ff */
[----:B---3--:R-:W-:-:S04]  /*db60*/  SEL R3, R14, RZ, P4 ;  /* 0x000000ff0e037207 */ /* 0x008fc80002000000 */
[----:B------:R-:W-:-:S05]  /*db70*/  IADD3 R3, R2, R3, RZ ;  /* 0x0000000302037210 */ /* 0x000fca0007ffe0ff */
[----:B------:R-:W3:Y:S02]  /*db80*/  SHFL.UP PT, R14, R3, 0x10, RZ ;  /* 0x06000000030e7989 */ /* 0x000ee400000e00ff */
[----:B---3--:R-:W-:-:S05]  /*db90*/  SEL R6, R14, RZ, P5 ;  /* 0x000000ff0e067207 */ /* 0x008fca0002800000 */
[----:B------:R-:W-:-:S05]  /*dba0*/  IMAD.IADD R6, R3, 0x1, R6 ;  /* 0x0000000103067824 */ /* 0x000fca00078e0206 */
[----:B------:R3:W4:Y:S02]  /*dbb0*/  SHFL.IDX PT, R14, R6, 0x1f, 0x1f ;  /* 0x03e01f00060e7f89 */ /* 0x00072400000e0000 */
.L_x_614:
[----:B------:R-:W-:Y:S02]  /*dbc0*/  ULDC UR4, c[0x0][0xc38] ;  /* 0x00030e0000047ab9 */ /* 0x000fe40000000800 */
[----:B------:R-:W-:-:S04]  /*dbd0*/  IMAD.U32 R7, RZ, RZ, UR4 ;  /* 0x00000004ff077e24 */ /* 0x000fc8000f8e00ff */
[----:B----4-:R-:W-:-:S04]  /*dbe0*/  IMAD R3, R14, R7, RZ ;  /* 0x000000070e037224 */ /* 0x010fc800078e02ff */
[----:B------:R-:W-:-:S05]  /*dbf0*/  IMAD.IADD R8, R0, 0x1, R3 ;  /* 0x0000000100087824 */ /* 0x000fca00078e0203 */
[----:B------:R-:W-:-:S13]  /*dc00*/  ISETP.GT.AND P6, PT, R8, R5, PT ;  /* 0x000000050800720c */ /* 0x000fda0003fc4270 */
[----:B------:R-:W-:Y:S05]  /*dc10*/  @P6 BRA `(.L_x_499) ;  /* 0x00000000009c6947 */ /* 0x000fea0003800000 */
.L_x_504:
[----:B------:R-:W4:Y:S01]  /*dc20*/  LDC R0, c[0x0][0xc3c] ;  /* 0x00030f00ff007b82 */ /* 0x000f220000000800 */
[----:B------:R-:W-:-:S05]  /*dc30*/  VIADD R19, R19, 0x1f ;  /* 0x0000001f13137836 */ /* 0x000fca0000000000 */
[----:B----4-:R-:W-:-:S13]  /*dc40*/  ISETP.GE.AND P6, PT, R19, R0, PT ;  /* 0x000000001300720c */ /* 0x010fda0003fc6270 */
[----:B0-----:R-:W-:Y:S05]  /*dc50*/  @P6 BRA `(.L_x_500) ;  /* 0x0000000400446947 */ /* 0x001fea0003800000 */
[----:B------:R-:W4:Y:S01]  /*dc60*/  S2R R2, SR_TID.X ;  /* 0x0000000000027919 */ /* 0x000f220000002100 */
[----:B------:R-:W-:Y:S01]  /*dc70*/  BSSY B0, `(.L_x_501) ;  /* 0x0000009000007945 */ /* 0x000fe20003800000 */
[----:B------:R-:W-:Y:S01]  /*dc80*/  IMAD.MOV.U32 R4, RZ, RZ, RZ ;  /* 0x000000ffff047224 */ /* 0x000fe200078e00ff */
[----:B----4-:R-:W-:-:S05]  /*dc90*/  LOP3.LUT R2, R2, 0x1f, RZ, 0xc0, !PT ;  /* 0x0000001f02027812 */ /* 0x010fca00078ec0ff */
[----:B------:R-:W-:-:S05]  /*dca0*/  IMAD.IADD R7, R19, 0x1, R2 ;  /* 0x0000000113077824 */ /* 0x000fca00078e0202 */
[----:B------:R-:W-:-:S13]  /*dcb0*/  ISETP.GE.OR P6, PT, R7, R0, !P0 ;  /* 0x000000000700720c */ /* 0x000fda00047c6670 */
[----:B------:R-:W-:Y:S05]  /*dcc0*/  @P6 BRA `(.L_x_502) ;  /* 0x00000000000c6947 */ /* 0x000fea0003800000 */
[----:B------:R-:W4:Y:S02]  /*dcd0*/  LDC.64 R2, c[0x0][0xc80] ;  /* 0x00032000ff027b82 */ /* 0x000f240000000a00 */
[----:B----4-:R-:W-:-:S05]  /*dce0*/  IMAD.WIDE R2, R7, 0x4, R2 ;  /* 0x0000000407027825 */ /* 0x010fca00078e0202 */
[----:B------:R4:W5:Y:S02]  /*dcf0*/  LDG.E R4, desc[UR50][R2.64] ;  /* 0x0000003202047981 */ /* 0x000964000c1e1900 */
.L_x_502:
[----:B------:R-:W-:Y:S05]  /*dd00*/  BSYNC B0 ;  /* 0x0000000000007941 */ /* 0x000fea0003800000 */
.L_x_501:
[----:B------:R-:W-:-:S03]  /*dd10*/  UMOV UR4, 0xffffffff ;  /* 0xffffffff00047882 */ /* 0x000fc60000000000 */
[----:B------:R-:W-:Y:S05]  /*dd20*/  BRA.DIV UR4, `(.L_x_503) ;  /* 0x0000003a04d47947 */ /* 0x000fea000b800000 */
[----:B-----5:R-:W0:Y:S02]  /*dd30*/  SHFL.UP PT, R14, R4, 0x1, RZ ;  /* 0x04200000040e7989 */ /* 0x020e2400000e00ff */
[----:B0-----:R-:W-:-:S05]  /*dd40*/  SEL R13, R14, RZ, P1 ;  /* 0x000000ff0e0d7207 */ /* 0x001fca0000800000 */
[----:B------:R-:W-:-:S05]  /*dd50*/  IMAD.IADD R13, R4, 0x1, R13 ;  /* 0x00000001040d7824 */ /* 0x000fca00078e020d */
[----:B------:R-:W0:Y:S02]  /*dd60*/  SHFL.UP PT, R14, R13, 0x2, RZ ;  /* 0x044000000d0e7989 */ /* 0x000e2400000e00ff */
[----:B0-----:R-:W-:-:S05]  /*dd70*/  SEL R0, R14, RZ, P2 ;  /* 0x000000ff0e007207 */ /* 0x001fca0001000000 */
[----:B------:R-:W-:-:S05]  /*dd80*/  IMAD.IADD R0, R13, 0x1, R0 ;  /* 0x000000010d007824 */ /* 0x000fca00078e0200 */
[----:B------:R-:W4:Y:S02]  /*dd90*/  SHFL.UP PT, R14, R0, 0x4, RZ ;  /* 0x04800000000e7989 */ /* 0x000f2400000e00ff */
[----:B----4-:R-:W-:-:S05]  /*dda0*/  SEL R3, R14, RZ, P3 ;  /* 0x000000ff0e037207 */ /* 0x010fca0001800000 */
[----:B------:R-:W-:-:S05]  /*ddb0*/  IMAD.IADD R2, R0, 0x1, R3 ;  /* 0x0000000100027824 */ /* 0x000fca00078e0203 */
[----:B------:R-:W0:Y:S02]  /*ddc0*/  SHFL.UP PT, R14, R2, 0x8, RZ ;  /* 0x05000000020e7989 */ /* 0x000e2400000e00ff */
[----:B0-----:R-:W-:-:S04]  /*ddd0*/  SEL R3, R14, RZ, P4 ;  /* 0x000000ff0e037207 */ /* 0x001fc80002000000 */
[----:B------:R-:W-:-:S05]  /*dde0*/  IADD3 R3, R2, R3, RZ ;  /* 0x0000000302037210 */ /* 0x000fca0007ffe0ff */
[----:B------:R-:W3:Y:S02]  /*ddf0*/  SHFL.UP PT, R14, R3, 0x10, RZ ;  /* 0x06000000030e7989 */ /* 0x000ee400000e00ff */
[----:B---3--:R-:W-:-:S05]  /*de00*/  SEL R6, R14, RZ, P5 ;  /* 0x000000ff0e067207 */ /* 0x008fca0002800000 */
[----:B------:R-:W-:-:S05]  /*de10*/  IMAD.IADD R6, R3, 0x1, R6 ;  /* 0x0000000103067824 */ /* 0x000fca00078e0206 */
[----:B------:R0:W3:Y:S02]  /*de20*/  SHFL.IDX PT, R14, R6, 0x1f, 0x1f ;  /* 0x03e01f00060e7f89 */ /* 0x0000e400000e0000 */
.L_x_622:
[----:B------:R-:W-:Y:S02]  /*de30*/  ULDC UR4, c[0x0][0xc38] ;  /* 0x00030e0000047ab9 */ /* 0x000fe40000000800 */
[----:B------:R-:W-:-:S04]  /*de40*/  IMAD.U32 R7, RZ, RZ, UR4 ;  /* 0x00000004ff077e24 */ /* 0x000fc8000f8e00ff */
[----:B---3--:R-:W-:-:S04]  /*de50*/  IMAD R3, R14, R7, RZ ;  /* 0x000000070e037224 */ /* 0x008fc800078e02ff */
[----:B------:R-:W-:-:S05]  /*de60*/  IMAD.IADD R8, R3, 0x1, R8 ;  /* 0x0000000103087824 */ /* 0x000fca00078e0208 */
[----:B------:R-:W-:-:S13]  /*de70*/  ISETP.GT.AND P6, PT, R8, R5, PT ;  /* 0x000000050800720c */ /* 0x000fda0003fc4270 */
[----:B------:R-:W-:Y:S05]  /*de80*/  @!P6 BRA `(.L_x_504) ;  /* 0xfffffffc0064e947 */ /* 0x000fea000383ffff */
.L_x_499:
[----:B------:R-:W-:Y:S01]  /*de90*/  IMAD.IADD R8, R8, 0x1, -R3 ;  /* 0x0000000108087824 */ /* 0x000fe200078e0a03 */
[----:B------:R-:W-:-:S03]  /*dea0*/  UMOV UR4, 0xffffffff ;  /* 0xffffffff00047882 */ /* 0x000fc60000000000 */
[----:B------:R-:W-:-:S05]  /*deb0*/  IMAD R0, R6, R7, R8 ;  /* 0x0000000706007224 */ /* 0x000fca00078e0208 */
[----:B------:R-:W-:Y:S01]  /*dec0*/  ISETP.GT.AND P6, PT, R0, R5, PT ;  /* 0x000000050000720c */ /* 0x000fe20003fc4270 */
[----:B------:R-:W-:-:S12]  /*ded0*/  BRA.DIV UR4, `(.L_x_505) ;  /* 0x0000003e04247947 */ /* 0x000fd8000b800000 */
[----:B------:R-:W-:-:S04]  /*dee0*/  VOTE.ANY R2, PT, !P6 ;  /* 0x0000000000027806 */ /* 0x000fc800070e0100 */
[----:B------:R-:W4:Y:S02]  /*def0*/  POPC R0, R2 ;  /* 0x0000000200007309 */ /* 0x000f240000000000 */
[----:B----4-:R4:W0:Y:S02]  /*df00*/  SHFL.IDX PT, R4, R4, R0, 0x1f ;  /* 0x00001f0004047589 */ /* 0x01082400000e0000 */
.L_x_626:
[----:B------:R-:W-:Y:S01]  /*df10*/  ISETP.NE.AND P0, PT, R2, RZ, PT ;  /* 0x000000ff0200720c */ /* 0x000fe20003f05270 */
[----:B------:R-:W-:-:S12]  /*df20*/  IMAD.MOV.U32 R14, RZ, RZ, RZ ;  /* 0x000000ffff0e7224 */ /* 0x000fd800078e00ff */
[----:B------:R-:W-:Y:S05]  /*df30*/  @!P0 BRA `(.L_x_506) ;  /* 0x0000000000108947 */ /* 0x000fea0003800000 */
[----:B------:R-:W-:Y:S01]  /*df40*/  UMOV UR4, 0xffffffff ;  /* 0xffffffff00047882 */ /* 0x000fe20000000000 */
[----:B------:R-:W-:Y:S02]  /*df50*/  VIADD R12, R0, 0xffffffff ;  /* 0xffffffff000c7836 */ /* 0x000fe40000000000 */
[----:B------:R-:W-:Y:S05]  /*df60*/  BRA.DIV UR4, `(.L_x_507) ;  /* 0x0000003e04487947 */ /* 0x000fea000b800000 */
[----:B------:R0:W0:Y:S02]  /*df70*/  SHFL.IDX PT, R14, R6, R12, 0x1f ;  /* 0x00001f0c060e7589 */ /* 0x00002400000e0000 */
.L_x_506:
[----:B0--3--:R-:W-:Y:S01]  /*df80*/  IABS R6, R4 ;  /* 0x0000000400067213 */ /* 0x009fe20000000000 */
[----:B------:R-:W-:Y:S02]  /*df90*/  IMAD R16, R14, R7, R8 ;  /* 0x000000070e107224 */ /* 0x000fe400078e0208 */
[----:B------:R-:W-:Y:S01]  /*dfa0*/  IMAD.IADD R19, R0, 0x1, R19 ;  /* 0x0000000100137824 */ /* 0x000fe200078e0213 */
[----:B------:R-:W0:Y:S08]  /*dfb0*/  I2F.RP R9, R6 ;  /* 0x0000000600097306 */ /* 0x000e300000209400 */
[----:B0-----:R-:W0:Y:S02]  /*dfc0*/  MUFU.RCP R9, R9 ;  /* 0x0000000900097308 */ /* 0x001e240000001000 */
[----:B0-----:R-:W-:-:S06]  /*dfd0*/  VIADD R2, R9, 0xffffffe ;  /* 0x0ffffffe09027836 */ /* 0x001fcc0000000000 */
[----:B------:R0:W3:Y:S02]  /*dfe0*/  F2I.FTZ.U32.TRUNC.NTZ R3, R2 ;  /* 0x0000000200037305 */ /* 0x0000e4000021f000 */
[----:B0-----:R-:W-:Y:S02]  /*dff0*/  IMAD.MOV.U32 R2, RZ, RZ, RZ ;  /* 0x000000ffff027224 */ /* 0x001fe400078e00ff */
[----:B---3--:R-:W-:-:S04]  /*e000*/  IMAD.MOV R7, RZ, RZ, -R3 ;  /* 0x000000ffff077224 */ /* 0x008fc800078e0a03 */
[----:B------:R-:W-:-:S04]  /*e010*/  IMAD R7, R7, R6, RZ ;  /* 0x0000000607077224 */ /* 0x000fc800078e02ff */
[----:B------:R-:W-:Y:S01]  /*e020*/  IMAD.HI.U32 R3, R3, R7, R2 ;  /* 0x0000000703037227 */ /* 0x000fe200078e0002 */
[----:B------:R-:W-:Y:S02]  /*e030*/  IADD3 R7, R5, -R16, RZ ;  /* 0x8000001005077210 */ /* 0x000fe40007ffe0ff */
[----:B------:R-:W-:Y:S02]  /*e040*/  IABS R5, R4 ;  /* 0x0000000400057213 */ /* 0x000fe40000000000 */
[----:B------:R-:W-:-:S03]  /*e050*/  IABS R2, R7 ;  /* 0x0000000700027213 */ /* 0x000fc60000000000 */
[----:B------:R-:W-:Y:S02]  /*e060*/  IMAD.MOV R5, RZ, RZ, -R5 ;  /* 0x000000ffff057224 */ /* 0x000fe400078e0a05 */
[----:B------:R-:W-:-:S04]  /*e070*/  IMAD.HI.U32 R3, R3, R2, RZ ;  /* 0x0000000203037227 */ /* 0x000fc800078e00ff */
[----:B------:R-:W-:Y:S01]  /*e080*/  IMAD R5, R3, R5, R2 ;  /* 0x0000000503057224 */ /* 0x000fe200078e0202 */
[----:B------:R-:W-:-:S04]  /*e090*/  LOP3.LUT R2, R7, R4, RZ, 0x3c, !PT ;  /* 0x0000000407027212 */ /* 0x000fc800078e3cff */
[----:B------:R-:W-:Y:S02]  /*e0a0*/  ISETP.GT.U32.AND P1, PT, R6, R5, PT ;  /* 0x000000050600720c */ /* 0x000fe40003f24070 */
[----:B------:R-:W-:-:S11]  /*e0b0*/  ISETP.GE.AND P2, PT, R2, RZ, PT ;  /* 0x000000ff0200720c */ /* 0x000fd60003f46270 */
[----:B------:R-:W-:Y:S02]  /*e0c0*/  @!P1 IMAD.IADD R5, R5, 0x1, -R6 ;  /* 0x0000000105059824 */ /* 0x000fe400078e0a06 */
[----:B------:R-:W-:Y:S01]  /*e0d0*/  @!P1 VIADD R3, R3, 0x1 ;  /* 0x0000000103039836 */ /* 0x000fe20000000000 */
[----:B------:R-:W-:Y:S02]  /*e0e0*/  ISETP.NE.AND P1, PT, R4, RZ, PT ;  /* 0x000000ff0400720c */ /* 0x000fe40003f25270 */
[----:B------:R-:W-:-:S13]  /*e0f0*/  ISETP.GE.U32.AND P0, PT, R5, R6, PT ;  /* 0x000000060500720c */ /* 0x000fda0003f06070 */
[----:B------:R-:W-:-:S04]  /*e100*/  @P0 VIADD R3, R3, 0x1 ;  /* 0x0000000103030836 */ /* 0x000fc80000000000 */
[----:B------:R-:W-:Y:S01]  /*e110*/  @!P2 IMAD.MOV R3, RZ, RZ, -R3 ;  /* 0x000000ffff03a224 */ /* 0x000fe200078e0a03 */
[----:B------:R-:W-:-:S05]  /*e120*/  @!P1 LOP3.LUT R3, RZ, R4, RZ, 0x33, !PT ;  /* 0x00000004ff039212 */ /* 0x000fca00078e33ff */
[--C-:B------:R-:W-:Y:S02]  /*e130*/  IMAD.MOV R17, RZ, RZ, -R3.reuse ;  /* 0x000000ffff117224 */ /* 0x100fe400078e0a03 */
[----:B------:R-:W-:Y:S02]  /*e140*/  IMAD.MOV.U32 R18, RZ, RZ, R3 ;  /* 0x000000ffff127224 */ /* 0x000fe400078e0003 */
[----:B------:R-:W-:Y:S01]  /*e150*/  IMAD R17, R4, R17, R7 ;  /* 0x0000001104117224 */ /* 0x000fe200078e0207 */
[----:B------:R-:W-:Y:S06]  /*e160*/  BRA `(.L_x_508) ;  /* 0x00000000001c7947 */ /* 0x000fec0003800000 */
.L_x_500:
[----:B------:R-:W-:Y:S01]  /*e170*/  UMOV UR4, URZ ;  /* 0x0000003f00047c82 */ /* 0x000fe20008000000 */
[----:B------:R-:W-:Y:S01]  /*e180*/  UMOV UR5, URZ ;  /* 0x0000003f00057c82 */ /* 0x000fe20008000000 */
[----:B------:R-:W-:Y:S01]  /*e190*/  ULDC UR6, c[0x0][0xc3c] ;  /* 0x00030f0000067ab9 */ /* 0x000fe20000000800 */
[----:B------:R-:W-:Y:S01]  /*e1a0*/  IMAD.MOV.U32 R16, RZ, RZ, R5 ;  /* 0x000000ffff107224 */ /* 0x000fe200078e0005 */
[----:B------:R-:W-:Y:S01]  /*e1b0*/  MOV R17, UR4 ;  /* 0x0000000400117c02 */ /* 0x000fe20008000f00 */
[----:B------:R-:W-:Y:S02]  /*e1c0*/  IMAD.U32 R18, RZ, RZ, UR5 ;  /* 0x00000005ff127e24 */ /* 0x000fe4000f8e00ff */
[----:B------:R-:W-:-:S07]  /*e1d0*/  IMAD.U32 R19, RZ, RZ, UR6 ;  /* 0x00000006ff137e24 */ /* 0x000fce000f8e00ff */
.L_x_508:
[----:B----4-:R-:W4:Y:S01]  /*e1e0*/  S2R R0, SR_TID.X ;  /* 0x0000000000007919 */ /* 0x010f220000002100 */
[----:B------:R-:W-:Y:S05]  /*e1f0*/  WARPSYNC.ALL ;  /* 0x0000000000007948 */ /* 0x000fea0003800000 */
[----:B------:R-:W-:Y:S01]  /*e200*/  BAR.SYNC.DEFER_BLOCKING 0x4, 0x180 ;  /* 0x0106000000007b1d */ /* 0x000fe20000010000 */
[----:B----4-:R-:W-:-:S04]  /*e210*/  LOP3.LUT R0, R0, 0x1f, RZ, 0xc0, !PT ;  /* 0x0000001f00007812 */ /* 0x010fc800078ec0ff */
[----:B------:R-:W-:-:S13]  /*e220*/  ISETP.NE.AND P0, PT, R0, RZ, PT ;  /* 0x000000ff0000720c */ /* 0x000fda0003f05270 */
[----:B------:R-:W4:Y:S01]  /*e230*/  @!P0 S2R R3, SR_CgaCtaId ;  /* 0x0000000000038919 */ /* 0x000f220000008800 */
[----:B------:R-:W-:-:S04]  /*e240*/  @!P0 MOV R0, 0x400 ;  /* 0x0000040000008802 */ /* 0x000fc80000000f00 */
[----:B----4-:R-:W-:-:S05]  /*e250*/  @!P0 LEA R22, R3, R0, 0x18 ;  /* 0x0000000003168211 */ /* 0x010fca00078ec0ff */
[----:B------:R4:W-:Y:S01]  /*e260*/  @!P0 STS.128 [R22+0x228d0], R16 ;  /* 0x0228d01016008388 */ /* 0x0009e20000000c00 */
[----:B------:R-:W-:Y:S06]  /*e270*/  BAR.ARV 0x5, 0x180 ;  /* 0x0146000000007b1d */ /* 0x000fec0000002000 */
.L_x_497:
[----:B------:R-:W-:Y:S02]  /*e280*/  ULDC UR4, c[0x0][0xc3c] ;  /* 0x00030f0000047ab9 */ /* 0x000fe40000000800 */
[----:B----4-:R-:W-:-:S13]  /*e290*/  ISETP.GE.AND P0, PT, R19, UR4, PT ;  /* 0x0000000413007c0c */ /* 0x010fda000bf06270 */
[----:B------:R-:W-:Y:S05]  /*e2a0*/  @!P0 BRA `(.L_x_509) ;  /* 0xffffffbc00108947 */ /* 0x000fea000383ffff */
[----:B------:R-:W-:Y:S05]  /*e2b0*/  BSYNC B8 ;  /* 0x0000000000087941 */ /* 0x000fea0003800000 */
.L_x_448:
[----:B0-----:R-:W4:Y:S01]  /*e2c0*/  LDL.LU R0, [R1+0x24] ;  /* 0x0000240001007983 */ /* 0x001f220000300800 */
[----:B------:R-:W-:Y:S01]  /*e2d0*/  BSSY B0, `(.L_x_510) ;  /* 0x000000b000007945 */ /* 0x000fe20003800000 */
[----:B------:R-:W0:Y:S01]  /*e2e0*/  S2R R5, SR_CgaCtaId ;  /* 0x0000000000057919 */ /* 0x000e220000008800 */
[----:B----4-:R-:W-:-:S05]  /*e2f0*/  VIADD R0, R0, 0x1 ;  /* 0x0000000100007836 */ /* 0x010fca0000000000 */
[----:B------:R-:W-:-:S04]  /*e300*/  LEA.HI R2, R0, R0, RZ, 0x1 ;  /* 0x0000000000027211 */ /* 0x000fc800078f08ff */
[----:B------:R-:W-:Y:S02]  /*e310*/  LOP3.LUT R3, R2, 0xfffffffe, RZ, 0xc0, !PT ;  /* 0xfffffffe02037812 */ /* 0x000fe400078ec0ff */
[----:B------:R-:W-:-:S03]  /*e320*/  MOV R2, 0x400 ;  /* 0x0000040000027802 */ /* 0x000fc60000000f00 */
[----:B------:R-:W-:Y:S01]  /*e330*/  IMAD.IADD R0, R0, 0x1, -R3 ;  /* 0x0000000100007824 */ /* 0x000fe200078e0a03 */
[----:B0-----:R-:W-:-:S04]  /*e340*/  LEA R7, R5, R2, 0x18 ;  /* 0x0000000205077211 */ /* 0x001fc800078ec0ff */
[----:B------:R-:W-:-:S04]  /*e350*/  SHF.L.U32 R0, R0, 0x1f, RZ ;  /* 0x0000001f00007819 */ /* 0x000fc800000006ff */
[----:B------:R-:W0:Y:S02]  /*e360*/  SYNCS.PHASECHK.TRANS64.TRYWAIT P0, [R7+URZ+0x22820], R0 ;  /* 0x02282000070075a7 */ /* 0x000e24000800017f */
[----:B0-----:R-:W-:Y:S05]  /*e370*/  @!P0 BRA `(.L_x_511) ;  /* 0x0000003800688947 */ /* 0x001fea0003800000 */
.L_x_629:
[----:B------:R-:W-:Y:S05]  /*e380*/  BSYNC B0 ;  /* 0x0000000000007941 */ /* 0x000fea0003800000 */
.L_x_510:
[----:B------:R-:W-:-:S03]  /*e390*/  UMOV UR4, 0xffffffff ;  /* 0xffffffff00047882 */ /* 0x000fc60000000000 */
[----:B------:R-:W-:Y:S05]  /*e3a0*/  BRA.DIV UR4, `(.L_x_512) ;  /* 0x0000003a04707947 */ /* 0x000fea000b800000 */
[----:B0-----:R-:W0:Y:S02]  /*e3b0*/  S2R R0, SR_TID.X ;  /* 0x0000000000007919 */ /* 0x001e240000002100 */
[----:B0-----:R-:W-:-:S04]  /*e3c0*/  SHF.R.U32.HI R0, RZ, 0x5, R0 ;  /* 0x00000005ff007819 */ /* 0x001fc80000011600 */
[----:B------:R-:W-:-:S05]  /*e3d0*/  LOP3.LUT R0, R0, 0x3, RZ, 0xc0, !PT ;  /* 0x0000000300007812 */ /* 0x000fca00078ec0ff */
[----:B------:R0:W4:Y:S02]  /*e3e0*/  SHFL.IDX PT, R14, R0, RZ, 0x1f ;  /* 0x00001fff000e7589 */ /* 0x00012400000e0000 */
.L_x_632:
[----:B----4-:R-:W-:Y:S01]  /*e3f0*/  ISETP.NE.AND P0, PT, R14, RZ, PT ;  /* 0x000000ff0e00720c */ /* 0x010fe20003f05270 */
[----:B------:R-:W-:-:S12]  /*e400*/  BSSY B0, `(.L_x_513) ;  /* 0x0000024000007945 */ /* 0x000fd80003800000 */
[----:B------:R-:W-:Y:S05]  /*e410*/  @P0 BRA `(.L_x_514) ;  /* 0x0000000000880947 */ /* 0x000fea0003800000 */
[----:B------:R-:W-:-:S03]  /*e420*/  UMOV UR4, 0xffffffff ;  /* 0xffffffff00047882 */ /* 0x000fc60000000000 */
[----:B------:R-:W-:Y:S05]  /*e430*/  BRA.DIV UR4, `(.L_x_515) ;  /* 0x0000003a04807947 */ /* 0x000fea000b800000 */
[----:B------:R-:W-:-:S13]  /*e440*/  ELECT P6, URZ, PT ;  /* 0x00000000003f782f */ /* 0x000fda00038c0000 */
.L_x_635:
[----:B------:R-:W-:Y:S05]  /*e450*/  @!P6 BRA `(.L_x_514) ;  /* 0x000000000078e947 */ /* 0x000fea0003800000 */
[----:B------:R-:W-:-:S06]  /*e460*/  ULOP3.LUT UR4, UR37, 0x2, URZ, 0xfc, !UPT ;  /* 0x0000000225047892 */ /* 0x000fcc000f8efc3f */
[----:B0-----:R-:W-:-:S05]  /*e470*/  IMAD.U32 R0, RZ, RZ, UR4 ;  /* 0x00000004ff007e24 */ /* 0x001fca000f8e00ff */
[----:B------:R-:W-:-:S13]  /*e480*/  ISETP.NE.AND P0, PT, R0, 0x3, PT ;  /* 0x000000030000780c */ /* 0x000fda0003f05270 */
[----:B------:R-:W-:Y:S05]  /*e490*/  @!P0 BRA `(.L_x_516) ;  /* 0x0000000000048947 */ /* 0x000fea0003800000 */
[----:B------:R-:W-:Y:S01]  /*e4a0*/  BPT.TRAP 0x1 ;  /* 0x000000040000795c */ /* 0x000fe20000300000 */
.L_x_516:
[----:B------:R-:W-:Y:S01]  /*e4b0*/  IMAD R5, R24, 0x8, R7 ;  /* 0x0000000818057824 */ /* 0x000fe200078e0207 */
[----:B------:R-:W-:Y:S01]  /*e4c0*/  SHF.L.U32 R0, R26, 0x1f, RZ ;  /* 0x0000001f1a007819 */ /* 0x000fe200000006ff */
[----:B------:R-:W-:-:S03]  /*e4d0*/  VIADD R24, R24, 0x1 ;  /* 0x0000000118187836 */ /* 0x000fc60000000000 */
[----:B------:R-:W0:Y:S02]  /*e4e0*/  SYNCS.PHASECHK.TRANS64.TRYWAIT P1, [R5+URZ+0x22840], R0 ;  /* 0x02284000050075a7 */ /* 0x000e24000802017f */
[----:B------:R-:W-:-:S04]  /*e4f0*/  ISETP.NE.AND P2, PT, R24, 0x2, PT ;  /* 0x000000021800780c */ /* 0x000fc80003f45270 */
[----:B------:R-:W-:Y:S01]  /*e500*/  SEL R3, RZ, 0x1, P2 ;  /* 0x00000001ff037807 */ /* 0x000fe20001000000 */
[----:B0-----:R-:W-:Y:S08]  /*e510*/  @!P1 BRA `(.L_x_517) ;  /* 0x0000003800689947 */ /* 0x001ff00003800000 */
.L_x_636:
[----:B------:R-:W-:Y:S02]  /*e520*/  SEL R24, R24, RZ, P2 ;  /* 0x000000ff18187207 */ /* 0x000fe40001000000 */
[----:B------:R-:W-:Y:S01]  /*e530*/  LOP3.LUT R2, R26, R3, RZ, 0x3c, !PT ;  /* 0x000000031a027212 */ /* 0x000fe200078e3cff */
[----:B------:R-:W-:Y:S06]  /*e540*/  @!P0 BRA `(.L_x_518) ;  /* 0x0000000000048947 */ /* 0x000fec0003800000 */
[----:B------:R-:W-:Y:S01]  /*e550*/  BPT.TRAP 0x1 ;  /* 0x000000040000795c */ /* 0x000fe20000300000 */
.L_x_518:
[----:B------:R-:W-:Y:S01]  /*e560*/  IMAD R3, R24, 0x8, R7 ;  /* 0x0000000818037824 */ /* 0x000fe200078e0207 */
[----:B------:R-:W-:-:S04]  /*e570*/  SHF.L.U32 R2, R2, 0x1f, RZ ;  /* 0x0000001f02027819 */ /* 0x000fc800000006ff */
[----:B------:R-:W4:Y:S02]  /*e580*/  SYNCS.PHASECHK.TRANS64.TRYWAIT P1, [R3+URZ+0x22840], R2 ;  /* 0x02284002030075a7 */ /* 0x000f24000802017f */
[----:B----4-:R-:W-:Y:S05]  /*e590*/  @!P1 BRA `(.L_x_519) ;  /* 0x00000038005c9947 */ /* 0x010fea0003800000 */
.L_x_637:
[----:B------:R-:W-:Y:S05]  /*e5a0*/  @!P0 BRA `(.L_x_520) ;  /* 0x0000000000048947 */ /* 0x000fea0003800000 */
[----:B------:R-:W-:Y:S01]  /*e5b0*/  BPT.TRAP 0x1 ;  /* 0x000000040000795c */ /* 0x000fe20000300000 */
.L_x_520:
[----:B------:R-:W5:Y:S02]  /*e5c0*/  SYNCS.PHASECHK.TRANS64.TRYWAIT P1, [R5+URZ+0x22860], R0 ;  /* 0x02286000050075a7 */ /* 0x000f64000802017f */
[----:B-----5:R-:W-:Y:S05]  /*e5d0*/  @!P1 BRA `(.L_x_521) ;  /* 0x0000003800609947 */ /* 0x020fea0003800000 */
.L_x_638:
[----:B------:R-:W-:Y:S05]  /*e5e0*/  @!P0 BRA `(.L_x_522) ;  /* 0x0000000000048947 */ /* 0x000fea0003800000 */
[----:B------:R-:W-:Y:S01]  /*e5f0*/  BPT.TRAP 0x1 ;  /* 0x000000040000795c */ /* 0x000fe20000300000 */
.L_x_522:
[----:B------:R0:W0:Y:S02]  /*e600*/  SYNCS.PHASECHK.TRANS64.TRYWAIT P0, [R3+URZ+0x22860], R2 ;  /* 0x02286002030075a7 */ /* 0x000024000800017f */
[----:B0-----:R-:W-:Y:S05]  /*e610*/  @!P0 NANOSLEEP.SYNCS 0x989680 ;  /* 0x009896800000895d */ /* 0x001fea0003900000 */
[----:B------:R-:W0:Y:S02]  /*e620*/  @!P0 SYNCS.PHASECHK.TRANS64 P0, [R3+URZ+0x22860], R2 ;  /* 0x02286002030085a7 */ /* 0x000e24000800007f */
[----:B0-----:R-:W-:Y:S05]  /*e630*/  @!P0 BRA `(.L_x_522) ;  /* 0xfffffffc00f08947 */ /* 0x001fea000383ffff */
.L_x_514:
[----:B------:R-:W-:Y:S05]  /*e640*/  BSYNC B0 ;  /* 0x0000000000007941 */ /* 0x000fea0003800000 */
.L_x_513:
[----:B------:R-:W-:Y:S05]  /*e650*/  EXIT ;  /* 0x000000000000794d */ /* 0x000fea0003800000 */
.L_x_396:
[----:B0-----:R-:W-:-:S04]  /*e660*/  IMAD.U32 R3, RZ, RZ, UR45 ;  /* 0x0000002dff037e24 */ /* 0x001fc8000f8e00ff */
[----:B------:R0:W1:Y:S03]  /*e670*/  SYNCS.PHASECHK.TRANS64.TRYWAIT P0, [R3+URZ+0x22800], R0 ;  /* 0x02280000030075a7 */ /* 0x000066000800017f */
[----:B-1----:R-:W-:Y:S05]  /*e680*/  @!P0 NANOSLEEP.SYNCS 0x989680 ;  /* 0x009896800000895d */ /* 0x002fea0003900000 */
[----:B------:R-:W1:Y:S02]  /*e690*/  @!P0 SYNCS.PHASECHK.TRANS64 P0, [R3+URZ+0x22800], R0 ;  /* 0x02280000030085a7 */ /* 0x000e64000800007f */
[----:B-1----:R-:W-:Y:S05]  /*e6a0*/  @!P0 BRA `(.L_x_396) ;  /* 0xfffffffc00ec8947 */ /* 0x002fea000383ffff */
[----:B------:R-:W-:Y:S05]  /*e6b0*/  BRA `(.L_x_523) ;  /* 0xffffff3000547947 */ /* 0x000fea000383ffff */
.L_x_400:
[----:B-1----:R-:W-:-:S04]  /*e6c0*/  MOV R3, UR22 ;  /* 0x0000001600037c02 */ /* 0x002fc80008000f00 */
[----:B------:R1:W2:Y:S03]  /*e6d0*/  SYNCS.PHASECHK.TRANS64.TRYWAIT P1, [R3+URZ+0x22830], R8 ;  /* 0x02283008030075a7 */ /* 0x0002a6000802017f */
[----:B--2---:R-:W-:Y:S05]  /*e6e0*/  @!P1 NANOSLEEP.SYNCS 0x989680 ;  /* 0x009896800000995d */ /* 0x004fea0003900000 */
[----:B------:R-:W2:Y:S02]  /*e6f0*/  @!P1 SYNCS.PHASECHK.TRANS64 P1, [R3+URZ+0x22830], R8 ;  /* 0x02283008030095a7 */ /* 0x000ea4000802007f */
[----:B--2---:R-:W-:Y:S05]  /*e700*/  @!P1 BRA `(.L_x_400) ;  /* 0xfffffffc00ec9947 */ /* 0x004fea000383ffff */
[----:B------:R-:W-:Y:S05]  /*e710*/  BRA `(.L_x_399) ;  /* 0xffffff3000787947 */ /* 0x000fea000383ffff */
.L_x_405:
[----:B---3--:R-:W-:-:S04]  /*e720*/  IMAD.U32 R9, RZ, RZ, UR22 ;  /* 0x00000016ff097e24 */ /* 0x008fc8000f8e00ff */
[----:B------:R3:W4:Y:S03]  /*e730*/  SYNCS.PHASECHK.TRANS64.TRYWAIT P1, [R9+URZ+0x22850], R8 ;  /* 0x02285008090075a7 */ /* 0x000726000802017f */
[----:B----4-:R-:W-:Y:S05]  /*e740*/  @!P1 NANOSLEEP.SYNCS 0x989680 ;  /* 0x009896800000995d */ /* 0x010fea0003900000 */
[----:B------:R-:W4:Y:S02]  /*e750*/  @!P1 SYNCS.PHASECHK.TRANS64 P1, [R9+URZ+0x22850], R8 ;  /* 0x02285008090095a7 */ /* 0x000f24000802007f */
[----:B----4-:R-:W-:Y:S05]  /*e760*/  @!P1 BRA `(.L_x_405) ;  /* 0xfffffffc00ec9947 */ /* 0x010fea000383ffff */
[----:B------:R-:W-:Y:S05]  /*e770*/  BRA `(.L_x_404) ;  /* 0xffffff4c006c7947 */ /* 0x000fea000383ffff */
.L_x_411:
[----:B-1----:R-:W-:-:S04]  /*e780*/  IMAD.U32 R0, RZ, RZ, UR24 ;  /* 0x00000018ff007e24 */ /* 0x002fc8000f8e00ff */
[----:B------:R1:W2:Y:S03]  /*e790*/  SYNCS.PHASECHK.TRANS64.TRYWAIT P2, [R0+URZ+0x22830], R7 ;  /* 0x02283007000075a7 */ /* 0x0002a6000804017f */
[----:B--2---:R-:W-:Y:S05]  /*e7a0*/  @!P2 NANOSLEEP.SYNCS 0x989680 ;  /* 0x009896800000a95d */ /* 0x004fea0003900000 */
[----:B------:R-:W2:Y:S02]  /*e7b0*/  @!P2 SYNCS.PHASECHK.TRANS64 P2, [R0+URZ+0x22830], R7 ;  /* 0x022830070000a5a7 */ /* 0x000ea4000804007f */
[----:B--2---:R-:W-:Y:S05]  /*e7c0*/  @!P2 BRA `(.L_x_411) ;  /* 0xfffffffc00eca947 */ /* 0x004fea000383ffff */
[----:B------:R-:W-:Y:S05]  /*e7d0*/  BRA `(.L_x_410) ;  /* 0xffffff5000887947 */ /* 0x000fea000383ffff */
.L_x_416:
[----:B-1----:R-:W-:-:S04]  /*e7e0*/  IMAD.U32 R10, RZ, RZ, UR24 ;  /* 0x00000018ff0a7e24 */ /* 0x002fc8000f8e00ff */
[----:B------:R1:W2:Y:S03]  /*e7f0*/  SYNCS.PHASECHK.TRANS64.TRYWAIT P2, [R10+URZ+0x22850], R7 ;  /* 0x022850070a0075a7 */ /* 0x0002a6000804017f */
[----:B--2---:R-:W-:Y:S05]  /*e800*/  @!P2 NANOSLEEP.SYNCS 0x989680 ;  /* 0x009896800000a95d */ /* 0x004fea0003900000 */
[----:B------:R-:W2:Y:S02]  /*e810*/  @!P2 SYNCS.PHASECHK.TRANS64 P2, [R10+URZ+0x22850], R7 ;  /* 0x022850070a00a5a7 */ /* 0x000ea4000804007f */
[----:B--2---:R-:W-:Y:S05]  /*e820*/  @!P2 BRA `(.L_x_416) ;  /* 0xfffffffc00eca947 */ /* 0x004fea000383ffff */
[----:B------:R-:W-:Y:S05]  /*e830*/  BRA `(.L_x_415) ;  /* 0xffffff70002c7947 */ /* 0x000fea000383ffff */
.L_x_460:
[----:B------:R-:W-:Y:S01]  /*e840*/  SHF.R.U32.HI R9, RZ, 0x5, R21 ;  /* 0x00000005ff097819 */ /* 0x000fe20000011615 */
[----:B------:R-:W-:Y:S01]  /*e850*/  BSSY B0, `(.L_x_524) ;  /* 0x0000009000007945 */ /* 0x000fe20003800000 */
[----:B------:R-:W-:Y:S02]  /*e860*/  IMAD.MOV.U32 R12, RZ, RZ, RZ ;  /* 0x000000ffff0c7224 */ /* 0x000fe400078e00ff */
[----:B------:R-:W-:Y:S01]  /*e870*/  LOP3.LUT R9, R9, 0x3, RZ, 0xc0, !PT ;  /* 0x0000000309097812 */ /* 0x000fe200078ec0ff */
[----:B------:R-:W-:Y:S02]  /*e880*/  IMAD.MOV.U32 R11, RZ, RZ, 0x1f ;  /* 0x0000001fff0b7424 */ /* 0x000fe400078e00ff */
[----:B------:R-:W-:Y:S02]  /*e890*/  IMAD.MOV.U32 R15, RZ, RZ, -0x1 ;  /* 0xffffffffff0f7424 */ /* 0x000fe400078e00ff */
[----:B------:R-:W-:-:S07]  /*e8a0*/  IMAD.MOV.U32 R13, RZ, RZ, R9 ;  /* 0x000000ffff0d7224 */ /* 0x000fce00078e0009 */
[----:B0----5:R-:W-:Y:S05]  /*e8b0*/  WARPSYNC.COLLECTIVE R15, `(.L_x_525) ;  /* 0x000000000f087348 */ /* 0x021fea0003c00000 */
[----:B------:R1:W2:Y:S02]  /*e8c0*/  SHFL.IDX P6, R14, R13, R12, R11 ;  /* 0x0000000c0d0e7389 */ /* 0x0002a400000c000b */
[----:B012--5:R-:W-:Y:S01]  /*e8d0*/  ENDCOLLECTIVE ;  /* 0x000000000000791b */ /* 0x027fe20003800000 */
.L_x_525:
[----:B------:R-:W-:Y:S05]  /*e8e0*/  BSYNC B0 ;  /* 0x0000000000007941 */ /* 0x000fea0003800000 */
.L_x_524:
[----:B------:R-:W-:Y:S05]  /*e8f0*/  BRA `(.L_x_526) ;  /* 0xffffffc000cc7947 */ /* 0x000fea000383ffff */
.L_x_463:
[----:B0-----:R0:W1:Y:S02]  /*e900*/  SYNCS.PHASECHK.TRANS64.TRYWAIT P0, [R33+URZ+0x22840], R0 ;  /* 0x02284000210075a7 */ /* 0x001064000800017f */
[----:B-1----:R-:W-:Y:S05]  /*e910*/  @!P0 NANOSLEEP.SYNCS 0x989680 ;  /* 0x009896800000895d */ /* 0x002fea0003900000 */
[----:B------:R-:W1:Y:S02]  /*e920*/  @!P0 SYNCS.PHASECHK.TRANS64 P0, [R33+URZ+0x22840], R0 ;  /* 0x02284000210085a7 */ /* 0x000e64000800007f */
[----:B-1----:R-:W-:Y:S05]  /*e930*/  @!P0 BRA `(.L_x_463) ;  /* 0xfffffffc00f08947 */ /* 0x002fea000383ffff */
[----:B------:R-:W-:Y:S05]  /*e940*/  BRA `(.L_x_527) ;  /* 0xffffffc000f87947 */ /* 0x000fea000383ffff */
.L_x_464:
        /* <DEDUP_REMOVED lines=8> */
.L_x_529:
[----:B------:R-:W-:Y:S05]  /*e9d0*/  BSYNC B0 ;  /* 0x0000000000007941 */ /* 0x000fea0003800000 */
.L_x_528:
[----:B------:R-:W-:Y:S02]  /*e9e0*/  IMAD.MOV.U32 R13, RZ, RZ, R0 ;  /* 0x000000ffff0d7224 */ /* 0x000fe400078e0000 */
[----:B------:R-:W-:Y:S02]  /*e9f0*/  IMAD.MOV.U32 R12, RZ, RZ, RZ ;  /* 0x000000ffff0c7224 */ /* 0x000fe400078e00ff */
[----:B------:R-:W-:Y:S02]  /*ea00*/  IMAD.MOV.U32 R11, RZ, RZ, 0x181f ;  /* 0x0000181fff0b7424 */ /* 0x000fe400078e00ff */
[----:B------:R-:W-:Y:S02]  /*ea10*/  IMAD.MOV.U32 R15, RZ, RZ, -0x1 ;  /* 0xffffffffff0f7424 */ /* 0x000fe400078e00ff */
[----:B------:R-:W-:Y:S02]  /*ea20*/  IMAD.MOV.U32 R2, RZ, RZ, R14 ;  /* 0x000000ffff027224 */ /* 0x000fe400078e000e */
[----:B------:R-:W-:-:S07]  /*ea30*/  @P0 IMAD R7, R5, 0x2, R22 ;  /* 0x0000000205070824 */ /* 0x000fce00078e0216 */
[----:B------:R-:W-:Y:S05]  /*ea40*/  WARPSYNC.COLLECTIVE R15, `(.L_x_530) ;  /* 0x000000000f087348 */ /* 0x000fea0003c00000 */
[----:B------:R0:W1:Y:S02]  /*ea50*/  SHFL.IDX P6, R14, R13, R12, R11 ;  /* 0x0000000c0d0e7389 */ /* 0x00006400000c000b */
[----:B01----:R-:W-:Y:S01]  /*ea60*/  ENDCOLLECTIVE ;  /* 0x000000000000791b */ /* 0x003fe20003800000 */
.L_x_530:
[----:B------:R-:W-:Y:S01]  /*ea70*/  MOV R13, R4 ;  /* 0x00000004000d7202 */ /* 0x000fe20000000f00 */
[----:B------:R-:W-:Y:S02]  /*ea80*/  IMAD.MOV.U32 R12, RZ, RZ, 0x1 ;  /* 0x00000001ff0c7424 */ /* 0x000fe400078e00ff */
[----:B------:R-:W-:-:S07]  /*ea90*/  IMAD.MOV.U32 R3, RZ, RZ, R14 ;  /* 0x000000ffff037224 */ /* 0x000fce00078e000e */
[----:B------:R-:W-:Y:S05]  /*eaa0*/  WARPSYNC.COLLECTIVE R15, `(.L_x_531) ;  /* 0x000000000f087348 */ /* 0x000fea0003c00000 */
[----:B------:R0:W1:Y:S02]  /*eab0*/  SHFL.IDX P6, R14, R13, R12, R11 ;  /* 0x0000000c0d0e7389 */ /* 0x00006400000c000b */
[----:B01----:R-:W-:Y:S01]  /*eac0*/  ENDCOLLECTIVE ;  /* 0x000000000000791b */ /* 0x003fe20003800000 */
.L_x_531:
[----:B------:R-:W-:-:S05]  /*ead0*/  @P0 LEA R3, P1, R9, R3, 0x1 ;  /* 0x0000000309030211 */ /* 0x000fca00078208ff */
[----:B------:R-:W-:-:S05]  /*eae0*/  @P0 IMAD.X R2, RZ, RZ, R2, P1 ;  /* 0x000000ffff020224 */ /* 0x000fca00008e0602 */
[----:B------:R-:W-:Y:S01]  /*eaf0*/  @P0 LOP3.LUT R3, R3, R2, RZ, 0x3c, !PT ;  /* 0x0000000203030212 */ /* 0x000fe200078e3cff */
[----:B------:R-:W-:-:S03]  /*eb00*/  IMAD.MOV.U32 R13, RZ, RZ, R0 ;  /* 0x000000ffff0d7224 */ /* 0x000fc600078e0000 */
[----:B------:R-:W-:-:S04]  /*eb10*/  @P0 LOP3.LUT R2, R3, R2, RZ, 0x3c, !PT ;  /* 0x0000000203020212 */ /* 0x000fc800078e3cff */
[----:B------:R-:W-:-:S05]  /*eb20*/  @P0 LOP3.LUT R3, R3, R2, RZ, 0x3c, !PT ;  /* 0x0000000203030212 */ /* 0x000fca00078e3cff */
[----:B------:R-:W-:Y:S01]  /*eb30*/  @!PT LDS RZ, [RZ] ;  /* 0x00000000fffff984 */ /* 0x000fe20000000800 */
[----:B------:R-:W-:Y:S01]  /*eb40*/  @!PT LDS RZ, [RZ] ;  /* 0x00000000fffff984 */ /* 0x000fe20000000800 */
[----:B------:R-:W-:Y:S01]  /*eb50*/  @!PT LDS RZ, [RZ] ;  /* 0x00000000fffff984 */ /* 0x000fe20000000800 */
[----:B------:R0:W-:Y:S01]  /*eb60*/  @P0 LDGSTS.E.BYPASS.LTC128B.128 [R7+0x1c400], desc[UR50][R2.64], !P2 ;  /* 0x1c40000002070fae */ /* 0x0001e2000d101d72 */
[----:B------:R-:W-:Y:S01]  /*eb70*/  ISETP.GE.AND P0, PT, R32, 0x11, PT ;  /* 0x000000112000780c */ /* 0x000fe20003f06270 */
[----:B0-----:R-:W-:-:S12]  /*eb80*/  IMAD.MOV.U32 R2, RZ, RZ, R14 ;  /* 0x000000ffff027224 */ /* 0x001fd800078e000e */
[----:B------:R-:W-:Y:S05]  /*eb90*/  WARPSYNC.COLLECTIVE R15, `(.L_x_532) ;  /* 0x000000000f087348 */ /* 0x000fea0003c00000 */
[----:B------:R0:W1:Y:S02]  /*eba0*/  SHFL.IDX P6, R14, R13, R12, R11 ;  /* 0x0000000c0d0e7389 */ /* 0x00006400000c000b */
[----:B01----:R-:W-:Y:S01]  /*ebb0*/  ENDCOLLECTIVE ;  /* 0x000000000000791b */ /* 0x003fe20003800000 */
.L_x_532:
[----:B------:R-:W-:Y:S02]  /*ebc0*/  @P0 IMAD R7, R5, 0x2, R22 ;  /* 0x0000000205070824 */ /* 0x000fe400078e0216 */
[----:B------:R-:W-:Y:S02]  /*ebd0*/  IMAD.MOV.U32 R13, RZ, RZ, R4 ;  /* 0x000000ffff0d7224 */ /* 0x000fe400078e0004 */
[----:B------:R-:W-:Y:S02]  /*ebe0*/  IMAD.MOV.U32 R12, RZ, RZ, 0x2 ;  /* 0x00000002ff0c7424 */ /* 0x000fe400078e00ff */
[----:B------:R-:W-:-:S07]  /*ebf0*/  IMAD.MOV.U32 R3, RZ, RZ, R14 ;  /* 0x000000ffff037224 */ /* 0x000fce00078e000e */
[----:B------:R-:W-:Y:S05]  /*ec00*/  WARPSYNC.COLLECTIVE R15, `(.L_x_533) ;  /* 0x000000000f087348 */ /* 0x000fea0003c00000 */
[----:B------:R0:W1:Y:S02]  /*ec10*/  SHFL.IDX P6, R14, R13, R12, R11 ;  /* 0x0000000c0d0e7389 */ /* 0x00006400000c000b */
[----:B01----:R-:W-:Y:S01]  /*ec20*/  ENDCOLLECTIVE ;  /* 0x000000000000791b */ /* 0x003fe20003800000 */
.L_x_533:
[----:B------:R-:W-:-:S05]  /*ec30*/  @P0 LEA R3, P1, R9, R3, 0x1 ;  /* 0x0000000309030211 */ /* 0x000fca00078208ff */
[----:B------:R-:W-:-:S05]  /*ec40*/  @P0 IMAD.X R2, RZ, RZ, R2, P1 ;  /* 0x000000ffff020224 */ /* 0x000fca00008e0602 */
[----:B------:R-:W-:Y:S02]  /*ec50*/  @P0 LOP3.LUT R3, R3, R2, RZ, 0x3c, !PT ;  /* 0x0000000203030212 */ /* 0x000fe400078e3cff */
[----:B------:R-:W-:Y:S02]  /*ec60*/  MOV R13, R0 ;  /* 0x00000000000d7202 */ /* 0x000fe40000000f00 */
        /* <DEDUP_REMOVED lines=11> */
.L_x_534:
[----:B------:R-:W-:Y:S02]  /*ed20*/  @P0 IMAD R7, R5, 0x2, R22 ;  /* 0x0000000205070824 */ /* 0x000fe400078e0216 */
[----:B------:R-:W-:Y:S02]  /*ed30*/  IMAD.MOV.U32 R13, RZ, RZ, R4 ;  /* 0x000000ffff0d7224 */ /* 0x000fe400078e0004 */
[----:B------:R-:W-:Y:S02]  /*ed40*/  IMAD.MOV.U32 R12, RZ, RZ, 0x3 ;  /* 0x00000003ff0c7424 */ /* 0x000fe400078e00ff */
[----:B------:R-:W-:-:S07]  /*ed50*/  IMAD.MOV.U32 R3, RZ, RZ, R14 ;  /* 0x000000ffff037224 */ /* 0x000fce00078e000e */
[----:B------:R-:W-:Y:S05]  /*ed60*/  WARPSYNC.COLLECTIVE R15, `(.L_x_535) ;  /* 0x000000000f087348 */ /* 0x000fea0003c00000 */
[----:B------:R0:W1:Y:S02]  /*ed70*/  SHFL.IDX P6, R14, R13, R12, R11 ;  /* 0x0000000c0d0e7389 */ /* 0x00006400000c000b */
[----:B01----:R-:W-:Y:S01]  /*ed80*/  ENDCOLLECTIVE ;  /* 0x000000000000791b */ /* 0x003fe20003800000 */
.L_x_535:
        /* <DEDUP_REMOVED lines=15> */
.L_x_536:
[----:B------:R-:W-:Y:S01]  /*ee80*/  @P0 LEA R7, R5, R22, 0x1 ;  /* 0x0000001605070211 */ /* 0x000fe200078e08ff */
[----:B------:R-:W-:Y:S02]  /*ee90*/  IMAD.MOV.U32 R13, RZ, RZ, R4 ;  /* 0x000000ffff0d7224 */ /* 0x000fe400078e0004 */
[----:B------:R-:W-:Y:S02]  /*eea0*/  IMAD.MOV.U32 R12, RZ, RZ, 0x4 ;  /* 0x00000004ff0c7424 */ /* 0x000fe400078e00ff */
[----:B------:R-:W-:-:S07]  /*eeb0*/  IMAD.MOV.U32 R3, RZ, RZ, R14 ;  /* 0x000000ffff037224 */ /* 0x000fce00078e000e */
[----:B------:R-:W-:Y:S05]  /*eec0*/  WARPSYNC.COLLECTIVE R15, `(.L_x_537) ;  /* 0x000000000f087348 */ /* 0x000fea0003c00000 */
[----:B------:R0:W1:Y:S02]  /*eed0*/  SHFL.IDX P6, R14, R13, R12, R11 ;  /* 0x0000000c0d0e7389 */ /* 0x00006400000c000b */
[----:B01----:R-:W-:Y:S01]  /*eee0*/  ENDCOLLECTIVE ;  /* 0x000000000000791b */ /* 0x003fe20003800000 */
.L_x_537:
        /* <DEDUP_REMOVED lines=15> */
.L_x_538:
[----:B------:R-:W-:Y:S02]  /*efe0*/  @P0 IMAD R7, R5, 0x2, R22 ;  /* 0x0000000205070824 */ /* 0x000fe400078e0216 */
[----:B------:R-:W-:Y:S02]  /*eff0*/  IMAD.MOV.U32 R13, RZ, RZ, R4 ;  /* 0x000000ffff0d7224 */ /* 0x000fe400078e0004 */
[----:B------:R-:W-:Y:S02]  /*f000*/  IMAD.MOV.U32 R12, RZ, RZ, 0x5 ;  /* 0x00000005ff0c7424 */ /* 0x000fe400078e00ff */
[----:B------:R-:W-:-:S07]  /*f010*/  IMAD.MOV.U32 R3, RZ, RZ, R14 ;  /* 0x000000ffff037224 */ /* 0x000fce00078e000e */
[----:B------:R-:W-:Y:S05]  /*f020*/  WARPSYNC.COLLECTIVE R15, `(.L_x_539) ;  /* 0x000000000f087348 */ /* 0x000fea0003c00000 */
[----:B------:R0:W1:Y:S02]  /*f030*/  SHFL.IDX P6, R14, R13, R12, R11 ;  /* 0x0000000c0d0e7389 */ /* 0x00006400000c000b */
[----:B01----:R-:W-:Y:S01]  /*f040*/  ENDCOLLECTIVE ;  /* 0x000000000000791b */ /* 0x003fe20003800000 */
.L_x_539:
[----:B------:R-:W-:-:S05]  /*f050*/  @P0 LEA R3, P1, R9, R3, 0x1 ;  /* 0x0000000309030211 */ /* 0x000fca00078208ff */
[----:B------:R-:W-:-:S05]  /*f060*/  @P0 IMAD.X R2, RZ, RZ, R2, P1 ;  /* 0x000000ffff020224 */ /* 0x000fca00008e0602 */
[----:B------:R-:W-:Y:S01]  /*f070*/  @P0 LOP3.LUT R3, R3, R2, RZ, 0x3c, !PT ;  /* 0x0000000203030212 */ /* 0x000fe200078e3cff */
[----:B------:R-:W-:-:S03]  /*f080*/  IMAD.MOV.U32 R13, RZ, RZ, R0 ;  /* 0x000000ffff0d7224 */ /* 0x000fc600078e0000 */
[----:B------:R-:W-:-:S04]  /*f090*/  @P0 LOP3.LUT R2, R3, R2, RZ, 0x3c, !PT ;  /* 0x0000000203020212 */ /* 0x000fc800078e3cff */
[----:B------:R-:W-:Y:S02]  /*f0a0*/  @P0 LOP3.LUT R3, R3, R2, RZ, 0x3c, !PT ;  /* 0x0000000203030212 */ /* 0x000fe400078e3cff */
[----:B------:R-:W-:-:S07]  /*f0b0*/  MOV R4, R14 ;  /* 0x0000000e00047202 */ /* 0x000fce0000000f00 */
[----:B------:R-:W-:Y:S05]  /*f0c0*/  WARPSYNC.COLLECTIVE R15, `(.L_x_540) ;  /* 0x000000000f087348 */ /* 0x000fea0003c00000 */
[----:B------:R0:W1:Y:S02]  /*f0d0*/  SHFL.IDX P6, R14, R13, R12, R11 ;  /* 0x0000000c0d0e7389 */ /* 0x00006400000c000b */
[----:B01----:R-:W-:Y:S01]  /*f0e0*/  ENDCOLLECTIVE ;  /* 0x000000000000791b */ /* 0x003fe20003800000 */
.L_x_540:
[----:B------:R-:W-:Y:S01]  /*f0f0*/  @!PT LDS RZ, [RZ] ;  /* 0x00000000fffff984 */ /* 0x000fe20000000800 */
[----:B------:R-:W-:Y:S01]  /*f100*/  @!PT LDS RZ, [RZ] ;  /* 0x00000000fffff984 */ /* 0x000fe20000000800 */
[----:B------:R-:W-:Y:S01]  /*f110*/  @!PT LDS RZ, [RZ] ;  /* 0x00000000fffff984 */ /* 0x000fe20000000800 */
[----:B------:R0:W-:Y:S01]  /*f120*/  @P0 LDGSTS.E.BYPASS.LTC128B.128 [R7+0x1e400], desc[UR50][R2.64], !P2 ;  /* 0x1e40000002070fae */ /* 0x0001e2000d101d72 */
[----:B------:R-:W-:Y:S01]  /*f130*/  IMAD.MOV.U32 R0, RZ, RZ, R14 ;  /* 0x000000ffff007224 */ /* 0x000fe200078e000e */
[----:B------:R-:W-:Y:S06]  /*f140*/  BRA `(.L_x_541) ;  /* 0xffffffc000647947 */ /* 0x000fec000383ffff */
.L_x_469:
[----:B------:R-:W-:Y:S01]  /*f150*/  IMAD.MOV.U32 R13, RZ, RZ, R4 ;  /* 0x000000ffff0d7224 */ /* 0x000fe200078e0004 */
[----:B------:R-:W-:Y:S01]  /*f160*/  IADD3 R17, R9, R17, RZ ;  /* 0x0000001109117210 */ /* 0x000fe20007ffe0ff */
[----:B------:R-:W-:Y:S02]  /*f170*/  IMAD.MOV.U32 R12, RZ, RZ, RZ ;  /* 0x000000ffff0c7224 */ /* 0x000fe400078e00ff */
[----:B------:R-:W-:Y:S02]  /*f180*/  IMAD.MOV.U32 R11, RZ, RZ, 0x181f ;  /* 0x0000181fff0b7424 */ /* 0x000fe400078e00ff */
[----:B------:R-:W-:Y:S02]  /*f190*/  IMAD.MOV.U32 R15, RZ, RZ, -0x1 ;  /* 0xffffffffff0f7424 */ /* 0x000fe400078e00ff */
[----:B-----5:R-:W-:Y:S02]  /*f1a0*/  IMAD R5, R10, R7, RZ ;  /* 0x000000070a057224 */ /* 0x020fe400078e02ff */
[----:B------:R-:W-:-:S07]  /*f1b0*/  VIADD R6, R17, 0x10 ;  /* 0x0000001011067836 */ /* 0x000fce0000000000 */
[----:B-1----:R-:W-:Y:S05]  /*f1c0*/  WARPSYNC.COLLECTIVE R15, `(.L_x_542) ;  /* 0x000000000f087348 */ /* 0x002fea0003c00000 */
[----:B------:R0:W2:Y:S02]  /*f1d0*/  SHFL.IDX P6, R14, R13, R12, R11 ;  /* 0x0000000c0d0e7389 */ /* 0x0000a400000c000b */
[----:B012---:R-:W-:Y:S01]  /*f1e0*/  ENDCOLLECTIVE ;  /* 0x000000000000791b */ /* 0x007fe20003800000 */
.L_x_542:
[----:B------:R-:W-:Y:S01]  /*f1f0*/  ISETP.GE.AND P0, PT, R17, R5, PT ;  /* 0x000000051100720c */ /* 0x000fe20003f06270 */
[----:B------:R-:W-:Y:S02]  /*f200*/  IMAD.MOV.U32 R13, RZ, RZ, R0 ;  /* 0x000000ffff0d7224 */ /* 0x000fe400078e0000 */
[----:B------:R-:W-:-:S10]  /*f210*/  IMAD.MOV.U32 R2, RZ, RZ, R14 ;  /* 0x000000ffff027224 */ /* 0x000fd400078e000e */
[----:B------:R-:W-:Y:S05]  /*f220*/  WARPSYNC.COLLECTIVE R15, `(.L_x_543) ;  /* 0x000000000f087348 */ /* 0x000fea0003c00000 */
[----:B------:R0:W1:Y:S02]  /*f230*/  SHFL.IDX P6, R14, R13, R12, R11 ;  /* 0x0000000c0d0e7389 */ /* 0x00006400000c000b */
[----:B01----:R-:W-:Y:S01]  /*f240*/  ENDCOLLECTIVE ;  /* 0x000000000000791b */ /* 0x003fe20003800000 */
.L_x_543:
[----:B------:R-:W-:Y:S02]  /*f250*/  IMAD.MOV.U32 R13, RZ, RZ, R4 ;  /* 0x000000ffff0d7224 */ /* 0x000fe400078e0004 */
[----:B------:R-:W-:Y:S02]  /*f260*/  IMAD.MOV.U32 R12, RZ, RZ, 0x1 ;  /* 0x00000001ff0c7424 */ /* 0x000fe400078e00ff */
[----:B------:R-:W-:-:S07]  /*f270*/  IMAD.MOV.U32 R3, RZ, RZ, R14 ;  /* 0x000000ffff037224 */ /* 0x000fce00078e000e */
[----:B------:R-:W-:Y:S05]  /*f280*/  WARPSYNC.COLLECTIVE R15, `(.L_x_544) ;  /* 0x000000000f087348 */ /* 0x000fea0003c00000 */
[----:B------:R0:W1:Y:S02]  /*f290*/  SHFL.IDX P6, R14, R13, R12, R11 ;  /* 0x0000000c0d0e7389 */ /* 0x00006400000c000b */
[----:B01----:R-:W-:Y:S01]  /*f2a0*/  ENDCOLLECTIVE ;  /* 0x000000000000791b */ /* 0x003fe20003800000 */
.L_x_544:
[----:B------:R-:W-:-:S05]  /*f2b0*/  @!P0 LEA R3, P2, R8, R3, 0x1 ;  /* 0x0000000308038211 */ /* 0x000fca00078408ff */
[----:B------:R-:W-:-:S05]  /*f2c0*/  @!P0 IMAD.X R2, RZ, RZ, R2, P2 ;  /* 0x000000ffff028224 */ /* 0x000fca00010e0602 */
[----:B------:R-:W-:Y:S01]  /*f2d0*/  @!P0 LOP3.LUT R3, R3, R2, RZ, 0x3c, !PT ;  /* 0x0000000203038212 */ /* 0x000fe200078e3cff */
[----:B------:R-:W-:-:S03]  /*f2e0*/  IMAD.MOV.U32 R13, RZ, RZ, R0 ;  /* 0x000000ffff0d7224 */ /* 0x000fc600078e0000 */
[----:B------:R-:W-:-:S04]  /*f2f0*/  @!P0 LOP3.LUT R2, R3, R2, RZ, 0x3c, !PT ;  /* 0x0000000203028212 */ /* 0x000fc800078e3cff */
[----:B------:R-:W-:-:S05]  /*f300*/  @!P0 LOP3.LUT R3, R3, R2, RZ, 0x3c, !PT ;  /* 0x0000000203038212 */ /* 0x000fca00078e3cff */
[----:B------:R-:W-:Y:S01]  /*f310*/  @!PT LDS RZ, [RZ] ;  /* 0x00000000fffff984 */ /* 0x000fe20000000800 */
[----:B------:R-:W-:Y:S01]  /*f320*/  @!PT LDS RZ, [RZ] ;  /* 0x00000000fffff984 */ /* 0x000fe20000000800 */
[----:B------:R-:W-:Y:S01]  /*f330*/  @!PT LDS RZ, [RZ] ;  /* 0x00000000fffff984 */ /* 0x000fe20000000800 */
[----:B------:R0:W-:Y:S01]  /*f340*/  @!P0 LDGSTS.E.BYPASS.LTC128B.128 [R37+0x18400], desc[UR50][R2.64], !P1 ;  /* 0x1840000002258fae */ /* 0x0001e2000c901d72 */
[----:B------:R-:W-:Y:S01]  /*f350*/  ISETP.GE.AND P0, PT, R6, R5, PT ;  /* 0x000000050600720c */ /* 0x000fe20003f06270 */
[----:B0-----:R-:W-:-:S12]  /*f360*/  IMAD.MOV.U32 R2, RZ, RZ, R14 ;  /* 0x000000ffff027224 */ /* 0x001fd800078e000e */
[----:B------:R-:W-:Y:S05]  /*f370*/  WARPSYNC.COLLECTIVE R15, `(.L_x_545) ;  /* 0x000000000f087348 */ /* 0x000fea0003c00000 */
[----:B------:R0:W1:Y:S02]  /*f380*/  SHFL.IDX P6, R14, R13, R12, R11 ;  /* 0x0000000c0d0e7389 */ /* 0x00006400000c000b */
[----:B01----:R-:W-:Y:S01]  /*f390*/  ENDCOLLECTIVE ;  /* 0x000000000000791b */ /* 0x003fe20003800000 */
.L_x_545:
[----:B------:R-:W-:Y:S01]  /*f3a0*/  MOV R13, R4 ;  /* 0x00000004000d7202 */ /* 0x000fe20000000f00 */
[----:B------:R-:W-:Y:S02]  /*f3b0*/  IMAD.MOV.U32 R12, RZ, RZ, 0x2 ;  /* 0x00000002ff0c7424 */ /* 0x000fe400078e00ff */
[----:B------:R-:W-:-:S07]  /*f3c0*/  IMAD.MOV.U32 R3, RZ, RZ, R14 ;  /* 0x000000ffff037224 */ /* 0x000fce00078e000e */
[----:B------:R-:W-:Y:S05]  /*f3d0*/  WARPSYNC.COLLECTIVE R15, `(.L_x_546) ;  /* 0x000000000f087348 */ /* 0x000fea0003c00000 */
[----:B------:R0:W1:Y:S02]  /*f3e0*/  SHFL.IDX P6, R14, R13, R12, R11 ;  /* 0x0000000c0d0e7389 */ /* 0x00006400000c000b */
[----:B01----:R-:W-:Y:S01]  /*f3f0*/  ENDCOLLECTIVE ;  /* 0x000000000000791b */ /* 0x003fe20003800000 */
.L_x_546:
        /* <DEDUP_REMOVED lines=9> */
[----:B------:R0:W-:Y:S02]  /*f490*/  @!P0 LDGSTS.E.BYPASS.LTC128B.128 [R37+0x18c00], desc[UR50][R2.64], !P1 ;  /* 0x18c0000002258fae */ /* 0x0001e4000c901d72 */
[----:B0-----:R-:W-:-:S05]  /*f4a0*/  VIADD R2, R17, 0x20 ;  /* 0x0000002011027836 */ /* 0x001fca0000000000 */
[----:B------:R-:W-:Y:S01]  /*f4b0*/  ISETP.GE.AND P0, PT, R2, R5, PT ;  /* 0x000000050200720c */ /* 0x000fe20003f06270 */
[----:B------:R-:W-:-:S12]  /*f4c0*/  IMAD.MOV.U32 R2, RZ, RZ, R14 ;  /* 0x000000ffff027224 */ /* 0x000fd800078e000e */
[----:B------:R-:W-:Y:S05]  /*f4d0*/  WARPSYNC.COLLECTIVE R15, `(.L_x_547) ;  /* 0x000000000f087348 */ /* 0x000fea0003c00000 */
[----:B------:R0:W1:Y:S02]  /*f4e0*/  SHFL.IDX P6, R14, R13, R12, R11 ;  /* 0x0000000c0d0e7389 */ /* 0x00006400000c000b */
[----:B01----:R-:W-:Y:S01]  /*f4f0*/  ENDCOLLECTIVE ;  /* 0x000000000000791b */ /* 0x003fe20003800000 */
.L_x_547:
[----:B------:R-:W-:Y:S02]  /*f500*/  IMAD.MOV.U32 R13, RZ, RZ, R4 ;  /* 0x000000ffff0d7224 */ /* 0x000fe400078e0004 */
[----:B------:R-:W-:Y:S02]  /*f510*/  IMAD.MOV.U32 R12, RZ, RZ, 0x3 ;  /* 0x00000003ff0c7424 */ /* 0x000fe400078e00ff */
[----:B------:R-:W-:-:S07]  /*f520*/  IMAD.MOV.U32 R3, RZ, RZ, R14 ;  /* 0x000000ffff037224 */ /* 0x000fce00078e000e */
[----:B------:R-:W-:Y:S05]  /*f530*/  WARPSYNC.COLLECTIVE R15, `(.L_x_548) ;  /* 0x000000000f087348 */ /* 0x000fea0003c00000 */
[----:B------:R0:W1:Y:S02]  /*f540*/  SHFL.IDX P6, R14, R13, R12, R11 ;  /* 0x0000000c0d0e7389 */ /* 0x00006400000c000b */
[----:B01----:R-:W-:Y:S01]  /*f550*/  ENDCOLLECTIVE ;  /* 0x000000000000791b */ /* 0x003fe20003800000 */
.L_x_548:
[----:B------:R-:W-:-:S05]  /*f560*/  @!P0 LEA R3, P2, R8, R3, 0x1 ;  /* 0x0000000308038211 */ /* 0x000fca00078408ff */
[----:B------:R-:W-:-:S05]  /*f570*/  @!P0 IMAD.X R2, RZ, RZ, R2, P2 ;  /* 0x000000ffff028224 */ /* 0x000fca00010e0602 */
[----:B------:R-:W-:Y:S02]  /*f580*/  @!P0 LOP3.LUT R3, R3, R2, RZ, 0x3c, !PT ;  /* 0x0000000203038212 */ /* 0x000fe400078e3cff */
[----:B------:R-:W-:Y:S02]  /*f590*/  MOV R13, R0 ;  /* 0x00000000000d7202 */ /* 0x000fe40000000f00 */
        /* <DEDUP_REMOVED lines=12> */
.L_x_549:
[----:B------:R-:W-:Y:S02]  /*f660*/  IMAD.MOV.U32 R13, RZ, RZ, R4 ;  /* 0x000000ffff0d7224 */ /* 0x000fe400078e0004 */
[----:B------:R-:W-:Y:S02]  /*f670*/  IMAD.MOV.U32 R12, RZ, RZ, 0x4 ;  /* 0x00000004ff0c7424 */ /* 0x000fe400078e00ff */
[----:B------:R-:W-:-:S07]  /*f680*/  IMAD.MOV.U32 R3, RZ, RZ, R14 ;  /* 0x000000ffff037224 */ /* 0x000fce00078e000e */
[----:B------:R-:W-:Y:S05]  /*f690*/  WARPSYNC.COLLECTIVE R15, `(.L_x_550) ;  /* 0x000000000f087348 */ /* 0x000fea0003c00000 */
[----:B------:R0:W1:Y:S02]  /*f6a0*/  SHFL.IDX P6, R14, R13, R12, R11 ;  /* 0x0000000c0d0e7389 */ /* 0x00006400000c000b */
[----:B01----:R-:W-:Y:S01]  /*f6b0*/  ENDCOLLECTIVE ;  /* 0x000000000000791b */ /* 0x003fe20003800000 */
.L_x_550:
        /* <DEDUP_REMOVED lines=16> */
.L_x_551:
[----:B------:R-:W-:Y:S02]  /*f7c0*/  IMAD.MOV.U32 R13, RZ, RZ, R4 ;  /* 0x000000ffff0d7224 */ /* 0x000fe400078e0004 */
[----:B------:R-:W-:Y:S02]  /*f7d0*/  IMAD.MOV.U32 R12, RZ, RZ, 0x5 ;  /* 0x00000005ff0c7424 */ /* 0x000fe400078e00ff */
[----:B------:R-:W-:-:S07]  /*f7e0*/  IMAD.MOV.U32 R3, RZ, RZ, R14 ;  /* 0x000000ffff037224 */ /* 0x000fce00078e000e */
[----:B------:R-:W-:Y:S05]  /*f7f0*/  WARPSYNC.COLLECTIVE R15, `(.L_x_552) ;  /* 0x000000000f087348 */ /* 0x000fea0003c00000 */
[----:B------:R0:W1:Y:S02]  /*f800*/  SHFL.IDX P6, R14, R13, R12, R11 ;  /* 0x0000000c0d0e7389 */ /* 0x00006400000c000b */
[----:B01----:R-:W-:Y:S01]  /*f810*/  ENDCOLLECTIVE ;  /* 0x000000000000791b */ /* 0x003fe20003800000 */
.L_x_552:
        /* <DEDUP_REMOVED lines=10> */
[----:B0-----:R-:W-:-:S04]  /*f8c0*/  IADD3 R2, R17, 0x50, RZ ;  /* 0x0000005011027810 */ /* 0x001fc80007ffe0ff */
[----:B------:R-:W-:Y:S01]  /*f8d0*/  ISETP.GE.AND P0, PT, R2, R5, PT ;  /* 0x000000050200720c */ /* 0x000fe20003f06270 */
[----:B------:R-:W-:-:S12]  /*f8e0*/  IMAD.MOV.U32 R2, RZ, RZ, R14 ;  /* 0x000000ffff027224 */ /* 0x000fd800078e000e */
[----:B------:R-:W-:Y:S05]  /*f8f0*/  WARPSYNC.COLLECTIVE R15, `(.L_x_553) ;  /* 0x000000000f087348 */ /* 0x000fea0003c00000 */
[----:B------:R0:W1:Y:S02]  /*f900*/  SHFL.IDX P6, R14, R13, R12, R11 ;  /* 0x0000000c0d0e7389 */ /* 0x00006400000c000b */
[----:B01----:R-:W-:Y:S01]  /*f910*/  ENDCOLLECTIVE ;  /* 0x000000000000791b */ /* 0x003fe20003800000 */
.L_x_553:
[----:B------:R-:W-:Y:S02]  /*f920*/  IMAD.MOV.U32 R13, RZ, RZ, R4 ;  /* 0x000000ffff0d7224 */ /* 0x000fe400078e0004 */
[----:B------:R-:W-:Y:S02]  /*f930*/  IMAD.MOV.U32 R12, RZ, RZ, 0x6 ;  /* 0x00000006ff0c7424 */ /* 0x000fe400078e00ff */
[----:B------:R-:W-:-:S07]  /*f940*/  IMAD.MOV.U32 R3, RZ, RZ, R14 ;  /* 0x000000ffff037224 */ /* 0x000fce00078e000e */
[----:B------:R-:W-:Y:S05]  /*f950*/  WARPSYNC.COLLECTIVE R15, `(.L_x_554) ;  /* 0x000000000f087348 */ /* 0x000fea0003c00000 */
[----:B------:R0:W1:Y:S02]  /*f960*/  SHFL.IDX P6, R14, R13, R12, R11 ;  /* 0x0000000c0d0e7389 */ /* 0x00006400000c000b */
[----:B01----:R-:W-:Y:S01]  /*f970*/  ENDCOLLECTIVE ;  /* 0x000000000000791b */ /* 0x003fe20003800000 */
.L_x_554:
        /* <DEDUP_REMOVED lines=11> */
[----:B------:R-:W-:Y:S02]  /*fa30*/  ISETP.GE.AND P0, PT, R2, R5, PT ;  /* 0x000000050200720c */ /* 0x000fe40003f06270 */
[----:B------:R-:W-:-:S11]  /*fa40*/  MOV R2, R14 ;  /* 0x0000000e00027202 */ /* 0x000fd60000000f00 */
[----:B------:R-:W-:Y:S05]  /*fa50*/  WARPSYNC.COLLECTIVE R15, `(.L_x_555) ;  /* 0x000000000f087348 */ /* 0x000fea0003c00000 */
[----:B------:R0:W1:Y:S02]  /*fa60*/  SHFL.IDX P6, R14, R13, R12, R11 ;  /* 0x0000000c0d0e7389 */ /* 0x00006400000c000b */
[----:B01----:R-:W-:Y:S01]  /*fa70*/  ENDCOLLECTIVE ;  /* 0x000000000000791b */ /* 0x003fe20003800000 */
.L_x_555:
[----:B------:R-:W-:Y:S02]  /*fa80*/  IMAD.MOV.U32 R13, RZ, RZ, R4 ;  /* 0x000000ffff0d7224 */ /* 0x000fe400078e0004 */
[----:B------:R-:W-:Y:S02]  /*fa90*/  IMAD.MOV.U32 R12, RZ, RZ, 0x7 ;  /* 0x00000007ff0c7424 */ /* 0x000fe400078e00ff */
[----:B------:R-:W-:-:S07]  /*faa0*/  IMAD.MOV.U32 R3, RZ, RZ, R14 ;  /* 0x000000ffff037224 */ /* 0x000fce00078e000e */
[----:B------:R-:W-:Y:S05]  /*fab0*/  WARPSYNC.COLLECTIVE R15, `(.L_x_556) ;  /* 0x000000000f087348 */ /* 0x000fea0003c00000 */
[----:B------:R0:W1:Y:S02]  /*fac0*/  SHFL.IDX P6, R14, R13, R12, R11 ;  /* 0x0000000c0d0e7389 */ /* 0x00006400000c000b */
[----:B01----:R-:W-:Y:S01]  /*fad0*/  ENDCOLLECTIVE ;  /* 0x000000000000791b */ /* 0x003fe20003800000 */
.L_x_556:
[----:B------:R-:W-:-:S05]  /*fae0*/  @!P0 LEA R3, P2, R8, R3, 0x1 ;  /* 0x0000000308038211 */ /* 0x000fca00078408ff */
[----:B------:R-:W-:-:S05]  /*faf0*/  @!P0 IMAD.X R2, RZ, RZ, R2, P2 ;  /* 0x000000ffff028224 */ /* 0x000fca00010e0602 */
[----:B------:R-:W-:Y:S01]  /*fb00*/  @!P0 LOP3.LUT R3, R3, R2, RZ, 0x3c, !PT ;  /* 0x0000000203038212 */ /* 0x000fe200078e3cff */
[----:B------:R-:W-:-:S03]  /*fb10*/  IMAD.MOV.U32 R13, RZ, RZ, R0 ;  /* 0x000000ffff0d7224 */ /* 0x000fc600078e0000 */
[----:B------:R-:W-:-:S04]  /*fb20*/  @!P0 LOP3.LUT R2, R3, R2, RZ, 0x3c, !PT ;  /* 0x0000000203028212 */ /* 0x000fc800078e3cff */
[----:B------:R-:W-:Y:S01]  /*fb30*/  @!P0 LOP3.LUT R3, R3, R2, RZ, 0x3c, !PT ;  /* 0x0000000203038212 */ /* 0x000fe200078e3cff */
[----:B------:R-:W-:-:S07]  /*fb40*/  IMAD.MOV.U32 R4, RZ, RZ, R14 ;  /* 0x000000ffff047224 */ /* 0x000fce00078e000e */
[----:B------:R-:W-:Y:S05]  /*fb50*/  WARPSYNC.COLLECTIVE R15, `(.L_x_557) ;  /* 0x000000000f087348 */ /* 0x000fea0003c00000 */
[----:B------:R0:W1:Y:S02]  /*fb60*/  SHFL.IDX P6, R14, R13, R12, R11 ;  /* 0x0000000c0d0e7389 */ /* 0x00006400000c000b */
[----:B01----:R-:W-:Y:S01]  /*fb70*/  ENDCOLLECTIVE ;  /* 0x000000000000791b */ /* 0x003fe20003800000 */
.L_x_557:
[----:B------:R-:W-:Y:S01]  /*fb80*/  @!PT LDS RZ, [RZ] ;  /* 0x00000000fffff984 */ /* 0x000fe20000000800 */
[----:B------:R-:W-:Y:S01]  /*fb90*/  @!PT LDS RZ, [RZ] ;  /* 0x00000000fffff984 */ /* 0x000fe20000000800 */
[----:B------:R-:W-:Y:S01]  /*fba0*/  @!PT LDS RZ, [RZ] ;  /* 0x00000000fffff984 */ /* 0x000fe20000000800 */
[----:B------:R2:W-:Y:S01]  /*fbb0*/  @!P0 LDGSTS.E.BYPASS.LTC128B.128 [R37+0x1b400], desc[UR50][R2.64], !P1 ;  /* 0x1b40000002258fae */ /* 0x0005e2000c901d72 */
[----:B------:R-:W-:Y:S01]  /*fbc0*/  IMAD.MOV.U32 R0, RZ, RZ, R14 ;  /* 0x000000ffff007224 */ /* 0x000fe200078e000e */
[----:B------:R-:W-:Y:S06]  /*fbd0*/  BRA `(.L_x_558) ;  /* 0xffffffc000d87947 */ /* 0x000fec000383ffff */
.L_x_472:
[----:B0-----:R0:W2:Y:S02]  /*fbe0*/  SYNCS.PHASECHK.TRANS64.TRYWAIT P0, [R22+URZ+0x22820], R3 ;  /* 0x02282003160075a7 */ /* 0x0010a4000800017f */
[----:B--2---:R-:W-:Y:S05]  /*fbf0*/  @!P0 NANOSLEEP.SYNCS 0x989680 ;  /* 0x009896800000895d */ /* 0x004fea0003900000 */
[----:B------:R-:W2:Y:S02]  /*fc00*/  @!P0 SYNCS.PHASECHK.TRANS64 P0, [R22+URZ+0x22820], R3 ;  /* 0x02282003160085a7 */ /* 0x000ea4000800007f */
[----:B--2---:R-:W-:Y:S05]  /*fc10*/  @!P0 BRA `(.L_x_472) ;  /* 0xfffffffc00f08947 */ /* 0x004fea000383ffff */
[----:B------:R-:W-:Y:S05]  /*fc20*/  BRA `(.L_x_559) ;  /* 0xffffffc400347947 */ /* 0x000fea000383ffff */
.L_x_475:
[----:B--2---:R2:W3:Y:S02]  /*fc30*/  SYNCS.PHASECHK.TRANS64.TRYWAIT P0, [R33+URZ+0x22860], R0 ;  /* 0x02286000210075a7 */ /* 0x0044e4000800017f */
[----:B---3--:R-:W-:Y:S05]  /*fc40*/  @!P0 NANOSLEEP.SYNCS 0x989680 ;  /* 0x009896800000895d */ /* 0x008fea0003900000 */
[----:B------:R-:W3:Y:S02]  /*fc50*/  @!P0 SYNCS.PHASECHK.TRANS64 P0, [R33+URZ+0x22860], R0 ;  /* 0x02286000210085a7 */ /* 0x000ee4000800007f */
[----:B---3--:R-:W-:Y:S05]  /*fc60*/  @!P0 BRA `(.L_x_475) ;  /* 0xfffffffc00f08947 */ /* 0x008fea000383ffff */
[----:B------:R-:W-:Y:S05]  /*fc70*/  BRA `(.L_x_560) ;  /* 0xffffffc400447947 */ /* 0x000fea000383ffff */
.L_x_476:
[----:B------:R-:W-:Y:S01]  /*fc80*/  BSSY B0, `(.L_x_561) ;  /* 0x0000008000007945 */ /* 0x000fe20003800000 */
[----:B------:R-:W-:Y:S01]  /*fc90*/  IMAD.MOV.U32 R13, RZ, RZ, R6 ;  /* 0x000000ffff0d7224 */ /* 0x000fe200078e0006 */
[----:B------:R-:W-:Y:S01]  /*fca0*/  MOV R12, RZ ;  /* 0x000000ff000c7202 */ /* 0x000fe20000000f00 */
[----:B------:R-:W-:Y:S02]  /*fcb0*/  IMAD.MOV.U32 R11, RZ, RZ, 0x181f ;  /* 0x0000181fff0b7424 */ /* 0x000fe400078e00ff */
[----:B------:R-:W-:-:S07]  /*fcc0*/  IMAD.MOV.U32 R15, RZ, RZ, -0x1 ;  /* 0xffffffffff0f7424 */ /* 0x000fce00078e00ff */
[----:B-1----:R-:W-:Y:S05]  /*fcd0*/  WARPSYNC.COLLECTIVE R15, `(.L_x_562) ;  /* 0x000000000f087348 */ /* 0x002fea0003c00000 */
[----:B------:R0:W2:Y:S02]  /*fce0*/  SHFL.IDX P6, R14, R13, R12, R11 ;  /* 0x0000000c0d0e7389 */ /* 0x0000a400000c000b */
[----:B012---:R-:W-:Y:S01]  /*fcf0*/  ENDCOLLECTIVE ;  /* 0x000000000000791b */ /* 0x007fe20003800000 */
.L_x_562:
[----:B------:R-:W-:Y:S05]  /*fd00*/  BSYNC B0 ;  /* 0x0000000000007941 */ /* 0x000fea0003800000 */
.L_x_561:
[----:B------:R-:W0:Y:S01]  /*fd10*/  S2R R7, SR_TID.X ;  /* 0x0000000000077919 */ /* 0x000e220000002100 */
[----:B------:R-:W-:Y:S01]  /*fd20*/  IMAD.MOV.U32 R13, RZ, RZ, R5 ;  /* 0x000000ffff0d7224 */ /* 0x000fe200078e0005 */
[C---:B------:R-:W-:Y:S01]  /*fd30*/  LOP3.LUT P2, RZ, R25.reuse, 0x2, RZ, 0xc0, !PT ;  /* 0x0000000219ff7812 */ /* 0x040fe2000784c0ff */
[----:B------:R-:W-:Y:S01]  /*fd40*/  IMAD.MOV.U32 R12, RZ, RZ, RZ ;  /* 0x000000ffff0c7224 */ /* 0x000fe200078e00ff */
[----:B------:R-:W-:Y:S01]  /*fd50*/  LOP3.LUT P1, RZ, R25, 0x4, RZ, 0xc0, !PT ;  /* 0x0000000419ff7812 */ /* 0x000fe2000782c0ff */
[----:B------:R-:W-:Y:S02]  /*fd60*/  IMAD.MOV.U32 R11, RZ, RZ, 0x181f ;  /* 0x0000181fff0b7424 */ /* 0x000fe400078e00ff */
[----:B------:R-:W-:Y:S01]  /*fd70*/  IMAD.MOV.U32 R15, RZ, RZ, -0x1 ;  /* 0xffffffffff0f7424 */ /* 0x000fe200078e00ff */
[----:B------:R-:W-:Y:S01]  /*fd80*/  ISETP.LT.OR P4, PT, R32, 0x1, !P1 ;  /* 0x000000012000780c */ /* 0x000fe20004f81670 */
[----:B------:R-:W-:Y:S02]  /*fd90*/  IMAD.MOV.U32 R3, RZ, RZ, R14 ;  /* 0x000000ffff037224 */ /* 0x000fe400078e000e */
[----:B------:R-:W-:-:S10]  /*fda0*/  IMAD R4, R4, 0x2, R22 ;  /* 0x0000000204047824 */ /* 0x000fd400078e0216 */
[----:B0-----:R-:W-:Y:S05]  /*fdb0*/  WARPSYNC.COLLECTIVE R15, `(.L_x_563) ;  /* 0x000000000f087348 */ /* 0x001fea0003c00000 */
[----:B------:R1:W2:Y:S02]  /*fdc0*/  SHFL.IDX P6, R14, R13, R12, R11 ;  /* 0x0000000c0d0e7389 */ /* 0x0002a400000c000b */
[----:B012---:R-:W-:Y:S01]  /*fdd0*/  ENDCOLLECTIVE ;  /* 0x000000000000791b */ /* 0x007fe20003800000 */
.L_x_563:
[----:B------:R-:W-:Y:S02]  /*fde0*/  IMAD.MOV.U32 R13, RZ, RZ, R6 ;  /* 0x000000ffff0d7224 */ /* 0x000fe400078e0006 */
[----:B------:R-:W-:Y:S02]  /*fdf0*/  IMAD.MOV.U32 R12, RZ, RZ, 0x1 ;  /* 0x00000001ff0c7424 */ /* 0x000fe400078e00ff */
[----:B------:R-:W-:Y:S01]  /*fe00*/  IMAD.SHL.U32 R0, R7, 0x8, RZ ;  /* 0x0000000807007824 */ /* 0x000fe200078e00ff */
[----:B------:R-:W-:-:S04]  /*fe10*/  LOP3.LUT R7, R25, 0x1, RZ, 0xc0, !PT ;  /* 0x0000000119077812 */ /* 0x000fc800078ec0ff */
[----:B------:R-:W-:Y:S02]  /*fe20*/  LOP3.LUT R0, R0, 0x38, RZ, 0xc0, !PT ;  /* 0x0000003800007812 */ /* 0x000fe400078ec0ff */
[----:B------:R-:W-:-:S03]  /*fe30*/  ISETP.NE.U32.AND P3, PT, R7, 0x1, PT ;  /* 0x000000010700780c */ /* 0x000fc60003f65070 */
[----:B------:R-:W-:-:S05]  /*fe40*/  IMAD.SHL.U32 R0, R0, 0x2, RZ ;  /* 0x0000000200007824 */ /* 0x000fca00078e00ff */
[----:B------:R-:W-:-:S13]  /*fe50*/  IADD3 R2, P0, R14, R0, RZ ;  /* 0x000000000e027210 */ /* 0x000fda0007f1e0ff */
[----:B------:R-:W-:Y:S05]  /*fe60*/  WARPSYNC.COLLECTIVE R15, `(.L_x_564) ;  /* 0x000000000f087348 */ /* 0x000fea0003c00000 */
[----:B------:R0:W1:Y:S02]  /*fe70*/  SHFL.IDX P6, R14, R13, R12, R11 ;  /* 0x0000000c0d0e7389 */ /* 0x00006400000c000b */
[----:B01----:R-:W-:Y:S01]  /*fe80*/  ENDCOLLECTIVE ;  /* 0x000000000000791b */ /* 0x003fe20003800000 */
.L_x_564:
[----:B------:R-:W-:Y:S02]  /*fe90*/  IADD3.X R3, RZ, R3, RZ, P0, !PT ;  /* 0x00000003ff037210 */ /* 0x000fe400007fe4ff */
[----:B------:R-:W-:Y:S01]  /*fea0*/  ISETP.LT.OR P0, PT, R32, 0x1, P3 ;  /* 0x000000012000780c */ /* 0x000fe20001f01670 */
[----:B------:R-:W-:-:S12]  /*feb0*/  IMAD.MOV.U32 R13, RZ, RZ, R5 ;  /* 0x000000ffff0d7224 */ /* 0x000fd800078e0005 */
[----:B------:R-:W-:Y:S01]  /*fec0*/  @!PT LDS RZ, [RZ] ;  /* 0x00000000fffff984 */ /* 0x000fe20000000800 */
[----:B------:R-:W-:Y:S01]  /*fed0*/  @!PT LDS RZ, [RZ] ;  /* 0x00000000fffff984 */ /* 0x000fe20000000800 */
[----:B------:R-:W-:Y:S01]  /*fee0*/  @!PT LDS RZ, [RZ] ;  /* 0x00000000fffff984 */ /* 0x000fe20000000800 */
[----:B------:R-:W-:Y:S01]  /*fef0*/  LDGSTS.E.BYPASS.LTC128B.128 [R4+0x400], desc[UR50][R2.64], !P0 ;  /* 0x0040000002047fae */ /* 0x000fe2000c101d72 */
[----:B------:R-:W-:-:S13]  /*ff00*/  ISETP.LT.OR P0, PT, R32, 0x1, !P2 ;  /* 0x000000012000780c */ /* 0x000fda0005701670 */
[----:B------:R-:W-:Y:S01]  /*ff10*/  LDGSTS.E.BYPASS.LTC128B.128 [R4+0x3400], desc[UR50][R2.64+0x80], !P0 ;  /* 0x0340008002047fae */ /* 0x000fe2000c101d72 */
[----:B------:R-:W-:-:S03]  /*ff20*/  LOP3.LUT P0, RZ, R25, 0x8, RZ, 0xc0, !PT ;  /* 0x0000000819ff7812 */ /* 0x000fc6000780c0ff */
[----:B------:R-:W-:Y:S01]  /*ff30*/  LDGSTS.E.BYPASS.LTC128B.128 [R4+0x6400], desc[UR50][R2.64+0x100], !P4 ;  /* 0x0640010002047fae */ /* 0x000fe2000e101d72 */
[----:B------:R-:W-:-:S13]  /*ff40*/  ISETP.LT.OR P4, PT, R32, 0x1, !P0 ;  /* 0x000000012000780c */ /* 0x000fda0004781670 */
[----:B------:R0:W-:Y:S02]  /*ff50*/  LDGSTS.E.BYPASS.LTC128B.128 [R4+0x9400], desc[UR50][R2.64+0x180], !P4 ;  /* 0x0940018002047fae */ /* 0x0001e4000e101d72 */
[----:B0-----:R-:W-:-:S07]  /*ff60*/  IMAD.MOV.U32 R3, RZ, RZ, R14 ;  /* 0x000000ffff037224 */ /* 0x001fce00078e000e */
[----:B------:R-:W-:Y:S05]  /*ff70*/  WARPSYNC.COLLECTIVE R15, `(.L_x_565) ;  /* 0x000000000f087348 */ /* 0x000fea0003c00000 */
[----:B------:R0:W1:Y:S02]  /*ff80*/  SHFL.IDX P6, R14, R13, R12, R11 ;  /* 0x0000000c0d0e7389 */ /* 0x00006400000c000b */
[----:B01----:R-:W-:Y:S01]  /*ff90*/  ENDCOLLECTIVE ;  /* 0x000000000000791b */ /* 0x003fe20003800000 */
.L_x_565:
[----:B------:R-:W-:Y:S02]  /*ffa0*/  IMAD.MOV.U32 R13, RZ, RZ, R6 ;  /* 0x000000ffff0d7224 */ /* 0x000fe400078e0006 */
[----:B------:R-:W-:Y:S01]  /*ffb0*/  IMAD.MOV.U32 R12, RZ, RZ, 0x2 ;  /* 0x00000002ff0c7424 */ /* 0x000fe200078e00ff */
[----:B------:R-:W-:-:S13]  /*ffc0*/  IADD3 R2, P4, R14, R0, RZ ;  /* 0x000000000e027210 */ /* 0x000fda0007f9e0ff */
[----:B------:R-:W-:Y:S05]  /*ffd0*/  WARPSYNC.COLLECTIVE R15, `(.L_x_566) ;  /* 0x000000000f087348 */ /* 0x000fea0003c00000 */
[----:B------:R0:W1:Y:S02]  /*ffe0*/  SHFL.IDX P6, R14, R13, R12, R11 ;  /* 0x0000000c0d0e7389 */ /* 0x00006400000c000b */
[----:B01----:R-:W-:Y:S01]  /*fff0*/  ENDCOLLECTIVE ;  /* 0x000000000000791b */ /* 0x003fe20003800000 */
.L_x_566:
[----:B------:R-:W-:Y:S01]  /*10000*/  IMAD.X R3, RZ, RZ, R3, P4 ;  /* 0x000000ffff037224 */ /* 0x000fe200020e0603 */
[----:B------:R-:W-:Y:S02]  /*10010*/  ISETP.LT.OR P4, PT, R32, 0x11, P3 ;  /* 0x000000112000780c */ /* 0x000fe40001f81670 */
[----:B------:R-:W-:-:S11]  /*10020*/  MOV R13, R5 ;  /* 0x00000005000d7202 */ /* 0x000fd60000000f00 */
[----:B------:R-:W-:Y:S01]  /*10030*/  @!PT LDS RZ, [RZ] ;  /* 0x00000000fffff984 */ /* 0x000fe20000000800 */
[----:B------:R-:W-:Y:S01]  /*10040*/  @!PT LDS RZ, [RZ] ;  /* 0x00000000fffff984 */ /* 0x000fe20000000800 */
[----:B------:R-:W-:Y:S01]  /*10050*/  @!PT LDS RZ, [RZ] ;  /* 0x00000000fffff984 */ /* 0x000fe20000000800 */
[----:B------:R-:W-:Y:S01]  /*10060*/  LDGSTS.E.BYPASS.LTC128B.128 [R4+0xc00], desc[UR50][R2.64], !P4 ;  /* 0x00c0000002047fae */ /* 0x000fe2000e101d72 */
[----:B------:R-:W-:-:S13]  /*10070*/  ISETP.LT.OR P4, PT, R32, 0x11, !P2 ;  /* 0x000000112000780c */ /* 0x000fda0005781670 */
[----:B------:R-:W-:Y:S01]  /*10080*/  LDGSTS.E.BYPASS.LTC128B.128 [R4+0x3c00], desc[UR50][R2.64+0x80], !P4 ;  /* 0x03c0008002047fae */ /* 0x000fe2000e101d72 */
[----:B------:R-:W-:-:S13]  /*10090*/  ISETP.LT.OR P4, PT, R32, 0x11, !P1 ;  /* 0x000000112000780c */ /* 0x000fda0004f81670 */
[----:B------:R-:W-:Y:S01]  /*100a0*/  LDGSTS.E.BYPASS.LTC128B.128 [R4+0x6c00], desc[UR50][R2.64+0x100], !P4 ;  /* 0x06c0010002047fae */ /* 0x000fe2000e101d72 */
[----:B------:R-:W-:-:S13]  /*100b0*/  ISETP.LT.OR P4, PT, R32, 0x11, !P0 ;  /* 0x000000112000780c */ /* 0x000fda0004781670 */
[----:B------:R0:W-:Y:S02]  /*100c0*/  LDGSTS.E.BYPASS.LTC128B.128 [R4+0x9c00], desc[UR50][R2.64+0x180], !P4 ;  /* 0x09c0018002047fae */ /* 0x0001e4000e101d72 */
[----:B0-----:R-:W-:-:S07]  /*100d0*/  IMAD.MOV.U32 R3, RZ, RZ, R14 ;  /* 0x000000ffff037224 */ /* 0x001fce00078e000e */
[----:B------:R-:W-:Y:S05]  /*100e0*/  WARPSYNC.COLLECTIVE R15, `(.L_x_567) ;  /* 0x000000000f087348 */ /* 0x000fea0003c00000 */
[----:B------:R0:W1:Y:S02]  /*100f0*/  SHFL.IDX P6, R14, R13, R12, R11 ;  /* 0x0000000c0d0e7389 */ /* 0x00006400000c000b */
[----:B01----:R-:W-:Y:S01]  /*10100*/  ENDCOLLECTIVE ;  /* 0x000000000000791b */ /* 0x003fe20003800000 */
.L_x_567:
[----:B------:R-:W-:Y:S02]  /*10110*/  IMAD.MOV.U32 R13, RZ, RZ, R6 ;  /* 0x000000ffff0d7224 */ /* 0x000fe400078e0006 */
[----:B------:R-:W-:Y:S01]  /*10120*/  IMAD.MOV.U32 R12, RZ, RZ, 0x3 ;  /* 0x00000003ff0c7424 */ /* 0x000fe200078e00ff */
[----:B------:R-:W-:-:S13]  /*10130*/  IADD3 R2, P4, R14, R0, RZ ;  /* 0x000000000e027210 */ /* 0x000fda0007f9e0ff */
[----:B------:R-:W-:Y:S05]  /*10140*/  WARPSYNC.COLLECTIVE R15, `(.L_x_568) ;  /* 0x000000000f087348 */ /* 0x000fea0003c00000 */
[----:B------:R0:W1:Y:S02]  /*10150*/  SHFL.IDX P6, R14, R13, R12, R11 ;  /* 0x0000000c0d0e7389 */ /* 0x00006400000c000b */
[----:B01----:R-:W-:Y:S01]  /*10160*/  ENDCOLLECTIVE ;  /* 0x000000000000791b */ /* 0x003fe20003800000 */
.L_x_568:
[----:B------:R-:W-:Y:S01]  /*10170*/  IMAD.X R3, RZ, RZ, R3, P4 ;  /* 0x000000ffff037224 */ /* 0x000fe200020e0603 */
        /* <DEDUP_REMOVED lines=16> */
.L_x_569:
[----:B------:R-:W-:Y:S02]  /*10280*/  IMAD.MOV.U32 R13, RZ, RZ, R6 ;  /* 0x000000ffff0d7224 */ /* 0x000fe400078e0006 */
[----:B------:R-:W-:Y:S01]  /*10290*/  IMAD.MOV.U32 R12, RZ, RZ, 0x4 ;  /* 0x00000004ff0c7424 */ /* 0x000fe200078e00ff */
[----:B------:R-:W-:-:S13]  /*102a0*/  IADD3 R2, P4, R14, R0, RZ ;  /* 0x000000000e027210 */ /* 0x000fda0007f9e0ff */
[----:B------:R-:W-:Y:S05]  /*102b0*/  WARPSYNC.COLLECTIVE R15, `(.L_x_570) ;  /* 0x000000000f087348 */ /* 0x000fea0003c00000 */
[----:B------:R0:W1:Y:S02]  /*102c0*/  SHFL.IDX P6, R14, R13, R12, R11 ;  /* 0x0000000c0d0e7389 */ /* 0x00006400000c000b */
[----:B01----:R-:W-:Y:S01]  /*102d0*/  ENDCOLLECTIVE ;  /* 0x000000000000791b */ /* 0x003fe20003800000 */
.L_x_570:
        /* <DEDUP_REMOVED lines=17> */
.L_x_571:
[----:B------:R-:W-:Y:S02]  /*103f0*/  IMAD.MOV.U32 R13, RZ, RZ, R6 ;  /* 0x000000ffff0d7224 */ /* 0x000fe400078e0006 */
[----:B------:R-:W-:Y:S01]  /*10400*/  IMAD.MOV.U32 R12, RZ, RZ, 0x5 ;  /* 0x00000005ff0c7424 */ /* 0x000fe200078e00ff */
[----:B------:R-:W-:-:S13]  /*10410*/  IADD3 R2, P4, R14, R0, RZ ;  /* 0x000000000e027210 */ /* 0x000fda0007f9e0ff */
[----:B------:R-:W-:Y:S05]  /*10420*/  WARPSYNC.COLLECTIVE R15, `(.L_x_572) ;  /* 0x000000000f087348 */ /* 0x000fea0003c00000 */
[----:B------:R0:W1:Y:S02]  /*10430*/  SHFL.IDX P6, R14, R13, R12, R11 ;  /* 0x0000000c0d0e7389 */ /* 0x00006400000c000b */
[----:B01----:R-:W-:Y:S01]  /*10440*/  ENDCOLLECTIVE ;  /* 0x000000000000791b */ /* 0x003fe20003800000 */
.L_x_572:
[----:B------:R-:W-:Y:S01]  /*10450*/  IMAD.X R3, RZ, RZ, R3, P4 ;  /* 0x000000ffff037224 */ /* 0x000fe200020e0603 */
[----:B------:R-:W-:Y:S01]  /*10460*/  ISETP.LT.OR P4, PT, R32, 0x41, P3 ;  /* 0x000000412000780c */ /* 0x000fe20001f81670 */
[----:B------:R-:W-:-:S12]  /*10470*/  IMAD.MOV.U32 R13, RZ, RZ, R5 ;  /* 0x000000ffff0d7224 */ /* 0x000fd800078e0005 */
[----:B------:R-:W-:Y:S01]  /*10480*/  @!PT LDS RZ, [RZ] ;  /* 0x00000000fffff984 */ /* 0x000fe20000000800 */
[----:B------:R-:W-:Y:S01]  /*10490*/  @!PT LDS RZ, [RZ] ;  /* 0x00000000fffff984 */ /* 0x000fe20000000800 */
[----:B------:R-:W-:Y:S01]  /*104a0*/  @!PT LDS RZ, [RZ] ;  /* 0x00000000fffff984 */ /* 0x000fe20000000800 */
[----:B------:R0:W-:Y:S01]  /*104b0*/  LDGSTS.E.BYPASS.LTC128B.128 [R4+0x2400], desc[UR50][R2.64], !P4 ;  /* 0x0240000002047fae */ /* 0x0001e2000e101d72 */
[----:B------:R-:W-:Y:S01]  /*104c0*/  ISETP.LT.OR P4, PT, R32, 0x41, !P2 ;  /* 0x000000412000780c */ /* 0x000fe20005781670 */
[----:B------:R-:W-:-:S12]  /*104d0*/  IMAD.MOV.U32 R6, RZ, RZ, R14 ;  /* 0x000000ffff067224 */ /* 0x000fd800078e000e */
[----:B0-----:R-:W-:Y:S05]  /*104e0*/  WARPSYNC.COLLECTIVE R15, `(.L_x_573) ;  /* 0x000000000f087348 */ /* 0x001fea0003c00000 */
[----:B------:R1:W2:Y:S02]  /*104f0*/  SHFL.IDX P6, R14, R13, R12, R11 ;  /* 0x0000000c0d0e7389 */ /* 0x0002a400000c000b */
[----:B012---:R-:W-:Y:S01]  /*10500*/  ENDCOLLECTIVE ;  /* 0x000000000000791b */ /* 0x007fe20003800000 */
.L_x_573:
[----:B------:R-:W-:Y:S01]  /*10510*/  @!PT LDS RZ, [RZ] ;  /* 0x00000000fffff984 */ /* 0x000fe20000000800 */
[----:B------:R-:W-:Y:S01]  /*10520*/  @!PT LDS RZ, [RZ] ;  /* 0x00000000fffff984 */ /* 0x000fe20000000800 */
[----:B------:R-:W-:Y:S01]  /*10530*/  @!PT LDS RZ, [RZ] ;  /* 0x00000000fffff984 */ /* 0x000fe20000000800 */
[----:B------:R0:W-:Y:S01]  /*10540*/  LDGSTS.E.BYPASS.LTC128B.128 [R4+0x5400], desc[UR50][R2.64+0x80], !P4 ;  /* 0x0540008002047fae */ /* 0x0001e2000e101d72 */
[----:B------:R-:W-:-:S13]  /*10550*/  ISETP.LT.OR P4, PT, R32, 0x41, !P1 ;  /* 0x000000412000780c */ /* 0x000fda0004f81670 */
[----:B------:R0:W-:Y:S01]  /*10560*/  LDGSTS.E.BYPASS.LTC128B.128 [R4+0x8400], desc[UR50][R2.64+0x100], !P4 ;  /* 0x0840010002047fae */ /* 0x0001e2000e101d72 */
[----:B------:R-:W-:-:S13]  /*10570*/  ISETP.LT.OR P4, PT, R32, 0x41, !P0 ;  /* 0x000000412000780c */ /* 0x000fda0004781670 */
[----:B------:R0:W-:Y:S01]  /*10580*/  LDGSTS.E.BYPASS.LTC128B.128 [R4+0xb400], desc[UR50][R2.64+0x180], !P4 ;  /* 0x0b40018002047fae */ /* 0x0001e2000e101d72 */
[----:B------:R-:W-:Y:S05]  /*10590*/  BRA `(.L_x_574) ;  /* 0xffffffc0007c7947 */ /* 0x000fea000383ffff */
.L_x_483:
[----:B0-----:R0:W2:Y:S02]  /*105a0*/  SYNCS.PHASECHK.TRANS64.TRYWAIT P0, [R10+URZ+0x22840], R20 ;  /* 0x022840140a0075a7 */ /* 0x0010a4000800017f */
[----:B--2---:R-:W-:Y:S05]  /*105b0*/  @!P0 NANOSLEEP.SYNCS 0x989680 ;  /* 0x009896800000895d */ /* 0x004fea0003900000 */
[----:B------:R-:W2:Y:S02]  /*105c0*/  @!P0 SYNCS.PHASECHK.TRANS64 P0, [R10+URZ+0x22840], R20 ;  /* 0x022840140a0085a7 */ /* 0x000ea4000800007f */
[----:B--2---:R-:W-:Y:S05]  /*105d0*/  @!P0 BRA `(.L_x_483) ;  /* 0xfffffffc00f08947 */ /* 0x004fea000383ffff */
[----:B------:R-:W-:Y:S05]  /*105e0*/  BRA `(.L_x_575) ;  /* 0xffffffc400ac7947 */ /* 0x000fea000383ffff */
.L_x_484:
[----:B------:R-:W-:Y:S01]  /*105f0*/  BSSY B1, `(.L_x_576) ;  /* 0x0000008000017945 */ /* 0x000fe20003800000 */
[----:B------:R-:W-:Y:S02]  /*10600*/  IMAD.MOV.U32 R13, RZ, RZ, R8 ;  /* 0x000000ffff0d7224 */ /* 0x000fe400078e0008 */
[----:B------:R-:W-:Y:S02]  /*10610*/  IMAD.MOV.U32 R12, RZ, RZ, RZ ;  /* 0x000000ffff0c7224 */ /* 0x000fe400078e00ff */
[----:B------:R-:W-:Y:S02]  /*10620*/  IMAD.MOV.U32 R11, RZ, RZ, 0x181f ;  /* 0x0000181fff0b7424 */ /* 0x000fe400078e00ff */
[----:B------:R-:W-:-:S07]  /*10630*/  IMAD.MOV.U32 R15, RZ, RZ, -0x1 ;  /* 0xffffffffff0f7424 */ /* 0x000fce00078e00ff */
[----:B01----:R-:W-:Y:S05]  /*10640*/  WARPSYNC.COLLECTIVE R15, `(.L_x_577) ;  /* 0x000000000f087348 */ /* 0x003fea0003c00000 */
[----:B------:R2:W3:Y:S02]  /*10650*/  SHFL.IDX P6, R14, R13, R12, R11 ;  /* 0x0000000c0d0e7389 */ /* 0x0004e400000c000b */
[----:B0123--:R-:W-:Y:S01]  /*10660*/  ENDCOLLECTIVE ;  /* 0x000000000000791b */ /* 0x00ffe20003800000 */
.L_x_577:
[----:B------:R-:W-:Y:S05]  /*10670*/  BSYNC B1 ;  /* 0x0000000000017941 */ /* 0x000fea0003800000 */
.L_x_576:
[----:B------:R-:W-:Y:S01]  /*10680*/  IMAD.MOV.U32 R13, RZ, RZ, R6 ;  /* 0x000000ffff0d7224 */ /* 0x000fe200078e0006 */
[----:B------:R-:W-:Y:S01]  /*10690*/  MOV R3, R14 ;  /* 0x0000000e00037202 */ /* 0x000fe20000000f00 */
[----:B------:R-:W-:Y:S02]  /*106a0*/  IMAD.MOV.U32 R12, RZ, RZ, RZ ;  /* 0x000000ffff0c7224 */ /* 0x000fe400078e00ff */
[----:B------:R-:W-:Y:S02]  /*106b0*/  IMAD.MOV.U32 R11, RZ, RZ, 0x181f ;  /* 0x0000181fff0b7424 */ /* 0x000fe400078e00ff */
[----:B------:R-:W-:Y:S02]  /*106c0*/  IMAD.MOV.U32 R15, RZ, RZ, -0x1 ;  /* 0xffffffffff0f7424 */ /* 0x000fe400078e00ff */
[----:B------:R-:W-:-:S07]  /*106d0*/  IMAD R7, R7, 0x2, R22 ;  /* 0x0000000207077824 */ /* 0x000fce00078e0216 */
[----:B------:R-:W-:Y:S05]  /*106e0*/  WARPSYNC.COLLECTIVE R15, `(.L_x_578) ;  /* 0x000000000f087348 */ /* 0x000fea0003c00000 */
[----:B------:R0:W1:Y:S02]  /*106f0*/  SHFL.IDX P6, R14, R13, R12, R11 ;  /* 0x0000000c0d0e7389 */ /* 0x00006400000c000b */
[----:B01----:R-:W-:Y:S01]  /*10700*/  ENDCOLLECTIVE ;  /* 0x000000000000791b */ /* 0x003fe20003800000 */
.L_x_578:
[----:B------:R-:W-:Y:S02]  /*10710*/  IMAD.MOV.U32 R13, RZ, RZ, R8 ;  /* 0x000000ffff0d7224 */ /* 0x000fe400078e0008 */
[----:B------:R-:W-:Y:S02]  /*10720*/  IMAD.MOV.U32 R12, RZ, RZ, 0x1 ;  /* 0x00000001ff0c7424 */ /* 0x000fe400078e00ff */
[----:B------:R-:W-:-:S07]  /*10730*/  IMAD.MOV.U32 R2, RZ, RZ, R14 ;  /* 0x000000ffff027224 */ /* 0x000fce00078e000e */
[----:B------:R-:W-:Y:S05]  /*10740*/  WARPSYNC.COLLECTIVE R15, `(.L_x_579) ;  /* 0x000000000f087348 */ /* 0x000fea0003c00000 */
[----:B------:R0:W1:Y:S02]  /*10750*/  SHFL.IDX P6, R14, R13, R12, R11 ;  /* 0x0000000c0d0e7389 */ /* 0x00006400000c000b */
[----:B01----:R-:W-:Y:S01]  /*10760*/  ENDCOLLECTIVE ;  /* 0x000000000000791b */ /* 0x003fe20003800000 */
.L_x_579:
[----:B------:R-:W-:-:S05]  /*10770*/  IADD3 R2, P0, R2, R0, RZ ;  /* 0x0000000002027210 */ /* 0x000fca0007f1e0ff */
[----:B------:R-:W-:-:S05]  /*10780*/  IMAD.X R3, RZ, RZ, R3, P0 ;  /* 0x000000ffff037224 */ /* 0x000fca00000e0603 */
[----:B------:R-:W-:Y:S01]  /*10790*/  @!PT LDS RZ, [RZ] ;  /* 0x00000000fffff984 */ /* 0x000fe20000000800 */
[----:B------:R-:W-:Y:S01]  /*107a0*/  @!PT LDS RZ, [RZ] ;  /* 0x00000000fffff984 */ /* 0x000fe20000000800 */
[----:B------:R-:W-:Y:S01]  /*107b0*/  @!PT LDS RZ, [RZ] ;  /* 0x00000000fffff984 */ /* 0x000fe20000000800 */
[----:B------:R0:W-:Y:S01]  /*107c0*/  LDGSTS.E.BYPASS.LTC128B.128 [R7+0x1c400], desc[UR50][R2.64], !P1 ;  /* 0x1c40000002077fae */ /* 0x0001e2000c901d72 */
[----:B------:R-:W-:Y:S01]  /*107d0*/  IMAD.MOV.U32 R13, RZ, RZ, R6 ;  /* 0x000000ffff0d7224 */ /* 0x000fe200078e0006 */
[----:B0-----:R-:W-:-:S07]  /*107e0*/  MOV R3, R14 ;  /* 0x0000000e00037202 */ /* 0x001fce0000000f00 */
[----:B------:R-:W-:Y:S05]  /*107f0*/  WARPSYNC.COLLECTIVE R15, `(.L_x_580) ;  /* 0x000000000f087348 */ /* 0x000fea0003c00000 */
[----:B------:R0:W1:Y:S02]  /*10800*/  SHFL.IDX P6, R14, R13, R12, R11 ;  /* 0x0000000c0d0e7389 */ /* 0x00006400000c000b */
[----:B01----:R-:W-:Y:S01]  /*10810*/  ENDCOLLECTIVE ;  /* 0x000000000000791b */ /* 0x003fe20003800000 */
.L_x_580:
[----:B------:R-:W-:Y:S02]  /*10820*/  IMAD.MOV.U32 R13, RZ, RZ, R8 ;  /* 0x000000ffff0d7224 */ /* 0x000fe400078e0008 */
[----:B------:R-:W-:Y:S02]  /*10830*/  IMAD.MOV.U32 R12, RZ, RZ, 0x2 ;  /* 0x00000002ff0c7424 */ /* 0x000fe400078e00ff */
[----:B------:R-:W-:-:S07]  /*10840*/  IMAD.MOV.U32 R2, RZ, RZ, R14 ;  /* 0x000000ffff027224 */ /* 0x000fce00078e000e */
[----:B------:R-:W-:Y:S05]  /*10850*/  WARPSYNC.COLLECTIVE R15, `(.L_x_581) ;  /* 0x000000000f087348 */ /* 0x000fea0003c00000 */
[----:B------:R0:W1:Y:S02]  /*10860*/  SHFL.IDX P6, R14, R13, R12, R11 ;  /* 0x0000000c0d0e7389 */ /* 0x00006400000c000b */
[----:B01----:R-:W-:Y:S01]  /*10870*/  ENDCOLLECTIVE ;  /* 0x000000000000791b */ /* 0x003fe20003800000 */
.L_x_581:
[----:B------:R-:W-:-:S05]  /*10880*/  IADD3 R2, P0, R2, R0, RZ ;  /* 0x0000000002027210 */ /* 0x000fca0007f1e0ff */
[----:B------:R-:W-:-:S05]  /*10890*/  IMAD.X R3, RZ, RZ, R3, P0 ;  /* 0x000000ffff037224 */ /* 0x000fca00000e0603 */
[----:B------:R-:W-:Y:S01]  /*108a0*/  @!PT LDS RZ, [RZ] ;  /* 0x00000000fffff984 */ /* 0x000fe20000000800 */
[----:B------:R-:W-:Y:S01]  /*108b0*/  @!PT LDS RZ, [RZ] ;  /* 0x00000000fffff984 */ /* 0x000fe20000000800 */
[----:B------:R-:W-:Y:S01]  /*108c0*/  @!PT LDS RZ, [RZ] ;  /* 0x00000000fffff984 */ /* 0x000fe20000000800 */
[----:B------:R0:W-:Y:S01]  /*108d0*/  LDGSTS.E.BYPASS.LTC128B.128 [R7+0x1cc00], desc[UR50][R2.64], !P1 ;  /* 0x1cc0000002077fae */ /* 0x0001e2000c901d72 */
[----:B------:R-:W-:Y:S02]  /*108e0*/  IMAD.MOV.U32 R13, RZ, RZ, R6 ;  /* 0x000000ffff0d7224 */ /* 0x000fe400078e0006 */
[----:B0-----:R-:W-:-:S07]  /*108f0*/  IMAD.MOV.U32 R3, RZ, RZ, R14 ;  /* 0x000000ffff037224 */ /* 0x001fce00078e000e */
[----:B------:R-:W-:Y:S05]  /*10900*/  WARPSYNC.COLLECTIVE R15, `(.L_x_582) ;  /* 0x000000000f087348 */ /* 0x000fea0003c00000 */
[----:B------:R0:W1:Y:S02]  /*10910*/  SHFL.IDX P6, R14, R13, R12, R11 ;  /* 0x0000000c0d0e7389 */ /* 0x00006400000c000b */
[----:B01----:R-:W-:Y:S01]  /*10920*/  ENDCOLLECTIVE ;  /* 0x000000000000791b */ /* 0x003fe20003800000 */
.L_x_582:
[----:B------:R-:W-:Y:S01]  /*10930*/  MOV R13, R8 ;  /* 0x00000008000d7202 */ /* 0x000fe20000000f00 */
[----:B------:R-:W-:Y:S02]  /*10940*/  IMAD.MOV.U32 R12, RZ, RZ, 0x3 ;  /* 0x00000003ff0c7424 */ /* 0x000fe400078e00ff */
[----:B------:R-:W-:-:S07]  /*10950*/  IMAD.MOV.U32 R2, RZ, RZ, R14 ;  /* 0x000000ffff027224 */ /* 0x000fce00078e000e */
[----:B------:R-:W-:Y:S05]  /*10960*/  WARPSYNC.COLLECTIVE R15, `(.L_x_583) ;  /* 0x000000000f087348 */ /* 0x000fea0003c00000 */
[----:B------:R0:W1:Y:S02]  /*10970*/  SHFL.IDX P6, R14, R13, R12, R11 ;  /* 0x0000000c0d0e7389 */ /* 0x00006400000c000b */
[----:B01----:R-:W-:Y:S01]  /*10980*/  ENDCOLLECTIVE ;  /* 0x000000000000791b */ /* 0x003fe20003800000 */
.L_x_583:
        /* <DEDUP_REMOVED lines=11> */
.L_x_584:
[----:B------:R-:W-:Y:S02]  /*10a40*/  IMAD.MOV.U32 R13, RZ, RZ, R8 ;  /* 0x000000ffff0d7224 */ /* 0x000fe400078e0008 */
[----:B------:R-:W-:Y:S02]  /*10a50*/  IMAD.MOV.U32 R12, RZ, RZ, 0x4 ;  /* 0x00000004ff0c7424 */ /* 0x000fe400078e00ff */
[----:B------:R-:W-:-:S07]  /*10a60*/  IMAD.MOV.U32 R2, RZ, RZ, R14 ;  /* 0x000000ffff027224 */ /* 0x000fce00078e000e */
[----:B------:R-:W-:Y:S05]  /*10a70*/  WARPSYNC.COLLECTIVE R15, `(.L_x_585) ;  /* 0x000000000f087348 */ /* 0x000fea0003c00000 */
[----:B------:R0:W1:Y:S02]  /*10a80*/  SHFL.IDX P6, R14, R13, R12, R11 ;  /* 0x0000000c0d0e7389 */ /* 0x00006400000c000b */
[----:B01----:R-:W-:Y:S01]  /*10a90*/  ENDCOLLECTIVE ;  /* 0x000000000000791b */ /* 0x003fe20003800000 */
.L_x_585:
        /* <DEDUP_REMOVED lines=11> */
.L_x_586:
[----:B------:R-:W-:Y:S02]  /*10b50*/  IMAD.MOV.U32 R13, RZ, RZ, R8 ;  /* 0x000000ffff0d7224 */ /* 0x000fe400078e0008 */
[----:B------:R-:W-:Y:S01]  /*10b60*/  IMAD.MOV.U32 R12, RZ, RZ, 0x5 ;  /* 0x00000005ff0c7424 */ /* 0x000fe200078e00ff */
[----:B------:R-:W-:-:S07]  /*10b70*/  MOV R2, R14 ;  /* 0x0000000e00027202 */ /* 0x000fce0000000f00 */
[----:B------:R-:W-:Y:S05]  /*10b80*/  WARPSYNC.COLLECTIVE R15, `(.L_x_587) ;  /* 0x000000000f087348 */ /* 0x000fea0003c00000 */
[----:B------:R0:W1:Y:S02]  /*10b90*/  SHFL.IDX P6, R14, R13, R12, R11 ;  /* 0x0000000c0d0e7389 */ /* 0x00006400000c000b */
[----:B01----:R-:W-:Y:S01]  /*10ba0*/  ENDCOLLECTIVE ;  /* 0x000000000000791b */ /* 0x003fe20003800000 */
.L_x_587:
[----:B------:R-:W-:-:S05]  /*10bb0*/  IADD3 R2, P0, R2, R0, RZ ;  /* 0x0000000002027210 */ /* 0x000fca0007f1e0ff */
[----:B------:R-:W-:-:S05]  /*10bc0*/  IMAD.X R3, RZ, RZ, R3, P0 ;  /* 0x000000ffff037224 */ /* 0x000fca00000e0603 */
[----:B------:R-:W-:Y:S01]  /*10bd0*/  @!PT LDS RZ, [RZ] ;  /* 0x00000000fffff984 */ /* 0x000fe20000000800 */
[----:B------:R-:W-:Y:S01]  /*10be0*/  @!PT LDS RZ, [RZ] ;  /* 0x00000000fffff984 */ /* 0x000fe20000000800 */
[----:B------:R-:W-:Y:S01]  /*10bf0*/  @!PT LDS RZ, [RZ] ;  /* 0x00000000fffff984 */ /* 0x000fe20000000800 */
[----:B------:R0:W-:Y:S01]  /*10c00*/  LDGSTS.E.BYPASS.LTC128B.128 [R7+0x1e400], desc[UR50][R2.64], !P1 ;  /* 0x1e40000002077fae */ /* 0x0001e2000c901d72 */
[----:B------:R-:W-:Y:S02]  /*10c10*/  IMAD.MOV.U32 R13, RZ, RZ, R6 ;  /* 0x000000ffff0d7224 */ /* 0x000fe400078e0006 */
[----:B------:R-:W-:-:S07]  /*10c20*/  IMAD.MOV.U32 R8, RZ, RZ, R14 ;  /* 0x000000ffff087224 */ /* 0x000fce00078e000e */
[----:B0-----:R-:W-:Y:S05]  /*10c30*/  WARPSYNC.COLLECTIVE R15, `(.L_x_588) ;  /* 0x000000000f087348 */ /* 0x001fea0003c00000 */
[----:B------:R1:W2:Y:S02]  /*10c40*/  SHFL.IDX P6, R14, R13, R12, R11 ;  /* 0x0000000c0d0e7389 */ /* 0x0002a400000c000b */
[----:B012---:R-:W-:Y:S01]  /*10c50*/  ENDCOLLECTIVE ;  /* 0x000000000000791b */ /* 0x007fe20003800000 */
.L_x_588:
[----:B------:R-:W-:Y:S05]  /*10c60*/  BRA `(.L_x_589) ;  /* 0xffffffc000dc7947 */ /* 0x000fea000383ffff */
.L_x_489:
[----:B---3--:R3:W4:Y:S02]  /*10c70*/  SYNCS.PHASECHK.TRANS64.TRYWAIT P0, [R10+URZ+0x22860], R20 ;  /* 0x022860140a0075a7 */ /* 0x008724000800017f */
[----:B----4-:R-:W-:Y:S05]  /*10c80*/  @!P0 NANOSLEEP.SYNCS 0x989680 ;  /* 0x009896800000895d */ /* 0x010fea0003900000 */
[----:B------:R-:W4:Y:S02]  /*10c90*/  @!P0 SYNCS.PHASECHK.TRANS64 P0, [R10+URZ+0x22860], R20 ;  /* 0x022860140a0085a7 */ /* 0x000f24000800007f */
[----:B----4-:R-:W-:Y:S05]  /*10ca0*/  @!P0 BRA `(.L_x_489) ;  /* 0xfffffffc00f08947 */ /* 0x010fea000383ffff */
[----:B------:R-:W-:Y:S05]  /*10cb0*/  BRA `(.L_x_590) ;  /* 0xffffffc4002c7947 */ /* 0x000fea000383ffff */
.L_x_490:
[----:B------:R-:W-:Y:S01]  /*10cc0*/  BSSY B1, `(.L_x_591) ;  /* 0x0000008000017945 */ /* 0x000fe20003800000 */
[----:B------:R-:W-:Y:S02]  /*10cd0*/  IMAD.MOV.U32 R13, RZ, RZ, R25 ;  /* 0x000000ffff0d7224 */ /* 0x000fe400078e0019 */
[----:B------:R-:W-:Y:S02]  /*10ce0*/  IMAD.MOV.U32 R12, RZ, RZ, RZ ;  /* 0x000000ffff0c7224 */ /* 0x000fe400078e00ff */
[----:B------:R-:W-:Y:S02]  /*10cf0*/  IMAD.MOV.U32 R11, RZ, RZ, 0x181f ;  /* 0x0000181fff0b7424 */ /* 0x000fe400078e00ff */
[----:B------:R-:W-:-:S07]  /*10d00*/  IMAD.MOV.U32 R15, RZ, RZ, -0x1 ;  /* 0xffffffffff0f7424 */ /* 0x000fce00078e00ff */
[----:B-12---:R-:W-:Y:S05]  /*10d10*/  WARPSYNC.COLLECTIVE R15, `(.L_x_592) ;  /* 0x000000000f087348 */ /* 0x006fea0003c00000 */
[----:B------:R0:W3:Y:S02]  /*10d20*/  SHFL.IDX P6, R14, R13, R12, R11 ;  /* 0x0000000c0d0e7389 */ /* 0x0000e400000c000b */
[----:B0123--:R-:W-:Y:S01]  /*10d30*/  ENDCOLLECTIVE ;  /* 0x000000000000791b */ /* 0x00ffe20003800000 */
.L_x_592:
[----:B------:R-:W-:Y:S05]  /*10d40*/  BSYNC B1 ;  /* 0x0000000000017941 */ /* 0x000fea0003800000 */
.L_x_591:
        /* <DEDUP_REMOVED lines=9> */
.L_x_593:
[----:B------:R-:W-:Y:S02]  /*10de0*/  IMAD.MOV.U32 R13, RZ, RZ, R25 ;  /* 0x000000ffff0d7224 */ /* 0x000fe400078e0019 */
[----:B------:R-:W-:Y:S01]  /*10df0*/  IMAD.MOV.U32 R12, RZ, RZ, 0x1 ;  /* 0x00000001ff0c7424 */ /* 0x000fe200078e00ff */
[----:B------:R-:W-:-:S13]  /*10e00*/  IADD3 R2, P0, R14, R0, RZ ;  /* 0x000000000e027210 */ /* 0x000fda0007f1e0ff */
[----:B------:R-:W-:Y:S05]  /*10e10*/  WARPSYNC.COLLECTIVE R15, `(.L_x_594) ;  /* 0x000000000f087348 */ /* 0x000fea0003c00000 */
[----:B------:R0:W1:Y:S02]  /*10e20*/  SHFL.IDX P6, R14, R13, R12, R11 ;  /* 0x0000000c0d0e7389 */ /* 0x00006400000c000b */
[----:B01----:R-:W-:Y:S01]  /*10e30*/  ENDCOLLECTIVE ;  /* 0x000000000000791b */ /* 0x003fe20003800000 */
.L_x_594:
[----:B------:R-:W-:-:S05]  /*10e40*/  IMAD.X R3, RZ, RZ, R3, P0 ;  /* 0x000000ffff037224 */ /* 0x000fca00000e0603 */
[----:B------:R-:W-:Y:S01]  /*10e50*/  @!PT LDS RZ, [RZ] ;  /* 0x00000000fffff984 */ /* 0x000fe20000000800 */
[----:B------:R-:W-:Y:S01]  /*10e60*/  @!PT LDS RZ, [RZ] ;  /* 0x00000000fffff984 */ /* 0x000fe20000000800 */
[----:B------:R-:W-:Y:S01]  /*10e70*/  @!PT LDS RZ, [RZ] ;  /* 0x00000000fffff984 */ /* 0x000fe20000000800 */
[----:B------:R0:W-:Y:S04]  /*10e80*/  LDGSTS.E.BYPASS.LTC128B.128 [R20+0x400], desc[UR50][R2.64], !P5 ;  /* 0x0040000002147fae */ /* 0x0001e8000e901d72 */
[----:B------:R0:W-:Y:S01]  /*10e90*/  LDGSTS.E.BYPASS.LTC128B.128 [R20+0x3400], desc[UR50][R2.64+0x80], !P4 ;  /* 0x0340008002147fae */ /* 0x0001e2000e101d72 */
[----:B------:R-:W-:-:S03]  /*10ea0*/  MOV R13, R17 ;  /* 0x00000011000d7202 */ /* 0x000fc60000000f00 */
[----:B------:R0:W-:Y:S04]  /*10eb0*/  LDGSTS.E.BYPASS.LTC128B.128 [R20+0x6400], desc[UR50][R2.64+0x100], !P3 ;  /* 0x0640010002147fae */ /* 0x0001e8000d901d72 */
[----:B------:R0:W-:Y:S01]  /*10ec0*/  LDGSTS.E.BYPASS.LTC128B.128 [R20+0x9400], desc[UR50][R2.64+0x180], !P1 ;  /* 0x0940018002147fae */ /* 0x0001e2000c901d72 */
[----:B------:R-:W-:-:S07]  /*10ed0*/  IMAD.MOV.U32 R4, RZ, RZ, R14 ;  /* 0x000000ffff047224 */ /* 0x000fce00078e000e */
[----:B0-----:R-:W-:Y:S05]  /*10ee0*/  WARPSYNC.COLLECTIVE R15, `(.L_x_595) ;  /* 0x000000000f087348 */ /* 0x001fea0003c00000 */
[----:B------:R1:W2:Y:S02]  /*10ef0*/  SHFL.IDX P6, R14, R13, R12, R11 ;  /* 0x0000000c0d0e7389 */ /* 0x0002a400000c000b */
[----:B012---:R-:W-:Y:S01]  /*10f00*/  ENDCOLLECTIVE ;  /* 0x000000000000791b */ /* 0x007fe20003800000 */
.L_x_595:
[----:B------:R-:W-:Y:S02]  /*10f10*/  IMAD.MOV.U32 R13, RZ, RZ, R25 ;  /* 0x000000ffff0d7224 */ /* 0x000fe400078e0019 */
[----:B------:R-:W-:Y:S01]  /*10f20*/  IMAD.MOV.U32 R12, RZ, RZ, 0x2 ;  /* 0x00000002ff0c7424 */ /* 0x000fe200078e00ff */
[----:B------:R-:W-:-:S13]  /*10f30*/  IADD3 R2, P0, R14, R0, RZ ;  /* 0x000000000e027210 */ /* 0x000fda0007f1e0ff */
[----:B------:R-:W-:Y:S05]  /*10f40*/  WARPSYNC.COLLECTIVE R15, `(.L_x_596) ;  /* 0x000000000f087348 */ /* 0x000fea0003c00000 */
[----:B------:R0:W1:Y:S02]  /*10f50*/  SHFL.IDX P6, R14, R13, R12, R11 ;  /* 0x0000000c0d0e7389 */ /* 0x00006400000c000b */
[----:B01----:R-:W-:Y:S01]  /*10f60*/  ENDCOLLECTIVE ;  /* 0x000000000000791b */ /* 0x003fe20003800000 */
.L_x_596:
[----:B------:R-:W-:-:S05]  /*10f70*/  IMAD.X R3, RZ, RZ, R4, P0 ;  /* 0x000000ffff037224 */ /* 0x000fca00000e0604 */
[----:B------:R-:W-:Y:S01]  /*10f80*/  @!PT LDS RZ, [RZ] ;  /* 0x00000000fffff984 */ /* 0x000fe20000000800 */
[----:B------:R-:W-:Y:S01]  /*10f90*/  @!PT LDS RZ, [RZ] ;  /* 0x00000000fffff984 */ /* 0x000fe20000000800 */
[----:B------:R-:W-:Y:S01]  /*10fa0*/  @!PT LDS RZ, [RZ] ;  /* 0x00000000fffff984 */ /* 0x000fe20000000800 */
[----:B------:R0:W-:Y:S04]  /*10fb0*/  LDGSTS.E.BYPASS.LTC128B.128 [R20+0xc00], desc[UR50][R2.64], !P5 ;  /* 0x00c0000002147fae */ /* 0x0001e8000e901d72 */
[----:B------:R0:W-:Y:S01]  /*10fc0*/  LDGSTS.E.BYPASS.LTC128B.128 [R20+0x3c00], desc[UR50][R2.64+0x80], !P4 ;  /* 0x03c0008002147fae */ /* 0x0001e2000e101d72 */
[----:B------:R-:W-:-:S03]  /*10fd0*/  IMAD.MOV.U32 R13, RZ, RZ, R17 ;  /* 0x000000ffff0d7224 */ /* 0x000fc600078e0011 */
[----:B------:R0:W-:Y:S04]  /*10fe0*/  LDGSTS.E.BYPASS.LTC128B.128 [R20+0x6c00], desc[UR50][R2.64+0x100], !P3 ;  /* 0x06c0010002147fae */ /* 0x0001e8000d901d72 */
[----:B------:R0:W-:Y:S01]  /*10ff0*/  LDGSTS.E.BYPASS.LTC128B.128 [R20+0x9c00], desc[UR50][R2.64+0x180], !P1 ;  /* 0x09c0018002147fae */ /* 0x0001e2000c901d72 */
[----:B------:R-:W-:-:S07]  /*11000*/  IMAD.MOV.U32 R4, RZ, RZ, R14 ;  /* 0x000000ffff047224 */ /* 0x000fce00078e000e */
[----:B0-----:R-:W-:Y:S05]  /*11010*/  WARPSYNC.COLLECTIVE R15, `(.L_x_597) ;  /* 0x000000000f087348 */ /* 0x001fea0003c00000 */
[----:B------:R1:W2:Y:S02]  /*11020*/  SHFL.IDX P6, R14, R13, R12, R11 ;  /* 0x0000000c0d0e7389 */ /* 0x0002a400000c000b */
[----:B012---:R-:W-:Y:S01]  /*11030*/  ENDCOLLECTIVE ;  /* 0x000000000000791b */ /* 0x007fe20003800000 */
.L_x_597:
[----:B------:R-:W-:Y:S02]  /*11040*/  IMAD.MOV.U32 R13, RZ, RZ, R25 ;  /* 0x000000ffff0d7224 */ /* 0x000fe400078e0019 */
[----:B------:R-:W-:Y:S02]  /*11050*/  IMAD.MOV.U32 R12, RZ, RZ, 0x3 ;  /* 0x00000003ff0c7424 */ /* 0x000fe400078e00ff */
[----:B------:R-:W-:-:S07]  /*11060*/  IMAD.MOV.U32 R8, RZ, RZ, R14 ;  /* 0x000000ffff087224 */ /* 0x000fce00078e000e */
[----:B------:R-:W-:Y:S05]  /*11070*/  WARPSYNC.COLLECTIVE R15, `(.L_x_598) ;  /* 0x000000000f087348 */ /* 0x000fea0003c00000 */
[----:B------:R0:W1:Y:S02]  /*11080*/  SHFL.IDX P6, R14, R13, R12, R11 ;  /* 0x0000000c0d0e7389 */ /* 0x00006400000c000b */
[----:B01----:R-:W-:Y:S01]  /*11090*/  ENDCOLLECTIVE ;  /* 0x000000000000791b */ /* 0x003fe20003800000 */
.L_x_598:
        /* <DEDUP_REMOVED lines=9> */
[----:B------:R-:W-:-:S03]  /*11130*/  MOV R5, R14 ;  /* 0x0000000e00057202 */ /* 0x000fc60000000f00 */
[----:B------:R0:W-:Y:S04]  /*11140*/  LDGSTS.E.BYPASS.LTC128B.128 [R20+0xa400], desc[UR50][R2.64+0x180], !P1 ;  /* 0x0a40018002147fae */ /* 0x0001e8000c901d72 */
[----:B0-----:R-:W-:Y:S05]  /*11150*/  WARPSYNC.COLLECTIVE R15, `(.L_x_599) ;  /* 0x000000000f087348 */ /* 0x001fea0003c00000 */
[----:B------:R1:W2:Y:S02]  /*11160*/  SHFL.IDX P6, R14, R13, R12, R11 ;  /* 0x0000000c0d0e7389 */ /* 0x0002a400000c000b */
[----:B012---:R-:W-:Y:S01]  /*11170*/  ENDCOLLECTIVE ;  /* 0x000000000000791b */ /* 0x007fe20003800000 */
.L_x_599:
[----:B------:R-:W-:Y:S02]  /*11180*/  IMAD.MOV.U32 R13, RZ, RZ, R25 ;  /* 0x000000ffff0d7224 */ /* 0x000fe400078e0019 */
[----:B------:R-:W-:Y:S01]  /*11190*/  IMAD.MOV.U32 R12, RZ, RZ, 0x4 ;  /* 0x00000004ff0c7424 */ /* 0x000fe200078e00ff */
[----:B------:R-:W-:-:S13]  /*111a0*/  IADD3 R2, P0, R14, R0, RZ ;  /* 0x000000000e027210 */ /* 0x000fda0007f1e0ff */
[----:B------:R-:W-:Y:S05]  /*111b0*/  WARPSYNC.COLLECTIVE R15, `(.L_x_600) ;  /* 0x000000000f087348 */ /* 0x000fea0003c00000 */
[----:B------:R0:W1:Y:S02]  /*111c0*/  SHFL.IDX P6, R14, R13, R12, R11 ;  /* 0x0000000c0d0e7389 */ /* 0x00006400000c000b */
[----:B01----:R-:W-:Y:S01]  /*111d0*/  ENDCOLLECTIVE ;  /* 0x000000000000791b */ /* 0x003fe20003800000 */
.L_x_600:
        /* <DEDUP_REMOVED lines=13> */
.L_x_601:
[----:B------:R-:W-:Y:S02]  /*112b0*/  IMAD.MOV.U32 R13, RZ, RZ, R25 ;  /* 0x000000ffff0d7224 */ /* 0x000fe400078e0019 */
[----:B------:R-:W-:Y:S01]  /*112c0*/  IMAD.MOV.U32 R12, RZ, RZ, 0x5 ;  /* 0x00000005ff0c7424 */ /* 0x000fe200078e00ff */
[----:B------:R-:W-:-:S13]  /*112d0*/  IADD3 R2, P0, R14, R0, RZ ;  /* 0x000000000e027210 */ /* 0x000fda0007f1e0ff */
[----:B------:R-:W-:Y:S05]  /*112e0*/  WARPSYNC.COLLECTIVE R15, `(.L_x_602) ;  /* 0x000000000f087348 */ /* 0x000fea0003c00000 */
[----:B------:R0:W1:Y:S02]  /*112f0*/  SHFL.IDX P6, R14, R13, R12, R11 ;  /* 0x0000000c0d0e7389 */ /* 0x00006400000c000b */
[----:B01----:R-:W-:Y:S01]  /*11300*/  ENDCOLLECTIVE ;  /* 0x000000000000791b */ /* 0x003fe20003800000 */
.L_x_602:
        /* <DEDUP_REMOVED lines=9> */
[----:B------:R-:W-:-:S07]  /*113a0*/  MOV R25, R14 ;  /* 0x0000000e00197202 */ /* 0x000fce0000000f00 */
[----:B0-----:R-:W-:Y:S05]  /*113b0*/  WARPSYNC.COLLECTIVE R15, `(.L_x_603) ;  /* 0x000000000f087348 */ /* 0x001fea0003c00000 */
[----:B------:R1:W2:Y:S02]  /*113c0*/  SHFL.IDX P6, R14, R13, R12, R11 ;  /* 0x0000000c0d0e7389 */ /* 0x0002a400000c000b */
[----:B012---:R-:W-:Y:S01]  /*113d0*/  ENDCOLLECTIVE ;  /* 0x000000000000791b */ /* 0x007fe20003800000 */
.L_x_603:
[----:B------:R-:W-:Y:S05]  /*113e0*/  BRA `(.L_x_604) ;  /* 0xffffffc000747947 */ /* 0x000fea000383ffff */
.L_x_498:
        /* <DEDUP_REMOVED lines=8> */
.L_x_606:
[----:B------:R-:W-:Y:S05]  /*11470*/  BSYNC B0 ;  /* 0x0000000000007941 */ /* 0x000fea0003800000 */
.L_x_605:
[----:B------:R-:W-:Y:S01]  /*11480*/  IMAD.MOV.U32 R13, RZ, RZ, R16 ;  /* 0x000000ffff0d7224 */ /* 0x000fe200078e0010 */
[----:B------:R-:W-:Y:S01]  /*11490*/  MOV R15, 0xffffffff ;  /* 0xffffffff000f7802 */ /* 0x000fe20000000f00 */
[----:B------:R-:W-:Y:S02]  /*114a0*/  IMAD.MOV.U32 R12, RZ, RZ, 0x1 ;  /* 0x00000001ff0c7424 */ /* 0x000fe400078e00ff */
[----:B------:R-:W-:Y:S02]  /*114b0*/  IMAD.MOV.U32 R11, RZ, RZ, 0x1f ;  /* 0x0000001fff0b7424 */ /* 0x000fe400078e00ff */
[----:B------:R-:W-:Y:S02]  /*114c0*/  IMAD.IADD R7, R19, 0x1, R8 ;  /* 0x0000000113077824 */ /* 0x000fe400078e0208 */
[----:B------:R-:W-:-:S07]  /*114d0*/  IMAD.MOV.U32 R5, RZ, RZ, R14 ;  /* 0x000000ffff057224 */ /* 0x000fce00078e000e */
[----:B------:R-:W-:Y:S05]  /*114e0*/  WARPSYNC.COLLECTIVE R15, `(.L_x_607) ;  /* 0x000000000f087348 */ /* 0x000fea0003c00000 */
[----:B------:R0:W1:Y:S02]  /*114f0*/  SHFL.IDX P6, R14, R13, R12, R11 ;  /* 0x0000000c0d0e7389 */ /* 0x00006400000c000b */
[----:B01----:R-:W-:Y:S01]  /*11500*/  ENDCOLLECTIVE ;  /* 0x000000000000791b */ /* 0x003fe20003800000 */
.L_x_607:
[----:B------:R-:W-:Y:S02]  /*11510*/  ULDC UR4, c[0x0][0xc3c] ;  /* 0x00030f0000047ab9 */ /* 0x000fe40000000800 */
[----:B------:R-:W-:-:S13]  /*11520*/  ISETP.GE.OR P1, PT, R7, UR4, !P0 ;  /* 0x0000000407007c0c */ /* 0x000fda000c726670 */
[----:B------:R-:W0:Y:S01]  /*11530*/  @!P1 LDC.64 R2, c[0x0][0xc80] ;  /* 0x00032000ff029b82 */ /* 0x000e220000000a00 */
[----:B------:R-:W-:Y:S02]  /*11540*/  IMAD.MOV.U32 R4, RZ, RZ, RZ ;  /* 0x000000ffff047224 */ /* 0x000fe400078e00ff */
[----:B------:R-:W-:Y:S02]  /*11550*/  IMAD.MOV.U32 R11, RZ, RZ, RZ ;  /* 0x000000ffff0b7224 */ /* 0x000fe400078e00ff */
[----:B------:R-:W-:Y:S02]  /*11560*/  IMAD.MOV.U32 R0, RZ, RZ, R14 ;  /* 0x000000ffff007224 */ /* 0x000fe400078e000e */
[----:B0-----:R-:W-:-:S06]  /*11570*/  @!P1 IMAD.WIDE R2, R7, 0x4, R2 ;  /* 0x0000000407029825 */ /* 0x001fcc00078e0202 */
[----:B------:R-:W2:Y:S01]  /*11580*/  @!P1 LDG.E R2, desc[UR50][R2.64] ;  /* 0x0000003202029981 */ /* 0x000ea2000c1e1900 */
[C---:B------:R-:W-:Y:S02]  /*11590*/  ISETP.GE.U32.AND P2, PT, R8.reuse, 0x2, PT ;  /* 0x000000020800780c */ /* 0x040fe40003f46070 */
[C---:B------:R-:W-:Y:S02]  /*115a0*/  ISETP.GE.U32.AND P3, PT, R8.reuse, 0x4, PT ;  /* 0x000000040800780c */ /* 0x040fe40003f66070 */
[C---:B------:R-:W-:Y:S02]  /*115b0*/  ISETP.GE.U32.AND P4, PT, R8.reuse, 0x8, PT ;  /* 0x000000080800780c */ /* 0x040fe40003f86070 */
[C---:B------:R-:W-:Y:S01]  /*115c0*/  ISETP.GE.U32.AND P5, PT, R8.reuse, 0x10, PT ;  /* 0x000000100800780c */ /* 0x040fe20003fa6070 */
[----:B--2---:R-:W-:Y:S01]  /*115d0*/  @!P1 IMAD.MOV.U32 R4, RZ, RZ, R2 ;  /* 0x000000ffff049224 */ /* 0x004fe200078e0002 */
[----:B------:R-:W-:-:S03]  /*115e0*/  ISETP.NE.AND P1, PT, R8, RZ, PT ;  /* 0x000000ff0800720c */ /* 0x000fc60003f25270 */
[----:B------:R-:W-:-:S10]  /*115f0*/  IMAD.MOV.U32 R13, RZ, RZ, R4 ;  /* 0x000000ffff0d7224 */ /* 0x000fd400078e0004 */
[----:B------:R-:W-:Y:S05]  /*11600*/  WARPSYNC.COLLECTIVE R15, `(.L_x_608) ;  /* 0x000000000f087348 */ /* 0x000fea0003c00000 */
[----:B------:R0:W1:Y:S02]  /*11610*/  SHFL.UP P6, R14, R13, R12, R11 ;  /* 0x0400000c0d0e7389 */ /* 0x00006400000c000b */
[----:B01----:R-:W-:Y:S01]  /*11620*/  ENDCOLLECTIVE ;  /* 0x000000000000791b */ /* 0x003fe20003800000 */
.L_x_608:
[----:B------:R-:W-:Y:S01]  /*11630*/  IMAD.MOV.U32 R12, RZ, RZ, 0x2 ;  /* 0x00000002ff0c7424 */ /* 0x000fe200078e00ff */
[----:B------:R-:W-:-:S05]  /*11640*/  SEL R7, R14, RZ, P1 ;  /* 0x000000ff0e077207 */ /* 0x000fca0000800000 */
[----:B------:R-:W-:-:S04]  /*11650*/  IMAD.IADD R6, R4, 0x1, R7 ;  /* 0x0000000104067824 */ /* 0x000fc800078e0207 */
[----:B------:R-:W-:-:S07]  /*11660*/  IMAD.MOV.U32 R13, RZ, RZ, R6 ;  /* 0x000000ffff0d7224 */ /* 0x000fce00078e0006 */
[----:B------:R-:W-:Y:S05]  /*11670*/  WARPSYNC.COLLECTIVE R15, `(.L_x_609) ;  /* 0x000000000f087348 */ /* 0x000fea0003c00000 */
[----:B------:R0:W1:Y:S02]  /*11680*/  SHFL.UP P6, R14, R13, R12, R11 ;  /* 0x0400000c0d0e7389 */ /* 0x00006400000c000b */
[----:B01----:R-:W-:Y:S01]  /*11690*/  ENDCOLLECTIVE ;  /* 0x000000000000791b */ /* 0x003fe20003800000 */
.L_x_609:
[----:B------:R-:W-:Y:S01]  /*116a0*/  IMAD.MOV.U32 R12, RZ, RZ, 0x4 ;  /* 0x00000004ff0c7424 */ /* 0x000fe200078e00ff */
[----:B------:R-:W-:-:S04]  /*116b0*/  SEL R7, R14, RZ, P2 ;  /* 0x000000ff0e077207 */ /* 0x000fc80001000000 */
[----:B------:R-:W-:-:S05]  /*116c0*/  IADD3 R7, R6, R7, RZ ;  /* 0x0000000706077210 */ /* 0x000fca0007ffe0ff */
[----:B------:R-:W-:-:S07]  /*116d0*/  IMAD.MOV.U32 R13, RZ, RZ, R7 ;  /* 0x000000ffff0d7224 */ /* 0x000fce00078e0007 */
[----:B------:R-:W-:Y:S05]  /*116e0*/  WARPSYNC.COLLECTIVE R15, `(.L_x_610) ;  /* 0x000000000f087348 */ /* 0x000fea0003c00000 */
[----:B------:R0:W1:Y:S02]  /*116f0*/  SHFL.UP P6, R14, R13, R12, R11 ;  /* 0x0400000c0d0e7389 */ /* 0x00006400000c000b */
[----:B01----:R-:W-:Y:S01]  /*11700*/  ENDCOLLECTIVE ;  /* 0x000000000000791b */ /* 0x003fe20003800000 */
.L_x_610:
[----:B------:R-:W-:Y:S01]  /*11710*/  IMAD.MOV.U32 R12, RZ, RZ, 0x8 ;  /* 0x00000008ff0c7424 */ /* 0x000fe200078e00ff */
[----:B------:R-:W-:-:S05]  /*11720*/  SEL R2, R14, RZ, P3 ;  /* 0x000000ff0e027207 */ /* 0x000fca0001800000 */
[----:B------:R-:W-:-:S04]  /*11730*/  IMAD.IADD R2, R7, 0x1, R2 ;  /* 0x0000000107027824 */ /* 0x000fc800078e0202 */
[----:B------:R-:W-:-:S07]  /*11740*/  IMAD.MOV.U32 R13, RZ, RZ, R2 ;  /* 0x000000ffff0d7224 */ /* 0x000fce00078e0002 */
[----:B------:R-:W-:Y:S05]  /*11750*/  WARPSYNC.COLLECTIVE R15, `(.L_x_611) ;  /* 0x000000000f087348 */ /* 0x000fea0003c00000 */
[----:B------:R0:W1:Y:S02]  /*11760*/  SHFL.UP P6, R14, R13, R12, R11 ;  /* 0x0400000c0d0e7389 */ /* 0x00006400000c000b */
[----:B01----:R-:W-:Y:S01]  /*11770*/  ENDCOLLECTIVE ;  /* 0x000000000000791b */ /* 0x003fe20003800000 */
.L_x_611:
[----:B------:R-:W-:Y:S01]  /*11780*/  IMAD.MOV.U32 R12, RZ, RZ, 0x10 ;  /* 0x00000010ff0c7424 */ /* 0x000fe200078e00ff */
[----:B------:R-:W-:-:S05]  /*11790*/  SEL R3, R14, RZ, P4 ;  /* 0x000000ff0e037207 */ /* 0x000fca0002000000 */
[----:B------:R-:W-:-:S04]  /*117a0*/  IMAD.IADD R3, R2, 0x1, R3 ;  /* 0x0000000102037824 */ /* 0x000fc800078e0203 */
[----:B------:R-:W-:-:S07]  /*117b0*/  IMAD.MOV.U32 R13, RZ, RZ, R3 ;  /* 0x000000ffff0d7224 */ /* 0x000fce00078e0003 */
[----:B------:R-:W-:Y:S05]  /*117c0*/  WARPSYNC.COLLECTIVE R15, `(.L_x_612) ;  /* 0x000000000f087348 */ /* 0x000fea0003c00000 */
[----:B------:R0:W1:Y:S02]  /*117d0*/  SHFL.UP P6, R14, R13, R12, R11 ;  /* 0x0400000c0d0e7389 */ /* 0x00006400000c000b */
[----:B01----:R-:W-:Y:S01]  /*117e0*/  ENDCOLLECTIVE ;  /* 0x000000000000791b */ /* 0x003fe20003800000 */
.L_x_612:
[----:B------:R-:W-:Y:S02]  /*117f0*/  IMAD.MOV.U32 R12, RZ, RZ, 0x1f ;  /* 0x0000001fff0c7424 */ /* 0x000fe400078e00ff */
[----:B------:R-:W-:Y:S01]  /*11800*/  IMAD.MOV.U32 R11, RZ, RZ, 0x1f ;  /* 0x0000001fff0b7424 */ /* 0x000fe200078e00ff */
[----:B------:R-:W-:-:S05]  /*11810*/  SEL R6, R14, RZ, P5 ;  /* 0x000000ff0e067207 */ /* 0x000fca0002800000 */
[----:B------:R-:W-:-:S05]  /*11820*/  IMAD.IADD R6, R3, 0x1, R6 ;  /* 0x0000000103067824 */ /* 0x000fca00078e0206 */
[----:B------:R-:W-:-:S07]  /*11830*/  MOV R13, R6 ;  /* 0x00000006000d7202 */ /* 0x000fce0000000f00 */
[----:B------:R-:W-:Y:S05]  /*11840*/  WARPSYNC.COLLECTIVE R15, `(.L_x_613) ;  /* 0x000000000f087348 */ /* 0x000fea0003c00000 */
[----:B------:R0:W1:Y:S02]  /*11850*/  SHFL.IDX P6, R14, R13, R12, R11 ;  /* 0x0000000c0d0e7389 */ /* 0x00006400000c000b */
[----:B01----:R-:W-:Y:S01]  /*11860*/  ENDCOLLECTIVE ;  /* 0x000000000000791b */ /* 0x003fe20003800000 */
.L_x_613:
[----:B------:R-:W-:Y:S05]  /*11870*/  BRA `(.L_x_614) ;  /* 0xffffffc000d07947 */ /* 0x000fea000383ffff */
.L_x_503:
[----:B------:R-:W-:Y:S01]  /*11880*/  BSSY B0, `(.L_x_615) ;  /* 0x0000008000007945 */ /* 0x000fe20003800000 */
[----:B-----5:R-:W-:Y:S02]  /*11890*/  IMAD.MOV.U32 R13, RZ, RZ, R4 ;  /* 0x000000ffff0d7224 */ /* 0x020fe400078e0004 */
[----:B------:R-:W-:Y:S02]  /*118a0*/  IMAD.MOV.U32 R12, RZ, RZ, 0x1 ;  /* 0x00000001ff0c7424 */ /* 0x000fe400078e00ff */
[----:B------:R-:W-:Y:S02]  /*118b0*/  IMAD.MOV.U32 R11, RZ, RZ, RZ ;  /* 0x000000ffff0b7224 */ /* 0x000fe400078e00ff */
[----:B------:R-:W-:-:S07]  /*118c0*/  IMAD.MOV.U32 R15, RZ, RZ, -0x1 ;  /* 0xffffffffff0f7424 */ /* 0x000fce00078e00ff */
[----:B01234-:R-:W-:Y:S05]  /*118d0*/  WARPSYNC.COLLECTIVE R15, `(.L_x_616) ;  /* 0x000000000f087348 */ /* 0x01ffea0003c00000 */
[----:B------:R0:W0:Y:S02]  /*118e0*/  SHFL.UP P6, R14, R13, R12, R11 ;  /* 0x0400000c0d0e7389 */ /* 0x00002400000c000b */
[----:B01234-:R-:W-:Y:S01]  /*118f0*/  ENDCOLLECTIVE ;  /* 0x000000000000791b */ /* 0x01ffe20003800000 */
.L_x_616:
[----:B------:R-:W-:Y:S05]  /*11900*/  BSYNC B0 ;  /* 0x0000000000007941 */ /* 0x000fea0003800000 */
.L_x_615:
[----:B------:R-:W-:Y:S01]  /*11910*/  SEL R13, R14, RZ, P1 ;  /* 0x000000ff0e0d7207 */ /* 0x000fe20000800000 */
[----:B------:R-:W-:Y:S01]  /*11920*/  IMAD.MOV.U32 R12, RZ, RZ, 0x2 ;  /* 0x00000002ff0c7424 */ /* 0x000fe200078e00ff */
[----:B------:R-:W-:Y:S01]  /*11930*/  MOV R15, 0xffffffff ;  /* 0xffffffff000f7802 */ /* 0x000fe20000000f00 */
[----:B------:R-:W-:Y:S02]  /*11940*/  IMAD.MOV.U32 R11, RZ, RZ, RZ ;  /* 0x000000ffff0b7224 */ /* 0x000fe400078e00ff */
[----:B------:R-:W-:-:S07]  /*11950*/  IMAD.IADD R13, R4, 0x1, R13 ;  /* 0x00000001040d7824 */ /* 0x000fce00078e020d */
[----:B------:R-:W-:Y:S05]  /*11960*/  WARPSYNC.COLLECTIVE R15, `(.L_x_617) ;  /* 0x000000000f087348 */ /* 0x000fea0003c00000 */
[----:B------:R0:W1:Y:S02]  /*11970*/  SHFL.UP P6, R14, R13, R12, R11 ;  /* 0x0400000c0d0e7389 */ /* 0x00006400000c000b */
[----:B01----:R-:W-:Y:S01]  /*11980*/  ENDCOLLECTIVE ;  /* 0x000000000000791b */ /* 0x003fe20003800000 */
.L_x_617:
[----:B------:R-:W-:Y:S01]  /*11990*/  IMAD.MOV.U32 R12, RZ, RZ, 0x4 ;  /* 0x00000004ff0c7424 */ /* 0x000fe200078e00ff */
[----:B------:R-:W-:-:S05]  /*119a0*/  SEL R0, R14, RZ, P2 ;  /* 0x000000ff0e007207 */ /* 0x000fca0001000000 */
[----:B------:R-:W-:-:S04]  /*119b0*/  IMAD.IADD R0, R13, 0x1, R0 ;  /* 0x000000010d007824 */ /* 0x000fc800078e0200 */
[----:B------:R-:W-:-:S07]  /*119c0*/  IMAD.MOV.U32 R13, RZ, RZ, R0 ;  /* 0x000000ffff0d7224 */ /* 0x000fce00078e0000 */
[----:B------:R-:W-:Y:S05]  /*119d0*/  WARPSYNC.COLLECTIVE R15, `(.L_x_618) ;  /* 0x000000000f087348 */ /* 0x000fea0003c00000 */
[----:B------:R0:W1:Y:S02]  /*119e0*/  SHFL.UP P6, R14, R13, R12, R11 ;  /* 0x0400000c0d0e7389 */ /* 0x00006400000c000b */
[----:B01----:R-:W-:Y:S01]  /*119f0*/  ENDCOLLECTIVE ;  /* 0x000000000000791b */ /* 0x003fe20003800000 */
.L_x_618:
[----:B------:R-:W-:Y:S01]  /*11a00*/  IMAD.MOV.U32 R12, RZ, RZ, 0x8 ;  /* 0x00000008ff0c7424 */ /* 0x000fe200078e00ff */
[----:B------:R-:W-:-:S05]  /*11a10*/  SEL R3, R14, RZ, P3 ;  /* 0x000000ff0e037207 */ /* 0x000fca0001800000 */
[----:B------:R-:W-:-:S04]  /*11a20*/  IMAD.IADD R2, R0, 0x1, R3 ;  /* 0x0000000100027824 */ /* 0x000fc800078e0203 */
[----:B------:R-:W-:-:S07]  /*11a30*/  IMAD.MOV.U32 R13, RZ, RZ, R2 ;  /* 0x000000ffff0d7224 */ /* 0x000fce00078e0002 */
[----:B------:R-:W-:Y:S05]  /*11a40*/  WARPSYNC.COLLECTIVE R15, `(.L_x_619) ;  /* 0x000000000f087348 */ /* 0x000fea0003c00000 */
[----:B------:R0:W1:Y:S02]  /*11a50*/  SHFL.UP P6, R14, R13, R12, R11 ;  /* 0x0400000c0d0e7389 */ /* 0x00006400000c000b */
[----:B01----:R-:W-:Y:S01]  /*11a60*/  ENDCOLLECTIVE ;  /* 0x000000000000791b */ /* 0x003fe20003800000 */
.L_x_619:
[----:B------:R-:W-:Y:S01]  /*11a70*/  IMAD.MOV.U32 R12, RZ, RZ, 0x10 ;  /* 0x00000010ff0c7424 */ /* 0x000fe200078e00ff */
[----:B------:R-:W-:-:S05]  /*11a80*/  SEL R3, R14, RZ, P4 ;  /* 0x000000ff0e037207 */ /* 0x000fca0002000000 */
[----:B------:R-:W-:-:S04]  /*11a90*/  IMAD.IADD R3, R2, 0x1, R3 ;  /* 0x0000000102037824 */ /* 0x000fc800078e0203 */
[----:B------:R-:W-:-:S07]  /*11aa0*/  IMAD.MOV.U32 R13, RZ, RZ, R3 ;  /* 0x000000ffff0d7224 */ /* 0x000fce00078e0003 */
[----:B------:R-:W-:Y:S05]  /*11ab0*/  WARPSYNC.COLLECTIVE R15, `(.L_x_620) ;  /* 0x000000000f087348 */ /* 0x000fea0003c00000 */
[----:B------:R0:W1:Y:S02]  /*11ac0*/  SHFL.UP P6, R14, R13, R12, R11 ;  /* 0x0400000c0d0e7389 */ /* 0x00006400000c000b */
[----:B01----:R-:W-:Y:S01]  /*11ad0*/  ENDCOLLECTIVE ;  /* 0x000000000000791b */ /* 0x003fe20003800000 */
.L_x_620:
[----:B------:R-:W-:Y:S02]  /*11ae0*/  IMAD.MOV.U32 R12, RZ, RZ, 0x1f ;  /* 0x0000001fff0c7424 */ /* 0x000fe400078e00ff */
[----:B------:R-:W-:Y:S01]  /*11af0*/  IMAD.MOV.U32 R11, RZ, RZ, 0x1f ;  /* 0x0000001fff0b7424 */ /* 0x000fe200078e00ff */
[----:B------:R-:W-:-:S04]  /*11b00*/  SEL R6, R14, RZ, P5 ;  /* 0x000000ff0e067207 */ /* 0x000fc80002800000 */
[----:B------:R-:W-:-:S05]  /*11b10*/  IADD3 R6, R3, R6, RZ ;  /* 0x0000000603067210 */ /* 0x000fca0007ffe0ff */
[----:B------:R-:W-:-:S07]  /*11b20*/  IMAD.MOV.U32 R13, RZ, RZ, R6 ;  /* 0x000000ffff0d7224 */ /* 0x000fce00078e0006 */
[----:B------:R-:W-:Y:S05]  /*11b30*/  WARPSYNC.COLLECTIVE R15, `(.L_x_621) ;  /* 0x000000000f087348 */ /* 0x000fea0003c00000 */
[----:B------:R0:W1:Y:S02]  /*11b40*/  SHFL.IDX P6, R14, R13, R12, R11 ;  /* 0x0000000c0d0e7389 */ /* 0x00006400000c000b */
[----:B01----:R-:W-:Y:S01]  /*11b50*/  ENDCOLLECTIVE ;  /* 0x000000000000791b */ /* 0x003fe20003800000 */
.L_x_621:
[----:B------:R-:W-:Y:S05]  /*11b60*/  BRA `(.L_x_622) ;  /* 0xffffffc000b07947 */ /* 0x000fea000383ffff */
.L_x_505:
[----:B------:R-:W-:Y:S01]  /*11b70*/  BSSY B0, `(.L_x_623) ;  /* 0x0000006000007945 */ /* 0x000fe20003800000 */
[----:B------:R-:W-:Y:S01]  /*11b80*/  PLOP3.LUT P6, PT, P6, PT, PT, 0x8, 0x0 ;  /* 0x000000000000781c */ /* 0x000fe200037ce170 */
[----:B------:R-:W-:-:S12]  /*11b90*/  IMAD.MOV.U32 R15, RZ, RZ, -0x1 ;  /* 0xffffffffff0f7424 */ /* 0x000fd800078e00ff */
[----:B0123--:R-:W-:Y:S05]  /*11ba0*/  WARPSYNC.COLLECTIVE R15, `(.L_x_624) ;  /* 0x000000000f087348 */ /* 0x00ffea0003c00000 */
[----:B------:R-:W-:Y:S01]  /*11bb0*/  VOTE.ANY R14, PT, P6 ;  /* 0x00000000000e7806 */ /* 0x000fe200030e0100 */
[----:B0123--:R-:W-:Y:S06]  /*11bc0*/  ENDCOLLECTIVE ;  /* 0x000000000000791b */ /* 0x00ffec0003800000 */
.L_x_624:
[----:B------:R-:W-:Y:S05]  /*11bd0*/  BSYNC B0 ;  /* 0x0000000000007941 */ /* 0x000fea0003800000 */
.L_x_623:
[----:B------:R-:W-:Y:S02]  /*11be0*/  IMAD.MOV.U32 R2, RZ, RZ, R14 ;  /* 0x000000ffff027224 */ /* 0x000fe400078e000e */
[----:B------:R-:W-:Y:S02]  /*11bf0*/  IMAD.MOV.U32 R13, RZ, RZ, R4 ;  /* 0x000000ffff0d7224 */ /* 0x000fe400078e0004 */
[----:B------:R-:W0:Y:S01]  /*11c00*/  POPC R0, R2 ;  /* 0x0000000200007309 */ /* 0x000e220000000000 */
[----:B------:R-:W-:Y:S02]  /*11c10*/  IMAD.MOV.U32 R11, RZ, RZ, 0x1f ;  /* 0x0000001fff0b7424 */ /* 0x000fe400078e00ff */
[----:B------:R-:W-:Y:S02]  /*11c20*/  IMAD.MOV.U32 R15, RZ, RZ, -0x1 ;  /* 0xffffffffff0f7424 */ /* 0x000fe400078e00ff */
[----:B0-----:R-:W-:-:S07]  /*11c30*/  IMAD.MOV.U32 R12, RZ, RZ, R0 ;  /* 0x000000ffff0c7224 */ /* 0x001fce00078e0000 */
[----:B------:R-:W-:Y:S05]  /*11c40*/  WARPSYNC.COLLECTIVE R15, `(.L_x_625) ;  /* 0x000000000f087348 */ /* 0x000fea0003c00000 */
[----:B------:R0:W1:Y:S02]  /*11c50*/  SHFL.IDX P6, R14, R13, R12, R11 ;  /* 0x0000000c0d0e7389 */ /* 0x00006400000c000b */
[----:B01----:R-:W-:Y:S01]  /*11c60*/  ENDCOLLECTIVE ;  /* 0x000000000000791b */ /* 0x003fe20003800000 */
.L_x_625:
[----:B------:R-:W-:Y:S01]  /*11c70*/  MOV R4, R14 ;  /* 0x0000000e00047202 */ /* 0x000fe20000000f00 */
[----:B------:R-:W-:Y:S06]  /*11c80*/  BRA `(.L_x_626) ;  /* 0xffffffc000a07947 */ /* 0x000fec000383ffff */
.L_x_507:
[----:B------:R-:W-:Y:S01]  /*11c90*/  BSSY B0, `(.L_x_627) ;  /* 0x0000007000007945 */ /* 0x000fe20003800000 */
[----:B------:R-:W-:Y:S02]  /*11ca0*/  IMAD.MOV.U32 R13, RZ, RZ, R6 ;  /* 0x000000ffff0d7224 */ /* 0x000fe400078e0006 */
[----:B------:R-:W-:Y:S02]  /*11cb0*/  IMAD.MOV.U32 R11, RZ, RZ, 0x1f ;  /* 0x0000001fff0b7424 */ /* 0x000fe400078e00ff */
[----:B------:R-:W-:-:S07]  /*11cc0*/  IMAD.MOV.U32 R15, RZ, RZ, -0x1 ;  /* 0xffffffffff0f7424 */ /* 0x000fce00078e00ff */
[----:B01234-:R-:W-:Y:S05]  /*11cd0*/  WARPSYNC.COLLECTIVE R15, `(.L_x_628) ;  /* 0x000000000f087348 */ /* 0x01ffea0003c00000 */
[----:B------:R0:W0:Y:S02]  /*11ce0*/  SHFL.IDX P6, R14, R13, R12, R11 ;  /* 0x0000000c0d0e7389 */ /* 0x00002400000c000b */
[----:B01234-:R-:W-:Y:S01]  /*11cf0*/  ENDCOLLECTIVE ;  /* 0x000000000000791b */ /* 0x01ffe20003800000 */
.L_x_628:
[----:B------:R-:W-:Y:S05]  /*11d00*/  BSYNC B0 ;  /* 0x0000000000007941 */ /* 0x000fea0003800000 */
.L_x_627:
[----:B------:R-:W-:Y:S05]  /*11d10*/  BRA `(.L_x_506) ;  /* 0xffffffc000987947 */ /* 0x000fea000383ffff */
.L_x_511:
[----:B0-----:R0:W4:Y:S02]  /*11d20*/  SYNCS.PHASECHK.TRANS64.TRYWAIT P0, [R7+URZ+0x22820], R0 ;  /* 0x02282000070075a7 */ /* 0x001124000800017f */
[----:B----4-:R-:W-:Y:S05]  /*11d30*/  @!P0 NANOSLEEP.SYNCS 0x989680 ;  /* 0x009896800000895d */ /* 0x010fea0003900000 */
[----:B------:R-:W4:Y:S02]  /*11d40*/  @!P0 SYNCS.PHASECHK.TRANS64 P0, [R7+URZ+0x22820], R0 ;  /* 0x02282000070085a7 */ /* 0x000f24000800007f */
[----:B----4-:R-:W-:Y:S05]  /*11d50*/  @!P0 BRA `(.L_x_511) ;  /* 0xfffffffc00f08947 */ /* 0x010fea000383ffff */
[----:B------:R-:W-:Y:S05]  /*11d60*/  BRA `(.L_x_629) ;  /* 0xffffffc400847947 */ /* 0x000fea000383ffff */
.L_x_512:
[----:B------:R-:W4:Y:S01]  /*11d70*/  S2R R2, SR_TID.X ;  /* 0x0000000000027919 */ /* 0x000f220000002100 */
[----:B------:R-:W-:Y:S01]  /*11d80*/  BSSY B0, `(.L_x_630) ;  /* 0x000000a000007945 */ /* 0x000fe20003800000 */
[----:B------:R-:W-:Y:S02]  /*11d90*/  IMAD.MOV.U32 R12, RZ, RZ, RZ ;  /* 0x000000ffff0c7224 */ /* 0x000fe400078e00ff */
[----:B------:R-:W-:Y:S02]  /*11da0*/  IMAD.MOV.U32 R11, RZ, RZ, 0x1f ;  /* 0x0000001fff0b7424 */ /* 0x000fe400078e00ff */
[----:B------:R-:W-:Y:S01]  /*11db0*/  IMAD.MOV.U32 R15, RZ, RZ, -0x1 ;  /* 0xffffffffff0f7424 */ /* 0x000fe200078e00ff */
[----:B----4-:R-:W-:-:S04]  /*11dc0*/  SHF.R.U32.HI R2, RZ, 0x5, R2 ;  /* 0x00000005ff027819 */ /* 0x010fc80000011602 */
[----:B------:R-:W-:-:S05]  /*11dd0*/  LOP3.LUT R2, R2, 0x3, RZ, 0xc0, !PT ;  /* 0x0000000302027812 */ /* 0x000fca00078ec0ff */
[----:B------:R-:W-:-:S07]  /*11de0*/  IMAD.MOV.U32 R13, RZ, RZ, R2 ;  /* 0x000000ffff0d7224 */ /* 0x000fce00078e0002 */
[----:B0123--:R-:W-:Y:S05]  /*11df0*/  WARPSYNC.COLLECTIVE R15, `(.L_x_631) ;  /* 0x000000000f087348 */ /* 0x00ffea0003c00000 */
[----:B------:R4:W0:Y:S02]  /*11e00*/  SHFL.IDX P6, R14, R13, R12, R11 ;  /* 0x0000000c0d0e7389 */ /* 0x00082400000c000b */
[----:B01234-:R-:W-:Y:S01]  /*11e10*/  ENDCOLLECTIVE ;  /* 0x000000000000791b */ /* 0x01ffe20003800000 */
.L_x_631:
[----:B------:R-:W-:Y:S05]  /*11e20*/  BSYNC B0 ;  /* 0x0000000000007941 */ /* 0x000fea0003800000 */
.L_x_630:
[----:B------:R-:W-:Y:S05]  /*11e30*/  BRA `(.L_x_632) ;  /* 0xffffffc4006c7947 */ /* 0x000fea000383ffff */
.L_x_515:
[----:B------:R-:W-:Y:S01]  /*11e40*/  BSSY B1, `(.L_x_633) ;  /* 0x0000006000017945 */ /* 0x000fe20003800000 */
[----:B------:R-:W-:-:S07]  /*11e50*/  IMAD.MOV.U32 R15, RZ, RZ, -0x1 ;  /* 0xffffffffff0f7424 */ /* 0x000fce00078e00ff */
[----:B0123--:R-:W-:Y:S05]  /*11e60*/  WARPSYNC.COLLECTIVE R15, `(.L_x_634) ;  /* 0x000000000f0c7348 */ /* 0x00ffea0003c00000 */
[----:B------:R-:W-:Y:S02]  /*11e70*/  ELECT P6, UR62, PT ;  /* 0x00000000003e782f */ /* 0x000fe400038c0000 */
[----:B------:R-:W-:Y:S01]  /*11e80*/  MOV R14, UR62 ;  /* 0x0000003e000e7c02 */ /* 0x000fe20008000f00 */
[----:B0123--:R-:W-:Y:S10]  /*11e90*/  ENDCOLLECTIVE ;  /* 0x000000000000791b */ /* 0x00fff40003800000 */
.L_x_634:
[----:B------:R-:W-:Y:S05]  /*11ea0*/  BSYNC B1 ;  /* 0x0000000000017941 */ /* 0x000fea0003800000 */
.L_x_633:
[----:B------:R-:W-:Y:S05]  /*11eb0*/  BRA `(.L_x_635) ;  /* 0xffffffc400647947 */ /* 0x000fea000383ffff */
.L_x_517:
[----:B0-----:R0:W4:Y:S02]  /*11ec0*/  SYNCS.PHASECHK.TRANS64.TRYWAIT P1, [R5+URZ+0x22840], R0 ;  /* 0x02284000050075a7 */ /* 0x001124000802017f */
[----:B----4-:R-:W-:Y:S05]  /*11ed0*/  @!P1 NANOSLEEP.SYNCS 0x989680 ;  /* 0x009896800000995d */ /* 0x010fea0003900000 */
[----:B------:R-:W4:Y:S02]  /*11ee0*/  @!P1 SYNCS.PHASECHK.TRANS64 P1, [R5+URZ+0x22840], R0 ;  /* 0x02284000050095a7 */ /* 0x000f24000802007f */
[----:B----4-:R-:W-:Y:S05]  /*11ef0*/  @!P1 BRA `(.L_x_517) ;  /* 0xfffffffc00f09947 */ /* 0x010fea000383ffff */
[----:B------:R-:W-:Y:S05]  /*11f00*/  BRA `(.L_x_636) ;  /* 0xffffffc400847947 */ /* 0x000fea000383ffff */
.L_x_519:
[----:B----4-:R4:W0:Y:S02]  /*11f10*/  SYNCS.PHASECHK.TRANS64.TRYWAIT P1, [R3+URZ+0x22840], R2 ;  /* 0x02284002030075a7 */ /* 0x010824000802017f */
[----:B0-----:R-:W-:Y:S05]  /*11f20*/  @!P1 NANOSLEEP.SYNCS 0x989680 ;  /* 0x009896800000995d */ /* 0x001fea0003900000 */
[----:B------:R-:W0:Y:S02]  /*11f30*/  @!P1 SYNCS.PHASECHK.TRANS64 P1, [R3+URZ+0x22840], R2 ;  /* 0x02284002030095a7 */ /* 0x000e24000802007f */
[----:B0-----:R-:W-:Y:S05]  /*11f40*/  @!P1 BRA `(.L_x_519) ;  /* 0xfffffffc00f09947 */ /* 0x001fea000383ffff */
[----:B------:R-:W-:Y:S05]  /*11f50*/  BRA `(.L_x_637) ;  /* 0xffffffc400907947 */ /* 0x000fea000383ffff */
.L_x_521:
[----:B------:R0:W0:Y:S02]  /*11f60*/  SYNCS.PHASECHK.TRANS64.TRYWAIT P1, [R5+URZ+0x22860], R0 ;  /* 0x02286000050075a7 */ /* 0x000024000802017f */
[----:B0-----:R-:W-:Y:S05]  /*11f70*/  @!P1 NANOSLEEP.SYNCS 0x989680 ;  /* 0x009896800000995d */ /* 0x001fea0003900000 */
[----:B------:R-:W0:Y:S02]  /*11f80*/  @!P1 SYNCS.PHASECHK.TRANS64 P1, [R5+URZ+0x22860], R0 ;  /* 0x02286000050095a7 */ /* 0x000e24000802007f */
[----:B0-----:R-:W-:Y:S05]  /*11f90*/  @!P1 BRA `(.L_x_521) ;  /* 0xfffffffc00f09947 */ /* 0x001fea000383ffff */
[----:B------:R-:W-:Y:S05]  /*11fa0*/  BRA `(.L_x_638) ;  /* 0xffffffc4008c7947 */ /* 0x000fea000383ffff */
.L_x_639:
        /* <DEDUP_REMOVED lines=13> */
.L_x_6450:


//--------------------- .text._ZN7cutlass13device_kernelIN5flash11enable_sm90INS1_16FlashAttnFwdSm90INS1_25CollectiveMainloopFwdSm90ILi2EN4cute5tupleIJNS5_1CILi1EEES8_S8_EEENS6_IJNS7_ILi128EEENS7_ILi96EEENS7_ILi64EEEEEELi256ENS_6half_tEfNS_4arch4Sm90ELb0ELb0ELb1ELb1ELb1ELb1ELb0ELb1ELb0ELb1ELb0ELb0EEENS1_21CollectiveEpilogueFwdINS6_IJSA_NS7_ILi256EEESB_EEES9_SE_SG_Li256ELb1ELb1ELb0ELb0EEENS1_36VarlenDynamicPersistentTileSchedulerILi128ELi96ELi256ELi128ELb0ELb1ELb1ELb0ELb1ELb1EEEEEEEEEvNT_6ParamsE --------------------------
	.section	.text._ZN7cutlass13device_kernelIN5flash11enable_sm90INS1_16FlashAttnFwdSm90INS1_25CollectiveMainloopFwdSm90ILi2EN4cute5tupleIJNS5_1CILi1EEES8_S8_EEENS6_IJNS7_ILi128EEENS7_ILi96EEENS7_ILi64EEEEEELi256ENS_6half_tEfNS_4arch4Sm90ELb0ELb0ELb1ELb1ELb1ELb1ELb0ELb1ELb0ELb1ELb0ELb0EEENS1_21CollectiveEpilogueFwdINS6_IJSA_NS7_ILi256EEESB_EEES9_SE_SG_Li256ELb1ELb1ELb0ELb0EEENS1_36VarlenDynamicPersistentTileSchedulerILi128ELi96ELi256ELi128ELb0ELb1ELb1ELb0ELb1ELb1EEEEEEEEEvNT_6ParamsE,"ax",@progbits
	.align	128
.text._ZN7cutlass13device_kernelIN5flash11enable_sm90INS1_16FlashAttnFwdSm90INS1_25CollectiveMainloopFwdSm90ILi2EN4cute5tupleIJNS5_1CILi1EEES8_S8_EEENS6_IJNS7_ILi128EEENS7_ILi96EEENS7_ILi64EEEEEELi256ENS_6half_tEfNS_4arch4Sm90ELb0ELb0ELb1ELb1ELb1ELb1ELb0ELb1ELb0ELb1ELb0ELb0EEENS1_21CollectiveEpilogueFwdINS6_IJSA_NS7_ILi256EEESB_EEES9_SE_SG_Li256ELb1ELb1ELb0ELb0EEENS1_36VarlenDynamicPersistentTileSchedulerILi128ELi96ELi256ELi128ELb0ELb1ELb1ELb0ELb1ELb1EEEEEEEEEvNT_6ParamsE:
        .type           _ZN7cutlass13device_kernelIN5flash11enable_sm90INS1_16FlashAttnFwdSm90INS1_25CollectiveMainloopFwdSm90ILi2EN4cute5tupleIJNS5_1CILi1EEES8_S8_EEENS6_IJNS7_ILi128EEENS7_ILi96EEENS7_ILi64EEEEEELi256ENS_6half_tEfNS_4arch4Sm90ELb0ELb0ELb1ELb1ELb1ELb1ELb0ELb1ELb0ELb1ELb0ELb0EEENS1_21CollectiveEpilogueFwdINS6_IJSA_NS7_ILi256EEESB_EEES9_SE_SG_Li256ELb1ELb1ELb0ELb0EEENS1_36VarlenDynamicPersistentTileSchedulerILi128ELi96ELi256ELi128ELb0ELb1ELb1ELb0ELb1ELb1EEEEEEEEEvNT_6ParamsE,@function
        .size           _ZN7cutlass13device_kernelIN5flash11enable_sm90INS1_16FlashAttnFwdSm90INS1_25CollectiveMainloopFwdSm90ILi2EN4cute5tupleIJNS5_1CILi1EEES8_S8_EEENS6_IJNS7_ILi128EEENS7_ILi96EEENS7_ILi64EEEEEELi256ENS_6half_tEfNS_4arch4Sm90ELb0ELb0ELb1ELb1ELb1ELb1ELb0ELb1ELb0ELb1ELb0ELb0EEENS1_21CollectiveEpilogueFwdINS6_IJSA_NS7_ILi256EEESB_EEES9_SE_SG_Li256ELb1ELb1ELb0ELb0EEENS1_36VarlenDynamicPersistentTileSchedulerILi128ELi96ELi256ELi128ELb0ELb1ELb1ELb0ELb1ELb1EEEEEEEEEvNT_6ParamsE,(.L_x_6451 - _ZN7cutlass13device_kernelIN5flash11enable_sm90INS1_16FlashAttnFwdSm90INS1_25CollectiveMainloopFwdSm90ILi2EN4cute5tupleIJNS5_1CILi1EEES8_S8_EEENS6_IJNS7_ILi128EEENS7_ILi96EEENS7_ILi64EEEEEELi256ENS_6half_tEfNS_4arch4Sm90ELb0ELb0ELb1ELb1ELb1ELb1ELb0ELb1ELb0ELb1ELb0ELb0EEENS1_21CollectiveEpilogueFwdINS6_IJSA_NS7_ILi256EEESB_EEES9_SE_SG_Li256ELb1ELb1ELb0ELb0EEENS1_36VarlenDynamicPersistentTileSchedulerILi128ELi96ELi256ELi128ELb0ELb1ELb1ELb0ELb1ELb1EEEEEEEEEvNT_6ParamsE)
        .other          _ZN7cutlass13device_kernelIN5flash11enable_sm90INS1_16FlashAttnFwdSm90INS1_25CollectiveMainloopFwdSm90ILi2EN4cute5tupleIJNS5_1CILi1EEES8_S8_EEENS6_IJNS7_ILi128EEENS7_ILi96EEENS7_ILi64EEEEEELi256ENS_6half_tEfNS_4arch4Sm90ELb0ELb0ELb1ELb1ELb1ELb1ELb0ELb1ELb0ELb1ELb0ELb0EEENS1_21CollectiveEpilogueFwdINS6_IJSA_NS7_ILi256EEESB_EEES9_SE_SG_Li256ELb1ELb1ELb0ELb0EEENS1_36VarlenDynamicPersistentTileSchedulerILi128ELi96ELi256ELi128ELb0ELb1ELb1ELb0ELb1ELb1EEEEEEEEEvNT_6ParamsE,@"STO_CUDA_ENTRY STV_DEFAULT"
_ZN7cutlass13device_kernelIN5flash11enable_sm90INS1_16FlashAttnFwdSm90INS1_25CollectiveMainloopFwdSm90ILi2EN4cute5tupleIJNS5_1CILi1EEES8_S8_EEENS6_IJNS7_ILi128EEENS7_ILi96EEENS7_ILi64EEEEEELi256ENS_6half_tEfNS_4arch4Sm90ELb0ELb0ELb1ELb1ELb1ELb1ELb0ELb1ELb0ELb1ELb0ELb0EEENS1_21CollectiveEpilogueFwdINS6_IJSA_NS7_ILi256EEESB_EEES9_SE_SG_Li256ELb1ELb1ELb0ELb0EEENS1_36VarlenDynamicPersistentTileSchedulerILi128ELi96ELi256ELi128ELb0ELb1ELb1ELb0ELb1ELb1EEEEEEEEEvNT_6ParamsE:
[----:B------:R-:W0:Y:S02]  /*0000*/  LDC R1, c[0x0][0x28] ;  /* 0x00000a00ff017b82 */ /* 0x000e240000000800 */
[----:B0-----:R-:W-:Y:S01]  /*0010*/  VIADD R1, R1, 0xffffffa0 ;  /* 0xffffffa001017836 */ /* 0x001fe20000000000 */
[----:B------:R-:W0:Y:S01]  /*0020*/  S2R R0, SR_TID.X ;  /* 0x0000000000007919 */ /* 0x000e220000002100 */
[----:B------:R-:W-:Y:S01]  /*0030*/  ELECT P0, URZ, PT ;  /* 0x00000000003f782f */ /* 0x000fe20003800000 */
[----:B------:R-:W-:Y:S01]  /*0040*/  BSSY B0, `(.L_x_640) ;  /* 0x000000d000007945 */ /* 0x000fe20003800000 */
[----:B0-----:R-:W-:-:S05]  /*0050*/  SHF.R.U32.HI R2, RZ, 0x5, R0 ;  /* 0x00000005ff027819 */ /* 0x001fca0000011600 */
[----:B------:R-:W0:Y:S02]  /*0060*/  SHFL.IDX PT, R3, R2, RZ, 0x1f ;  /* 0x00001fff02037589 */ /* 0x000e2400000e0000 */
[----:B0-----:R-:W-:-:S13]  /*0070*/  ISETP.EQ.AND P0, PT, R3, RZ, P0 ;  /* 0x000000ff0300720c */ /* 0x001fda0000702270 */
[----:B------:R-:W-:Y:S05]  /*0080*/  @!P0 BRA `(.L_x_641) ;  /* 0x0000000000208947 */ /* 0x000fea0003800000 */
[----:B------:R-:W-:Y:S02]  /*0090*/  ULDC.64 UR4, c[0x0][0x198] ;  /* 0x0000660000047ab9 */ /* 0x000fe40000000a00 */
[----:B------:R-:W-:Y:S02]  /*00a0*/  UIADD3 UR6, UP0, UR4, 0x570, URZ ;  /* 0x0000057004067890 */ /* 0x000fe4000ff1e03f */
[----:B------:R-:W-:Y:S02]  /*00b0*/  UIADD3 UR4, UP1, UR4, 0x670, URZ ;  /* 0x0000067004047890 */ /* 0x000fe4000ff3e03f */
[----:B------:R-:W-:Y:S02]  /*00c0*/  UIADD3.X UR7, URZ, UR5, URZ, UP0, !UPT ;  /* 0x000000053f077290 */ /* 0x000fe400087fe43f */
[----:B------:R-:W-:-:S07]  /*00d0*/  UIADD3.X UR5, URZ, UR5, URZ, UP1, !UPT ;  /* 0x000000053f057290 */ /* 0x000fce0008ffe43f */
[----:B------:R0:W-:Y:S02]  /*00e0*/  UTMACCTL.PF [UR6] ;  /* 0x00000000060079b9 */ /* 0x0001e40008040000 */
[----:B------:R0:W-:Y:S02]  /*00f0*/  UTMACCTL.PF [UR4] ;  /* 0x00000000040079b9 */ /* 0x0001e40008040000 */
[----:B0-----:R-:W-:Y:S01]  /*0100*/  NOP ;  /* 0x0000000000007918 */ /* 0x001fe20000000000 */
.L_x_641:
[----:B------:R-:W-:Y:S05]  /*0110*/  BSYNC B0 ;  /* 0x0000000000007941 */ /* 0x000fea0003800000 */
.L_x_640:
[----:B------:R-:W-:Y:S01]  /*0120*/  VOTEU.ANY UP0, P0 ;  /* 0x00000000003f7886 */ /* 0x000fe20000000100 */
[----:B------:R-:W0:Y:S01]  /*0130*/  SHFL.IDX PT, R3, R2, RZ, 0x1f ;  /* 0x00001fff02037589 */ /* 0x000e2200000e0000 */
[----:B------:R-:W-:Y:S01]  /*0140*/  UMOV UR4, 0x80 ;  /* 0x0000008000047882 */ /* 0x000fe20000000000 */
[----:B------:R-:W-:Y:S01]  /*0150*/  UMOV UR7, 0x100 ;  /* 0x0000010000077882 */ /* 0x000fe20000000000 */
[----:B------:R-:W-:Y:S01]  /*0160*/  SHF.R.U32.HI R4, RZ, 0x7, R0 ;  /* 0x00000007ff047819 */ /* 0x000fe20000011600 */
[----:B------:R-:W1:Y:S01]  /*0170*/  @UP0 S2UR UR8, SR_CgaCtaId ;  /* 0x00000000000809c3 */ /* 0x000e620000008800 */
[----:B------:R-:W-:Y:S01]  /*0180*/  @UP0 UMOV UR6, 0x400 ;  /* 0x0000040000060882 */ /* 0x000fe20000000000 */
[----:B------:R-:W-:-:S04]  /*0190*/  @UP0 UIADD3 UR4, -UR4, 0x100000, URZ ;  /* 0x0010000004040890 */ /* 0x000fc8000fffe13f */
[----:B------:R-:W-:Y:S02]  /*01a0*/  @UP0 USHF.L.U32 UR5, UR4, 0xb, URZ ;  /* 0x0000000b04050899 */ /* 0x000fe4000800063f */
[----:B------:R-:W-:Y:S01]  /*01b0*/  @UP0 USHF.L.U32 UR4, UR4, 0x1, URZ ;  /* 0x0000000104040899 */ /* 0x000fe2000800063f */
[----:B------:R-:W-:Y:S01]  /*01c0*/  VOTEU.ANY UP1, P0 ;  /* 0x00000000003f7886 */ /* 0x000fe20000020100 */
[----:B0-----:R-:W-:Y:S02]  /*01d0*/  ISETP.NE.AND P1, PT, R3, RZ, PT ;  /* 0x000000ff0300720c */ /* 0x001fe40003f25270 */
[----:B------:R0:W2:Y:S01]  /*01e0*/  SHFL.IDX PT, R3, R4, RZ, 0x1f ;  /* 0x00001fff04037589 */ /* 0x0000a200000e0000 */
[----:B-1----:R-:W-:Y:S02]  /*01f0*/  @UP0 ULEA UR8, UR8, UR6, 0x18 ;  /* 0x0000000608080291 */ /* 0x002fe4000f8ec03f */
[----:B------:R-:W-:-:S04]  /*0200*/  @UP0 UIADD3 UR6, -UR7, 0x100000, URZ ;  /* 0x0010000007060890 */ /* 0x000fc8000fffe13f */
[----:B------:R-:W-:Y:S02]  /*0210*/  @UP0 USHF.L.U32 UR7, UR6, 0xb, URZ ;  /* 0x0000000b06070899 */ /* 0x000fe4000800063f */
[----:B------:R-:W-:Y:S01]  /*0220*/  @UP0 USHF.L.U32 UR6, UR6, 0x1, URZ ;  /* 0x0000000106060899 */ /* 0x000fe2000800063f */
[----:B------:R-:W-:Y:S01]  /*0230*/  VOTEU.ANY UP0, P0 ;  /* 0x00000000003f7886 */ /* 0x000fe20000000100 */
[----:B------:R-:W1:Y:S04]  /*0240*/  FENCE.VIEW.ASYNC.S ;  /* 0x00000000000073c6 */ /* 0x000e680000000000 */
[----:B-1----:R0:W1:Y:S06]  /*0250*/  @UP0 SYNCS.EXCH.64 URZ, [UR8+0x22800], UR4 ;  /* 0x02280004083f05b2 */ /* 0x00206c0008000100 */
[----:B------:R0:W3:Y:S02]  /*0260*/  @UP1 SYNCS.EXCH.64 URZ, [UR8+0x22820], UR6 ;  /* 0x02282006083f15b2 */ /* 0x0000e40008000100 */
[----:B0-----:R-:W-:Y:S05]  /*0270*/  @P1 BRA `(.L_x_642) ;  /* 0x0000000000481947 */ /* 0x001fea0003800000 */
        /* <DEDUP_REMOVED lines=13> */
[----:B0-----:R0:W4:Y:S08]  /*0350*/  SYNCS.EXCH.64 URZ, [UR8+0x22830], UR4 ;  /* 0x02283004083f75b2 */ /* 0x0011300008000100 */
[----:B------:R0:W0:Y:S01]  /*0360*/  SYNCS.EXCH.64 URZ, [UR8+0x22840], UR6 ;  /* 0x02284006083f75b2 */ /* 0x0000220008000100 */
[----:B------:R0:W0:Y:S01]  /*0370*/  SYNCS.EXCH.64 URZ, [UR8+0x22838], UR4 ;  /* 0x02283804083f75b2 */ /* 0x0000220008000100 */
[----:B------:R0:W0:Y:S01]  /*0380*/  SYNCS.EXCH.64 URZ, [UR8+0x22848], UR6 ;  /* 0x02284806083f75b2 */ /* 0x0000220008000100 */
[----:B------:R-:W-:Y:S01]  /*0390*/  NOP ;  /* 0x0000000000007918 */ /* 0x000fe20000000000 */
.L_x_642:
        /* <DEDUP_REMOVED lines=22> */
.L_x_643:
        /* <DEDUP_REMOVED lines=18> */
.L_x_644:
        /* <DEDUP_REMOVED lines=22> */
.L_x_645:
        /* <DEDUP_REMOVED lines=22> */
.L_x_646:
[----:B--2---:R-:W-:Y:S01]  /*08e0*/  ISETP.NE.AND P0, PT, R3, RZ, PT ;  /* 0x000000ff0300720c */ /* 0x004fe20003f05270 */
[----:B------:R-:W-:Y:S01]  /*08f0*/  IMAD.MOV.U32 R3, RZ, RZ, 0x1 ;  /* 0x00000001ff037424 */ /* 0x000fe200078e00ff */
[----:B------:R-:W-:Y:S01]  /*0900*/  NOP ;  /* 0x0000000000007918 */ /* 0x000fe20000000000 */
[----:B------:R-:W-:Y:S01]  /*0910*/  ULDC.64 UR40, c[0x0][0x208] ;  /* 0x0000820000287ab9 */ /* 0x000fe20000000a00 */
[----:B------:R-:W-:Y:S02]  /*0920*/  BSSY B9, `(.L_x_647) ;  /* 0x0001698000097945 */ /* 0x000fe40003800000 */
[----:B------:R-:W-:-:S05]  /*0930*/  SEL R3, R3, 0x2, !P0 ;  /* 0x0000000203037807 */ /* 0x000fca0004000000 */
[----:B------:R2:W-:Y:S01]  /*0940*/  STL [R1], R3 ;  /* 0x0000000301007387 */ /* 0x0005e20000100800 */
[----:B01-34-:R-:W-:Y:S06]  /*0950*/  BAR.SYNC.DEFER_BLOCKING 0x0 ;  /* 0x0000000000007b1d */ /* 0x01bfec0000010000 */
[----:B------:R-:W-:Y:S05]  /*0960*/  @!P0 BRA `(.L_x_648) ;  /* 0x0000010000908947 */ /* 0x000fea0003800000 */
.L_x_649:
[----:B------:R-:W-:-:S08]  /*0970*/  NOP ;  /* 0x0000000000007918 */ /* 0x000fd00000000000 */
[----:B------:R-:W0:Y:S02]  /*0980*/  USETMAXREG.TRY_ALLOC.CTAPOOL UP0, 0xe8 ;  /* 0x000000e8000079c8 */ /* 0x000e240008000600 */
[----:B0-----:R-:W-:-:S13]  /*0990*/  PLOP3.LUT P0, PT, PT, PT, UP0, 0x80, 0x0 ;  /* 0x000000000000781c */ /* 0x001fda0003f0f008 */
[----:B------:R-:W-:Y:S05]  /*09a0*/  @!P0 BRA `(.L_x_649) ;  /* 0xfffffffc00f08947 */ /* 0x000fea000383ffff */
[----:B--2---:R-:W-:Y:S01]  /*09b0*/  SHF.R.U32.HI R3, RZ, 0x7, R0 ;  /* 0x00000007ff037819 */ /* 0x004fe20000011600 */
[----:B------:R-:W0:Y:S01]  /*09c0*/  S2R R2, SR_CgaCtaId ;  /* 0x0000000000027919 */ /* 0x000e220000008800 */
[----:B------:R-:W-:Y:S01]  /*09d0*/  MOV R19, 0x400 ;  /* 0x0000040000137802 */ /* 0x000fe20000000f00 */
[----:B------:R-:W-:Y:S01]  /*09e0*/  ULDC UR4, c[0x0][0xc3c] ;  /* 0x00030f0000047ab9 */ /* 0x000fe20000000800 */
[----:B------:R-:W-:Y:S06]  /*09f0*/  BAR.ARV 0x8, 0x180 ;  /* 0x0206000000007b1d */ /* 0x000fec0000002000 */
[----:B------:R-:W-:-:S13]  /*0a00*/  ISETP.NE.AND P0, PT, R3, 0x1, PT ;  /* 0x000000010300780c */ /* 0x000fda0003f05270 */
[----:B------:R-:W-:Y:S08]  /*0a10*/  @!P0 BAR.ARV 0x9, 0x100 ;  /* 0x0244000000008b1d */ /* 0x000ff00000002000 */
[----:B------:R-:W-:Y:S01]  /*0a20*/  BAR.SYNC.DEFER_BLOCKING 0x5, 0x180 ;  /* 0x0146000000007b1d */ /* 0x000fe20000010000 */
[----:B0-----:R-:W-:-:S05]  /*0a30*/  LEA R19, R2, R19, 0x18 ;  /* 0x0000001302137211 */ /* 0x001fca00078ec0ff */
[----:B------:R-:W0:Y:S02]  /*0a40*/  LDS.128 R72, [R19+0x228d0] ;  /* 0x0228d00013487984 */ /* 0x000e240000000c00 */
[----:B------:R-:W-:Y:S06]  /*0a50*/  BAR.ARV 0x4, 0x180 ;  /* 0x0106000000007b1d */ /* 0x000fec0000002000 */
[----:B0-----:R-:W-:-:S13]  /*0a60*/  ISETP.GE.AND P0, PT, R75, UR4, PT ;  /* 0x000000044b007c0c */ /* 0x001fda000bf06270 */
[----:B------:R-:W-:Y:S05]  /*0a70*/  @P0 BRA `(.L_x_650) ;  /* 0x0000016800080947 */ /* 0x000fea0003800000 */
[----:B------:R-:W2:Y:S01]  /*0a80*/  LDL.LU R13, [R1] ;  /* 0x00000000010d7983 */ /* 0x000ea20000300800 */
[----:B------:R-:W-:Y:S01]  /*0a90*/  VIADD R12, R0, 0xffffff80 ;  /* 0xffffff80000c7836 */ /* 0x000fe20000000000 */
[----:B------:R-:W-:Y:S01]  /*0aa0*/  CS2R R202, SRZ ;  /* 0x0000000000ca7805 */ /* 0x000fe2000001ff00 */
[----:B------:R-:W-:Y:S02]  /*0ab0*/  IMAD.MOV.U32 R18, RZ, RZ, RZ ;  /* 0x000000ffff127224 */ /* 0x000fe400078e00ff */
[----:B------:R-:W-:Y:S01]  /*0ac0*/  IMAD.MOV.U32 R212, RZ, RZ, RZ ;  /* 0x000000ffffd47224 */ /* 0x000fe200078e00ff */
[----:B------:R-:W-:-:S04]  /*0ad0*/  SHF.R.S32.HI R0, RZ, 0x1f, R12 ;  /* 0x0000001fff007819 */ /* 0x000fc8000001140c */
[----:B------:R-:W-:-:S04]  /*0ae0*/  LEA.HI R2, R0, R12, RZ, 0x7 ;  /* 0x0000000c00027211 */ /* 0x000fc800078f38ff */
[----:B------:R-:W-:Y:S02]  /*0af0*/  LOP3.LUT R3, R2, 0xffffff80, RZ, 0xc0, !PT ;  /* 0xffffff8002037812 */ /* 0x000fe400078ec0ff */
[----:B------:R-:W-:-:S03]  /*0b00*/  SHF.R.S32.HI R14, RZ, 0x7, R2 ;  /* 0x00000007ff0e7819 */ /* 0x000fc60000011402 */
[----:B------:R-:W-:Y:S01]  /*0b10*/  IMAD.IADD R11, R12, 0x1, -R3 ;  /* 0x000000010c0b7824 */ /* 0x000fe200078e0a03 */
[----:B------:R-:W-:-:S04]  /*0b20*/  LEA.HI R2, R2, R14, RZ, 0x1 ;  /* 0x0000000e02027211 */ /* 0x000fc800078f08ff */
[----:B------:R-:W-:Y:S02]  /*0b30*/  SHF.R.S32.HI R7, RZ, 0x1f, R11 ;  /* 0x0000001fff077819 */ /* 0x000fe4000001140b */
[----:B------:R-:W-:Y:S02]  /*0b40*/  LOP3.LUT R2, R2, 0x3fffffe, RZ, 0xc0, !PT ;  /* 0x03fffffe02027812 */ /* 0x000fe400078ec0ff */
[CC--:B------:R-:W-:Y:S02]  /*0b50*/  LEA.HI R8, R7.reuse, R11.reuse, RZ, 0x2 ;  /* 0x0000000b07087211 */ /* 0x0c0fe400078f10ff */
[----:B------:R-:W-:Y:S01]  /*0b60*/  LEA.HI R7, R7, R11, RZ, 0x5 ;  /* 0x0000000b07077211 */ /* 0x000fe200078f28ff */
[----:B------:R-:W-:Y:S01]  /*0b70*/  IMAD.IADD R2, R14, 0x1, -R2 ;  /* 0x000000010e027824 */ /* 0x000fe200078e0a02 */
[--C-:B------:R-:W-:Y:S02]  /*0b80*/  SHF.R.S32.HI R4, RZ, 0x2, R8.reuse ;  /* 0x00000002ff047819 */ /* 0x100fe40000011408 */
[----:B------:R-:W-:-:S02]  /*0b90*/  SHF.R.S32.HI R3, RZ, 0x1f, R8 ;  /* 0x0000001fff037819 */ /* 0x000fc40000011408 */
[----:B------:R-:W-:Y:S02]  /*0ba0*/  SHF.R.S32.HI R7, RZ, 0x5, R7 ;  /* 0x00000005ff077819 */ /* 0x000fe40000011407 */
[----:B------:R-:W-:Y:S02]  /*0bb0*/  LEA.HI R5, R3, R4, RZ, 0x3 ;  /* 0x0000000403057211 */ /* 0x000fe400078f18ff */
[CC--:B------:R-:W-:Y:S02]  /*0bc0*/  LEA.HI R3, R0.reuse, R12.reuse, RZ, 0x4 ;  /* 0x0000000c00037211 */ /* 0x0c0fe400078f20ff */
[----:B------:R-:W-:Y:S02]  /*0bd0*/  LOP3.LUT R9, R5, 0xfffffff8, RZ, 0xc0, !PT ;  /* 0xfffffff805097812 */ /* 0x000fe400078ec0ff */
[----:B------:R-:W-:Y:S02]  /*0be0*/  SHF.R.S32.HI R6, RZ, 0x4, R3 ;  /* 0x00000004ff067819 */ /* 0x000fe40000011403 */
[----:B------:R-:W-:Y:S01]  /*0bf0*/  LEA.HI R5, R0, R12, RZ, 0x5 ;  /* 0x0000000c00057211 */ /* 0x000fe200078f28ff */
[----:B------:R-:W-:Y:S01]  /*0c00*/  IMAD.IADD R10, R4, 0x1, -R9 ;  /* 0x00000001040a7824 */ /* 0x000fe200078e0a09 */
[----:B------:R-:W-:-:S02]  /*0c10*/  LOP3.LUT R4, R3, 0x3fffff0, RZ, 0xc0, !PT ;  /* 0x03fffff003047812 */ /* 0x000fc400078ec0ff */
[----:B------:R-:W-:Y:S01]  /*0c20*/  LEA.HI R3, R3, R6, RZ, 0x1 ;  /* 0x0000000603037211 */ /* 0x000fe200078f08ff */
[----:B------:R-:W-:Y:S01]  /*0c30*/  IMAD R7, R7, 0x10, R10 ;  /* 0x0000001007077824 */ /* 0x000fe200078e020a */
[----:B------:R-:W-:Y:S02]  /*0c40*/  SHF.R.S32.HI R15, RZ, 0x5, R5 ;  /* 0x00000005ff0f7819 */ /* 0x000fe40000011405 */
[----:B------:R-:W-:Y:S02]  /*0c50*/  LOP3.LUT R3, R3, 0x1ffffffe, RZ, 0xc0, !PT ;  /* 0x1ffffffe03037812 */ /* 0x000fe400078ec0ff */
[----:B------:R-:W-:Y:S02]  /*0c60*/  IADD3 R4, R12, -R4, RZ ;  /* 0x800000040c047210 */ /* 0x000fe40007ffe0ff */
[----:B------:R-:W-:Y:S01]  /*0c70*/  LOP3.LUT R8, R8, 0x7ffffffc, RZ, 0xc0, !PT ;  /* 0x7ffffffc08087812 */ /* 0x000fe200078ec0ff */
[----:B------:R-:W-:Y:S01]  /*0c80*/  IMAD.IADD R3, R6, 0x1, -R3 ;  /* 0x0000000106037824 */ /* 0x000fe200078e0a03 */
[----:B------:R-:W-:Y:S01]  /*0c90*/  LEA R6, R2, R7, 0x6 ;  /* 0x0000000702067211 */ /* 0x000fe200078e30ff */
[----:B------:R-:W-:Y:S01]  /*0ca0*/  IMAD R4, R15, 0x10, R4 ;  /* 0x000000100f047824 */ /* 0x000fe200078e0204 */
[----:B------:R-:W-:-:S02]  /*0cb0*/  LEA.HI R2, R0, R12, RZ, 0x2 ;  /* 0x0000000c00027211 */ /* 0x000fc400078f10ff */
[----:B------:R-:W-:Y:S01]  /*0cc0*/  LEA.HI R0, R0, R12, RZ, 0x3 ;  /* 0x0000000c00007211 */ /* 0x000fe200078f18ff */
[----:B------:R-:W-:Y:S01]  /*0cd0*/  IMAD R5, R4, 0x8, R3 ;  /* 0x0000000804057824 */ /* 0x000fe200078e0203 */
[--C-:B------:R-:W-:Y:S01]  /*0ce0*/  SHF.R.S32.HI R200, RZ, 0x2, R2.reuse ;  /* 0x00000002ffc87819 */ /* 0x100fe20000011402 */
[----:B------:R-:W-:Y:S01]  /*0cf0*/  STL [R1+0x50], R6 ;  /* 0x0000500601007387 */ /* 0x000fe20000100800 */
[----:B------:R-:W-:Y:S02]  /*0d00*/  SHF.R.S32.HI R3, RZ, 0x1f, R2 ;  /* 0x0000001fff037819 */ /* 0x000fe40000011402 */
[----:B------:R-:W-:Y:S01]  /*0d10*/  SHF.R.S32.HI R4, RZ, 0x3, R0 ;  /* 0x00000003ff047819 */ /* 0x000fe20000011400 */
[----:B------:R-:W-:Y:S01]  /*0d20*/  VIADD R7, R200, 0x40 ;  /* 0x00000040c8077836 */ /* 0x000fe20000000000 */
[----:B------:R-:W-:Y:S01]  /*0d30*/  LOP3.LUT R0, R0, 0xfffffff8, RZ, 0xc0, !PT ;  /* 0xfffffff800007812 */ /* 0x000fe200078ec0ff */
[----:B------:R-:W-:Y:S01]  /*0d40*/  STL [R1+0x30], RZ ;  /* 0x000030ff01007387 */ /* 0x000fe20000100800 */
[----:B------:R-:W-:-:S02]  /*0d50*/  LOP3.LUT R2, R2, 0xfffffffc, RZ, 0xc0, !PT ;  /* 0xfffffffc02027812 */ /* 0x000fc400078ec0ff */
[----:B------:R-:W-:Y:S01]  /*0d60*/  LEA.HI R3, R3, R200, RZ, 0x3 ;  /* 0x000000c803037211 */ /* 0x000fe200078f18ff */
[C---:B------:R-:W-:Y:S01]  /*0d70*/  IMAD.IADD R9, R12.reuse, 0x1, -R0 ;  /* 0x000000010c097824 */ /* 0x040fe200078e0a00 */
[----:B------:R-:W-:Y:S01]  /*0d80*/  SHF.L.U32 R229, R7, 0x6, RZ ;  /* 0x0000000607e57819 */ /* 0x000fe200000006ff */
[----:B------:R-:W-:Y:S01]  /*0d90*/  IMAD.IADD R4, R12, 0x1, -R2 ;  /* 0x000000010c047824 */ /* 0x000fe200078e0a02 */
[----:B------:R-:W-:Y:S01]  /*0da0*/  LOP3.LUT R3, R3, 0xfffffff8, RZ, 0xc0, !PT ;  /* 0xfffffff803037812 */ /* 0x000fe200078ec0ff */
[----:B------:R-:W-:Y:S01]  /*0db0*/  IMAD.SHL.U32 R213, R9, 0x8, RZ ;  /* 0x0000000809d57824 */ /* 0x000fe200078e00ff */
[----:B------:R-:W-:Y:S01]  /*0dc0*/  SHF.R.S32.HI R2, RZ, 0x1f, R7 ;  /* 0x0000001fff027819 */ /* 0x000fe20000011407 */
[C---:B------:R-:W-:Y:S01]  /*0dd0*/  IMAD.SHL.U32 R16, R4.reuse, 0x8, RZ ;  /* 0x0000000804107824 */ /* 0x040fe200078e00ff */
[----:B------:R-:W-:Y:S01]  /*0de0*/  LEA.HI R0, R4, R4, RZ, 0x1 ;  /* 0x0000000404007211 */ /* 0x000fe200078f08ff */
[----:B------:R-:W-:Y:S01]  /*0df0*/  IMAD.IADD R9, R200, 0x1, -R3 ;  /* 0x00000001c8097824 */ /* 0x000fe200078e0a03 */
[----:B------:R-:W-:Y:S01]  /*0e00*/  LEA.HI R3, R2, R7, RZ, 0x3 ;  /* 0x0000000702037211 */ /* 0x000fe200078f18ff */
[----:B------:R-:W-:Y:S01]  /*0e10*/  IMAD.SHL.U32 R22, R4, 0x4, RZ ;  /* 0x0000000404167824 */ /* 0x000fe200078e00ff */
[----:B------:R-:W-:Y:S01]  /*0e20*/  LOP3.LUT R0, R0, 0x1ffffffe, RZ, 0xc0, !PT ;  /* 0x1ffffffe00007812 */ /* 0x000fe200078ec0ff */
[----:B------:R-:W-:Y:S01]  /*0e30*/  VIADD R12, R213, 0x80 ;  /* 0x00000080d50c7836 */ /* 0x000fe20000000000 */
[----:B------:R-:W-:Y:S01]  /*0e40*/  LOP3.LUT R229, R229, 0x1c0, RZ, 0xc0, !PT ;  /* 0x000001c0e5e57812 */ /* 0x000fe200078ec0ff */
[----:B------:R-:W-:Y:S01]  /*0e50*/  IMAD.SHL.U32 R3, R3, 0x40, RZ ;  /* 0x0000004003037824 */ /* 0x000fe200078e00ff */
[----:B------:R0:W-:Y:S01]  /*0e60*/  STL [R1+0x38], R9 ;  /* 0x0000380901007387 */ /* 0x0001e20000100800 */
[----:B------:R-:W-:Y:S01]  /*0e70*/  VIADD R10, R213, 0xc0 ;  /* 0x000000c0d50a7836 */ /* 0x000fe20000000000 */
[----:B------:R-:W-:Y:S01]  /*0e80*/  SHF.R.S32.HI R7, RZ, 0x1f, R213 ;  /* 0x0000001fff077819 */ /* 0x000fe200000114d5 */
[----:B------:R-:W-:Y:S01]  /*0e90*/  VIADD R204, R22, 0x10 ;  /* 0x0000001016cc7836 */ /* 0x000fe20000000000 */
[----:B------:R-:W-:Y:S01]  /*0ea0*/  LOP3.LUT R3, R3, 0xfffffe00, RZ, 0xc0, !PT ;  /* 0xfffffe0003037812 */ /* 0x000fe200078ec0ff */
[----:B------:R-:W-:Y:S01]  /*0eb0*/  IMAD.IADD R0, R4, 0x1, -R0 ;  /* 0x0000000104007824 */ /* 0x000fe200078e0a00 */
[----:B------:R-:W-:Y:S01]  /*0ec0*/  LOP3.LUT R4, R229, 0x38, R16, 0xf8, !PT ;  /* 0x00000038e5047812 */ /* 0x000fe200078ef810 */
[----:B------:R-:W-:Y:S01]  /*0ed0*/  VIADD R209, R16, 0x40 ;  /* 0x0000004010d17836 */ /* 0x000fe20000000000 */
[----:B------:R-:W-:Y:S01]  /*0ee0*/  SHF.R.S32.HI R7, RZ, 0x1f, R204 ;  /* 0x0000001fff077819 */ /* 0x000fe200000114cc */
[----:B------:R1:W-:Y:S01]  /*0ef0*/  STL [R1+0xc], R3 ;  /* 0x00000c0301007387 */ /* 0x0003e20000100800 */
[----:B0-----:R-:W-:Y:S01]  /*0f00*/  SHF.R.U32.HI R9, RZ, 0x3, R229 ;  /* 0x00000003ff097819 */ /* 0x001fe200000116e5 */
[----:B------:R-:W-:Y:S01]  /*0f10*/  IMAD R0, R0, 0x8, R6 ;  /* 0x0000000800007824 */ /* 0x000fe200078e0206 */
[C---:B------:R-:W-:Y:S01]  /*0f20*/  IADD3 R2, R16.reuse, 0x20, RZ ;  /* 0x0000002010027810 */ /* 0x040fe20007ffe0ff */
[C---:B------:R-:W-:Y:S01]  /*0f30*/  VIADD R208, R16.reuse, 0x60 ;  /* 0x0000006010d07836 */ /* 0x040fe20000000000 */
[----:B------:R-:W-:Y:S01]  /*0f40*/  LOP3.LUT R4, R3, R4, R9, 0xf6, !PT ;  /* 0x0000000403047212 */ /* 0x000fe200078ef609 */
[C---:B------:R-:W-:Y:S01]  /*0f50*/  VIADD R207, R16.reuse, 0x80 ;  /* 0x0000008010cf7836 */ /* 0x040fe20000000000 */
[C---:B------:R-:W-:Y:S01]  /*0f60*/  IADD3 R210, R16.reuse, 0xe0, RZ ;  /* 0x000000e010d27810 */ /* 0x040fe20007ffe0ff */
[----:B------:R-:W-:Y:S01]  /*0f70*/  VIADD R206, R16, 0xa0 ;  /* 0x000000a010ce7836 */ /* 0x000fe20000000000 */
[----:B------:R-:W-:Y:S01]  /*0f80*/  SHF.R.S32.HI R17, RZ, 0x1f, R16 ;  /* 0x0000001fff117819 */ /* 0x000fe20000011410 */
[----:B-1----:R-:W-:Y:S01]  /*0f90*/  IMAD.IADD R3, R11, 0x1, -R8 ;  /* 0x000000010b037824 */ /* 0x002fe200078e0a08 */
[----:B------:R-:W-:Y:S01]  /*0fa0*/  SHF.R.S32.HI R201, RZ, 0x1f, R2 ;  /* 0x0000001fffc97819 */ /* 0x000fe20000011402 */
[----:B------:R-:W-:Y:S01]  /*0fb0*/  IMAD.SHL.U32 R8, R5, 0x8, RZ ;  /* 0x0000000805087824 */ /* 0x000fe200078e00ff */
[----:B------:R-:W-:Y:S01]  /*0fc0*/  SHF.L.U64.HI R5, R204, 0x1, R7 ;  /* 0x00000001cc057819 */ /* 0x000fe20000010207 */
[----:B------:R-:W-:Y:S01]  /*0fd0*/  VIADD R211, R16, 0xc0 ;  /* 0x000000c010d37836 */ /* 0x000fe20000000000 */
[----:B------:R-:W-:-:S02]  /*0fe0*/  SHF.R.S32.HI R222, RZ, 0x1f, R209 ;  /* 0x0000001fffde7819 */ /* 0x000fc400000114d1 */
[----:B------:R-:W-:Y:S02]  /*0ff0*/  SHF.R.S32.HI R221, RZ, 0x1f, R208 ;  /* 0x0000001fffdd7819 */ /* 0x000fe400000114d0 */
[----:B------:R-:W-:Y:S02]  /*1000*/  SHF.R.S32.HI R220, RZ, 0x1f, R207 ;  /* 0x0000001fffdc7819 */ /* 0x000fe400000114cf */
[----:B------:R-:W-:Y:S02]  /*1010*/  SHF.R.S32.HI R219, RZ, 0x1f, R206 ;  /* 0x0000001fffdb7819 */ /* 0x000fe400000114ce */
[----:B------:R-:W-:Y:S02]  /*1020*/  SHF.R.S32.HI R218, RZ, 0x1f, R211 ;  /* 0x0000001fffda7819 */ /* 0x000fe400000114d3 */
[----:B------:R-:W-:Y:S02]  /*1030*/  SHF.R.S32.HI R217, RZ, 0x1f, R210 ;  /* 0x0000001fffd97819 */ /* 0x000fe400000114d2 */
[----:B--2---:R-:W-:Y:S01]  /*1040*/  LOP3.LUT R205, R13, 0x1, RZ, 0xfc, !PT ;  /* 0x000000010dcd7812 */ /* 0x004fe200078efcff */
[----:B------:R-:W-:-:S05]  /*1050*/  VIADD R13, R213, 0x40 ;  /* 0x00000040d50d7836 */ /* 0x000fca0000000000 */
[----:B------:R-:W-:Y:S02]  /*1060*/  SHF.R.S32.HI R14, RZ, 0x1f, R13 ;  /* 0x0000001fff0e7819 */ /* 0x000fe4000001140d */
[----:B------:R-:W-:Y:S02]  /*1070*/  SHF.R.S32.HI R13, RZ, 0x1f, R12 ;  /* 0x0000001fff0d7819 */ /* 0x000fe4000001140c */
[----:B------:R-:W-:Y:S02]  /*1080*/  SHF.R.S32.HI R12, RZ, 0x1f, R10 ;  /* 0x0000001fff0c7819 */ /* 0x000fe4000001140a */
[----:B------:R-:W-:-:S05]  /*1090*/  SHF.L.U32 R10, R204, 0x1, RZ ;  /* 0x00000001cc0a7819 */ /* 0x000fca00000006ff */
[----:B------:R-:W-:Y:S04]  /*10a0*/  STL [R1+0x48], R10 ;  /* 0x0000480a01007387 */ /* 0x000fe80000100800 */
[----:B------:R0:W-:Y:S04]  /*10b0*/  STL [R1+0x54], R3 ;  /* 0x0000540301007387 */ /* 0x0001e80000100800 */
[----:B------:R1:W-:Y:S04]  /*10c0*/  STL [R1+0x5c], R8 ;  /* 0x00005c0801007387 */ /* 0x0003e80000100800 */
[----:B------:R1:W-:Y:S01]  /*10d0*/  STL [R1+0x44], R5 ;  /* 0x0000440501007387 */ /* 0x0003e20000100800 */
[----:B0-----:R-:W-:-:S03]  /*10e0*/  IMAD R3, R4, 0x2, R19 ;  /* 0x0000000204037824 */ /* 0x001fc600078e0213 */
[----:B------:R1:W-:Y:S04]  /*10f0*/  STL [R1+0x58], R0 ;  /* 0x0000580001007387 */ /* 0x0003e80000100800 */
[----:B------:R1:W-:Y:S02]  /*1100*/  STL [R1+0x4c], R3 ;  /* 0x00004c0301007387 */ /* 0x0003e40000100800 */
.L_x_793:
[----:B012---:R-:W0:Y:S02]  /*1110*/  LDC.64 R4, c[0x0][0xc88] ;  /* 0x00032200ff047b82 */ /* 0x007e240000000a00 */
[----:B0-----:R-:W-:-:S05]  /*1120*/  IMAD.WIDE R4, R75, 0x4, R4 ;  /* 0x000000044b047825 */ /* 0x001fca00078e0204 */
[----:B------:R-:W2:Y:S01]  /*1130*/  LDG.E R0, desc[UR40][R4.64] ;  /* 0x0000002804007981 */ /* 0x000ea2000c1e1900 */
[----:B------:R-:W-:Y:S05]  /*1140*/  YIELD ;  /* 0x0000000000007946 */ /* 0x000fea0003800000 */
[----:B------:R-:W-:Y:S01]  /*1150*/  ULDC.64 UR4, c[0x0][0xa28] ;  /* 0x00028a0000047ab9 */ /* 0x000fe20000000a00 */
[----:B------:R-:W-:Y:S01]  /*1160*/  ULDC.64 UR8, c[0x0][0xa18] ;  /* 0x0002860000087ab9 */ /* 0x000fe20000000a00 */
[----:B------:R-:W-:Y:S01]  /*1170*/  ISETP.NE.U32.AND P1, PT, RZ, UR4, PT ;  /* 0x00000004ff007c0c */ /* 0x000fe2000bf25070 */
[----:B------:R-:W-:Y:S01]  /*1180*/  ULDC.64 UR6, c[0x0][0xa08] ;  /* 0x0002820000067ab9 */ /* 0x000fe20000000a00 */
[----:B------:R-:W-:Y:S01]  /*1190*/  IMAD.MOV.U32 R33, RZ, RZ, RZ ;  /* 0x000000ffff217224 */ /* 0x000fe200078e00ff */
[----:B------:R-:W-:-:S02]  /*11a0*/  ISETP.NE.U32.AND P0, PT, RZ, UR6, PT ;  /* 0x00000006ff007c0c */ /* 0x000fc4000bf05070 */
[----:B------:R-:W-:Y:S02]  /*11b0*/  ISETP.NE.AND.EX P1, PT, RZ, UR5, PT, P1 ;  /* 0x00000005ff007c0c */ /* 0x000fe4000bf25310 */
[----:B------:R-:W-:Y:S02]  /*11c0*/  ISETP.NE.AND.EX P0, PT, RZ, UR7, PT, P0 ;  /* 0x00000007ff007c0c */ /* 0x000fe4000bf05300 */
[----:B--2---:R-:W-:Y:S01]  /*11d0*/  SHF.R.S32.HI R3, RZ, 0x1f, R0 ;  /* 0x0000001fff037819 */ /* 0x004fe20000011400 */
[----:B------:R-:W-:Y:S08]  /*11e0*/  STL [R1+0x2c], R0 ;  /* 0x00002c0001007387 */ /* 0x000ff00000100800 */
[C---:B------:R-:W-:Y:S01]  /*11f0*/  @P1 LEA R6, P2, R0.reuse, UR4, 0x2 ;  /* 0x0000000400061c11 */ /* 0x040fe2000f8410ff */
[C---:B------:R-:W-:Y:S01]  /*1200*/  IMAD.SHL.U32 R35, R0.reuse, 0x4, RZ ;  /* 0x0000000400237824 */ /* 0x040fe200078e00ff */
[C-C-:B------:R-:W-:Y:S01]  /*1210*/  SHF.L.U64.HI R34, R0.reuse, 0x2, R3.reuse ;  /* 0x0000000200227819 */ /* 0x140fe20000010203 */
[----:B------:R0:W-:Y:S01]  /*1220*/  STL [R1+0x3c], R3 ;  /* 0x00003c0301007387 */ /* 0x0001e20000100800 */
[----:B------:R-:W-:-:S02]  /*1230*/  @P1 LEA.HI.X R7, R0, UR5, R3, 0x2, P2 ;  /* 0x0000000500071c11 */ /* 0x000fc400090f1403 */
[----:B------:R-:W-:Y:S01]  /*1240*/  ISETP.NE.U32.AND P2, PT, RZ, UR8, PT ;  /* 0x00000008ff007c0c */ /* 0x000fe2000bf45070 */
[----:B------:R-:W-:Y:S01]  /*1250*/  ULDC UR4, c[0x0][0x288] ;  /* 0x0000a20000047ab9 */ /* 0x000fe20000000800 */
[C---:B------:R-:W-:Y:S01]  /*1260*/  IADD3 R8, P3, R35.reuse, UR6, RZ ;  /* 0x0000000623087c10 */ /* 0x040fe2000ff7e0ff */
[----:B------:R1:W-:Y:S01]  /*1270*/  STL [R1+0x24], R35 ;  /* 0x0000242301007387 */ /* 0x0003e20000100800 */
[----:B------:R-:W-:Y:S02]  /*1280*/  ISETP.NE.AND.EX P2, PT, RZ, UR9, PT, P2 ;  /* 0x00000009ff007c0c */ /* 0x000fe4000bf45320 */
[----:B0-----:R-:W-:Y:S01]  /*1290*/  MOV R3, RZ ;  /* 0x000000ff00037202 */ /* 0x001fe20000000f00 */
[----:B------:R-:W-:Y:S01]  /*12a0*/  IMAD.U32 R27, RZ, RZ, UR4 ;  /* 0x00000004ff1b7e24 */ /* 0x000fe2000f8e00ff */
[C---:B------:R-:W-:Y:S01]  /*12b0*/  IADD3.X R9, R34.reuse, UR7, RZ, P3, !PT ;  /* 0x0000000722097c10 */ /* 0x040fe20009ffe4ff */
[----:B------:R-:W-:Y:S01]  /*12c0*/  ULDC.64 UR4, c[0x0][0x418] ;  /* 0x0001060000047ab9 */ /* 0x000fe20000000a00 */
[----:B------:R1:W-:Y:S04]  /*12d0*/  STL [R1+0x28], R34 ;  /* 0x0000282201007387 */ /* 0x0003e80000100800 */
[----:B------:R1:W5:Y:S03]  /*12e0*/  @P1 LDG.E R3, desc[UR40][R6.64] ;  /* 0x0000002806031981 */ /* 0x000366000c1e1900 */
[----:B------:R-:W-:Y:S01]  /*12f0*/  @P2 IADD3 R4, P1, R35, UR8, RZ ;  /* 0x0000000823042c10 */ /* 0x000fe2000ff3e0ff */
[----:B------:R1:W5:Y:S03]  /*1300*/  @P0 LDG.E R33, desc[UR40][R8.64] ;  /* 0x0000002808210981 */ /* 0x000366000c1e1900 */
[----:B------:R-:W-:-:S05]  /*1310*/  @P2 IADD3.X R5, R34, UR9, RZ, P1, !PT ;  /* 0x0000000922052c10 */ /* 0x000fca0008ffe4ff */
[----:B------:R1:W5:Y:S01]  /*1320*/  @P2 LDG.E R27, desc[UR40][R4.64] ;  /* 0x00000028041b2981 */ /* 0x000362000c1e1900 */
[----:B------:R-:W-:Y:S01]  /*1330*/  UISETP.NE.U32.AND UP0, UPT, UR4, URZ, UPT ;  /* 0x0000003f0400728c */ /* 0x000fe2000bf05070 */
[----:B----4-:R-:W-:Y:S02]  /*1340*/  IMAD.MOV.U32 R30, RZ, RZ, R0 ;  /* 0x000000ffff1e7224 */ /* 0x010fe400078e0000 */
[----:B------:R-:W-:Y:S01]  /*1350*/  ULDC UR4, c[0x0][0x424] ;  /* 0x0001090000047ab9 */ /* 0x000fe20000000800 */
[----:B------:R-:W-:-:S03]  /*1360*/  UISETP.NE.AND.EX UP0, UPT, UR5, URZ, UPT, UP0 ;  /* 0x0000003f0500728c */ /* 0x000fc6000bf05300 */
[----:B------:R-:W-:Y:S01]  /*1370*/  ULDC UR5, c[0x0][0x2f0] ;  /* 0x0000bc0000057ab9 */ /* 0x000fe20000000800 */
[----:B------:R-:W-:-:S04]  /*1380*/  USEL UR4, UR4, 0x1, UP0 ;  /* 0x0000000104047887 */ /* 0x000fc80008000000 */
[----:B------:R-:W-:-:S03]  /*1390*/  UIMAD UR4, UR4, UR5, URZ ;  /* 0x00000005040472a4 */ /* 0x000fc6000f8e023f */
[----:B------:R-:W-:Y:S02]  /*13a0*/  ULDC UR5, c[0x0][0x348] ;  /* 0x0000d20000057ab9 */ /* 0x000fe40000000800 */
[----:B------:R-:W-:Y:S02]  /*13b0*/  IMAD.U32 R31, RZ, RZ, UR5 ;  /* 0x00000005ff1f7e24 */ /* 0x000fe4000f8e00ff */
[----:B------:R-:W-:Y:S01]  /*13c0*/  IMAD.U32 R32, RZ, RZ, UR4 ;  /* 0x00000004ff207e24 */ /* 0x000fe2000f8e00ff */
[----:B-1-3--:R-:W-:Y:S06]  /*13d0*/  @P2 BRA `(.L_x_651) ;  /* 0x0000000000242947 */ /* 0x00afec0003800000 */
[----:B------:R-:W-:Y:S02]  /*13e0*/  ULDC.64 UR4, c[0x0][0xa00] ;  /* 0x0002800000047ab9 */ /* 0x000fe40000000a00 */
[----:B------:R-:W-:-:S04]  /*13f0*/  ISETP.NE.U32.AND P1, PT, RZ, UR4, PT ;  /* 0x00000004ff007c0c */ /* 0x000fc8000bf25070 */
[----:B------:R-:W-:-:S13]  /*1400*/  ISETP.NE.AND.EX P1, PT, RZ, UR5, PT, P1 ;  /* 0x00000005ff007c0c */ /* 0x000fda000bf25310 */
[----:B------:R-:W-:Y:S05]  /*1410*/  @!P1 BRA `(.L_x_651) ;  /* 0x0000000000149947 */ /* 0x000fea0003800000 */
[----:B------:R-:W0:Y:S02]  /*1420*/  LDC.64 R4, c[0x0][0xa00] ;  /* 0x00028000ff047b82 */ /* 0x000e240000000a00 */
[----:B0-----:R-:W-:-:S05]  /*1430*/  IMAD.WIDE R4, R30, 0x4, R4 ;  /* 0x000000041e047825 */ /* 0x001fca00078e0204 */
[----:B-----5:R-:W2:Y:S04]  /*1440*/  LDG.E R27, desc[UR40][R4.64] ;  /* 0x00000028041b7981 */ /* 0x020ea8000c1e1900 */
[----:B------:R-:W2:Y:S02]  /*1450*/  LDG.E R0, desc[UR40][R4.64+0x4] ;  /* 0x0000042804007981 */ /* 0x000ea4000c1e1900 */
[----:B--2---:R-:W-:-:S07]  /*1460*/  IADD3 R27, -R27, R0, RZ ;  /* 0x000000001b1b7210 */ /* 0x004fce0007ffe1ff */
.L_x_651:
[----:B------:R-:W-:Y:S01]  /*1470*/  ULDC.64 UR4, c[0x0][0xa20] ;  /* 0x0002880000047ab9 */ /* 0x000fe20000000a00 */
[----:B------:R0:W-:Y:S01]  /*1480*/  STL [R1+0x34], R73 ;  /* 0x0000344901007387 */ /* 0x0001e20000100800 */
[----:B------:R-:W-:-:S03]  /*1490*/  ISETP.NE.U32.AND P1, PT, RZ, UR4, PT ;  /* 0x00000004ff007c0c */ /* 0x000fc6000bf25070 */
[----:B------:R0:W-:Y:S01]  /*14a0*/  STL [R1+0x20], R74 ;  /* 0x0000204a01007387 */ /* 0x0001e20000100800 */
[----:B------:R-:W-:-:S13]  /*14b0*/  ISETP.NE.AND.EX P1, PT, RZ, UR5, PT, P1 ;  /* 0x00000005ff007c0c */ /* 0x000fda000bf25310 */
[----:B0-----:R-:W-:Y:S05]  /*14c0*/  @!P1 BRA `(.L_x_652) ;  /* 0x0000000000109947 */ /* 0x001fea0003800000 */
[----:B------:R-:W-:-:S04]  /*14d0*/  IADD3 R4, P0, R35, UR4, RZ ;  /* 0x0000000423047c10 */ /* 0x000fc8000ff1e0ff */
[----:B------:R-:W-:-:S05]  /*14e0*/  IADD3.X R5, R34, UR5, RZ, P0, !PT ;  /* 0x0000000522057c10 */ /* 0x000fca00087fe4ff */
[----:B------:R0:W5:Y:S01]  /*14f0*/  LDG.E R32, desc[UR40][R4.64] ;  /* 0x0000002804207981 */ /* 0x000162000c1e1900 */
[----:B------:R-:W-:Y:S05]  /*1500*/  BRA `(.L_x_653) ;  /* 0x0000000000107947 */ /* 0x000fea0003800000 */
.L_x_652:
[----:B------:R-:W-:Y:S05]  /*1510*/  @!P0 BRA `(.L_x_653) ;  /* 0x00000000000c8947 */ /* 0x000fea0003800000 */
[----:B------:R-:W2:Y:S04]  /*1520*/  LDG.E R5, desc[UR40][R8.64] ;  /* 0x0000002808057981 */ /* 0x000ea8000c1e1900 */
[----:B------:R-:W2:Y:S02]  /*1530*/  LDG.E R32, desc[UR40][R8.64+0x4] ;  /* 0x0000042808207981 */ /* 0x000ea4000c1e1900 */
[----:B--2---:R-:W-:-:S07]  /*1540*/  IMAD.IADD R32, R32, 0x1, -R5 ;  /* 0x0000000120207824 */ /* 0x004fce00078e0a05 */
.L_x_653:
[----:B------:R-:W-:Y:S02]  /*1550*/  ULDC.64 UR4, c[0x0][0xa10] ;  /* 0x0002840000047ab9 */ /* 0x000fe40000000a00 */
[----:B------:R-:W-:-:S04]  /*1560*/  ISETP.NE.U32.AND P0, PT, RZ, UR4, PT ;  /* 0x00000004ff007c0c */ /* 0x000fc8000bf05070 */
[----:B------:R-:W-:Y:S01]  /*1570*/  ISETP.NE.AND.EX P0, PT, RZ, UR5, PT, P0 ;  /* 0x00000005ff007c0c */ /* 0x000fe2000bf05300 */
[----:B-----5:R-:W-:Y:S01]  /*1580*/  IMAD.IADD R8, R32, 0x1, -R3 ;  /* 0x0000000120087824 */ /* 0x020fe200078e0a03 */
[----:B------:R-:W-:-:S11]  /*1590*/  ULDC.64 UR4, c[0x0][0xa30] ;  /* 0x00028c0000047ab9 */ /* 0x000fd60000000a00 */
[----:B0-----:R-:W0:Y:S02]  /*15a0*/  @P0 LDC.64 R4, c[0x0][0xa10] ;  /* 0x00028400ff040b82 */ /* 0x001e240000000a00 */
[----:B0-----:R-:W-:-:S05]  /*15b0*/  @P0 IMAD.WIDE R4, R30, 0x4, R4 ;  /* 0x000000041e040825 */ /* 0x001fca00078e0204 */
[----:B------:R-:W2:Y:S04]  /*15c0*/  @P0 LDG.E R0, desc[UR40][R4.64] ;  /* 0x0000002804000981 */ /* 0x000ea8000c1e1900 */
[----:B------:R0:W2:Y:S01]  /*15d0*/  @P0 LDG.E R9, desc[UR40][R4.64+0x4] ;  /* 0x0000042804090981 */ /* 0x0000a2000c1e1900 */
[----:B------:R-:W-:Y:S01]  /*15e0*/  ISETP.NE.U32.AND P1, PT, RZ, UR4, PT ;  /* 0x00000004ff007c0c */ /* 0x000fe2000bf25070 */
[----:B------:R-:W-:-:S03]  /*15f0*/  IMAD.MOV.U32 R26, RZ, RZ, R32 ;  /* 0x000000ffff1a7224 */ /* 0x000fc600078e0020 */
[----:B------:R-:W-:Y:S01]  /*1600*/  ISETP.NE.AND.EX P1, PT, RZ, UR5, PT, P1 ;  /* 0x00000005ff007c0c */ /* 0x000fe2000bf25310 */
[----:B0-----:R-:W-:-:S05]  /*1610*/  IMAD.MOV R4, RZ, RZ, -R8 ;  /* 0x000000ffff047224 */ /* 0x001fca00078e0a08 */
[----:B------:R-:W-:-:S07]  /*1620*/  VIMNMX R4, RZ, R4, !PT ;  /* 0x00000004ff047248 */ /* 0x000fce0007fe0100 */
[----:B------:R-:W-:-:S04]  /*1630*/  @P1 IADD3 R6, P2, R35, UR4, RZ ;  /* 0x0000000423061c10 */ /* 0x000fc8000ff5e0ff */
[----:B------:R-:W-:-:S05]  /*1640*/  @P1 IADD3.X R7, R34, UR5, RZ, P2, !PT ;  /* 0x0000000522071c10 */ /* 0x000fca00097fe4ff */
[----:B------:R0:W5:Y:S01]  /*1650*/  @P1 LDG.E R26, desc[UR40][R6.64] ;  /* 0x00000028061a1981 */ /* 0x000162000c1e1900 */
[----:B--2---:R-:W-:-:S04]  /*1660*/  @P0 IMAD.IADD R31, R9, 0x1, -R0 ;  /* 0x00000001091f0824 */ /* 0x004fc800078e0a00 */
[----:B------:R-:W-:-:S05]  /*1670*/  IMAD.IADD R176, R8, 0x1, R31 ;  /* 0x0000000108b07824 */ /* 0x000fca00078e021f */
[----:B------:R-:W-:-:S05]  /*1680*/  IADD3 R0, R176, 0x5f, RZ ;  /* 0x0000005fb0007810 */ /* 0x000fca0007ffe0ff */
[----:B------:R-:W-:-:S05]  /*1690*/  IMAD.HI R0, R0, 0x2aaaaaab, RZ ;  /* 0x2aaaaaab00007827 */ /* 0x000fca00078e02ff */
[----:B------:R-:W-:-:S04]  /*16a0*/  SHF.R.U32.HI R3, RZ, 0x1f, R0 ;  /* 0x0000001fff037819 */ /* 0x000fc80000011600 */
[----:B------:R-:W-:-:S05]  /*16b0*/  LEA.HI.SX32 R178, R0, R3, 0x1c ;  /* 0x0000000300b27211 */ /* 0x000fca00078fe2ff */
[----:B------:R-:W-:-:S05]  /*16c0*/  IMAD R0, R178, 0x60, -R8 ;  /* 0x00000060b2007824 */ /* 0x000fca00078e0a08 */
[----:B------:R-:W-:-:S04]  /*16d0*/  VIMNMX R3, R0, R31, PT ;  /* 0x0000001f00037248 */ /* 0x000fc80003fe0100 */
[----:B------:R-:W-:Y:S01]  /*16e0*/  ISETP.GT.AND P0, PT, R3, R4, PT ;  /* 0x000000040300720c */ /* 0x000fe20003f04270 */
[----:B------:R-:W-:-:S05]  /*16f0*/  IMAD.WIDE.U32 R4, R4, -0x55555555, RZ ;  /* 0xaaaaaaab04047825 */ /* 0x000fca00078e00ff */
[----:B------:R-:W-:-:S05]  /*1700*/  SHF.R.U32.HI R29, RZ, 0x6, R5 ;  /* 0x00000006ff1d7819 */ /* 0x000fca0000011605 */
[----:B------:R-:W-:Y:S02]  /*1710*/  IMAD.MOV.U32 R28, RZ, RZ, R29 ;  /* 0x000000ffff1c7224 */ /* 0x000fe400078e001d */
[----:B------:R-:W-:-:S04]  /*1720*/  @P0 VIADD R0, R3, 0x5f ;  /* 0x0000005f03000836 */ /* 0x000fc80000000000 */
[----:B------:R-:W-:-:S05]  /*1730*/  @P0 IMAD.HI R0, R0, 0x2aaaaaab, RZ ;  /* 0x2aaaaaab00000827 */ /* 0x000fca00078e02ff */
[----:B------:R-:W-:-:S04]  /*1740*/  @P0 SHF.R.U32.HI R3, RZ, 0x1f, R0 ;  /* 0x0000001fff030819 */ /* 0x000fc80000011600 */
[----:B------:R-:W-:Y:S02]  /*1750*/  @P0 LEA.HI.SX32 R28, R0, R3, 0x1c ;  /* 0x00000003001c0211 */ /* 0x000fe400078fe2ff */
[----:B------:R-:W-:Y:S02]  /*1760*/  PLOP3.LUT P0, PT, PT, PT, PT, 0x80, 0x0 ;  /* 0x000000000000781c */ /* 0x000fe40003f0f070 */
[----:B------:R-:W-:-:S13]  /*1770*/  ISETP.GT.AND P1, PT, R28, R29, PT ;  /* 0x0000001d1c00720c */ /* 0x000fda0003f24270 */
[----:B0-----:R-:W-:Y:S05]  /*1780*/  @!P1 BRA `(.L_x_654) ;  /* 0x0000004400309947 */ /* 0x001fea0003800000 */
[----:B------:R-:W-:Y:S01]  /*1790*/  VIADD R25, R19, 0x1c400 ;  /* 0x0001c40013197836 */ /* 0x000fe20000000000 */
[----:B------:R-:W-:Y:S04]  /*17a0*/  BSSY B6, `(.L_x_655) ;  /* 0x0000013000067945 */ /* 0x000fe80003800000 */
[----:B------:R-:W-:-:S13]  /*17b0*/  LOP3.LUT P0, RZ, R25, 0x3ff, RZ, 0xc0, !PT ;  /* 0x000003ff19ff7812 */ /* 0x000fda000780c0ff */
[----:B------:R-:W-:Y:S05]  /*17c0*/  @!P0 BRA `(.L_x_656) ;  /* 0x0000000000408947 */ /* 0x000fea0003800000 */
[----:B------:R-:W-:Y:S01]  /*17d0*/  MOV R0, 0x0 ;  /* 0x0000000000007802 */ /* 0x000fe20000000f00 */
[----:B------:R-:W-:Y:S01]  /*17e0*/  ULDC.64 UR4, c[0x4][0x98] ;  /* 0x0100260000047ab9 */ /* 0x000fe20000000a00 */
[----:B------:R-:W-:Y:S01]  /*17f0*/  ULDC.64 UR6, c[0x4][0x30] ;  /* 0x01000c0000067ab9 */ /* 0x000fe20000000a00 */
[----:B------:R-:W-:Y:S01]  /*1800*/  IMAD.U32 R4, RZ, RZ, UR4 ;  /* 0x00000004ff047e24 */ /* 0x000fe2000f8e00ff */
[----:B------:R0:W1:Y:S01]  /*1810*/  LDC.64 R14, c[0x4][R0] ;  /* 0x01000000000e7b82 */ /* 0x0000620000000a00 */
[----:B------:R-:W-:Y:S01]  /*1820*/  MOV R5, UR5 ;  /* 0x0000000500057c02 */ /* 0x000fe20008000f00 */
        /* <DEDUP_REMOVED lines=9> */
[----:B-1---5:R-:W-:Y:S05]  /*18c0*/  CALL.ABS.NOINC R14 ;  /* 0x000000000e007343 */ /* 0x022fea0003c00000 */
.L_x_656:
[----:B------:R-:W-:Y:S05]  /*18d0*/  BSYNC B6 ;  /* 0x0000000000067941 */ /* 0x000fea0003800000 */
.L_x_655:
        /* <DEDUP_REMOVED lines=20> */
.L_x_658:
[----:B------:R-:W-:Y:S05]  /*1a20*/  BSYNC B6 ;  /* 0x0000000000067941 */ /* 0x000fea0003800000 */
.L_x_657:
[----:B------:R-:W-:Y:S01]  /*1a30*/  ULDC.64 UR4, c[0x0][0x9f8] ;  /* 0x00027e0000047ab9 */ /* 0x000fe20000000a00 */
[----:B------:R-:W0:Y:S01]  /*1a40*/  LDC.64 R52, c[0x0][0x3f8] ;  /* 0x0000fe00ff347b82 */ /* 0x000e220000000a00 */
[----:B------:R-:W-:Y:S01]  /*1a50*/  ISETP.NE.U32.AND P0, PT, RZ, UR4, PT ;  /* 0x00000004ff007c0c */ /* 0x000fe2000bf05070 */
[----:B------:R-:W2:Y:S03]  /*1a60*/  LDL R14, [R1+0x38] ;  /* 0x00003800010e7983 */ /* 0x000ea60000100800 */
[----:B------:R-:W-:-:S03]  /*1a70*/  ISETP.NE.AND.EX P0, PT, RZ, UR5, PT, P0 ;  /* 0x00000005ff007c0c */ /* 0x000fc6000bf05300 */
[----:B------:R-:W1:Y:S08]  /*1a80*/  LDC R65, c[0x0][0x3f4] ;  /* 0x0000fd00ff417b82 */ /* 0x000e700000000800 */
[----:B------:R-:W3:Y:S02]  /*1a90*/  LDC.64 R58, c[0x0][0x408] ;  /* 0x00010200ff3a7b82 */ /* 0x000ee40000000a00 */
[----:B------:R-:W-:Y:S01]  /*1aa0*/  @P0 IADD3 R4, P1, R35, UR4, RZ ;  /* 0x0000000423040c10 */ /* 0x000fe2000ff3e0ff */
[----:B------:R-:W-:-:S03]  /*1ab0*/  ULDC UR4, c[0x0][0x320] ;  /* 0x0000c80000047ab9 */ /* 0x000fc60000000800 */
[----:B------:R-:W-:Y:S02]  /*1ac0*/  @P0 IADD3.X R5, R34, UR5, RZ, P1, !PT ;  /* 0x0000000522050c10 */ /* 0x000fe40008ffe4ff */
[----:B------:R-:W-:-:S03]  /*1ad0*/  ISETP.GE.AND P1, PT, R2, UR4, PT ;  /* 0x0000000402007c0c */ /* 0x000fc6000bf26270 */
[----:B------:R4:W2:Y:S01]  /*1ae0*/  @P0 LDG.E R30, desc[UR40][R4.64] ;  /* 0x00000028041e0981 */ /* 0x0008a2000c1e1900 */
[----:B------:R-:W-:Y:S02]  /*1af0*/  ISETP.GE.AND P0, PT, R16, UR4, PT ;  /* 0x0000000410007c0c */ /* 0x000fe4000bf06270 */
[----:B------:R-:W-:Y:S02]  /*1b00*/  SEL R3, RZ, 0xffffffff, P1 ;  /* 0xffffffffff037807 */ /* 0x000fe40000800000 */
[----:B------:R-:W-:Y:S02]  /*1b10*/  SEL R0, RZ, 0x1, P0 ;  /* 0x00000001ff007807 */ /* 0x000fe40000000000 */
[----:B------:R-:W-:Y:S02]  /*1b20*/  SHF.L.U32 R3, R3, 0x1, RZ ;  /* 0x0000000103037819 */ /* 0x000fe400000006ff */
[----:B------:R-:W-:Y:S02]  /*1b30*/  ISETP.GE.AND P0, PT, R209, UR4, PT ;  /* 0x00000004d1007c0c */ /* 0x000fe4000bf06270 */
[----:B------:R-:W-:-:S02]  /*1b40*/  ISETP.GE.AND P1, PT, R208, UR4, PT ;  /* 0x00000004d0007c0c */ /* 0x000fc4000bf26270 */
[----:B------:R-:W-:Y:S02]  /*1b50*/  LOP3.LUT R0, R3, 0x2, R0, 0xe2, !PT ;  /* 0x0000000203007812 */ /* 0x000fe400078ee200 */
[----:B------:R-:W-:Y:S02]  /*1b60*/  SEL R3, RZ, 0x4, P0 ;  /* 0x00000004ff037807 */ /* 0x000fe40000000000 */
[----:B----4-:R-:W-:Y:S02]  /*1b70*/  SEL R4, RZ, 0x8, P1 ;  /* 0x00000008ff047807 */ /* 0x010fe40000800000 */
[----:B------:R-:W-:Y:S02]  /*1b80*/  ISETP.GE.AND P0, PT, R207, UR4, PT ;  /* 0x00000004cf007c0c */ /* 0x000fe4000bf06270 */
[----:B------:R-:W-:Y:S02]  /*1b90*/  ISETP.GE.AND P1, PT, R206, UR4, PT ;  /* 0x00000004ce007c0c */ /* 0x000fe4000bf26270 */
[----:B------:R-:W-:-:S02]  /*1ba0*/  LOP3.LUT R0, R4, R0, R3, 0xfe, !PT ;  /* 0x0000000004007212 */ /* 0x000fc400078efe03 */
[----:B------:R-:W-:Y:S02]  /*1bb0*/  SEL R3, RZ, 0x10, P0 ;  /* 0x00000010ff037807 */ /* 0x000fe40000000000 */
[----:B------:R-:W-:Y:S02]  /*1bc0*/  SEL R4, RZ, 0x20, P1 ;  /* 0x00000020ff047807 */ /* 0x000fe40000800000 */
[----:B------:R-:W-:Y:S02]  /*1bd0*/  SHF.R.S32.HI R9, RZ, 0x1f, R200 ;  /* 0x0000001fff097819 */ /* 0x000fe400000114c8 */
[----:B------:R-:W-:-:S03]  /*1be0*/  LOP3.LUT R3, R4, R0, R3, 0xfe, !PT ;  /* 0x0000000004037212 */ /* 0x000fc600078efe03 */
[-C--:B0-----:R-:W-:Y:S02]  /*1bf0*/  IMAD R0, R9, R52.reuse, RZ ;  /* 0x0000003409007224 */ /* 0x081fe400078e02ff */
[----:B------:R-:W-:-:S04]  /*1c00*/  IMAD.WIDE.U32 R10, R200, R52, R16 ;  /* 0x00000034c80a7225 */ /* 0x000fc800078e0010 */
[----:B------:R-:W-:-:S04]  /*1c10*/  IMAD R15, R200, R53, R0 ;  /* 0x00000035c80f7224 */ /* 0x000fc800078e0200 */
[----:B------:R-:W-:Y:S02]  /*1c20*/  IMAD.IADD R11, R15, 0x1, R11 ;  /* 0x000000010f0b7824 */ /* 0x000fe400078e020b */
[----:B-----5:R-:W-:-:S04]  /*1c30*/  IMAD.WIDE.U32 R20, R26, R52, R10 ;  /* 0x000000341a147225 */ /* 0x020fc800078e000a */
[----:B------:R-:W4:Y:S01]  /*1c40*/  LDL R11, [R1+0xc] ;  /* 0x00000c00010b7983 */ /* 0x000f220000100800 */
[----:B------:R-:W0:Y:S01]  /*1c50*/  S2R R36, SR_TID.X ;  /* 0x0000000000247919 */ /* 0x000e220000002100 */
[----:B------:R-:W1:Y:S01]  /*1c60*/  S2R R35, SR_TID.X ;  /* 0x0000000000237919 */ /* 0x000e620000002100 */
[----:B0-----:R-:W-:-:S05]  /*1c70*/  VIADD R36, R36, 0xffffff80 ;  /* 0xffffff8024247836 */ /* 0x001fca0000000000 */
[----:B------:R-:W-:-:S04]  /*1c80*/  SHF.R.S32.HI R34, RZ, 0x1f, R36 ;  /* 0x0000001fff227819 */ /* 0x000fc80000011424 */
[----:B------:R-:W-:-:S04]  /*1c90*/  LEA.HI R34, R34, R36, RZ, 0x2 ;  /* 0x0000002422227211 */ /* 0x000fc800078f10ff */
[----:B------:R-:W-:-:S05]  /*1ca0*/  LOP3.LUT R34, R34, 0xfffffffc, RZ, 0xc0, !PT ;  /* 0xfffffffc22227812 */ /* 0x000fca00078ec0ff */
[----:B------:R-:W-:Y:S02]  /*1cb0*/  IMAD.IADD R34, R36, 0x1, -R34 ;  /* 0x0000000124227824 */ /* 0x000fe400078e0a22 */
[----:B------:R-:W0:Y:S01]  /*1cc0*/  S2R R36, SR_TID.X ;  /* 0x0000000000247919 */ /* 0x000e220000002100 */
[----:B-1----:R-:W-:Y:S02]  /*1cd0*/  SHF.R.U32.HI R35, RZ, 0x7, R35 ;  /* 0x00000007ff237819 */ /* 0x002fe40000011623 */
[----:B------:R-:W-:Y:S02]  /*1ce0*/  ISETP.GE.AND P0, PT, R211, UR4, PT ;  /* 0x00000004d3007c0c */ /* 0x000fe4000bf06270 */
[----:B------:R-:W-:Y:S02]  /*1cf0*/  ISETP.NE.AND P6, PT, R35, 0x1, PT ;  /* 0x000000012300780c */ /* 0x000fe40003fc5270 */
[----:B------:R-:W-:Y:S02]  /*1d00*/  SEL R6, RZ, 0x40, P0 ;  /* 0x00000040ff067807 */ /* 0x000fe40000000000 */
[----:B------:R-:W-:-:S02]  /*1d10*/  ISETP.GE.AND P1, PT, R210, UR4, PT ;  /* 0x00000004d2007c0c */ /* 0x000fc4000bf26270 */
[----:B------:R-:W-:Y:S01]  /*1d20*/  ISETP.GE.AND P0, PT, R16, R65, PT ;  /* 0x000000411000720c */ /* 0x000fe20003f06270 */
[----:B---3--:R-:W-:Y:S01]  /*1d30*/  IMAD R8, R9, R58, RZ ;  /* 0x0000003a09087224 */ /* 0x008fe200078e02ff */
[----:B------:R-:W-:Y:S01]  /*1d40*/  SHF.R.S32.HI R23, RZ, 0x1f, R22 ;  /* 0x0000001fff177819 */ /* 0x000fe20000011416 */
[----:B------:R-:W-:Y:S01]  /*1d50*/  IMAD R63, R34, 0x40, R200 ;  /* 0x00000040223f7824 */ /* 0x000fe200078e02c8 */
[----:B------:R-:W-:Y:S02]  /*1d60*/  SEL R7, RZ, 0x7fff80, P1 ;  /* 0x007fff80ff077807 */ /* 0x000fe40000800000 */
[----:B------:R-:W-:Y:S01]  /*1d70*/  SEL R13, R65, RZ, P0 ;  /* 0x000000ff410d7207 */ /* 0x000fe20000000000 */
[----:B------:R-:W-:Y:S01]  /*1d80*/  IMAD.WIDE.U32 R4, R200, R52, R22 ;  /* 0x00000034c8047225 */ /* 0x000fe200078e0016 */
[----:B------:R-:W-:Y:S01]  /*1d90*/  LOP3.LUT R3, R7, R3, R6, 0xfe, !PT ;  /* 0x0000000307037212 */ /* 0x000fe200078efe06 */
[----:B------:R-:W-:Y:S05]  /*1da0*/  @!P6 WARPSYNC.ALL ;  /* 0x000000000000e948 */ /* 0x000fea0003800000 */
[----:B------:R-:W-:-:S02]  /*1db0*/  IADD3 R13, R16, R13, RZ ;  /* 0x0000000d100d7210 */ /* 0x000fc40007ffe0ff */
[----:B0-----:R-:W-:Y:S01]  /*1dc0*/  IADD3 R36, R36, -0x80, RZ ;  /* 0xffffff8024247810 */ /* 0x001fe20007ffe0ff */
[----:B------:R-:W-:-:S04]  /*1dd0*/  IMAD.WIDE.U32 R6, R200, R58, R22 ;  /* 0x0000003ac8067225 */ /* 0x000fc800078e0016 */
[----:B------:R-:W-:Y:S01]  /*1de0*/  IMAD R57, R200, R59, R8 ;  /* 0x0000003bc8397224 */ /* 0x000fe200078e0208 */
[----:B------:R-:W-:Y:S01]  /*1df0*/  SHF.R.S32.HI R34, RZ, 0x1f, R36 ;  /* 0x0000001fff227819 */ /* 0x000fe20000011424 */
[----:B------:R-:W-:Y:S01]  /*1e00*/  IMAD.IADD R9, R5, 0x1, R15 ;  /* 0x0000000105097824 */ /* 0x000fe200078e020f */
[----:B------:R-:W-:Y:S01]  /*1e10*/  SHF.R.S32.HI R12, RZ, 0x1f, R13 ;  /* 0x0000001fff0c7819 */ /* 0x000fe2000001140d */
[----:B------:R-:W-:Y:S01]  /*1e20*/  IMAD.MOV.U32 R64, RZ, RZ, 0x20 ;  /* 0x00000020ff407424 */ /* 0x000fe200078e00ff */
[----:B------:R-:W-:Y:S01]  /*1e30*/  LEA.HI R34, R34, R36, RZ, 0x5 ;  /* 0x0000002422227211 */ /* 0x000fe200078f28ff */
[----:B------:R-:W-:Y:S01]  /*1e40*/  IMAD.MOV.U32 R8, RZ, RZ, R4 ;  /* 0x000000ffff087224 */ /* 0x000fe200078e0004 */
[----:B------:R-:W-:Y:S01]  /*1e50*/  PRMT R88, R3, 0x8880, RZ ;  /* 0x0000888003587816 */ /* 0x000fe200000000ff */
[----:B------:R-:W-:Y:S01]  /*1e60*/  IMAD.IADD R55, R7, 0x1, R57 ;  /* 0x0000000107377824 */ /* 0x000fe200078e0239 */
[----:B------:R-:W-:Y:S01]  /*1e70*/  SHF.R.S32.HI R7, RZ, 0x1f, R26 ;  /* 0x0000001fff077819 */ /* 0x000fe2000001141a */
[----:B------:R-:W-:Y:S01]  /*1e80*/  IMAD.WIDE.U32 R4, R200, R58, R16 ;  /* 0x0000003ac8047225 */ /* 0x000fe200078e0010 */
[----:B------:R-:W-:Y:S01]  /*1e90*/  SHF.R.S32.HI R34, RZ, 0x5, R34 ;  /* 0x00000005ff227819 */ /* 0x000fe20000011422 */
[----:B------:R-:W-:Y:S01]  /*1ea0*/  ULDC UR4, c[0x0][0x2f4] ;  /* 0x0000bd0000047ab9 */ /* 0x000fe20000000800 */
[----:B------:R-:W-:Y:S01]  /*1eb0*/  LEA.HI R12, R12, R13, RZ, 0x3 ;  /* 0x0000000d0c0c7211 */ /* 0x000fe200078f18ff */
[----:B------:R-:W-:-:S02]  /*1ec0*/  IMAD.IADD R57, R57, 0x1, R5 ;  /* 0x0000000139397824 */ /* 0x000fc400078e0205 */
[C---:B------:R-:W-:Y:S01]  /*1ed0*/  IMAD R5, R7.reuse, R52, RZ ;  /* 0x0000003407057224 */ /* 0x040fe200078e02ff */
[----:B------:R-:W-:Y:S01]  /*1ee0*/  SHF.R.S32.HI R76, RZ, 0x3, R12 ;  /* 0x00000003ff4c7819 */ /* 0x000fe2000001140c */
[----:B------:R-:W-:Y:S01]  /*1ef0*/  IMAD R7, R7, R58, RZ ;  /* 0x0000003a07077224 */ /* 0x000fe200078e02ff */
[----:B------:R-:W-:Y:S01]  /*1f00*/  LOP3.LUT R77, R12, 0xfffffff8, RZ, 0xc0, !PT ;  /* 0xfffffff80c4d7812 */ /* 0x000fe200078ec0ff */
[----:B------:R-:W-:Y:S01]  /*1f10*/  IMAD.MOV.U32 R54, RZ, RZ, R6 ;  /* 0x000000ffff367224 */ /* 0x000fe200078e0006 */
[----:B------:R-:W-:Y:S01]  /*1f20*/  SHF.R.U32.HI R15, RZ, 0x3, R229 ;  /* 0x00000003ff0f7819 */ /* 0x000fe200000116e5 */
[----:B------:R-:W-:Y:S01]  /*1f30*/  IMAD.MOV.U32 R56, RZ, RZ, R4 ;  /* 0x000000ffff387224 */ /* 0x000fe200078e0004 */
[----:B------:R-:W-:Y:S01]  /*1f40*/  SHF.L.U64.HI R4, R52, 0x6, R53 ;  /* 0x0000000634047819 */ /* 0x000fe20000010235 */
[----:B------:R-:W-:Y:S01]  /*1f50*/  IMAD R71, R26, R53, R5 ;  /* 0x000000351a477224 */ /* 0x000fe200078e0205 */
[----:B------:R-:W-:Y:S01]  /*1f60*/  SHF.L.U64.HI R6, R58, 0x6, R59 ;  /* 0x000000063a067819 */ /* 0x000fe2000001023b */
[----:B------:R-:W-:Y:S01]  /*1f70*/  IMAD.WIDE.U32 R8, R26, R52, R8 ;  /* 0x000000341a087225 */ /* 0x000fe200078e0008 */
[----:B------:R-:W-:-:S03]  /*1f80*/  PRMT R88, R88, 0x7710, RZ ;  /* 0x0000771058587816 */ /* 0x000fc600000000ff */
[----:B------:R-:W-:Y:S01]  /*1f90*/  IMAD R75, R26, R59, R7 ;  /* 0x0000003b1a4b7224 */ /* 0x000fe200078e0207 */
[----:B------:R-:W-:Y:S01]  /*1fa0*/  SHF.L.U32 R7, R58, 0x6, RZ ;  /* 0x000000063a077819 */ /* 0x000fe200000006ff */
[----:B------:R-:W-:Y:S01]  /*1fb0*/  IMAD R13, R53, 0x60, RZ ;  /* 0x00000060350d7824 */ /* 0x000fe200078e02ff */
[----:B------:R-:W-:Y:S01]  /*1fc0*/  ISETP.GE.AND P2, PT, R2, UR4, PT ;  /* 0x0000000402007c0c */ /* 0x000fe2000bf46270 */
[----:B------:R-:W-:Y:S02]  /*1fd0*/  IMAD.SHL.U32 R5, R52, 0x40, RZ ;  /* 0x0000004034057824 */ /* 0x000fe400078e00ff */
[----:B------:R-:W-:Y:S02]  /*1fe0*/  IMAD R67, R59, 0x60, RZ ;  /* 0x000000603b437824 */ /* 0x000fe400078e02ff */
[----:B------:R-:W-:-:S04]  /*1ff0*/  IMAD.WIDE.U32 R54, R26, R58, R54 ;  /* 0x0000003a1a367225 */ /* 0x000fc800078e0036 */
[----:B------:R-:W-:Y:S01]  /*2000*/  IMAD.WIDE.U32 R56, R26, R58, R56 ;  /* 0x0000003a1a387225 */ /* 0x000fe200078e0038 */
[----:B------:R-:W-:-:S03]  /*2010*/  IADD3 R70, R9, R71, RZ ;  /* 0x0000004709467210 */ /* 0x000fc60007ffe0ff */
[----:B------:R-:W-:Y:S01]  /*2020*/  IMAD.WIDE.U32 R52, R52, 0x60, RZ ;  /* 0x0000006034347825 */ /* 0x000fe200078e00ff */
[----:B------:R-:W-:-:S03]  /*2030*/  LOP3.LUT R82, R88, 0x1, RZ, 0xc0, !PT ;  /* 0x0000000158527812 */ /* 0x000fc600078ec0ff */
[----:B------:R-:W-:Y:S01]  /*2040*/  IMAD.WIDE.U32 R58, R58, 0x60, RZ ;  /* 0x000000603a3a7825 */ /* 0x000fe200078e00ff */
[C---:B------:R-:W-:Y:S02]  /*2050*/  LOP3.LUT R83, R88.reuse, 0x2, RZ, 0xc0, !PT ;  /* 0x0000000258537812 */ /* 0x040fe400078ec0ff */
[C---:B------:R-:W-:Y:S01]  /*2060*/  LOP3.LUT R84, R88.reuse, 0x4, RZ, 0xc0, !PT ;  /* 0x0000000458547812 */ /* 0x040fe200078ec0ff */
[----:B------:R-:W-:Y:S01]  /*2070*/  IMAD.IADD R72, R55, 0x1, R75 ;  /* 0x0000000137487824 */ /* 0x000fe200078e024b */
[C---:B------:R-:W-:Y:S01]  /*2080*/  LOP3.LUT R85, R88.reuse, 0x8, RZ, 0xc0, !PT ;  /* 0x0000000858557812 */ /* 0x040fe200078ec0ff */
[----:B------:R-:W-:Y:S01]  /*2090*/  IMAD.IADD R0, R33, 0x1, R32 ;  /* 0x0000000121007824 */ /* 0x000fe200078e0220 */
[C---:B------:R-:W-:Y:S01]  /*20a0*/  LOP3.LUT R86, R88.reuse, 0x10, RZ, 0xc0, !PT ;  /* 0x0000001058567812 */ /* 0x040fe200078ec0ff */
[----:B------:R-:W-:Y:S01]  /*20b0*/  VIADD R62, R35, 0x8 ;  /* 0x00000008233e7836 */ /* 0x000fe20000000000 */
[C---:B------:R-:W-:Y:S01]  /*20c0*/  LOP3.LUT R87, R88.reuse, 0x20, RZ, 0xc0, !PT ;  /* 0x0000002058577812 */ /* 0x040fe200078ec0ff */
[----:B------:R-:W-:Y:S01]  /*20d0*/  IMAD.SHL.U32 R65, R65, 0x2, RZ ;  /* 0x0000000241417824 */ /* 0x000fe200078e00ff */
[----:B------:R-:W-:Y:S01]  /*20e0*/  SHF.R.S32.HI R60, RZ, 0x1f, R74 ;  /* 0x0000001fff3c7819 */ /* 0x000fe2000001144a */
[----:B------:R-:W-:Y:S01]  /*20f0*/  IMAD.IADD R66, R53, 0x1, R13 ;  /* 0x0000000135427824 */ /* 0x000fe200078e020d */
[----:B------:R-:W-:Y:S01]  /*2100*/  P2R R90, PR, RZ, 0x4 ;  /* 0x00000004ff5a7803 */ /* 0x000fe20000000000 */
[----:B------:R-:W-:Y:S01]  /*2110*/  IMAD.IADD R67, R59, 0x1, R67 ;  /* 0x000000013b437824 */ /* 0x000fe200078e0243 */
[----:B------:R-:W-:Y:S01]  /*2120*/  SHF.R.S32.HI R79, RZ, 0x1f, R77 ;  /* 0x0000001fff4f7819 */ /* 0x000fe2000001144d */
[----:B------:R-:W-:Y:S01]  /*2130*/  IMAD.IADD R71, R71, 0x1, R21 ;  /* 0x0000000147477824 */ /* 0x000fe200078e0215 */
[----:B------:R-:W-:Y:S01]  /*2140*/  LOP3.LUT R88, R88, 0x40, RZ, 0xc0, !PT ;  /* 0x0000004058587812 */ /* 0x000fe200078ec0ff */
[----:B------:R-:W-:-:S02]  /*2150*/  IMAD.IADD R75, R75, 0x1, R57 ;  /* 0x000000014b4b7824 */ /* 0x000fc400078e0239 */
[C---:B--2---:R-:W-:Y:S01]  /*2160*/  IMAD.SHL.U32 R10, R14.reuse, 0x40, RZ ;  /* 0x000000400e0a7824 */ /* 0x044fe200078e00ff */
[----:B------:R-:W-:Y:S01]  /*2170*/  @!P6 BAR.SYNC.DEFER_BLOCKING 0x9, 0x100 ;  /* 0x024400000000eb1d */ /* 0x000fe20000010000 */
[----:B------:R-:W-:-:S03]  /*2180*/  LOP3.LUT P1, RZ, R14, 0x4, RZ, 0xc0, !PT ;  /* 0x000000040eff7812 */ /* 0x000fc6000782c0ff */
[----:B------:R-:W-:-:S04]  /*2190*/  LOP3.LUT R10, R10, 0x1c0, RZ, 0xc0, !PT ;  /* 0x000001c00a0a7812 */ /* 0x000fc800078ec0ff */
[----:B------:R-:W-:Y:S02]  /*21a0*/  SHF.R.U32.HI R61, RZ, 0x3, R10 ;  /* 0x00000003ff3d7819 */ /* 0x000fe4000001160a */
[----:B------:R-:W-:-:S04]  /*21b0*/  LOP3.LUT R14, R10, 0x18, R16, 0xf8, !PT ;  /* 0x000000180a0e7812 */ /* 0x000fc800078ef810 */
[----:B------:R-:W-:-:S05]  /*21c0*/  LOP3.LUT R14, R14, R61, RZ, 0x3c, !PT ;  /* 0x0000003d0e0e7212 */ /* 0x000fca00078e3cff */
[----:B------:R-:W-:Y:S01]  /*21d0*/  IMAD R68, R34, 0x200, R14 ;  /* 0x0000020022447824 */ /* 0x000fe200078e020e */
[--C-:B------:R-:W-:Y:S02]  /*21e0*/  LOP3.LUT R14, R10, 0x38, R12.reuse, 0xf8, !PT ;  /* 0x000000380a0e7812 */ /* 0x100fe400078ef80c */
[----:B------:R-:W-:Y:S02]  /*21f0*/  LOP3.LUT R12, R229, 0x38, R12, 0xf8, !PT ;  /* 0x00000038e50c7812 */ /* 0x000fe400078ef80c */
[----:B------:R-:W-:Y:S02]  /*2200*/  SEL R64, R64, 0xffffffe0, !P1 ;  /* 0xffffffe040407807 */ /* 0x000fe40004800000 */
[----:B------:R-:W-:Y:S02]  /*2210*/  LOP3.LUT R14, R14, R61, RZ, 0x3c, !PT ;  /* 0x0000003d0e0e7212 */ /* 0x000fe400078e3cff */
[----:B------:R-:W-:Y:S01]  /*2220*/  LOP3.LUT R12, R12, R15, RZ, 0x3c, !PT ;  /* 0x0000000f0c0c7212 */ /* 0x000fe200078e3cff */
[----:B------:R-:W-:Y:S01]  /*2230*/  IMAD.IADD R69, R64, 0x1, R68 ;  /* 0x0000000140457824 */ /* 0x000fe200078e0244 */
[----:B------:R-:W-:Y:S01]  /*2240*/  ISETP.GE.AND P1, PT, R16, UR4, PT ;  /* 0x0000000410007c0c */ /* 0x000fe2000bf26270 */
[----:B------:R-:W-:Y:S01]  /*2250*/  IMAD R80, R34, 0x200, R14 ;  /* 0x0000020022507824 */ /* 0x000fe200078e020e */
[----:B------:R-:W-:Y:S01]  /*2260*/  SHF.R.S32.HI R78, RZ, 0x1f, R30 ;  /* 0x0000001fff4e7819 */ /* 0x000fe2000001141e */
[----:B----4-:R-:W-:-:S10]  /*2270*/  IMAD.IADD R81, R11, 0x1, R12 ;  /* 0x000000010b517824 */ /* 0x010fd400078e020c */
.L_x_712:
[----:B------:R-:W0:Y:S01]  /*2280*/  LDC R97, c[0x0][0x430] ;  /* 0x00010c00ff617b82 */ /* 0x000e220000000800 */
[----:B------:R-:W-:Y:S01]  /*2290*/  IADD3 R28, R28, -0x1, RZ ;  /* 0xffffffff1c1c7810 */ /* 0x000fe20007ffe0ff */
[----:B------:R-:W-:-:S04]  /*22a0*/  IMAD.MOV.U32 R96, RZ, RZ, RZ ;  /* 0x000000ffff607224 */ /* 0x000fc800078e00ff */
[----:B------:R-:W-:Y:S02]  /*22b0*/  IMAD R12, R28, 0x60, R63 ;  /* 0x000000601c0c7824 */ /* 0x000fe400078e023f */
[----:B------:R-:W1:Y:S02]  /*22c0*/  LDC R50, c[0x0][0x3f4] ;  /* 0x0000fd00ff327b82 */ /* 0x000e640000000800 */
[----:B------:R-:W-:Y:S01]  /*22d0*/  IMAD.IADD R36, R0, 0x1, R12 ;  /* 0x0000000100247824 */ /* 0x000fe200078e020c */
[----:B------:R-:W-:-:S03]  /*22e0*/  ISETP.GE.AND P2, PT, R12, R31, PT ;  /* 0x0000001f0c00720c */ /* 0x000fc60003f46270 */
[----:B------:R-:W-:Y:S01]  /*22f0*/  IMAD.MOV.U32 R32, RZ, RZ, R36 ;  /* 0x000000ffff207224 */ /* 0x000fe200078e0024 */
[----:B------:R-:W-:Y:S02]  /*2300*/  ISETP.GT.OR P2, PT, R63, 0x5f, P2 ;  /* 0x0000005f3f00780c */ /* 0x000fe40001744670 */
[----:B0-----:R-:W-:-:S11]  /*2310*/  ISETP.NE.AND P3, PT, R97, 0x1, PT ;  /* 0x000000016100780c */ /* 0x001fd60003f65270 */
[----:B------:R-:W0:Y:S08]  /*2320*/  @!P2 LDC.64 R14, c[0x0][0x428] ;  /* 0x00010a00ff0eab82 */ /* 0x000e300000000a00 */
[----:B--2---:R-:W2:Y:S08]  /*2330*/  @!P2 LDC.64 R12, c[0x0][0x418] ;  /* 0x00010600ff0cab82 */ /* 0x004eb00000000a00 */
[----:B---3--:R-:W3:Y:S08]  /*2340*/  @P3 LDC R11, c[0x0][0x434] ;  /* 0x00010d00ff0b3b82 */ /* 0x008ef00000000800 */
[----:B------:R-:W4:Y:S01]  /*2350*/  @P3 LDC R34, c[0x0][0x438] ;  /* 0x00010e00ff223b82 */ /* 0x000f220000000800 */
[----:B---3--:R-:W-:-:S05]  /*2360*/  @P3 IMAD.HI.U32 R11, R36, R11, RZ ;  /* 0x0000000b240b3227 */ /* 0x008fca00078e00ff */
[----:B----4-:R-:W-:Y:S01]  /*2370*/  @P3 SHF.R.U32.HI R32, RZ, R34, R11 ;  /* 0x00000022ff203219 */ /* 0x010fe2000001160b */
[----:B0-----:R-:W-:-:S03]  /*2380*/  @!P2 IMAD R11, R78, R14, RZ ;  /* 0x0000000e4e0ba224 */ /* 0x001fc600078e02ff */
[--C-:B------:R-:W-:Y:S01]  /*2390*/  @!P2 SHF.R.S32.HI R33, RZ, 0x1f, R32.reuse ;  /* 0x0000001fff21a819 */ /* 0x100fe20000011420 */
[C---:B------:R-:W-:Y:S02]  /*23a0*/  @!P2 IMAD R11, R30.reuse, R15, R11 ;  /* 0x0000000f1e0ba224 */ /* 0x040fe400078e020b */
[----:B------:R-:W-:-:S04]  /*23b0*/  @!P2 IMAD.WIDE.U32 R14, R30, R14, R32 ;  /* 0x0000000e1e0ea225 */ /* 0x000fc800078e0020 */
[----:B------:R-:W-:Y:S01]  /*23c0*/  @!P2 IMAD.IADD R11, R15, 0x1, R11 ;  /* 0x000000010f0ba824 */ /* 0x000fe200078e020b */
[----:B--2---:R-:W-:-:S04]  /*23d0*/  @!P2 LEA R12, P3, R14, R12, 0x2 ;  /* 0x0000000c0e0ca211 */ /* 0x004fc800078610ff */
[----:B------:R-:W-:-:S05]  /*23e0*/  @!P2 LEA.HI.X R13, R14, R13, R11, 0x2, P3 ;  /* 0x0000000d0e0da211 */ /* 0x000fca00018f140b */
[----:B------:R0:W5:Y:S01]  /*23f0*/  @!P2 LDG.E R96, desc[UR40][R12.64] ;  /* 0x000000280c60a981 */ /* 0x000162000c1e1900 */
[----:B-1----:R-:W-:Y:S01]  /*2400*/  ISETP.GE.AND P2, PT, R50, 0x1, PT ;  /* 0x000000013200780c */ /* 0x002fe20003f46270 */
[----:B------:R-:W-:Y:S01]  /*2410*/  IMAD R94, R18, 0x1800, R68 ;  /* 0x00001800125e7824 */ /* 0x000fe200078e0244 */
[----:B------:R-:W-:Y:S01]  /*2420*/  ISETP.GT.AND P3, PT, R28, R29, PT ;  /* 0x0000001d1c00720c */ /* 0x000fe20003f64270 */
[----:B------:R-:W-:Y:S01]  /*2430*/  IMAD.MOV R14, RZ, RZ, -R32 ;  /* 0x000000ffff0e7224 */ /* 0x000fe200078e0a20 */
[----:B------:R-:W-:Y:S05]  /*2440*/  YIELD ;  /* 0x0000000000007946 */ /* 0x000fea0003800000 */
[----:B------:R-:W-:Y:S01]  /*2450*/  IMAD R92, R18, 0x1800, R69 ;  /* 0x00001800125c7824 */ /* 0x000fe200078e0245 */
[----:B------:R-:W-:Y:S01]  /*2460*/  BSSY B0, `(.L_x_659) ;  /* 0x00002dd000007945 */ /* 0x000fe20003800000 */
[----:B------:R-:W-:Y:S01]  /*2470*/  IMAD R97, R97, R14, R36 ;  /* 0x0000000e61617224 */ /* 0x000fe200078e0224 */
[----:B------:R-:W-:Y:S01]  /*2480*/  P2R R91, PR, RZ, 0x8 ;  /* 0x00000008ff5b7803 */ /* 0x000fe20000000000 */
[----:B------:R-:W-:Y:S01]  /*2490*/  IMAD R92, R92, 0x2, R25 ;  /* 0x000000025c5c7824 */ /* 0x000fe200078e0219 */
[----:B------:R-:W-:Y:S01]  /*24a0*/  LEA R94, R94, R25, 0x1 ;  /* 0x000000195e5e7211 */ /* 0x000fe200078e08ff */
[----:B0-----:R-:W-:Y:S06]  /*24b0*/  @!P2 BRA `(.L_x_660) ;  /* 0x00000028004ca947 */ /* 0x001fec0003800000 */
[----:B------:R-:W-:Y:S01]  /*24c0*/  SHF.R.S32.HI R98, RZ, 0x1f, R97 ;  /* 0x0000001fff627819 */ /* 0x000fe20000011461 */
[----:B------:R-:W-:Y:S01]  /*24d0*/  ULDC.64 UR4, c[0x0][0x300] ;  /* 0x0000c00000047ab9 */ /* 0x000fe20000000a00 */
[----:B-----5:R-:W-:Y:S01]  /*24e0*/  SHF.R.S32.HI R99, RZ, 0x1f, R96 ;  /* 0x0000001fff637819 */ /* 0x020fe20000011460 */
[----:B------:R-:W-:Y:S01]  /*24f0*/  IMAD.WIDE.U32 R12, R97, UR4, RZ ;  /* 0x00000004610c7c25 */ /* 0x000fe2000f8e00ff */
[----:B------:R-:W-:Y:S02]  /*2500*/  ULDC.U8 UR6, c[0x0][0x410] ;  /* 0x0001040000067ab9 */ /* 0x000fe40000000000 */
[----:B------:R-:W-:Y:S01]  /*2510*/  ISETP.NE.AND P2, PT, RZ, UR6, PT ;  /* 0x00000006ff007c0c */ /* 0x000fe2000bf45270 */
[----:B------:R-:W-:Y:S02]  /*2520*/  IMAD R14, R98, UR4, RZ ;  /* 0x00000004620e7c24 */ /* 0x000fe4000f8e02ff */
[-C--:B------:R-:W-:Y:S02]  /*2530*/  IMAD R32, R67, R28.reuse, RZ ;  /* 0x0000001c43207224 */ /* 0x080fe400078e02ff */
[----:B------:R-:W-:Y:S01]  /*2540*/  IMAD R11, R97, UR5, R14 ;  /* 0x00000005610b7c24 */ /* 0x000fe2000f8e020e */
[----:B------:R-:W-:Y:S01]  /*2550*/  ULDC.64 UR4, c[0x0][0x310] ;  /* 0x0000c40000047ab9 */ /* 0x000fe20000000a00 */
[----:B------:R-:W-:-:S02]  /*2560*/  IMAD R14, R66, R28, RZ ;  /* 0x0000001c420e7224 */ /* 0x000fc400078e02ff */
[----:B------:R-:W-:Y:S02]  /*2570*/  IMAD R15, R99, UR4, RZ ;  /* 0x00000004630f7c24 */ /* 0x000fe4000f8e02ff */
[----:B------:R-:W-:Y:S01]  /*2580*/  IMAD.IADD R13, R13, 0x1, R11 ;  /* 0x000000010d0d7824 */ /* 0x000fe200078e020b */
[----:B------:R-:W-:Y:S01]  /*2590*/  SHF.R.S32.HI R11, RZ, 0x1f, R28 ;  /* 0x0000001fff0b7819 */ /* 0x000fe2000001141c */
[C---:B------:R-:W-:Y:S02]  /*25a0*/  IMAD R15, R96.reuse, UR5, R15 ;  /* 0x00000005600f7c24 */ /* 0x040fe4000f8e020f */
[----:B------:R-:W-:Y:S01]  /*25b0*/  IMAD.WIDE.U32 R12, R96, UR4, R12 ;  /* 0x00000004600c7c25 */ /* 0x000fe2000f8e000c */
[----:B------:R-:W-:-:S03]  /*25c0*/  ULDC.64 UR4, c[0x0][0x308] ;  /* 0x0000c20000047ab9 */ /* 0x000fc60000000a00 */
[----:B------:R-:W-:Y:S02]  /*25d0*/  IMAD.IADD R13, R13, 0x1, R15 ;  /* 0x000000010d0d7824 */ /* 0x000fe400078e020f */
[----:B------:R-:W-:Y:S02]  /*25e0*/  IMAD R15, R60, UR4, RZ ;  /* 0x000000043c0f7c24 */ /* 0x000fe4000f8e02ff */
[C---:B------:R-:W-:Y:S02]  /*25f0*/  IMAD R35, R11.reuse, R52, R14 ;  /* 0x000000340b237224 */ /* 0x040fe400078e020e */
[----:B------:R-:W-:Y:S02]  /*2600*/  IMAD R11, R11, R58, R32 ;  /* 0x0000003a0b0b7224 */ /* 0x000fe400078e0220 */
[C---:B------:R-:W-:Y:S02]  /*2610*/  IMAD R103, R74.reuse, UR5, R15 ;  /* 0x000000054a677c24 */ /* 0x040fe4000f8e020f */
[----:B------:R-:W-:Y:S01]  /*2620*/  IMAD.WIDE.U32 R32, R74, UR4, R12 ;  /* 0x000000044a207c25 */ /* 0x000fe2000f8e000c */
[----:B------:R-:W-:-:S03]  /*2630*/  ULDC.64 UR4, c[0x0][0x2e8] ;  /* 0x0000ba0000047ab9 */ /* 0x000fc60000000a00 */
[----:B------:R-:W-:Y:S01]  /*2640*/  IMAD.IADD R103, R33, 0x1, R103 ;  /* 0x0000000121677824 */ /* 0x000fe200078e0267 */
[----:B------:R-:W-:Y:S01]  /*2650*/  LEA R102, P3, R32, UR4, 0x1 ;  /* 0x0000000420667c11 */ /* 0x000fe2000f8608ff */
[----:B------:R-:W-:Y:S02]  /*2660*/  IMAD R100, R28, -0x60, R31 ;  /* 0xffffffa01c647824 */ /* 0x000fe400078e021f */
[-C--:B------:R-:W-:Y:S01]  /*2670*/  IMAD.WIDE.U32 R12, R58, R28.reuse, RZ ;  /* 0x0000001c3a0c7225 */ /* 0x080fe200078e00ff */
[----:B------:R-:W-:Y:S02]  /*2680*/  LEA.HI.X R103, R32, UR5, R103, 0x1, P3 ;  /* 0x0000000520677c11 */ /* 0x000fe400098f0c67 */
[----:B------:R-:W-:Y:S01]  /*2690*/  VIMNMX R100, R100, 0x60, PT ;  /* 0x0000006064647848 */ /* 0x000fe20003fe0100 */
[----:B------:R-:W-:Y:S01]  /*26a0*/  IMAD.WIDE.U32 R14, R52, R28, RZ ;  /* 0x0000001c340e7225 */ /* 0x000fe200078e00ff */
[----:B------:R-:W-:-:S03]  /*26b0*/  IADD3 R51, R13, R11, RZ ;  /* 0x0000000b0d337210 */ /* 0x000fc60007ffe0ff */
[----:B------:R-:W-:Y:S01]  /*26c0*/  IMAD.IADD R49, R15, 0x1, R35 ;  /* 0x000000010f317824 */ /* 0x000fe200078e0223 */
[----:B------:R-:W-:Y:S06]  /*26d0*/  @!P2 BRA `(.L_x_661) ;  /* 0x0000001000c4a947 */ /* 0x000fec0003800000 */
[----:B------:R-:W-:Y:S01]  /*26e0*/  ISETP.GE.AND P2, PT, R200, R100, PT ;  /* 0x00000064c800720c */ /* 0x000fe20003f46270 */
[----:B------:R-:W-:Y:S01]  /*26f0*/  BSSY B1, `(.L_x_662) ;  /* 0x000001b000017945 */ /* 0x000fe20003800000 */
[----:B------:R-:W-:Y:S02]  /*2700*/  CS2R R32, SRZ ;  /* 0x0000000000207805 */ /* 0x000fe4000001ff00 */
[----:B------:R-:W-:Y:S02]  /*2710*/  CS2R R40, SRZ ;  /* 0x0000000000287805 */ /* 0x000fe4000001ff00 */
[----:B------:R-:W-:Y:S02]  /*2720*/  CS2R R44, SRZ ;  /* 0x00000000002c7805 */ /* 0x000fe4000001ff00 */
[----:B------:R-:W-:Y:S02]  /*2730*/  CS2R R42, SRZ ;  /* 0x00000000002a7805 */ /* 0x000fe4000001ff00 */
[----:B------:R-:W-:-:S03]  /*2740*/  CS2R R46, SRZ ;  /* 0x00000000002e7805 */ /* 0x000fc6000001ff00 */
[----:B------:R-:W-:Y:S05]  /*2750*/  @P2 BRA `(.L_x_663) ;  /* 0x0000000000502947 */ /* 0x000fea0003800000 */
[----:B------:R-:W-:Y:S01]  /*2760*/  IADD3 R11, P3, R8, R14, RZ ;  /* 0x0000000e080b7210 */ /* 0x000fe20007f7e0ff */
[----:B------:R-:W-:Y:S01]  /*2770*/  ULDC.64 UR4, c[0x0][0x3e8] ;  /* 0x0000fa0000047ab9 */ /* 0x000fe20000000a00 */
[----:B------:R-:W-:Y:S02]  /*2780*/  CS2R R44, SRZ ;  /* 0x00000000002c7805 */ /* 0x000fe4000001ff00 */
[----:B------:R-:W-:Y:S01]  /*2790*/  CS2R R46, SRZ ;  /* 0x00000000002e7805 */ /* 0x000fe2000001ff00 */
[----:B------:R-:W-:Y:S01]  /*27a0*/  IMAD.X R36, R49, 0x1, R70, P3 ;  /* 0x0000000131247824 */ /* 0x000fe200018e0646 */
[----:B------:R-:W-:-:S04]  /*27b0*/  LEA R34, P3, R11, UR4, 0x1 ;  /* 0x000000040b227c11 */ /* 0x000fc8000f8608ff */
[----:B------:R-:W-:Y:S01]  /*27c0*/  LEA.HI.X R35, R11, UR5, R36, 0x1, P3 ;  /* 0x000000050b237c11 */ /* 0x000fe200098f0c24 */
[----:B------:R-:W-:Y:S01]  /*27d0*/  ULDC.64 UR4, c[0x0][0x400] ;  /* 0x0001000000047ab9 */ /* 0x000fe20000000a00 */
[----:B------:R-:W-:-:S05]  /*27e0*/  IADD3 R11, P3, R54, R12, RZ ;  /* 0x0000000c360b7210 */ /* 0x000fca0007f7e0ff */
[----:B------:R-:W-:Y:S01]  /*27f0*/  IMAD.X R38, R51, 0x1, R72, P3 ;  /* 0x0000000133267824 */ /* 0x000fe200018e0648 */
[----:B------:R-:W-:-:S04]  /*2800*/  LEA R36, P3, R11, UR4, 0x1 ;  /* 0x000000040b247c11 */ /* 0x000fc8000f8608ff */
[----:B------:R-:W-:Y:S02]  /*2810*/  LEA.HI.X R37, R11, UR5, R38, 0x1, P3 ;  /* 0x000000050b257c11 */ /* 0x000fe400098f0c26 */
[----:B------:R-:W-:Y:S02]  /*2820*/  ISETP.GE.AND P3, PT, R22, R50, PT ;  /* 0x000000321600720c */ /* 0x000fe40003f66270 */
[----:B------:R-:W-:Y:S02]  /*2830*/  CS2R R40, SRZ ;  /* 0x0000000000287805 */ /* 0x000fe4000001ff00 */
[----:B------:R-:W-:-:S09]  /*2840*/  CS2R R42, SRZ ;  /* 0x00000000002a7805 */ /* 0x000fd2000001ff00 */
[----:B------:R0:W5:Y:S04]  /*2850*/  @!P3 LDG.E.64 R44, desc[UR40][R34.64] ;  /* 0x00000028222cb981 */ /* 0x000168000c1e1b00 */
[----:B------:R0:W5:Y:S01]  /*2860*/  @!P3 LDG.E.64 R46, desc[UR40][R36.64] ;  /* 0x00000028242eb981 */ /* 0x000162000c1e1b00 */
[----:B------:R-:W-:-:S13]  /*2870*/  ISETP.GE.AND P3, PT, R204, R50, PT ;  /* 0x00000032cc00720c */ /* 0x000fda0003f66270 */
[----:B------:R0:W5:Y:S04]  /*2880*/  @!P3 LDG.E.64 R40, desc[UR40][R34.64+0x20] ;  /* 0x000020282228b981 */ /* 0x000168000c1e1b00 */
[----:B------:R0:W5:Y:S02]  /*2890*/  @!P3 LDG.E.64 R42, desc[UR40][R36.64+0x20] ;  /* 0x00002028242ab981 */ /* 0x000164000c1e1b00 */
.L_x_663:
[----:B------:R-:W-:Y:S05]  /*28a0*/  BSYNC B1 ;  /* 0x0000000000017941 */ /* 0x000fea0003800000 */
.L_x_662:
[----:B------:R-:W-:Y:S01]  /*28b0*/  VIADD R11, R200, 0x40 ;  /* 0x00000040c80b7836 */ /* 0x000fe20000000000 */
[----:B------:R-:W-:Y:S01]  /*28c0*/  BSSY B1, `(.L_x_664) ;  /* 0x000001c000017945 */ /* 0x000fe20003800000 */
[----:B0-----:R-:W-:Y:S02]  /*28d0*/  CS2R R36, SRZ ;  /* 0x0000000000247805 */ /* 0x001fe4000001ff00 */
[----:B------:R-:W-:Y:S01]  /*28e0*/  CS2R R34, SRZ ;  /* 0x0000000000227805 */ /* 0x000fe2000001ff00 */
[----:B-----5:R-:W-:Y:S01]  /*28f0*/  IMAD.MOV.U32 R48, RZ, RZ, R40 ;  /* 0x000000ffff307224 */ /* 0x020fe200078e0028 */
[----:B------:R-:W-:Y:S01]  /*2900*/  ISETP.GE.AND P4, PT, R11, R100, PT ;  /* 0x000000640b00720c */ /* 0x000fe20003f86270 */
[----:B------:R-:W-:Y:S01]  /*2910*/  IMAD.MOV.U32 R89, RZ, RZ, R41 ;  /* 0x000000ffff597224 */ /* 0x000fe200078e0029 */
[----:B------:R-:W-:-:S11]  /*2920*/  CS2R R38, SRZ ;  /* 0x0000000000267805 */ /* 0x000fd6000001ff00 */
[----:B------:R-:W-:Y:S05]  /*2930*/  @P4 BRA `(.L_x_665) ;  /* 0x0000000000504947 */ /* 0x000fea0003800000 */
[----:B------:R-:W-:Y:S01]  /*2940*/  IADD3 R14, P3, P5, R8, R14, R5 ;  /* 0x0000000e080e7210 */ /* 0x000fe20007d7e005 */
[----:B------:R-:W-:Y:S01]  /*2950*/  ULDC.64 UR4, c[0x0][0x3e8] ;  /* 0x0000fa0000047ab9 */ /* 0x000fe20000000a00 */
[----:B------:R-:W-:Y:S02]  /*2960*/  CS2R R36, SRZ ;  /* 0x0000000000247805 */ /* 0x000fe4000001ff00 */
[----:B------:R-:W-:Y:S02]  /*2970*/  CS2R R38, SRZ ;  /* 0x0000000000267805 */ /* 0x000fe4000001ff00 */
[----:B------:R-:W-:Y:S02]  /*2980*/  IADD3.X R13, R70, R49, R4, P3, P5 ;  /* 0x00000031460d7210 */ /* 0x000fe40001fea404 */
[----:B------:R-:W-:-:S04]  /*2990*/  IADD3 R11, P3, P5, R54, R12, R7 ;  /* 0x0000000c360b7210 */ /* 0x000fc80007d7e007 */
[----:B------:R-:W-:Y:S02]  /*29a0*/  IADD3.X R32, R72, R51, R6, P3, P5 ;  /* 0x0000003348207210 */ /* 0x000fe40001fea406 */
[----:B------:R-:W-:-:S04]  /*29b0*/  LEA R12, P3, R14, UR4, 0x1 ;  /* 0x000000040e0c7c11 */ /* 0x000fc8000f8608ff */
[----:B------:R-:W-:Y:S01]  /*29c0*/  LEA.HI.X R13, R14, UR5, R13, 0x1, P3 ;  /* 0x000000050e0d7c11 */ /* 0x000fe200098f0c0d */
[----:B------:R-:W-:Y:S02]  /*29d0*/  ULDC.64 UR4, c[0x0][0x400] ;  /* 0x0001000000047ab9 */ /* 0x000fe40000000a00 */
        /* <DEDUP_REMOVED lines=10> */
.L_x_665:
[----:B------:R-:W-:Y:S05]  /*2a80*/  BSYNC B1 ;  /* 0x0000000000017941 */ /* 0x000fea0003800000 */
.L_x_664:
[----:B0-----:R-:W-:Y:S01]  /*2a90*/  IMAD.MOV.U32 R12, RZ, RZ, R45 ;  /* 0x000000ffff0c7224 */ /* 0x001fe200078e002d */
[----:B------:R-:W-:Y:S01]  /*2aa0*/  MOV R11, R44 ;  /* 0x0000002c000b7202 */ /* 0x000fe20000000f00 */
[----:B------:R-:W-:Y:S01]  /*2ab0*/  IMAD.MOV.U32 R13, RZ, RZ, R46 ;  /* 0x000000ffff0d7224 */ /* 0x000fe200078e002e */
[----:B------:R-:W-:Y:S01]  /*2ac0*/  ISETP.NE.AND P3, PT, R205, 0x3, PT ;  /* 0x00000003cd00780c */ /* 0x000fe20003f65270 */
[----:B------:R-:W-:Y:S01]  /*2ad0*/  IMAD.MOV.U32 R14, RZ, RZ, R47 ;  /* 0x000000ffff0e7224 */ /* 0x000fe200078e002f */
[----:B------:R-:W-:Y:S01]  /*2ae0*/  PRMT R113, R11, 0x5410, R12 ;  /* 0x000054100b717816 */ /* 0x000fe2000000000c */
[----:B------:R-:W-:Y:S01]  /*2af0*/  IMAD.MOV.U32 R11, RZ, RZ, R42 ;  /* 0x000000ffff0b7224 */ /* 0x000fe200078e002a */
[----:B------:R-:W-:Y:S01]  /*2b00*/  PRMT R107, R89, 0x5410, R48 ;  /* 0x00005410596b7816 */ /* 0x000fe20000000030 */
[----:B------:R-:W-:Y:S01]  /*2b10*/  IMAD.MOV.U32 R12, RZ, RZ, R43 ;  /* 0x000000ffff0c7224 */ /* 0x000fe200078e002b */
[----:B------:R-:W-:Y:S01]  /*2b20*/  PRMT R115, R13, 0x5410, R14 ;  /* 0x000054100d737816 */ /* 0x000fe2000000000e */
[----:B-----5:R-:W-:-:S02]  /*2b30*/  IMAD.MOV.U32 R13, RZ, RZ, R36 ;  /* 0x000000ffff0d7224 */ /* 0x020fc400078e0024 */
[----:B------:R-:W-:Y:S01]  /*2b40*/  IMAD.MOV.U32 R14, RZ, RZ, R37 ;  /* 0x000000ffff0e7224 */ /* 0x000fe200078e0025 */
[----:B------:R-:W-:Y:S01]  /*2b50*/  PRMT R108, R11, 0x5410, R12 ;  /* 0x000054100b6c7816 */ /* 0x000fe2000000000c */
[----:B------:R-:W-:Y:S01]  /*2b60*/  IMAD.MOV.U32 R12, RZ, RZ, R33 ;  /* 0x000000ffff0c7224 */ /* 0x000fe200078e0021 */
[----:B------:R-:W-:Y:S02]  /*2b70*/  MOV R11, R32 ;  /* 0x00000020000b7202 */ /* 0x000fe40000000f00 */
[----:B------:R-:W-:Y:S01]  /*2b80*/  PRMT R105, R13, 0x5410, R14 ;  /* 0x000054100d697816 */ /* 0x000fe2000000000e */
[----:B------:R-:W-:Y:S01]  /*2b90*/  IMAD.MOV.U32 R14, RZ, RZ, R39 ;  /* 0x000000ffff0e7224 */ /* 0x000fe200078e0027 */
[----:B------:R-:W-:Y:S01]  /*2ba0*/  PRMT R95, R11, 0x5410, R12 ;  /* 0x000054100b5f7816 */ /* 0x000fe2000000000c */
[----:B------:R-:W-:Y:S01]  /*2bb0*/  IMAD.MOV.U32 R11, RZ, RZ, R34 ;  /* 0x000000ffff0b7224 */ /* 0x000fe200078e0022 */
[----:B------:R-:W-:Y:S01]  /*2bc0*/  MOV R13, R38 ;  /* 0x00000026000d7202 */ /* 0x000fe20000000f00 */
[----:B------:R-:W-:-:S03]  /*2bd0*/  IMAD.MOV.U32 R12, RZ, RZ, R35 ;  /* 0x000000ffff0c7224 */ /* 0x000fc600078e0023 */
[----:B------:R-:W-:Y:S02]  /*2be0*/  PRMT R106, R13, 0x5410, R14 ;  /* 0x000054100d6a7816 */ /* 0x000fe4000000000e */
[----:B------:R-:W-:Y:S01]  /*2bf0*/  PRMT R104, R11, 0x5410, R12 ;  /* 0x000054100b687816 */ /* 0x000fe2000000000c */
[----:B------:R-:W-:Y:S06]  /*2c00*/  @!P3 BRA `(.L_x_666) ;  /* 0x000000000004b947 */ /* 0x000fec0003800000 */
[----:B------:R-:W-:Y:S01]  /*2c10*/  BPT.TRAP 0x1 ;  /* 0x000000040000795c */ /* 0x000fe20000300000 */
.L_x_666:
[----:B------:R-:W-:Y:S01]  /*2c20*/  IMAD R89, R18, 0x8, R19 ;  /* 0x0000000812597824 */ /* 0x000fe200078e0213 */
[----:B------:R-:W-:Y:S01]  /*2c30*/  SHF.L.U32 R101, R203, 0x1f, RZ ;  /* 0x0000001fcb657819 */ /* 0x000fe200000006ff */
[----:B------:R-:W-:Y:S03]  /*2c40*/  BSSY B1, `(.L_x_667) ;  /* 0x0000003000017945 */ /* 0x000fe60003800000 */
[----:B------:R-:W0:Y:S02]  /*2c50*/  SYNCS.PHASECHK.TRANS64.TRYWAIT P5, [R89+URZ+0x22890], R101 ;  /* 0x02289065590075a7 */ /* 0x000e2400080a017f */
[----:B0-----:R-:W-:Y:S05]  /*2c60*/  @!P5 BRA `(.L_x_668) ;  /* 0x000001440094d947 */ /* 0x001fea0003800000 */
.L_x_914:
[----:B------:R-:W-:Y:S05]  /*2c70*/  BSYNC B1 ;  /* 0x0000000000017941 */ /* 0x000fea0003800000 */
.L_x_667:
[----:B------:R-:W-:-:S03]  /*2c80*/  UMOV UR4, 0xffffffff ;  /* 0xffffffff00047882 */ /* 0x000fc60000000000 */
[----:B------:R-:W-:Y:S05]  /*2c90*/  BRA.DIV UR4, `(.L_x_669) ;  /* 0x00000146049c7947 */ /* 0x000fea000b800000 */
[----:B------:R1:W2:Y:S04]  /*2ca0*/  SHFL.IDX PT, R51, R103, RZ, 0x1c1f ;  /* 0x001c1fff67337589 */ /* 0x0002a800000e0000 */
[----:B------:R1:W3:Y:S02]  /*2cb0*/  SHFL.IDX PT, R93, R102, RZ, 0x1c1f ;  /* 0x001c1fff665d7589 */ /* 0x0002e400000e0000 */
.L_x_918:
[----:B------:R-:W-:Y:S04]  /*2cc0*/  BSSY B1, `(.L_x_670) ;  /* 0x0000067000017945 */ /* 0x000fe80003800000 */
[----:B------:R-:W-:Y:S05]  /*2cd0*/  @P2 BRA `(.L_x_671) ;  /* 0x0000000400942947 */ /* 0x000fea0003800000 */
[----:B------:R-:W-:Y:S04]  /*2ce0*/  BSSY B2, `(.L_x_672) ;  /* 0x0000032000027945 */ /* 0x000fe80003800000 */
[----:B------:R-:W-:Y:S05]  /*2cf0*/  @P1 BRA `(.L_x_673) ;  /* 0x0000000000c01947 */ /* 0x000fea0003800000 */
[----:B------:R4:W0:Y:S01]  /*2d00*/  LDS.128 R12, [R94] ;  /* 0x000000005e0c7984 */ /* 0x0008220000000c00 */
[C---:B---3--:R-:W-:Y:S01]  /*2d10*/  LEA R48, P2, R16.reuse, R93, 0x1 ;  /* 0x0000005d10307211 */ /* 0x048fe200078408ff */
[----:B------:R-:W-:Y:S03]  /*2d20*/  BSSY B3, `(.L_x_674) ;  /* 0x000002c000037945 */ /* 0x000fe60003800000 */
[----:B--2---:R-:W-:Y:S02]  /*2d30*/  LEA.HI.X R49, R16, R51, R17, 0x1, P2 ;  /* 0x0000003310317211 */ /* 0x004fe400010f0c11 */
[----:B------:R-:W-:-:S13]  /*2d40*/  ISETP.GE.AND P2, PT, R22, R50, PT ;  /* 0x000000321600720c */ /* 0x000fda0003f46270 */
[----:B----4-:R-:W-:Y:S05]  /*2d50*/  @P2 BRA `(.L_x_675) ;  /* 0x0000000000a02947 */ /* 0x010fea0003800000 */
[----:B------:R-:W-:Y:S01]  /*2d60*/  SHF.R.U64 R11, R44, 0x10, R45 ;  /* 0x000000102c0b7819 */ /* 0x000fe2000000122d */
[--C-:B0-----:R-:W-:Y:S01]  /*2d70*/  HADD2.F32 R44, -RZ, R15.reuse.H1_H1 ;  /* 0x3000000fff2c7230 */ /* 0x101fe20000004100 */
[--C-:B------:R-:W-:Y:S01]  /*2d80*/  SHF.R.U64 R110, R46, 0x10, R47.reuse ;  /* 0x000000102e6e7819 */ /* 0x100fe2000000122f */
[----:B------:R-:W-:Y:S01]  /*2d90*/  HADD2.F32 R15, -RZ, R15.H0_H0 ;  /* 0x2000000fff0f7230 */ /* 0x000fe20000004100 */
[----:B------:R-:W-:Y:S01]  /*2da0*/  SHF.R.U32.HI R47, RZ, 0x10, R47 ;  /* 0x00000010ff2f7819 */ /* 0x000fe2000001162f */
[----:B------:R-:W-:Y:S01]  /*2db0*/  HADD2.F32 R46, -RZ, R11.H0_H0 ;  /* 0x2000000bff2e7230 */ /* 0x000fe20000004100 */
[----:B------:R-:W-:Y:S01]  /*2dc0*/  SHF.R.U32.HI R45, RZ, 0x10, R45 ;  /* 0x00000010ff2d7819 */ /* 0x000fe2000001162d */
[----:B------:R-:W-:Y:S02]  /*2dd0*/  HADD2.F32 R110, -RZ, R110.H0_H0 ;  /* 0x2000006eff6e7230 */ /* 0x000fe40000004100 */
[----:B------:R-:W-:Y:S02]  /*2de0*/  HADD2.F32 R11, -RZ, R13.H1_H1 ;  /* 0x3000000dff0b7230 */ /* 0x000fe40000004100 */
[----:B------:R-:W-:-:S02]  /*2df0*/  HADD2.F32 R47, -RZ, R47.H0_H0 ;  /* 0x2000002fff2f7230 */ /* 0x000fc40000004100 */
[----:B------:R-:W-:Y:S02]  /*2e00*/  HADD2.F32 R13, -RZ, R13.H0_H0 ;  /* 0x2000000dff0d7230 */ /* 0x000fe40000004100 */
[-C--:B------:R-:W-:Y:S01]  /*2e10*/  FMUL.FTZ R112, R11, R110.reuse ;  /* 0x0000006e0b707220 */ /* 0x080fe20000410000 */
[----:B------:R-:W-:Y:S02]  /*2e20*/  HADD2.F32 R45, -RZ, R45.H0_H0 ;  /* 0x2000002dff2d7230 */ /* 0x000fe40000004100 */
[CC--:B------:R-:W-:Y:S01]  /*2e30*/  FMUL.FTZ R114, R44.reuse, R47.reuse ;  /* 0x0000002f2c727220 */ /* 0x0c0fe20000410000 */
[----:B------:R-:W-:Y:S01]  /*2e40*/  FMUL.FTZ R47, R15, R47 ;  /* 0x0000002f0f2f7220 */ /* 0x000fe20000410000 */
[C---:B------:R-:W-:Y:S01]  /*2e50*/  FMUL.FTZ R110, R13.reuse, R110 ;  /* 0x0000006e0d6e7220 */ /* 0x040fe20000410000 */
[-C--:B------:R-:W-:Y:S01]  /*2e60*/  FFMA.FTZ R112, R13, R46.reuse, -R112 ;  /* 0x0000002e0d707223 */ /* 0x080fe20000010870 */
[-C--:B------:R-:W-:Y:S01]  /*2e70*/  FFMA.FTZ R114, R15, R45.reuse, -R114 ;  /* 0x0000002d0f727223 */ /* 0x080fe20000010872 */
[----:B------:R-:W-:Y:S01]  /*2e80*/  FFMA.FTZ R111, R44, R45, R47 ;  /* 0x0000002d2c6f7223 */ /* 0x000fe2000001002f */
[----:B------:R-:W-:Y:S01]  /*2e90*/  FFMA.FTZ R109, R11, R46, R110 ;  /* 0x0000002e0b6d7223 */ /* 0x000fe2000001006e */
[----:B------:R-:W-:-:S02]  /*2ea0*/  HADD2.F32 R11, -RZ, R12.H1_H1 ;  /* 0x3000000cff0b7230 */ /* 0x000fc40000004100 */
[--C-:B------:R-:W-:Y:S02]  /*2eb0*/  HADD2.F32 R45, -RZ, R115.reuse.H0_H0 ;  /* 0x20000073ff2d7230 */ /* 0x100fe40000004100 */
[----:B------:R-:W-:Y:S02]  /*2ec0*/  HADD2.F32 R12, -RZ, R12.H0_H0 ;  /* 0x2000000cff0c7230 */ /* 0x000fe40000004100 */
[----:B------:R-:W-:Y:S02]  /*2ed0*/  HADD2.F32 R46, -RZ, R115.H1_H1 ;  /* 0x30000073ff2e7230 */ /* 0x000fe40000004100 */
[-C--:B------:R-:W-:Y:S01]  /*2ee0*/  FMUL.FTZ R47, R11, R45.reuse ;  /* 0x0000002d0b2f7220 */ /* 0x080fe20000410000 */
[--C-:B------:R-:W-:Y:S02]  /*2ef0*/  HADD2.F32 R13, -RZ, R14.reuse.H1_H1 ;  /* 0x3000000eff0d7230 */ /* 0x100fe40000004100 */
[----:B------:R-:W-:Y:S01]  /*2f00*/  FMUL.FTZ R110, R12, R45 ;  /* 0x0000002d0c6e7220 */ /* 0x000fe20000410000 */
[----:B------:R-:W-:-:S02]  /*2f10*/  HADD2.F32 R14, -RZ, R14.H0_H0 ;  /* 0x2000000eff0e7230 */ /* 0x000fc40000004100 */
[--C-:B------:R-:W-:Y:S02]  /*2f20*/  HADD2.F32 R15, -RZ, R113.reuse.H0_H0 ;  /* 0x20000071ff0f7230 */ /* 0x100fe40000004100 */
[-C--:B------:R-:W-:Y:S01]  /*2f30*/  FMUL.FTZ R45, R13, R46.reuse ;  /* 0x0000002e0d2d7220 */ /* 0x080fe20000410000 */
[----:B------:R-:W-:Y:S02]  /*2f40*/  HADD2.F32 R44, -RZ, R113.H1_H1 ;  /* 0x30000071ff2c7230 */ /* 0x000fe40000004100 */
[----:B------:R-:W-:Y:S01]  /*2f50*/  FMUL.FTZ R46, R14, R46 ;  /* 0x0000002e0e2e7220 */ /* 0x000fe20000410000 */
[-C--:B------:R-:W-:Y:S01]  /*2f60*/  FFMA.FTZ R47, R12, R15.reuse, -R47 ;  /* 0x0000000f0c2f7223 */ /* 0x080fe2000001082f */
[----:B------:R-:W-:Y:S01]  /*2f70*/  FFMA.FTZ R110, R11, R15, R110 ;  /* 0x0000000f0b6e7223 */ /* 0x000fe2000001006e */
[-C--:B------:R-:W-:Y:S01]  /*2f80*/  FFMA.FTZ R45, R14, R44.reuse, -R45 ;  /* 0x0000002c0e2d7223 */ /* 0x080fe2000001082d */
[----:B------:R-:W-:Y:S01]  /*2f90*/  FFMA.FTZ R46, R13, R44, R46 ;  /* 0x0000002c0d2e7223 */ /* 0x000fe2000001002e */
[----:B------:R-:W-:-:S02]  /*2fa0*/  F2FP.F16.F32.PACK_AB R13, R109, R112 ;  /* 0x000000706d0d723e */ /* 0x000fc400000000ff */
[----:B------:R-:W-:Y:S02]  /*2fb0*/  F2FP.F16.F32.PACK_AB R15, R111, R114 ;  /* 0x000000726f0f723e */ /* 0x000fe400000000ff */
[----:B------:R-:W-:Y:S02]  /*2fc0*/  F2FP.F16.F32.PACK_AB R12, R110, R47 ;  /* 0x0000002f6e0c723e */ /* 0x000fe400000000ff */
[----:B------:R-:W-:-:S07]  /*2fd0*/  F2FP.F16.F32.PACK_AB R14, R46, R45 ;  /* 0x0000002d2e0e723e */ /* 0x000fce00000000ff */
.L_x_675:
[----:B------:R-:W-:Y:S05]  /*2fe0*/  BSYNC B3 ;  /* 0x0000000000037941 */ /* 0x000fea0003800000 */
.L_x_674:
[----:B0-----:R4:W-:Y:S02]  /*2ff0*/  ST.E.128 desc[UR40][R48.64], R12 ;  /* 0x0000000c30007985 */ /* 0x0019e4000c101d28 */
.L_x_673:
[----:B------:R-:W-:Y:S05]  /*3000*/  BSYNC B2 ;  /* 0x0000000000027941 */ /* 0x000fea0003800000 */
.L_x_672:
[----:B------:R-:W-:-:S13]  /*3010*/  ISETP.NE.AND P2, PT, R90, RZ, PT ;  /* 0x000000ff5a00720c */ /* 0x000fda0003f45270 */
[----:B------:R-:W-:Y:S05]  /*3020*/  @P2 BRA `(.L_x_671) ;  /* 0x0000000000c02947 */ /* 0x000fea0003800000 */
[----:B----4-:R4:W0:Y:S01]  /*3030*/  LDS.128 R12, [R92] ;  /* 0x000000005c0c7984 */ /* 0x0108220000000c00 */
        /* <DEDUP_REMOVED lines=13> */
[----:B------:R-:W-:Y:S02]  /*3110*/  HADD2.F32 R43, -RZ, R43.H0_H0 ;  /* 0x2000002bff2b7230 */ /* 0x000fe40000004100 */
[----:B------:R-:W-:-:S02]  /*3120*/  HADD2.F32 R11, -RZ, R13.H1_H1 ;  /* 0x3000000dff0b7230 */ /* 0x000fc40000004100 */
[----:B------:R-:W-:Y:S02]  /*3130*/  HADD2.F32 R13, -RZ, R13.H0_H0 ;  /* 0x2000000dff0d7230 */ /* 0x000fe40000004100 */
[-C--:B------:R-:W-:Y:S01]  /*3140*/  FMUL.FTZ R47, R15, R43.reuse ;  /* 0x0000002b0f2f7220 */ /* 0x080fe20000410000 */
[----:B------:R-:W-:Y:S02]  /*3150*/  HADD2.F32 R41, -RZ, R41.H0_H0 ;  /* 0x20000029ff297230 */ /* 0x000fe40000004100 */
[-C--:B------:R-:W-:Y:S01]  /*3160*/  FMUL.FTZ R48, R11, R46.reuse ;  /* 0x0000002e0b307220 */ /* 0x080fe20000410000 */
[C---:B------:R-:W-:Y:S01]  /*3170*/  FMUL.FTZ R110, R40.reuse, R43 ;  /* 0x0000002b286e7220 */ /* 0x040fe20000410000 */
[C---:B------:R-:W-:Y:S01]  /*3180*/  FMUL.FTZ R46, R13.reuse, R46 ;  /* 0x0000002e0d2e7220 */ /* 0x040fe20000410000 */
[----:B------:R-:W-:Y:S01]  /*3190*/  FFMA.FTZ R49, R40, R41, R47 ;  /* 0x0000002928317223 */ /* 0x000fe2000001002f */
[-C--:B------:R-:W-:Y:S02]  /*31a0*/  FFMA.FTZ R48, R13, R42.reuse, -R48 ;  /* 0x0000002a0d307223 */ /* 0x080fe40000010830 */
[----:B------:R-:W-:Y:S01]  /*31b0*/  FFMA.FTZ R43, R11, R42, R46 ;  /* 0x0000002a0b2b7223 */ /* 0x000fe2000001002e */
[----:B------:R-:W-:-:S02]  /*31c0*/  HADD2.F32 R40, -RZ, R108.H0_H0 ;  /* 0x2000006cff287230 */ /* 0x000fc40000004100 */
[----:B------:R-:W-:Y:S01]  /*31d0*/  FFMA.FTZ R110, R15, R41, -R110 ;  /* 0x000000290f6e7223 */ /* 0x000fe2000001086e */
[----:B------:R-:W-:Y:S02]  /*31e0*/  HADD2.F32 R108, -RZ, R108.H1_H1 ;  /* 0x3000006cff6c7230 */ /* 0x000fe40000004100 */
[----:B------:R-:W-:Y:S02]  /*31f0*/  HADD2.F32 R11, -RZ, R12.H1_H1 ;  /* 0x3000000cff0b7230 */ /* 0x000fe40000004100 */
[----:B------:R-:W-:Y:S02]  /*3200*/  HADD2.F32 R13, -RZ, R14.H1_H1 ;  /* 0x3000000eff0d7230 */ /* 0x000fe40000004100 */
[----:B------:R-:W-:Y:S02]  /*3210*/  HADD2.F32 R12, -RZ, R12.H0_H0 ;  /* 0x2000000cff0c7230 */ /* 0x000fe40000004100 */
[----:B------:R-:W-:Y:S01]  /*3220*/  FMUL.FTZ R41, R11, R40 ;  /* 0x000000280b297220 */ /* 0x000fe20000410000 */
[----:B------:R-:W-:-:S02]  /*3230*/  HADD2.F32 R14, -RZ, R14.H0_H0 ;  /* 0x2000000eff0e7230 */ /* 0x000fc40000004100 */
[----:B------:R-:W-:Y:S01]  /*3240*/  FMUL.FTZ R47, R13, R108 ;  /* 0x0000006c0d2f7220 */ /* 0x000fe20000410000 */
[--C-:B------:R-:W-:Y:S02]  /*3250*/  HADD2.F32 R15, -RZ, R107.reuse.H1_H1 ;  /* 0x3000006bff0f7230 */ /* 0x100fe40000004100 */
[----:B------:R-:W-:Y:S01]  /*3260*/  FMUL.FTZ R40, R12, R40 ;  /* 0x000000280c287220 */ /* 0x000fe20000410000 */
[----:B------:R-:W-:Y:S02]  /*3270*/  HADD2.F32 R107, -RZ, R107.H0_H0 ;  /* 0x2000006bff6b7230 */ /* 0x000fe40000004100 */
        /* <DEDUP_REMOVED lines=9> */
.L_x_677:
[----:B------:R-:W-:Y:S05]  /*3310*/  BSYNC B2 ;  /* 0x0000000000027941 */ /* 0x000fea0003800000 */
.L_x_676:
[----:B0-----:R0:W-:Y:S02]  /*3320*/  ST.E.128 desc[UR40][R44.64], R12 ;  /* 0x0000000c2c007985 */ /* 0x0011e4000c101d28 */
.L_x_671:
[----:B------:R-:W-:Y:S05]  /*3330*/  BSYNC B1 ;  /* 0x0000000000017941 */ /* 0x000fea0003800000 */
.L_x_670:
[----:B------:R-:W-:-:S03]  /*3340*/  UMOV UR4, 0xffffffff ;  /* 0xffffffff00047882 */ /* 0x000fc60000000000 */
[----:B------:R-:W-:Y:S05]  /*3350*/  BRA.DIV UR4, `(.L_x_678) ;  /* 0x0000014204387947 */ /* 0x000fea000b800000 */
[----:B-1----:R-:W1:Y:S04]  /*3360*/  SHFL.IDX PT, R103, R103, 0x1, 0x1c1f ;  /* 0x003c1f0067677f89 */ /* 0x002e6800000e0000 */
[----:B------:R0:W0:Y:S02]  /*3370*/  SHFL.IDX PT, R43, R102, 0x1, 0x1c1f ;  /* 0x003c1f00662b7f89 */ /* 0x00002400000e0000 */
.L_x_922:
[----:B------:R-:W-:Y:S05]  /*3380*/  @P4 BRA `(.L_x_679) ;  /* 0x0000001c00a84947 */ /* 0x000fea0003800000 */
[----:B------:R-:W-:Y:S04]  /*3390*/  BSSY B1, `(.L_x_680) ;  /* 0x0000032000017945 */ /* 0x000fe80003800000 */
[----:B------:R-:W-:Y:S05]  /*33a0*/  @P1 BRA `(.L_x_681) ;  /* 0x0000000000c01947 */ /* 0x000fea0003800000 */
[----:B0---4-:R0:W4:Y:S01]  /*33b0*/  LDS.128 R12, [R94+0x2000] ;  /* 0x002000005e0c7984 */ /* 0x0111220000000c00 */
[C---:B------:R-:W-:Y:S01]  /*33c0*/  LEA R40, P2, R16.reuse, R43, 0x1 ;  /* 0x0000002b10287211 */ /* 0x040fe200078408ff */
[----:B------:R-:W-:Y:S03]  /*33d0*/  BSSY B2, `(.L_x_682) ;  /* 0x000002c000027945 */ /* 0x000fe60003800000 */
[----:B-1----:R-:W-:Y:S02]  /*33e0*/  LEA.HI.X R41, R16, R103, R17, 0x1, P2 ;  /* 0x0000006710297211 */ /* 0x002fe400010f0c11 */
[----:B------:R-:W-:-:S13]  /*33f0*/  ISETP.GE.AND P2, PT, R22, R50, PT ;  /* 0x000000321600720c */ /* 0x000fda0003f46270 */
[----:B0-----:R-:W-:Y:S05]  /*3400*/  @P2 BRA `(.L_x_683) ;  /* 0x0000000000a02947 */ /* 0x001fea0003800000 */
[----:B------:R-:W-:Y:S01]  /*3410*/  SHF.R.U64 R11, R36, 0x10, R37 ;  /* 0x00000010240b7819 */ /* 0x000fe20000001225 */
[--C-:B----4-:R-:W-:Y:S01]  /*3420*/  HADD2.F32 R36, -RZ, R15.reuse.H1_H1 ;  /* 0x3000000fff247230 */ /* 0x110fe20000004100 */
        /* <DEDUP_REMOVED lines=26> */
[--C-:B------:R-:W-:Y:S02]  /*35d0*/  HADD2.F32 R15, -RZ, R105.reuse.H0_H0 ;  /* 0x20000069ff0f7230 */ /* 0x100fe40000004100 */
[----:B------:R-:W-:Y:S01]  /*35e0*/  FMUL.FTZ R36, R12, R36 ;  /* 0x000000240c247220 */ /* 0x000fe20000410000 */
        /* <DEDUP_REMOVED lines=10> */
.L_x_683:
[----:B------:R-:W-:Y:S05]  /*3690*/  BSYNC B2 ;  /* 0x0000000000027941 */ /* 0x000fea0003800000 */
.L_x_682:
[----:B----4-:R0:W-:Y:S02]  /*36a0*/  ST.E.128 desc[UR40][R40.64], R12 ;  /* 0x0000000c28007985 */ /* 0x0101e4000c101d28 */
.L_x_681:
[----:B------:R-:W-:Y:S05]  /*36b0*/  BSYNC B1 ;  /* 0x0000000000017941 */ /* 0x000fea0003800000 */
.L_x_680:
[----:B------:R-:W-:-:S13]  /*36c0*/  ISETP.NE.AND P2, PT, R90, RZ, PT ;  /* 0x000000ff5a00720c */ /* 0x000fda0003f45270 */
        /* <DEDUP_REMOVED lines=47> */
.L_x_685:
[----:B------:R-:W-:Y:S05]  /*39c0*/  BSYNC B1 ;  /* 0x0000000000017941 */ /* 0x000fea0003800000 */
.L_x_684:
[----:B----4-:R0:W-:Y:S01]  /*39d0*/  ST.E.128 desc[UR40][R36.64], R12 ;  /* 0x0000000c24007985 */ /* 0x0101e2000c101d28 */
[----:B------:R-:W-:Y:S05]  /*39e0*/  BRA `(.L_x_679) ;  /* 0x0000001800107947 */ /* 0x000fea0003800000 */
.L_x_661:
[----:B------:R-:W-:Y:S01]  /*39f0*/  VIADD R11, R200, 0x40 ;  /* 0x00000040c80b7836 */ /* 0x000fe20000000000 */
[----:B------:R-:W-:Y:S02]  /*3a00*/  CS2R R34, SRZ ;  /* 0x0000000000227805 */ /* 0x000fe4000001ff00 */
[----:B------:R-:W-:Y:S02]  /*3a10*/  CS2R R38, SRZ ;  /* 0x0000000000267805 */ /* 0x000fe4000001ff00 */
[----:B------:R-:W-:Y:S02]  /*3a20*/  CS2R R36, SRZ ;  /* 0x0000000000247805 */ /* 0x000fe4000001ff00 */
[----:B------:R-:W-:-:S04]  /*3a30*/  ISETP.GE.AND P2, PT, R11, R100, PT ;  /* 0x000000640b00720c */ /* 0x000fc80003f46270 */
[----:B------:R-:W-:-:S13]  /*3a40*/  ISETP.GE.OR P2, PT, R16, R50, P2 ;  /* 0x000000321000720c */ /* 0x000fda0001746670 */
[----:B------:R-:W-:Y:S01]  /*3a50*/  @!P2 IADD3 R45, P3, P4, R20, R14, R5 ;  /* 0x0000000e142da210 */ /* 0x000fe20007c7e005 */
[----:B------:R-:W0:Y:S03]  /*3a60*/  @!P2 LDC.64 R40, c[0x0][0x3e8] ;  /* 0x0000fa00ff28ab82 */ /* 0x000e260000000a00 */
[----:B------:R-:W-:Y:S02]  /*3a70*/  @!P2 IADD3.X R46, R71, R49, R4, P3, P4 ;  /* 0x00000031472ea210 */ /* 0x000fe40001fe8404 */
[----:B------:R-:W-:-:S04]  /*3a80*/  @!P2 IADD3 R11, P3, P4, R56, R12, R7 ;  /* 0x0000000c380ba210 */ /* 0x000fc80007c7e007 */
[----:B------:R-:W-:Y:S02]  /*3a90*/  @!P2 IADD3.X R44, R75, R51, R6, P3, P4 ;  /* 0x000000334b2ca210 */ /* 0x000fe40001fe8406 */
[----:B------:R-:W-:-:S04]  /*3aa0*/  ISETP.GE.AND P3, PT, R200, R100, PT ;  /* 0x00000064c800720c */ /* 0x000fc80003f66270 */
[----:B------:R-:W-:-:S13]  /*3ab0*/  ISETP.GE.OR P3, PT, R16, R50, P3 ;  /* 0x000000321000720c */ /* 0x000fda0001f66670 */
[----:B------:R-:W-:Y:S01]  /*3ac0*/  @!P3 IADD3 R13, P4, R20, R14, RZ ;  /* 0x0000000e140db210 */ /* 0x000fe20007f9e0ff */
[----:B------:R-:W1:Y:S04]  /*3ad0*/  @!P3 LDC.64 R42, c[0x0][0x400] ;  /* 0x00010000ff2abb82 */ /* 0x000e680000000a00 */
[----:B------:R-:W-:-:S04]  /*3ae0*/  @!P3 IMAD.X R32, R49, 0x1, R71, P4 ;  /* 0x000000013120b824 */ /* 0x000fc800020e0647 */
[----:B------:R-:W2:Y:S02]  /*3af0*/  @!P3 LDC.64 R14, c[0x0][0x3e8] ;  /* 0x0000fa00ff0ebb82 */ /* 0x000ea40000000a00 */
[----:B--2---:R-:W-:-:S04]  /*3b00*/  @!P3 LEA R14, P4, R13, R14, 0x1 ;  /* 0x0000000e0d0eb211 */ /* 0x004fc800078808ff */
[----:B------:R-:W-:Y:S02]  /*3b10*/  @!P3 LEA.HI.X R15, R13, R15, R32, 0x1, P4 ;  /* 0x0000000f0d0fb211 */ /* 0x000fe400020f0c20 */
[----:B------:R-:W-:Y:S02]  /*3b20*/  CS2R R32, SRZ ;  /* 0x0000000000207805 */ /* 0x000fe4000001ff00 */
[----:B------:R-:W-:-:S05]  /*3b30*/  @!P3 IADD3 R12, P4, R56, R12, RZ ;  /* 0x0000000c380cb210 */ /* 0x000fca0007f9e0ff */
[----:B------:R-:W-:Y:S01]  /*3b40*/  @!P3 IMAD.X R13, R51, 0x1, R75, P4 ;  /* 0x00000001330db824 */ /* 0x000fe200020e064b */
[C---:B-1----:R-:W-:Y:S01]  /*3b50*/  @!P3 LEA R42, P4, R12.reuse, R42, 0x1 ;  /* 0x0000002a0c2ab211 */ /* 0x042fe200078808ff */
[----:B------:R0:W2:Y:S03]  /*3b60*/  @!P3 LDG.E.128 R32, desc[UR40][R14.64] ;  /* 0x000000280e20b981 */ /* 0x0000a6000c1e1d00 */
[----:B------:R-:W-:Y:S02]  /*3b70*/  @!P3 LEA.HI.X R43, R12, R43, R13, 0x1, P4 ;  /* 0x0000002b0c2bb211 */ /* 0x000fe400020f0c0d */
[----:B------:R-:W1:Y:S03]  /*3b80*/  @!P2 LDC.64 R12, c[0x0][0x400] ;  /* 0x00010000ff0cab82 */ /* 0x000e660000000a00 */
[----:B------:R3:W4:Y:S01]  /*3b90*/  @!P3 LDG.E.128 R36, desc[UR40][R42.64] ;  /* 0x000000282a24b981 */ /* 0x000722000c1e1d00 */
[----:B0-----:R-:W-:-:S04]  /*3ba0*/  @!P2 LEA R14, P3, R45, R40, 0x1 ;  /* 0x000000282d0ea211 */ /* 0x001fc800078608ff */
[----:B------:R-:W-:Y:S02]  /*3bb0*/  @!P2 LEA.HI.X R15, R45, R41, R46, 0x1, P3 ;  /* 0x000000292d0fa211 */ /* 0x000fe400018f0c2e */
[----:B------:R-:W-:Y:S02]  /*3bc0*/  CS2R R40, SRZ ;  /* 0x0000000000287805 */ /* 0x000fe4000001ff00 */
[----:B---3--:R-:W-:Y:S02]  /*3bd0*/  CS2R R42, SRZ ;  /* 0x00000000002a7805 */ /* 0x008fe4000001ff00 */
[----:B------:R-:W-:-:S04]  /*3be0*/  CS2R R46, SRZ ;  /* 0x00000000002e7805 */ /* 0x000fc8000001ff00 */
[----:B------:R-:W3:Y:S01]  /*3bf0*/  @!P2 LDG.E.128 R40, desc[UR40][R14.64] ;  /* 0x000000280e28a981 */ /* 0x000ee2000c1e1d00 */
[----:B-1----:R-:W-:-:S04]  /*3c00*/  @!P2 LEA R12, P3, R11, R12, 0x1 ;  /* 0x0000000c0b0ca211 */ /* 0x002fc800078608ff */
[----:B------:R-:W-:Y:S02]  /*3c10*/  @!P2 LEA.HI.X R13, R11, R13, R44, 0x1, P3 ;  /* 0x0000000d0b0da211 */ /* 0x000fe400018f0c2c */
[----:B------:R-:W-:-:S06]  /*3c20*/  CS2R R44, SRZ ;  /* 0x00000000002c7805 */ /* 0x000fcc000001ff00 */
[----:B------:R0:W5:Y:S01]  /*3c30*/  @!P2 LDG.E.128 R44, desc[UR40][R12.64] ;  /* 0x000000280c2ca981 */ /* 0x000162000c1e1d00 */
[----:B------:R-:W-:Y:S02]  /*3c40*/  ISETP.GE.AND P2, PT, R16, R50, PT ;  /* 0x000000321000720c */ /* 0x000fe40003f46270 */
[----:B------:R-:W-:Y:S02]  /*3c50*/  ISETP.NE.AND P3, PT, R205, 0x3, PT ;  /* 0x00000003cd00780c */ /* 0x000fe40003f65270 */
[----:B--2---:R-:W-:Y:S01]  /*3c60*/  MOV R11, R34 ;  /* 0x00000022000b7202 */ /* 0x004fe20000000f00 */
[----:B------:R-:W-:Y:S02]  /*3c70*/  IMAD.MOV.U32 R48, RZ, RZ, R35 ;  /* 0x000000ffff307224 */ /* 0x000fe400078e0023 */
[----:B------:R-:W-:Y:S02]  /*3c80*/  IMAD.MOV.U32 R49, RZ, RZ, R32 ;  /* 0x000000ffff317224 */ /* 0x000fe400078e0020 */
[----:B------:R-:W-:Y:S01]  /*3c90*/  IMAD.MOV.U32 R50, RZ, RZ, R33 ;  /* 0x000000ffff327224 */ /* 0x000fe200078e0021 */
[----:B------:R-:W-:Y:S01]  /*3ca0*/  PRMT R111, R111, 0x5410, R11 ;  /* 0x000054106f6f7816 */ /* 0x000fe2000000000b */
[----:B----4-:R-:W-:Y:S01]  /*3cb0*/  IMAD.MOV.U32 R11, RZ, RZ, R38 ;  /* 0x000000ffff0b7224 */ /* 0x010fe200078e0026 */
[----:B------:R-:W-:Y:S01]  /*3cc0*/  PRMT R117, R48, 0x7610, R117 ;  /* 0x0000761030757816 */ /* 0x000fe20000000075 */
[----:B0-----:R-:W-:Y:S01]  /*3cd0*/  IMAD.MOV.U32 R12, RZ, RZ, R39 ;  /* 0x000000ffff0c7224 */ /* 0x001fe200078e0027 */
[----:B------:R-:W-:Y:S01]  /*3ce0*/  PRMT R121, R49, 0x7610, R121 ;  /* 0x0000761031797816 */ /* 0x000fe20000000079 */
[----:B------:R-:W-:Y:S01]  /*3cf0*/  IMAD.MOV.U32 R14, RZ, RZ, R37 ;  /* 0x000000ffff0e7224 */ /* 0x000fe200078e0025 */
[----:B------:R-:W-:-:S02]  /*3d00*/  PRMT R114, R50, 0x7610, R114 ;  /* 0x0000761032727816 */ /* 0x000fc40000000072 */
[----:B------:R-:W-:Y:S02]  /*3d10*/  MOV R13, R36 ;  /* 0x00000024000d7202 */ /* 0x000fe40000000f00 */
[----:B------:R-:W-:Y:S02]  /*3d20*/  PRMT R111, R11, 0x7610, R111 ;  /* 0x000076100b6f7816 */ /* 0x000fe4000000006f */
[----:B------:R-:W-:Y:S02]  /*3d30*/  PRMT R117, R117, 0x5410, R12 ;  /* 0x0000541075757816 */ /* 0x000fe4000000000c */
[----:B------:R-:W-:Y:S02]  /*3d40*/  PRMT R121, R121, 0x5410, R13 ;  /* 0x0000541079797816 */ /* 0x000fe4000000000d */
[----:B------:R-:W-:Y:S01]  /*3d50*/  PRMT R114, R114, 0x5410, R14 ;  /* 0x0000541072727816 */ /* 0x000fe2000000000e */
[----:B---3--:R-:W-:Y:S02]  /*3d60*/  IMAD.MOV.U32 R11, RZ, RZ, R42 ;  /* 0x000000ffff0b7224 */ /* 0x008fe400078e002a */
[----:B------:R-:W-:-:S02]  /*3d70*/  IMAD.MOV.U32 R12, RZ, RZ, R43 ;  /* 0x000000ffff0c7224 */ /* 0x000fc400078e002b */
[----:B------:R-:W-:Y:S02]  /*3d80*/  IMAD.MOV.U32 R13, RZ, RZ, R40 ;  /* 0x000000ffff0d7224 */ /* 0x000fe400078e0028 */
[----:B------:R-:W-:Y:S01]  /*3d90*/  IMAD.MOV.U32 R14, RZ, RZ, R41 ;  /* 0x000000ffff0e7224 */ /* 0x000fe200078e0029 */
[----:B------:R-:W-:-:S04]  /*3da0*/  PRMT R105, R11, 0x5410, R12 ;  /* 0x000054100b697816 */ /* 0x000fc8000000000c */
[----:B------:R-:W-:Y:S01]  /*3db0*/  PRMT R107, R13, 0x5410, R14 ;  /* 0x000054100d6b7816 */ /* 0x000fe2000000000e */
[----:B-----5:R-:W-:Y:S01]  /*3dc0*/  IMAD.MOV.U32 R12, RZ, RZ, R47 ;  /* 0x000000ffff0c7224 */ /* 0x020fe200078e002f */
[----:B------:R-:W-:Y:S01]  /*3dd0*/  MOV R11, R46 ;  /* 0x0000002e000b7202 */ /* 0x000fe20000000f00 */
[----:B------:R-:W-:Y:S02]  /*3de0*/  IMAD.MOV.U32 R13, RZ, RZ, R44 ;  /* 0x000000ffff0d7224 */ /* 0x000fe400078e002c */
[----:B------:R-:W-:Y:S01]  /*3df0*/  IMAD.MOV.U32 R14, RZ, RZ, R45 ;  /* 0x000000ffff0e7224 */ /* 0x000fe200078e002d */
[----:B------:R-:W-:-:S04]  /*3e00*/  PRMT R108, R11, 0x5410, R12 ;  /* 0x000054100b6c7816 */ /* 0x000fc8000000000c */
[----:B------:R-:W-:Y:S01]  /*3e10*/  PRMT R109, R13, 0x5410, R14 ;  /* 0x000054100d6d7816 */ /* 0x000fe2000000000e */
[----:B------:R-:W-:Y:S06]  /*3e20*/  @!P3 BRA `(.L_x_686) ;  /* 0x000000000004b947 */ /* 0x000fec0003800000 */
[----:B------:R-:W-:Y:S01]  /*3e30*/  BPT.TRAP 0x1 ;  /* 0x000000040000795c */ /* 0x000fe20000300000 */
.L_x_686:
[----:B------:R-:W-:Y:S01]  /*3e40*/  IMAD R89, R18, 0x8, R19 ;  /* 0x0000000812597824 */ /* 0x000fe200078e0213 */
[----:B------:R-:W-:Y:S01]  /*3e50*/  SHF.L.U32 R101, R203, 0x1f, RZ ;  /* 0x0000001fcb657819 */ /* 0x000fe200000006ff */
[----:B------:R-:W0:Y:S01]  /*3e60*/  LDC R104, c[0x0][0x2f4] ;  /* 0x0000bd00ff687b82 */ /* 0x000e220000000800 */
[----:B------:R-:W-:Y:S02]  /*3e70*/  BSSY B1, `(.L_x_687) ;  /* 0x0000003000017945 */ /* 0x000fe40003800000 */
[----:B------:R-:W1:Y:S02]  /*3e80*/  SYNCS.PHASECHK.TRANS64.TRYWAIT P4, [R89+URZ+0x22890], R101 ;  /* 0x02289065590075a7 */ /* 0x000e64000808017f */
[----:B-1----:R-:W-:Y:S05]  /*3e90*/  @!P4 BRA `(.L_x_688) ;  /* 0x0000013400b4c947 */ /* 0x002fea0003800000 */
.L_x_923:
[----:B------:R-:W-:Y:S05]  /*3ea0*/  BSYNC B1 ;  /* 0x0000000000017941 */ /* 0x000fea0003800000 */
.L_x_687:
[----:B------:R-:W-:Y:S01]  /*3eb0*/  UMOV UR4, 0xffffffff ;  /* 0xffffffff00047882 */ /* 0x000fe20000000000 */
[----:B0-----:R-:W-:Y:S02]  /*3ec0*/  IMAD.IADD R106, R104, 0x1, -R65 ;  /* 0x00000001686a7824 */ /* 0x001fe400078e0a41 */
[----:B------:R-:W-:Y:S05]  /*3ed0*/  BRA.DIV UR4, `(.L_x_689) ;  /* 0x0000013604b87947 */ /* 0x000fea000b800000 */
[----:B------:R0:W2:Y:S04]  /*3ee0*/  SHFL.IDX PT, R95, R103, RZ, 0x1c1f ;  /* 0x001c1fff675f7589 */ /* 0x0000a800000e0000 */
[----:B------:R0:W3:Y:S02]  /*3ef0*/  SHFL.IDX PT, R94, R102, RZ, 0x1c1f ;  /* 0x001c1fff665e7589 */ /* 0x0000e400000e0000 */
.L_x_927:
[----:B------:R-:W-:Y:S01]  /*3f00*/  ISETP.GE.OR P4, PT, R200, R100, P1 ;  /* 0x00000064c800720c */ /* 0x000fe20000f86670 */
[----:B------:R-:W-:-:S12]  /*3f10*/  BSSY B1, `(.L_x_690) ;  /* 0x0000073000017945 */ /* 0x000fd80003800000 */
[----:B------:R-:W-:Y:S05]  /*3f20*/  @P4 BRA `(.L_x_691) ;  /* 0x0000000400c44947 */ /* 0x000fea0003800000 */
[----:B------:R-:W4:Y:S01]  /*3f30*/  S2R R14, SR_TID.X ;  /* 0x00000000000e7919 */ /* 0x000f220000002100 */
[----:B------:R-:W-:Y:S01]  /*3f40*/  SEL R11, R65, R106, !P0 ;  /* 0x0000006a410b7207 */ /* 0x000fe20004000000 */
[----:B------:R-:W-:Y:S01]  /*3f50*/  BSSY B2, `(.L_x_692) ;  /* 0x000006a000027945 */ /* 0x000fe20003800000 */
[C---:B---3--:R-:W-:Y:S02]  /*3f60*/  LEA R92, P4, R77.reuse, R94, 0x1 ;  /* 0x0000005e4d5c7211 */ /* 0x048fe400078808ff */
[----:B------:R-:W-:Y:S02]  /*3f70*/  SHF.R.S32.HI R12, RZ, 0x1f, R11 ;  /* 0x0000001fff0c7819 */ /* 0x000fe4000001140b */
[----:B--2---:R-:W-:Y:S02]  /*3f80*/  LEA.HI.X R93, R77, R95, R79, 0x1, P4 ;  /* 0x0000005f4d5d7211 */ /* 0x004fe400020f0c4f */
[----:B------:R-:W-:-:S04]  /*3f90*/  LEA.HI R11, R12, R11, RZ, 0x4 ;  /* 0x0000000b0c0b7211 */ /* 0x000fc800078f20ff */
[----:B------:R-:W-:-:S05]  /*3fa0*/  LEA.HI.SX32 R11, R11, R76, 0x1c ;  /* 0x0000004c0b0b7211 */ /* 0x000fca00078fe2ff */
[----:B------:R-:W-:-:S05]  /*3fb0*/  IMAD.SHL.U32 R11, R11, 0x8, RZ ;  /* 0x000000080b0b7824 */ /* 0x000fca00078e00ff */
[----:B------:R-:W-:-:S04]  /*3fc0*/  LOP3.LUT R12, R10, 0x38, R11, 0xf8, !PT ;  /* 0x000000380a0c7812 */ /* 0x000fc800078ef80b */
[----:B------:R-:W-:Y:S02]  /*3fd0*/  LOP3.LUT R12, R12, R61, RZ, 0x3c, !PT ;  /* 0x0000003d0c0c7212 */ /* 0x000fe400078e3cff */
[----:B----4-:R-:W-:-:S04]  /*3fe0*/  IADD3 R14, R14, -0x80, RZ ;  /* 0xffffff800e0e7810 */ /* 0x010fc80007ffe0ff */
[----:B------:R-:W-:-:S04]  /*3ff0*/  SHF.R.S32.HI R13, RZ, 0x1f, R14 ;  /* 0x0000001fff0d7819 */ /* 0x000fc8000001140e */
[----:B------:R-:W-:-:S04]  /*4000*/  LEA.HI R13, R13, R14, RZ, 0x5 ;  /* 0x0000000e0d0d7211 */ /* 0x000fc800078f28ff */
[----:B------:R-:W-:-:S05]  /*4010*/  SHF.R.S32.HI R13, RZ, 0x5, R13 ;  /* 0x00000005ff0d7819 */ /* 0x000fca000001140d */
[----:B------:R-:W-:Y:S02]  /*4020*/  IMAD R13, R13, 0x200, R12 ;  /* 0x000002000d0d7824 */ /* 0x000fe400078e020c */
[C---:B------:R-:W-:Y:S02]  /*4030*/  IMAD R12, R18.reuse, 0x1800, R80 ;  /* 0x00001800120c7824 */ /* 0x040fe400078e0250 */
[----:B------:R-:W-:Y:S02]  /*4040*/  IMAD R14, R18, 0x1800, R13 ;  /* 0x00001800120e7824 */ /* 0x000fe400078e020d */
[--C-:B------:R-:W-:Y:S02]  /*4050*/  IMAD R12, R12, 0x2, R19.reuse ;  /* 0x000000020c0c7824 */ /* 0x100fe400078e0213 */
[----:B------:R-:W-:-:S04]  /*4060*/  IMAD R48, R14, 0x2, R19 ;  /* 0x000000020e307824 */ /* 0x000fc800078e0213 */
[----:B------:R-:W2:Y:S04]  /*4070*/  LDS.128 R12, [R12+0x1c400] ;  /* 0x01c400000c0c7984 */ /* 0x000ea80000000c00 */
[----:B------:R-:W3:Y:S01]  /*4080*/  LDS.128 R48, [R48+0x1c400] ;  /* 0x01c4000030307984 */ /* 0x000ee20000000c00 */
[----:B------:R-:W-:Y:S05]  /*4090*/  @P2 BRA `(.L_x_693) ;  /* 0x0000000400542947 */ /* 0x000fea0003800000 */
[----:B------:R-:W-:Y:S02]  /*40a0*/  SHF.R.U32.HI R112, RZ, 0x10, R37 ;  /* 0x00000010ff707819 */ /* 0x000fe40000011625 */
[--C-:B------:R-:W-:Y:S02]  /*40b0*/  SHF.R.U64 R110, R32, 0x10, R33.reuse ;  /* 0x00000010206e7819 */ /* 0x100fe40000001221 */
[----:B------:R-:W-:Y:S01]  /*40c0*/  SHF.R.U32.HI R113, RZ, 0x10, R33 ;  /* 0x00000010ff717819 */ /* 0x000fe20000011621 */
[----:B------:R-:W-:Y:S01]  /*40d0*/  HADD2.F32 R112, -RZ, R112.H0_H0 ;  /* 0x20000070ff707230 */ /* 0x000fe20000004100 */
[----:B------:R-:W-:Y:S01]  /*40e0*/  SHF.R.U64 R119, R36, 0x10, R37 ;  /* 0x0000001024777819 */ /* 0x000fe20000001225 */
[--C-:B---3--:R-:W-:Y:S01]  /*40f0*/  HADD2.F32 R36, -RZ, R49.reuse.H0_H0 ;  /* 0x20000031ff247230 */ /* 0x108fe20000004100 */
[----:B------:R-:W-:Y:S01]  /*4100*/  SHF.R.U64 R32, R34, 0x10, R35 ;  /* 0x0000001022207819 */ /* 0x000fe20000001223 */
[----:B--2---:R-:W-:Y:S01]  /*4110*/  IMAD.MOV.U32 R34, RZ, RZ, R12 ;  /* 0x000000ffff227224 */ /* 0x004fe200078e000c */
[--C-:B------:R-:W-:Y:S01]  /*4120*/  SHF.R.U64 R33, R38, 0x10, R39.reuse ;  /* 0x0000001026217819 */ /* 0x100fe20000001227 */
[----:B------:R-:W-:Y:S01]  /*4130*/  HADD2.F32 R49, -RZ, R49.H1_H1 ;  /* 0x30000031ff317230 */ /* 0x000fe20000004100 */
[----:B------:R-:W-:Y:S01]  /*4140*/  SHF.R.U32.HI R115, RZ, 0x10, R39 ;  /* 0x00000010ff737819 */ /* 0x000fe20000011627 */
[----:B------:R-:W-:Y:S01]  /*4150*/  HADD2.F32 R39, -RZ, R114.H1_H1 ;  /* 0x30000072ff277230 */ /* 0x000fe20000004100 */
[----:B------:R-:W-:Y:S01]  /*4160*/  SHF.R.U32.HI R116, RZ, 0x10, R35 ;  /* 0x00000010ff747819 */ /* 0x000fe20000011623 */
[--C-:B------:R-:W-:Y:S01]  /*4170*/  HADD2.F32 R12, -RZ, R13.reuse.H0_H0 ;  /* 0x2000000dff0c7230 */ /* 0x100fe20000004100 */
[----:B------:R-:W-:Y:S01]  /*4180*/  MOV R35, R15 ;  /* 0x0000000f00237202 */ /* 0x000fe20000000f00 */
[----:B------:R-:W-:-:S02]  /*4190*/  HADD2.F32 R15, -RZ, R13.H1_H1 ;  /* 0x3000000dff0f7230 */ /* 0x000fc40000004100 */
[-C--:B------:R-:W-:Y:S01]  /*41a0*/  FMUL.FTZ R13, R36, R39.reuse ;  /* 0x00000027240d7220 */ /* 0x080fe20000410000 */
[----:B------:R-:W-:Y:S02]  /*41b0*/  HADD2.F32 R37, -RZ, R114.H0_H0 ;  /* 0x20000072ff257230 */ /* 0x000fe40000004100 */
[C---:B------:R-:W-:Y:S01]  /*41c0*/  FMUL.FTZ R39, R12.reuse, R39 ;  /* 0x000000270c277220 */ /* 0x040fe20000410000 */
[----:B------:R-:W-:Y:S02]  /*41d0*/  HADD2.F32 R38, -RZ, R113.H0_H0 ;  /* 0x20000071ff267230 */ /* 0x000fe40000004100 */
[-C--:B------:R-:W-:Y:S01]  /*41e0*/  FMUL.FTZ R114, R49, R112.reuse ;  /* 0x0000007031727220 */ /* 0x080fe20000410000 */
[C---:B------:R-:W-:Y:S01]  /*41f0*/  FMUL.FTZ R112, R15.reuse, R112 ;  /* 0x000000700f707220 */ /* 0x040fe20000410000 */
[-C--:B------:R-:W-:Y:S01]  /*4200*/  FFMA.FTZ R12, R12, R37.reuse, -R13 ;  /* 0x000000250c0c7223 */ /* 0x080fe2000001080d */
[----:B------:R-:W-:Y:S01]  /*4210*/  FFMA.FTZ R13, R36, R37, R39 ;  /* 0x00000025240d7223 */ /* 0x000fe20000010027 */
[-C--:B------:R-:W-:Y:S01]  /*4220*/  FFMA.FTZ R113, R15, R38.reuse, -R114 ;  /* 0x000000260f717223 */ /* 0x080fe20000010872 */
[----:B------:R-:W-:Y:S01]  /*4230*/  FFMA.FTZ R114, R49, R38, R112 ;  /* 0x0000002631727223 */ /* 0x000fe20000010070 */
[----:B------:R-:W-:-:S02]  /*4240*/  HADD2.F32 R36, -RZ, R51.H0_H0 ;  /* 0x20000033ff247230 */ /* 0x000fc40000004100 */
[----:B------:R-:W-:Y:S01]  /*4250*/  HADD2.F32 R39, -RZ, R117.H1_H1 ;  /* 0x30000075ff277230 */ /* 0x000fe20000004100 */
[----:B------:R-:W-:Y:S01]  /*4260*/  F2FP.F16.F32.PACK_AB R113, R113, R12 ;  /* 0x0000000c7171723e */ /* 0x000fe200000000ff */
[----:B------:R-:W-:Y:S01]  /*4270*/  HADD2.F32 R51, -RZ, R51.H1_H1 ;  /* 0x30000033ff337230 */ /* 0x000fe20000004100 */
[----:B------:R-:W-:Y:S01]  /*4280*/  F2FP.F16.F32.PACK_AB R114, R114, R13 ;  /* 0x0000000d7272723e */ /* 0x000fe200000000ff */
[----:B------:R-:W-:Y:S02]  /*4290*/  HADD2.F32 R112, -RZ, R115.H0_H0 ;  /* 0x20000073ff707230 */ /* 0x000fe40000004100 */
[--C-:B------:R-:W-:Y:S02]  /*42a0*/  HADD2.F32 R15, -RZ, R35.reuse.H0_H0 ;  /* 0x20000023ff0f7230 */ /* 0x100fe40000004100 */
[----:B------:R-:W-:Y:S02]  /*42b0*/  HADD2.F32 R35, -RZ, R35.H1_H1 ;  /* 0x30000023ff237230 */ /* 0x000fe40000004100 */
[----:B------:R-:W-:Y:S01]  /*42c0*/  FMUL.FTZ R118, R51, R112 ;  /* 0x0000007033767220 */ /* 0x000fe20000410000 */
[----:B------:R-:W-:-:S02]  /*42d0*/  HADD2.F32 R38, -RZ, R116.H0_H0 ;  /* 0x20000074ff267230 */ /* 0x000fc40000004100 */
[CC--:B------:R-:W-:Y:S01]  /*42e0*/  FMUL.FTZ R116, R36.reuse, R39.reuse ;  /* 0x0000002724747220 */ /* 0x0c0fe20000410000 */
[----:B------:R-:W-:Y:S02]  /*42f0*/  HADD2.F32 R37, -RZ, R117.H0_H0 ;  /* 0x20000075ff257230 */ /* 0x000fe40000004100 */
[----:B------:R-:W-:Y:S01]  /*4300*/  FMUL.FTZ R39, R15, R39 ;  /* 0x000000270f277220 */ /* 0x000fe20000410000 */
[C---:B------:R-:W-:Y:S01]  /*4310*/  FMUL.FTZ R120, R35.reuse, R112 ;  /* 0x0000007023787220 */ /* 0x040fe20000410000 */
[----:B------:R-:W-:Y:S01]  /*4320*/  FFMA.FTZ R115, R35, R38, -R118 ;  /* 0x0000002623737223 */ /* 0x000fe20000010876 */
[----:B------:R-:W-:Y:S02]  /*4330*/  HADD2.F32 R35, -RZ, R48.H0_H0 ;  /* 0x20000030ff237230 */ /* 0x000fe40000004100 */
[-C--:B------:R-:W-:Y:S01]  /*4340*/  FFMA.FTZ R116, R15, R37.reuse, -R116 ;  /* 0x000000250f747223 */ /* 0x080fe20000010874 */
[----:B------:R-:W-:Y:S01]  /*4350*/  FFMA.FTZ R112, R36, R37, R39 ;  /* 0x0000002524707223 */ /* 0x000fe20000010027 */
[----:B------:R-:W-:-:S02]  /*4360*/  HADD2.F32 R39, -RZ, R119.H0_H0 ;  /* 0x20000077ff277230 */ /* 0x000fc40000004100 */
[----:B------:R-:W-:Y:S01]  /*4370*/  FFMA.FTZ R117, R51, R38, R120 ;  /* 0x0000002633757223 */ /* 0x000fe20000010078 */
[----:B------:R-:W-:Y:S02]  /*4380*/  HADD2.F32 R15, -RZ, R34.H0_H0 ;  /* 0x20000022ff0f7230 */ /* 0x000fe40000004100 */
[----:B------:R-:W-:Y:S02]  /*4390*/  HADD2.F32 R48, -RZ, R48.H1_H1 ;  /* 0x30000030ff307230 */ /* 0x000fe40000004100 */
[----:B------:R-:W-:Y:S01]  /*43a0*/  HADD2.F32 R34, -RZ, R34.H1_H1 ;  /* 0x30000022ff227230 */ /* 0x000fe20000004100 */
[----:B------:R-:W-:Y:S01]  /*43b0*/  F2FP.F16.F32.PACK_AB R112, R117, R112 ;  /* 0x000000707570723e */ /* 0x000fe200000000ff */
[----:B------:R-:W-:Y:S02]  /*43c0*/  HADD2.F32 R38, -RZ, R121.H1_H1 ;  /* 0x30000079ff267230 */ /* 0x000fe40000004100 */
[----:B------:R-:W-:Y:S01]  /*43d0*/  FMUL.FTZ R49, R48, R39 ;  /* 0x0000002730317220 */ /* 0x000fe20000410000 */
[----:B------:R-:W-:-:S02]  /*43e0*/  HADD2.F32 R37, -RZ, R110.H0_H0 ;  /* 0x2000006eff257230 */ /* 0x000fc40000004100 */
[C---:B------:R-:W-:Y:S01]  /*43f0*/  FMUL.FTZ R39, R34.reuse, R39 ;  /* 0x0000002722277220 */ /* 0x040fe20000410000 */
[----:B------:R-:W-:Y:S02]  /*4400*/  HADD2.F32 R36, -RZ, R121.H0_H0 ;  /* 0x20000079ff247230 */ /* 0x000fe40000004100 */
[-C--:B------:R-:W-:Y:S01]  /*4410*/  FMUL.FTZ R110, R35, R38.reuse ;  /* 0x00000026236e7220 */ /* 0x080fe20000410000 */
[C---:B------:R-:W-:Y:S01]  /*4420*/  FMUL.FTZ R38, R15.reuse, R38 ;  /* 0x000000260f267220 */ /* 0x040fe20000410000 */
[-C--:B------:R-:W-:Y:S01]  /*4430*/  FFMA.FTZ R49, R34, R37.reuse, -R49 ;  /* 0x0000002522317223 */ /* 0x080fe20000010831 */
[----:B------:R-:W-:Y:S01]  /*4440*/  FFMA.FTZ R39, R48, R37, R39 ;  /* 0x0000002530277223 */ /* 0x000fe20000010027 */
[----:B------:R-:W-:Y:S02]  /*4450*/  HADD2.F32 R37, -RZ, R33.H0_H0 ;  /* 0x20000021ff257230 */ /* 0x000fe40000004100 */
[-C--:B------:R-:W-:Y:S01]  /*4460*/  FFMA.FTZ R110, R15, R36.reuse, -R110 ;  /* 0x000000240f6e7223 */ /* 0x080fe2000001086e */
[----:B------:R-:W-:Y:S01]  /*4470*/  FFMA.FTZ R38, R35, R36, R38 ;  /* 0x0000002423267223 */ /* 0x000fe20000010026 */
[----:B------:R-:W-:-:S02]  /*4480*/  HADD2.F32 R33, -RZ, R50.H0_H0 ;  /* 0x20000032ff217230 */ /* 0x000fc40000004100 */
[--C-:B------:R-:W-:Y:S01]  /*4490*/  HADD2.F32 R36, -RZ, R111.reuse.H0_H0 ;  /* 0x2000006fff247230 */ /* 0x100fe20000004100 */
[----:B------:R-:W-:Y:S01]  /*44a0*/  F2FP.F16.F32.PACK_AB R12, R49, R110 ;  /* 0x0000006e310c723e */ /* 0x000fe200000000ff */
[----:B------:R-:W-:Y:S01]  /*44b0*/  HADD2.F32 R15, -RZ, R14.H0_H0 ;  /* 0x2000000eff0f7230 */ /* 0x000fe20000004100 */
[----:B------:R-:W-:Y:S01]  /*44c0*/  F2FP.F16.F32.PACK_AB R48, R39, R38 ;  /* 0x000000262730723e */ /* 0x000fe200000000ff */
[----:B------:R-:W-:Y:S02]  /*44d0*/  HADD2.F32 R50, -RZ, R50.H1_H1 ;  /* 0x30000032ff327230 */ /* 0x000fe40000004100 */
[----:B------:R-:W-:Y:S02]  /*44e0*/  HADD2.F32 R14, -RZ, R14.H1_H1 ;  /* 0x3000000eff0e7230 */ /* 0x000fe40000004100 */
[----:B------:R-:W-:Y:S02]  /*44f0*/  HADD2.F32 R34, -RZ, R111.H1_H1 ;  /* 0x3000006fff227230 */ /* 0x000fe40000004100 */
[----:B------:R-:W-:Y:S01]  /*4500*/  FMUL.FTZ R51, R50, R37 ;  /* 0x0000002532337220 */ /* 0x000fe20000410000 */
[----:B------:R-:W-:-:S02]  /*4510*/  HADD2.F32 R35, -RZ, R32.H0_H0 ;  /* 0x20000020ff237230 */ /* 0x000fc40000004100 */
[-C--:B------:R-:W-:Y:S01]  /*4520*/  FMUL.FTZ R32, R33, R36.reuse ;  /* 0x0000002421207220 */ /* 0x080fe20000410000 */
[C---:B------:R-:W-:Y:S01]  /*4530*/  FMUL.FTZ R36, R15.reuse, R36 ;  /* 0x000000240f247220 */ /* 0x040fe20000410000 */
[C---:B------:R-:W-:Y:S01]  /*4540*/  FMUL.FTZ R37, R14.reuse, R37 ;  /* 0x000000250e257220 */ /* 0x040fe20000410000 */
[----:B------:R-:W-:Y:S02]  /*4550*/  IMAD.MOV.U32 R13, RZ, RZ, R113 ;  /* 0x000000ffff0d7224 */ /* 0x000fe400078e0071 */
[-C--:B------:R-:W-:Y:S01]  /*4560*/  FFMA.FTZ R32, R15, R34.reuse, -R32 ;  /* 0x000000220f207223 */ /* 0x080fe20000010820 */
[-C--:B------:R-:W-:Y:S01]  /*4570*/  FFMA.FTZ R51, R14, R35.reuse, -R51 ;  /* 0x000000230e337223 */ /* 0x080fe20000010833 */
[----:B------:R-:W-:Y:S01]  /*4580*/  FFMA.FTZ R36, R33, R34, R36 ;  /* 0x0000002221247223 */ /* 0x000fe20000010024 */
[----:B------:R-:W-:Y:S01]  /*4590*/  FFMA.FTZ R37, R50, R35, R37 ;  /* 0x0000002332257223 */ /* 0x000fe20000010025 */
[----:B------:R-:W-:Y:S01]  /*45a0*/  F2FP.F16.F32.PACK_AB R15, R115, R116 ;  /* 0x00000074730f723e */ /* 0x000fe200000000ff */
[----:B------:R-:W-:Y:S01]  /*45b0*/  IMAD.MOV.U32 R49, RZ, RZ, R114 ;  /* 0x000000ffff317224 */ /* 0x000fe200078e0072 */
[----:B------:R-:W-:Y:S01]  /*45c0*/  F2FP.F16.F32.PACK_AB R14, R51, R32 ;  /* 0x00000020330e723e */ /* 0x000fe200000000ff */
[----:B------:R-:W-:Y:S01]  /*45d0*/  IMAD.MOV.U32 R51, RZ, RZ, R112 ;  /* 0x000000ffff337224 */ /* 0x000fe200078e0070 */
[----:B------:R-:W-:-:S07]  /*45e0*/  F2FP.F16.F32.PACK_AB R50, R37, R36 ;  /* 0x000000242532723e */ /* 0x000fce00000000ff */
.L_x_693:
[----:B------:R-:W-:Y:S05]  /*45f0*/  BSYNC B2 ;  /* 0x0000000000027941 */ /* 0x000fea0003800000 */
.L_x_692:
[----:B------:R-:W-:Y:S01]  /*4600*/  ISETP.GE.AND P4, PT, R11, R104, PT ;  /* 0x000000680b00720c */ /* 0x000fe20003f86270 */
[----:B--2---:R4:W-:-:S12]  /*4610*/  ST.E.128 desc[UR40][R92.64], R12 ;  /* 0x0000000c5c007985 */ /* 0x0049d8000c101d28 */
[----:B------:R-:W-:-:S05]  /*4620*/  @!P4 IMAD.WIDE R94, R11, 0x2, R94 ;  /* 0x000000020b5ec825 */ /* 0x000fca00078e025e */
[----:B---3--:R4:W-:Y:S02]  /*4630*/  @!P4 ST.E.128 desc[UR40][R94.64], R48 ;  /* 0x000000305e00c985 */ /* 0x0089e4000c101d28 */
.L_x_691:
[----:B------:R-:W-:Y:S05]  /*4640*/  BSYNC B1 ;  /* 0x0000000000017941 */ /* 0x000fea0003800000 */
.L_x_690:
[----:B------:R-:W-:-:S03]  /*4650*/  UMOV UR4, 0xffffffff ;  /* 0xffffffff00047882 */ /* 0x000fc60000000000 */
[----:B------:R-:W-:Y:S05]  /*4660*/  BRA.DIV UR4, `(.L_x_694) ;  /* 0x0000013204207947 */ /* 0x000fea000b800000 */
[----:B------:R1:W1:Y:S04]  /*4670*/  SHFL.IDX PT, R38, R103, 0x1, 0x1c1f ;  /* 0x003c1f0067267f89 */ /* 0x00026800000e0000 */
[----:B0-----:R-:W0:Y:S02]  /*4680*/  SHFL.IDX PT, R102, R102, 0x1, 0x1c1f ;  /* 0x003c1f0066667f89 */ /* 0x001e2400000e0000 */
.L_x_931:
[----:B------:R-:W-:-:S05]  /*4690*/  VIADD R11, R200, 0x40 ;  /* 0x00000040c80b7836 */ /* 0x000fca0000000000 */
[----:B------:R-:W-:-:S13]  /*46a0*/  ISETP.GE.OR P4, PT, R11, R100, P1 ;  /* 0x000000640b00720c */ /* 0x000fda0000f86670 */
[----:B------:R-:W-:Y:S05]  /*46b0*/  @P4 BRA `(.L_x_679) ;  /* 0x0000000800dc4947 */ /* 0x000fea0003800000 */
[----:B----4-:R-:W4:Y:S01]  /*46c0*/  LDL R13, [R1+0xc] ;  /* 0x00000c00010d7983 */ /* 0x010f220000100800 */
[----:B------:R-:W-:Y:S01]  /*46d0*/  SEL R106, R65, R106, !P0 ;  /* 0x0000006a416a7207 */ /* 0x000fe20004000000 */
[----:B------:R-:W-:Y:S01]  /*46e0*/  BSSY B1, `(.L_x_695) ;  /* 0x0000068000017945 */ /* 0x000fe20003800000 */
[----:B------:R-:W-:Y:S02]  /*46f0*/  SHF.R.U32.HI R14, RZ, 0x3, R229 ;  /* 0x00000003ff0e7819 */ /* 0x000fe400000116e5 */
[----:B------:R-:W-:Y:S02]  /*4700*/  SHF.R.S32.HI R11, RZ, 0x1f, R106 ;  /* 0x0000001fff0b7819 */ /* 0x000fe4000001146a */
[----:B0-----:R-:W-:Y:S02]  /*4710*/  LEA R36, P4, R77, R102, 0x1 ;  /* 0x000000664d247211 */ /* 0x001fe400078808ff */
[----:B------:R-:W-:Y:S02]  /*4720*/  LEA.HI R11, R11, R106, RZ, 0x4 ;  /* 0x0000006a0b0b7211 */ /* 0x000fe400078f20ff */
[----:B-1----:R-:W-:-:S02]  /*4730*/  LEA.HI.X R37, R77, R38, R79, 0x1, P4 ;  /* 0x000000264d257211 */ /* 0x002fc400020f0c4f */
[----:B------:R-:W-:-:S05]  /*4740*/  LEA.HI.SX32 R11, R11, R76, 0x1c ;  /* 0x0000004c0b0b7211 */ /* 0x000fca00078fe2ff */
[----:B------:R-:W-:-:S05]  /*4750*/  IMAD.SHL.U32 R11, R11, 0x8, RZ ;  /* 0x000000080b0b7824 */ /* 0x000fca00078e00ff */
[----:B------:R-:W-:-:S04]  /*4760*/  LOP3.LUT R12, R229, 0x38, R11, 0xf8, !PT ;  /* 0x00000038e50c7812 */ /* 0x000fc800078ef80b */
[----:B------:R-:W-:-:S04]  /*4770*/  LOP3.LUT R12, R12, R14, RZ, 0x3c, !PT ;  /* 0x0000000e0c0c7212 */ /* 0x000fc800078e3cff */
[----:B----4-:R-:W-:Y:S01]  /*4780*/  IADD3 R13, R13, R12, RZ ;  /* 0x0000000c0d0d7210 */ /* 0x010fe20007ffe0ff */
[----:B------:R-:W-:-:S04]  /*4790*/  IMAD R12, R18, 0x1800, R81 ;  /* 0x00001800120c7824 */ /* 0x000fc800078e0251 */
[----:B------:R-:W-:Y:S02]  /*47a0*/  IMAD R14, R18, 0x1800, R13 ;  /* 0x00001800120e7824 */ /* 0x000fe400078e020d */
[--C-:B------:R-:W-:Y:S02]  /*47b0*/  IMAD R12, R12, 0x2, R19.reuse ;  /* 0x000000020c0c7824 */ /* 0x100fe400078e0213 */
[----:B------:R-:W-:-:S04]  /*47c0*/  IMAD R32, R14, 0x2, R19 ;  /* 0x000000020e207824 */ /* 0x000fc800078e0213 */
[----:B------:R-:W0:Y:S04]  /*47d0*/  LDS.128 R12, [R12+0x1c400] ;  /* 0x01c400000c0c7984 */ /* 0x000e280000000c00 */
[----:B------:R-:W1:Y:S01]  /*47e0*/  LDS.128 R32, [R32+0x1c400] ;  /* 0x01c4000020207984 */ /* 0x000e620000000c00 */
[----:B------:R-:W-:Y:S05]  /*47f0*/  @P2 BRA `(.L_x_696) ;  /* 0x0000000400582947 */ /* 0x000fea0003800000 */
[--C-:B------:R-:W-:Y:S01]  /*4800*/  SHF.R.U64 R92, R44, 0x10, R45.reuse ;  /* 0x000000102c5c7819 */ /* 0x100fe2000000122d */
[----:B-1----:R-:W-:Y:S01]  /*4810*/  IMAD.MOV.U32 R39, RZ, RZ, R32 ;  /* 0x000000ffff277224 */ /* 0x002fe200078e0020 */
[----:B------:R-:W-:Y:S01]  /*4820*/  SHF.R.U32.HI R44, RZ, 0x10, R45 ;  /* 0x00000010ff2c7819 */ /* 0x000fe2000001162d */
[----:B0-----:R-:W-:Y:S01]  /*4830*/  IMAD.MOV.U32 R32, RZ, RZ, R14 ;  /* 0x000000ffff207224 */ /* 0x001fe200078e000e */
[----:B---3--:R-:W-:Y:S01]  /*4840*/  SHF.R.U64 R94, R40, 0x10, R41 ;  /* 0x00000010285e7819 */ /* 0x008fe20000001229 */
[----:B------:R-:W-:Y:S01]  /*4850*/  IMAD.MOV.U32 R40, RZ, RZ, R34 ;  /* 0x000000ffff287224 */ /* 0x000fe200078e0022 */
[--C-:B------:R-:W-:Y:S01]  /*4860*/  SHF.R.U64 R93, R42, 0x10, R43.reuse ;  /* 0x000000102a5d7819 */ /* 0x100fe2000000122b */
[----:B------:R-:W-:Y:S01]  /*4870*/  HADD2.F32 R34, -RZ, R33.H0_H0 ;  /* 0x20000021ff227230 */ /* 0x000fe20000004100 */
[----:B------:R-:W-:Y:S01]  /*4880*/  SHF.R.U32.HI R48, RZ, 0x10, R43 ;  /* 0x00000010ff307819 */ /* 0x000fe2000001162b */
[----:B------:R-:W-:Y:S01]  /*4890*/  HADD2.F32 R43, -RZ, R109.H1_H1 ;  /* 0x3000006dff2b7230 */ /* 0x000fe20000004100 */
[----:B------:R-:W-:Y:S01]  /*48a0*/  SHF.R.U32.HI R49, RZ, 0x10, R41 ;  /* 0x00000010ff317819 */ /* 0x000fe20000011629 */
[----:B------:R-:W-:Y:S01]  /*48b0*/  HADD2.F32 R14, -RZ, R13.H0_H0 ;  /* 0x2000000dff0e7230 */ /* 0x000fe20000004100 */
[----:B------:R-:W-:Y:S01]  /*48c0*/  SHF.R.U64 R51, R46, 0x10, R47 ;  /* 0x000000102e337819 */ /* 0x000fe2000000122f */
[----:B------:R-:W-:-:S02]  /*48d0*/  HADD2.F32 R33, -RZ, R33.H1_H1 ;  /* 0x30000021ff217230 */ /* 0x000fc40000004100 */
[-C--:B------:R-:W-:Y:S01]  /*48e0*/  FMUL.FTZ R45, R34, R43.reuse ;  /* 0x0000002b222d7220 */ /* 0x080fe20000410000 */
[----:B------:R-:W-:Y:S02]  /*48f0*/  HADD2.F32 R44, -RZ, R44.H0_H0 ;  /* 0x2000002cff2c7230 */ /* 0x000fe40000004100 */
[C---:B------:R-:W-:Y:S01]  /*4900*/  FMUL.FTZ R43, R14.reuse, R43 ;  /* 0x0000002b0e2b7220 */ /* 0x040fe20000410000 */
[----:B------:R-:W-:Y:S01]  /*4910*/  HADD2.F32 R41, -RZ, R107.H1_H1 ;  /* 0x3000006bff297230 */ /* 0x000fe20000004100 */
[----:B------:R-:W-:Y:S01]  /*4920*/  SHF.R.U32.HI R47, RZ, 0x10, R47 ;  /* 0x00000010ff2f7819 */ /* 0x000fe2000001162f */
[----:B------:R-:W-:Y:S02]  /*4930*/  HADD2.F32 R13, -RZ, R13.H1_H1 ;  /* 0x3000000dff0d7230 */ /* 0x000fe40000004100 */
[-C--:B------:R-:W-:Y:S01]  /*4940*/  FMUL.FTZ R46, R33, R44.reuse ;  /* 0x0000002c212e7220 */ /* 0x080fe20000410000 */
[----:B------:R-:W-:Y:S02]  /*4950*/  HADD2.F32 R42, -RZ, R49.H0_H0 ;  /* 0x20000031ff2a7230 */ /* 0x000fe40000004100 */
[-C--:B------:R-:W-:Y:S01]  /*4960*/  FFMA.FTZ R45, R14, R41.reuse, -R45 ;  /* 0x000000290e2d7223 */ /* 0x080fe2000001082d */
[----:B------:R-:W-:Y:S01]  /*4970*/  FFMA.FTZ R43, R34, R41, R43 ;  /* 0x00000029222b7223 */ /* 0x000fe2000001002b */
[----:B------:R-:W-:Y:S01]  /*4980*/  FMUL.FTZ R44, R13, R44 ;  /* 0x0000002c0d2c7220 */ /* 0x000fe20000410000 */
[----:B------:R-:W-:-:S02]  /*4990*/  HADD2.F32 R41, -RZ, R108.H1_H1 ;  /* 0x3000006cff297230 */ /* 0x000fc40000004100 */
[-C--:B------:R-:W-:Y:S01]  /*49a0*/  FFMA.FTZ R46, R13, R42.reuse, -R46 ;  /* 0x0000002a0d2e7223 */ /* 0x080fe2000001082e */
[----:B------:R-:W-:Y:S02]  /*49b0*/  HADD2.F32 R14, -RZ, R35.H0_H0 ;  /* 0x20000023ff0e7230 */ /* 0x000fe40000004100 */
[----:B------:R-:W-:Y:S01]  /*49c0*/  FFMA.FTZ R44, R33, R42, R44 ;  /* 0x0000002a212c7223 */ /* 0x000fe2000001002c */
[----:B------:R-:W-:Y:S02]  /*49d0*/  HADD2.F32 R13, -RZ, R15.H0_H0 ;  /* 0x2000000fff0d7230 */ /* 0x000fe40000004100 */
[----:B------:R-:W-:Y:S02]  /*49e0*/  HADD2.F32 R34, -RZ, R48.H0_H0 ;  /* 0x20000030ff227230 */ /* 0x000fe40000004100 */
[-C--:B------:R-:W-:Y:S01]  /*49f0*/  FMUL.FTZ R48, R14, R41.reuse ;  /* 0x000000290e307220 */ /* 0x080fe20000410000 */
[----:B------:R-:W-:Y:S02]  /*4a00*/  HADD2.F32 R33, -RZ, R105.H1_H1 ;  /* 0x30000069ff217230 */ /* 0x000fe40000004100 */
[----:B------:R-:W-:Y:S01]  /*4a10*/  FMUL.FTZ R41, R13, R41 ;  /* 0x000000290d297220 */ /* 0x000fe20000410000 */
[----:B------:R-:W-:Y:S01]  /*4a20*/  HADD2.F32 R35, -RZ, R35.H1_H1 ;  /* 0x30000023ff237230 */ /* 0x000fe20000004100 */
[----:B------:R-:W-:Y:S01]  /*4a30*/  F2FP.F16.F32.PACK_AB R43, R44, R43 ;  /* 0x0000002b2c2b723e */ /* 0x000fe200000000ff */
[----:B------:R-:W-:-:S02]  /*4a40*/  HADD2.F32 R42, -RZ, R47.H0_H0 ;  /* 0x2000002fff2a7230 */ /* 0x000fc40000004100 */
[-C--:B------:R-:W-:Y:S01]  /*4a50*/  FFMA.FTZ R47, R14, R33.reuse, R41 ;  /* 0x000000210e2f7223 */ /* 0x080fe20000010029 */
[----:B------:R-:W-:Y:S02]  /*4a60*/  HADD2.F32 R15, -RZ, R15.H1_H1 ;  /* 0x3000000fff0f7230 */ /* 0x000fe40000004100 */
[----:B------:R-:W-:Y:S01]  /*4a70*/  FFMA.FTZ R48, R13, R33, -R48 ;  /* 0x000000210d307223 */ /* 0x000fe20000010830 */
[----:B------:R-:W-:Y:S02]  /*4a80*/  HADD2.F32 R109, -RZ, R109.H0_H0 ;  /* 0x2000006dff6d7230 */ /* 0x000fe40000004100 */
[-C--:B------:R-:W-:Y:S01]  /*4a90*/  FMUL.FTZ R50, R35, R42.reuse ;  /* 0x0000002a23327220 */ /* 0x080fe20000410000 */
[----:B------:R-:W-:Y:S02]  /*4aa0*/  HADD2.F32 R14, -RZ, R39.H0_H0 ;  /* 0x20000027ff0e7230 */ /* 0x000fe40000004100 */
[----:B------:R-:W-:Y:S01]  /*4ab0*/  FMUL.FTZ R42, R15, R42 ;  /* 0x0000002a0f2a7220 */ /* 0x000fe20000410000 */
[----:B------:R-:W-:-:S02]  /*4ac0*/  HADD2.F32 R33, -RZ, R92.H0_H0 ;  /* 0x2000005cff217230 */ /* 0x000fc40000004100 */
[-C--:B------:R-:W-:Y:S01]  /*4ad0*/  FFMA.FTZ R49, R15, R34.reuse, -R50 ;  /* 0x000000220f317223 */ /* 0x080fe20000010832 */
[----:B------:R-:W-:Y:S02]  /*4ae0*/  HADD2.F32 R39, -RZ, R39.H1_H1 ;  /* 0x30000027ff277230 */ /* 0x000fe40000004100 */
[----:B------:R-:W-:Y:S01]  /*4af0*/  FFMA.FTZ R50, R35, R34, R42 ;  /* 0x0000002223327223 */ /* 0x000fe2000001002a */
[----:B------:R-:W-:Y:S02]  /*4b00*/  HADD2.F32 R107, -RZ, R107.H0_H0 ;  /* 0x2000006bff6b7230 */ /* 0x000fe40000004100 */
[----:B------:R-:W-:Y:S01]  /*4b10*/  FMUL.FTZ R34, R14, R109 ;  /* 0x0000006d0e227220 */ /* 0x000fe20000410000 */
[--C-:B------:R-:W-:Y:S02]  /*4b20*/  HADD2.F32 R13, -RZ, R12.reuse.H0_H0 ;  /* 0x2000000cff0d7230 */ /* 0x100fe40000004100 */
[----:B------:R-:W-:Y:S01]  /*4b30*/  FMUL.FTZ R35, R39, R33 ;  /* 0x0000002127237220 */ /* 0x000fe20000410000 */
[----:B------:R-:W-:Y:S01]  /*4b40*/  HADD2.F32 R12, -RZ, R12.H1_H1 ;  /* 0x3000000cff0c7230 */ /* 0x000fe20000004100 */
[----:B------:R-:W-:Y:S01]  /*4b50*/  F2FP.F16.F32.PACK_AB R47, R50, R47 ;  /* 0x0000002f322f723e */ /* 0x000fe200000000ff */
[----:B------:R-:W-:-:S02]  /*4b60*/  HADD2.F32 R15, -RZ, R94.H0_H0 ;  /* 0x2000005eff0f7230 */ /* 0x000fc40000004100 */
[C---:B------:R-:W-:Y:S01]  /*4b70*/  FMUL.FTZ R109, R13.reuse, R109 ;  /* 0x0000006d0d6d7220 */ /* 0x040fe20000410000 */
[----:B------:R-:W-:Y:S01]  /*4b80*/  FFMA.FTZ R34, R13, R107, -R34 ;  /* 0x0000006b0d227223 */ /* 0x000fe20000010822 */
[C---:B------:R-:W-:Y:S01]  /*4b90*/  FMUL.FTZ R42, R12.reuse, R33 ;  /* 0x000000210c2a7220 */ /* 0x040fe20000410000 */
[----:B------:R-:W-:Y:S02]  /*4ba0*/  HADD2.F32 R13, -RZ, R40.H0_H0 ;  /* 0x20000028ff0d7230 */ /* 0x000fe40000004100 */
[-C--:B------:R-:W-:Y:S01]  /*4bb0*/  FFMA.FTZ R35, R12, R15.reuse, -R35 ;  /* 0x0000000f0c237223 */ /* 0x080fe20000010823 */
[----:B------:R-:W-:Y:S02]  /*4bc0*/  HADD2.F32 R108, -RZ, R108.H0_H0 ;  /* 0x2000006cff6c7230 */ /* 0x000fe40000004100 */
[----:B------:R-:W-:Y:S01]  /*4bd0*/  FFMA.FTZ R42, R39, R15, R42 ;  /* 0x0000000f272a7223 */ /* 0x000fe2000001002a */
[----:B------:R-:W-:Y:S02]  /*4be0*/  HADD2.F32 R33, -RZ, R51.H0_H0 ;  /* 0x20000033ff217230 */ /* 0x000fe40000004100 */
[----:B------:R-:W-:Y:S01]  /*4bf0*/  FFMA.FTZ R109, R14, R107, R109 ;  /* 0x0000006b0e6d7223 */ /* 0x000fe2000001006d */
[----:B------:R-:W-:-:S02]  /*4c00*/  HADD2.F32 R12, -RZ, R32.H0_H0 ;  /* 0x20000020ff0c7230 */ /* 0x000fc40000004100 */
[CC--:B------:R-:W-:Y:S01]  /*4c10*/  FMUL.FTZ R39, R13.reuse, R108.reuse ;  /* 0x0000006c0d277220 */ /* 0x0c0fe20000410000 */
[----:B------:R-:W-:Y:S02]  /*4c20*/  HADD2.F32 R40, -RZ, R40.H1_H1 ;  /* 0x30000028ff287230 */ /* 0x000fe40000004100 */
[----:B------:R-:W-:Y:S02]  /*4c30*/  HADD2.F32 R32, -RZ, R32.H1_H1 ;  /* 0x30000020ff207230 */ /* 0x000fe40000004100 */
[----:B------:R-:W-:Y:S01]  /*4c40*/  FMUL.FTZ R108, R12, R108 ;  /* 0x0000006c0c6c7220 */ /* 0x000fe20000410000 */
[----:B------:R-:W-:Y:S02]  /*4c50*/  HADD2.F32 R105, -RZ, R105.H0_H0 ;  /* 0x20000069ff697230 */ /* 0x000fe40000004100 */
[-C--:B------:R-:W-:Y:S01]  /*4c60*/  FMUL.FTZ R41, R40, R33.reuse ;  /* 0x0000002128297220 */ /* 0x080fe20000410000 */
[----:B------:R-:W-:Y:S02]  /*4c70*/  HADD2.F32 R15, -RZ, R93.H0_H0 ;  /* 0x2000005dff0f7230 */ /* 0x000fe40000004100 */
[----:B------:R-:W-:Y:S01]  /*4c80*/  FMUL.FTZ R33, R32, R33 ;  /* 0x0000002120217220 */ /* 0x000fe20000410000 */
[----:B------:R-:W-:Y:S01]  /*4c90*/  F2FP.F16.F32.PACK_AB R42, R42, R109 ;  /* 0x0000006d2a2a723e */ /* 0x000fe200000000ff */
[-C--:B------:R-:W-:Y:S01]  /*4ca0*/  FFMA.FTZ R39, R12, R105.reuse, -R39 ;  /* 0x000000690c277223 */ /* 0x080fe20000010827 */
[----:B------:R-:W-:Y:S01]  /*4cb0*/  FFMA.FTZ R108, R13, R105, R108 ;  /* 0x000000690d6c7223 */ /* 0x000fe2000001006c */
[-C--:B------:R-:W-:Y:S01]  /*4cc0*/  FFMA.FTZ R32, R32, R15.reuse, -R41 ;  /* 0x0000000f20207223 */ /* 0x080fe20000010829 */
[----:B------:R-:W-:Y:S01]  /*4cd0*/  FFMA.FTZ R33, R40, R15, R33 ;  /* 0x0000000f28217223 */ /* 0x000fe20000010021 */
[----:B------:R-:W-:Y:S01]  /*4ce0*/  F2FP.F16.F32.PACK_AB R12, R35, R34 ;  /* 0x00000022230c723e */ /* 0x000fe200000000ff */
[----:B------:R-:W-:Y:S01]  /*4cf0*/  IMAD.MOV.U32 R35, RZ, RZ, R47 ;  /* 0x000000ffff237224 */ /* 0x000fe200078e002f */
[----:B------:R-:W-:-:S02]  /*4d00*/  F2FP.F16.F32.PACK_AB R13, R46, R45 ;  /* 0x0000002d2e0d723e */ /* 0x000fc400000000ff */
[----:B------:R-:W-:Y:S02]  /*4d10*/  F2FP.F16.F32.PACK_AB R14, R32, R39 ;  /* 0x00000027200e723e */ /* 0x000fe400000000ff */
[----:B------:R-:W-:Y:S01]  /*4d20*/  F2FP.F16.F32.PACK_AB R34, R33, R108 ;  /* 0x0000006c2122723e */ /* 0x000fe200000000ff */
[----:B------:R-:W-:Y:S01]  /*4d30*/  IMAD.MOV.U32 R33, RZ, RZ, R43 ;  /* 0x000000ffff217224 */ /* 0x000fe200078e002b */
[----:B------:R-:W-:Y:S02]  /*4d40*/  F2FP.F16.F32.PACK_AB R15, R49, R48 ;  /* 0x00000030310f723e */ /* 0x000fe400000000ff */
[----:B------:R-:W-:-:S07]  /*4d50*/  MOV R32, R42 ;  /* 0x0000002a00207202 */ /* 0x000fce0000000f00 */
.L_x_696:
[----:B------:R-:W-:Y:S05]  /*4d60*/  BSYNC B1 ;  /* 0x0000000000017941 */ /* 0x000fea0003800000 */
.L_x_695:
[----:B------:R-:W-:Y:S01]  /*4d70*/  ISETP.GE.AND P2, PT, R11, R104, PT ;  /* 0x000000680b00720c */ /* 0x000fe20003f46270 */
[----:B0-----:R0:W-:Y:S02]  /*4d80*/  ST.E.128 desc[UR40][R36.64], R12 ;  /* 0x0000000c24007985 */ /* 0x0011e4000c101d28 */
[----:B0-----:R-:W-:Y:S02]  /*4d90*/  IMAD.MOV.U32 R12, RZ, RZ, R102 ;  /* 0x000000ffff0c7224 */ /* 0x001fe400078e0066 */
[----:B------:R-:W-:-:S08]  /*4da0*/  IMAD.MOV.U32 R13, RZ, RZ, R38 ;  /* 0x000000ffff0d7224 */ /* 0x000fd000078e0026 */
[----:B------:R-:W-:Y:S05]  /*4db0*/  @P2 BRA `(.L_x_679) ;  /* 0x00000004001c2947 */ /* 0x000fea0003800000 */
[----:B------:R-:W-:-:S05]  /*4dc0*/  IMAD.WIDE R12, R11, 0x2, R12 ;  /* 0x000000020b0c7825 */ /* 0x000fca00078e020c */
[----:B-1----:R0:W-:Y:S01]  /*4dd0*/  ST.E.128 desc[UR40][R12.64], R32 ;  /* 0x000000200c007985 */ /* 0x0021e2000c101d28 */
[----:B------:R-:W-:Y:S05]  /*4de0*/  BRA `(.L_x_679) ;  /* 0x0000000400107947 */ /* 0x000fea0003800000 */
.L_x_660:
[----:B------:R-:W-:-:S13]  /*4df0*/  ISETP.NE.AND P3, PT, R205, 0x3, PT ;  /* 0x00000003cd00780c */ /* 0x000fda0003f65270 */
[----:B------:R-:W-:Y:S05]  /*4e00*/  @!P3 BRA `(.L_x_697) ;  /* 0x000000000004b947 */ /* 0x000fea0003800000 */
[----:B------:R-:W-:Y:S01]  /*4e10*/  BPT.TRAP 0x1 ;  /* 0x000000040000795c */ /* 0x000fe20000300000 */
.L_x_697:
[----:B------:R-:W-:Y:S01]  /*4e20*/  IMAD R89, R18, 0x8, R19 ;  /* 0x0000000812597824 */ /* 0x000fe200078e0213 */
[----:B------:R-:W-:Y:S01]  /*4e30*/  SHF.L.U32 R101, R203, 0x1f, RZ ;  /* 0x0000001fcb657819 */ /* 0x000fe200000006ff */
[----:B------:R-:W-:Y:S01]  /*4e40*/  BSSY B1, `(.L_x_698) ;  /* 0x0000004000017945 */ /* 0x000fe20003800000 */
[----:B------:R-:W-:Y:S02]  /*4e50*/  SHF.R.S32.HI R98, RZ, 0x1f, R97 ;  /* 0x0000001fff627819 */ /* 0x000fe40000011461 */
[----:B------:R-:W0:Y:S02]  /*4e60*/  SYNCS.PHASECHK.TRANS64.TRYWAIT P2, [R89+URZ+0x22890], R101 ;  /* 0x02289065590075a7 */ /* 0x000e24000804017f */
[----:B0-----:R-:W-:Y:S05]  /*4e70*/  @!P2 BRA `(.L_x_699) ;  /* 0x000001280068a947 */ /* 0x001fea0003800000 */
.L_x_932:
[----:B------:R-:W-:Y:S05]  /*4e80*/  BSYNC B1 ;  /* 0x0000000000017941 */ /* 0x000fea0003800000 */
.L_x_698:
[----:B------:R-:W-:Y:S01]  /*4e90*/  ULDC.64 UR4, c[0x0][0x300] ;  /* 0x0000c00000047ab9 */ /* 0x000fe20000000a00 */
[----:B-----5:R-:W-:Y:S01]  /*4ea0*/  SHF.R.S32.HI R99, RZ, 0x1f, R96 ;  /* 0x0000001fff637819 */ /* 0x020fe20000011460 */
[----:B------:R-:W-:Y:S02]  /*4eb0*/  IMAD R14, R98, UR4, RZ ;  /* 0x00000004620e7c24 */ /* 0x000fe4000f8e02ff */
[----:B------:R-:W-:-:S04]  /*4ec0*/  IMAD.WIDE.U32 R12, R97, UR4, RZ ;  /* 0x00000004610c7c25 */ /* 0x000fc8000f8e00ff */
[----:B------:R-:W-:Y:S01]  /*4ed0*/  IMAD R11, R97, UR5, R14 ;  /* 0x00000005610b7c24 */ /* 0x000fe2000f8e020e */
[----:B------:R-:W-:Y:S01]  /*4ee0*/  ULDC.64 UR4, c[0x0][0x310] ;  /* 0x0000c40000047ab9 */ /* 0x000fe20000000a00 */
[----:B------:R-:W-:Y:S02]  /*4ef0*/  IMAD R100, R28, -0x60, R31 ;  /* 0xffffffa01c647824 */ /* 0x000fe400078e021f */
[----:B------:R-:W-:Y:S01]  /*4f00*/  IMAD R15, R99, UR4, RZ ;  /* 0x00000004630f7c24 */ /* 0x000fe2000f8e02ff */
[----:B------:R-:W-:Y:S02]  /*4f10*/  IADD3 R13, R13, R11, RZ ;  /* 0x0000000b0d0d7210 */ /* 0x000fe40007ffe0ff */
[----:B------:R-:W-:Y:S01]  /*4f20*/  VIMNMX R100, R100, 0x60, PT ;  /* 0x0000006064647848 */ /* 0x000fe20003fe0100 */
[C---:B------:R-:W-:Y:S02]  /*4f30*/  IMAD R15, R96.reuse, UR5, R15 ;  /* 0x00000005600f7c24 */ /* 0x040fe4000f8e020f */
[----:B------:R-:W-:Y:S01]  /*4f40*/  IMAD.WIDE.U32 R12, R96, UR4, R12 ;  /* 0x00000004600c7c25 */ /* 0x000fe2000f8e000c */
[----:B------:R-:W-:-:S03]  /*4f50*/  ULDC.64 UR4, c[0x0][0x308] ;  /* 0x0000c20000047ab9 */ /* 0x000fc60000000a00 */
[----:B------:R-:W-:Y:S02]  /*4f60*/  IMAD R11, R60, UR4, RZ ;  /* 0x000000043c0b7c24 */ /* 0x000fe4000f8e02ff */
[----:B------:R-:W-:Y:S02]  /*4f70*/  IMAD.IADD R13, R13, 0x1, R15 ;  /* 0x000000010d0d7824 */ /* 0x000fe400078e020f */
[C---:B------:R-:W-:Y:S02]  /*4f80*/  IMAD R11, R74.reuse, UR5, R11 ;  /* 0x000000054a0b7c24 */ /* 0x040fe4000f8e020b */
[----:B------:R-:W-:Y:S01]  /*4f90*/  IMAD.WIDE.U32 R12, R74, UR4, R12 ;  /* 0x000000044a0c7c25 */ /* 0x000fe2000f8e000c */
[----:B------:R-:W-:-:S03]  /*4fa0*/  ULDC.64 UR4, c[0x0][0x2e8] ;  /* 0x0000ba0000047ab9 */ /* 0x000fc60000000a00 */
[----:B------:R-:W-:Y:S01]  /*4fb0*/  IMAD.IADD R11, R13, 0x1, R11 ;  /* 0x000000010d0b7824 */ /* 0x000fe200078e020b */
[----:B------:R-:W-:Y:S01]  /*4fc0*/  LEA R36, P2, R12, UR4, 0x1 ;  /* 0x000000040c247c11 */ /* 0x000fe2000f8408ff */
[----:B------:R-:W-:Y:S01]  /*4fd0*/  IMAD.IADD R38, R100, 0x1, -R200 ;  /* 0x0000000164267824 */ /* 0x000fe200078e0ac8 */
[----:B------:R-:W-:Y:S02]  /*4fe0*/  UMOV UR4, 0xffffffff ;  /* 0xffffffff00047882 */ /* 0x000fe40000000000 */
[----:B------:R-:W-:Y:S02]  /*4ff0*/  LEA.HI.X R37, R12, UR5, R11, 0x1, P2 ;  /* 0x000000050c257c11 */ /* 0x000fe400090f0c0b */
[----:B------:R-:W-:Y:S01]  /*5000*/  ISETP.GE.AND P2, PT, R38, 0x1, PT ;  /* 0x000000012600780c */ /* 0x000fe20003f46270 */
[----:B------:R-:W-:-:S12]  /*5010*/  BRA.DIV UR4, `(.L_x_700) ;  /* 0x0000012a04147947 */ /* 0x000fd8000b800000 */
[----:B------:R1:W2:Y:S04]  /*5020*/  SHFL.IDX PT, R33, R37, RZ, 0x1c1f ;  /* 0x001c1fff25217589 */ /* 0x0002a800000e0000 */
[----:B------:R1:W3:Y:S02]  /*5030*/  SHFL.IDX PT, R14, R36, RZ, 0x1c1f ;  /* 0x001c1fff240e7589 */ /* 0x0002e400000e0000 */
.L_x_936:
[----:B------:R-:W-:Y:S04]  /*5040*/  BSSY B1, `(.L_x_701) ;  /* 0x000000d000017945 */ /* 0x000fe80003800000 */
[----:B------:R-:W-:Y:S05]  /*5050*/  @!P2 BRA `(.L_x_702) ;  /* 0x00000000002ca947 */ /* 0x000fea0003800000 */
[----:B------:R-:W-:Y:S02]  /*5060*/  ULDC UR4, c[0x0][0x2f4] ;  /* 0x0000bd0000047ab9 */ /* 0x000fe40000000800 */
[----:B------:R-:W-:-:S13]  /*5070*/  ISETP.GE.AND P2, PT, R16, UR4, PT ;  /* 0x0000000410007c0c */ /* 0x000fda000bf46270 */
[----:B---3--:R-:W-:-:S04]  /*5080*/  @!P2 LEA R34, P4, R16, R14, 0x1 ;  /* 0x0000000e1022a211 */ /* 0x008fc800078808ff */
[----:B--2---:R-:W-:Y:S02]  /*5090*/  @!P2 LEA.HI.X R35, R16, R33, R17, 0x1, P4 ;  /* 0x000000211023a211 */ /* 0x004fe400020f0c11 */
[----:B------:R-:W-:-:S13]  /*50a0*/  ISETP.GE.AND P4, PT, R2, UR4, PT ;  /* 0x0000000402007c0c */ /* 0x000fda000bf86270 */
[C---:B------:R-:W-:Y:S02]  /*50b0*/  @!P4 LEA R32, P5, R2.reuse, R14, 0x1 ;  /* 0x0000000e0220c211 */ /* 0x040fe400078a08ff */
[----:B------:R-:W2:Y:S02]  /*50c0*/  @!P2 LDS.128 R12, [R94] ;  /* 0x000000005e0ca984 */ /* 0x000ea40000000c00 */
[----:B------:R-:W-:Y:S02]  /*50d0*/  @!P4 LEA.HI.X R33, R2, R33, R201, 0x1, P5 ;  /* 0x000000210221c211 */ /* 0x000fe400028f0cc9 */
[----:B--2---:R-:W-:Y:S04]  /*50e0*/  @!P2 ST.E.128 desc[UR40][R34.64], R12 ;  /* 0x0000000c2200a985 */ /* 0x004fe8000c101d28 */
[----:B------:R-:W2:Y:S04]  /*50f0*/  @!P4 LDS.128 R12, [R92] ;  /* 0x000000005c0cc984 */ /* 0x000ea80000000c00 */
[----:B--2---:R4:W-:Y:S02]  /*5100*/  @!P4 ST.E.128 desc[UR40][R32.64], R12 ;  /* 0x0000000c2000c985 */ /* 0x0049e4000c101d28 */
.L_x_702:
[----:B------:R-:W-:Y:S05]  /*5110*/  BSYNC B1 ;  /* 0x0000000000017941 */ /* 0x000fea0003800000 */
.L_x_701:
[----:B------:R-:W-:-:S03]  /*5120*/  UMOV UR4, 0xffffffff ;  /* 0xffffffff00047882 */ /* 0x000fc60000000000 */
[----:B------:R-:W-:Y:S05]  /*5130*/  BRA.DIV UR4, `(.L_x_703) ;  /* 0x0000012a04147947 */ /* 0x000fea000b800000 */
[----:B--2-4-:R2:W4:Y:S04]  /*5140*/  SHFL.IDX PT, R33, R37, 0x1, 0x1c1f ;  /* 0x003c1f0025217f89 */ /* 0x01452800000e0000 */
[----:B---3--:R2:W3:Y:S02]  /*5150*/  SHFL.IDX PT, R14, R36, 0x1, 0x1c1f ;  /* 0x003c1f00240e7f89 */ /* 0x0084e400000e0000 */
.L_x_940:
[----:B------:R-:W-:-:S13]  /*5160*/  ISETP.GE.AND P2, PT, R38, 0x41, PT ;  /* 0x000000412600780c */ /* 0x000fda0003f46270 */
[----:B------:R-:W-:Y:S05]  /*5170*/  @!P2 BRA `(.L_x_679) ;  /* 0x00000000002ca947 */ /* 0x000fea0003800000 */
[----:B------:R-:W-:Y:S02]  /*5180*/  ULDC UR4, c[0x0][0x2f4] ;  /* 0x0000bd0000047ab9 */ /* 0x000fe40000000800 */
[----:B------:R-:W-:-:S13]  /*5190*/  ISETP.GE.AND P2, PT, R16, UR4, PT ;  /* 0x0000000410007c0c */ /* 0x000fda000bf46270 */
[----:B---3--:R-:W-:-:S04]  /*51a0*/  @!P2 LEA R34, P4, R16, R14, 0x1 ;  /* 0x0000000e1022a211 */ /* 0x008fc800078808ff */
[----:B----4-:R-:W-:Y:S02]  /*51b0*/  @!P2 LEA.HI.X R35, R16, R33, R17, 0x1, P4 ;  /* 0x000000211023a211 */ /* 0x010fe400020f0c11 */
[----:B------:R-:W-:-:S13]  /*51c0*/  ISETP.GE.AND P4, PT, R2, UR4, PT ;  /* 0x0000000402007c0c */ /* 0x000fda000bf86270 */
[C---:B------:R-:W-:Y:S02]  /*51d0*/  @!P4 LEA R32, P5, R2.reuse, R14, 0x1 ;  /* 0x0000000e0220c211 */ /* 0x040fe400078a08ff */
[----:B------:R-:W3:Y:S02]  /*51e0*/  @!P2 LDS.128 R12, [R94+0x2000] ;  /* 0x002000005e0ca984 */ /* 0x000ee40000000c00 */
[----:B------:R-:W-:Y:S02]  /*51f0*/  @!P4 LEA.HI.X R33, R2, R33, R201, 0x1, P5 ;  /* 0x000000210221c211 */ /* 0x000fe400028f0cc9 */
[----:B---3--:R-:W-:Y:S04]  /*5200*/  @!P2 ST.E.128 desc[UR40][R34.64], R12 ;  /* 0x0000000c2200a985 */ /* 0x008fe8000c101d28 */
[----:B------:R-:W3:Y:S04]  /*5210*/  @!P4 LDS.128 R12, [R92+0x2000] ;  /* 0x002000005c0cc984 */ /* 0x000ee80000000c00 */
[----:B---3--:R3:W-:Y:S02]  /*5220*/  @!P4 ST.E.128 desc[UR40][R32.64], R12 ;  /* 0x0000000c2000c985 */ /* 0x0087e4000c101d28 */
.L_x_679:
[----:B------:R-:W-:Y:S05]  /*5230*/  BSYNC B0 ;  /* 0x0000000000007941 */ /* 0x000fea0003800000 */
.L_x_659:
[----:B------:R-:W5:Y:S01]  /*5240*/  S2R R11, SR_TID.X ;  /* 0x00000000000b7919 */ /* 0x000f620000002100 */
[----:B------:R-:W-:Y:S01]  /*5250*/  @!PT LDS RZ, [RZ] ;  /* 0x00000000fffff984 */ /* 0x000fe20000000800 */
[----:B------:R-:W-:Y:S01]  /*5260*/  @!PT LDS RZ, [RZ] ;  /* 0x00000000fffff984 */ /* 0x000fe20000000800 */
[----:B------:R-:W-:Y:S01]  /*5270*/  @!PT LDS RZ, [RZ] ;  /* 0x00000000fffff984 */ /* 0x000fe20000000800 */
[----:B------:R-:W-:Y:S01]  /*5280*/  @!PT LDS RZ, [RZ] ;  /* 0x00000000fffff984 */ /* 0x000fe20000000800 */
[----:B------:R2:W-:Y:S06]  /*5290*/  MEMBAR.ALL.CTA ;  /* 0x0000000000007992 */ /* 0x0005ec0000008000 */
[----:B--2---:R-:W2:Y:S01]  /*52a0*/  FENCE.VIEW.ASYNC.S ;  /* 0x00000000000073c6 */ /* 0x004ea20000000000 */
[----:B------:R-:W-:Y:S05]  /*52b0*/  WARPSYNC.ALL ;  /* 0x0000000000007948 */ /* 0x000fea0003800000 */
[----:B------:R-:W-:Y:S01]  /*52c0*/  BSSY B0, `(.L_x_704) ;  /* 0x0000009000007945 */ /* 0x000fe20003800000 */
[----:B-----5:R-:W-:Y:S01]  /*52d0*/  LOP3.LUT R11, R11, 0x7f, RZ, 0xc0, !PT ;  /* 0x0000007f0b0b7812 */ /* 0x020fe200078ec0ff */
[----:B--2---:R2:W-:Y:S03]  /*52e0*/  BAR.SYNC.DEFER_BLOCKING R62, 0x80 ;  /* 0x0002003e0000751d */ /* 0x0045e60000010000 */
[----:B------:R-:W-:-:S13]  /*52f0*/  ISETP.NE.AND P2, PT, R11, RZ, PT ;  /* 0x000000ff0b00720c */ /* 0x000fda0003f45270 */
[----:B------:R-:W-:-:S05]  /*5300*/  @!P2 VIADD R11, R89, 0x228a0 ;  /* 0x000228a0590ba836 */ /* 0x000fca0000000000 */
[----:B------:R-:W-:-:S04]  /*5310*/  @!P2 PRMT R11, RZ, 0x654, R11 ;  /* 0x00000654ff0ba816 */ /* 0x000fc8000000000b */
[----:B------:R2:W-:Y:S01]  /*5320*/  @!P2 SYNCS.ARRIVE.TRANS64.RED.A1T0 RZ, [R11+URZ], RZ ;  /* 0x000000ff0bffa9a7 */ /* 0x0005e2000810043f */
[----:B------:R-:W-:Y:S05]  /*5330*/  @!P3 BRA `(.L_x_705) ;  /* 0x000000000004b947 */ /* 0x000fea0003800000 */
[----:B------:R-:W-:Y:S01]  /*5340*/  BPT.TRAP 0x1 ;  /* 0x000000040000795c */ /* 0x000fe20000300000 */
.L_x_705:
[----:B------:R-:W-:Y:S05]  /*5350*/  BSYNC B0 ;  /* 0x0000000000007941 */ /* 0x000fea0003800000 */
.L_x_704:
[----:B------:R-:W5:Y:S01]  /*5360*/  SYNCS.PHASECHK.TRANS64.TRYWAIT P3, [R89+URZ+0x228b0], R101 ;  /* 0x0228b065590075a7 */ /* 0x000f62000806017f */
[----:B------:R-:W-:Y:S04]  /*5370*/  BSSY B0, `(.L_x_706) ;  /* 0x0000002000007945 */ /* 0x000fe80003800000 */
[----:B-----5:R-:W-:Y:S05]  /*5380*/  @!P3 BRA `(.L_x_707) ;  /* 0x0000012400c8b947 */ /* 0x020fea0003800000 */
.L_x_941:
[----:B------:R-:W-:Y:S05]  /*5390*/  BSYNC B0 ;  /* 0x0000000000007941 */ /* 0x000fea0003800000 */
.L_x_706:
[----:B------:R-:W-:Y:S01]  /*53a0*/  ULDC.64 UR4, c[0x0][0x328] ;  /* 0x0000ca0000047ab9 */ /* 0x000fe20000000a00 */
[----:B------:R-:W-:Y:S01]  /*53b0*/  IMAD.IADD R100, R100, 0x1, -R200 ;  /* 0x0000000164647824 */ /* 0x000fe200078e0ac8 */
[----:B------:R-:W-:Y:S01]  /*53c0*/  BSSY B0, `(.L_x_708) ;  /* 0x0000043000007945 */ /* 0x000fe20003800000 */
[----:B------:R-:W-:Y:S02]  /*53d0*/  IMAD R98, R98, UR4, RZ ;  /* 0x0000000462627c24 */ /* 0x000fe4000f8e02ff */
[----:B0--34-:R-:W-:-:S04]  /*53e0*/  IMAD.WIDE.U32 R12, R97, UR4, RZ ;  /* 0x00000004610c7c25 */ /* 0x019fc8000f8e00ff */
[----:B------:R-:W-:Y:S01]  /*53f0*/  IMAD R97, R97, UR5, R98 ;  /* 0x0000000561617c24 */ /* 0x000fe2000f8e0262 */
[----:B------:R-:W-:Y:S02]  /*5400*/  ULDC.64 UR4, c[0x0][0x338] ;  /* 0x0000ce0000047ab9 */ /* 0x000fe40000000a00 */
[----:B------:R-:W-:Y:S02]  /*5410*/  IMAD R99, R99, UR4, RZ ;  /* 0x0000000463637c24 */ /* 0x000fe4000f8e02ff */
[----:B------:R-:W-:Y:S02]  /*5420*/  IMAD.IADD R13, R13, 0x1, R97 ;  /* 0x000000010d0d7824 */ /* 0x000fe400078e0261 */
[C---:B------:R-:W-:Y:S02]  /*5430*/  IMAD R99, R96.reuse, UR5, R99 ;  /* 0x0000000560637c24 */ /* 0x040fe4000f8e0263 */
[----:B------:R-:W-:Y:S01]  /*5440*/  IMAD.WIDE.U32 R12, R96, UR4, R12 ;  /* 0x00000004600c7c25 */ /* 0x000fe2000f8e000c */
[----:B------:R-:W-:-:S03]  /*5450*/  ULDC.64 UR4, c[0x0][0x330] ;  /* 0x0000cc0000047ab9 */ /* 0x000fc60000000a00 */
[----:B--2---:R-:W-:Y:S01]  /*5460*/  IMAD R11, R60, UR4, RZ ;  /* 0x000000043c0b7c24 */ /* 0x004fe2000f8e02ff */
[----:B------:R-:W-:-:S03]  /*5470*/  IADD3 R13, R13, R99, RZ ;  /* 0x000000630d0d7210 */ /* 0x000fc60007ffe0ff */
[C---:B------:R-:W-:Y:S02]  /*5480*/  IMAD R11, R74.reuse, UR5, R11 ;  /* 0x000000054a0b7c24 */ /* 0x040fe4000f8e020b */
[----:B------:R-:W-:Y:S01]  /*5490*/  IMAD.WIDE.U32 R12, R74, UR4, R12 ;  /* 0x000000044a0c7c25 */ /* 0x000fe2000f8e000c */
[----:B------:R-:W-:-:S03]  /*54a0*/  ULDC.64 UR4, c[0x0][0x318] ;  /* 0x0000c60000047ab9 */ /* 0x000fc60000000a00 */
[----:B------:R-:W-:Y:S01]  /*54b0*/  IMAD.IADD R13, R13, 0x1, R11 ;  /* 0x000000010d0d7824 */ /* 0x000fe200078e020b */
[----:B-1----:R-:W-:Y:S01]  /*54c0*/  LEA R38, P3, R12, UR4, 0x1 ;  /* 0x000000040c267c11 */ /* 0x002fe2000f8608ff */
[----:B------:R-:W-:-:S03]  /*54d0*/  IMAD R11, R18, 0x6000, R68 ;  /* 0x00006000120b7824 */ /* 0x000fc600078e0244 */
[----:B------:R-:W-:Y:S01]  /*54e0*/  LEA.HI.X R39, R12, UR5, R13, 0x1, P3 ;  /* 0x000000050c277c11 */ /* 0x000fe200098f0c0d */
[----:B------:R-:W-:Y:S01]  /*54f0*/  IMAD.IADD R13, R64, 0x1, R11 ;  /* 0x00000001400d7824 */ /* 0x000fe200078e020b */
[----:B------:R-:W-:Y:S01]  /*5500*/  ISETP.GE.AND P3, PT, R100, 0x1, PT ;  /* 0x000000016400780c */ /* 0x000fe20003f66270 */
[----:B------:R0:W1:Y:S01]  /*5510*/  SHFL.IDX PT, R43, R38, RZ, 0x1c1f ;  /* 0x001c1fff262b7589 */ /* 0x00006200000e0000 */
[--C-:B------:R-:W-:Y:S02]  /*5520*/  IMAD R40, R11, 0x2, R24.reuse ;  /* 0x000000020b287824 */ /* 0x100fe400078e0218 */
[----:B------:R-:W-:Y:S01]  /*5530*/  IMAD R42, R13, 0x2, R24 ;  /* 0x000000020d2a7824 */ /* 0x000fe200078e0218 */
[----:B------:R0:W2:Y:S08]  /*5540*/  SHFL.IDX PT, R41, R39, RZ, 0x1c1f ;  /* 0x001c1fff27297589 */ /* 0x0000b000000e0000 */
[----:B0-----:R-:W-:Y:S05]  /*5550*/  @!P3 BRA `(.L_x_709) ;  /* 0x0000000000a4b947 */ /* 0x001fea0003800000 */
[----:B------:R-:W-:Y:S02]  /*5560*/  ISETP.NE.AND P5, PT, R82, RZ, PT ;  /* 0x000000ff5200720c */ /* 0x000fe40003fa5270 */
[----:B------:R-:W-:Y:S02]  /*5570*/  ISETP.NE.AND P4, PT, R83, RZ, PT ;  /* 0x000000ff5300720c */ /* 0x000fe40003f85270 */
[----:B------:R-:W-:-:S09]  /*5580*/  PRMT R11, R3, 0x8880, RZ ;  /* 0x00008880030b7816 */ /* 0x000fd200000000ff */
[----:B------:R-:W0:Y:S01]  /*5590*/  @P5 LDS.128 R12, [R40] ;  /* 0x00000000280c5984 */ /* 0x000e220000000c00 */
[----:B-1----:R-:W-:-:S04]  /*55a0*/  @P5 LEA R36, P3, R16, R43, 0x1 ;  /* 0x0000002b10245211 */ /* 0x002fc800078608ff */
[----:B--2---:R-:W-:Y:S02]  /*55b0*/  @P5 LEA.HI.X R37, R16, R41, R17, 0x1, P3 ;  /* 0x0000002910255211 */ /* 0x004fe400018f0c11 */
[----:B------:R-:W-:-:S04]  /*55c0*/  @P4 LEA R34, P3, R2, R43, 0x1 ;  /* 0x0000002b02224211 */ /* 0x000fc800078608ff */
[----:B------:R-:W-:Y:S02]  /*55d0*/  @P4 LEA.HI.X R35, R2, R41, R201, 0x1, P3 ;  /* 0x0000002902234211 */ /* 0x000fe400018f0cc9 */
[----:B------:R-:W-:-:S13]  /*55e0*/  ISETP.NE.AND P3, PT, R84, RZ, PT ;  /* 0x000000ff5400720c */ /* 0x000fda0003f65270 */
[----:B------:R-:W-:-:S04]  /*55f0*/  @P3 LEA R32, P6, R209, R43, 0x1 ;  /* 0x0000002bd1203211 */ /* 0x000fc800078c08ff */
[----:B------:R-:W-:Y:S01]  /*5600*/  @P3 LEA.HI.X R33, R209, R41, R222, 0x1, P6 ;  /* 0x00000029d1213211 */ /* 0x000fe200030f0cde */
[----:B0-----:R0:W-:Y:S01]  /*5610*/  @P5 ST.E.128 desc[UR40][R36.64], R12 ;  /* 0x0000000c24005985 */ /* 0x0011e2000c101d28 */
[----:B------:R-:W-:-:S03]  /*5620*/  ISETP.NE.AND P5, PT, R85, RZ, PT ;  /* 0x000000ff5500720c */ /* 0x000fc60003fa5270 */
[----:B------:R-:W1:Y:S10]  /*5630*/  @P4 LDS.128 R12, [R42] ;  /* 0x000000002a0c4984 */ /* 0x000e740000000c00 */
[----:B0-----:R-:W-:-:S04]  /*5640*/  @P5 LEA R36, P6, R208, R43, 0x1 ;  /* 0x0000002bd0245211 */ /* 0x001fc800078c08ff */
[----:B------:R-:W-:Y:S01]  /*5650*/  @P5 LEA.HI.X R37, R208, R41, R221, 0x1, P6 ;  /* 0x00000029d0255211 */ /* 0x000fe200030f0cdd */
[----:B-1----:R0:W-:Y:S01]  /*5660*/  @P4 ST.E.128 desc[UR40][R34.64], R12 ;  /* 0x0000000c22004985 */ /* 0x0021e2000c101d28 */
[----:B------:R-:W-:-:S03]  /*5670*/  ISETP.NE.AND P4, PT, R86, RZ, PT ;  /* 0x000000ff5600720c */ /* 0x000fc60003f85270 */
[----:B------:R-:W1:Y:S10]  /*5680*/  @P3 LDS.128 R12, [R40+0x3000] ;  /* 0x00300000280c3984 */ /* 0x000e740000000c00 */
        /* <DEDUP_REMOVED lines=13> */
[----:B------:R-:W-:-:S03]  /*5760*/  ISETP.GT.AND P4, PT, R11, -0x1, PT ;  /* 0xffffffff0b00780c */ /* 0x000fc60003f84270 */
[----:B------:R-:W1:Y:S10]  /*5770*/  @P3 LDS.128 R12, [R42+0x6000] ;  /* 0x006000002a0c3984 */ /* 0x000e740000000c00 */
[----:B0-----:R-:W-:-:S04]  /*5780*/  @!P4 LEA R34, P6, R210, R43, 0x1 ;  /* 0x0000002bd222c211 */ /* 0x001fc800078c08ff */
[----:B------:R-:W-:Y:S01]  /*5790*/  @!P4 LEA.HI.X R35, R210, R41, R217, 0x1, P6 ;  /* 0x00000029d223c211 */ /* 0x000fe200030f0cd9 */
[----:B-1----:R-:W-:Y:S04]  /*57a0*/  @P3 ST.E.128 desc[UR40][R32.64], R12 ;  /* 0x0000000c20003985 */ /* 0x002fe8000c101d28 */
[----:B------:R-:W0:Y:S04]  /*57b0*/  @P5 LDS.128 R12, [R40+0x9000] ;  /* 0x00900000280c5984 */ /* 0x000e280000000c00 */
[----:B0-----:R-:W-:Y:S04]  /*57c0*/  @P5 ST.E.128 desc[UR40][R36.64], R12 ;  /* 0x0000000c24005985 */ /* 0x001fe8000c101d28 */
[----:B------:R-:W0:Y:S04]  /*57d0*/  @!P4 LDS.128 R12, [R42+0x9000] ;  /* 0x009000002a0cc984 */ /* 0x000e280000000c00 */
[----:B0-----:R0:W-:Y:S02]  /*57e0*/  @!P4 ST.E.128 desc[UR40][R34.64], R12 ;  /* 0x0000000c2200c985 */ /* 0x0011e4000c101d28 */
.L_x_709:
[----:B------:R-:W-:Y:S05]  /*57f0*/  BSYNC B0 ;  /* 0x0000000000007941 */ /* 0x000fea0003800000 */
.L_x_708:
[----:B------:R-:W-:Y:S01]  /*5800*/  ISETP.GE.AND P3, PT, R100, 0x41, PT ;  /* 0x000000416400780c */ /* 0x000fe20003f66270 */
[----:B------:R-:W3:Y:S01]  /*5810*/  SHFL.IDX PT, R39, R39, 0x1, 0x1c1f ;  /* 0x003c1f0027277f89 */ /* 0x000ee200000e0000 */
[----:B------:R-:W-:Y:S03]  /*5820*/  BSSY B0, `(.L_x_710) ;  /* 0x000002c000007945 */ /* 0x000fe60003800000 */
[----:B------:R4:W0:Y:S08]  /*5830*/  SHFL.IDX PT, R11, R38, 0x1, 0x1c1f ;  /* 0x003c1f00260b7f89 */ /* 0x00083000000e0000 */
[----:B----4-:R-:W-:Y:S05]  /*5840*/  @!P3 BRA `(.L_x_711) ;  /* 0x0000000000a4b947 */ /* 0x010fea0003800000 */
[----:B------:R-:W-:Y:S02]  /*5850*/  ISETP.NE.AND P5, PT, R82, RZ, PT ;  /* 0x000000ff5200720c */ /* 0x000fe40003fa5270 */
[----:B------:R-:W-:Y:S02]  /*5860*/  ISETP.NE.AND P4, PT, R83, RZ, PT ;  /* 0x000000ff5300720c */ /* 0x000fe40003f85270 */
[----:B------:R-:W-:-:S09]  /*5870*/  PRMT R38, R3, 0x8880, RZ ;  /* 0x0000888003267816 */ /* 0x000fd200000000ff */
[----:B0-----:R-:W0:Y:S01]  /*5880*/  @P5 LDS.128 R12, [R40+0x2000] ;  /* 0x00200000280c5984 */ /* 0x001e220000000c00 */
[----:B------:R-:W-:-:S04]  /*5890*/  @P5 LEA R36, P3, R16, R11, 0x1 ;  /* 0x0000000b10245211 */ /* 0x000fc800078608ff */
[----:B---3--:R-:W-:Y:S02]  /*58a0*/  @P5 LEA.HI.X R37, R16, R39, R17, 0x1, P3 ;  /* 0x0000002710255211 */ /* 0x008fe400018f0c11 */
[----:B------:R-:W-:-:S04]  /*58b0*/  @P4 LEA R34, P3, R2, R11, 0x1 ;  /* 0x0000000b02224211 */ /* 0x000fc800078608ff */
[----:B------:R-:W-:Y:S02]  /*58c0*/  @P4 LEA.HI.X R35, R2, R39, R201, 0x1, P3 ;  /* 0x0000002702234211 */ /* 0x000fe400018f0cc9 */
[----:B------:R-:W-:-:S13]  /*58d0*/  ISETP.NE.AND P3, PT, R84, RZ, PT ;  /* 0x000000ff5400720c */ /* 0x000fda0003f65270 */
[----:B------:R-:W-:-:S04]  /*58e0*/  @P3 LEA R32, P6, R209, R11, 0x1 ;  /* 0x0000000bd1203211 */ /* 0x000fc800078c08ff */
[----:B------:R-:W-:Y:S01]  /*58f0*/  @P3 LEA.HI.X R33, R209, R39, R222, 0x1, P6 ;  /* 0x00000027d1213211 */ /* 0x000fe200030f0cde */
[----:B0-----:R0:W-:Y:S01]  /*5900*/  @P5 ST.E.128 desc[UR40][R36.64], R12 ;  /* 0x0000000c24005985 */ /* 0x0011e2000c101d28 */
[----:B------:R-:W-:-:S03]  /*5910*/  ISETP.NE.AND P5, PT, R85, RZ, PT ;  /* 0x000000ff5500720c */ /* 0x000fc60003fa5270 */
[----:B------:R-:W3:Y:S10]  /*5920*/  @P4 LDS.128 R12, [R42+0x2000] ;  /* 0x002000002a0c4984 */ /* 0x000ef40000000c00 */
[----:B0-----:R-:W-:-:S04]  /*5930*/  @P5 LEA R36, P6, R208, R11, 0x1 ;  /* 0x0000000bd0245211 */ /* 0x001fc800078c08ff */
[----:B------:R-:W-:Y:S01]  /*5940*/  @P5 LEA.HI.X R37, R208, R39, R221, 0x1, P6 ;  /* 0x00000027d0255211 */ /* 0x000fe200030f0cdd */
[----:B---3--:R0:W-:Y:S01]  /*5950*/  @P4 ST.E.128 desc[UR40][R34.64], R12 ;  /* 0x0000000c22004985 */ /* 0x0081e2000c101d28 */
        /* <DEDUP_REMOVED lines=15> */
[----:B------:R-:W-:-:S03]  /*5a50*/  ISETP.GT.AND P4, PT, R38, -0x1, PT ;  /* 0xffffffff2600780c */ /* 0x000fc60003f84270 */
[----:B------:R-:W3:Y:S10]  /*5a60*/  @P3 LDS.128 R12, [R42+0x8000] ;  /* 0x008000002a0c3984 */ /* 0x000ef40000000c00 */
[----:B0-----:R-:W-:-:S04]  /*5a70*/  @!P4 LEA R34, P6, R210, R11, 0x1 ;  /* 0x0000000bd222c211 */ /* 0x001fc800078c08ff */
[----:B------:R-:W-:Y:S01]  /*5a80*/  @!P4 LEA.HI.X R35, R210, R39, R217, 0x1, P6 ;  /* 0x00000027d223c211 */ /* 0x000fe200030f0cd9 */
[----:B---3--:R-:W-:Y:S04]  /*5a90*/  @P3 ST.E.128 desc[UR40][R32.64], R12 ;  /* 0x0000000c20003985 */ /* 0x008fe8000c101d28 */
[----:B------:R-:W0:Y:S04]  /*5aa0*/  @P5 LDS.128 R12, [R40+0xb000] ;  /* 0x00b00000280c5984 */ /* 0x000e280000000c00 */
[----:B0-----:R-:W-:Y:S04]  /*5ab0*/  @P5 ST.E.128 desc[UR40][R36.64], R12 ;  /* 0x0000000c24005985 */ /* 0x001fe8000c101d28 */
[----:B------:R-:W0:Y:S04]  /*5ac0*/  @!P4 LDS.128 R12, [R42+0xb000] ;  /* 0x00b000002a0cc984 */ /* 0x000e280000000c00 */
[----:B0-----:R4:W-:Y:S02]  /*5ad0*/  @!P4 ST.E.128 desc[UR40][R34.64], R12 ;  /* 0x0000000c2200c985 */ /* 0x0019e4000c101d28 */
.L_x_711:
[----:B------:R-:W-:Y:S05]  /*5ae0*/  BSYNC B0 ;  /* 0x0000000000007941 */ /* 0x000fea0003800000 */
.L_x_710:
[----:B------:R-:W-:Y:S01]  /*5af0*/  @!PT LDS RZ, [RZ] ;  /* 0x00000000fffff984 */ /* 0x000fe20000000800 */
[----:B------:R-:W-:Y:S01]  /*5b00*/  @!PT LDS RZ, [RZ] ;  /* 0x00000000fffff984 */ /* 0x000fe20000000800 */
[----:B------:R-:W-:Y:S01]  /*5b10*/  @!PT LDS RZ, [RZ] ;  /* 0x00000000fffff984 */ /* 0x000fe20000000800 */
[----:B------:R-:W-:Y:S01]  /*5b20*/  @!PT LDS RZ, [RZ] ;  /* 0x00000000fffff984 */ /* 0x000fe20000000800 */
[----:B------:R5:W-:Y:S06]  /*5b30*/  MEMBAR.ALL.CTA ;  /* 0x0000000000007992 */ /* 0x000bec0000008000 */
[----:B-----5:R-:W5:Y:S01]  /*5b40*/  FENCE.VIEW.ASYNC.S ;  /* 0x00000000000073c6 */ /* 0x020f620000000000 */
[----:B------:R-:W-:Y:S01]  /*5b50*/  @!P2 IADD3 R89, R89, 0x228c0, RZ ;  /* 0x000228c05959a810 */ /* 0x000fe20007ffe0ff */
[----:B------:R-:W-:Y:S01]  /*5b60*/  VIADD R18, R18, 0x1 ;  /* 0x0000000112127836 */ /* 0x000fe20000000000 */
[----:B-----5:R0:W-:Y:S01]  /*5b70*/  BAR.SYNC.DEFER_BLOCKING R62, 0x80 ;  /* 0x0002003e0000751d */ /* 0x0201e20000010000 */
[----:B------:R-:W-:-:S02]  /*5b80*/  ISETP.NE.AND P3, PT, R91, RZ, PT ;  /* 0x000000ff5b00720c */ /* 0x000fc40003f65270 */
[----:B------:R-:W-:-:S04]  /*5b90*/  @!P2 PRMT R89, RZ, 0x654, R89 ;  /* 0x00000654ff59a816 */ /* 0x000fc80000000059 */
[----:B------:R1:W-:Y:S01]  /*5ba0*/  @!P2 SYNCS.ARRIVE.TRANS64.RED.A1T0 RZ, [R89+URZ], RZ ;  /* 0x000000ff59ffa9a7 */ /* 0x0003e2000810043f */
[----:B------:R-:W-:-:S04]  /*5bb0*/  ISETP.NE.AND P2, PT, R18, 0x2, PT ;  /* 0x000000021200780c */ /* 0x000fc80003f45270 */
[----:B0---4-:R-:W-:Y:S02]  /*5bc0*/  SEL R12, RZ, 0x1, P2 ;  /* 0x00000001ff0c7807 */ /* 0x011fe40001000000 */
[----:B------:R-:W-:Y:S02]  /*5bd0*/  SEL R18, R18, RZ, P2 ;  /* 0x000000ff12127207 */ /* 0x000fe40001000000 */
[----:B------:R-:W-:Y:S01]  /*5be0*/  LOP3.LUT R203, R203, R12, RZ, 0x3c, !PT ;  /* 0x0000000ccbcb7212 */ /* 0x000fe200078e3cff */
[----:B-1----:R-:W-:Y:S06]  /*5bf0*/  @P3 BRA `(.L_x_712) ;  /* 0xffffffc400a03947 */ /* 0x002fec000383ffff */
[----:B------:R-:W0:Y:S01]  /*5c00*/  S2R R11, SR_TID.X ;  /* 0x00000000000b7919 */ /* 0x000e220000002100 */
[----:B------:R-:W-:Y:S02]  /*5c10*/  PLOP3.LUT P0, PT, PT, PT, PT, 0x8, 0x0 ;  /* 0x000000000000781c */ /* 0x000fe40003f0e170 */
[----:B0-----:R-:W-:-:S04]  /*5c20*/  SHF.R.U32.HI R11, RZ, 0x7, R11 ;  /* 0x00000007ff0b7819 */ /* 0x001fc8000001160b */
[----:B------:R-:W-:-:S13]  /*5c30*/  ISETP.NE.AND P3, PT, R11, 0x1, PT ;  /* 0x000000010b00780c */ /* 0x000fda0003f65270 */
[----:B------:R-:W-:Y:S06]  /*5c40*/  @!P3 BAR.ARV 0x9, 0x100 ;  /* 0x024400000000bb1d */ /* 0x000fec0000002000 */
.L_x_654:
[----:B------:R-:W-:Y:S02]  /*5c50*/  ISETP.GE.AND P2, PT, R176, 0x1, PT ;  /* 0x00000001b000780c */ /* 0x000fe40003f46270 */
[----:B------:R-:W-:Y:S02]  /*5c60*/  CS2R R32, SRZ ;  /* 0x0000000000207805 */ /* 0x000fe4000001ff00 */
[----:B------:R-:W-:Y:S02]  /*5c70*/  PLOP3.LUT P1, PT, PT, PT, PT, 0x80, 0x0 ;  /* 0x000000000000781c */ /* 0x000fe40003f2f070 */
[----:B------:R-:W-:Y:S01]  /*5c80*/  CS2R R36, SRZ ;  /* 0x0000000000247805 */ /* 0x000fe2000001ff00 */
[----:B------:R-:W-:Y:S01]  /*5c90*/  IMAD.MOV.U32 R0, RZ, RZ, RZ ;  /* 0x000000ffff007224 */ /* 0x000fe200078e00ff */
[----:B------:R-:W-:Y:S01]  /*5ca0*/  CS2R R148, SRZ ;  /* 0x0000000000947805 */ /* 0x000fe2000001ff00 */
[----:B------:R-:W-:Y:S01]  /*5cb0*/  IMAD.MOV.U32 R150, RZ, RZ, RZ ;  /* 0x000000ffff967224 */ /* 0x000fe200078e00ff */
        /* <DEDUP_REMOVED lines=9> */
[----:B------:R-:W-:Y:S01]  /*5d50*/  CS2R R152, SRZ ;  /* 0x0000000000987805 */ /* 0x000fe2000001ff00 */
[----:B------:R-:W-:Y:S01]  /*5d60*/  IMAD.MOV.U32 R174, RZ, RZ, RZ ;  /* 0x000000ffffae7224 */ /* 0x000fe200078e00ff */
        /* <DEDUP_REMOVED lines=23> */
[----:B---3--:R-:W-:Y:S02]  /*5ee0*/  CS2R R38, SRZ ;  /* 0x0000000000267805 */ /* 0x008fe4000001ff00 */
[----:B------:R-:W-:Y:S02]  /*5ef0*/  CS2R R94, SRZ ;  /* 0x00000000005e7805 */ /* 0x000fe4000001ff00 */
[----:B------:R-:W-:Y:S02]  /*5f00*/  CS2R R164, SRZ ;  /* 0x0000000000a47805 */ /* 0x000fe4000001ff00 */
[----:B------:R-:W-:-:S02]  /*5f10*/  CS2R R90, SRZ ;  /* 0x00000000005a7805 */ /* 0x000fc4000001ff00 */
[----:B------:R-:W-:Y:S02]  /*5f20*/  CS2R R30, SRZ ;  /* 0x00000000001e7805 */ /* 0x000fe4000001ff00 */
[----:B------:R-:W-:Y:S02]  /*5f30*/  CS2R R162, SRZ ;  /* 0x0000000000a27805 */ /* 0x000fe4000001ff00 */
[----:B------:R-:W-:Y:S02]  /*5f40*/  CS2R R82, SRZ ;  /* 0x0000000000527805 */ /* 0x000fe4000001ff00 */
[----:B------:R-:W-:Y:S02]  /*5f50*/  CS2R R78, SRZ ;  /* 0x00000000004e7805 */ /* 0x000fe4000001ff00 */
[----:B------:R-:W-:Y:S01]  /*5f60*/  CS2R R160, SRZ ;  /* 0x0000000000a07805 */ /* 0x000fe2000001ff00 */
[----:B------:R-:W-:Y:S01]  /*5f70*/  IMAD.MOV.U32 R20, RZ, RZ, RZ ;  /* 0x000000ffff147224 */ /* 0x000fe200078e00ff */
[----:B------:R-:W-:-:S02]  /*5f80*/  MOV R3, RZ ;  /* 0x000000ff00037202 */ /* 0x000fc40000000f00 */
        /* <DEDUP_REMOVED lines=12> */
[----:B------:R-:W-:-:S02]  /*6050*/  CS2R R8, SRZ ;  /* 0x0000000000087805 */ /* 0x000fc4000001ff00 */
[----:B--2---:R-:W-:Y:S02]  /*6060*/  CS2R R40, SRZ ;  /* 0x0000000000287805 */ /* 0x004fe4000001ff00 */
[----:B------:R-:W-:Y:S02]  /*6070*/  CS2R R6, SRZ ;  /* 0x0000000000067805 */ /* 0x000fe4000001ff00 */
[----:B------:R-:W-:Y:S02]  /*6080*/  CS2R R4, SRZ ;  /* 0x0000000000047805 */ /* 0x000fe4000001ff00 */
[----:B------:R-:W-:Y:S01]  /*6090*/  CS2R R28, SRZ ;  /* 0x00000000001c7805 */ /* 0x000fe2000001ff00 */
[----:B------:R-:W-:Y:S06]  /*60a0*/  @P0 BRA `(.L_x_713) ;  /* 0x00000000000c0947 */ /* 0x000fec0003800000 */
[----:B------:R-:W0:Y:S01]  /*60b0*/  FENCE.VIEW.ASYNC.G ;  /* 0x00000000000073c6 */ /* 0x000e220000000100 */
[----:B------:R-:W-:Y:S05]  /*60c0*/  WARPSYNC.ALL ;  /* 0x0000000000007948 */ /* 0x000fea0003800000 */
[----:B0-----:R-:W-:Y:S06]  /*60d0*/  BAR.ARV 0xc, 0x180 ;  /* 0x0306000000007b1d */ /* 0x001fec0000002000 */
.L_x_713:
[----:B------:R-:W-:Y:S01]  /*60e0*/  CS2R R24, SRZ ;  /* 0x0000000000187805 */ /* 0x000fe2000001ff00 */
[----:B------:R-:W-:Y:S06]  /*60f0*/  @!P2 BRA `(.L_x_714) ;  /* 0x00000078001ca947 */ /* 0x000fec0003800000 */
[----:B------:R-:W-:-:S03]  /*6100*/  UMOV UR4, 0xffffffff ;  /* 0xffffffff00047882 */ /* 0x000fc60000000000 */
[----:B------:R-:W-:Y:S05]  /*6110*/  BRA.DIV UR4, `(.L_x_715) ;  /* 0x0000011a04787947 */ /* 0x000fea000b800000 */
[----:B------:R-:W0:Y:S02]  /*6120*/  S2R R3, SR_TID.X ;  /* 0x0000000000037919 */ /* 0x000e240000002100 */
[----:B0-----:R-:W-:-:S05]  /*6130*/  VIADD R3, R3, 0xffffff80 ;  /* 0xffffff8003037836 */ /* 0x001fca0000000000 */
[----:B------:R-:W-:-:S04]  /*6140*/  SHF.R.S32.HI R0, RZ, 0x1f, R3 ;  /* 0x0000001fff007819 */ /* 0x000fc80000011403 */
[----:B------:R-:W-:-:S04]  /*6150*/  LEA.HI R0, R0, R3, RZ, 0x7 ;  /* 0x0000000300007211 */ /* 0x000fc800078f38ff */
[----:B------:R-:W-:-:S05]  /*6160*/  SHF.R.S32.HI R0, RZ, 0x7, R0 ;  /* 0x00000007ff007819 */ /* 0x000fca0000011400 */
[----:B------:R0:W1:Y:S02]  /*6170*/  SHFL.IDX PT, R14, R0, RZ, 0x1f ;  /* 0x00001fff000e7589 */ /* 0x00006400000e0000 */
.L_x_944:
[----:B01----:R-:W-:Y:S01]  /*6180*/  LEA.HI R0, R14, R14, RZ, 0x1 ;  /* 0x0000000e0e007211 */ /* 0x003fe200078f08ff */
[----:B------:R-:W-:Y:S01]  /*6190*/  VIADD R24, R19, 0x18400 ;  /* 0x0001840013187836 */ /* 0x000fe20000000000 */
[----:B------:R-:W-:Y:S02]  /*61a0*/  BSSY B6, `(.L_x_716) ;  /* 0x0000018000067945 */ /* 0x000fe40003800000 */
[----:B------:R-:W-:Y:S02]  /*61b0*/  LOP3.LUT R3, R0, 0x1e, RZ, 0xc0, !PT ;  /* 0x0000001e00037812 */ /* 0x000fe400078ec0ff */
[----:B------:R-:W-:-:S03]  /*61c0*/  LOP3.LUT P0, RZ, R24, 0x1bf, RZ, 0xc0, !PT ;  /* 0x000001bf18ff7812 */ /* 0x000fc6000780c0ff */
[----:B------:R-:W-:-:S04]  /*61d0*/  IMAD.IADD R3, R14, 0x1, -R3 ;  /* 0x000000010e037824 */ /* 0x000fc800078e0a03 */
[----:B------:R-:W-:-:S05]  /*61e0*/  IMAD R3, R3, 0x2000, R24 ;  /* 0x0000200003037824 */ /* 0x000fca00078e0218 */
[----:B------:R-:W-:-:S04]  /*61f0*/  SHF.R.U32.HI R3, RZ, 0x4, R3 ;  /* 0x00000004ff037819 */ /* 0x000fc80000011603 */
[----:B------:R-:W-:Y:S01]  /*6200*/  LOP3.LUT R29, R3, 0x3fff, RZ, 0xc0, !PT ;  /* 0x00003fff031d7812 */ /* 0x000fe200078ec0ff */
[----:B------:R-:W-:Y:S06]  /*6210*/  @!P0 BRA `(.L_x_717) ;  /* 0x0000000000408947 */ /* 0x000fec0003800000 */
[----:B------:R-:W-:Y:S01]  /*6220*/  MOV R0, 0x0 ;  /* 0x0000000000007802 */ /* 0x000fe20000000f00 */
[----:B------:R-:W-:Y:S01]  /*6230*/  ULDC.64 UR4, c[0x4][0x98] ;  /* 0x0100260000047ab9 */ /* 0x000fe20000000a00 */
[----:B------:R-:W-:Y:S01]  /*6240*/  ULDC.64 UR6, c[0x4][0xa0] ;  /* 0x0100280000067ab9 */ /* 0x000fe20000000a00 */
[----:B------:R-:W-:Y:S01]  /*6250*/  MOV R4, UR4 ;  /* 0x0000000400047c02 */ /* 0x000fe20008000f00 */
        /* <DEDUP_REMOVED lines=12> */
.L_x_717:
[----:B------:R-:W-:Y:S05]  /*6320*/  BSYNC B6 ;  /* 0x0000000000067941 */ /* 0x000fea0003800000 */
.L_x_716:
[----:B------:R-:W-:Y:S02]  /*6330*/  ULDC UR4, c[0x0][0x3f4] ;  /* 0x0000fd0000047ab9 */ /* 0x000fe40000000800 */
[----:B------:R-:W-:-:S13]  /*6340*/  ISETP.LT.AND P0, PT, RZ, UR4, PT ;  /* 0x00000004ff007c0c */ /* 0x000fda000bf01270 */
[----:B------:R-:W-:Y:S05]  /*6350*/  @P0 BRA `(.L_x_718) ;  /* 0x0000000000400947 */ /* 0x000fea0003800000 */
[----:B------:R-:W2:Y:S02]  /*6360*/  LDL R20, [R1+0x30] ;  /* 0x0000300001147983 */ /* 0x000ea40000100800 */
[----:B--2---:R-:W-:-:S04]  /*6370*/  LEA.HI R0, R20, R20, RZ, 0x1 ;  /* 0x0000001414007211 */ /* 0x004fc800078f08ff */
[----:B------:R-:W-:-:S05]  /*6380*/  LOP3.LUT R0, R0, 0xfffffffe, RZ, 0xc0, !PT ;  /* 0xfffffffe00007812 */ /* 0x000fca00078ec0ff */
[----:B------:R-:W-:-:S05]  /*6390*/  IMAD.IADD R0, R20, 0x1, -R0 ;  /* 0x0000000114007824 */ /* 0x000fca00078e0a00 */
[----:B------:R-:W-:-:S04]  /*63a0*/  SHF.L.U32 R0, R0, 0x1f, RZ ;  /* 0x0000001f00007819 */ /* 0x000fc800000006ff */
[----:B------:R0:W1:Y:S03]  /*63b0*/  SYNCS.PHASECHK.TRANS64.TRYWAIT P0, [R19+URZ+0x22800], R0 ;  /* 0x02280000130075a7 */ /* 0x000066000800017f */
[----:B-1----:R-:W-:Y:S05]  /*63c0*/  @!P0 NANOSLEEP.SYNCS 0x989680 ;  /* 0x009896800000895d */ /* 0x002fea0003900000 */
[----:B------:R-:W1:Y:S01]  /*63d0*/  @!P0 SYNCS.PHASECHK.TRANS64 P0, [R19+URZ+0x22800], R0 ;  /* 0x02280000130085a7 */ /* 0x000e62000800007f */
[----:B------:R-:W-:Y:S04]  /*63e0*/  BSSY B0, `(.L_x_719) ;  /* 0x0000006000007945 */ /* 0x000fe80003800000 */
[----:B-1----:R-:W-:Y:S05]  /*63f0*/  @P0 BRA `(.L_x_720) ;  /* 0x0000000000100947 */ /* 0x002fea0003800000 */
.L_x_721:
[----:B-1----:R1:W2:Y:S02]  /*6400*/  SYNCS.PHASECHK.TRANS64.TRYWAIT P0, [R19+URZ+0x22800], R0 ;  /* 0x02280000130075a7 */ /* 0x0022a4000800017f */
[----:B--2---:R-:W-:Y:S05]  /*6410*/  @!P0 NANOSLEEP.SYNCS 0x989680 ;  /* 0x009896800000895d */ /* 0x004fea0003900000 */
[----:B------:R-:W2:Y:S02]  /*6420*/  @!P0 SYNCS.PHASECHK.TRANS64 P0, [R19+URZ+0x22800], R0 ;  /* 0x02280000130085a7 */ /* 0x000ea4000800007f */
[----:B--2---:R-:W-:Y:S05]  /*6430*/  @!P0 BRA `(.L_x_721) ;  /* 0xfffffffc00f08947 */ /* 0x004fea000383ffff */
.L_x_720:
[----:B------:R-:W-:Y:S05]  /*6440*/  BSYNC B0 ;  /* 0x0000000000007941 */ /* 0x000fea0003800000 */
.L_x_719:
[----:B------:R-:W-:Y:S05]  /*6450*/  BRA `(.L_x_722) ;  /* 0x0000002000cc7947 */ /* 0x000fea0003800000 */
.L_x_718:
[----:B-----5:R-:W-:Y:S01]  /*6460*/  SHF.R.S32.HI R0, RZ, 0x1f, R26 ;  /* 0x0000001fff007819 */ /* 0x020fe2000001141a */
[----:B------:R-:W-:Y:S01]  /*6470*/  ULDC.64 UR4, c[0x0][0x3f8] ;  /* 0x0000fe0000047ab9 */ /* 0x000fe20000000a00 */
[----:B------:R-:W-:Y:S01]  /*6480*/  ULDC.64 UR6, c[0x0][0x408] ;  /* 0x0001020000067ab9 */ /* 0x000fe20000000a00 */
[----:B------:R-:W-:Y:S01]  /*6490*/  LOP3.LUT P0, RZ, R24, 0x3ff, RZ, 0xc0, !PT ;  /* 0x000003ff18ff7812 */ /* 0x000fe2000780c0ff */
[----:B------:R-:W-:Y:S01]  /*64a0*/  IMAD.WIDE.U32 R4, R26, UR4, RZ ;  /* 0x000000041a047c25 */ /* 0x000fe2000f8e00ff */
[----:B------:R-:W-:Y:S03]  /*64b0*/  BSSY B6, `(.L_x_723) ;  /* 0x000001f000067945 */ /* 0x000fe60003800000 */
[C---:B------:R-:W-:Y:S02]  /*64c0*/  IMAD R3, R0.reuse, UR4, RZ ;  /* 0x0000000400037c24 */ /* 0x040fe4000f8e02ff */
[----:B------:R-:W-:-:S02]  /*64d0*/  IMAD R9, R0, UR6, RZ ;  /* 0x0000000600097c24 */ /* 0x000fc4000f8e02ff */
[C---:B------:R-:W-:Y:S01]  /*64e0*/  IMAD R3, R26.reuse, UR5, R3 ;  /* 0x000000051a037c24 */ /* 0x040fe2000f8e0203 */
[----:B------:R-:W-:Y:S01]  /*64f0*/  ULDC.64 UR4, c[0x0][0x3e8] ;  /* 0x0000fa0000047ab9 */ /* 0x000fe20000000a00 */
[----:B------:R-:W-:Y:S01]  /*6500*/  IMAD.WIDE.U32 R6, R26, UR6, RZ ;  /* 0x000000061a067c25 */ /* 0x000fe2000f8e00ff */
[----:B------:R-:W-:-:S03]  /*6510*/  LEA R24, P1, R4, UR4, 0x1 ;  /* 0x0000000404187c11 */ /* 0x000fc6000f8208ff */
[----:B------:R-:W-:Y:S01]  /*6520*/  IMAD R9, R26, UR7, R9 ;  /* 0x000000071a097c24 */ /* 0x000fe2000f8e0209 */
[----:B------:R-:W-:Y:S01]  /*6530*/  ULDC.64 UR6, c[0x0][0x400] ;  /* 0x0001000000067ab9 */ /* 0x000fe20000000a00 */
[----:B------:R-:W-:Y:S01]  /*6540*/  IMAD.IADD R25, R3, 0x1, R5 ;  /* 0x0000000103197824 */ /* 0x000fe200078e0205 */
[----:B------:R-:W-:Y:S01]  /*6550*/  LEA R26, P2, R6, UR6, 0x1 ;  /* 0x00000006061a7c11 */ /* 0x000fe2000f8408ff */
[----:B------:R-:W-:-:S03]  /*6560*/  IMAD.IADD R3, R9, 0x1, R7 ;  /* 0x0000000109037824 */ /* 0x000fc600078e0207 */
[----:B------:R-:W-:Y:S02]  /*6570*/  LEA.HI.X R25, R4, UR5, R25, 0x1, P1 ;  /* 0x0000000504197c11 */ /* 0x000fe400088f0c19 */
[----:B------:R-:W-:Y:S01]  /*6580*/  LEA.HI.X R28, R6, UR7, R3, 0x1, P2 ;  /* 0x00000007061c7c11 */ /* 0x000fe200090f0c03 */
        /* <DEDUP_REMOVED lines=17> */
.L_x_724:
[----:B------:R-:W-:Y:S05]  /*66a0*/  BSYNC B6 ;  /* 0x0000000000067941 */ /* 0x000fea0003800000 */
.L_x_723:
[----:B------:R-:W-:Y:S01]  /*66b0*/  ULDC.U8 UR4, c[0x0][0x410] ;  /* 0x0001040000047ab9 */ /* 0x000fe20000000000 */
[----:B------:R-:W-:Y:S01]  /*66c0*/  BSSY B0, `(.L_x_725) ;  /* 0x0000204000007945 */ /* 0x000fe20003800000 */
[----:B------:R-:W-:Y:S01]  /*66d0*/  ISETP.NE.AND P0, PT, RZ, UR4, PT ;  /* 0x00000004ff007c0c */ /* 0x000fe2000bf05270 */
[----:B------:R-:W-:-:S12]  /*66e0*/  IMAD R4, R73, 0x80, R200 ;  /* 0x0000008049047824 */ /* 0x000fd800078e02c8 */
[----:B------:R-:W-:Y:S05]  /*66f0*/  @!P0 BRA `(.L_x_726) ;  /* 0x0000001000208947 */ /* 0x000fea0003800000 */
[----:B------:R-:W-:-:S03]  /*6700*/  UMOV UR4, 0xffffffff ;  /* 0xffffffff00047882 */ /* 0x000fc60000000000 */
[----:B------:R-:W-:Y:S05]  /*6710*/  BRA.DIV UR4, `(.L_x_727) ;  /* 0x0000011604347947 */ /* 0x000fea000b800000 */
[----:B------:R0:W1:Y:S04]  /*6720*/  SHFL.IDX PT, R3, R25, RZ, 0x1c1f ;  /* 0x001c1fff19037589 */ /* 0x00006800000e0000 */
[----:B------:R0:W2:Y:S04]  /*6730*/  SHFL.IDX PT, R0, R24, RZ, 0x1c1f ;  /* 0x001c1fff18007589 */ /* 0x0000a800000e0000 */
[----:B------:R0:W3:Y:S04]  /*6740*/  SHFL.IDX PT, R5, R28, RZ, 0x1c1f ;  /* 0x001c1fff1c057589 */ /* 0x0000e800000e0000 */
[----:B------:R0:W4:Y:S02]  /*6750*/  SHFL.IDX PT, R14, R26, RZ, 0x1c1f ;  /* 0x001c1fff1a0e7589 */ /* 0x00012400000e0000 */
.L_x_950:
[----:B------:R-:W5:Y:S01]  /*6760*/  LDL R30, [R1+0x38] ;  /* 0x00003800011e7983 */ /* 0x000f620000100800 */
[----:B------:R-:W-:-:S03]  /*6770*/  ULDC UR4, c[0x0][0x448] ;  /* 0x0001120000047ab9 */ /* 0x000fc60000000800 */
[----:B------:R-:W2:Y:S01]  /*6780*/  LDL R12, [R1+0x30] ;  /* 0x00003000010c7983 */ /* 0x000ea20000100800 */
[----:B0-----:R-:W-:-:S05]  /*6790*/  IMAD R26, R27, UR4, RZ ;  /* 0x000000041b1a7c24 */ /* 0x001fca000f8e02ff */
[----:B------:R-:W-:Y:S01]  /*67a0*/  ISETP.GE.AND P0, PT, R4, R26, PT ;  /* 0x0000001a0400720c */ /* 0x000fe20003f06270 */
[----:B------:R-:W-:Y:S01]  /*67b0*/  BSSY B1, `(.L_x_728) ;  /* 0x0000025000017945 */ /* 0x000fe20003800000 */
[----:B------:R-:W-:Y:S01]  /*67c0*/  IMAD R26, R73, -0x80, R26 ;  /* 0xffffff80491a7824 */ /* 0x000fe200078e021a */
[----:B------:R-:W-:Y:S01]  /*67d0*/  CS2R R10, SRZ ;  /* 0x00000000000a7805 */ /* 0x000fe2000001ff00 */
[----:B-----5:R-:W-:-:S05]  /*67e0*/  IMAD.SHL.U32 R6, R30, 0x40, RZ ;  /* 0x000000401e067824 */ /* 0x020fca00078e00ff */
[----:B------:R-:W-:Y:S02]  /*67f0*/  LOP3.LUT R7, R6, 0x1c0, RZ, 0xc0, !PT ;  /* 0x000001c006077812 */ /* 0x000fe400078ec0ff */
[----:B--2---:R-:W-:Y:S02]  /*6800*/  LEA.HI R6, R12, R12, RZ, 0x1 ;  /* 0x0000000c0c067211 */ /* 0x004fe400078f08ff */
[----:B------:R-:W-:Y:S02]  /*6810*/  LOP3.LUT R8, R7, 0x18, R16, 0xf8, !PT ;  /* 0x0000001807087812 */ /* 0x000fe400078ef810 */
[----:B------:R-:W-:Y:S02]  /*6820*/  LOP3.LUT R4, R6, 0xfffffffe, RZ, 0xc0, !PT ;  /* 0xfffffffe06047812 */ /* 0x000fe400078ec0ff */
[----:B------:R-:W-:-:S03]  /*6830*/  SHF.R.U32.HI R7, RZ, 0x3, R7 ;  /* 0x00000003ff077819 */ /* 0x000fc60000011607 */
[----:B------:R-:W-:Y:S01]  /*6840*/  IMAD.IADD R27, R12, 0x1, -R4 ;  /* 0x000000010c1b7824 */ /* 0x000fe200078e0a04 */
[----:B------:R-:W-:Y:S02]  /*6850*/  LOP3.LUT R28, R8, R7, RZ, 0x3c, !PT ;  /* 0x00000007081c7212 */ /* 0x000fe400078e3cff */
[----:B------:R-:W-:Y:S02]  /*6860*/  CS2R R6, SRZ ;  /* 0x0000000000067805 */ /* 0x000fe4000001ff00 */
[----:B------:R-:W-:Y:S02]  /*6870*/  CS2R R8, SRZ ;  /* 0x0000000000087805 */ /* 0x000fe4000001ff00 */
[----:B------:R-:W-:Y:S01]  /*6880*/  CS2R R12, SRZ ;  /* 0x00000000000c7805 */ /* 0x000fe2000001ff00 */
[----:B------:R-:W-:Y:S06]  /*6890*/  @P0 BRA `(.L_x_729) ;  /* 0x0000000000580947 */ /* 0x000fec0003800000 */
[----:B------:R-:W2:Y:S01]  /*68a0*/  LDL R32, [R1+0x48] ;  /* 0x0000480001207983 */ /* 0x000ea20000100800 */
[----:B------:R-:W-:-:S03]  /*68b0*/  ULDC UR4, c[0x0][0x3f4] ;  /* 0x0000fd0000047ab9 */ /* 0x000fc60000000800 */
[----:B------:R-:W4:Y:S01]  /*68c0*/  LDL R31, [R1+0x44] ;  /* 0x00004400011f7983 */ /* 0x000f220000100800 */
[----:B------:R-:W-:Y:S01]  /*68d0*/  ISETP.GE.AND P3, PT, R204, UR4, PT ;  /* 0x00000004cc007c0c */ /* 0x000fe2000bf66270 */
[----:B-1----:R-:W-:Y:S01]  /*68e0*/  IMAD.MOV.U32 R7, RZ, RZ, R3 ;  /* 0x000000ffff077224 */ /* 0x002fe200078e0003 */
[----:B------:R-:W-:Y:S01]  /*68f0*/  ISETP.GE.AND P2, PT, R22, UR4, PT ;  /* 0x0000000416007c0c */ /* 0x000fe2000bf46270 */
[----:B---3--:R-:W-:Y:S01]  /*6900*/  IMAD.MOV.U32 R15, RZ, RZ, R5 ;  /* 0x000000ffff0f7224 */ /* 0x008fe200078e0005 */
[----:B------:R-:W-:Y:S02]  /*6910*/  MOV R6, R0 ;  /* 0x0000000000067202 */ /* 0x000fe40000000f00 */
[----:B------:R-:W-:Y:S02]  /*6920*/  CS2R R10, SRZ ;  /* 0x00000000000a7805 */ /* 0x000fe4000001ff00 */
[----:B------:R-:W-:Y:S02]  /*6930*/  CS2R R12, SRZ ;  /* 0x00000000000c7805 */ /* 0x000fe4000001ff00 */
[----:B------:R-:W-:-:S05]  /*6940*/  CS2R R8, SRZ ;  /* 0x0000000000087805 */ /* 0x000fca000001ff00 */
[----:B------:R-:W-:Y:S01]  /*6950*/  @!P2 IMAD.WIDE R20, R22, 0x2, R6 ;  /* 0x000000021614a825 */ /* 0x000fe200078e0206 */
[----:B------:R-:W-:-:S04]  /*6960*/  CS2R R6, SRZ ;  /* 0x0000000000067805 */ /* 0x000fc8000001ff00 */
[----:B------:R0:W5:Y:S01]  /*6970*/  @!P2 LD.E.64 R10, desc[UR40][R20.64] ;  /* 0x00000028140aa980 */ /* 0x000162000c101b00 */
[-C--:B--2---:R-:W-:Y:S02]  /*6980*/  @!P3 IADD3 R24, P0, R0, R32.reuse, RZ ;  /* 0x000000200018b210 */ /* 0x084fe40007f1e0ff */
[----:B----4-:R-:W-:Y:S01]  /*6990*/  @!P3 IADD3 R4, P1, R14, R32, RZ ;  /* 0x000000200e04b210 */ /* 0x010fe20007f3e0ff */
[----:B------:R-:W-:-:S04]  /*69a0*/  @!P2 IMAD.WIDE R14, R22, 0x2, R14 ;  /* 0x00000002160ea825 */ /* 0x000fc800078e020e */
[--C-:B------:R-:W-:Y:S01]  /*69b0*/  @!P3 IMAD.X R25, R3, 0x1, R31.reuse, P0 ;  /* 0x000000010319b824 */ /* 0x100fe200000e061f */
[----:B------:R0:W5:Y:S01]  /*69c0*/  @!P2 LD.E.64 R6, desc[UR40][R14.64] ;  /* 0x000000280e06a980 */ /* 0x000162000c101b00 */
[----:B------:R-:W-:-:S03]  /*69d0*/  @!P3 IMAD.X R5, R5, 0x1, R31, P1 ;  /* 0x000000010505b824 */ /* 0x000fc600008e061f */
[----:B------:R0:W5:Y:S04]  /*69e0*/  @!P3 LD.E.64 R12, desc[UR40][R24.64] ;  /* 0x00000028180cb980 */ /* 0x000168000c101b00 */
[----:B------:R0:W5:Y:S02]  /*69f0*/  @!P3 LD.E.64 R8, desc[UR40][R4.64] ;  /* 0x000000280408b980 */ /* 0x000164000c101b00 */
.L_x_729:
[----:B------:R-:W-:Y:S05]  /*6a00*/  BSYNC B1 ;  /* 0x0000000000017941 */ /* 0x000fea0003800000 */
.L_x_728:
[----:B-1----:R-:W1:Y:S01]  /*6a10*/  S2R R3, SR_TID.X ;  /* 0x0000000000037919 */ /* 0x002e620000002100 */
[----:B0---4-:R-:W-:Y:S01]  /*6a20*/  SHF.L.U32 R14, R27, 0x1f, RZ ;  /* 0x0000001f1b0e7819 */ /* 0x011fe200000006ff */
[----:B-----5:R-:W-:Y:S01]  /*6a30*/  IMAD.MOV.U32 R15, RZ, RZ, R11 ;  /* 0x000000ffff0f7224 */ /* 0x020fe200078e000b */
[----:B------:R-:W-:Y:S01]  /*6a40*/  LOP3.LUT P1, RZ, R30, 0x4, RZ, 0xc0, !PT ;  /* 0x000000041eff7812 */ /* 0x000fe2000782c0ff */
[----:B------:R-:W-:Y:S01]  /*6a50*/  IMAD.MOV.U32 R32, RZ, RZ, R12 ;  /* 0x000000ffff207224 */ /* 0x000fe200078e000c */
[----:B------:R-:W0:Y:S01]  /*6a60*/  SYNCS.PHASECHK.TRANS64.TRYWAIT P0, [R19+URZ+0x22800], R14 ;  /* 0x0228000e130075a7 */ /* 0x000e22000800017f */
[----:B------:R-:W-:Y:S01]  /*6a70*/  MOV R31, R10 ;  /* 0x0000000a001f7202 */ /* 0x000fe20000000f00 */
[----:B---3--:R-:W-:Y:S01]  /*6a80*/  IMAD.MOV.U32 R5, RZ, RZ, R7 ;  /* 0x000000ffff057224 */ /* 0x008fe200078e0007 */
[----:B------:R-:W-:Y:S01]  /*6a90*/  SHF.R.U64 R33, R10, 0x10, R11 ;  /* 0x000000100a217819 */ /* 0x000fe2000000120b */
[----:B------:R-:W-:Y:S01]  /*6aa0*/  IMAD.MOV.U32 R10, RZ, RZ, R13 ;  /* 0x000000ffff0a7224 */ /* 0x000fe200078e000d */
[----:B------:R-:W-:Y:S01]  /*6ab0*/  SHF.R.U64 R35, R6, 0x10, R7 ;  /* 0x0000001006237819 */ /* 0x000fe20000001207 */
[----:B------:R-:W-:Y:S01]  /*6ac0*/  IMAD.MOV.U32 R30, RZ, RZ, R8 ;  /* 0x000000ffff1e7224 */ /* 0x000fe200078e0008 */
[----:B------:R-:W-:Y:S01]  /*6ad0*/  SHF.R.U64 R34, R12, 0x10, R13 ;  /* 0x000000100c227819 */ /* 0x000fe2000000120d */
[----:B------:R-:W-:Y:S01]  /*6ae0*/  BSSY B1, `(.L_x_730) ;  /* 0x000001b000017945 */ /* 0x000fe20003800000 */
[----:B------:R-:W-:-:S02]  /*6af0*/  SHF.R.U32.HI R11, RZ, 0x10, R11 ;  /* 0x00000010ff0b7819 */ /* 0x000fc4000001160b */
[----:B------:R-:W-:Y:S02]  /*6b00*/  SHF.R.U32.HI R12, RZ, 0x10, R13 ;  /* 0x00000010ff0c7819 */ /* 0x000fe4000001160d */
[----:B------:R-:W-:Y:S02]  /*6b10*/  SHF.R.U32.HI R7, RZ, 0x10, R7 ;  /* 0x00000010ff077819 */ /* 0x000fe40000011607 */
[----:B------:R-:W-:Y:S02]  /*6b20*/  VIMNMX R27, R26, 0x80, PT ;  /* 0x000000801a1b7848 */ /* 0x000fe40003fe0100 */
[--C-:B------:R-:W-:Y:S02]  /*6b30*/  SHF.R.U64 R36, R8, 0x10, R9.reuse ;  /* 0x0000001008247819 */ /* 0x100fe40000001209 */
[----:B------:R-:W-:Y:S02]  /*6b40*/  SHF.R.U32.HI R8, RZ, 0x10, R9 ;  /* 0x00000010ff087819 */ /* 0x000fe40000011609 */
[----:B------:R-:W-:-:S02]  /*6b50*/  PRMT R31, R31, 0x5410, R15 ;  /* 0x000054101f1f7816 */ /* 0x000fc4000000000f */
[----:B------:R-:W-:Y:S02]  /*6b60*/  PRMT R33, R33, 0x5410, R11 ;  /* 0x0000541021217816 */ /* 0x000fe4000000000b */
[----:B------:R-:W-:Y:S01]  /*6b70*/  PRMT R32, R32, 0x5410, R10 ;  /* 0x0000541020207816 */ /* 0x000fe2000000000a */
[----:B-1----:R-:W-:Y:S01]  /*6b80*/  VIADD R3, R3, 0xffffff80 ;  /* 0xffffff8003037836 */ /* 0x002fe20000000000 */
[----:B------:R-:W-:Y:S02]  /*6b90*/  PRMT R34, R34, 0x5410, R12 ;  /* 0x0000541022227816 */ /* 0x000fe4000000000c */
[----:B------:R-:W-:Y:S02]  /*6ba0*/  PRMT R35, R35, 0x5410, R7 ;  /* 0x0000541023237816 */ /* 0x000fe40000000007 */
[----:B------:R-:W-:-:S04]  /*6bb0*/  SHF.R.S32.HI R0, RZ, 0x1f, R3 ;  /* 0x0000001fff007819 */ /* 0x000fc80000011403 */
[----:B------:R-:W-:-:S04]  /*6bc0*/  LEA.HI R0, R0, R3, RZ, 0x5 ;  /* 0x0000000300007211 */ /* 0x000fc800078f28ff */
[----:B------:R-:W-:-:S05]  /*6bd0*/  SHF.R.S32.HI R0, RZ, 0x5, R0 ;  /* 0x00000005ff007819 */ /* 0x000fca0000011400 */
[----:B------:R-:W-:-:S04]  /*6be0*/  IMAD R28, R0, 0x200, R28 ;  /* 0x00000200001c7824 */ /* 0x000fc800078e021c */
[----:B------:R-:W-:Y:S01]  /*6bf0*/  IMAD R3, R28, 0x2, R19 ;  /* 0x000000021c037824 */ /* 0x000fe200078e0213 */
[----:B------:R-:W-:Y:S01]  /*6c00*/  MOV R28, R6 ;  /* 0x00000006001c7202 */ /* 0x000fe20000000f00 */
[----:B------:R-:W-:Y:S02]  /*6c10*/  IMAD.MOV.U32 R6, RZ, RZ, R9 ;  /* 0x000000ffff067224 */ /* 0x000fe400078e0009 */
[C---:B------:R-:W-:Y:S01]  /*6c20*/  VIADD R4, R3.reuse, 0x18400 ;  /* 0x0001840003047836 */ /* 0x040fe20000000000 */
[----:B------:R-:W-:Y:S01]  /*6c30*/  PRMT R28, R28, 0x5410, R5 ;  /* 0x000054101c1c7816 */ /* 0x000fe20000000005 */
[----:B------:R-:W-:Y:S01]  /*6c40*/  VIADD R0, R3, 0x18440 ;  /* 0x0001844003007836 */ /* 0x000fe20000000000 */
[----:B------:R-:W-:Y:S02]  /*6c50*/  PRMT R30, R30, 0x5410, R6 ;  /* 0x000054101e1e7816 */ /* 0x000fe40000000006 */
[----:B------:R-:W-:Y:S02]  /*6c60*/  @P1 IADD3 R0, R4, -0x40, RZ ;  /* 0xffffffc004001810 */ /* 0x000fe40007ffe0ff */
[----:B------:R-:W-:Y:S01]  /*6c70*/  ISETP.GE.AND P1, PT, R200, R27, PT ;  /* 0x0000001bc800720c */ /* 0x000fe20003f26270 */
[----:B0-----:R-:W-:-:S12]  /*6c80*/  @!P0 BRA `(.L_x_731) ;  /* 0x0000011000488947 */ /* 0x001fd80003800000 */
.L_x_951:
[----:B------:R-:W-:Y:S05]  /*6c90*/  BSYNC B1 ;  /* 0x0000000000017941 */ /* 0x000fea0003800000 */
.L_x_730:
[----:B------:R-:W-:Y:S01]  /*6ca0*/  BSSY B1, `(.L_x_732) ;  /* 0x0000056000017945 */ /* 0x000fe20003800000 */
[----:B------:R-:W-:-:S03]  /*6cb0*/  PRMT R36, R36, 0x5410, R8 ;  /* 0x0000541024247816 */ /* 0x000fc60000000008 */
[----:B------:R-:W-:Y:S05]  /*6cc0*/  @P1 BRA `(.L_x_733) ;  /* 0x00000004004c1947 */ /* 0x000fea0003800000 */
[----:B------:R-:W1:Y:S01]  /*6cd0*/  LDC R5, c[0x0][0x3f4] ;  /* 0x0000fd00ff057b82 */ /* 0x000e620000000800 */
[----:B------:R-:W-:Y:S01]  /*6ce0*/  BSSY B2, `(.L_x_734) ;  /* 0x000002a000027945 */ /* 0x000fe20003800000 */
[-C--:B-1----:R-:W-:Y:S02]  /*6cf0*/  ISETP.GE.AND P0, PT, R22, R5.reuse, PT ;  /* 0x000000051600720c */ /* 0x082fe40003f06270 */
[----:B------:R-:W-:-:S11]  /*6d00*/  ISETP.GE.AND P1, PT, R204, R5, PT ;  /* 0x00000005cc00720c */ /* 0x000fd60003f26270 */
[----:B------:R-:W-:Y:S05]  /*6d10*/  @P0 BRA `(.L_x_735) ;  /* 0x0000000000980947 */ /* 0x000fea0003800000 */
[----:B------:R-:W1:Y:S01]  /*6d20*/  LDS.128 R4, [R3+0x18400] ;  /* 0x0184000003047984 */ /* 0x000e620000000c00 */
[----:B------:R-:W-:Y:S02]  /*6d30*/  HADD2.F32 R15, -RZ, R28.H0_H0 ;  /* 0x2000001cff0f7230 */ /* 0x000fe40000004100 */
[----:B------:R-:W-:Y:S02]  /*6d40*/  HADD2.F32 R13, -RZ, R31.H0_H0 ;  /* 0x2000001fff0d7230 */ /* 0x000fe40000004100 */
[----:B------:R-:W-:Y:S02]  /*6d50*/  HADD2.F32 R12, -RZ, R33.H0_H0 ;  /* 0x20000021ff0c7230 */ /* 0x000fe40000004100 */
[----:B0-----:R-:W-:Y:S02]  /*6d60*/  HADD2.F32 R14, -RZ, R35.H0_H0 ;  /* 0x20000023ff0e7230 */ /* 0x001fe40000004100 */
[--C-:B-1----:R-:W-:Y:S02]  /*6d70*/  HADD2.F32 R8, -RZ, R4.reuse.H0_H0 ;  /* 0x20000004ff087230 */ /* 0x102fe40000004100 */
[----:B------:R-:W-:-:S02]  /*6d80*/  HADD2.F32 R4, -RZ, R4.H1_H1 ;  /* 0x30000004ff047230 */ /* 0x000fc40000004100 */
[--C-:B------:R-:W-:Y:S02]  /*6d90*/  HADD2.F32 R9, -RZ, R5.reuse.H0_H0 ;  /* 0x20000005ff097230 */ /* 0x100fe40000004100 */
[----:B------:R-:W-:Y:S02]  /*6da0*/  HADD2.F32 R5, -RZ, R5.H1_H1 ;  /* 0x30000005ff057230 */ /* 0x000fe40000004100 */
[C---:B------:R-:W-:Y:S01]  /*6db0*/  FMUL.FTZ R21, R4.reuse, R15 ;  /* 0x0000000f04157220 */ /* 0x040fe20000410000 */
[-C--:B------:R-:W-:Y:S01]  /*6dc0*/  FMUL.FTZ R4, R4, R13.reuse ;  /* 0x0000000d04047220 */ /* 0x080fe20000410000 */
[--C-:B------:R-:W-:Y:S02]  /*6dd0*/  HADD2.F32 R10, -RZ, R6.reuse.H0_H0 ;  /* 0x20000006ff0a7230 */ /* 0x100fe40000004100 */
[----:B------:R-:W-:Y:S02]  /*6de0*/  HADD2.F32 R11, -RZ, R7.H0_H0 ;  /* 0x20000007ff0b7230 */ /* 0x000fe40000004100 */
[C---:B------:R-:W-:Y:S01]  /*6df0*/  FMUL.FTZ R24, R5.reuse, R14 ;  /* 0x0000000e05187220 */ /* 0x040fe20000410000 */
[C---:B------:R-:W-:Y:S01]  /*6e00*/  FFMA.FTZ R21, R8.reuse, R13, -R21 ;  /* 0x0000000d08157223 */ /* 0x040fe20000010815 */
[----:B------:R-:W-:Y:S01]  /*6e10*/  FFMA.FTZ R20, R8, R15, R4 ;  /* 0x0000000f08147223 */ /* 0x000fe20000010004 */
[----:B------:R-:W-:Y:S01]  /*6e20*/  FMUL.FTZ R26, R5, R12 ;  /* 0x0000000c051a7220 */ /* 0x000fe20000410000 */
[----:B------:R-:W-:-:S02]  /*6e30*/  HADD2.F32 R6, -RZ, R6.H1_H1 ;  /* 0x30000006ff067230 */ /* 0x000fc40000004100 */
[C---:B------:R-:W-:Y:S01]  /*6e40*/  FFMA.FTZ R24, R9.reuse, R12, -R24 ;  /* 0x0000000c09187223 */ /* 0x040fe20000010818 */
[----:B------:R-:W-:Y:S02]  /*6e50*/  HADD2.F32 R7, -RZ, R7.H1_H1 ;  /* 0x30000007ff077230 */ /* 0x000fe40000004100 */
[----:B------:R-:W-:Y:S01]  /*6e60*/  FFMA.FTZ R9, R9, R14, R26 ;  /* 0x0000000e09097223 */ /* 0x000fe2000001001a */
[----:B------:R-:W-:Y:S02]  /*6e70*/  HADD2.F32 R13, -RZ, R28.H1_H1 ;  /* 0x3000001cff0d7230 */ /* 0x000fe40000004100 */
[----:B------:R-:W-:Y:S02]  /*6e80*/  HADD2.F32 R5, -RZ, R31.H1_H1 ;  /* 0x3000001fff057230 */ /* 0x000fe40000004100 */
[----:B------:R-:W-:Y:S02]  /*6e90*/  HADD2.F32 R8, -RZ, R35.H1_H1 ;  /* 0x30000023ff087230 */ /* 0x000fe40000004100 */
[----:B------:R-:W-:Y:S01]  /*6ea0*/  FMUL.FTZ R15, R6, R13 ;  /* 0x0000000d060f7220 */ /* 0x000fe20000410000 */
[----:B------:R-:W-:-:S02]  /*6eb0*/  HADD2.F32 R4, -RZ, R33.H1_H1 ;  /* 0x30000021ff047230 */ /* 0x000fc40000004100 */
[-C--:B------:R-:W-:Y:S01]  /*6ec0*/  FMUL.FTZ R12, R6, R5.reuse ;  /* 0x00000005060c7220 */ /* 0x080fe20000410000 */
[C---:B------:R-:W-:Y:S01]  /*6ed0*/  FMUL.FTZ R14, R7.reuse, R8 ;  /* 0x00000008070e7220 */ /* 0x040fe20000410000 */
[C---:B------:R-:W-:Y:S01]  /*6ee0*/  FFMA.FTZ R6, R10.reuse, R5, -R15 ;  /* 0x000000050a067223 */ /* 0x040fe2000001080f */
[-C--:B------:R-:W-:Y:S01]  /*6ef0*/  FMUL.FTZ R25, R7, R4.reuse ;  /* 0x0000000407197220 */ /* 0x080fe20000410000 */
[----:B------:R-:W-:Y:S01]  /*6f00*/  FFMA.FTZ R13, R10, R13, R12 ;  /* 0x0000000d0a0d7223 */ /* 0x000fe2000001000c */
[C---:B------:R-:W-:Y:S01]  /*6f10*/  FFMA.FTZ R7, R11.reuse, R4, -R14 ;  /* 0x000000040b077223 */ /* 0x040fe2000001080e */
[----:B------:R-:W-:Y:S01]  /*6f20*/  F2FP.F16.F32.PACK_AB R4, R20, R21 ;  /* 0x000000151404723e */ /* 0x000fe200000000ff */
[----:B------:R-:W-:Y:S01]  /*6f30*/  FFMA.FTZ R8, R11, R8, R25 ;  /* 0x000000080b087223 */ /* 0x000fe20000010019 */
[----:B------:R-:W-:Y:S02]  /*6f40*/  F2FP.F16.F32.PACK_AB R5, R9, R24 ;  /* 0x000000180905723e */ /* 0x000fe400000000ff */
[----:B------:R-:W-:-:S02]  /*6f50*/  F2FP.F16.F32.PACK_AB R6, R13, R6 ;  /* 0x000000060d06723e */ /* 0x000fc400000000ff */
[----:B------:R-:W-:-:S05]  /*6f60*/  F2FP.F16.F32.PACK_AB R7, R8, R7 ;  /* 0x000000070807723e */ /* 0x000fca00000000ff */
[----:B------:R1:W-:Y:S02]  /*6f70*/  STS.128 [R3+0x18400], R4 ;  /* 0x0184000403007388 */ /* 0x0003e40000000c00 */
.L_x_735:
[----:B------:R-:W-:Y:S05]  /*6f80*/  BSYNC B2 ;  /* 0x0000000000027941 */ /* 0x000fea0003800000 */
.L_x_734:
[----:B------:R-:W-:Y:S05]  /*6f90*/  @P1 BRA `(.L_x_733) ;  /* 0x0000000000981947 */ /* 0x000fea0003800000 */
[----:B-1----:R-:W1:Y:S01]  /*6fa0*/  LDS.128 R4, [R0] ;  /* 0x0000000000047984 */ /* 0x002e620000000c00 */
        /* <DEDUP_REMOVED lines=36> */
[----:B------:R2:W-:Y:S02]  /*71f0*/  STS.128 [R0], R4 ;  /* 0x0000000400007388 */ /* 0x0005e40000000c00 */
.L_x_733:
[----:B------:R-:W-:Y:S05]  /*7200*/  BSYNC B1 ;  /* 0x0000000000017941 */ /* 0x000fea0003800000 */
.L_x_732:
[----:B-12---:R-:W-:-:S05]  /*7210*/  VIADD R4, R200, 0x40 ;  /* 0x00000040c8047836 */ /* 0x006fca0000000000 */
[----:B------:R-:W-:-:S13]  /*7220*/  ISETP.GE.AND P0, PT, R4, R27, PT ;  /* 0x0000001b0400720c */ /* 0x000fda0003f06270 */
[----:B------:R-:W-:Y:S05]  /*7230*/  @P0 BRA `(.L_x_736) ;  /* 0x0000001400300947 */ /* 0x000fea0003800000 */
[----:B------:R-:W1:Y:S01]  /*7240*/  LDC R5, c[0x0][0x3f4] ;  /* 0x0000fd00ff057b82 */ /* 0x000e620000000800 */
[----:B------:R-:W-:Y:S01]  /*7250*/  BSSY B1, `(.L_x_737) ;  /* 0x000002a000017945 */ /* 0x000fe20003800000 */
[-C--:B-1----:R-:W-:Y:S02]  /*7260*/  ISETP.GE.AND P0, PT, R22, R5.reuse, PT ;  /* 0x000000051600720c */ /* 0x082fe40003f06270 */
[----:B------:R-:W-:-:S11]  /*7270*/  ISETP.GE.AND P1, PT, R204, R5, PT ;  /* 0x00000005cc00720c */ /* 0x000fd60003f26270 */
[----:B------:R-:W-:Y:S05]  /*7280*/  @P0 BRA `(.L_x_738) ;  /* 0x0000000000980947 */ /* 0x000fea0003800000 */
[----:B------:R-:W1:Y:S01]  /*7290*/  LDS.128 R4, [R3+0x1a400] ;  /* 0x01a4000003047984 */ /* 0x000e620000000c00 */
[----:B0-----:R-:W-:Y:S02]  /*72a0*/  HADD2.F32 R14, -RZ, R31.H0_H0 ;  /* 0x2000001fff0e7230 */ /* 0x001fe40000004100 */
[--C-:B------:R-:W-:Y:S02]  /*72b0*/  HADD2.F32 R20, -RZ, R28.reuse.H0_H0 ;  /* 0x2000001cff147230 */ /* 0x100fe40000004100 */
[----:B------:R-:W-:Y:S02]  /*72c0*/  HADD2.F32 R25, -RZ, R35.H0_H0 ;  /* 0x20000023ff197230 */ /* 0x000fe40000004100 */
[----:B------:R-:W-:Y:S02]  /*72d0*/  HADD2.F32 R21, -RZ, R33.H0_H0 ;  /* 0x20000021ff157230 */ /* 0x000fe40000004100 */
[----:B------:R-:W-:Y:S02]  /*72e0*/  HADD2.F32 R24, -RZ, R28.H1_H1 ;  /* 0x3000001cff187230 */ /* 0x000fe40000004100 */
[----:B------:R-:W-:-:S02]  /*72f0*/  HADD2.F32 R27, -RZ, R35.H1_H1 ;  /* 0x30000023ff1b7230 */ /* 0x000fc40000004100 */
[--C-:B-1----:R-:W-:Y:S02]  /*7300*/  HADD2.F32 R8, -RZ, R4.reuse.H0_H0 ;  /* 0x20000004ff087230 */ /* 0x102fe40000004100 */
[----:B------:R-:W-:Y:S02]  /*7310*/  HADD2.F32 R4, -RZ, R4.H1_H1 ;  /* 0x30000004ff047230 */ /* 0x000fe40000004100 */
[--C-:B------:R-:W-:Y:S02]  /*7320*/  HADD2.F32 R9, -RZ, R5.reuse.H0_H0 ;  /* 0x20000005ff097230 */ /* 0x100fe40000004100 */
[----:B------:R-:W-:Y:S02]  /*7330*/  HADD2.F32 R5, -RZ, R5.H1_H1 ;  /* 0x30000005ff057230 */ /* 0x000fe40000004100 */
[-C--:B------:R-:W-:Y:S01]  /*7340*/  FMUL.FTZ R13, R20, R4.reuse ;  /* 0x00000004140d7220 */ /* 0x080fe20000410000 */
[----:B------:R-:W-:Y:S01]  /*7350*/  FMUL.FTZ R15, R14, R4 ;  /* 0x000000040e0f7220 */ /* 0x000fe20000410000 */
[----:B------:R-:W-:-:S02]  /*7360*/  HADD2.F32 R10, -RZ, R6.H0_H0 ;  /* 0x20000006ff0a7230 */ /* 0x000fc40000004100 */
[-C--:B------:R-:W-:Y:S01]  /*7370*/  FMUL.FTZ R12, R25, R5.reuse ;  /* 0x00000005190c7220 */ /* 0x080fe20000410000 */
[-C--:B------:R-:W-:Y:S01]  /*7380*/  FFMA.FTZ R4, R14, R8.reuse, -R13 ;  /* 0x000000080e047223 */ /* 0x080fe2000001080d */
[----:B------:R-:W-:Y:S01]  /*7390*/  FFMA.FTZ R15, R20, R8, R15 ;  /* 0x00000008140f7223 */ /* 0x000fe2000001000f */
[C---:B------:R-:W-:Y:S01]  /*73a0*/  FMUL.FTZ R8, R21.reuse, R5 ;  /* 0x0000000515087220 */ /* 0x040fe20000410000 */
[--C-:B------:R-:W-:Y:S02]  /*73b0*/  HADD2.F32 R11, -RZ, R7.reuse.H0_H0 ;  /* 0x20000007ff0b7230 */ /* 0x100fe40000004100 */
[-C--:B------:R-:W-:Y:S01]  /*73c0*/  FFMA.FTZ R5, R21, R9.reuse, -R12 ;  /* 0x0000000915057223 */ /* 0x080fe2000001080c */
[----:B------:R-:W-:Y:S02]  /*73d0*/  HADD2.F32 R6, -RZ, R6.H1_H1 ;  /* 0x30000006ff067230 */ /* 0x000fe40000004100 */
[----:B------:R-:W-:Y:S01]  /*73e0*/  FFMA.FTZ R8, R25, R9, R8 ;  /* 0x0000000919087223 */ /* 0x000fe20000010008 */
[----:B------:R-:W-:Y:S01]  /*73f0*/  HADD2.F32 R7, -RZ, R7.H1_H1 ;  /* 0x30000007ff077230 */ /* 0x000fe20000004100 */
[----:B------:R-:W-:Y:S01]  /*7400*/  F2FP.F16.F32.PACK_AB R4, R15, R4 ;  /* 0x000000040f04723e */ /* 0x000fe200000000ff */
[----:B------:R-:W-:-:S02]  /*7410*/  HADD2.F32 R20, -RZ, R31.H1_H1 ;  /* 0x3000001fff147230 */ /* 0x000fc40000004100 */
[-C--:B------:R-:W-:Y:S01]  /*7420*/  FMUL.FTZ R9, R24, R6.reuse ;  /* 0x0000000618097220 */ /* 0x080fe20000410000 */
[----:B------:R-:W-:Y:S02]  /*7430*/  HADD2.F32 R21, -RZ, R33.H1_H1 ;  /* 0x30000021ff157230 */ /* 0x000fe40000004100 */
[----:B------:R-:W-:Y:S01]  /*7440*/  FMUL.FTZ R12, R27, R7 ;  /* 0x000000071b0c7220 */ /* 0x000fe20000410000 */
[----:B------:R-:W-:Y:S01]  /*7450*/  F2FP.F16.F32.PACK_AB R5, R8, R5 ;  /* 0x000000050805723e */ /* 0x000fe200000000ff */
[C---:B------:R-:W-:Y:S01]  /*7460*/  FMUL.FTZ R13, R20.reuse, R6 ;  /* 0x00000006140d7220 */ /* 0x040fe20000410000 */
[-C--:B------:R-:W-:Y:S01]  /*7470*/  FFMA.FTZ R6, R20, R10.reuse, -R9 ;  /* 0x0000000a14067223 */ /* 0x080fe20000010809 */
[C---:B------:R-:W-:Y:S01]  /*7480*/  FMUL.FTZ R14, R21.reuse, R7 ;  /* 0x00000007150e7220 */ /* 0x040fe20000410000 */
[-C--:B------:R-:W-:Y:S01]  /*7490*/  FFMA.FTZ R7, R21, R11.reuse, -R12 ;  /* 0x0000000b15077223 */ /* 0x080fe2000001080c */
[----:B------:R-:W-:Y:S02]  /*74a0*/  FFMA.FTZ R13, R24, R10, R13 ;  /* 0x0000000a180d7223 */ /* 0x000fe4000001000d */
[----:B------:R-:W-:-:S03]  /*74b0*/  FFMA.FTZ R14, R27, R11, R14 ;  /* 0x0000000b1b0e7223 */ /* 0x000fc6000001000e */
[----:B------:R-:W-:Y:S02]  /*74c0*/  F2FP.F16.F32.PACK_AB R6, R13, R6 ;  /* 0x000000060d06723e */ /* 0x000fe400000000ff */
[----:B------:R-:W-:-:S05]  /*74d0*/  F2FP.F16.F32.PACK_AB R7, R14, R7 ;  /* 0x000000070e07723e */ /* 0x000fca00000000ff */
[----:B------:R1:W-:Y:S02]  /*74e0*/  STS.128 [R3+0x1a400], R4 ;  /* 0x01a4000403007388 */ /* 0x0003e40000000c00 */
.L_x_738:
[----:B------:R-:W-:Y:S05]  /*74f0*/  BSYNC B1 ;  /* 0x0000000000017941 */ /* 0x000fea0003800000 */
.L_x_737:
[----:B------:R-:W-:Y:S05]  /*7500*/  @P1 BRA `(.L_x_736) ;  /* 0x00000010007c1947 */ /* 0x000fea0003800000 */
[----:B-1----:R-:W1:Y:S01]  /*7510*/  LDS.128 R4, [R0+0x2000] ;  /* 0x0020000000047984 */ /* 0x002e620000000c00 */
[----:B------:R-:W-:Y:S02]  /*7520*/  HADD2.F32 R15, -RZ, R30.H0_H0 ;  /* 0x2000001eff0f7230 */ /* 0x000fe40000004100 */
[----:B------:R-:W-:Y:S02]  /*7530*/  HADD2.F32 R13, -RZ, R32.H0_H0 ;  /* 0x20000020ff0d7230 */ /* 0x000fe40000004100 */
        /* <DEDUP_REMOVED lines=9> */
[----:B0-----:R-:W-:Y:S01]  /*75d0*/  FMUL.FTZ R14, R13, R4 ;  /* 0x000000040d0e7220 */ /* 0x001fe20000410000 */
[----:B------:R-:W-:-:S02]  /*75e0*/  HADD2.F32 R9, -RZ, R6.H0_H0 ;  /* 0x20000006ff097230 */ /* 0x000fc40000004100 */
[----:B------:R-:W-:Y:S01]  /*75f0*/  FMUL.FTZ R11, R24, R5 ;  /* 0x00000005180b7220 */ /* 0x000fe20000410000 */
[----:B------:R-:W-:Y:S01]  /*7600*/  FFMA.FTZ R4, R13, R3, -R12 ;  /* 0x000000030d047223 */ /* 0x000fe2000001080c */
[--C-:B------:R-:W-:Y:S02]  /*7610*/  HADD2.F32 R10, -RZ, R7.reuse.H0_H0 ;  /* 0x20000007ff0a7230 */ /* 0x100fe40000004100 */
[C---:B------:R-:W-:Y:S01]  /*7620*/  FMUL.FTZ R13, R20.reuse, R5 ;  /* 0x00000005140d7220 */ /* 0x040fe20000410000 */
[----:B------:R-:W-:Y:S02]  /*7630*/  HADD2.F32 R6, -RZ, R6.H1_H1 ;  /* 0x30000006ff067230 */ /* 0x000fe40000004100 */
[----:B------:R-:W-:Y:S01]  /*7640*/  FFMA.FTZ R3, R15, R3, R14 ;  /* 0x000000030f037223 */ /* 0x000fe2000001000e */
[----:B------:R-:W-:Y:S02]  /*7650*/  HADD2.F32 R7, -RZ, R7.H1_H1 ;  /* 0x30000007ff077230 */ /* 0x000fe40000004100 */
[----:B------:R-:W-:Y:S01]  /*7660*/  FFMA.FTZ R5, R20, R8, -R11 ;  /* 0x0000000814057223 */ /* 0x000fe2000001080b */
[----:B------:R-:W-:-:S02]  /*7670*/  HADD2.F32 R15, -RZ, R32.H1_H1 ;  /* 0x30000020ff0f7230 */ /* 0x000fc40000004100 */
[----:B------:R-:W-:Y:S01]  /*7680*/  FFMA.FTZ R8, R24, R8, R13 ;  /* 0x0000000818087223 */ /* 0x000fe2000001000d */
[----:B------:R-:W-:Y:S02]  /*7690*/  HADD2.F32 R20, -RZ, R34.H1_H1 ;  /* 0x30000022ff147230 */ /* 0x000fe40000004100 */
[-C--:B------:R-:W-:Y:S01]  /*76a0*/  FMUL.FTZ R12, R21, R6.reuse ;  /* 0x00000006150c7220 */ /* 0x080fe20000410000 */
[-C--:B------:R-:W-:Y:S01]  /*76b0*/  FMUL.FTZ R11, R26, R7.reuse ;  /* 0x000000071a0b7220 */ /* 0x080fe20000410000 */
[----:B------:R-:W-:Y:S01]  /*76c0*/  FMUL.FTZ R14, R15, R6 ;  /* 0x000000060f0e7220 */ /* 0x000fe20000410000 */
[----:B------:R-:W-:Y:S01]  /*76d0*/  F2FP.F16.F32.PACK_AB R4, R3, R4 ;  /* 0x000000040304723e */ /* 0x000fe200000000ff */
[C---:B------:R-:W-:Y:S01]  /*76e0*/  FMUL.FTZ R13, R20.reuse, R7 ;  /* 0x00000007140d7220 */ /* 0x040fe20000410000 */
[-C--:B------:R-:W-:Y:S01]  /*76f0*/  FFMA.FTZ R6, R15, R9.reuse, -R12 ;  /* 0x000000090f067223 */ /* 0x080fe2000001080c */
[-C--:B------:R-:W-:Y:S01]  /*7700*/  FFMA.FTZ R7, R20, R10.reuse, -R11 ;  /* 0x0000000a14077223 */ /* 0x080fe2000001080b */
[----:B------:R-:W-:Y:S01]  /*7710*/  FFMA.FTZ R9, R21, R9, R14 ;  /* 0x0000000915097223 */ /* 0x000fe2000001000e */
[----:B------:R-:W-:Y:S01]  /*7720*/  FFMA.FTZ R10, R26, R10, R13 ;  /* 0x0000000a1a0a7223 */ /* 0x000fe2000001000d */
[----:B------:R-:W-:-:S03]  /*7730*/  F2FP.F16.F32.PACK_AB R5, R8, R5 ;  /* 0x000000050805723e */ /* 0x000fc600000000ff */
[----:B------:R-:W-:Y:S02]  /*7740*/  F2FP.F16.F32.PACK_AB R6, R9, R6 ;  /* 0x000000060906723e */ /* 0x000fe400000000ff */
[----:B------:R-:W-:-:S05]  /*7750*/  F2FP.F16.F32.PACK_AB R7, R10, R7 ;  /* 0x000000070a07723e */ /* 0x000fca00000000ff */
[----:B------:R2:W-:Y:S01]  /*7760*/  STS.128 [R0+0x2000], R4 ;  /* 0x0020000400007388 */ /* 0x0005e20000000c00 */
[----:B------:R-:W-:Y:S05]  /*7770*/  BRA `(.L_x_736) ;  /* 0x0000000c00e07947 */ /* 0x000fea0003800000 */
.L_x_726:
[----:B------:R-:W-:-:S03]  /*7780*/  UMOV UR4, 0xffffffff ;  /* 0xffffffff00047882 */ /* 0x000fc60000000000 */
[----:B------:R-:W-:Y:S05]  /*7790*/  BRA.DIV UR4, `(.L_x_739) ;  /* 0x0000010604987947 */ /* 0x000fea000b800000 */
[----:B------:R0:W1:Y:S04]  /*77a0*/  SHFL.IDX PT, R0, R25, RZ, 0x1c1f ;  /* 0x001c1fff19007589 */ /* 0x00006800000e0000 */
[----:B------:R0:W2:Y:S04]  /*77b0*/  SHFL.IDX PT, R3, R24, RZ, 0x1c1f ;  /* 0x001c1fff18037589 */ /* 0x0000a800000e0000 */
[----:B------:R0:W3:Y:S04]  /*77c0*/  SHFL.IDX PT, R20, R28, RZ, 0x1c1f ;  /* 0x001c1fff1c147589 */ /* 0x0000e800000e0000 */
[----:B------:R0:W4:Y:S02]  /*77d0*/  SHFL.IDX PT, R14, R26, RZ, 0x1c1f ;  /* 0x001c1fff1a0e7589 */ /* 0x00012400000e0000 */
.L_x_957:
[----:B------:R-:W5:Y:S01]  /*77e0*/  LDL R6, [R1+0x30] ;  /* 0x0000300001067983 */ /* 0x000f620000100800 */
[----:B------:R-:W-:Y:S01]  /*77f0*/  ULDC UR4, c[0x0][0x448] ;  /* 0x0001120000047ab9 */ /* 0x000fe20000000800 */
[----:B------:R-:W-:Y:S01]  /*7800*/  BSSY B1, `(.L_x_740) ;  /* 0x0000019000017945 */ /* 0x000fe20003800000 */
[----:B------:R-:W-:Y:S01]  /*7810*/  IMAD R21, R27, UR4, RZ ;  /* 0x000000041b157c24 */ /* 0x000fe2000f8e02ff */
[----:B------:R-:W-:Y:S02]  /*7820*/  CS2R R10, SRZ ;  /* 0x00000000000a7805 */ /* 0x000fe4000001ff00 */
[----:B------:R-:W-:Y:S02]  /*7830*/  CS2R R8, SRZ ;  /* 0x0000000000087805 */ /* 0x000fe4000001ff00 */
[----:B------:R-:W-:Y:S01]  /*7840*/  ISETP.GE.AND P0, PT, R4, R21, PT ;  /* 0x000000150400720c */ /* 0x000fe20003f06270 */
[----:B------:R-:W-:Y:S01]  /*7850*/  IMAD R21, R73, -0x80, R21 ;  /* 0xffffff8049157824 */ /* 0x000fe200078e0215 */
[----:B-----5:R-:W-:-:S04]  /*7860*/  LEA.HI R5, R6, R6, RZ, 0x1 ;  /* 0x0000000606057211 */ /* 0x020fc800078f08ff */
[----:B------:R-:W-:-:S05]  /*7870*/  LOP3.LUT R5, R5, 0xfffffffe, RZ, 0xc0, !PT ;  /* 0xfffffffe05057812 */ /* 0x000fca00078ec0ff */
[----:B0-----:R-:W-:Y:S01]  /*7880*/  IMAD.IADD R24, R6, 0x1, -R5 ;  /* 0x0000000106187824 */ /* 0x001fe200078e0a05 */
[----:B------:R-:W-:Y:S02]  /*7890*/  CS2R R6, SRZ ;  /* 0x0000000000067805 */ /* 0x000fe4000001ff00 */
[----:B------:R-:W-:Y:S02]  /*78a0*/  CS2R R4, SRZ ;  /* 0x0000000000047805 */ /* 0x000fe4000001ff00 */
[----:B------:R-:W-:Y:S01]  /*78b0*/  SHF.L.U32 R24, R24, 0x1f, RZ ;  /* 0x0000001f18187819 */ /* 0x000fe200000006ff */
[----:B------:R-:W-:Y:S06]  /*78c0*/  @P0 BRA `(.L_x_741) ;  /* 0x0000000000300947 */ /* 0x000fec0003800000 */
[----:B------:R-:W-:Y:S01]  /*78d0*/  ULDC UR4, c[0x0][0x3f4] ;  /* 0x0000fd0000047ab9 */ /* 0x000fe20000000800 */
[C---:B------:R-:W-:Y:S01]  /*78e0*/  IMAD.SHL.U32 R15, R16.reuse, 0x2, RZ ;  /* 0x00000002100f7824 */ /* 0x040fe200078e00ff */
[C---:B------:R-:W-:Y:S02]  /*78f0*/  ISETP.GE.AND P2, PT, R16.reuse, UR4, PT ;  /* 0x0000000410007c0c */ /* 0x040fe4000bf46270 */
[----:B------:R-:W-:Y:S02]  /*7900*/  SHF.L.U64.HI R7, R16, 0x1, R17 ;  /* 0x0000000110077819 */ /* 0x000fe40000010211 */
[-C--:B--2---:R-:W-:Y:S02]  /*7910*/  IADD3 R12, P0, R3, R15.reuse, RZ ;  /* 0x0000000f030c7210 */ /* 0x084fe40007f1e0ff */
[----:B----4-:R-:W-:-:S03]  /*7920*/  IADD3 R14, P1, R14, R15, RZ ;  /* 0x0000000f0e0e7210 */ /* 0x010fc60007f3e0ff */
[--C-:B-1----:R-:W-:Y:S02]  /*7930*/  IMAD.X R13, R0, 0x1, R7.reuse, P0 ;  /* 0x00000001000d7824 */ /* 0x102fe400000e0607 */
[----:B---3--:R-:W-:Y:S01]  /*7940*/  IMAD.X R15, R20, 0x1, R7, P1 ;  /* 0x00000001140f7824 */ /* 0x008fe200008e0607 */
[----:B------:R-:W-:Y:S01]  /*7950*/  CS2R R6, SRZ ;  /* 0x0000000000067805 */ /* 0x000fe2000001ff00 */
[----:B------:R-:W-:Y:S06]  /*7960*/  @P2 BRA `(.L_x_741) ;  /* 0x0000000000082947 */ /* 0x000fec0003800000 */
[----:B------:R0:W5:Y:S04]  /*7970*/  LD.E.128 R8, desc[UR40][R12.64] ;  /* 0x000000280c087980 */ /* 0x000168000c101d00 */
[----:B------:R0:W5:Y:S02]  /*7980*/  LD.E.128 R4, desc[UR40][R14.64] ;  /* 0x000000280e047980 */ /* 0x000164000c101d00 */
.L_x_741:
[----:B------:R-:W-:Y:S05]  /*7990*/  BSYNC B1 ;  /* 0x0000000000017941 */ /* 0x000fea0003800000 */
.L_x_740:
[----:B------:R-:W3:Y:S01]  /*79a0*/  SYNCS.PHASECHK.TRANS64.TRYWAIT P1, [R19+URZ+0x22800], R24 ;  /* 0x02280018130075a7 */ /* 0x000ee2000802017f */
[----:B-----5:R-:W-:Y:S01]  /*79b0*/  MOV R40, R8 ;  /* 0x0000000800287202 */ /* 0x020fe20000000f00 */
[--C-:B0-----:R-:W-:Y:S01]  /*79c0*/  IMAD.MOV.U32 R12, RZ, RZ, R9.reuse ;  /* 0x000000ffff0c7224 */ /* 0x101fe200078e0009 */
[--C-:B------:R-:W-:Y:S01]  /*79d0*/  SHF.R.U64 R41, R8, 0x10, R9.reuse ;  /* 0x0000001008297819 */ /* 0x100fe20000001209 */
[----:B-1----:R-:W-:Y:S01]  /*79e0*/  IMAD.MOV.U32 R0, RZ, RZ, R4 ;  /* 0x000000ffff007224 */ /* 0x002fe200078e0004 */
[----:B------:R-:W-:Y:S01]  /*79f0*/  SHF.R.U32.HI R13, RZ, 0x10, R9 ;  /* 0x00000010ff0d7819 */ /* 0x000fe20000011609 */
[----:B------:R-:W-:Y:S01]  /*7a00*/  IMAD.MOV.U32 R39, RZ, RZ, R10 ;  /* 0x000000ffff277224 */ /* 0x000fe200078e000a */
[----:B------:R-:W-:Y:S01]  /*7a10*/  SHF.R.U64 R43, R4, 0x10, R5 ;  /* 0x00000010042b7819 */ /* 0x000fe20000001205 */
[--C-:B------:R-:W-:Y:S01]  /*7a20*/  IMAD.MOV.U32 R9, RZ, RZ, R11.reuse ;  /* 0x000000ffff097224 */ /* 0x100fe200078e000b */
[----:B------:R-:W-:Y:S01]  /*7a30*/  SHF.R.U64 R42, R10, 0x10, R11 ;  /* 0x000000100a2a7819 */ /* 0x000fe2000000120b */
[--C-:B------:R-:W-:Y:S01]  /*7a40*/  IMAD.MOV.U32 R8, RZ, RZ, R5.reuse ;  /* 0x000000ffff087224 */ /* 0x100fe200078e0005 */
[----:B------:R-:W-:Y:S01]  /*7a50*/  SHF.R.U32.HI R4, RZ, 0x10, R5 ;  /* 0x00000010ff047819 */ /* 0x000fe20000011605 */
[----:B------:R-:W-:Y:S01]  /*7a60*/  IMAD.MOV.U32 R38, RZ, RZ, R7 ;  /* 0x000000ffff267224 */ /* 0x000fe200078e0007 */
[----:B------:R-:W-:Y:S01]  /*7a70*/  MOV R37, R6 ;  /* 0x0000000600257202 */ /* 0x000fe20000000f00 */
[----:B----4-:R-:W-:Y:S01]  /*7a80*/  VIADD R14, R200, 0x40 ;  /* 0x00000040c80e7836 */ /* 0x010fe20000000000 */
[----:B------:R-:W-:Y:S01]  /*7a90*/  VIMNMX R21, R21, 0x80, PT ;  /* 0x0000008015157848 */ /* 0x000fe20003fe0100 */
[----:B--2---:R-:W0:Y:S01]  /*7aa0*/  LDC R3, c[0x0][0x3f4] ;  /* 0x0000fd00ff037b82 */ /* 0x004e220000000800 */
[----:B------:R-:W-:Y:S01]  /*7ab0*/  SHF.R.U32.HI R10, RZ, 0x10, R11 ;  /* 0x00000010ff0a7819 */ /* 0x000fe2000001160b */
[----:B------:R-:W-:Y:S01]  /*7ac0*/  BSSY B1, `(.L_x_742) ;  /* 0x0000010000017945 */ /* 0x000fe20003800000 */
[----:B------:R-:W-:-:S02]  /*7ad0*/  SHF.R.U64 R44, R6, 0x10, R7 ;  /* 0x00000010062c7819 */ /* 0x000fc40000001207 */
[----:B------:R-:W-:Y:S02]  /*7ae0*/  SHF.R.U32.HI R5, RZ, 0x10, R7 ;  /* 0x00000010ff057819 */ /* 0x000fe40000011607 */
[----:B------:R-:W-:Y:S02]  /*7af0*/  PRMT R37, R37, 0x5410, R0 ;  /* 0x0000541025257816 */ /* 0x000fe40000000000 */
[----:B------:R-:W-:Y:S02]  /*7b00*/  PRMT R40, R40, 0x5410, R12 ;  /* 0x0000541028287816 */ /* 0x000fe4000000000c */
[----:B------:R-:W-:Y:S02]  /*7b10*/  PRMT R41, R41, 0x5410, R13 ;  /* 0x0000541029297816 */ /* 0x000fe4000000000d */
[----:B------:R-:W-:Y:S02]  /*7b20*/  PRMT R39, R39, 0x5410, R9 ;  /* 0x0000541027277816 */ /* 0x000fe40000000009 */
[----:B------:R-:W-:-:S02]  /*7b30*/  PRMT R42, R42, 0x5410, R10 ;  /* 0x000054102a2a7816 */ /* 0x000fc4000000000a */
[----:B------:R-:W-:Y:S02]  /*7b40*/  PRMT R38, R38, 0x5410, R8 ;  /* 0x0000541026267816 */ /* 0x000fe40000000008 */
[----:B------:R-:W-:Y:S02]  /*7b50*/  PRMT R43, R43, 0x5410, R4 ;  /* 0x000054102b2b7816 */ /* 0x000fe40000000004 */
[----:B------:R-:W-:Y:S02]  /*7b60*/  PRMT R44, R44, 0x5410, R5 ;  /* 0x000054102c2c7816 */ /* 0x000fe40000000005 */
[C---:B0-----:R-:W-:Y:S01]  /*7b70*/  ISETP.GE.AND P0, PT, R16.reuse, R3, PT ;  /* 0x000000031000720c */ /* 0x041fe20003f06270 */
[----:B------:R-:W-:-:S03]  /*7b80*/  IMAD.IADD R0, R16, 0x1, R3 ;  /* 0x0000000110007824 */ /* 0x000fc600078e0203 */
[-C--:B------:R-:W-:Y:S02]  /*7b90*/  ISETP.GE.OR P2, PT, R200, R21.reuse, P0 ;  /* 0x00000015c800720c */ /* 0x080fe40000746670 */
[----:B------:R-:W-:Y:S01]  /*7ba0*/  ISETP.GE.OR P0, PT, R14, R21, P0 ;  /* 0x000000150e00720c */ /* 0x000fe20000706670 */
[----:B---3--:R-:W-:-:S12]  /*7bb0*/  @!P1 BRA `(.L_x_743) ;  /* 0x0000010400009947 */ /* 0x008fd80003800000 */
.L_x_958:
[----:B------:R-:W-:Y:S05]  /*7bc0*/  BSYNC B1 ;  /* 0x0000000000017941 */ /* 0x000fea0003800000 */
.L_x_742:
[----:B------:R-:W-:Y:S01]  /*7bd0*/  BSSY B1, `(.L_x_744) ;  /* 0x000005f000017945 */ /* 0x000fe20003800000 */
[----:B------:R-:W-:-:S03]  /*7be0*/  LOP3.LUT R0, R0, 0x38, RZ, 0xc0, !PT ;  /* 0x0000003800007812 */ /* 0x000fc600078ec0ff */
[----:B------:R-:W-:Y:S05]  /*7bf0*/  @P2 BRA `(.L_x_745) ;  /* 0x0000000400702947 */ /* 0x000fea0003800000 */
[----:B------:R-:W2:Y:S01]  /*7c00*/  LDL R3, [R1+0x38] ;  /* 0x0000380001037983 */ /* 0x000ea20000100800 */
[----:B------:R-:W-:Y:S02]  /*7c10*/  HADD2.F32 R26, -RZ, R40.H0_H0 ;  /* 0x20000028ff1a7230 */ /* 0x000fe40000004100 */
[----:B------:R-:W-:Y:S01]  /*7c20*/  HADD2.F32 R28, -RZ, R37.H1_H1 ;  /* 0x30000025ff1c7230 */ /* 0x000fe20000004100 */
[----:B------:R-:W1:Y:S01]  /*7c30*/  S2R R4, SR_TID.X ;  /* 0x0000000000047919 */ /* 0x000e620000002100 */
[----:B------:R-:W-:Y:S02]  /*7c40*/  HADD2.F32 R25, -RZ, R43.H0_H0 ;  /* 0x2000002bff197230 */ /* 0x000fe40000004100 */
[----:B------:R-:W-:Y:S02]  /*7c50*/  HADD2.F32 R27, -RZ, R38.H1_H1 ;  /* 0x30000026ff1b7230 */ /* 0x000fe40000004100 */
[----:B-1----:R-:W-:-:S05]  /*7c60*/  VIADD R4, R4, 0xffffff80 ;  /* 0xffffff8004047836 */ /* 0x002fca0000000000 */
[----:B------:R-:W-:-:S04]  /*7c70*/  SHF.R.S32.HI R8, RZ, 0x1f, R4 ;  /* 0x0000001fff087819 */ /* 0x000fc80000011404 */
[----:B------:R-:W-:-:S04]  /*7c80*/  LEA.HI R8, R8, R4, RZ, 0x5 ;  /* 0x0000000408087211 */ /* 0x000fc800078f28ff */
[----:B------:R-:W-:Y:S01]  /*7c90*/  SHF.R.S32.HI R8, RZ, 0x5, R8 ;  /* 0x00000005ff087819 */ /* 0x000fe20000011408 */
[----:B--2---:R-:W-:-:S05]  /*7ca0*/  IMAD.SHL.U32 R3, R3, 0x40, RZ ;  /* 0x0000004003037824 */ /* 0x004fca00078e00ff */
[----:B------:R-:W-:-:S04]  /*7cb0*/  LOP3.LUT R5, R3, 0x1c0, RZ, 0xc0, !PT ;  /* 0x000001c003057812 */ /* 0x000fc800078ec0ff */
[----:B------:R-:W-:Y:S02]  /*7cc0*/  LOP3.LUT R3, R5, 0x38, R16, 0xf8, !PT ;  /* 0x0000003805037812 */ /* 0x000fe400078ef810 */
[----:B------:R-:W-:-:S04]  /*7cd0*/  SHF.R.U32.HI R6, RZ, 0x3, R5 ;  /* 0x00000003ff067819 */ /* 0x000fc80000011605 */
[----:B------:R-:W-:-:S04]  /*7ce0*/  LOP3.LUT R3, R3, R6, RZ, 0x3c, !PT ;  /* 0x0000000603037212 */ /* 0x000fc800078e3cff */
[----:B------:R-:W-:Y:S02]  /*7cf0*/  LEA R4, R8, R3, 0x9 ;  /* 0x0000000308047211 */ /* 0x000fe400078e48ff */
[----:B------:R-:W-:-:S03]  /*7d00*/  LOP3.LUT R3, R6, R0, R5, 0x1e, !PT ;  /* 0x0000000006037212 */ /* 0x000fc600078e1e05 */
[----:B------:R-:W-:Y:S02]  /*7d10*/  IMAD R35, R4, 0x2, R19 ;  /* 0x0000000204237824 */ /* 0x000fe400078e0213 */
[----:B------:R-:W-:-:S03]  /*7d20*/  IMAD R8, R8, 0x200, R3 ;  /* 0x0000020008087824 */ /* 0x000fc600078e0203 */
[----:B------:R-:W1:Y:S01]  /*7d30*/  LDS.128 R4, [R35+0x18400] ;  /* 0x0184000023047984 */ /* 0x000e620000000c00 */
[----:B------:R-:W-:-:S05]  /*7d40*/  IMAD R36, R8, 0x2, R19 ;  /* 0x0000000208247824 */ /* 0x000fca00078e0213 */
[----:B------:R-:W2:Y:S01]  /*7d50*/  LDS.128 R8, [R36+0x18400] ;  /* 0x0184000024087984 */ /* 0x000ea20000000c00 */
[--C-:B-1----:R-:W-:Y:S02]  /*7d60*/  HADD2.F32 R3, -RZ, R4.reuse.H0_H0 ;  /* 0x20000004ff037230 */ /* 0x102fe40000004100 */
[----:B------:R-:W-:Y:S02]  /*7d70*/  HADD2.F32 R4, -RZ, R4.H1_H1 ;  /* 0x30000004ff047230 */ /* 0x000fe40000004100 */
[----:B------:R-:W-:Y:S02]  /*7d80*/  HADD2.F32 R12, -RZ, R5.H0_H0 ;  /* 0x20000005ff0c7230 */ /* 0x000fe40000004100 */
[--C-:B--2---:R-:W-:Y:S02]  /*7d90*/  HADD2.F32 R15, -RZ, R8.reuse.H0_H0 ;  /* 0x20000008ff0f7230 */ /* 0x104fe40000004100 */
[----:B------:R-:W-:Y:S02]  /*7da0*/  HADD2.F32 R8, -RZ, R8.H1_H1 ;  /* 0x30000008ff087230 */ /* 0x000fe40000004100 */
[----:B------:R-:W-:-:S02]  /*7db0*/  HADD2.F32 R20, -RZ, R9.H0_H0 ;  /* 0x20000009ff147230 */ /* 0x000fc40000004100 */
[C---:B------:R-:W-:Y:S01]  /*7dc0*/  FMUL.FTZ R30, R15.reuse, R28 ;  /* 0x0000001c0f1e7220 */ /* 0x040fe20000410000 */
[-C--:B------:R-:W-:Y:S01]  /*7dd0*/  FMUL.FTZ R32, R15, R26.reuse ;  /* 0x0000001a0f207220 */ /* 0x080fe20000410000 */
[----:B------:R-:W-:Y:S02]  /*7de0*/  HADD2.F32 R15, -RZ, R41.H0_H0 ;  /* 0x20000029ff0f7230 */ /* 0x000fe40000004100 */
[C---:B------:R-:W-:Y:S01]  /*7df0*/  FMUL.FTZ R31, R8.reuse, R25 ;  /* 0x00000019081f7220 */ /* 0x040fe20000410000 */
[C---:B------:R-:W-:Y:S01]  /*7e00*/  FFMA.FTZ R30, R3.reuse, R26, -R30 ;  /* 0x0000001a031e7223 */ /* 0x040fe2000001081e */
[----:B------:R-:W-:Y:S01]  /*7e10*/  FFMA.FTZ R32, R3, R28, R32 ;  /* 0x0000001c03207223 */ /* 0x000fe20000010020 */
[----:B------:R-:W-:Y:S02]  /*7e20*/  HADD2.F32 R3, -RZ, R40.H1_H1 ;  /* 0x30000028ff037230 */ /* 0x000fe40000004100 */
[-C--:B------:R-:W-:Y:S01]  /*7e30*/  FMUL.FTZ R33, R8, R15.reuse ;  /* 0x0000000f08217220 */ /* 0x080fe20000410000 */
[----:B------:R-:W-:Y:S01]  /*7e40*/  FFMA.FTZ R31, R4, R15, -R31 ;  /* 0x0000000f041f7223 */ /* 0x000fe2000001081f */
[----:B------:R-:W-:Y:S01]  /*7e50*/  FMUL.FTZ R15, R20, R27 ;  /* 0x0000001b140f7220 */ /* 0x000fe20000410000 */
[----:B------:R-:W-:-:S02]  /*7e60*/  HADD2.F32 R9, -RZ, R9.H1_H1 ;  /* 0x30000009ff097230 */ /* 0x000fc40000004100 */
[----:B------:R-:W-:Y:S01]  /*7e70*/  FMUL.FTZ R20, R20, R3 ;  /* 0x0000000314147220 */ /* 0x000fe20000410000 */
[----:B------:R-:W-:Y:S02]  /*7e80*/  HADD2.F32 R26, -RZ, R43.H1_H1 ;  /* 0x3000002bff1a7230 */ /* 0x000fe40000004100 */
[----:B------:R-:W-:Y:S01]  /*7e90*/  FFMA.FTZ R33, R4, R25, R33 ;  /* 0x0000001904217223 */ /* 0x000fe20000010021 */
[----:B------:R-:W-:Y:S02]  /*7ea0*/  HADD2.F32 R4, -RZ, R41.H1_H1 ;  /* 0x30000029ff047230 */ /* 0x000fe40000004100 */
[C---:B------:R-:W-:Y:S01]  /*7eb0*/  FFMA.FTZ R15, R12.reuse, R3, -R15 ;  /* 0x000000030c0f7223 */ /* 0x040fe2000001080f */
[----:B------:R-:W-:Y:S02]  /*7ec0*/  HADD2.F32 R5, -RZ, R5.H1_H1 ;  /* 0x30000005ff057230 */ /* 0x000fe40000004100 */
[----:B------:R-:W-:Y:S01]  /*7ed0*/  FFMA.FTZ R20, R12, R27, R20 ;  /* 0x0000001b0c147223 */ /* 0x000fe20000010014 */
[----:B------:R-:W-:-:S02]  /*7ee0*/  HADD2.F32 R21, -RZ, R10.H0_H0 ;  /* 0x2000000aff157230 */ /* 0x000fc40000004100 */
[C---:B------:R-:W-:Y:S01]  /*7ef0*/  FMUL.FTZ R28, R9.reuse, R26 ;  /* 0x0000001a091c7220 */ /* 0x040fe20000410000 */
[----:B------:R-:W-:Y:S02]  /*7f00*/  HADD2.F32 R8, -RZ, R39.H0_H0 ;  /* 0x20000027ff087230 */ /* 0x000fe40000004100 */
[-C--:B------:R-:W-:Y:S01]  /*7f10*/  FMUL.FTZ R34, R9, R4.reuse ;  /* 0x0000000409227220 */ /* 0x080fe20000410000 */
[----:B------:R-:W-:Y:S02]  /*7f20*/  HADD2.F32 R12, -RZ, R37.H0_H0 ;  /* 0x20000025ff0c7230 */ /* 0x000fe40000004100 */
[----:B------:R-:W-:Y:S01]  /*7f30*/  FFMA.FTZ R28, R5, R4, -R28 ;  /* 0x00000004051c7223 */ /* 0x000fe2000001081c */
[----:B------:R-:W-:Y:S02]  /*7f40*/  HADD2.F32 R10, -RZ, R10.H1_H1 ;  /* 0x3000000aff0a7230 */ /* 0x000fe40000004100 */
[----:B------:R-:W-:Y:S01]  /*7f50*/  FMUL.FTZ R27, R21, R8 ;  /* 0x00000008151b7220 */ /* 0x000fe20000410000 */
[----:B------:R-:W-:-:S02]  /*7f60*/  HADD2.F32 R9, -RZ, R44.H0_H0 ;  /* 0x2000002cff097230 */ /* 0x000fc40000004100 */
[----:B------:R-:W-:Y:S01]  /*7f70*/  FMUL.FTZ R4, R21, R12 ;  /* 0x0000000c15047220 */ /* 0x000fe20000410000 */
[----:B------:R-:W-:Y:S02]  /*7f80*/  HADD2.F32 R13, -RZ, R6.H0_H0 ;  /* 0x20000006ff0d7230 */ /* 0x000fe40000004100 */
[----:B------:R-:W-:Y:S01]  /*7f90*/  FFMA.FTZ R21, R5, R26, R34 ;  /* 0x0000001a05157223 */ /* 0x000fe20000010022 */
[----:B------:R-:W-:Y:S02]  /*7fa0*/  HADD2.F32 R3, -RZ, R42.H0_H0 ;  /* 0x2000002aff037230 */ /* 0x000fe40000004100 */
[C---:B------:R-:W-:Y:S01]  /*7fb0*/  FMUL.FTZ R5, R10.reuse, R9 ;  /* 0x000000090a057220 */ /* 0x040fe20000410000 */
[----:B------:R-:W-:Y:S02]  /*7fc0*/  HADD2.F32 R6, -RZ, R6.H1_H1 ;  /* 0x30000006ff067230 */ /* 0x000fe40000004100 */
[C---:B------:R-:W-:Y:S01]  /*7fd0*/  FFMA.FTZ R25, R13.reuse, R8, -R4 ;  /* 0x000000080d197223 */ /* 0x040fe20000010804 */
[----:B------:R-:W-:Y:S01]  /*7fe0*/  FFMA.FTZ R27, R13, R12, R27 ;  /* 0x0000000c0d1b7223 */ /* 0x000fe2000001001b */
[----:B------:R-:W-:Y:S01]  /*7ff0*/  FMUL.FTZ R13, R10, R3 ;  /* 0x000000030a0d7220 */ /* 0x000fe20000410000 */
[----:B0-----:R-:W-:-:S02]  /*8000*/  HADD2.F32 R24, -RZ, R11.H0_H0 ;  /* 0x2000000bff187230 */ /* 0x001fc40000004100 */
[C---:B------:R-:W-:Y:S01]  /*8010*/  FFMA.FTZ R10, R6.reuse, R3, -R5 ;  /* 0x00000003060a7223 */ /* 0x040fe20000010805 */
[----:B------:R-:W-:Y:S02]  /*8020*/  HADD2.F32 R5, -RZ, R38.H0_H0 ;  /* 0x20000026ff057230 */ /* 0x000fe40000004100 */
[----:B------:R-:W-:Y:S01]  /*8030*/  FFMA.FTZ R12, R6, R9, R13 ;  /* 0x00000009060c7223 */ /* 0x000fe2000001000d */
[----:B------:R-:W-:Y:S02]  /*8040*/  HADD2.F32 R3, -RZ, R39.H1_H1 ;  /* 0x30000027ff037230 */ /* 0x000fe40000004100 */
[----:B------:R-:W-:Y:S02]  /*8050*/  HADD2.F32 R11, -RZ, R11.H1_H1 ;  /* 0x3000000bff0b7230 */ /* 0x000fe40000004100 */
[C---:B------:R-:W-:Y:S01]  /*8060*/  FMUL.FTZ R9, R24.reuse, R5 ;  /* 0x0000000518097220 */ /* 0x040fe20000410000 */
[----:B------:R-:W-:Y:S02]  /*8070*/  HADD2.F32 R8, -RZ, R44.H1_H1 ;  /* 0x3000002cff087230 */ /* 0x000fe40000004100 */
[----:B------:R-:W-:Y:S01]  /*8080*/  FMUL.FTZ R24, R24, R3 ;  /* 0x0000000318187220 */ /* 0x000fe20000410000 */
[----:B------:R-:W-:-:S02]  /*8090*/  HADD2.F32 R4, -RZ, R42.H1_H1 ;  /* 0x3000002aff047230 */ /* 0x000fc40000004100 */
[--C-:B------:R-:W-:Y:S02]  /*80a0*/  HADD2.F32 R14, -RZ, R7.reuse.H0_H0 ;  /* 0x20000007ff0e7230 */ /* 0x100fe40000004100 */
[C---:B------:R-:W-:Y:S01]  /*80b0*/  FMUL.FTZ R6, R11.reuse, R8 ;  /* 0x000000080b067220 */ /* 0x040fe20000410000 */
[----:B------:R-:W-:Y:S02]  /*80c0*/  HADD2.F32 R7, -RZ, R7.H1_H1 ;  /* 0x30000007ff077230 */ /* 0x000fe40000004100 */
[-C--:B------:R-:W-:Y:S01]  /*80d0*/  FMUL.FTZ R13, R11, R4.reuse ;  /* 0x000000040b0d7220 */ /* 0x080fe20000410000 */
[C---:B------:R-:W-:Y:S01]  /*80e0*/  FFMA.FTZ R3, R14.reuse, R3, -R9 ;  /* 0x000000030e037223 */ /* 0x040fe20000010809 */
[----:B------:R-:W-:Y:S01]  /*80f0*/  FFMA.FTZ R11, R14, R5, R24 ;  /* 0x000000050e0b7223 */ /* 0x000fe20000010018 */
[C---:B------:R-:W-:Y:S01]  /*8100*/  FFMA.FTZ R14, R7.reuse, R4, -R6 ;  /* 0x00000004070e7223 */ /* 0x040fe20000010806 */
[----:B------:R-:W-:Y:S01]  /*8110*/  FFMA.FTZ R24, R7, R8, R13 ;  /* 0x0000000807187223 */ /* 0x000fe2000001000d */
[----:B------:R-:W-:-:S02]  /*8120*/  F2FP.F16.F32.PACK_AB R4, R31, R30 ;  /* 0x0000001e1f04723e */ /* 0x000fc400000000ff */
[----:B------:R-:W-:Y:S02]  /*8130*/  F2FP.F16.F32.PACK_AB R5, R28, R15 ;  /* 0x0000000f1c05723e */ /* 0x000fe400000000ff */
[----:B------:R-:W-:Y:S02]  /*8140*/  F2FP.F16.F32.PACK_AB R6, R10, R25 ;  /* 0x000000190a06723e */ /* 0x000fe400000000ff */
[----:B------:R-:W-:Y:S02]  /*8150*/  F2FP.F16.F32.PACK_AB R7, R14, R3 ;  /* 0x000000030e07723e */ /* 0x000fe400000000ff */
[----:B------:R-:W-:Y:S02]  /*8160*/  F2FP.F16.F32.PACK_AB R8, R33, R32 ;  /* 0x000000202108723e */ /* 0x000fe400000000ff */
[----:B------:R-:W-:Y:S01]  /*8170*/  F2FP.F16.F32.PACK_AB R9, R21, R20 ;  /* 0x000000141509723e */ /* 0x000fe200000000ff */
[----:B------:R1:W-:Y:S01]  /*8180*/  STS.128 [R35+0x18400], R4 ;  /* 0x0184000423007388 */ /* 0x0003e20000000c00 */
[----:B------:R-:W-:-:S02]  /*8190*/  F2FP.F16.F32.PACK_AB R10, R12, R27 ;  /* 0x0000001b0c0a723e */ /* 0x000fc400000000ff */
[----:B------:R-:W-:-:S05]  /*81a0*/  F2FP.F16.F32.PACK_AB R11, R24, R11 ;  /* 0x0000000b180b723e */ /* 0x000fca00000000ff */
[----:B------:R1:W-:Y:S02]  /*81b0*/  STS.128 [R36+0x18400], R8 ;  /* 0x0184000824007388 */ /* 0x0003e40000000c00 */
.L_x_745:
[----:B------:R-:W-:Y:S05]  /*81c0*/  BSYNC B1 ;  /* 0x0000000000017941 */ /* 0x000fea0003800000 */
.L_x_744:
[----:B------:R-:W-:Y:S05]  /*81d0*/  @P0 BRA `(.L_x_736) ;  /* 0x0000000400480947 */ /* 0x000fea0003800000 */
[----:B------:R-:W2:Y:S01]  /*81e0*/  LDL R3, [R1+0xc] ;  /* 0x00000c0001037983 */ /* 0x000ea20000100800 */
[----:B-1----:R-:W-:-:S03]  /*81f0*/  SHF.R.U32.HI R4, RZ, 0x3, R229 ;  /* 0x00000003ff047819 */ /* 0x002fc600000116e5 */
[----:B------:R-:W3:Y:S01]  /*8200*/  LDL R45, [R1+0x4c] ;  /* 0x00004c00012d7983 */ /* 0x000ee20000100800 */
[----:B------:R-:W-:Y:S01]  /*8210*/  LOP3.LUT R0, R4, R0, R229, 0x1e, !PT ;  /* 0x0000000004007212 */ /* 0x000fe200078e1ee5 */
[----:B------:R-:W-:Y:S02]  /*8220*/  HADD2.F32 R25, -RZ, R40.H0_H0 ;  /* 0x20000028ff197230 */ /* 0x000fe40000004100 */
[----:B------:R-:W-:Y:S02]  /*8230*/  HADD2.F32 R27, -RZ, R37.H1_H1 ;  /* 0x30000025ff1b7230 */ /* 0x000fe40000004100 */
[----:B------:R-:W-:Y:S02]  /*8240*/  HADD2.F32 R34, -RZ, R43.H0_H0 ;  /* 0x2000002bff227230 */ /* 0x000fe40000004100 */
[----:B------:R-:W-:Y:S02]  /*8250*/  HADD2.F32 R30, -RZ, R41.H0_H0 ;  /* 0x20000029ff1e7230 */ /* 0x000fe40000004100 */
[----:B------:R-:W-:-:S02]  /*8260*/  HADD2.F32 R36, -RZ, R38.H1_H1 ;  /* 0x30000026ff247230 */ /* 0x000fc40000004100 */
[----:B------:R-:W-:Y:S02]  /*8270*/  HADD2.F32 R32, -RZ, R40.H1_H1 ;  /* 0x30000028ff207230 */ /* 0x000fe40000004100 */
[----:B------:R-:W-:Y:S02]  /*8280*/  HADD2.F32 R35, -RZ, R43.H1_H1 ;  /* 0x3000002bff237230 */ /* 0x000fe40000004100 */
[----:B------:R-:W-:Y:S02]  /*8290*/  HADD2.F32 R31, -RZ, R41.H1_H1 ;  /* 0x30000029ff1f7230 */ /* 0x000fe40000004100 */
[----:B------:R-:W-:Y:S02]  /*82a0*/  HADD2.F32 R37, -RZ, R37.H0_H0 ;  /* 0x20000025ff257230 */ /* 0x000fe40000004100 */
[----:B------:R-:W-:Y:S02]  /*82b0*/  HADD2.F32 R33, -RZ, R39.H0_H0 ;  /* 0x20000027ff217230 */ /* 0x000fe40000004100 */
[----:B--2---:R-:W-:-:S04]  /*82c0*/  IMAD.IADD R0, R3, 0x1, R0 ;  /* 0x0000000103007824 */ /* 0x004fc800078e0200 */
[----:B------:R-:W-:Y:S01]  /*82d0*/  IMAD R0, R0, 0x2, R19 ;  /* 0x0000000200007824 */ /* 0x000fe200078e0213 */
[----:B---3--:R-:W1:Y:S04]  /*82e0*/  LDS.128 R4, [R45+0x18400] ;  /* 0x018400002d047984 */ /* 0x008e680000000c00 */
[----:B------:R-:W2:Y:S01]  /*82f0*/  LDS.128 R8, [R0+0x18400] ;  /* 0x0184000000087984 */ /* 0x000ea20000000c00 */
[----:B-1----:R-:W-:Y:S02]  /*8300*/  HADD2.F32 R3, -RZ, R4.H0_H0 ;  /* 0x20000004ff037230 */ /* 0x002fe40000004100 */
[--C-:B--2---:R-:W-:Y:S02]  /*8310*/  HADD2.F32 R15, -RZ, R8.reuse.H0_H0 ;  /* 0x20000008ff0f7230 */ /* 0x104fe40000004100 */
[----:B------:R-:W-:-:S03]  /*8320*/  HADD2.F32 R8, -RZ, R8.H1_H1 ;  /* 0x30000008ff087230 */ /* 0x000fc60000004100 */
[-C--:B------:R-:W-:Y:S01]  /*8330*/  FMUL.FTZ R26, R27, R15.reuse ;  /* 0x0000000f1b1a7220 */ /* 0x080fe20000410000 */
[C---:B------:R-:W-:Y:S01]  /*8340*/  FMUL.FTZ R28, R25.reuse, R15 ;  /* 0x0000000f191c7220 */ /* 0x040fe20000410000 */
[--C-:B------:R-:W-:Y:S02]  /*8350*/  HADD2.F32 R20, -RZ, R9.reuse.H0_H0 ;  /* 0x20000009ff147230 */ /* 0x100fe40000004100 */
[-C--:B------:R-:W-:Y:S01]  /*8360*/  FMUL.FTZ R15, R34, R8.reuse ;  /* 0x00000008220f7220 */ /* 0x080fe20000410000 */
[----:B------:R-:W-:Y:S02]  /*8370*/  HADD2.F32 R4, -RZ, R4.H1_H1 ;  /* 0x30000004ff047230 */ /* 0x000fe40000004100 */
[-C--:B------:R-:W-:Y:S01]  /*8380*/  FFMA.FTZ R26, R25, R3.reuse, -R26 ;  /* 0x00000003191a7223 */ /* 0x080fe2000001081a */
[----:B------:R-:W-:Y:S01]  /*8390*/  FFMA.FTZ R28, R27, R3, R28 ;  /* 0x000000031b1c7223 */ /* 0x000fe2000001001c */
[----:B------:R-:W-:Y:S02]  /*83a0*/  HADD2.F32 R9, -RZ, R9.H1_H1 ;  /* 0x30000009ff097230 */ /* 0x000fe40000004100 */
[----:B------:R-:W-:Y:S01]  /*83b0*/  FMUL.FTZ R3, R30, R8 ;  /* 0x000000081e037220 */ /* 0x000fe20000410000 */
[----:B------:R-:W-:-:S02]  /*83c0*/  HADD2.F32 R12, -RZ, R5.H0_H0 ;  /* 0x20000005ff0c7230 */ /* 0x000fc40000004100 */
[----:B------:R-:W-:Y:S01]  /*83d0*/  FMUL.FTZ R25, R36, R20 ;  /* 0x0000001424197220 */ /* 0x000fe20000410000 */
[----:B------:R-:W-:Y:S02]  /*83e0*/  HADD2.F32 R5, -RZ, R5.H1_H1 ;  /* 0x30000005ff057230 */ /* 0x000fe40000004100 */
[----:B------:R-:W-:Y:S01]  /*83f0*/  FFMA.FTZ R15, R30, R4, -R15 ;  /* 0x000000041e0f7223 */ /* 0x000fe2000001080f */
[--C-:B------:R-:W-:Y:S02]  /*8400*/  HADD2.F32 R21, -RZ, R10.reuse.H0_H0 ;  /* 0x2000000aff157230 */ /* 0x100fe40000004100 */
[----:B------:R-:W-:Y:S01]  /*8410*/  FMUL.FTZ R27, R32, R20 ;  /* 0x00000014201b7220 */ /* 0x000fe20000410000 */
[----:B------:R-:W-:Y:S01]  /*8420*/  FFMA.FTZ R3, R34, R4, R3 ;  /* 0x0000000422037223 */ /* 0x000fe20000010003 */
[----:B------:R-:W-:Y:S02]  /*8430*/  HADD2.F32 R10, -RZ, R10.H1_H1 ;  /* 0x3000000aff0a7230 */ /* 0x000fe40000004100 */
[-C--:B------:R-:W-:Y:S01]  /*8440*/  FMUL.FTZ R4, R35, R9.reuse ;  /* 0x0000000923047220 */ /* 0x080fe20000410000 */
[----:B------:R-:W-:Y:S01]  /*8450*/  FMUL.FTZ R8, R31, R9 ;  /* 0x000000091f087220 */ /* 0x000fe20000410000 */
[----:B------:R-:W-:-:S02]  /*8460*/  HADD2.F32 R34, -RZ, R44.H0_H0 ;  /* 0x2000002cff227230 */ /* 0x000fc40000004100 */
[-C--:B------:R-:W-:Y:S01]  /*8470*/  FFMA.FTZ R25, R32, R12.reuse, -R25 ;  /* 0x0000000c20197223 */ /* 0x080fe20000010819 */
[----:B------:R-:W-:Y:S02]  /*8480*/  HADD2.F32 R13, -RZ, R6.H0_H0 ;  /* 0x20000006ff0d7230 */ /* 0x000fe40000004100 */
[----:B------:R-:W-:Y:S01]  /*8490*/  FFMA.FTZ R27, R36, R12, R27 ;  /* 0x0000000c241b7223 */ /* 0x000fe2000001001b */
[----:B------:R-:W-:Y:S02]  /*84a0*/  HADD2.F32 R32, -RZ, R42.H0_H0 ;  /* 0x2000002aff207230 */ /* 0x000fe40000004100 */
[-C--:B------:R-:W-:Y:S01]  /*84b0*/  FFMA.FTZ R12, R31, R5.reuse, -R4 ;  /* 0x000000051f0c7223 */ /* 0x080fe20000010804 */
[----:B------:R-:W-:Y:S02]  /*84c0*/  HADD2.F32 R6, -RZ, R6.H1_H1 ;  /* 0x30000006ff067230 */ /* 0x000fe40000004100 */
[----:B------:R-:W-:Y:S01]  /*84d0*/  FFMA.FTZ R20, R35, R5, R8 ;  /* 0x0000000523147223 */ /* 0x000fe20000010008 */
[-C--:B------:R-:W-:Y:S01]  /*84e0*/  FMUL.FTZ R4, R37, R21.reuse ;  /* 0x0000001525047220 */ /* 0x080fe20000410000 */
[-C--:B------:R-:W-:Y:S01]  /*84f0*/  FMUL.FTZ R5, R34, R10.reuse ;  /* 0x0000000a22057220 */ /* 0x080fe20000410000 */
[----:B------:R-:W-:Y:S01]  /*8500*/  FMUL.FTZ R30, R33, R21 ;  /* 0x00000015211e7220 */ /* 0x000fe20000410000 */
[----:B------:R-:W-:Y:S01]  /*8510*/  FMUL.FTZ R9, R32, R10 ;  /* 0x0000000a20097220 */ /* 0x000fe20000410000 */
[----:B0-----:R-:W-:-:S02]  /*8520*/  HADD2.F32 R24, -RZ, R11.H0_H0 ;  /* 0x2000000bff187230 */ /* 0x001fc40000004100 */
[----:B------:R-:W-:Y:S01]  /*8530*/  FFMA.FTZ R21, R33, R13, -R4 ;  /* 0x0000000d21157223 */ /* 0x000fe20000010804 */
[----:B------:R-:W-:Y:S01]  /*8540*/  FFMA.FTZ R10, R32, R6, -R5 ;  /* 0x00000006200a7223 */ /* 0x000fe20000010805 */
[----:B------:R-:W-:Y:S02]  /*8550*/  HADD2.F32 R11, -RZ, R11.H1_H1 ;  /* 0x3000000bff0b7230 */ /* 0x000fe40000004100 */
[----:B------:R-:W-:Y:S02]  /*8560*/  HADD2.F32 R32, -RZ, R38.H0_H0 ;  /* 0x20000026ff207230 */ /* 0x000fe40000004100 */
[----:B------:R-:W-:Y:S02]  /*8570*/  HADD2.F32 R33, -RZ, R44.H1_H1 ;  /* 0x3000002cff217230 */ /* 0x000fe40000004100 */
[----:B------:R-:W-:Y:S02]  /*8580*/  HADD2.F32 R8, -RZ, R39.H1_H1 ;  /* 0x30000027ff087230 */ /* 0x000fe40000004100 */
[----:B------:R-:W-:-:S02]  /*8590*/  HADD2.F32 R31, -RZ, R42.H1_H1 ;  /* 0x3000002aff1f7230 */ /* 0x000fc40000004100 */
[----:B------:R-:W-:Y:S01]  /*85a0*/  FFMA.FTZ R30, R37, R13, R30 ;  /* 0x0000000d251e7223 */ /* 0x000fe2000001001e */
[--C-:B------:R-:W-:Y:S02]  /*85b0*/  HADD2.F32 R14, -RZ, R7.reuse.H0_H0 ;  /* 0x20000007ff0e7230 */ /* 0x100fe40000004100 */
[----:B------:R-:W-:Y:S01]  /*85c0*/  FFMA.FTZ R13, R34, R6, R9 ;  /* 0x00000006220d7223 */ /* 0x000fe20000010009 */
[----:B------:R-:W-:Y:S02]  /*85d0*/  HADD2.F32 R7, -RZ, R7.H1_H1 ;  /* 0x30000007ff077230 */ /* 0x000fe40000004100 */
[-C--:B------:R-:W-:Y:S01]  /*85e0*/  FMUL.FTZ R5, R32, R24.reuse ;  /* 0x0000001820057220 */ /* 0x080fe20000410000 */
[-C--:B------:R-:W-:Y:S01]  /*85f0*/  FMUL.FTZ R4, R33, R11.reuse ;  /* 0x0000000b21047220 */ /* 0x080fe20000410000 */
[C---:B------:R-:W-:Y:S01]  /*8600*/  FMUL.FTZ R9, R8.reuse, R24 ;  /* 0x0000001808097220 */ /* 0x040fe20000410000 */
[C---:B------:R-:W-:Y:S01]  /*8610*/  FMUL.FTZ R6, R31.reuse, R11 ;  /* 0x0000000b1f067220 */ /* 0x040fe20000410000 */
[-C--:B------:R-:W-:Y:S01]  /*8620*/  FFMA.FTZ R11, R8, R14.reuse, -R5 ;  /* 0x0000000e080b7223 */ /* 0x080fe20000010805 */
[-C--:B------:R-:W-:Y:S01]  /*8630*/  FFMA.FTZ R24, R31, R7.reuse, -R4 ;  /* 0x000000071f187223 */ /* 0x080fe20000010804 */
[----:B------:R-:W-:Y:S01]  /*8640*/  FFMA.FTZ R14, R32, R14, R9 ;  /* 0x0000000e200e7223 */ /* 0x000fe20000010009 */
[----:B------:R-:W-:Y:S01]  /*8650*/  FFMA.FTZ R31, R33, R7, R6 ;  /* 0x00000007211f7223 */ /* 0x000fe20000010006 */
[----:B------:R-:W-:-:S02]  /*8660*/  F2FP.F16.F32.PACK_AB R4, R15, R26 ;  /* 0x0000001a0f04723e */ /* 0x000fc400000000ff */
[----:B------:R-:W-:Y:S02]  /*8670*/  F2FP.F16.F32.PACK_AB R5, R12, R25 ;  /* 0x000000190c05723e */ /* 0x000fe400000000ff */
[----:B------:R-:W-:Y:S02]  /*8680*/  F2FP.F16.F32.PACK_AB R6, R10, R21 ;  /* 0x000000150a06723e */ /* 0x000fe400000000ff */
[----:B------:R-:W-:Y:S02]  /*8690*/  F2FP.F16.F32.PACK_AB R7, R24, R11 ;  /* 0x0000000b1807723e */ /* 0x000fe400000000ff */
[----:B------:R-:W-:Y:S02]  /*86a0*/  F2FP.F16.F32.PACK_AB R8, R3, R28 ;  /* 0x0000001c0308723e */ /* 0x000fe400000000ff */
[----:B------:R-:W-:Y:S02]  /*86b0*/  F2FP.F16.F32.PACK_AB R9, R20, R27 ;  /* 0x0000001b1409723e */ /* 0x000fe400000000ff */
[----:B------:R-:W-:-:S02]  /*86c0*/  F2FP.F16.F32.PACK_AB R10, R13, R30 ;  /* 0x0000001e0d0a723e */ /* 0x000fc400000000ff */
[----:B------:R-:W-:Y:S01]  /*86d0*/  F2FP.F16.F32.PACK_AB R11, R31, R14 ;  /* 0x0000000e1f0b723e */ /* 0x000fe200000000ff */
[----:B------:R3:W-:Y:S04]  /*86e0*/  STS.128 [R45+0x18400], R4 ;  /* 0x018400042d007388 */ /* 0x0007e80000000c00 */
[----:B------:R3:W-:Y:S02]  /*86f0*/  STS.128 [R0+0x18400], R8 ;  /* 0x0184000800007388 */ /* 0x0007e40000000c00 */
.L_x_736:
[----:B------:R-:W-:Y:S05]  /*8700*/  BSYNC B0 ;  /* 0x0000000000007941 */ /* 0x000fea0003800000 */
.L_x_725:
[----:B------:R-:W-:Y:S01]  /*8710*/  @!PT LDS RZ, [RZ] ;  /* 0x00000000fffff984 */ /* 0x000fe20000000800 */
[----:B------:R-:W-:Y:S01]  /*8720*/  @!PT LDS RZ, [RZ] ;  /* 0x00000000fffff984 */ /* 0x000fe20000000800 */
[----:B------:R-:W-:Y:S01]  /*8730*/  @!PT LDS RZ, [RZ] ;  /* 0x00000000fffff984 */ /* 0x000fe20000000800 */
[----:B------:R-:W-:Y:S01]  /*8740*/  @!PT LDS RZ, [RZ] ;  /* 0x00000000fffff984 */ /* 0x000fe20000000800 */
[----:B------:R4:W-:Y:S06]  /*8750*/  MEMBAR.ALL.CTA ;  /* 0x0000000000007992 */ /* 0x0009ec0000008000 */
[----:B----4-:R-:W4:Y:S01]  /*8760*/  FENCE.VIEW.ASYNC.S ;  /* 0x00000000000073c6 */ /* 0x010f220000000000 */
[----:B------:R-:W-:Y:S05]  /*8770*/  WARPSYNC.ALL ;  /* 0x0000000000007948 */ /* 0x000fea0003800000 */
[----:B----4-:R-:W-:Y:S06]  /*8780*/  BAR.SYNC.DEFER_BLOCKING 0xd, 0x100 ;  /* 0x0344000000007b1d */ /* 0x010fec0000010000 */
.L_x_722:
[----:B0123--:R-:W0:Y:S01]  /*8790*/  S2R R0, SR_TID.X ;  /* 0x0000000000007919 */ /* 0x00fe220000002100 */
[----:B------:R-:W-:Y:S01]  /*87a0*/  ISETP.NE.AND P0, PT, R205, 0x3, PT ;  /* 0x00000003cd00780c */ /* 0x000fe20003f05270 */
[----:B------:R-:W-:Y:S05]  /*87b0*/  WARPSYNC.ALL ;  /* 0x0000000000007948 */ /* 0x000fea0003800000 */
[----:B0-----:R-:W-:-:S04]  /*87c0*/  SHF.R.U32.HI R0, RZ, 0x7, R0 ;  /* 0x00000007ff007819 */ /* 0x001fc80000011600 */
[----:B------:R-:W-:-:S05]  /*87d0*/  IADD3 R7, R0, 0x8, RZ ;  /* 0x0000000800077810 */ /* 0x000fca0007ffe0ff */
[----:B------:R0:W-:Y:S06]  /*87e0*/  BAR.SYNC.DEFER_BLOCKING R7, 0x100 ;  /* 0x000400070000751d */ /* 0x0001ec0000010000 */
[----:B------:R-:W-:Y:S05]  /*87f0*/  @!P0 BRA `(.L_x_746) ;  /* 0x0000000000048947 */ /* 0x000fea0003800000 */
[----:B------:R-:W-:Y:S01]  /*8800*/  BPT.TRAP 0x1 ;  /* 0x000000040000795c */ /* 0x000fe20000300000 */
.L_x_746:
[----:B------:R-:W-:Y:S01]  /*8810*/  IMAD R6, R202, 0x8, R19 ;  /* 0x00000008ca067824 */ /* 0x000fe200078e0213 */
[----:B------:R-:W-:-:S04]  /*8820*/  SHF.L.U32 R73, R212, 0x1f, RZ ;  /* 0x0000001fd4497819 */ /* 0x000fc800000006ff */
[----:B------:R1:W2:Y:S01]  /*8830*/  SYNCS.PHASECHK.TRANS64.TRYWAIT P1, [R6+URZ+0x22830], R73 ;  /* 0x02283049060075a7 */ /* 0x0002a2000802017f */
[----:B------:R-:W-:Y:S05]  /*8840*/  @!P0 BRA `(.L_x_747) ;  /* 0x0000000000048947 */ /* 0x000fea0003800000 */
[----:B------:R-:W-:Y:S01]  /*8850*/  BPT.TRAP 0x1 ;  /* 0x000000040000795c */ /* 0x000fe20000300000 */
.L_x_747:
[----:B------:R-:W-:Y:S01]  /*8860*/  VIADD R0, R19, 0x1c400 ;  /* 0x0001c40013007836 */ /* 0x000fe20000000000 */
[----:B------:R-:W-:Y:S01]  /*8870*/  LOP3.LUT R4, R29, 0x10000, RZ, 0xfc, !PT ;  /* 0x000100001d047812 */ /* 0x000fe200078efcff */
[----:B------:R-:W-:-:S03]  /*8880*/  IMAD.MOV.U32 R5, RZ, RZ, 0x40000040 ;  /* 0x40000040ff057424 */ /* 0x000fc600078e00ff */
[----:B------:R-:W-:-:S04]  /*8890*/  SHF.R.U32.HI R0, RZ, 0x4, R0 ;  /* 0x00000004ff007819 */ /* 0x000fc80000011600 */
[----:B------:R-:W-:-:S04]  /*88a0*/  LOP3.LUT R0, R0, 0x3fff, RZ, 0xc0, !PT ;  /* 0x00003fff00007812 */ /* 0x000fc800078ec0ff */
[----:B------:R-:W-:-:S05]  /*88b0*/  LOP3.LUT R0, R0, 0x10000, RZ, 0xfc, !PT ;  /* 0x0001000000007812 */ /* 0x000fca00078efcff */
[----:B------:R3:W-:Y:S01]  /*88c0*/  STL [R1+0x8], R0 ;  /* 0x0000080001007387 */ /* 0x0007e20000100800 */
[----:B--2---:R-:W-:Y:S05]  /*88d0*/  @P1 BRA `(.L_x_748) ;  /* 0x0000000000081947 */ /* 0x004fea0003800000 */
[----:B------:R-:W2:Y:S02]  /*88e0*/  SYNCS.PHASECHK.TRANS64.TRYWAIT P1, [R6+URZ+0x22830], R73 ;  /* 0x02283049060075a7 */ /* 0x000ea4000802017f */
[----:B--2---:R-:W-:Y:S05]  /*88f0*/  @!P1 BRA `(.L_x_749) ;  /* 0x000000f400c49947 */ /* 0x004fea0003800000 */
.L_x_748:
[----:B---3--:R-:W3:Y:S01]  /*8900*/  LDL R0, [R1+0x8] ;  /* 0x0000080001007983 */ /* 0x008ee20000100800 */
[----:B------:R-:W-:Y:S01]  /*8910*/  IMAD.MOV.U32 R9, RZ, RZ, 0x40000040 ;  /* 0x40000040ff097424 */ /* 0x000fe200078e00ff */
[----:B------:R-:W-:Y:S05]  /*8920*/  WARPSYNC.ALL ;  /* 0x0000000000007948 */ /* 0x000fea0003800000 */
[C---:B------:R-:W-:Y:S01]  /*8930*/  R2UR UR4, R4.reuse ;  /* 0x00000000040472ca */ /* 0x040fe200000e0000 */
[----:B-----5:R-:W-:Y:S01]  /*8940*/  WARPGROUP.ARRIVE ;  /* 0x00000000000079c5 */ /* 0x020fe20000000000 */
[----:B------:R-:W-:Y:S01]  /*8950*/  R2UR UR5, R5 ;  /* 0x00000000050572ca */ /* 0x000fe200000e0000 */
[----:B------:R-:W-:Y:S01]  /*8960*/  VIADD R14, R4, 0x2 ;  /* 0x00000002040e7836 */ /* 0x000fe20000000000 */
[----:B------:R-:W-:Y:S01]  /*8970*/  R2UR UR7, R9 ;  /* 0x00000000090772ca */ /* 0x000fe200000e0000 */
[----:B------:R-:W-:-:S02]  /*8980*/  IMAD.MOV.U32 R15, RZ, RZ, 0x40000040 ;  /* 0x40000040ff0f7424 */ /* 0x000fc400078e00ff */
[----:B------:R-:W-:Y:S02]  /*8990*/  IMAD.MOV.U32 R11, RZ, RZ, 0x40000040 ;  /* 0x40000040ff0b7424 */ /* 0x000fe400078e00ff */
[----:B------:R-:W-:Y:S02]  /*89a0*/  VIADD R12, R4, 0x4 ;  /* 0x00000004040c7836 */ /* 0x000fe40000000000 */
[----:B------:R-:W-:Y:S02]  /*89b0*/  IMAD.MOV.U32 R13, RZ, RZ, 0x40000040 ;  /* 0x40000040ff0d7424 */ /* 0x000fe400078e00ff */
[----:B------:R-:W-:Y:S02]  /*89c0*/  IMAD.MOV.U32 R9, RZ, RZ, 0x40000040 ;  /* 0x40000040ff097424 */ /* 0x000fe400078e00ff */
[----:B---3--:R-:W-:Y:S02]  /*89d0*/  IMAD R8, R202, 0x300, R0 ;  /* 0x00000300ca087824 */ /* 0x008fe400078e0200 */
[----:B------:R-:W3:Y:S03]  /*89e0*/  S2R R0, SR_TID.X ;  /* 0x0000000000007919 */ /* 0x000ee60000002100 */
[----:B------:R-:W-:-:S02]  /*89f0*/  R2UR UR6, R8 ;  /* 0x00000000080672ca */ /* 0x000fc400000e0000 */
[----:B------:R-:W-:-:S11]  /*8a00*/  IADD3 R10, R8, 0x2, RZ ;  /* 0x00000002080a7810 */ /* 0x000fd60007ffe0ff */
[----:B------:R-:W-:Y:S01]  /*8a10*/  HGMMA.64x96x16.F32 R24, gdesc[UR4], RZ, !UPT, gsb0 ;  /* 0x01600000041879f0 */ /* 0x000fe2000c0008ff */
[----:B------:R-:W-:Y:S02]  /*8a20*/  R2UR UR4, R14 ;  /* 0x000000000e0472ca */ /* 0x000fe400000e0000 */
[----:B------:R-:W-:Y:S02]  /*8a30*/  R2UR UR5, R15 ;  /* 0x000000000f0572ca */ /* 0x000fe400000e0000 */
[----:B------:R-:W-:Y:S01]  /*8a40*/  R2UR UR6, R10 ;  /* 0x000000000a0672ca */ /* 0x000fe200000e0000 */
[C---:B------:R-:W-:Y:S01]  /*8a50*/  VIADD R10, R8.reuse, 0x4 ;  /* 0x00000004080a7836 */ /* 0x040fe20000000000 */
[----:B------:R-:W-:Y:S01]  /*8a60*/  R2UR UR7, R11 ;  /* 0x000000000b0772ca */ /* 0x000fe200000e0000 */
[----:B------:R-:W-:Y:S01]  /*8a70*/  VIADD R8, R8, 0x6 ;  /* 0x0000000608087836 */ /* 0x000fe20000000000 */
[----:B------:R-:W-:Y:S02]  /*8a80*/  MOV R11, 0x40000040 ;  /* 0x40000040000b7802 */ /* 0x000fe40000000f00 */
[----:B---3--:R-:W-:Y:S01]  /*8a90*/  SHF.R.U32.HI R0, RZ, 0x7, R0 ;  /* 0x00000007ff007819 */ /* 0x008fe20000011600 */
[----:B------:R-:W-:-:S02]  /*8aa0*/  WARPGROUP.DEPBAR.LE gsb0, 0x0 ;  /* 0x00008000000079c5 */ /* 0x000fc40000010000 */
[----:B------:R-:W-:-:S06]  /*8ab0*/  WARPGROUP.ARRIVE ;  /* 0x00000000000079c5 */ /* 0x000fcc0000000000 */
[----:B------:R-:W-:Y:S01]  /*8ac0*/  HGMMA.64x96x16.F32 R24, gdesc[UR4], R24, gsb0 ;  /* 0x01600000041879f0 */ /* 0x000fe20008000818 */
[----:B------:R-:W-:Y:S02]  /*8ad0*/  R2UR UR4, R12 ;  /* 0x000000000c0472ca */ /* 0x000fe400000e0000 */
[----:B------:R-:W-:Y:S02]  /*8ae0*/  R2UR UR5, R13 ;  /* 0x000000000d0572ca */ /* 0x000fe400000e0000 */
[----:B------:R-:W-:Y:S01]  /*8af0*/  R2UR UR6, R10 ;  /* 0x000000000a0672ca */ /* 0x000fe200000e0000 */
[----:B------:R-:W-:Y:S01]  /*8b00*/  VIADD R10, R4, 0x6 ;  /* 0x00000006040a7836 */ /* 0x000fe20000000000 */
[----:B------:R-:W-:Y:S01]  /*8b10*/  R2UR UR7, R11 ;  /* 0x000000000b0772ca */ /* 0x000fe200000e0000 */
[----:B------:R-:W-:Y:S01]  /*8b20*/  IMAD.MOV.U32 R11, RZ, RZ, 0x40000040 ;  /* 0x40000040ff0b7424 */ /* 0x000fe200078e00ff */
[----:B------:R-:W-:Y:S02]  /*8b30*/  WARPGROUP.DEPBAR.LE gsb0, 0x0 ;  /* 0x00008000000079c5 */ /* 0x000fe40000010000 */
[----:B------:R-:W-:-:S09]  /*8b40*/  WARPGROUP.ARRIVE ;  /* 0x00000000000079c5 */ /* 0x000fd20000000000 */
[----:B------:R-:W-:Y:S01]  /*8b50*/  HGMMA.64x96x16.F32 R24, gdesc[UR4], R24, gsb0 ;  /* 0x01600000041879f0 */ /* 0x000fe20008000818 */
[----:B------:R-:W-:Y:S02]  /*8b60*/  R2UR UR4, R10 ;  /* 0x000000000a0472ca */ /* 0x000fe400000e0000 */
[----:B------:R-:W-:Y:S02]  /*8b70*/  R2UR UR5, R11 ;  /* 0x000000000b0572ca */ /* 0x000fe400000e0000 */
[----:B------:R-:W-:Y:S02]  /*8b80*/  R2UR UR6, R8 ;  /* 0x00000000080672ca */ /* 0x000fe400000e0000 */
[----:B------:R-:W-:Y:S02]  /*8b90*/  R2UR UR7, R9 ;  /* 0x00000000090772ca */ /* 0x000fe400000e0000 */
[----:B------:R-:W-:Y:S01]  /*8ba0*/  IADD3 R9, -R0, 0xb, RZ ;  /* 0x0000000b00097810 */ /* 0x000fe20007ffe1ff */
[----:B------:R-:W-:-:S02]  /*8bb0*/  WARPGROUP.DEPBAR.LE gsb0, 0x0 ;  /* 0x00008000000079c5 */ /* 0x000fc40000010000 */
[----:B------:R-:W-:-:S08]  /*8bc0*/  WARPGROUP.ARRIVE ;  /* 0x00000000000079c5 */ /* 0x000fd00000000000 */
[----:B------:R-:W-:Y:S03]  /*8bd0*/  HGMMA.64x96x16.F32 R24, gdesc[UR4], R24, gsb0 ;  /* 0x01600000041879f0 */ /* 0x000fe60008000818 */
[----:B------:R-:W-:Y:S02]  /*8be0*/  WARPGROUP.DEPBAR.LE gsb0, 0x0 ;  /* 0x00008000000079c5 */ /* 0x000fe40000010000 */
[----:B------:R3:W-:Y:S06]  /*8bf0*/  BAR.ARV R9, 0x100 ;  /* 0x000400090000751d */ /* 0x0007ec0000002000 */
[----:B------:R-:W-:Y:S05]  /*8c00*/  @!P0 BRA `(.L_x_750) ;  /* 0x0000000000048947 */ /* 0x000fea0003800000 */
[----:B------:R-:W-:Y:S01]  /*8c10*/  BPT.TRAP 0x1 ;  /* 0x000000040000795c */ /* 0x000fe20000300000 */
.L_x_750:
[----:B------:R-:W4:Y:S01]  /*8c20*/  LDL R76, [R1+0x54] ;  /* 0x00005400014c7983 */ /* 0x000f220000100800 */
[----:B------:R-:W-:Y:S01]  /*8c30*/  ULDC UR4, c[0x0][0x9d8] ;  /* 0x0002760000047ab9 */ /* 0x000fe20000000800 */
[----:B------:R-:W-:Y:S01]  /*8c40*/  ULDC UR5, c[0x0][0x988] ;  /* 0x0002620000057ab9 */ /* 0x000fe20000000800 */
[----:B------:R-:W-:Y:S01]  /*8c50*/  FMUL.FTZ R24, R24, UR4 ;  /* 0x0000000418187c20 */ /* 0x000fe20008410000 */
[----:B------:R-:W-:Y:S01]  /*8c60*/  FMUL.FTZ R25, R25, UR4 ;  /* 0x0000000419197c20 */ /* 0x000fe20008410000 */
[----:B------:R-:W-:Y:S01]  /*8c70*/  FMUL.FTZ R27, R27, UR4 ;  /* 0x000000041b1b7c20 */ /* 0x000fe20008410000 */
[----:B------:R-:W-:Y:S01]  /*8c80*/  FMUL.FTZ R28, R28, UR4 ;  /* 0x000000041c1c7c20 */ /* 0x000fe20008410000 */
[----:B------:R-:W-:Y:S01]  /*8c90*/  FMUL.FTZ R29, R29, UR4 ;  /* 0x000000041d1d7c20 */ /* 0x000fe20008410000 */
[----:B------:R-:W-:Y:S01]  /*8ca0*/  FMUL.FTZ R32, R32, UR4 ;  /* 0x0000000420207c20 */ /* 0x000fe20008410000 */
[----:B------:R5:W-:Y:S01]  /*8cb0*/  MUFU.TANH R0, R27 ;  /* 0x0000001b00007308 */ /* 0x000be20000002400 */
[----:B------:R-:W-:Y:S01]  /*8cc0*/  FMUL.FTZ R26, R26, UR4 ;  /* 0x000000041a1a7c20 */ /* 0x000fe20008410000 */
[----:B------:R-:W-:Y:S01]  /*8cd0*/  FMUL.FTZ R33, R33, UR4 ;  /* 0x0000000421217c20 */ /* 0x000fe20008410000 */
[----:B------:R-:W-:Y:S01]  /*8ce0*/  FMUL.FTZ R30, R30, UR4 ;  /* 0x000000041e1e7c20 */ /* 0x000fe20008410000 */
[----:B------:R-:W-:Y:S01]  /*8cf0*/  FMUL.FTZ R36, R36, UR4 ;  /* 0x0000000424247c20 */ /* 0x000fe20008410000 */
[----:B------:R-:W-:Y:S01]  /*8d00*/  FMUL.FTZ R31, R31, UR4 ;  /* 0x000000041f1f7c20 */ /* 0x000fe20008410000 */
[----:B------:R-:W-:Y:S01]  /*8d10*/  FMUL.FTZ R37, R37, UR4 ;  /* 0x0000000425257c20 */ /* 0x000fe20008410000 */
[----:B------:R-:W-:Y:S01]  /*8d20*/  FMUL.FTZ R34, R34, UR4 ;  /* 0x0000000422227c20 */ /* 0x000fe20008410000 */
[----:B------:R-:W0:Y:S01]  /*8d30*/  MUFU.TANH R24, R24 ;  /* 0x0000001800187308 */ /* 0x000e220000002400 */
[----:B-----5:R-:W-:-:S02]  /*8d40*/  IMAD R27, R178, -0x60, R176 ;  /* 0xffffffa0b21b7824 */ /* 0x020fc400078e02b0 */
[----:B------:R-:W-:Y:S01]  /*8d50*/  FMUL.FTZ R40, R40, UR4 ;  /* 0x0000000428287c20 */ /* 0x000fe20008410000 */
[----:B------:R-:W-:Y:S01]  /*8d60*/  FMUL.FTZ R35, R35, UR4 ;  /* 0x0000000423237c20 */ /* 0x000fe20008410000 */
[----:B------:R-:W-:Y:S01]  /*8d70*/  FMUL.FTZ R41, R41, UR4 ;  /* 0x0000000429297c20 */ /* 0x000fe20008410000 */
[----:B------:R-:W-:Y:S02]  /*8d80*/  VIADD R27, R27, 0x60 ;  /* 0x000000601b1b7836 */ /* 0x000fe40000000000 */
[----:B------:R-:W-:Y:S01]  /*8d90*/  FMUL.FTZ R38, R38, UR4 ;  /* 0x0000000426267c20 */ /* 0x000fe20008410000 */
[----:B------:R-:W-:Y:S01]  /*8da0*/  FMUL.FTZ R44, R44, UR4 ;  /* 0x000000042c2c7c20 */ /* 0x000fe20008410000 */
[----:B------:R-:W5:Y:S01]  /*8db0*/  MUFU.TANH R25, R25 ;  /* 0x0000001900197308 */ /* 0x000f620000002400 */
[----:B------:R-:W-:Y:S01]  /*8dc0*/  FMUL.FTZ R39, R39, UR4 ;  /* 0x0000000427277c20 */ /* 0x000fe20008410000 */
        /* <DEDUP_REMOVED lines=33> */
[----:B------:R-:W3:Y:S05]  /*8fe0*/  S2R R80, SR_CgaCtaId ;  /* 0x0000000000507919 */ /* 0x000eea0000008800 */
[----:B------:R-:W3:Y:S08]  /*8ff0*/  MUFU.TANH R33, R33 ;  /* 0x0000002100217308 */ /* 0x000ef00000002400 */
        /* <DEDUP_REMOVED lines=16> */
[----:B------:R3:W-:Y:S08]  /*9100*/  MUFU.TANH R20, R51 ;  /* 0x0000003300147308 */ /* 0x0007f00000002400 */
[----:B------:R-:W3:Y:S08]  /*9110*/  MUFU.TANH R46, R46 ;  /* 0x0000002e002e7308 */ /* 0x000ef00000002400 */
[----:B------:R-:W3:Y:S08]  /*9120*/  MUFU.TANH R52, R52 ;  /* 0x0000003400347308 */ /* 0x000ef00000002400 */
[----:B------:R-:W3:Y:S08]  /*9130*/  MUFU.TANH R47, R47 ;  /* 0x0000002f002f7308 */ /* 0x000ef00000002400 */
[----:B------:R3:W3:Y:S08]  /*9140*/  MUFU.TANH R21, R53 ;  /* 0x0000003500157308 */ /* 0x0006f00000002400 */
[----:B------:R-:W3:Y:S08]  /*9150*/  MUFU.TANH R50, R50 ;  /* 0x0000003200327308 */ /* 0x000ef00000002400 */
[----:B------:R3:W-:Y:S08]  /*9160*/  MUFU.TANH R26, R55 ;  /* 0x00000037001a7308 */ /* 0x0007f00000002400 */
[----:B------:R-:W3:Y:S08]  /*9170*/  MUFU.TANH R56, R56 ;  /* 0x0000003800387308 */ /* 0x000ef00000002400 */
[----:B------:R-:W3:Y:S08]  /*9180*/  MUFU.TANH R57, R57 ;  /* 0x0000003900397308 */ /* 0x000ef00000002400 */
[----:B------:R3:W-:Y:S08]  /*9190*/  MUFU.TANH R75, R59 ;  /* 0x0000003b004b7308 */ /* 0x0007f00000002400 */
[----:B------:R-:W3:Y:S08]  /*91a0*/  MUFU.TANH R54, R54 ;  /* 0x0000003600367308 */ /* 0x000ef00000002400 */
[----:B------:R-:W3:Y:S08]  /*91b0*/  MUFU.TANH R60, R60 ;  /* 0x0000003c003c7308 */ /* 0x000ef00000002400 */
[----:B------:R3:W-:Y:S01]  /*91c0*/  MUFU.TANH R74, R65 ;  /* 0x00000041004a7308 */ /* 0x0007e20000002400 */
[----:B----4-:R-:W-:-:S05]  /*91d0*/  IMAD R76, R76, -0x2, R27 ;  /* 0xfffffffe4c4c7824 */ /* 0x010fca00078e021b */
[C---:B------:R-:W-:Y:S02]  /*91e0*/  ISETP.GT.AND P2, PT, R76.reuse, RZ, PT ;  /* 0x000000ff4c00720c */ /* 0x040fe40003f44270 */
[----:B------:R4:W4:Y:S01]  /*91f0*/  MUFU.TANH R72, R61 ;  /* 0x0000003d00487308 */ /* 0x0009220000002400 */
[C---:B------:R-:W-:Y:S02]  /*9200*/  ISETP.GT.AND P3, PT, R76.reuse, 0x1, PT ;  /* 0x000000014c00780c */ /* 0x040fe40003f64270 */
[----:B------:R-:W-:Y:S02]  /*9210*/  ISETP.GT.AND P4, PT, R76, 0x8, PT ;  /* 0x000000084c00780c */ /* 0x000fe40003f84270 */
[----:B0-----:R-:W-:Y:S02]  /*9220*/  FSEL R79, R24, -INF , P2 ;  /* 0xff800000184f7808 */ /* 0x001fe40001000000 */
[----:B-----5:R-:W-:Y:S01]  /*9230*/  FSEL R78, R25, -INF , P3 ;  /* 0xff800000194e7808 */ /* 0x020fe20001800000 */
[----:B------:R-:W0:Y:S01]  /*9240*/  MUFU.TANH R58, R58 ;  /* 0x0000003a003a7308 */ /* 0x000e220000002400 */
[----:B-1----:R-:W-:-:S02]  /*9250*/  FSEL R83, R28, -INF , P4 ;  /* 0xff8000001c537808 */ /* 0x002fc40002000000 */
[C---:B------:R-:W-:Y:S02]  /*9260*/  ISETP.GT.AND P5, PT, R76.reuse, 0x9, PT ;  /* 0x000000094c00780c */ /* 0x040fe40003fa4270 */
[----:B------:R-:W-:Y:S02]  /*9270*/  FMNMX.FTZ R28, R79, R78, !PT ;  /* 0x0000004e4f1c7209 */ /* 0x000fe40007810000 */
[----:B------:R-:W-:Y:S01]  /*9280*/  ISETP.GT.AND P1, PT, R76, 0x10, PT ;  /* 0x000000104c00780c */ /* 0x000fe20003f24270 */
[----:B------:R-:W1:Y:S01]  /*9290*/  MUFU.TANH R64, R64 ;  /* 0x0000004000407308 */ /* 0x000e620000002400 */
[----:B--2---:R-:W-:Y:S02]  /*92a0*/  FSEL R87, R29, -INF , P5 ;  /* 0xff8000001d577808 */ /* 0x004fe40002800000 */
[----:B------:R-:W-:Y:S02]  /*92b0*/  FMNMX.FTZ R28, R83, R28, !PT ;  /* 0x0000001c531c7209 */ /* 0x000fe40007810000 */
[----:B---3--:R-:W-:-:S02]  /*92c0*/  FSEL R3, R3, -INF , P2 ;  /* 0xff80000003037808 */ /* 0x008fc40001000000 */
[----:B------:R-:W-:Y:S01]  /*92d0*/  ISETP.GT.AND P2, PT, R76, 0x11, PT ;  /* 0x000000114c00780c */ /* 0x000fe20003f44270 */
[----:B------:R-:W2:Y:S01]  /*92e0*/  MUFU.TANH R62, R62 ;  /* 0x0000003e003e7308 */ /* 0x000ea20000002400 */
[----:B------:R-:W-:Y:S02]  /*92f0*/  FSEL R91, R32, -INF , P1 ;  /* 0xff800000205b7808 */ /* 0x000fe40000800000 */
[----:B------:R-:W-:Y:S02]  /*9300*/  FMNMX.FTZ R28, R87, R28, !PT ;  /* 0x0000001c571c7209 */ /* 0x000fe40007810000 */
[----:B------:R-:W-:Y:S02]  /*9310*/  FSEL R0, R0, -INF , P3 ;  /* 0xff80000000007808 */ /* 0x000fe40001800000 */
[----:B------:R-:W-:Y:S01]  /*9320*/  ISETP.GT.AND P3, PT, R76, 0x18, PT ;  /* 0x000000184c00780c */ /* 0x000fe20003f64270 */
[----:B------:R-:W3:Y:S01]  /*9330*/  MUFU.TANH R68, R68 ;  /* 0x0000004400447308 */ /* 0x000ee20000002400 */
[----:B------:R-:W-:-:S02]  /*9340*/  FSEL R93, R33, -INF , P2 ;  /* 0xff800000215d7808 */ /* 0x000fc40001000000 */
[----:B------:R-:W-:Y:S02]  /*9350*/  FMNMX.FTZ R28, R91, R28, !PT ;  /* 0x0000001c5b1c7209 */ /* 0x000fe40007810000 */
[----:B------:R-:W-:Y:S02]  /*9360*/  FSEL R25, R30, -INF , P4 ;  /* 0xff8000001e197808 */ /* 0x000fe40002000000 */
[----:B------:R-:W-:Y:S01]  /*9370*/  ISETP.GT.AND P4, PT, R76, 0x19, PT ;  /* 0x000000194c00780c */ /* 0x000fe20003f84270 */
[----:B------:R0:W5:Y:S01]  /*9380*/  MUFU.TANH R24, R69 ;  /* 0x0000004500187308 */ /* 0x0001620000002400 */
[----:B------:R-:W-:Y:S02]  /*9390*/  FSEL R95, R36, -INF , P3 ;  /* 0xff800000245f7808 */ /* 0x000fe40001800000 */
[----:B------:R-:W-:Y:S02]  /*93a0*/  FMNMX.FTZ R28, R93, R28, !PT ;  /* 0x0000001c5d1c7209 */ /* 0x000fe40007810000 */
[----:B------:R-:W-:-:S02]  /*93b0*/  FSEL R27, R31, -INF , P5 ;  /* 0xff8000001f1b7808 */ /* 0x000fc40002800000 */
[----:B------:R-:W-:Y:S01]  /*93c0*/  ISETP.GT.AND P5, PT, R76, 0x20, PT ;  /* 0x000000204c00780c */ /* 0x000fe20003fa4270 */
[----:B------:R-:W5:Y:S01]  /*93d0*/  MUFU.TANH R81, R63 ;  /* 0x0000003f00517308 */ /* 0x000f620000002400 */
[----:B------:R-:W-:Y:S02]  /*93e0*/  FSEL R97, R37, -INF , P4 ;  /* 0xff80000025617808 */ /* 0x000fe40002000000 */
[----:B------:R-:W-:Y:S02]  /*93f0*/  FMNMX.FTZ R28, R95, R28, !PT ;  /* 0x0000001c5f1c7209 */ /* 0x000fe40007810000 */
[----:B------:R-:W-:Y:S02]  /*9400*/  FSEL R29, R34, -INF , P1 ;  /* 0xff800000221d7808 */ /* 0x000fe40000800000 */
[----:B------:R-:W-:Y:S01]  /*9410*/  ISETP.GT.AND P1, PT, R76, 0x21, PT ;  /* 0x000000214c00780c */ /* 0x000fe20003f24270 */
[----:B------:R-:W-:Y:S01]  /*9420*/  MUFU.TANH R66, R66 ;  /* 0x0000004200427308 */ /* 0x000fe20000002400 */
[----:B------:R-:W-:-:S02]  /*9430*/  FSEL R99, R40, -INF , P5 ;  /* 0xff80000028637808 */ /* 0x000fc40002800000 */
[----:B------:R-:W-:Y:S02]  /*9440*/  FMNMX.FTZ R28, R97, R28, !PT ;  /* 0x0000001c611c7209 */ /* 0x000fe40007810000 */
[----:B------:R-:W-:Y:S02]  /*9450*/  FSEL R31, R35, -INF , P2 ;  /* 0xff800000231f7808 */ /* 0x000fe40001000000 */
[----:B------:R-:W-:Y:S01]  /*9460*/  ISETP.GT.AND P2, PT, R76, 0x28, PT ;  /* 0x000000284c00780c */ /* 0x000fe20003f44270 */
[----:B------:R-:W5:Y:S01]  /*9470*/  MUFU.TANH R85, R67 ;  /* 0x0000004300557308 */ /* 0x000f620000002400 */
[----:B------:R-:W-:Y:S02]  /*9480*/  FSEL R51, R41, -INF , P1 ;  /* 0xff80000029337808 */ /* 0x000fe40000800000 */
[----:B------:R-:W-:Y:S02]  /*9490*/  FMNMX.FTZ R28, R99, R28, !PT ;  /* 0x0000001c631c7209 */ /* 0x000fe40007810000 */
[----:B------:R-:W-:-:S02]  /*94a0*/  FSEL R33, R38, -INF , P3 ;  /* 0xff80000026217808 */ /* 0x000fc40001800000 */
[----:B------:R-:W-:Y:S01]  /*94b0*/  ISETP.GT.AND P3, PT, R76, 0x29, PT ;  /* 0x000000294c00780c */ /* 0x000fe20003f64270 */
[----:B------:R-:W-:Y:S01]  /*94c0*/  MUFU.TANH R70, R70 ;  /* 0x0000004600467308 */ /* 0x000fe20000002400 */
[----:B------:R-:W-:Y:S02]  /*94d0*/  FSEL R49, R44, -INF , P2 ;  /* 0xff8000002c317808 */ /* 0x000fe40001000000 */
[----:B------:R-:W-:Y:S02]  /*94e0*/  FMNMX.FTZ R28, R51, R28, !PT ;  /* 0x0000001c331c7209 */ /* 0x000fe40007810000 */
[----:B------:R-:W-:Y:S02]  /*94f0*/  FSEL R35, R39, -INF , P4 ;  /* 0xff80000027237808 */ /* 0x000fe40002000000 */
[----:B------:R-:W-:Y:S01]  /*9500*/  ISETP.GT.AND P4, PT, R76, 0x30, PT ;  /* 0x000000304c00780c */ /* 0x000fe20003f84270 */
[----:B------:R-:W5:Y:S01]  /*9510*/  MUFU.TANH R89, R71 ;  /* 0x0000004700597308 */ /* 0x000f620000002400 */
[----:B------:R-:W-:-:S02]  /*9520*/  FSEL R53, R45, -INF , P3 ;  /* 0xff8000002d357808 */ /* 0x000fc40001800000 */
[----:B------:R-:W-:Y:S02]  /*9530*/  FMNMX.FTZ R28, R49, R28, !PT ;  /* 0x0000001c311c7209 */ /* 0x000fe40007810000 */
[----:B------:R-:W-:Y:S02]  /*9540*/  FSEL R37, R42, -INF , P5 ;  /* 0xff8000002a257808 */ /* 0x000fe40002800000 */
[----:B------:R-:W-:Y:S02]  /*9550*/  ISETP.GT.AND P5, PT, R76, 0x31, PT ;  /* 0x000000314c00780c */ /* 0x000fe40003fa4270 */
[----:B------:R-:W-:Y:S02]  /*9560*/  FSEL R55, R48, -INF , P4 ;  /* 0xff80000030377808 */ /* 0x000fe40002000000 */
[----:B------:R-:W-:Y:S02]  /*9570*/  FMNMX.FTZ R28, R53, R28, !PT ;  /* 0x0000001c351c7209 */ /* 0x000fe40007810000 */
[----:B------:R-:W-:-:S02]  /*9580*/  FSEL R39, R43, -INF , P1 ;  /* 0xff8000002b277808 */ /* 0x000fc40000800000 */
[----:B------:R-:W-:Y:S02]  /*9590*/  ISETP.GT.AND P1, PT, R76, 0x38, PT ;  /* 0x000000384c00780c */ /* 0x000fe40003f24270 */
[----:B------:R-:W-:Y:S02]  /*95a0*/  FSEL R59, R8, -INF , P5 ;  /* 0xff800000083b7808 */ /* 0x000fe40002800000 */
[----:B------:R-:W-:Y:S02]  /*95b0*/  FMNMX.FTZ R28, R55, R28, !PT ;  /* 0x0000001c371c7209 */ /* 0x000fe40007810000 */
[----:B------:R-:W-:Y:S02]  /*95c0*/  FSEL R41, R46, -INF , P2 ;  /* 0xff8000002e297808 */ /* 0x000fe40001000000 */
[----:B------:R-:W-:Y:S02]  /*95d0*/  ISETP.GT.AND P2, PT, R76, 0x39, PT ;  /* 0x000000394c00780c */ /* 0x000fe40003f44270 */
        /* <DEDUP_REMOVED lines=18> */
[----:B----4-:R-:W-:-:S02]  /*9700*/  FSEL R61, R26, -INF , P2 ;  /* 0xff8000001a3d7808 */ /* 0x010fc40001000000 */
[----:B------:R-:W-:Y:S02]  /*9710*/  ISETP.GT.AND P2, PT, R76, 0x50, PT ;  /* 0x000000504c00780c */ /* 0x000fe40003f44270 */
[----:B------:R-:W-:Y:S02]  /*9720*/  FSEL R109, R72, -INF , P1 ;  /* 0xff800000486d7808 */ /* 0x000fe40000800000 */
[----:B------:R-:W-:Y:S02]  /*9730*/  FMNMX.FTZ R28, R107, R28, !PT ;  /* 0x0000001c6b1c7209 */ /* 0x000fe40007810000 */
[----:B0-----:R-:W-:Y:S02]  /*9740*/  FSEL R69, R58, -INF , P3 ;  /* 0xff8000003a457808 */ /* 0x001fe40001800000 */
[----:B------:R-:W-:Y:S02]  /*9750*/  ISETP.GT.AND P3, PT, R76, 0x51, PT ;  /* 0x000000514c00780c */ /* 0x000fe40003f64270 */
[----:B-1----:R-:W-:-:S02]  /*9760*/  FSEL R111, R64, -INF , P2 ;  /* 0xff800000406f7808 */ /* 0x002fc40001000000 */
[----:B------:R-:W-:Y:S02]  /*9770*/  FMNMX.FTZ R28, R109, R28, !PT ;  /* 0x0000001c6d1c7209 */ /* 0x000fe40007810000 */
[----:B------:R-:W-:Y:S02]  /*9780*/  FSEL R75, R75, -INF , P4 ;  /* 0xff8000004b4b7808 */ /* 0x000fe40002000000 */
[----:B------:R-:W-:Y:S02]  /*9790*/  ISETP.GT.AND P4, PT, R76, 0x58, PT ;  /* 0x000000584c00780c */ /* 0x000fe40003f84270 */
[----:B------:R-:W-:Y:S02]  /*97a0*/  FSEL R113, R74, -INF , P3 ;  /* 0xff8000004a717808 */ /* 0x000fe40001800000 */
[----:B------:R-:W-:Y:S02]  /*97b0*/  FMNMX.FTZ R28, R111, R28, !PT ;  /* 0x0000001c6f1c7209 */ /* 0x000fe40007810000 */
[----:B--2---:R-:W-:-:S02]  /*97c0*/  FSEL R77, R62, -INF , P5 ;  /* 0xff8000003e4d7808 */ /* 0x004fc40002800000 */
[----:B------:R-:W-:Y:S02]  /*97d0*/  ISETP.GT.AND P5, PT, R76, 0x59, PT ;  /* 0x000000594c00780c */ /* 0x000fe40003fa4270 */
[----:B---3--:R-:W-:Y:S02]  /*97e0*/  FSEL R115, R68, -INF , P4 ;  /* 0xff80000044737808 */ /* 0x008fe40002000000 */
[----:B------:R-:W-:Y:S02]  /*97f0*/  FMNMX.FTZ R28, R113, R28, !PT ;  /* 0x0000001c711c7209 */ /* 0x000fe40007810000 */
[----:B-----5:R-:W-:Y:S02]  /*9800*/  FSEL R117, R24, -INF , P5 ;  /* 0xff80000018757808 */ /* 0x020fe40002800000 */
[----:B------:R-:W-:Y:S02]  /*9810*/  FMNMX.FTZ R28, R115, R28, !PT ;  /* 0x0000001c731c7209 */ /* 0x000fe40007810000 */
[----:B------:R-:W-:-:S02]  /*9820*/  MOV R20, UR5 ;  /* 0x0000000500147c02 */ /* 0x000fc40008000f00 */
[----:B------:R-:W-:Y:S02]  /*9830*/  FMNMX.FTZ R28, R117, R28, !PT ;  /* 0x0000001c751c7209 */ /* 0x000fe40007810000 */
[----:B------:R-:W-:Y:S02]  /*9840*/  FSEL R81, R81, -INF , P1 ;  /* 0xff80000051517808 */ /* 0x000fe40000800000 */
[----:B------:R-:W-:Y:S01]  /*9850*/  FSEL R85, R85, -INF , P3 ;  /* 0xff80000055557808 */ /* 0x000fe20001800000 */
[----:B------:R-:W0:Y:S01]  /*9860*/  SHFL.BFLY PT, R21, R28, 0x2, 0x1f ;  /* 0x0c401f001c157f89 */ /* 0x000e2200000e0000 */
[----:B------:R-:W-:Y:S02]  /*9870*/  FSEL R89, R89, -INF , P5 ;  /* 0xff80000059597808 */ /* 0x000fe40002800000 */
[----:B0-----:R-:W-:-:S05]  /*9880*/  FMNMX.FTZ R8, R28, R21, !PT ;  /* 0x000000151c087209 */ /* 0x001fca0007810000 */
[----:B------:R-:W0:Y:S02]  /*9890*/  SHFL.BFLY PT, R21, R8, 0x1, 0x1f ;  /* 0x0c201f0008157f89 */ /* 0x000e2400000e0000 */
[----:B0-----:R-:W-:Y:S02]  /*98a0*/  FMNMX.FTZ R21, R8, R21, !PT ;  /* 0x0000001508157209 */ /* 0x001fe40007810000 */
[----:B------:R-:W-:Y:S02]  /*98b0*/  FMNMX.FTZ R8, R3, R0, !PT ;  /* 0x0000000003087209 */ /* 0x000fe40007810000 */
[C---:B------:R-:W-:Y:S01]  /*98c0*/  FSETP.NEU.FTZ.AND P6, PT, R21.reuse, -INF , PT ;  /* 0xff8000001500780b */ /* 0x040fe20003fdd000 */
[----:B------:R-:W-:Y:S01]  /*98d0*/  FMUL.FTZ R24, R21, R20 ;  /* 0x0000001415187220 */ /* 0x000fe20000410000 */
[----:B------:R-:W-:-:S04]  /*98e0*/  FMNMX.FTZ R8, R25, R8, !PT ;  /* 0x0000000819087209 */ /* 0x000fc80007810000 */
[----:B------:R-:W-:Y:S02]  /*98f0*/  FMNMX.FTZ R8, R27, R8, !PT ;  /* 0x000000081b087209 */ /* 0x000fe40007810000 */
[----:B------:R-:W-:Y:S02]  /*9900*/  FSEL R24, R24, RZ, P6 ;  /* 0x000000ff18187208 */ /* 0x000fe40003000000 */
[----:B------:R-:W-:-:S03]  /*9910*/  FMNMX.FTZ R8, R29, R8, !PT ;  /* 0x000000081d087209 */ /* 0x000fc60007810000 */
[--C-:B------:R-:W-:Y:S01]  /*9920*/  FFMA.FTZ R154, R83, R20, -R24.reuse ;  /* 0x00000014539a7223 */ /* 0x100fe20000010818 */
[----:B------:R-:W-:Y:S01]  /*9930*/  FMNMX.FTZ R8, R31, R8, !PT ;  /* 0x000000081f087209 */ /* 0x000fe20007810000 */
[-CC-:B------:R-:W-:Y:S01]  /*9940*/  FFMA.FTZ R67, R87, R20.reuse, -R24.reuse ;  /* 0x0000001457437223 */ /* 0x180fe20000010818 */
[----:B------:R-:W-:Y:S01]  /*9950*/  FSEL R83, R66, -INF , P2 ;  /* 0xff80000042537808 */ /* 0x000fe20001000000 */
[--C-:B------:R-:W-:Y:S01]  /*9960*/  FFMA.FTZ R156, R91, R20, -R24.reuse ;  /* 0x000000145b9c7223 */ /* 0x100fe20000010818 */
[----:B------:R-:W-:Y:S01]  /*9970*/  FMNMX.FTZ R8, R33, R8, !PT ;  /* 0x0000000821087209 */ /* 0x000fe20007810000 */
[-CC-:B------:R-:W-:Y:S01]  /*9980*/  FFMA.FTZ R152, R79, R20.reuse, -R24.reuse ;  /* 0x000000144f987223 */ /* 0x180fe20000010818 */
[----:B------:R-:W-:Y:S01]  /*9990*/  FSEL R87, R70, -INF , P4 ;  /* 0xff80000046577808 */ /* 0x000fe20002000000 */
[--C-:B------:R-:W-:Y:S01]  /*99a0*/  FFMA.FTZ R63, R78, R20, -R24.reuse ;  /* 0x000000144e3f7223 */ /* 0x100fe20000010818 */
[----:B------:R-:W-:Y:S01]  /*99b0*/  FMNMX.FTZ R8, R35, R8, !PT ;  /* 0x0000000823087209 */ /* 0x000fe20007810000 */
[-CC-:B------:R-:W-:Y:S01]  /*99c0*/  FFMA.FTZ R162, R49, R20.reuse, -R24.reuse ;  /* 0x0000001431a27223 */ /* 0x180fe20000010818 */
[-CC-:B------:R-:W-:Y:S01]  /*99d0*/  FFMA.FTZ R49, R53, R20.reuse, -R24.reuse ;  /* 0x0000001435317223 */ /* 0x180fe20000010818 */
        /* <DEDUP_REMOVED lines=22> */
[----:B------:R-:W-:Y:S01]  /*9b40*/  FFMA.FTZ R93, R117, R20, -R24 ;  /* 0x00000014755d7223 */ /* 0x000fe20000010818 */
[----:B------:R-:W-:Y:S02]  /*9b50*/  MUFU.EX2 R152, R152 ;  /* 0x0000009800987308 */ /* 0x000fe40000000800 */
[----:B------:R-:W-:-:S04]  /*9b60*/  FMNMX.FTZ R8, R57, R8, !PT ;  /* 0x0000000839087209 */ /* 0x000fc80007810000 */
[----:B------:R-:W-:Y:S02]  /*9b70*/  FMNMX.FTZ R8, R61, R8, !PT ;  /* 0x000000083d087209 */ /* 0x000fe40007810000 */
[----:B------:R-:W0:Y:S02]  /*9b80*/  MUFU.EX2 R63, R63 ;  /* 0x0000003f003f7308 */ /* 0x000e240000000800 */
[----:B------:R-:W-:-:S04]  /*9b90*/  FMNMX.FTZ R8, R69, R8, !PT ;  /* 0x0000000845087209 */ /* 0x000fc80007810000 */
[----:B------:R-:W-:Y:S02]  /*9ba0*/  FMNMX.FTZ R8, R75, R8, !PT ;  /* 0x000000084b087209 */ /* 0x000fe40007810000 */
[----:B------:R-:W1:Y:S02]  /*9bb0*/  MUFU.EX2 R154, R154 ;  /* 0x0000009a009a7308 */ /* 0x000e640000000800 */
[----:B------:R-:W-:-:S04]  /*9bc0*/  FMNMX.FTZ R8, R77, R8, !PT ;  /* 0x000000084d087209 */ /* 0x000fc80007810000 */
[----:B------:R-:W-:Y:S02]  /*9bd0*/  FMNMX.FTZ R8, R81, R8, !PT ;  /* 0x0000000851087209 */ /* 0x000fe40007810000 */
[----:B------:R-:W2:Y:S02]  /*9be0*/  MUFU.EX2 R67, R67 ;  /* 0x0000004300437308 */ /* 0x000ea40000000800 */
[----:B------:R-:W-:-:S04]  /*9bf0*/  FMNMX.FTZ R8, R83, R8, !PT ;  /* 0x0000000853087209 */ /* 0x000fc80007810000 */
[----:B------:R-:W-:Y:S02]  /*9c00*/  FMNMX.FTZ R8, R85, R8, !PT ;  /* 0x0000000855087209 */ /* 0x000fe40007810000 */
[----:B------:R-:W3:Y:S02]  /*9c10*/  MUFU.EX2 R156, R156 ;  /* 0x0000009c009c7308 */ /* 0x000ee40000000800 */
[----:B------:R-:W-:-:S04]  /*9c20*/  FMNMX.FTZ R8, R87, R8, !PT ;  /* 0x0000000857087209 */ /* 0x000fc80007810000 */
[----:B------:R-:W-:Y:S02]  /*9c30*/  FMNMX.FTZ R8, R89, R8, !PT ;  /* 0x0000000859087209 */ /* 0x000fe40007810000 */
[----:B------:R-:W-:Y:S03]  /*9c40*/  MUFU.EX2 R71, R71 ;  /* 0x0000004700477308 */ /* 0x000fe60000000800 */
[----:B------:R-:W4:Y:S05]  /*9c50*/  SHFL.BFLY PT, R91, R8, 0x2, 0x1f ;  /* 0x0c401f00085b7f89 */ /* 0x000f2a00000e0000 */
[----:B------:R-:W-:Y:S08]  /*9c60*/  MUFU.EX2 R158, R158 ;  /* 0x0000009e009e7308 */ /* 0x000ff00000000800 */
[----:B------:R-:W-:Y:S08]  /*9c70*/  MUFU.EX2 R79, R79 ;  /* 0x0000004f004f7308 */ /* 0x000ff00000000800 */
[----:B------:R-:W-:Y:S01]  /*9c80*/  MUFU.EX2 R160, R160 ;  /* 0x000000a000a07308 */ /* 0x000fe20000000800 */
[----:B----4-:R-:W-:-:S05]  /*9c90*/  FMNMX.FTZ R91, R8, R91, !PT ;  /* 0x0000005b085b7209 */ /* 0x010fca0007810000 */
[----:B------:R-:W4:Y:S02]  /*9ca0*/  SHFL.BFLY PT, R8, R91, 0x1, 0x1f ;  /* 0x0c201f005b087f89 */ /* 0x000f2400000e0000 */
[----:B------:R-:W-:Y:S08]  /*9cb0*/  MUFU.EX2 R51, R51 ;  /* 0x0000003300337308 */ /* 0x000ff00000000800 */
[----:B------:R-:W-:Y:S08]  /*9cc0*/  MUFU.EX2 R162, R162 ;  /* 0x000000a200a27308 */ /* 0x000ff00000000800 */
[----:B------:R-:W-:Y:S01]  /*9cd0*/  MUFU.EX2 R49, R49 ;  /* 0x0000003100317308 */ /* 0x000fe20000000800 */
[----:B----4-:R-:W-:-:S07]  /*9ce0*/  FMNMX.FTZ R177, R91, R8, !PT ;  /* 0x000000085bb17209 */ /* 0x010fce0007810000 */
[----:B------:R-:W-:Y:S01]  /*9cf0*/  MUFU.EX2 R164, R164 ;  /* 0x000000a400a47308 */ /* 0x000fe20000000800 */
[C---:B------:R-:W-:Y:S01]  /*9d00*/  FSETP.NEU.FTZ.AND P1, PT, R177.reuse, -INF , PT ;  /* 0xff800000b100780b */ /* 0x040fe20003f3d000 */
[----:B------:R-:W-:-:S06]  /*9d10*/  FMUL.FTZ R8, R177, R20 ;  /* 0x00000014b1087220 */ /* 0x000fcc0000410000 */
[----:B------:R-:W-:Y:S01]  /*9d20*/  MUFU.EX2 R53, R53 ;  /* 0x0000003500357308 */ /* 0x000fe20000000800 */
[----:B------:R-:W-:-:S05]  /*9d30*/  FSEL R24, R8, RZ, P1 ;  /* 0x000000ff08187208 */ /* 0x000fca0000800000 */
[-CC-:B------:R-:W-:Y:S01]  /*9d40*/  FFMA.FTZ R153, R3, R20.reuse, -R24.reuse ;  /* 0x0000001403997223 */ /* 0x180fe20000010818 */
[-CC-:B------:R-:W-:Y:S01]  /*9d50*/  FFMA.FTZ R8, R0, R20.reuse, -R24.reuse ;  /* 0x0000001400087223 */ /* 0x180fe20000010818 */
[-CC-:B------:R-:W-:Y:S01]  /*9d60*/  FFMA.FTZ R25, R25, R20.reuse, -R24.reuse ;  /* 0x0000001419197223 */ /* 0x180fe20000010818 */
[-CC-:B------:R-:W-:Y:S01]  /*9d70*/  FFMA.FTZ R27, R27, R20.reuse, -R24.reuse ;  /* 0x000000141b1b7223 */ /* 0x180fe20000010818 */
[-CC-:B------:R-:W-:Y:S01]  /*9d80*/  FFMA.FTZ R29, R29, R20.reuse, -R24.reuse ;  /* 0x000000141d1d7223 */ /* 0x180fe20000010818 */
[----:B0-----:R-:W-:Y:S01]  /*9d90*/  FADD.FTZ R3, R152, R63 ;  /* 0x0000003f98037221 */ /* 0x001fe20000010000 */
[----:B------:R-:W-:Y:S01]  /*9da0*/  MUFU.EX2 R153, R153 ;  /* 0x0000009900997308 */ /* 0x000fe20000000800 */
[-CC-:B------:R-:W-:Y:S01]  /*9db0*/  FFMA.FTZ R31, R31, R20.reuse, -R24.reuse ;  /* 0x000000141f1f7223 */ /* 0x180fe20000010818 */
[-CC-:B------:R-:W-:Y:S01]  /*9dc0*/  FFMA.FTZ R33, R33, R20.reuse, -R24.reuse ;  /* 0x0000001421217223 */ /* 0x180fe20000010818 */
[----:B-1----:R-:W-:Y:S01]  /*9dd0*/  FADD.FTZ R0, R154, R3 ;  /* 0x000000039a007221 */ /* 0x002fe20000010000 */
[-CC-:B------:R-:W-:Y:S01]  /*9de0*/  FFMA.FTZ R35, R35, R20.reuse, -R24.reuse ;  /* 0x0000001423237223 */ /* 0x180fe20000010818 */
[-CC-:B------:R-:W-:Y:S01]  /*9df0*/  FFMA.FTZ R37, R37, R20.reuse, -R24.reuse ;  /* 0x0000001425257223 */ /* 0x180fe20000010818 */
[-C--:B------:R-:W-:Y:S01]  /*9e00*/  FFMA.FTZ R39, R39, R20.reuse, -R24 ;  /* 0x0000001427277223 */ /* 0x080fe20000010818 */
[----:B--2---:R-:W-:Y:S01]  /*9e10*/  FADD.FTZ R3, R67, R0 ;  /* 0x0000000043037221 */ /* 0x004fe20000010000 */
[----:B------:R-:W0:Y:S01]  /*9e20*/  MUFU.EX2 R8, R8 ;  /* 0x0000000800087308 */ /* 0x000e220000000800 */
[-CC-:B------:R-:W-:Y:S01]  /*9e30*/  FFMA.FTZ R41, R41, R20.reuse, -R24.reuse ;  /* 0x0000001429297223 */ /* 0x180fe20000010818 */
[-CC-:B------:R-:W-:Y:S01]  /*9e40*/  FFMA.FTZ R43, R43, R20.reuse, -R24.reuse ;  /* 0x000000142b2b7223 */ /* 0x180fe20000010818 */
[----:B---3--:R-:W-:Y:S01]  /*9e50*/  FADD.FTZ R38, R156, R3 ;  /* 0x000000039c267221 */ /* 0x008fe20000010000 */
[-CC-:B------:R-:W-:Y:S01]  /*9e60*/  FFMA.FTZ R45, R45, R20.reuse, -R24.reuse ;  /* 0x000000142d2d7223 */ /* 0x180fe20000010818 */
[-CC-:B------:R-:W-:Y:S01]  /*9e70*/  FFMA.FTZ R47, R47, R20.reuse, -R24.reuse ;  /* 0x000000142f2f7223 */ /* 0x180fe20000010818 */
[-CC-:B------:R-:W-:Y:S01]  /*9e80*/  FFMA.FTZ R57, R57, R20.reuse, -R24.reuse ;  /* 0x0000001439397223 */ /* 0x180fe20000010818 */
[-CC-:B------:R-:W-:Y:S01]  /*9e90*/  FFMA.FTZ R61, R61, R20.reuse, -R24.reuse ;  /* 0x000000143d3d7223 */ /* 0x180fe20000010818 */
[----:B------:R-:W1:Y:S01]  /*9ea0*/  MUFU.EX2 R25, R25 ;  /* 0x0000001900197308 */ /* 0x000e620000000800 */
[-CC-:B------:R-:W-:Y:S01]  /*9eb0*/  FFMA.FTZ R69, R69, R20.reuse, -R24.reuse ;  /* 0x0000001445457223 */ /* 0x180fe20000010818 */
[-CC-:B------:R-:W-:Y:S01]  /*9ec0*/  FFMA.FTZ R75, R75, R20.reuse, -R24.reuse ;  /* 0x000000144b4b7223 */ /* 0x180fe20000010818 */
[-CC-:B------:R-:W-:Y:S01]  /*9ed0*/  FFMA.FTZ R77, R77, R20.reuse, -R24.reuse ;  /* 0x000000144d4d7223 */ /* 0x180fe20000010818 */
[-CC-:B------:R-:W-:Y:S01]  /*9ee0*/  FFMA.FTZ R81, R81, R20.reuse, -R24.reuse ;  /* 0x0000001451517223 */ /* 0x180fe20000010818 */
[-CC-:B------:R-:W-:Y:S01]  /*9ef0*/  FFMA.FTZ R83, R83, R20.reuse, -R24.reuse ;  /* 0x0000001453537223 */ /* 0x180fe20000010818 */
[-CC-:B------:R-:W-:Y:S01]  /*9f00*/  FFMA.FTZ R85, R85, R20.reuse, -R24.reuse ;  /* 0x0000001455557223 */ /* 0x180fe20000010818 */
[-C--:B------:R-:W-:Y:S01]  /*9f10*/  FFMA.FTZ R87, R87, R20.reuse, -R24 ;  /* 0x0000001457577223 */ /* 0x080fe20000010818 */
[----:B------:R2:W3:Y:S01]  /*9f20*/  MUFU.EX2 R26, R27 ;  /* 0x0000001b001a7308 */ /* 0x0004e20000000800 */
[----:B0-----:R-:W-:Y:S01]  /*9f30*/  FADD.FTZ R0, R153, R8 ;  /* 0x0000000899007221 */ /* 0x001fe20000010000 */
[----:B------:R-:W-:Y:S01]  /*9f40*/  FFMA.FTZ R89, R89, R20, -R24 ;  /* 0x0000001459597223 */ /* 0x000fe20000010818 */
[----:B------:R-:W-:-:S02]  /*9f50*/  F2FP.F16.F32.PACK_AB R153, R8, R153 ;  /* 0x000000990899723e */ /* 0x000fc400000000ff */
[----:B------:R-:W-:Y:S02]  /*9f60*/  F2FP.F16.F32.PACK_AB R152, R63, R152 ;  /* 0x000000983f98723e */ /* 0x000fe400000000ff */
[----:B------:R-:W-:Y:S01]  /*9f70*/  F2FP.F16.F32.PACK_AB R154, R67, R154 ;  /* 0x0000009a439a723e */ /* 0x000fe200000000ff */
[----:B------:R-:W0:Y:S01]  /*9f80*/  MUFU.EX2 R29, R29 ;  /* 0x0000001d001d7308 */ /* 0x000e220000000800 */
[----:B-1----:R-:W-:Y:S01]  /*9f90*/  FADD.FTZ R3, R25, R0 ;  /* 0x0000000019037221 */ /* 0x002fe20000010000 */
[C---:B--2---:R-:W-:Y:S01]  /*9fa0*/  FADD.FTZ R27, R71.reuse, R38 ;  /* 0x00000026471b7221 */ /* 0x044fe20000010000 */
[----:B------:R-:W-:-:S03]  /*9fb0*/  F2FP.F16.F32.PACK_AB R156, R71, R156 ;  /* 0x0000009c479c723e */ /* 0x000fc600000000ff */
[----:B------:R-:W-:Y:S01]  /*9fc0*/  FADD.FTZ R40, R158, R27 ;  /* 0x0000001b9e287221 */ /* 0x000fe20000010000 */
[C---:B------:R-:W-:Y:S01]  /*9fd0*/  F2FP.F16.F32.PACK_AB R158, R79.reuse, R158 ;  /* 0x0000009e4f9e723e */ /* 0x040fe200000000ff */
[----:B------:R-:W1:Y:S01]  /*9fe0*/  MUFU.EX2 R28, R31 ;  /* 0x0000001f001c7308 */ /* 0x000e620000000800 */
[C---:B---3--:R-:W-:Y:S01]  /*9ff0*/  FADD.FTZ R0, R26.reuse, R3 ;  /* 0x000000031a007221 */ /* 0x048fe20000010000 */
[----:B------:R-:W-:Y:S01]  /*a000*/  FADD.FTZ R27, R79, R40 ;  /* 0x000000284f1b7221 */ /* 0x000fe20000010000 */
[----:B------:R-:W-:-:S05]  /*a010*/  F2FP.F16.F32.PACK_AB R155, R26, R25 ;  /* 0x000000191a9b723e */ /* 0x000fca00000000ff */
[----:B------:R-:W2:Y:S01]  /*a020*/  MUFU.EX2 R33, R33 ;  /* 0x0000002100217308 */ /* 0x000ea20000000800 */
[----:B0-----:R-:W-:Y:S01]  /*a030*/  FADD.FTZ R3, R29, R0 ;  /* 0x000000001d037221 */ /* 0x001fe20000010000 */
[----:B------:R-:W-:Y:S01]  /*a040*/  FADD.FTZ R0, R160, R27 ;  /* 0x0000001ba0007221 */ /* 0x000fe20000010000 */
[----:B------:R-:W-:-:S03]  /*a050*/  F2FP.F16.F32.PACK_AB R160, R51, R160 ;  /* 0x000000a033a0723e */ /* 0x000fc600000000ff */
[----:B------:R-:W-:Y:S01]  /*a060*/  FADD.FTZ R27, R51, R0 ;  /* 0x00000000331b7221 */ /* 0x000fe20000010000 */
[----:B------:R-:W-:Y:S01]  /*a070*/  VIADD R0, R6, 0x22840 ;  /* 0x0002284006007836 */ /* 0x000fe20000000000 */
[----:B------:R-:W0:Y:S01]  /*a080*/  MUFU.EX2 R30, R35 ;  /* 0x00000023001e7308 */ /* 0x000e220000000800 */
[----:B-1----:R-:W-:Y:S01]  /*a090*/  FADD.FTZ R40, R28, R3 ;  /* 0x000000031c287221 */ /* 0x002fe20000010000 */
[----:B------:R-:W-:Y:S01]  /*a0a0*/  FADD.FTZ R44, R162, R27 ;  /* 0x0000001ba22c7221 */ /* 0x000fe20000010000 */
[C---:B------:R-:W-:Y:S02]  /*a0b0*/  F2FP.F16.F32.PACK_AB R162, R49.reuse, R162 ;  /* 0x000000a231a2723e */ /* 0x040fe400000000ff */
[----:B------:R-:W-:Y:S01]  /*a0c0*/  PRMT R0, R80, 0x654, R0 ;  /* 0x0000065450007816 */ /* 0x000fe20000000000 */
[----:B------:R-:W-:Y:S01]  /*a0d0*/  FADD.FTZ R27, R49, R44 ;  /* 0x0000002c311b7221 */ /* 0x000fe20000010000 */
[----:B------:R-:W-:Y:S01]  /*a0e0*/  F2FP.F16.F32.PACK_AB R157, R28, R29 ;  /* 0x0000001d1c9d723e */ /* 0x000fe200000000ff */
[----:B------:R-:W1:Y:S01]  /*a0f0*/  MUFU.EX2 R37, R37 ;  /* 0x0000002500257308 */ /* 0x000e620000000800 */
[----:B--2---:R-:W-:Y:S01]  /*a100*/  FADD.FTZ R3, R33, R40 ;  /* 0x0000002821037221 */ /* 0x004fe20000010000 */
[----:B------:R2:W-:Y:S06]  /*a110*/  SYNCS.ARRIVE.TRANS64.RED.A1T0 RZ, [R0+URZ], RZ ;  /* 0x000000ff00ff79a7 */ /* 0x0005ec000810043f */
[----:B------:R-:W2:Y:S01]  /*a120*/  MUFU.EX2 R32, R39 ;  /* 0x0000002700207308 */ /* 0x000ea20000000800 */
[C---:B0-----:R-:W-:Y:S01]  /*a130*/  FADD.FTZ R42, R30.reuse, R3 ;  /* 0x000000031e2a7221 */ /* 0x041fe20000010000 */
[----:B------:R-:W-:-:S06]  /*a140*/  F2FP.F16.F32.PACK_AB R159, R30, R33 ;  /* 0x000000211e9f723e */ /* 0x000fcc00000000ff */
[----:B------:R-:W0:Y:S01]  /*a150*/  MUFU.EX2 R41, R41 ;  /* 0x0000002900297308 */ /* 0x000e220000000800 */
[----:B-1----:R-:W-:Y:S01]  /*a160*/  FADD.FTZ R3, R37, R42 ;  /* 0x0000002a25037221 */ /* 0x002fe20000010000 */
[----:B------:R-:W-:Y:S01]  /*a170*/  FADD.FTZ R42, R164, R27 ;  /* 0x0000001ba42a7221 */ /* 0x000fe20000010000 */
[----:B------:R-:W-:-:S03]  /*a180*/  F2FP.F16.F32.PACK_AB R164, R53, R164 ;  /* 0x000000a435a4723e */ /* 0x000fc600000000ff */
[----:B------:R-:W-:Y:S02]  /*a190*/  FADD.FTZ R27, R53, R42 ;  /* 0x0000002a351b7221 */ /* 0x000fe40000010000 */
[----:B------:R-:W1:Y:S01]  /*a1a0*/  MUFU.EX2 R34, R43 ;  /* 0x0000002b00227308 */ /* 0x000e620000000800 */
[C---:B--2---:R-:W-:Y:S01]  /*a1b0*/  FADD.FTZ R0, R32.reuse, R3 ;  /* 0x0000000320007221 */ /* 0x044fe20000010000 */
[----:B------:R-:W-:-:S06]  /*a1c0*/  F2FP.F16.F32.PACK_AB R161, R32, R37 ;  /* 0x0000002520a1723e */ /* 0x000fcc00000000ff */
[----:B------:R-:W2:Y:S01]  /*a1d0*/  MUFU.EX2 R166, R166 ;  /* 0x000000a600a67308 */ /* 0x000ea20000000800 */
[----:B0-----:R-:W-:-:S07]  /*a1e0*/  FADD.FTZ R3, R41, R0 ;  /* 0x0000000029037221 */ /* 0x001fce0000010000 */
[----:B------:R-:W0:Y:S01]  /*a1f0*/  MUFU.EX2 R45, R45 ;  /* 0x0000002d002d7308 */ /* 0x000e220000000800 */
[C---:B-1----:R-:W-:Y:S01]  /*a200*/  FADD.FTZ R0, R34.reuse, R3 ;  /* 0x0000000322007221 */ /* 0x042fe20000010000 */
[----:B------:R-:W-:-:S06]  /*a210*/  F2FP.F16.F32.PACK_AB R163, R34, R41 ;  /* 0x0000002922a3723e */ /* 0x000fcc00000000ff */
        /* <DEDUP_REMOVED lines=48> */
[----:B0-----:R-:W-:Y:S01]  /*a520*/  FADD.FTZ R3, R87, R8 ;  /* 0x0000000857037221 */ /* 0x001fe20000010000 */
[C---:B-1----:R-:W-:Y:S01]  /*a530*/  FADD.FTZ R0, R93.reuse, R0 ;  /* 0x000000005d007221 */ /* 0x042fe20000010000 */
[----:B------:R-:W-:Y:S02]  /*a540*/  F2FP.F16.F32.PACK_AB R174, R93, R174 ;  /* 0x000000ae5dae723e */ /* 0x000fe400000000ff */
[C---:B--2---:R-:W-:Y:S01]  /*a550*/  FADD.FTZ R3, R44.reuse, R3 ;  /* 0x000000032c037221 */ /* 0x044fe20000010000 */
[----:B------:R-:W-:Y:S01]  /*a560*/  F2FP.F16.F32.PACK_AB R175, R44, R87 ;  /* 0x000000572caf723e */ /* 0x000fe200000000ff */
[----:B------:R-:W-:Y:S06]  /*a570*/  @!P0 BRA `(.L_x_751) ;  /* 0x0000000000048947 */ /* 0x000fec0003800000 */
[----:B------:R-:W-:Y:S01]  /*a580*/  BPT.TRAP 0x1 ;  /* 0x000000040000795c */ /* 0x000fe20000300000 */
.L_x_751:
[----:B------:R0:W1:Y:S01]  /*a590*/  SYNCS.PHASECHK.TRANS64.TRYWAIT P1, [R6+URZ+0x22850], R73 ;  /* 0x02285049060075a7 */ /* 0x000062000802017f */
[----:B------:R-:W-:Y:S05]  /*a5a0*/  @!P0 BRA `(.L_x_752) ;  /* 0x0000000000048947 */ /* 0x000fea0003800000 */
[----:B------:R-:W-:Y:S01]  /*a5b0*/  BPT.TRAP 0x1 ;  /* 0x000000040000795c */ /* 0x000fe20000300000 */
.L_x_752:
[----:B------:R-:W-:Y:S04]  /*a5c0*/  BSSY B0, `(.L_x_753) ;  /* 0x0000004000007945 */ /* 0x000fe80003800000 */
[----:B-1----:R-:W-:Y:S05]  /*a5d0*/  @P1 BRA `(.L_x_754) ;  /* 0x0000000000081947 */ /* 0x002fea0003800000 */
[----:B------:R-:W1:Y:S02]  /*a5e0*/  SYNCS.PHASECHK.TRANS64.TRYWAIT P1, [R6+URZ+0x22850], R73 ;  /* 0x02285049060075a7 */ /* 0x000e64000802017f */
[----:B-1----:R-:W-:Y:S05]  /*a5f0*/  @!P1 BRA `(.L_x_755) ;  /* 0x000000d800989947 */ /* 0x002fea0003800000 */
.L_x_754:
[----:B------:R-:W-:Y:S05]  /*a600*/  BSYNC B0 ;  /* 0x0000000000007941 */ /* 0x000fea0003800000 */
.L_x_753:
[----:B------:R-:W-:Y:S05]  /*a610*/  WARPSYNC.ALL ;  /* 0x0000000000007948 */ /* 0x000fea0003800000 */
[----:B------:R-:W-:Y:S01]  /*a620*/  VIADD R8, R19, 0x400 ;  /* 0x0000040013087836 */ /* 0x000fe20000000000 */
[----:B------:R2:W-:Y:S01]  /*a630*/  BAR.SYNC.DEFER_BLOCKING R7, 0x100 ;  /* 0x000400070000751d */ /* 0x0005e20000010000 */
[----:B------:R-:W-:Y:S01]  /*a640*/  IMAD.MOV.U32 R25, RZ, RZ, 0x40000040 ;  /* 0x40000040ff197424 */ /* 0x000fe200078e00ff */
[----:B------:R-:W-:Y:S01]  /*a650*/  MOV R27, 0x40000040 ;  /* 0x40000040001b7802 */ /* 0x000fe20000000f00 */
[----:B------:R-:W-:Y:S01]  /*a660*/  IMAD.MOV.U32 R29, RZ, RZ, 0x40000040 ;  /* 0x40000040ff1d7424 */ /* 0x000fe200078e00ff */
[----:B------:R-:W-:Y:S01]  /*a670*/  SHF.R.U32.HI R8, RZ, 0x4, R8 ;  /* 0x00000004ff087819 */ /* 0x000fe20000011608 */
[----:B------:R-:W-:Y:S01]  /*a680*/  IMAD.MOV.U32 R31, RZ, RZ, 0x40000040 ;  /* 0x40000040ff1f7424 */ /* 0x000fe200078e00ff */
[----:B------:R-:W-:-:S02]  /*a690*/  R2UR UR7, R25 ;  /* 0x00000000190772ca */ /* 0x000fc400000e0000 */
[----:B------:R-:W-:Y:S02]  /*a6a0*/  LOP3.LUT R8, R8, 0x3fff, RZ, 0xc0, !PT ;  /* 0x00003fff08087812 */ /* 0x000fe400078ec0ff */
[----:B------:R-:W-:Y:S02]  /*a6b0*/  R2UR UR11, R27 ;  /* 0x000000001b0b72ca */ /* 0x000fe400000e0000 */
[----:B------:R-:W-:Y:S02]  /*a6c0*/  LOP3.LUT R24, R8, 0x3000000, RZ, 0xfc, !PT ;  /* 0x0300000008187812 */ /* 0x000fe400078efcff */
[----:B------:R-:W-:Y:S02]  /*a6d0*/  R2UR UR15, R29 ;  /* 0x000000001d0f72ca */ /* 0x000fe400000e0000 */
[----:B------:R-:W-:Y:S01]  /*a6e0*/  R2UR UR19, R27 ;  /* 0x000000001b1372ca */ /* 0x000fe200000e0000 */
[----:B------:R3:W-:Y:S01]  /*a6f0*/  STL [R1], R24 ;  /* 0x0000001801007387 */ /* 0x0007e20000100800 */
[----:B------:R-:W-:-:S02]  /*a700*/  R2UR UR23, R31 ;  /* 0x000000001f1772ca */ /* 0x000fc400000e0000 */
[----:B------:R-:W-:Y:S01]  /*a710*/  R2UR UR27, R25 ;  /* 0x00000000191b72ca */ /* 0x000fe200000e0000 */
[----:B---3--:R-:W-:-:S04]  /*a720*/  IMAD R24, R202, 0xc00, R24 ;  /* 0x00000c00ca187824 */ /* 0x008fc800078e0218 */
[C---:B------:R-:W-:Y:S01]  /*a730*/  VIADD R26, R24.reuse, 0x80 ;  /* 0x00000080181a7836 */ /* 0x040fe20000000000 */
[C---:B------:R-:W-:Y:S01]  /*a740*/  R2UR UR6, R24.reuse ;  /* 0x00000000180672ca */ /* 0x040fe200000e0000 */
[C---:B------:R-:W-:Y:S02]  /*a750*/  VIADD R28, R24.reuse, 0x100 ;  /* 0x00000100181c7836 */ /* 0x040fe40000000000 */
[----:B------:R-:W-:Y:S01]  /*a760*/  VIADD R30, R24, 0x200 ;  /* 0x00000200181e7836 */ /* 0x000fe20000000000 */
[----:B------:R-:W-:Y:S01]  /*a770*/  R2UR UR10, R26 ;  /* 0x000000001a0a72ca */ /* 0x000fe200000e0000 */
[----:B------:R-:W-:Y:S01]  /*a780*/  VIADD R26, R24, 0x180 ;  /* 0x00000180181a7836 */ /* 0x000fe20000000000 */
[----:B------:R-:W-:Y:S01]  /*a790*/  R2UR UR14, R28 ;  /* 0x000000001c0e72ca */ /* 0x000fe200000e0000 */
[----:B------:R-:W-:Y:S01]  /*a7a0*/  VIADD R24, R24, 0x280 ;  /* 0x0000028018187836 */ /* 0x000fe20000000000 */
[----:B------:R-:W-:Y:S02]  /*a7b0*/  R2UR UR22, R30 ;  /* 0x000000001e1672ca */ /* 0x000fe400000e0000 */
[----:B------:R-:W-:-:S02]  /*a7c0*/  R2UR UR18, R26 ;  /* 0x000000001a1272ca */ /* 0x000fc400000e0000 */
[----:B------:R-:W-:Y:S02]  /*a7d0*/  R2UR UR26, R24 ;  /* 0x00000000181a72ca */ /* 0x000fe400000e0000 */
[----:B01----:R-:W-:-:S06]  /*a7e0*/  WARPGROUP.ARRIVE ;  /* 0x00000000000079c5 */ /* 0x003fcc0000000000 */
[----:B------:R-:W-:Y:S03]  /*a7f0*/  HGMMA.64x256x16.F32 R24, R152, gdesc[UR4].tnspB, RZ, !UPT, gsb0 ;  /* 0x43e0000498187df0 */ /* 0x000fe6000c0008ff */
[----:B------:R-:W-:Y:S02]  /*a800*/  WARPGROUP.DEPBAR.LE gsb0, 0x0 ;  /* 0x00008000000079c5 */ /* 0x000fe40000010000 */
[----:B------:R-:W-:-:S15]  /*a810*/  WARPGROUP.ARRIVE ;  /* 0x00000000000079c5 */ /* 0x000fde0000000000 */
[----:B------:R-:W-:-:S08]  /*a820*/  NOP ;  /* 0x0000000000007918 */ /* 0x000fd00000000000 */
[----:B------:R-:W-:Y:S03]  /*a830*/  HGMMA.64x256x16.F32 R24, R156, gdesc[UR8].tnspB, R24, gsb0 ;  /* 0x43e000089c187df0 */ /* 0x000fe60008000818 */
        /* <DEDUP_REMOVED lines=17> */
[----:B--2---:R-:W-:Y:S05]  /*a950*/  @!P0 BRA `(.L_x_756) ;  /* 0x0000000000048947 */ /* 0x004fea0003800000 */
[----:B------:R-:W-:Y:S01]  /*a960*/  BPT.TRAP 0x1 ;  /* 0x000000040000795c */ /* 0x000fe20000300000 */
.L_x_756:
[----:B------:R-:W0:Y:S01]  /*a970*/  S2R R7, SR_CgaCtaId ;  /* 0x0000000000077919 */ /* 0x000e220000008800 */
[----:B------:R-:W-:Y:S01]  /*a980*/  ISETP.GE.AND P1, PT, R176, 0x61, PT ;  /* 0x00000061b000780c */ /* 0x000fe20003f26270 */
[----:B------:R-:W-:Y:S01]  /*a990*/  ULDC UR36, c[0x0][0x9d8] ;  /* 0x0002760000247ab9 */ /* 0x000fe20000000800 */
[----:B------:R-:W-:-:S04]  /*a9a0*/  IADD3 R6, R6, 0x22860, RZ ;  /* 0x0002286006067810 */ /* 0x000fc80007ffe0ff */
[----:B0-----:R-:W-:-:S04]  /*a9b0*/  PRMT R6, R7, 0x654, R6 ;  /* 0x0000065407067816 */ /* 0x001fc80000000006 */
[----:B------:R0:W-:Y:S03]  /*a9c0*/  SYNCS.ARRIVE.TRANS64.RED.A1T0 RZ, [R6+URZ], RZ ;  /* 0x000000ff06ff79a7 */ /* 0x0001e6000810043f */
[----:B------:R-:W-:Y:S05]  /*a9d0*/  @!P1 BRA `(.L_x_757) ;  /* 0x0000002400549947 */ /* 0x000fea0003800000 */
[----:B0-----:R-:W-:Y:S02]  /*a9e0*/  VIADD R6, R178, 0xfffffffe ;  /* 0xfffffffeb2067836 */ /* 0x001fe40000000000 */
[----:B------:R-:W-:Y:S02]  /*a9f0*/  IMAD.MOV.U32 R214, RZ, RZ, R177 ;  /* 0x000000ffffd67224 */ /* 0x000fe400078e00b1 */
[----:B------:R-:W-:-:S07]  /*aa00*/  IMAD.MOV.U32 R215, RZ, RZ, R21 ;  /* 0x000000ffffd77224 */ /* 0x000fce00078e0015 */
.L_x_769:
[----:B------:R-:W-:Y:S01]  /*aa10*/  VIADD R202, R202, 0x1 ;  /* 0x00000001caca7836 */ /* 0x000fe20000000000 */
[----:B------:R-:W-:Y:S05]  /*aa20*/  YIELD ;  /* 0x0000000000007946 */ /* 0x000fea0003800000 */
[----:B------:R-:W-:Y:S02]  /*aa30*/  ISETP.NE.AND P2, PT, R202, 0x2, PT ;  /* 0x00000002ca00780c */ /* 0x000fe40003f45270 */
[C---:B------:R-:W-:Y:S01]  /*aa40*/  ISETP.GT.AND P1, PT, R6.reuse, RZ, PT ;  /* 0x000000ff0600720c */ /* 0x040fe20003f24270 */
[----:B------:R-:W-:Y:S01]  /*aa50*/  VIADD R6, R6, 0xffffffff ;  /* 0xffffffff06067836 */ /* 0x000fe20000000000 */
[----:B-1----:R-:W-:-:S02]  /*aa60*/  SEL R7, RZ, 0x1, P2 ;  /* 0x00000001ff077807 */ /* 0x002fc40001000000 */
[----:B------:R-:W-:Y:S02]  /*aa70*/  SEL R202, R202, RZ, P2 ;  /* 0x000000ffcaca7207 */ /* 0x000fe40001000000 */
[----:B------:R-:W-:Y:S01]  /*aa80*/  LOP3.LUT R212, R212, R7, RZ, 0x3c, !PT ;  /* 0x00000007d4d47212 */ /* 0x000fe200078e3cff */
[----:B------:R-:W-:Y:S06]  /*aa90*/  @!P0 BRA `(.L_x_758) ;  /* 0x0000000000048947 */ /* 0x000fec0003800000 */
[----:B------:R-:W-:Y:S01]  /*aaa0*/  BPT.TRAP 0x1 ;  /* 0x000000040000795c */ /* 0x000fe20000300000 */
.L_x_758:
[----:B------:R-:W-:Y:S02]  /*aab0*/  LEA R7, R202, R19, 0x3 ;  /* 0x00000013ca077211 */ /* 0x000fe400078e18ff */
[----:B------:R-:W-:-:S04]  /*aac0*/  SHF.L.U32 R8, R212, 0x1f, RZ ;  /* 0x0000001fd4087819 */ /* 0x000fc800000006ff */
[----:B------:R0:W1:Y:S01]  /*aad0*/  SYNCS.PHASECHK.TRANS64.TRYWAIT P2, [R7+URZ+0x22830], R8 ;  /* 0x02283008070075a7 */ /* 0x000062000804017f */
[----:B------:R-:W-:Y:S05]  /*aae0*/  @!P0 BRA `(.L_x_759) ;  /* 0x0000000000048947 */ /* 0x000fea0003800000 */
[----:B------:R-:W-:Y:S01]  /*aaf0*/  BPT.TRAP 0x1 ;  /* 0x000000040000795c */ /* 0x000fe20000300000 */
.L_x_759:
[----:B------:R-:W2:Y:S01]  /*ab00*/  LDL R9, [R1+0x8] ;  /* 0x0000080001097983 */ /* 0x000ea20000100800 */
[----:B------:R-:W-:Y:S02]  /*ab10*/  IMAD.MOV.U32 R155, RZ, RZ, 0x40000040 ;  /* 0x40000040ff9b7424 */ /* 0x000fe400078e00ff */
[----:B--2---:R-:W-:Y:S01]  /*ab20*/  IMAD R154, R202, 0x300, R9 ;  /* 0x00000300ca9a7824 */ /* 0x004fe200078e0209 */
[----:B-1----:R-:W-:Y:S06]  /*ab30*/  @P2 BRA `(.L_x_760) ;  /* 0x0000000000082947 */ /* 0x002fec0003800000 */
[----:B------:R-:W1:Y:S02]  /*ab40*/  SYNCS.PHASECHK.TRANS64.TRYWAIT P2, [R7+URZ+0x22830], R8 ;  /* 0x02283008070075a7 */ /* 0x000e64000804017f */
[----:B-1----:R-:W-:Y:S05]  /*ab50*/  @!P2 BRA `(.L_x_761) ;  /* 0x000000d40054a947 */ /* 0x002fea0003800000 */
.L_x_760:
[----:B------:R-:W-:Y:S05]  /*ab60*/  WARPSYNC.ALL ;  /* 0x0000000000007948 */ /* 0x000fea0003800000 */
[C---:B------:R-:W-:Y:S01]  /*ab70*/  R2UR UR6, R154.reuse ;  /* 0x000000009a0672ca */ /* 0x040fe200000e0000 */
[C---:B------:R-:W-:Y:S01]  /*ab80*/  VIADD R152, R154.reuse, 0x2 ;  /* 0x000000029a987836 */ /* 0x040fe20000000000 */
[----:B------:R-:W-:Y:S01]  /*ab90*/  R2UR UR7, R155 ;  /* 0x000000009b0772ca */ /* 0x000fe200000e0000 */
[----:B------:R-:W-:Y:S01]  /*aba0*/  VIADD R20, R154, 0x4 ;  /* 0x000000049a147836 */ /* 0x000fe20000000000 */
[----:B------:R-:W-:Y:S01]  /*abb0*/  R2UR UR4, R4 ;  /* 0x00000000040472ca */ /* 0x000fe200000e0000 */
[----:B------:R-:W-:Y:S01]  /*abc0*/  VIADD R154, R154, 0x6 ;  /* 0x000000069a9a7836 */ /* 0x000fe20000000000 */
[----:B------:R-:W-:Y:S01]  /*abd0*/  R2UR UR5, R5 ;  /* 0x00000000050572ca */ /* 0x000fe200000e0000 */
[----:B------:R-:W-:Y:S01]  /*abe0*/  IMAD.MOV.U32 R153, RZ, RZ, 0x40000040 ;  /* 0x40000040ff997424 */ /* 0x000fe200078e00ff */
[----:B------:R-:W-:Y:S01]  /*abf0*/  R2UR UR10, R152 ;  /* 0x00000000980a72ca */ /* 0x000fe200000e0000 */
[----:B------:R-:W-:Y:S01]  /*ac00*/  IMAD.MOV.U32 R155, RZ, RZ, 0x40000040 ;  /* 0x40000040ff9b7424 */ /* 0x000fe200078e00ff */
[----:B------:R-:W-:Y:S01]  /*ac10*/  R2UR UR18, R154 ;  /* 0x000000009a1272ca */ /* 0x000fe200000e0000 */
[----:B------:R-:W2:Y:S01]  /*ac20*/  S2R R9, SR_TID.X ;  /* 0x0000000000097919 */ /* 0x000ea20000002100 */
[----:B------:R-:W-:-:S02]  /*ac30*/  R2UR UR11, R153 ;  /* 0x00000000990b72ca */ /* 0x000fc400000e0000 */
[----:B------:R-:W-:Y:S02]  /*ac40*/  R2UR UR19, R155 ;  /* 0x000000009b1372ca */ /* 0x000fe400000e0000 */
[----:B------:R-:W-:Y:S01]  /*ac50*/  WARPGROUP.ARRIVE ;  /* 0x00000000000079c5 */ /* 0x000fe20000000000 */
[----:B------:R-:W-:Y:S02]  /*ac60*/  R2UR UR8, R14 ;  /* 0x000000000e0872ca */ /* 0x000fe400000e0000 */
[----:B------:R-:W-:Y:S02]  /*ac70*/  R2UR UR9, R15 ;  /* 0x000000000f0972ca */ /* 0x000fe400000e0000 */
[----:B------:R-:W-:Y:S01]  /*ac80*/  MOV R21, 0x40000040 ;  /* 0x4000004000157802 */ /* 0x000fe20000000f00 */
[----:B------:R-:W-:Y:S01]  /*ac90*/  HGMMA.64x96x16.F32 R152, gdesc[UR4], RZ, !UPT, gsb0 ;  /* 0x01600000049879f0 */ /* 0x000fe2000c0008ff */
[----:B------:R-:W-:Y:S02]  /*aca0*/  R2UR UR14, R20 ;  /* 0x00000000140e72ca */ /* 0x000fe400000e0000 */
[----:B------:R-:W-:-:S02]  /*acb0*/  R2UR UR15, R21 ;  /* 0x00000000150f72ca */ /* 0x000fc400000e0000 */
[----:B------:R-:W-:Y:S02]  /*acc0*/  R2UR UR12, R12 ;  /* 0x000000000c0c72ca */ /* 0x000fe400000e0000 */
[----:B------:R-:W-:Y:S02]  /*acd0*/  R2UR UR13, R13 ;  /* 0x000000000d0d72ca */ /* 0x000fe400000e0000 */
[----:B------:R-:W-:Y:S02]  /*ace0*/  R2UR UR16, R10 ;  /* 0x000000000a1072ca */ /* 0x000fe400000e0000 */
[----:B------:R-:W-:Y:S02]  /*acf0*/  R2UR UR17, R11 ;  /* 0x000000000b1172ca */ /* 0x000fe400000e0000 */
        /* <DEDUP_REMOVED lines=15> */
.L_x_762:
        /* <DEDUP_REMOVED lines=15> */
[----:B------:R-:W-:Y:S01]  /*aee0*/  FMUL.FTZ R177, R177, UR36 ;  /* 0x00000024b1b17c20 */ /* 0x000fe20008410000 */
[----:B------:R-:W-:Y:S01]  /*aef0*/  FMUL.FTZ R180, R180, UR36 ;  /* 0x00000024b4b47c20 */ /* 0x000fe20008410000 */
[----:B------:R-:W-:Y:S01]  /*af00*/  FMUL.FTZ R181, R181, UR36 ;  /* 0x00000024b5b57c20 */ /* 0x000fe20008410000 */
[----:B------:R-:W-:Y:S01]  /*af10*/  FMUL.FTZ R184, R184, UR36 ;  /* 0x00000024b8b87c20 */ /* 0x000fe20008410000 */
[----:B------:R-:W-:Y:S01]  /*af20*/  FMUL.FTZ R185, R185, UR36 ;  /* 0x00000024b9b97c20 */ /* 0x000fe20008410000 */
[----:B------:R-:W-:Y:S01]  /*af30*/  FMUL.FTZ R188, R188, UR36 ;  /* 0x00000024bcbc7c20 */ /* 0x000fe20008410000 */
[----:B------:R-:W-:Y:S01]  /*af40*/  FMUL.FTZ R189, R189, UR36 ;  /* 0x00000024bdbd7c20 */ /* 0x000fe20008410000 */
[----:B------:R-:W5:Y:S01]  /*af50*/  MUFU.TANH R156, R156 ;  /* 0x0000009c009c7308 */ /* 0x000f620000002400 */
        /* <DEDUP_REMOVED lines=16> */
[----:B-----5:R-:W-:Y:S01]  /*b060*/  FMNMX.FTZ R20, R156, R20, !PT ;  /* 0x000000149c147209 */ /* 0x020fe20007810000 */
        /* <DEDUP_REMOVED lines=8> */
[----:B------:R-:W-:-:S06]  /*b0f0*/  FMUL.FTZ R195, R195, UR36 ;  /* 0x00000024c3c37c20 */ /* 0x000fcc0008410000 */
[----:B------:R-:W3:Y:S01]  /*b100*/  MUFU.TANH R164, R164 ;  /* 0x000000a400a47308 */ /* 0x000ee20000002400 */
[----:B----4-:R-:W-:-:S07]  /*b110*/  FMNMX.FTZ R20, R160, R20, !PT ;  /* 0x00000014a0147209 */ /* 0x010fce0007810000 */
[----:B------:R-:W4:Y:S01]  /*b120*/  MUFU.TANH R165, R165 ;  /* 0x000000a500a57308 */ /* 0x000f220000002400 */
[----:B-----5:R-:W-:-:S07]  /*b130*/  FMNMX.FTZ R20, R161, R20, !PT ;  /* 0x00000014a1147209 */ /* 0x020fce0007810000 */
[----:B------:R-:W5:Y:S01]  /*b140*/  MUFU.TANH R168, R168 ;  /* 0x000000a800a87308 */ /* 0x000f620000002400 */
[----:B---3--:R-:W-:-:S07]  /*b150*/  FMNMX.FTZ R20, R164, R20, !PT ;  /* 0x00000014a4147209 */ /* 0x008fce0007810000 */
        /* <DEDUP_REMOVED lines=30> */
[----:B------:R-:W-:Y:S01]  /*b340*/  MUFU.TANH R225, R225 ;  /* 0x000000e100e17308 */ /* 0x000fe20000002400 */
[----:B----4-:R-:W-:-:S07]  /*b350*/  FMNMX.FTZ R20, R196, R20, !PT ;  /* 0x00000014c4147209 */ /* 0x010fce0007810000 */
[----:B------:R-:W-:Y:S01]  /*b360*/  MUFU.TANH R224, R224 ;  /* 0x000000e000e07308 */ /* 0x000fe20000002400 */
[----:B-----5:R-:W-:-:S05]  /*b370*/  FMNMX.FTZ R21, R197, R20, !PT ;  /* 0x00000014c5157209 */ /* 0x020fca0007810000 */
[----:B------:R-:W3:Y:S02]  /*b380*/  SHFL.BFLY PT, R20, R21, 0x2, 0x1f ;  /* 0x0c401f0015147f89 */ /* 0x000ee400000e0000 */
[----:B------:R-:W-:Y:S08]  /*b390*/  MUFU.TANH R223, R223 ;  /* 0x000000df00df7308 */ /* 0x000ff00000002400 */
[----:B------:R-:W-:Y:S08]  /*b3a0*/  MUFU.TANH R228, R228 ;  /* 0x000000e400e47308 */ /* 0x000ff00000002400 */
[----:B------:R-:W-:Y:S01]  /*b3b0*/  MUFU.TANH R227, R227 ;  /* 0x000000e300e37308 */ /* 0x000fe20000002400 */
[----:B---3--:R-:W-:-:S07]  /*b3c0*/  FMNMX.FTZ R21, R21, R20, !PT ;  /* 0x0000001415157209 */ /* 0x008fce0007810000 */
[----:B------:R-:W-:Y:S01]  /*b3d0*/  MUFU.TANH R226, R226 ;  /* 0x000000e200e27308 */ /* 0x000fe20000002400 */
[----:B------:R-:W3:Y:S07]  /*b3e0*/  SHFL.BFLY PT, R20, R21, 0x1, 0x1f ;  /* 0x0c201f0015147f89 */ /* 0x000eee00000e0000 */
[----:B------:R-:W-:Y:S08]  /*b3f0*/  MUFU.TANH R216, R216 ;  /* 0x000000d800d87308 */ /* 0x000ff00000002400 */
[----:B------:R-:W-:Y:S01]  /*b400*/  MUFU.TANH R159, R159 ;  /* 0x0000009f009f7308 */ /* 0x000fe20000002400 */
[----:B---3--:R-:W-:-:S02]  /*b410*/  FMNMX.FTZ R21, R21, R20, !PT ;  /* 0x0000001415157209 */ /* 0x008fc40007810000 */
[----:B------:R-:W3:Y:S03]  /*b420*/  LDC R20, c[0x0][0x988] ;  /* 0x00026200ff147b82 */ /* 0x000ee60000000800 */
[C---:B------:R-:W-:Y:S01]  /*b430*/  FADD.FTZ R154, -R21.reuse, R215 ;  /* 0x000000d7159a7221 */ /* 0x040fe20000010100 */
[----:B---3--:R-:W-:-:S03]  /*b440*/  FMUL.FTZ R155, R21, R20 ;  /* 0x00000014159b7220 */ /* 0x008fc60000410000 */
[-C--:B------:R-:W-:Y:S01]  /*b450*/  FMUL.FTZ R154, R154, R20.reuse ;  /* 0x000000149a9a7220 */ /* 0x080fe20000410000 */
[-CC-:B------:R-:W-:Y:S01]  /*b460*/  FFMA.FTZ R152, R152, R20.reuse, -R155.reuse ;  /* 0x0000001498987223 */ /* 0x180fe2000001089b */
[-CC-:B------:R-:W-:Y:S01]  /*b470*/  FFMA.FTZ R158, R176, R20.reuse, -R155.reuse ;  /* 0x00000014b09e7223 */ /* 0x180fe2000001089b */
[-CC-:B------:R-:W-:Y:S01]  /*b480*/  FFMA.FTZ R153, R153, R20.reuse, -R155.reuse ;  /* 0x0000001499997223 */ /* 0x180fe2000001089b */
[----:B------:R-:W-:Y:S01]  /*b490*/  MUFU.EX2 R176, R154 ;  /* 0x0000009a00b07308 */ /* 0x000fe20000000800 */
[-CC-:B------:R-:W-:Y:S01]  /*b4a0*/  FFMA.FTZ R156, R156, R20.reuse, -R155.reuse ;  /* 0x000000149c9c7223 */ /* 0x180fe2000001089b */
[-CC-:B------:R-:W-:Y:S01]  /*b4b0*/  FFMA.FTZ R157, R157, R20.reuse, -R155.reuse ;  /* 0x000000149d9d7223 */ /* 0x180fe2000001089b */
[-CC-:B------:R-:W-:Y:S01]  /*b4c0*/  FFMA.FTZ R160, R160, R20.reuse, -R155.reuse ;  /* 0x00000014a0a07223 */ /* 0x180fe2000001089b */
[-CC-:B------:R-:W-:Y:S01]  /*b4d0*/  FFMA.FTZ R161, R161, R20.reuse, -R155.reuse ;  /* 0x00000014a1a17223 */ /* 0x180fe2000001089b */
[-CC-:B------:R-:W-:Y:S01]  /*b4e0*/  FFMA.FTZ R177, R177, R20.reuse, -R155.reuse ;  /* 0x00000014b1b17223 */ /* 0x180fe2000001089b */
[-CC-:B------:R-:W-:Y:S01]  /*b4f0*/  FFMA.FTZ R165, R165, R20.reuse, -R155.reuse ;  /* 0x00000014a5a57223 */ /* 0x180fe2000001089b */
[-CC-:B------:R-:W-:Y:S01]  /*b500*/  FFMA.FTZ R172, R172, R20.reuse, -R155.reuse ;  /* 0x00000014acac7223 */ /* 0x180fe2000001089b */
[----:B------:R-:W3:Y:S01]  /*b510*/  MUFU.EX2 R152, R152 ;  /* 0x0000009800987308 */ /* 0x000ee20000000800 */
[-CC-:B------:R-:W-:Y:S01]  /*b520*/  FFMA.FTZ R192, R192, R20.reuse, -R155.reuse ;  /* 0x00000014c0c07223 */ /* 0x180fe2000001089b */
[-CC-:B------:R-:W-:Y:S01]  /*b530*/  FFMA.FTZ R164, R164, R20.reuse, -R155.reuse ;  /* 0x00000014a4a47223 */ /* 0x180fe2000001089b */
[-CC-:B------:R-:W-:Y:S01]  /*b540*/  FFMA.FTZ R168, R168, R20.reuse, -R155.reuse ;  /* 0x00000014a8a87223 */ /* 0x180fe2000001089b */
[-CC-:B------:R-:W-:Y:S01]  /*b550*/  FFMA.FTZ R169, R169, R20.reuse, -R155.reuse ;  /* 0x00000014a9a97223 */ /* 0x180fe2000001089b */
[-CC-:B------:R-:W-:Y:S01]  /*b560*/  FFMA.FTZ R173, R173, R20.reuse, -R155.reuse ;  /* 0x00000014adad7223 */ /* 0x180fe2000001089b */
[-CC-:B------:R-:W-:Y:S01]  /*b570*/  FFMA.FTZ R180, R180, R20.reuse, -R155.reuse ;  /* 0x00000014b4b47223 */ /* 0x180fe2000001089b */
[-CC-:B------:R-:W-:Y:S01]  /*b580*/  FFMA.FTZ R181, R181, R20.reuse, -R155.reuse ;  /* 0x00000014b5b57223 */ /* 0x180fe2000001089b */
[----:B------:R4:W5:Y:S01]  /*b590*/  MUFU.EX2 R154, R153 ;  /* 0x00000099009a7308 */ /* 0x0009620000000800 */
[-CC-:B------:R-:W-:Y:S01]  /*b5a0*/  FFMA.FTZ R184, R184, R20.reuse, -R155.reuse ;  /* 0x00000014b8b87223 */ /* 0x180fe2000001089b */
[-CC-:B------:R-:W-:Y:S01]  /*b5b0*/  FFMA.FTZ R185, R185, R20.reuse, -R155.reuse ;  /* 0x00000014b9b97223 */ /* 0x180fe2000001089b */
[-CC-:B------:R-:W-:Y:S01]  /*b5c0*/  FFMA.FTZ R188, R188, R20.reuse, -R155.reuse ;  /* 0x00000014bcbc7223 */ /* 0x180fe2000001089b */
[-CC-:B------:R-:W-:Y:S01]  /*b5d0*/  FFMA.FTZ R189, R189, R20.reuse, -R155.reuse ;  /* 0x00000014bdbd7223 */ /* 0x180fe2000001089b */
[-CC-:B------:R-:W-:Y:S01]  /*b5e0*/  FFMA.FTZ R193, R193, R20.reuse, -R155.reuse ;  /* 0x00000014c1c17223 */ /* 0x180fe2000001089b */
[-CC-:B------:R-:W-:Y:S01]  /*b5f0*/  FFMA.FTZ R196, R196, R20.reuse, -R155.reuse ;  /* 0x00000014c4c47223 */ /* 0x180fe2000001089b */
[----:B------:R-:W-:Y:S01]  /*b600*/  FFMA.FTZ R155, R197, R20, -R155 ;  /* 0x00000014c59b7223 */ /* 0x000fe2000001089b */
[----:B------:R0:W-:Y:S01]  /*b610*/  MUFU.EX2 R163, R157 ;  /* 0x0000009d00a37308 */ /* 0x0001e20000000800 */
[----:B---3--:R-:W-:Y:S01]  /*b620*/  FFMA.FTZ R162, R176, R0, R152 ;  /* 0x00000000b0a27223 */ /* 0x008fe20000010098 */
[----:B----4-:R-:W-:Y:S01]  /*b630*/  FMUL.FTZ R153, R167, UR36 ;  /* 0x00000024a7997c20 */ /* 0x010fe20008410000 */
[----:B------:R-:W-:Y:S01]  /*b640*/  FMUL.FTZ R0, R171, UR36 ;  /* 0x00000024ab007c20 */ /* 0x000fe20008410000 */
[-C--:B------:R-:W-:Y:S01]  /*b650*/  FMUL.FTZ R24, R24, R176.reuse ;  /* 0x000000b018187220 */ /* 0x080fe20000410000 */
[-C--:B------:R-:W-:Y:S01]  /*b660*/  FMUL.FTZ R25, R25, R176.reuse ;  /* 0x000000b019197220 */ /* 0x080fe20000410000 */
[-C--:B------:R-:W-:Y:S01]  /*b670*/  FMUL.FTZ R28, R28, R176.reuse ;  /* 0x000000b01c1c7220 */ /* 0x080fe20000410000 */
[----:B------:R-:W-:Y:S01]  /*b680*/  FMUL.FTZ R29, R29, R176 ;  /* 0x000000b01d1d7220 */ /* 0x000fe20000410000 */
[----:B------:R-:W-:Y:S01]  /*b690*/  MUFU.EX2 R166, R160 ;  /* 0x000000a000a67308 */ /* 0x000fe20000000800 */
[C---:B-----5:R-:W-:Y:S01]  /*b6a0*/  FADD.FTZ R162, R154.reuse, R162 ;  /* 0x000000a29aa27221 */ /* 0x060fe20000010000 */
[----:B------:R-:W-:Y:S01]  /*b6b0*/  F2FP.F16.F32.PACK_AB R152, R154, R152 ;  /* 0x000000989a98723e */ /* 0x000fe200000000ff */
[----:B0-----:R-:W-:Y:S01]  /*b6c0*/  FMUL.FTZ R157, R174, UR36 ;  /* 0x00000024ae9d7c20 */ /* 0x001fe20008410000 */
        /* <DEDUP_REMOVED lines=10> */
[-C--:B------:R-:W-:Y:S01]  /*b770*/  FMUL.FTZ R49, R49, R176.reuse ;  /* 0x000000b031317220 */ /* 0x080fe20000410000 */
[-C--:B------:R-:W-:Y:S01]  /*b780*/  FMUL.FTZ R52, R52, R176.reuse ;  /* 0x000000b034347220 */ /* 0x080fe20000410000 */
[----:B------:R3:W4:Y:S01]  /*b790*/  MUFU.EX2 R167, R161 ;  /* 0x000000a100a77308 */ /* 0x0007220000000800 */
[-C--:B------:R-:W-:Y:S01]  /*b7a0*/  FMUL.FTZ R53, R53, R176.reuse ;  /* 0x000000b035357220 */ /* 0x080fe20000410000 */
[-C--:B------:R-:W-:Y:S01]  /*b7b0*/  FMUL.FTZ R56, R56, R176.reuse ;  /* 0x000000b038387220 */ /* 0x080fe20000410000 */
[-C--:B------:R-:W-:Y:S01]  /*b7c0*/  FMUL.FTZ R57, R57, R176.reuse ;  /* 0x000000b039397220 */ /* 0x080fe20000410000 */
[-C--:B------:R-:W-:Y:S01]  /*b7d0*/  FMUL.FTZ R60, R60, R176.reuse ;  /* 0x000000b03c3c7220 */ /* 0x080fe20000410000 */
[-C--:B------:R-:W-:Y:S01]  /*b7e0*/  FMUL.FTZ R61, R61, R176.reuse ;  /* 0x000000b03d3d7220 */ /* 0x080fe20000410000 */
[-C--:B------:R-:W-:Y:S01]  /*b7f0*/  FMUL.FTZ R64, R64, R176.reuse ;  /* 0x000000b040407220 */ /* 0x080fe20000410000 */
[----:B------:R-:W-:Y:S01]  /*b800*/  FMUL.FTZ R65, R65, R176 ;  /* 0x000000b041417220 */ /* 0x000fe20000410000 */
[----:B------:R-:W5:Y:S01]  /*b810*/  MUFU.TANH R153, R153 ;  /* 0x0000009900997308 */ /* 0x000f620000002400 */
[----:B0-----:R-:W-:Y:S01]  /*b820*/  FADD.FTZ R156, R154, R162 ;  /* 0x000000a29a9c7221 */ /* 0x001fe20000010000 */
[----:B---3--:R-:W-:Y:S01]  /*b830*/  FMUL.FTZ R161, R175, UR36 ;  /* 0x00000024afa17c20 */ /* 0x008fe20008410000 */
[----:B------:R-:W-:Y:S01]  /*b840*/  FMUL.FTZ R162, R178, UR36 ;  /* 0x00000024b2a27c20 */ /* 0x000fe20008410000 */
[C---:B------:R-:W-:Y:S01]  /*b850*/  F2FP.F16.F32.PACK_AB R154, R163.reuse, R154 ;  /* 0x0000009aa39a723e */ /* 0x040fe200000000ff */
[----:B------:R-:W-:Y:S01]  /*b860*/  FADD.FTZ R156, R163, R156 ;  /* 0x0000009ca39c7221 */ /* 0x000fe20000010000 */
[----:B------:R-:W-:Y:S01]  /*b870*/  FMUL.FTZ R163, R179, UR36 ;  /* 0x00000024b3a37c20 */ /* 0x000fe20008410000 */
[-C--:B------:R-:W-:Y:S01]  /*b880*/  FMUL.FTZ R68, R68, R176.reuse ;  /* 0x000000b044447220 */ /* 0x080fe20000410000 */
[----:B------:R-:W0:Y:S01]  /*b890*/  MUFU.TANH R0, R0 ;  /* 0x0000000000007308 */ /* 0x000e220000002400 */
[----:B------:R-:W-:Y:S01]  /*b8a0*/  FADD.FTZ R156, R166, R156 ;  /* 0x0000009ca69c7221 */ /* 0x000fe20000010000 */
[-C--:B------:R-:W-:Y:S01]  /*b8b0*/  FMUL.FTZ R69, R69, R176.reuse ;  /* 0x000000b045457220 */ /* 0x080fe20000410000 */
[-C--:B------:R-:W-:Y:S01]  /*b8c0*/  FMUL.FTZ R72, R72, R176.reuse ;  /* 0x000000b048487220 */ /* 0x080fe20000410000 */
[----:B------:R-:W-:Y:S01]  /*b8d0*/  FMUL.FTZ R73, R73, R176 ;  /* 0x000000b049497220 */ /* 0x000fe20000410000 */
[C---:B----4-:R-:W-:Y:S01]  /*b8e0*/  FADD.FTZ R160, R167.reuse, R156 ;  /* 0x0000009ca7a07221 */ /* 0x050fe20000010000 */
[----:B------:R-:W-:Y:S01]  /*b8f0*/  F2FP.F16.F32.PACK_AB R156, R167, R166 ;  /* 0x000000a6a79c723e */ /* 0x000fe200000000ff */
[----:B------:R-:W-:Y:S01]  /*b900*/  FMUL.FTZ R166, R182, UR36 ;  /* 0x00000024b6a67c20 */ /* 0x000fe20008410000 */
[----:B------:R-:W-:Y:S01]  /*b910*/  FMNMX.FTZ R167, R225, R214, !PT ;  /* 0x000000d6e1a77209 */ /* 0x000fe20007810000 */
[----:B------:R-:W3:Y:S01]  /*b920*/  MUFU.TANH R157, R157 ;  /* 0x0000009d009d7308 */ /* 0x000ee20000002400 */
[-C--:B------:R-:W-:Y:S01]  /*b930*/  FMUL.FTZ R76, R76, R176.reuse ;  /* 0x000000b04c4c7220 */ /* 0x080fe20000410000 */
[-C--:B------:R-:W-:Y:S01]  /*b940*/  FMUL.FTZ R77, R77, R176.reuse ;  /* 0x000000b04d4d7220 */ /* 0x080fe20000410000 */
[----:B------:R-:W-:Y:S01]  /*b950*/  FMNMX.FTZ R167, R224, R167, !PT ;  /* 0x000000a7e0a77209 */ /* 0x000fe20007810000 */
[-C--:B------:R-:W-:Y:S01]  /*b960*/  FMUL.FTZ R80, R80, R176.reuse ;  /* 0x000000b050507220 */ /* 0x080fe20000410000 */
[-C--:B------:R-:W-:Y:S01]  /*b970*/  FMUL.FTZ R81, R81, R176.reuse ;  /* 0x000000b051517220 */ /* 0x080fe20000410000 */
[-C--:B------:R-:W-:Y:S01]  /*b980*/  FMUL.FTZ R84, R84, R176.reuse ;  /* 0x000000b054547220 */ /* 0x080fe20000410000 */
[----:B------:R-:W-:Y:S01]  /*b990*/  FMNMX.FTZ R170, R223, R167, !PT ;  /* 0x000000a7dfaa7209 */ /* 0x000fe20007810000 */
[----:B------:R-:W4:Y:S01]  /*b9a0*/  MUFU.TANH R161, R161 ;  /* 0x000000a100a17308 */ /* 0x000f220000002400 */
[-C--:B------:R-:W-:Y:S01]  /*b9b0*/  FMUL.FTZ R85, R85, R176.reuse ;  /* 0x000000b055557220 */ /* 0x080fe20000410000 */
[----:B------:R-:W-:Y:S01]  /*b9c0*/  FMUL.FTZ R88, R88, R176 ;  /* 0x000000b058587220 */ /* 0x000fe20000410000 */
[----:B------:R-:W-:Y:S01]  /*b9d0*/  FMNMX.FTZ R170, R228, R170, !PT ;  /* 0x000000aae4aa7209 */ /* 0x000fe20007810000 */
[-C--:B------:R-:W-:Y:S01]  /*b9e0*/  FMUL.FTZ R89, R89, R176.reuse ;  /* 0x000000b059597220 */ /* 0x080fe20000410000 */
[-C--:B------:R-:W-:Y:S01]  /*b9f0*/  FMUL.FTZ R92, R92, R176.reuse ;  /* 0x000000b05c5c7220 */ /* 0x080fe20000410000 */
[----:B------:R-:W-:Y:S01]  /*ba00*/  FMUL.FTZ R93, R93, R176 ;  /* 0x000000b05d5d7220 */ /* 0x000fe20000410000 */
[----:B------:R-:W-:Y:S01]  /*ba10*/  FMNMX.FTZ R171, R227, R170, !PT ;  /* 0x000000aae3ab7209 */ /* 0x000fe20007810000 */
[----:B------:R-:W1:Y:S01]  /*ba20*/  MUFU.TANH R162, R162 ;  /* 0x000000a200a27308 */ /* 0x000e620000002400 */
[-C--:B------:R-:W-:Y:S01]  /*ba30*/  FMUL.FTZ R96, R96, R176.reuse ;  /* 0x000000b060607220 */ /* 0x080fe20000410000 */
[-C--:B------:R-:W-:Y:S01]  /*ba40*/  FMUL.FTZ R97, R97, R176.reuse ;  /* 0x000000b061617220 */ /* 0x080fe20000410000 */
[----:B------:R-:W-:Y:S01]  /*ba50*/  FMNMX.FTZ R171, R226, R171, !PT ;  /* 0x000000abe2ab7209 */ /* 0x000fe20007810000 */
[-C--:B------:R-:W-:Y:S01]  /*ba60*/  FMUL.FTZ R100, R100, R176.reuse ;  /* 0x000000b064647220 */ /* 0x080fe20000410000 */
[-C--:B------:R-:W-:Y:S01]  /*ba70*/  FMUL.FTZ R101, R101, R176.reuse ;  /* 0x000000b065657220 */ /* 0x080fe20000410000 */
[-C--:B------:R-:W-:Y:S01]  /*ba80*/  FMUL.FTZ R104, R104, R176.reuse ;  /* 0x000000b068687220 */ /* 0x080fe20000410000 */
[----:B------:R-:W-:Y:S01]  /*ba90*/  FMNMX.FTZ R174, R216, R171, !PT ;  /* 0x000000abd8ae7209 */ /* 0x000fe20007810000 */
[----:B------:R-:W2:Y:S01]  /*baa0*/  MUFU.TANH R163, R163 ;  /* 0x000000a300a37308 */ /* 0x000ea20000002400 */
[-C--:B------:R-:W-:Y:S01]  /*bab0*/  FMUL.FTZ R105, R105, R176.reuse ;  /* 0x000000b069697220 */ /* 0x080fe20000410000 */
[----:B------:R-:W-:Y:S01]  /*bac0*/  FMUL.FTZ R108, R108, R176 ;  /* 0x000000b06c6c7220 */ /* 0x000fe20000410000 */
[----:B-----5:R-:W-:Y:S01]  /*bad0*/  FMNMX.FTZ R174, R153, R174, !PT ;  /* 0x000000ae99ae7209 */ /* 0x020fe20007810000 */
[-C--:B------:R-:W-:Y:S01]  /*bae0*/  FMUL.FTZ R109, R109, R176.reuse ;  /* 0x000000b06d6d7220 */ /* 0x080fe20000410000 */
[-C--:B------:R-:W-:Y:S01]  /*baf0*/  FMUL.FTZ R112, R112, R176.reuse ;  /* 0x000000b070707220 */ /* 0x080fe20000410000 */
[----:B------:R-:W-:Y:S01]  /*bb00*/  FMUL.FTZ R113, R113, R176 ;  /* 0x000000b071717220 */ /* 0x000fe20000410000 */
[----:B------:R-:W-:Y:S01]  /*bb10*/  FMNMX.FTZ R175, R159, R174, !PT ;  /* 0x000000ae9faf7209 */ /* 0x000fe20007810000 */
[----:B------:R-:W5:Y:S01]  /*bb20*/  MUFU.TANH R166, R166 ;  /* 0x000000a600a67308 */ /* 0x000f620000002400 */
[-C--:B------:R-:W-:Y:S01]  /*bb30*/  FMUL.FTZ R116, R116, R176.reuse ;  /* 0x000000b074747220 */ /* 0x080fe20000410000 */
[-C--:B------:R-:W-:Y:S01]  /*bb40*/  FMUL.FTZ R117, R117, R176.reuse ;  /* 0x000000b075757220 */ /* 0x080fe20000410000 */
[----:B0-----:R-:W-:Y:S01]  /*bb50*/  FMNMX.FTZ R175, R0, R175, !PT ;  /* 0x000000af00af7209 */ /* 0x001fe20007810000 */
[-C--:B------:R-:W-:Y:S01]  /*bb60*/  FMUL.FTZ R120, R120, R176.reuse ;  /* 0x000000b078787220 */ /* 0x080fe20000410000 */
[-C--:B------:R-:W-:Y:S01]  /*bb70*/  FMUL.FTZ R121, R121, R176.reuse ;  /* 0x000000b079797220 */ /* 0x080fe20000410000 */
[-C--:B------:R-:W-:Y:S01]  /*bb80*/  FMUL.FTZ R124, R124, R176.reuse ;  /* 0x000000b07c7c7220 */ /* 0x080fe20000410000 */
[----:B---3--:R-:W-:Y:S01]  /*bb90*/  FMNMX.FTZ R178, R157, R175, !PT ;  /* 0x000000af9db27209 */ /* 0x008fe20007810000 */
[----:B------:R-:W0:Y:S01]  /*bba0*/  MUFU.TANH R167, R183 ;  /* 0x000000b700a77308 */ /* 0x000e220000002400 */
[-C--:B------:R-:W-:Y:S01]  /*bbb0*/  FMUL.FTZ R125, R125, R176.reuse ;  /* 0x000000b07d7d7220 */ /* 0x080fe20000410000 */
[----:B------:R-:W-:Y:S01]  /*bbc0*/  FMUL.FTZ R128, R128, R176 ;  /* 0x000000b080807220 */ /* 0x000fe20000410000 */
[----:B----4-:R-:W-:Y:S01]  /*bbd0*/  FMNMX.FTZ R178, R161, R178, !PT ;  /* 0x000000b2a1b27209 */ /* 0x010fe20007810000 */
[-C--:B------:R-:W-:Y:S01]  /*bbe0*/  FMUL.FTZ R129, R129, R176.reuse ;  /* 0x000000b081817220 */ /* 0x080fe20000410000 */
[-C--:B------:R-:W-:Y:S01]  /*bbf0*/  FMUL.FTZ R132, R132, R176.reuse ;  /* 0x000000b084847220 */ /* 0x080fe20000410000 */
[----:B------:R-:W-:Y:S01]  /*bc00*/  FMUL.FTZ R133, R133, R176 ;  /* 0x000000b085857220 */ /* 0x000fe20000410000 */
[----:B-1----:R-:W-:Y:S01]  /*bc10*/  FMNMX.FTZ R179, R162, R178, !PT ;  /* 0x000000b2a2b37209 */ /* 0x002fe20007810000 */
[----:B------:R1:W3:Y:S01]  /*bc20*/  MUFU.TANH R170, R186 ;  /* 0x000000ba00aa7308 */ /* 0x0002e20000002400 */
[-C--:B------:R-:W-:Y:S01]  /*bc30*/  FMUL.FTZ R136, R136, R176.reuse ;  /* 0x000000b088887220 */ /* 0x080fe20000410000 */
[-C--:B------:R-:W-:Y:S01]  /*bc40*/  FMUL.FTZ R137, R137, R176.reuse ;  /* 0x000000b089897220 */ /* 0x080fe20000410000 */
[----:B--2---:R-:W-:Y:S01]  /*bc50*/  FMNMX.FTZ R179, R163, R179, !PT ;  /* 0x000000b3a3b37209 */ /* 0x004fe20007810000 */
[-C--:B------:R-:W-:Y:S01]  /*bc60*/  FMUL.FTZ R140, R140, R176.reuse ;  /* 0x000000b08c8c7220 */ /* 0x080fe20000410000 */
[-C--:B------:R-:W-:Y:S01]  /*bc70*/  FMUL.FTZ R141, R141, R176.reuse ;  /* 0x000000b08d8d7220 */ /* 0x080fe20000410000 */
[-C--:B------:R-:W-:Y:S01]  /*bc80*/  FMUL.FTZ R144, R144, R176.reuse ;  /* 0x000000b090907220 */ /* 0x080fe20000410000 */
[----:B-----5:R-:W-:Y:S01]  /*bc90*/  FMNMX.FTZ R182, R166, R179, !PT ;  /* 0x000000b3a6b67209 */ /* 0x020fe20007810000 */
[----:B------:R-:W2:Y:S01]  /*bca0*/  MUFU.TANH R171, R187 ;  /* 0x000000bb00ab7308 */ /* 0x000ea20000002400 */
[----:B-1----:R-:W-:Y:S01]  /*bcb0*/  FMUL.FTZ R186, R198, UR36 ;  /* 0x00000024c6ba7c20 */ /* 0x002fe20008410000 */
[----:B------:R-:W-:Y:S01]  /*bcc0*/  FMUL.FTZ R145, R145, R176 ;  /* 0x000000b091917220 */ /* 0x000fe20000410000 */
[----:B0-----:R-:W-:Y:S01]  /*bcd0*/  FMNMX.FTZ R182, R167, R182, !PT ;  /* 0x000000b6a7b67209 */ /* 0x001fe20007810000 */
[-C--:B------:R-:W-:Y:S01]  /*bce0*/  FMUL.FTZ R148, R148, R176.reuse ;  /* 0x000000b094947220 */ /* 0x080fe20000410000 */
[----:B------:R-:W-:-:S03]  /*bcf0*/  FMUL.FTZ R149, R149, R176 ;  /* 0x000000b095957220 */ /* 0x000fc60000410000 */
[----:B------:R-:W0:Y:S01]  /*bd00*/  MUFU.TANH R174, R190 ;  /* 0x000000be00ae7308 */ /* 0x000e220000002400 */
[----:B---3--:R-:W-:-:S07]  /*bd10*/  FMNMX.FTZ R182, R170, R182, !PT ;  /* 0x000000b6aab67209 */ /* 0x008fce0007810000 */
[----:B------:R1:W3:Y:S01]  /*bd20*/  MUFU.TANH R175, R191 ;  /* 0x000000bf00af7308 */ /* 0x0002e20000002400 */
[----:B--2---:R-:W-:-:S07]  /*bd30*/  FMNMX.FTZ R182, R171, R182, !PT ;  /* 0x000000b6abb67209 */ /* 0x004fce0007810000 */
[----:B------:R-:W2:Y:S01]  /*bd40*/  MUFU.TANH R178, R194 ;  /* 0x000000c200b27308 */ /* 0x000ea20000002400 */
[----:B-1----:R-:W-:Y:S01]  /*bd50*/  FMUL.FTZ R191, R199, UR36 ;  /* 0x00000024c7bf7c20 */ /* 0x002fe20008410000 */
[----:B0-----:R-:W-:-:S06]  /*bd60*/  FMNMX.FTZ R182, R174, R182, !PT ;  /* 0x000000b6aeb67209 */ /* 0x001fcc0007810000 */
[----:B------:R-:W0:Y:S01]  /*bd70*/  MUFU.TANH R179, R195 ;  /* 0x000000c300b37308 */ /* 0x000e220000002400 */
[----:B---3--:R-:W-:-:S07]  /*bd80*/  FMNMX.FTZ R182, R175, R182, !PT ;  /* 0x000000b6afb67209 */ /* 0x008fce0007810000 */
[----:B------:R-:W1:Y:S01]  /*bd90*/  MUFU.TANH R186, R186 ;  /* 0x000000ba00ba7308 */ /* 0x000e620000002400 */
[----:B--2---:R-:W-:-:S07]  /*bda0*/  FMNMX.FTZ R182, R178, R182, !PT ;  /* 0x000000b6b2b67209 */ /* 0x004fce0007810000 */
[----:B------:R-:W2:Y:S01]  /*bdb0*/  MUFU.TANH R191, R191 ;  /* 0x000000bf00bf7308 */ /* 0x000ea20000002400 */
[----:B0-----:R-:W-:-:S07]  /*bdc0*/  FMNMX.FTZ R182, R179, R182, !PT ;  /* 0x000000b6b3b67209 */ /* 0x001fce0007810000 */
[----:B------:R-:W-:Y:S01]  /*bdd0*/  MUFU.EX2 R190, R177 ;  /* 0x000000b100be7308 */ /* 0x000fe20000000800 */
[----:B-1----:R-:W-:-:S07]  /*bde0*/  FMNMX.FTZ R182, R186, R182, !PT ;  /* 0x000000b6bab67209 */ /* 0x002fce0007810000 */
[----:B------:R-:W-:Y:S01]  /*bdf0*/  MUFU.EX2 R187, R165 ;  /* 0x000000a500bb7308 */ /* 0x000fe20000000800 */
[----:B--2---:R-:W-:-:S05]  /*be00*/  FMNMX.FTZ R194, R191, R182, !PT ;  /* 0x000000b6bfc27209 */ /* 0x004fca0007810000 */
[----:B------:R-:W0:Y:S02]  /*be10*/  SHFL.BFLY PT, R182, R194, 0x2, 0x1f ;  /* 0x0c401f00c2b67f89 */ /* 0x000e2400000e0000 */
[----:B------:R-:W-:Y:S08]  /*be20*/  MUFU.EX2 R165, R172 ;  /* 0x000000ac00a57308 */ /* 0x000ff00000000800 */
[----:B------:R-:W-:Y:S08]  /*be30*/  MUFU.EX2 R172, R192 ;  /* 0x000000c000ac7308 */ /* 0x000ff00000000800 */
[----:B------:R-:W1:Y:S01]  /*be40*/  MUFU.EX2 R183, R164 ;  /* 0x000000a400b77308 */ /* 0x000e620000000800 */
[----:B0-----:R-:W-:-:S07]  /*be50*/  FMNMX.FTZ R194, R194, R182, !PT ;  /* 0x000000b6c2c27209 */ /* 0x001fce0007810000 */
[----:B------:R-:W-:Y:S01]  /*be60*/  MUFU.EX2 R164, R158 ;  /* 0x0000009e00a47308 */ /* 0x000fe20000000800 */
[----:B------:R-:W0:Y:S07]  /*be70*/  SHFL.BFLY PT, R195, R194, 0x1, 0x1f ;  /* 0x0c201f00c2c37f89 */ /* 0x000e2e00000e0000 */
[----:B------:R-:W2:Y:S01]  /*be80*/  MUFU.EX2 R182, R168 ;  /* 0x000000a800b67308 */ /* 0x000ea20000000800 */
[----:B-1----:R-:W-:-:S04]  /*be90*/  FADD.FTZ R160, R183, R160 ;  /* 0x000000a0b7a07221 */ /* 0x002fc80000010000 */
[----:B------:R-:W-:-:S03]  /*bea0*/  FADD.FTZ R160, R187, R160 ;  /* 0x000000a0bba07221 */ /* 0x000fc60000010000 */
[----:B------:R-:W-:Y:S08]  /*beb0*/  MUFU.EX2 R168, R184 ;  /* 0x000000b800a87308 */ /* 0x000ff00000000800 */
[----:B------:R-:W-:Y:S01]  /*bec0*/  MUFU.EX2 R184, R155 ;  /* 0x0000009b00b87308 */ /* 0x000fe20000000800 */
[----:B--2---:R-:W-:Y:S01]  /*bed0*/  FADD.FTZ R160, R182, R160 ;  /* 0x000000a0b6a07221 */ /* 0x004fe20000010000 */
[----:B0-----:R-:W-:-:S05]  /*bee0*/  FMNMX.FTZ R177, R194, R195, !PT ;  /* 0x000000c3c2b17209 */ /* 0x001fca0007810000 */
[CC--:B------:R-:W-:Y:S01]  /*bef0*/  FMUL.FTZ R195, R177.reuse, R20.reuse ;  /* 0x00000014b1c37220 */ /* 0x0c0fe20000410000 */
[----:B------:R-:W-:Y:S01]  /*bf00*/  FADD.FTZ R192, -R177, R214 ;  /* 0x000000d6b1c07221 */ /* 0x000fe20000010100 */
[----:B------:R-:W-:Y:S02]  /*bf10*/  MUFU.EX2 R169, R169 ;  /* 0x000000a900a97308 */ /* 0x000fe40000000800 */
[-CC-:B------:R-:W-:Y:S01]  /*bf20*/  FFMA.FTZ R194, R225, R20.reuse, -R195.reuse ;  /* 0x00000014e1c27223 */ /* 0x180fe200000108c3 */
[-C--:B------:R-:W-:Y:S01]  /*bf30*/  FMUL.FTZ R192, R192, R20.reuse ;  /* 0x00000014c0c07220 */ /* 0x080fe20000410000 */
[----:B------:R-:W0:Y:S01]  /*bf40*/  S2R R225, SR_CgaCtaId ;  /* 0x0000000000e17919 */ /* 0x000e220000008800 */
        /* <DEDUP_REMOVED lines=18> */
[-CC-:B------:R-:W-:Y:S01]  /*c070*/  FFMA.FTZ R171, R171, R20.reuse, -R195.reuse ;  /* 0x00000014abab7223 */ /* 0x180fe200000108c3 */
[----:B------:R-:W2:Y:S01]  /*c080*/  MUFU.EX2 R197, R197 ;  /* 0x000000c500c57308 */ /* 0x000ea20000000800 */
[-CC-:B------:R-:W-:Y:S01]  /*c090*/  FFMA.FTZ R174, R174, R20.reuse, -R195.reuse ;  /* 0x00000014aeae7223 */ /* 0x180fe200000108c3 */
[-CC-:B------:R-:W-:Y:S01]  /*c0a0*/  FFMA.FTZ R175, R175, R20.reuse, -R195.reuse ;  /* 0x00000014afaf7223 */ /* 0x180fe200000108c3 */
[-CC-:B------:R-:W-:Y:S01]  /*c0b0*/  FFMA.FTZ R178, R178, R20.reuse, -R195.reuse ;  /* 0x00000014b2b27223 */ /* 0x180fe200000108c3 */
[-CC-:B------:R-:W-:Y:S01]  /*c0c0*/  FFMA.FTZ R179, R179, R20.reuse, -R195.reuse ;  /* 0x00000014b3b37223 */ /* 0x180fe200000108c3 */
[-CC-:B------:R-:W-:Y:S01]  /*c0d0*/  FFMA.FTZ R186, R186, R20.reuse, -R195.reuse ;  /* 0x00000014baba7223 */ /* 0x180fe200000108c3 */
[----:B------:R-:W-:-:S02]  /*c0e0*/  FFMA.FTZ R191, R191, R20, -R195 ;  /* 0x00000014bfbf7223 */ /* 0x000fc400000108c3 */
[----:B------:R3:W4:Y:S01]  /*c0f0*/  MUFU.EX2 R155, R158 ;  /* 0x0000009e009b7308 */ /* 0x0007220000000800 */
[-C--:B-1----:R-:W-:Y:S01]  /*c100*/  FMUL.FTZ R26, R26, R192.reuse ;  /* 0x000000c01a1a7220 */ /* 0x082fe20000410000 */
[-C--:B------:R-:W-:Y:S01]  /*c110*/  FMUL.FTZ R27, R27, R192.reuse ;  /* 0x000000c01b1b7220 */ /* 0x080fe20000410000 */
[-C--:B------:R-:W-:Y:S01]  /*c120*/  FMUL.FTZ R30, R30, R192.reuse ;  /* 0x000000c01e1e7220 */ /* 0x080fe20000410000 */
[-C--:B------:R-:W-:Y:S01]  /*c130*/  FMUL.FTZ R31, R31, R192.reuse ;  /* 0x000000c01f1f7220 */ /* 0x080fe20000410000 */
[-C--:B------:R-:W-:Y:S01]  /*c140*/  FMUL.FTZ R34, R34, R192.reuse ;  /* 0x000000c022227220 */ /* 0x080fe20000410000 */
[-C--:B------:R-:W-:Y:S01]  /*c150*/  FMUL.FTZ R35, R35, R192.reuse ;  /* 0x000000c023237220 */ /* 0x080fe20000410000 */
[-C--:B------:R-:W-:Y:S01]  /*c160*/  FMUL.FTZ R38, R38, R192.reuse ;  /* 0x000000c026267220 */ /* 0x080fe20000410000 */
[----:B------:R-:W1:Y:S01]  /*c170*/  MUFU.EX2 R215, R215 ;  /* 0x000000d700d77308 */ /* 0x000e620000000800 */
[----:B---3--:R-:W-:Y:S02]  /*c180*/  VIADD R158, R7, 0x22840 ;  /* 0x00022840079e7836 */ /* 0x008fe40000000000 */
[-C--:B------:R-:W-:Y:S01]  /*c190*/  FMUL.FTZ R39, R39, R192.reuse ;  /* 0x000000c027277220 */ /* 0x080fe20000410000 */
[-C--:B------:R-:W-:Y:S01]  /*c1a0*/  FMUL.FTZ R42, R42, R192.reuse ;  /* 0x000000c02a2a7220 */ /* 0x080fe20000410000 */
[-C--:B------:R-:W-:Y:S01]  /*c1b0*/  FMUL.FTZ R43, R43, R192.reuse ;  /* 0x000000c02b2b7220 */ /* 0x080fe20000410000 */
[-C--:B------:R-:W-:Y:S01]  /*c1c0*/  FMUL.FTZ R46, R46, R192.reuse ;  /* 0x000000c02e2e7220 */ /* 0x080fe20000410000 */
[----:B0-----:R-:W-:Y:S01]  /*c1d0*/  PRMT R158, R225, 0x654, R158 ;  /* 0x00000654e19e7816 */ /* 0x001fe2000000009e */
[-C--:B------:R-:W-:Y:S01]  /*c1e0*/  FMUL.FTZ R47, R47, R192.reuse ;  /* 0x000000c02f2f7220 */ /* 0x080fe20000410000 */
[----:B------:R-:W0:Y:S01]  /*c1f0*/  MUFU.EX2 R157, R198 ;  /* 0x000000c6009d7308 */ /* 0x000e220000000800 */
[-C--:B------:R-:W-:Y:S01]  /*c200*/  FMUL.FTZ R50, R50, R192.reuse ;  /* 0x000000c032327220 */ /* 0x080fe20000410000 */
[----:B------:R3:W-:Y:S01]  /*c210*/  SYNCS.ARRIVE.TRANS64.RED.A1T0 RZ, [R158+URZ], RZ ;  /* 0x000000ff9eff79a7 */ /* 0x0007e2000810043f */
[-C--:B------:R-:W-:Y:S01]  /*c220*/  FMUL.FTZ R51, R51, R192.reuse ;  /* 0x000000c033337220 */ /* 0x080fe20000410000 */
[-C--:B------:R-:W-:Y:S01]  /*c230*/  FMUL.FTZ R54, R54, R192.reuse ;  /* 0x000000c036367220 */ /* 0x080fe20000410000 */
[-C--:B------:R-:W-:Y:S01]  /*c240*/  FMUL.FTZ R55, R55, R192.reuse ;  /* 0x000000c037377220 */ /* 0x080fe20000410000 */
[-C--:B------:R-:W-:Y:S01]  /*c250*/  FMUL.FTZ R58, R58, R192.reuse ;  /* 0x000000c03a3a7220 */ /* 0x080fe20000410000 */
[-C--:B------:R-:W-:Y:S01]  /*c260*/  FMUL.FTZ R59, R59, R192.reuse ;  /* 0x000000c03b3b7220 */ /* 0x080fe20000410000 */
[----:B------:R-:W5:Y:S01]  /*c270*/  MUFU.EX2 R214, R214 ;  /* 0x000000d600d67308 */ /* 0x000f620000000800 */
[-C--:B------:R-:W-:Y:S01]  /*c280*/  FMUL.FTZ R62, R62, R192.reuse ;  /* 0x000000c03e3e7220 */ /* 0x080fe20000410000 */
[----:B---3--:R-:W-:Y:S01]  /*c290*/  FFMA.FTZ R158, R192, R3, R194 ;  /* 0x00000003c09e7223 */ /* 0x008fe200000100c2 */
[-C--:B------:R-:W-:Y:S01]  /*c2a0*/  FMUL.FTZ R63, R63, R192.reuse ;  /* 0x000000c03f3f7220 */ /* 0x080fe20000410000 */
[-C--:B------:R-:W-:Y:S01]  /*c2b0*/  FMUL.FTZ R66, R66, R192.reuse ;  /* 0x000000c042427220 */ /* 0x080fe20000410000 */
[-C--:B------:R-:W-:Y:S01]  /*c2c0*/  FMUL.FTZ R67, R67, R192.reuse ;  /* 0x000000c043437220 */ /* 0x080fe20000410000 */
[----:B--2---:R-:W-:Y:S01]  /*c2d0*/  FADD.FTZ R158, R197, R158 ;  /* 0x0000009ec59e7221 */ /* 0x004fe20000010000 */
[-C--:B------:R-:W-:Y:S01]  /*c2e0*/  FMUL.FTZ R70, R70, R192.reuse ;  /* 0x000000c046467220 */ /* 0x080fe20000410000 */
[----:B------:R-:W2:Y:S01]  /*c2f0*/  MUFU.EX2 R199, R199 ;  /* 0x000000c700c77308 */ /* 0x000ea20000000800 */
[-C--:B------:R-:W-:Y:S01]  /*c300*/  FMUL.FTZ R71, R71, R192.reuse ;  /* 0x000000c047477220 */ /* 0x080fe20000410000 */
[----:B----4-:R-:W-:Y:S01]  /*c310*/  FADD.FTZ R158, R155, R158 ;  /* 0x0000009e9b9e7221 */ /* 0x010fe20000010000 */
[----:B-1----:R-:W-:Y:S01]  /*c320*/  F2FP.F16.F32.PACK_AB R155, R215, R155 ;  /* 0x0000009bd79b723e */ /* 0x002fe200000000ff */
[-C--:B------:R-:W-:Y:S01]  /*c330*/  FMUL.FTZ R74, R74, R192.reuse ;  /* 0x000000c04a4a7220 */ /* 0x080fe20000410000 */
[-C--:B------:R-:W-:Y:S01]  /*c340*/  FMUL.FTZ R75, R75, R192.reuse ;  /* 0x000000c04b4b7220 */ /* 0x080fe20000410000 */
[----:B------:R-:W-:Y:S01]  /*c350*/  FADD.FTZ R158, R215, R158 ;  /* 0x0000009ed79e7221 */ /* 0x000fe20000010000 */
[-C--:B------:R-:W-:Y:S01]  /*c360*/  FMUL.FTZ R78, R78, R192.reuse ;  /* 0x000000c04e4e7220 */ /* 0x080fe20000410000 */
[----:B------:R1:W3:Y:S01]  /*c370*/  MUFU.EX2 R3, R153 ;  /* 0x0000009900037308 */ /* 0x0002e20000000800 */
[-C--:B------:R-:W-:Y:S01]  /*c380*/  FMUL.FTZ R79, R79, R192.reuse ;  /* 0x000000c04f4f7220 */ /* 0x080fe20000410000 */
[----:B0-----:R-:W-:Y:S01]  /*c390*/  FADD.FTZ R158, R157, R158 ;  /* 0x0000009e9d9e7221 */ /* 0x001fe20000010000 */
[----:B-----5:R-:W-:Y:S01]  /*c3a0*/  F2FP.F16.F32.PACK_AB R157, R214, R157 ;  /* 0x0000009dd69d723e */ /* 0x020fe200000000ff */
[-C--:B------:R-:W-:Y:S01]  /*c3b0*/  FMUL.FTZ R82, R82, R192.reuse ;  /* 0x000000c052527220 */ /* 0x080fe20000410000 */
[-C--:B------:R-:W-:Y:S01]  /*c3c0*/  FMUL.FTZ R83, R83, R192.reuse ;  /* 0x000000c053537220 */ /* 0x080fe20000410000 */
[-C--:B------:R-:W-:Y:S01]  /*c3d0*/  FMUL.FTZ R86, R86, R192.reuse ;  /* 0x000000c056567220 */ /* 0x080fe20000410000 */
[----:B------:R-:W-:Y:S01]  /*c3e0*/  FMUL.FTZ R87, R87, R192 ;  /* 0x000000c057577220 */ /* 0x000fe20000410000 */
[----:B------:R-:W-:Y:S01]  /*c3f0*/  MUFU.EX2 R0, R0 ;  /* 0x0000000000007308 */ /* 0x000fe20000000800 */
[----:B-1----:R-:W-:Y:S01]  /*c400*/  F2FP.F16.F32.PACK_AB R153, R197, R194 ;  /* 0x000000c2c599723e */ /* 0x002fe200000000ff */
[-C--:B------:R-:W-:Y:S01]  /*c410*/  FMUL.FTZ R90, R90, R192.reuse ;  /* 0x000000c05a5a7220 */ /* 0x080fe20000410000 */
[-C--:B------:R-:W-:Y:S01]  /*c420*/  FMUL.FTZ R91, R91, R192.reuse ;  /* 0x000000c05b5b7220 */ /* 0x080fe20000410000 */
[-C--:B------:R-:W-:Y:S01]  /*c430*/  FMUL.FTZ R94, R94, R192.reuse ;  /* 0x000000c05e5e7220 */ /* 0x080fe20000410000 */
[-C--:B------:R-:W-:Y:S01]  /*c440*/  FMUL.FTZ R95, R95, R192.reuse ;  /* 0x000000c05f5f7220 */ /* 0x080fe20000410000 */
[-C--:B------:R-:W-:Y:S01]  /*c450*/  FMUL.FTZ R98, R98, R192.reuse ;  /* 0x000000c062627220 */ /* 0x080fe20000410000 */
[-C--:B------:R-:W-:Y:S01]  /*c460*/  FMUL.FTZ R99, R99, R192.reuse ;  /* 0x000000c063637220 */ /* 0x080fe20000410000 */
[----:B------:R0:W1:Y:S01]  /*c470*/  MUFU.EX2 R194, R159 ;  /* 0x0000009f00c27308 */ /* 0x0000620000000800 */
        /* <DEDUP_REMOVED lines=8> */
[----:B0-----:R-:W-:Y:S01]  /*c500*/  FADD.FTZ R159, R214, R158 ;  /* 0x0000009ed69f7221 */ /* 0x001fe20000010000 */
[----:B------:R-:W-:Y:S01]  /*c510*/  F2FP.F16.F32.PACK_AB R158, R187, R183 ;  /* 0x000000b7bb9e723e */ /* 0x000fe200000000ff */
[-C--:B------:R-:W-:Y:S01]  /*c520*/  FMUL.FTZ R115, R115, R192.reuse ;  /* 0x000000c073737220 */ /* 0x080fe20000410000 */
[-C--:B------:R-:W-:Y:S01]  /*c530*/  FMUL.FTZ R118, R118, R192.reuse ;  /* 0x000000c076767220 */ /* 0x080fe20000410000 */
[----:B--2---:R-:W-:Y:S01]  /*c540*/  FADD.FTZ R159, R199, R159 ;  /* 0x0000009fc79f7221 */ /* 0x004fe20000010000 */
        /* <DEDUP_REMOVED lines=10> */
[----:B------:R3:W2:Y:S01]  /*c5f0*/  MUFU.EX2 R183, R161 ;  /* 0x000000a100b77308 */ /* 0x0006a20000000800 */
        /* <DEDUP_REMOVED lines=8> */
[C---:B---3--:R-:W-:Y:S01]  /*c680*/  FADD.FTZ R161, R3.reuse, R159 ;  /* 0x0000009f03a17221 */ /* 0x048fe20000010000 */
[----:B------:R-:W-:Y:S01]  /*c690*/  F2FP.F16.F32.PACK_AB R159, R3, R199 ;  /* 0x000000c7039f723e */ /* 0x000fe200000000ff */
[----:B------:R-:W-:-:S02]  /*c6a0*/  FMUL.FTZ R151, R151, R192 ;  /* 0x000000c097977220 */ /* 0x000fc40000410000 */
[----:B-1----:R-:W-:-:S03]  /*c6b0*/  FADD.FTZ R161, R194, R161 ;  /* 0x000000a1c2a17221 */ /* 0x002fc60000010000 */
[----:B------:R1:W3:Y:S08]  /*c6c0*/  MUFU.EX2 R3, R162 ;  /* 0x000000a200037308 */ /* 0x0002f00000000800 */
[----:B------:R-:W-:Y:S01]  /*c6d0*/  MUFU.EX2 R181, R181 ;  /* 0x000000b500b57308 */ /* 0x000fe20000000800 */
[C---:B-1----:R-:W-:Y:S01]  /*c6e0*/  FADD.FTZ R162, R169.reuse, R160 ;  /* 0x000000a0a9a27221 */ /* 0x042fe20000010000 */
[----:B------:R-:W-:-:S03]  /*c6f0*/  F2FP.F16.F32.PACK_AB R160, R169, R182 ;  /* 0x000000b6a9a0723e */ /* 0x000fc600000000ff */
[----:B------:R-:W-:-:S03]  /*c700*/  FADD.FTZ R162, R165, R162 ;  /* 0x000000a2a5a27221 */ /* 0x000fc60000010000 */
[----:B------:R1:W5:Y:S08]  /*c710*/  MUFU.EX2 R169, R163 ;  /* 0x000000a300a97308 */ /* 0x0003700000000800 */
[----:B------:R-:W-:Y:S01]  /*c720*/  MUFU.EX2 R167, R167 ;  /* 0x000000a700a77308 */ /* 0x000fe20000000800 */
[C---:B-1----:R-:W-:Y:S01]  /*c730*/  FADD.FTZ R163, R0.reuse, R161 ;  /* 0x000000a100a37221 */ /* 0x042fe20000010000 */
[----:B------:R-:W-:-:S03]  /*c740*/  F2FP.F16.F32.PACK_AB R161, R0, R194 ;  /* 0x000000c200a1723e */ /* 0x000fc600000000ff */
[----:B----4-:R-:W-:-:S03]  /*c750*/  FADD.FTZ R163, R216, R163 ;  /* 0x000000a3d8a37221 */ /* 0x010fc60000010000 */
[----:B------:R0:W1:Y:S08]  /*c760*/  MUFU.EX2 R0, R166 ;  /* 0x000000a600007308 */ /* 0x0000700000000800 */
[----:B------:R-:W4:Y:S01]  /*c770*/  MUFU.EX2 R170, R170 ;  /* 0x000000aa00aa7308 */ /* 0x000f220000000800 */
[C---:B0-----:R-:W-:Y:S01]  /*c780*/  FADD.FTZ R166, R173.reuse, R162 ;  /* 0x000000a2ada67221 */ /* 0x041fe20000010000 */
[----:B------:R-:W-:Y:S01]  /*c790*/  F2FP.F16.F32.PACK_AB R162, R173, R165 ;  /* 0x000000a5ada2723e */ /* 0x000fe200000000ff */
[C---:B--2---:R-:W-:Y:S01]  /*c7a0*/  FADD.FTZ R165, R183.reuse, R163 ;  /* 0x000000a3b7a57221 */ /* 0x044fe20000010000 */
[----:B------:R-:W-:Y:S01]  /*c7b0*/  F2FP.F16.F32.PACK_AB R163, R183, R216 ;  /* 0x000000d8b7a3723e */ /* 0x000fe200000000ff */
[----:B------:R-:W-:Y:S01]  /*c7c0*/  FADD.FTZ R166, R164, R166 ;  /* 0x000000a6a4a67221 */ /* 0x000fe20000010000 */
[C---:B------:R-:W-:Y:S01]  /*c7d0*/  F2FP.F16.F32.PACK_AB R164, R190.reuse, R164 ;  /* 0x000000a4bea4723e */ /* 0x040fe200000000ff */
[----:B---3--:R-:W-:Y:S01]  /*c7e0*/  FADD.FTZ R165, R3, R165 ;  /* 0x000000a503a57221 */ /* 0x008fe20000010000 */
[----:B------:R-:W0:Y:S01]  /*c7f0*/  MUFU.EX2 R185, R185 ;  /* 0x000000b900b97308 */ /* 0x000e220000000800 */
[----:B------:R-:W-:-:S02]  /*c800*/  FADD.FTZ R166, R190, R166 ;  /* 0x000000a6bea67221 */ /* 0x000fc40000010000 */
[C---:B-----5:R-:W-:Y:S01]  /*c810*/  FADD.FTZ R173, R169.reuse, R165 ;  /* 0x000000a5a9ad7221 */ /* 0x060fe20000010000 */
[----:B------:R-:W-:Y:S01]  /*c820*/  F2FP.F16.F32.PACK_AB R165, R169, R3 ;  /* 0x00000003a9a5723e */ /* 0x000fe200000000ff */
[----:B------:R-:W-:Y:S01]  /*c830*/  FADD.FTZ R3, R180, R166 ;  /* 0x000000a6b4037221 */ /* 0x000fe20000010000 */
[C---:B------:R-:W-:Y:S01]  /*c840*/  F2FP.F16.F32.PACK_AB R166, R181.reuse, R180 ;  /* 0x000000b4b5a6723e */ /* 0x040fe200000000ff */
[----:B-1----:R-:W-:Y:S01]  /*c850*/  FADD.FTZ R169, R0, R173 ;  /* 0x000000ad00a97221 */ /* 0x002fe20000010000 */
[----:B------:R-:W1:Y:S01]  /*c860*/  MUFU.EX2 R171, R171 ;  /* 0x000000ab00ab7308 */ /* 0x000e620000000800 */
[----:B------:R-:W-:Y:S02]  /*c870*/  FADD.FTZ R3, R181, R3 ;  /* 0x00000003b5037221 */ /* 0x000fe40000010000 */
[C---:B------:R-:W-:Y:S01]  /*c880*/  FADD.FTZ R169, R167.reuse, R169 ;  /* 0x000000a9a7a97221 */ /* 0x040fe20000010000 */
[----:B------:R-:W-:Y:S01]  /*c890*/  F2FP.F16.F32.PACK_AB R167, R167, R0 ;  /* 0x00000000a7a7723e */ /* 0x000fe200000000ff */
[----:B------:R-:W-:-:S02]  /*c8a0*/  FADD.FTZ R0, R168, R3 ;  /* 0x00000003a8007221 */ /* 0x000fc40000010000 */
[----:B----4-:R-:W-:Y:S01]  /*c8b0*/  FADD.FTZ R3, R170, R169 ;  /* 0x000000a9aa037221 */ /* 0x010fe20000010000 */
        /* <DEDUP_REMOVED lines=12> */
[----:B------:R-:W-:-:S03]  /*c980*/  F2FP.F16.F32.PACK_AB R170, R189, R188 ;  /* 0x000000bcbdaa723e */ /* 0x000fc600000000ff */
[----:B------:R-:W-:-:S03]  /*c990*/  FADD.FTZ R0, R172, R0 ;  /* 0x00000000ac007221 */ /* 0x000fc60000010000 */
        /* <DEDUP_REMOVED lines=12> */
[----:B0-----:R-:W-:Y:S01]  /*ca60*/  FADD.FTZ R0, R196, R0 ;  /* 0x00000000c4007221 */ /* 0x001fe20000010000 */
[----:B------:R-:W-:-:S03]  /*ca70*/  F2FP.F16.F32.PACK_AB R174, R184, R196 ;  /* 0x000000c4b8ae723e */ /* 0x000fc600000000ff */
[----:B------:R-:W-:Y:S01]  /*ca80*/  FADD.FTZ R0, R184, R0 ;  /* 0x00000000b8007221 */ /* 0x000fe20000010000 */
[----:B-1----:R-:W-:-:S04]  /*ca90*/  FADD.FTZ R3, R186, R3 ;  /* 0x00000003ba037221 */ /* 0x002fc80000010000 */
[C---:B--2---:R-:W-:Y:S01]  /*caa0*/  FADD.FTZ R3, R191.reuse, R3 ;  /* 0x00000003bf037221 */ /* 0x044fe20000010000 */
[----:B------:R-:W-:Y:S01]  /*cab0*/  F2FP.F16.F32.PACK_AB R175, R191, R186 ;  /* 0x000000babfaf723e */ /* 0x000fe200000000ff */
[----:B------:R-:W-:Y:S06]  /*cac0*/  @!P0 BRA `(.L_x_763) ;  /* 0x0000000000048947 */ /* 0x000fec0003800000 */
[----:B------:R-:W-:Y:S01]  /*cad0*/  BPT.TRAP 0x1 ;  /* 0x000000040000795c */ /* 0x000fe20000300000 */
.L_x_763:
[----:B------:R0:W1:Y:S01]  /*cae0*/  SYNCS.PHASECHK.TRANS64.TRYWAIT P2, [R7+URZ+0x22850], R8 ;  /* 0x02285008070075a7 */ /* 0x000062000804017f */
[----:B------:R-:W-:Y:S05]  /*caf0*/  @!P0 BRA `(.L_x_764) ;  /* 0x0000000000048947 */ /* 0x000fea0003800000 */
[----:B------:R-:W-:Y:S01]  /*cb00*/  BPT.TRAP 0x1 ;  /* 0x000000040000795c */ /* 0x000fe20000300000 */
.L_x_764:
[----:B------:R-:W-:Y:S04]  /*cb10*/  BSSY B0, `(.L_x_765) ;  /* 0x0000004000007945 */ /* 0x000fe80003800000 */
[----:B-1----:R-:W-:Y:S05]  /*cb20*/  @P2 BRA `(.L_x_766) ;  /* 0x0000000000082947 */ /* 0x002fea0003800000 */
[----:B------:R-:W1:Y:S02]  /*cb30*/  SYNCS.PHASECHK.TRANS64.TRYWAIT P2, [R7+URZ+0x22850], R8 ;  /* 0x02285008070075a7 */ /* 0x000e64000804017f */
[----:B-1----:R-:W-:Y:S05]  /*cb40*/  @!P2 BRA `(.L_x_767) ;  /* 0x000000b4006ca947 */ /* 0x002fea0003800000 */
.L_x_766:
[----:B------:R-:W-:Y:S05]  /*cb50*/  BSYNC B0 ;  /* 0x0000000000007941 */ /* 0x000fea0003800000 */
.L_x_765:
[----:B------:R-:W2:Y:S01]  /*cb60*/  LDL R176, [R1] ;  /* 0x0000000001b07983 */ /* 0x000ea20000100800 */
[----:B------:R-:W-:Y:S05]  /*cb70*/  WARPSYNC.ALL ;  /* 0x0000000000007948 */ /* 0x000fea0003800000 */
[----:B------:R-:W-:-:S05]  /*cb80*/  IMAD.MOV.U32 R179, RZ, RZ, 0x40000040 ;  /* 0x40000040ffb37424 */ /* 0x000fca00078e00ff */
[----:B------:R-:W-:Y:S01]  /*cb90*/  R2UR UR7, R179 ;  /* 0x00000000b30772ca */ /* 0x000fe200000e0000 */
[----:B------:R-:W-:Y:S02]  /*cba0*/  IMAD.MOV.U32 R179, RZ, RZ, 0x40000040 ;  /* 0x40000040ffb37424 */ /* 0x000fe400078e00ff */
[----:B--2---:R-:W-:Y:S02]  /*cbb0*/  IMAD R178, R202, 0xc00, R176 ;  /* 0x00000c00cab27824 */ /* 0x004fe400078e02b0 */
[----:B------:R-:W2:Y:S03]  /*cbc0*/  S2R R176, SR_TID.X ;  /* 0x0000000000b07919 */ /* 0x000ea60000002100 */
[----:B------:R-:W-:Y:S02]  /*cbd0*/  R2UR UR6, R178 ;  /* 0x00000000b20672ca */ /* 0x000fe400000e0000 */
[----:B--2---:R-:W-:-:S05]  /*cbe0*/  SHF.R.U32.HI R176, RZ, 0x7, R176 ;  /* 0x00000007ffb07819 */ /* 0x004fca00000116b0 */
[----:B01----:R-:W-:-:S05]  /*cbf0*/  VIADD R8, R176, 0x8 ;  /* 0x00000008b0087836 */ /* 0x003fca0000000000 */
[----:B------:R0:W-:Y:S06]  /*cc00*/  BAR.SYNC.DEFER_BLOCKING R8, 0x100 ;  /* 0x000400080000751d */ /* 0x0001ec0000010000 */
[----:B------:R-:W-:-:S06]  /*cc10*/  WARPGROUP.ARRIVE ;  /* 0x00000000000079c5 */ /* 0x000fcc0000000000 */
[----:B------:R-:W-:Y:S03]  /*cc20*/  HGMMA.64x256x16.F32 R24, R152, gdesc[UR4].tnspB, R24, gsb0 ;  /* 0x43e0000498187df0 */ /* 0x000fe60008000818 */
[----:B------:R-:W-:Y:S02]  /*cc30*/  WARPGROUP.DEPBAR.LE gsb0, 0x0 ;  /* 0x00008000000079c5 */ /* 0x000fe40000010000 */
[----:B------:R-:W-:Y:S01]  /*cc40*/  VIADD R152, R178, 0x80 ;  /* 0x00000080b2987836 */ /* 0x000fe20000000000 */
[----:B------:R-:W-:Y:S01]  /*cc50*/  MOV R153, 0x40000040 ;  /* 0x4000004000997802 */ /* 0x000fe20000000f00 */
[----:B------:R-:W-:-:S03]  /*cc60*/  WARPGROUP.ARRIVE ;  /* 0x00000000000079c5 */ /* 0x000fc60000000000 */
[----:B------:R-:W-:Y:S01]  /*cc70*/  R2UR UR6, R152 ;  /* 0x00000000980672ca */ /* 0x000fe200000e0000 */
[----:B------:R-:W-:Y:S01]  /*cc80*/  VIADD R152, R178, 0x100 ;  /* 0x00000100b2987836 */ /* 0x000fe20000000000 */
[----:B------:R-:W-:Y:S01]  /*cc90*/  R2UR UR7, R153 ;  /* 0x00000000990772ca */ /* 0x000fe200000e0000 */
[----:B------:R-:W-:-:S15]  /*cca0*/  IMAD.MOV.U32 R153, RZ, RZ, 0x40000040 ;  /* 0x40000040ff997424 */ /* 0x000fde00078e00ff */
[----:B------:R-:W-:Y:S01]  /*ccb0*/  HGMMA.64x256x16.F32 R24, R156, gdesc[UR4].tnspB, R24, gsb0 ;  /* 0x43e000049c187df0 */ /* 0x000fe20008000818 */
[----:B------:R-:W-:Y:S01]  /*ccc0*/  R2UR UR6, R152 ;  /* 0x00000000980672ca */ /* 0x000fe200000e0000 */
[----:B------:R-:W-:Y:S01]  /*ccd0*/  VIADD R152, R178, 0x180 ;  /* 0x00000180b2987836 */ /* 0x000fe20000000000 */
[----:B------:R-:W-:Y:S01]  /*cce0*/  R2UR UR7, R153 ;  /* 0x00000000990772ca */ /* 0x000fe200000e0000 */
[----:B------:R-:W-:Y:S01]  /*ccf0*/  IMAD.MOV.U32 R153, RZ, RZ, 0x40000040 ;  /* 0x40000040ff997424 */ /* 0x000fe200078e00ff */
[----:B------:R-:W-:Y:S02]  /*cd00*/  WARPGROUP.DEPBAR.LE gsb0, 0x0 ;  /* 0x00008000000079c5 */ /* 0x000fe40000010000 */
[----:B------:R-:W-:-:S15]  /*cd10*/  WARPGROUP.ARRIVE ;  /* 0x00000000000079c5 */ /* 0x000fde0000000000 */
[----:B------:R-:W-:-:S06]  /*cd20*/  NOP ;  /* 0x0000000000007918 */ /* 0x000fcc0000000000 */
[----:B------:R-:W-:Y:S01]  /*cd30*/  HGMMA.64x256x16.F32 R24, R160, gdesc[UR4].tnspB, R24, gsb0 ;  /* 0x43e00004a0187df0 */ /* 0x000fe20008000818 */
[----:B------:R-:W-:Y:S01]  /*cd40*/  R2UR UR6, R152 ;  /* 0x00000000980672ca */ /* 0x000fe200000e0000 */
[C---:B------:R-:W-:Y:S01]  /*cd50*/  VIADD R152, R178.reuse, 0x200 ;  /* 0x00000200b2987836 */ /* 0x040fe20000000000 */
[----:B------:R-:W-:Y:S01]  /*cd60*/  R2UR UR7, R153 ;  /* 0x00000000990772ca */ /* 0x000fe200000e0000 */
[----:B------:R-:W-:Y:S01]  /*cd70*/  VIADD R178, R178, 0x280 ;  /* 0x00000280b2b27836 */ /* 0x000fe20000000000 */
[----:B------:R-:W-:Y:S01]  /*cd80*/  MOV R153, 0x40000040 ;  /* 0x4000004000997802 */ /* 0x000fe20000000f00 */
[----:B------:R-:W-:Y:S02]  /*cd90*/  WARPGROUP.DEPBAR.LE gsb0, 0x0 ;  /* 0x00008000000079c5 */ /* 0x000fe40000010000 */
[----:B------:R-:W-:-:S15]  /*cda0*/  WARPGROUP.ARRIVE ;  /* 0x00000000000079c5 */ /* 0x000fde0000000000 */
[----:B------:R-:W-:-:S05]  /*cdb0*/  NOP ;  /* 0x0000000000007918 */ /* 0x000fca0000000000 */
[----:B------:R-:W-:Y:S01]  /*cdc0*/  HGMMA.64x256x16.F32 R24, R164, gdesc[UR4].tnspB, R24, gsb0 ;  /* 0x43e00004a4187df0 */ /* 0x000fe20008000818 */
[----:B------:R-:W-:Y:S02]  /*cdd0*/  R2UR UR6, R152 ;  /* 0x00000000980672ca */ /* 0x000fe400000e0000 */
[----:B------:R-:W-:Y:S01]  /*cde0*/  R2UR UR7, R153 ;  /* 0x00000000990772ca */ /* 0x000fe200000e0000 */
[----:B------:R-:W-:Y:S02]  /*cdf0*/  WARPGROUP.DEPBAR.LE gsb0, 0x0 ;  /* 0x00008000000079c5 */ /* 0x000fe40000010000 */
[----:B------:R-:W-:-:S15]  /*ce00*/  WARPGROUP.ARRIVE ;  /* 0x00000000000079c5 */ /* 0x000fde0000000000 */
[----:B------:R-:W-:-:S07]  /*ce10*/  NOP ;  /* 0x0000000000007918 */ /* 0x000fce0000000000 */
[----:B------:R-:W-:Y:S01]  /*ce20*/  HGMMA.64x256x16.F32 R24, R168, gdesc[UR4].tnspB, R24, gsb0 ;  /* 0x43e00004a8187df0 */ /* 0x000fe20008000818 */
[----:B------:R-:W-:Y:S02]  /*ce30*/  R2UR UR6, R178 ;  /* 0x00000000b20672ca */ /* 0x000fe400000e0000 */
[----:B------:R-:W-:Y:S01]  /*ce40*/  R2UR UR7, R179 ;  /* 0x00000000b30772ca */ /* 0x000fe200000e0000 */
[----:B------:R-:W-:Y:S02]  /*ce50*/  WARPGROUP.DEPBAR.LE gsb0, 0x0 ;  /* 0x00008000000079c5 */ /* 0x000fe40000010000 */
[----:B------:R-:W-:-:S15]  /*ce60*/  WARPGROUP.ARRIVE ;  /* 0x00000000000079c5 */ /* 0x000fde0000000000 */
[----:B------:R-:W-:-:S07]  /*ce70*/  NOP ;  /* 0x0000000000007918 */ /* 0x000fce0000000000 */
[----:B------:R-:W-:Y:S03]  /*ce80*/  HGMMA.64x256x16.F32 R24, R172, gdesc[UR4].tnspB, R24, gsb0 ;  /* 0x43e00004ac187df0 */ /* 0x000fe60008000818 */
[----:B------:R-:W-:Y:S02]  /*ce90*/  WARPGROUP.DEPBAR.LE gsb0, 0x0 ;  /* 0x00008000000079c5 */ /* 0x000fe40000010000 */
[----:B0-----:R-:W-:Y:S05]  /*cea0*/  @!P0 BRA `(.L_x_768) ;  /* 0x0000000000048947 */ /* 0x001fea0003800000 */
[----:B------:R-:W-:Y:S01]  /*ceb0*/  BPT.TRAP 0x1 ;  /* 0x000000040000795c */ /* 0x000fe20000300000 */
.L_x_768:
[----:B------:R-:W0:Y:S01]  /*cec0*/  S2R R8, SR_CgaCtaId ;  /* 0x0000000000087919 */ /* 0x000e220000008800 */
[----:B------:R-:W-:Y:S02]  /*ced0*/  VIADD R7, R7, 0x22860 ;  /* 0x0002286007077836 */ /* 0x000fe40000000000 */
[----:B------:R-:W-:Y:S02]  /*cee0*/  IMAD.MOV.U32 R214, RZ, RZ, R177 ;  /* 0x000000ffffd67224 */ /* 0x000fe400078e00b1 */
[----:B------:R-:W-:Y:S01]  /*cef0*/  IMAD.MOV.U32 R215, RZ, RZ, R21 ;  /* 0x000000ffffd77224 */ /* 0x000fe200078e0015 */
[----:B0-----:R-:W-:-:S04]  /*cf00*/  PRMT R7, R8, 0x654, R7 ;  /* 0x0000065408077816 */ /* 0x001fc80000000007 */
[----:B------:R1:W-:Y:S01]  /*cf10*/  SYNCS.ARRIVE.TRANS64.RED.A1T0 RZ, [R7+URZ], RZ ;  /* 0x000000ff07ff79a7 */ /* 0x0003e2000810043f */
[----:B------:R-:W-:Y:S05]  /*cf20*/  @P1 BRA `(.L_x_769) ;  /* 0xffffffd800b81947 */ /* 0x000fea000383ffff */
.L_x_757:
[----:B------:R-:W2:Y:S01]  /*cf30*/  LDL.LU R175, [R1+0x30] ;  /* 0x0000300001af7983 */ /* 0x000ea20000300800 */
[----:B------:R-:W-:Y:S05]  /*cf40*/  WARPSYNC.ALL ;  /* 0x0000000000007948 */ /* 0x000fea0003800000 */
[----:B------:R-:W1:Y:S01]  /*cf50*/  SHFL.BFLY PT, R5, R0, 0x2, 0x1f ;  /* 0x0c401f0000057f89 */ /* 0x000e6200000e0000 */
[----:B------:R-:W-:Y:S01]  /*cf60*/  VIADD R202, R202, 0x1 ;  /* 0x00000001caca7836 */ /* 0x000fe20000000000 */
[----:B------:R3:W-:Y:S08]  /*cf70*/  BAR.ARV R9, 0x100 ;  /* 0x000400090000751d */ /* 0x0007f00000002000 */
[----:B------:R-:W-:Y:S06]  /*cf80*/  BAR.ARV 0x8, 0x180 ;  /* 0x0206000000007b1d */ /* 0x000fec0000002000 */
[----:B------:R-:W-:Y:S01]  /*cf90*/  ISETP.NE.AND P0, PT, R202, 0x2, PT ;  /* 0x00000002ca00780c */ /* 0x000fe20003f05270 */
[----:B0-----:R-:W0:Y:S01]  /*cfa0*/  SHFL.BFLY PT, R6, R3, 0x2, 0x1f ;  /* 0x0c401f0003067f89 */ /* 0x001e2200000e0000 */
[----:B------:R-:W-:-:S02]  /*cfb0*/  PLOP3.LUT P1, PT, PT, PT, PT, 0x8, 0x0 ;  /* 0x000000000000781c */ /* 0x000fc40003f2e170 */
[----:B------:R-:W-:Y:S01]  /*cfc0*/  SEL R202, R202, RZ, P0 ;  /* 0x000000ffcaca7207 */ /* 0x000fe20000000000 */
[----:B-1----:R-:W-:Y:S01]  /*cfd0*/  FADD.FTZ R7, R5, R0 ;  /* 0x0000000005077221 */ /* 0x002fe20000010000 */
[----:B------:R-:W-:-:S04]  /*cfe0*/  IMAD.MOV.U32 R0, RZ, RZ, RZ ;  /* 0x000000ffff007224 */ /* 0x000fc800078e00ff */
[----:B------:R-:W1:Y:S01]  /*cff0*/  SHFL.BFLY PT, R4, R7, 0x1, 0x1f ;  /* 0x0c201f0007047f89 */ /* 0x000e6200000e0000 */
[----:B0-----:R-:W-:Y:S01]  /*d000*/  FADD.FTZ R8, R6, R3 ;  /* 0x0000000306087221 */ /* 0x001fe20000010000 */
[----:B------:R-:W-:Y:S02]  /*d010*/  MOV R6, RZ ;  /* 0x000000ff00067202 */ /* 0x000fe40000000f00 */
[----:B------:R-:W-:Y:S02]  /*d020*/  SEL R3, RZ, 0x1, P0 ;  /* 0x00000001ff037807 */ /* 0x000fe40000000000 */
[----:B------:R-:W0:Y:S02]  /*d030*/  SHFL.BFLY PT, R5, R8, 0x1, 0x1f ;  /* 0x0c201f0008057f89 */ /* 0x000e2400000e0000 */
[----:B------:R-:W-:Y:S01]  /*d040*/  LOP3.LUT R212, R212, R3, RZ, 0x3c, !PT ;  /* 0x00000003d4d47212 */ /* 0x000fe200078e3cff */
[----:B-1----:R-:W-:-:S05]  /*d050*/  FADD.FTZ R4, R7, R4 ;  /* 0x0000000407047221 */ /* 0x002fca0000010000 */
[----:B------:R-:W-:-:S13]  /*d060*/  FSETP.NE.FTZ.AND P2, PT, R4, RZ, PT ;  /* 0x000000ff0400720b */ /* 0x000fda0003f55000 */
[----:B------:R-:W1:Y:S01]  /*d070*/  @P2 MUFU.RCP R6, R4 ;  /* 0x0000000400062308 */ /* 0x000e620000001000 */
[----:B0-----:R-:W-:-:S05]  /*d080*/  FADD.FTZ R5, R8, R5 ;  /* 0x0000000508057221 */ /* 0x001fca0000010000 */
[----:B------:R-:W-:Y:S01]  /*d090*/  FSETP.NE.FTZ.AND P3, PT, R5, RZ, PT ;  /* 0x000000ff0500720b */ /* 0x000fe20003f75000 */
[-C--:B-1----:R-:W-:Y:S01]  /*d0a0*/  FMUL.FTZ R160, R72, R6.reuse ;  /* 0x0000000648a07220 */ /* 0x082fe20000410000 */
[-C--:B------:R-:W-:Y:S01]  /*d0b0*/  FMUL.FTZ R3, R73, R6.reuse ;  /* 0x0000000649037220 */ /* 0x080fe20000410000 */
[----:B------:R-:W-:Y:S01]  /*d0c0*/  @P2 MUFU.LG2 R72, R4 ;  /* 0x0000000400482308 */ /* 0x000fe20000000c00 */
[----:B------:R-:W-:Y:S01]  /*d0d0*/  FMUL.FTZ R170, R112, R6 ;  /* 0x0000000670aa7220 */ /* 0x000fe20000410000 */
[----:B------:R-:W-:-:S08]  /*d0e0*/  @P2 FMUL.FTZ R112, R20, 0.69314718246459960938 ;  /* 0x3f31721814702820 */ /* 0x000fd00000410000 */
[----:B------:R-:W-:Y:S01]  /*d0f0*/  @P3 FMUL.FTZ R73, R20, 0.69314718246459960938 ;  /* 0x3f31721814493820 */ /* 0x000fe20000410000 */
        /* <DEDUP_REMOVED lines=12> */
[----:B------:R-:W1:Y:S01]  /*d1c0*/  @P3 MUFU.LG2 R19, R5 ;  /* 0x0000000500133308 */ /* 0x000e620000000c00 */
        /* <DEDUP_REMOVED lines=8> */
[-C--:B0-----:R-:W-:Y:S01]  /*d250*/  FMUL.FTZ R8, R26, R0.reuse ;  /* 0x000000001a087220 */ /* 0x081fe20000410000 */
[-C--:B------:R-:W-:Y:S01]  /*d260*/  FMUL.FTZ R12, R27, R0.reuse ;  /* 0x000000001b0c7220 */ /* 0x080fe20000410000 */
[----:B------:R-:W-:Y:S01]  /*d270*/  @P2 FMUL.FTZ R27, R72, 0.69314718246459960938 ;  /* 0x3f317218481b2820 */ /* 0x000fe20000410000 */
[----:B------:R-:W-:Y:S01]  /*d280*/  FMUL.FTZ R10, R31, R0 ;  /* 0x000000001f0a7220 */ /* 0x000fe20000410000 */
[-C--:B------:R-:W-:Y:S01]  /*d290*/  FMUL.FTZ R53, R53, R6.reuse ;  /* 0x0000000635357220 */ /* 0x080fe20000410000 */
[-C--:B------:R-:W-:Y:S01]  /*d2a0*/  FMUL.FTZ R56, R56, R6.reuse ;  /* 0x0000000638387220 */ /* 0x080fe20000410000 */
[-C--:B------:R-:W-:Y:S01]  /*d2b0*/  FMUL.FTZ R57, R57, R6.reuse ;  /* 0x0000000639397220 */ /* 0x080fe20000410000 */
[-C--:B------:R-:W-:Y:S01]  /*d2c0*/  FMUL.FTZ R157, R60, R6.reuse ;  /* 0x000000063c9d7220 */ /* 0x080fe20000410000 */
[----:B-1----:R-:W-:Y:S01]  /*d2d0*/  @P3 FMUL.FTZ R26, R19, 0.69314718246459960938 ;  /* 0x3f317218131a3820 */ /* 0x002fe20000410000 */
        /* <DEDUP_REMOVED lines=46> */
[----:B------:R-:W-:Y:S02]  /*d5c0*/  IMAD.MOV.U32 R32, RZ, RZ, -0x800000 ;  /* 0xff800000ff207424 */ /* 0x000fe400078e00ff */
[-C--:B------:R-:W-:Y:S01]  /*d5d0*/  FMUL.FTZ R6, R35, R0.reuse ;  /* 0x0000000023067220 */ /* 0x080fe20000410000 */
[-C--:B------:R-:W-:Y:S01]  /*d5e0*/  FMUL.FTZ R39, R39, R0.reuse ;  /* 0x0000000027277220 */ /* 0x080fe20000410000 */
[-C--:B---3--:R-:W-:Y:S01]  /*d5f0*/  FMUL.FTZ R9, R42, R0.reuse ;  /* 0x000000002a097220 */ /* 0x088fe20000410000 */
        /* <DEDUP_REMOVED lines=51> */
[----:B------:R-:W-:Y:S01]  /*d930*/  @P2 FFMA.FTZ R36, R112, R21, R27 ;  /* 0x0000001570242223 */ /* 0x000fe2000001001b */
[----:B------:R-:W-:Y:S01]  /*d940*/  @P3 FFMA.FTZ R32, R73, R177, R26 ;  /* 0x000000b149203223 */ /* 0x000fe2000001001a */
[----:B--2---:R-:W-:-:S05]  /*d950*/  VIADD R175, R175, 0x1 ;  /* 0x00000001afaf7836 */ /* 0x004fca0000000000 */
[----:B------:R0:W-:Y:S02]  /*d960*/  STL [R1+0x30], R175 ;  /* 0x000030af01007387 */ /* 0x0001e40000100800 */
.L_x_714:
[----:B------:R-:W-:Y:S05]  /*d970*/  WARPSYNC.ALL ;  /* 0x0000000000007948 */ /* 0x000fea0003800000 */
[----:B------:R-:W1:Y:S01]  /*d980*/  S2R R21, SR_CgaCtaId ;  /* 0x0000000000157919 */ /* 0x000e620000008800 */
[----:B------:R-:W-:Y:S01]  /*d990*/  MOV R19, 0x400 ;  /* 0x0000040000137802 */ /* 0x000fe20000000f00 */
[----:B------:R-:W-:Y:S01]  /*d9a0*/  BSSY B0, `(.L_x_770) ;  /* 0x000031c000007945 */ /* 0x000fe20003800000 */
[----:B------:R-:W-:Y:S02]  /*d9b0*/  BAR.SYNC.DEFER_BLOCKING 0x5, 0x180 ;  /* 0x0146000000007b1d */ /* 0x000fe40000010000 */
[----:B-1----:R-:W-:-:S05]  /*d9c0*/  LEA R19, R21, R19, 0x18 ;  /* 0x0000001315137211 */ /* 0x002fca00078ec0ff */
[----:B------:R1:W2:Y:S01]  /*d9d0*/  LDS.128 R72, [R19+0x228d0] ;  /* 0x0228d00013487984 */ /* 0x0002a20000000c00 */
[----:B------:R-:W-:Y:S06]  /*d9e0*/  BAR.ARV 0x4, 0x180 ;  /* 0x0106000000007b1d */ /* 0x000fec0000002000 */
[----:B------:R-:W-:Y:S05]  /*d9f0*/  @P1 BRA `(.L_x_771) ;  /* 0x00000020002c1947 */ /* 0x000fea0003800000 */
[----:B------:R-:W3:Y:S04]  /*da00*/  LDL R21, [R1+0x5c] ;  /* 0x00005c0001157983 */ /* 0x000ee80000100800 */
[----:B------:R-:W4:Y:S04]  /*da10*/  LDL.LU R176, [R1+0x24] ;  /* 0x0000240001b07983 */ /* 0x000f280000300800 */
[----:B0-----:R-:W4:Y:S01]  /*da20*/  LDL.LU R175, [R1+0x28] ;  /* 0x0000280001af7983 */ /* 0x001f220000300800 */
[----:B-----5:R-:W0:Y:S01]  /*da30*/  S2R R26, SR_SWINHI ;  /* 0x00000000001a7919 */ /* 0x020e220000002f00 */
[----:B------:R-:W-:Y:S05]  /*da40*/  WARPSYNC.ALL ;  /* 0x0000000000007948 */ /* 0x000fea0003800000 */
[----:B------:R-:W-:Y:S01]  /*da50*/  F2FP.F16.F32.PACK_AB R24, R25, R24 ;  /* 0x000000181918723e */ /* 0x000fe200000000ff */
[----:B------:R-:W-:Y:S01]  /*da60*/  ULDC.64 UR4, c[0x0][0xc00] ;  /* 0x0003000000047ab9 */ /* 0x000fe20000000a00 */
[----:B------:R-:W-:Y:S01]  /*da70*/  F2FP.F16.F32.PACK_AB R5, R6, R5 ;  /* 0x000000050605723e */ /* 0x000fe200000000ff */
[----:B--2---:R-:W2:Y:S01]  /*da80*/  LDL R72, [R1+0x58] ;  /* 0x0000580001487983 */ /* 0x004ea20000100800 */
[----:B------:R-:W-:-:S02]  /*da90*/  F2FP.F16.F32.PACK_AB R7, R39, R7 ;  /* 0x000000072707723e */ /* 0x000fc400000000ff */
[----:B------:R-:W-:Y:S01]  /*daa0*/  F2FP.F16.F32.PACK_AB R9, R43, R9 ;  /* 0x000000092b09723e */ /* 0x000fe200000000ff */
[----:B------:R-:W2:Y:S01]  /*dab0*/  LDL R151, [R1+0x34] ;  /* 0x0000340001977983 */ /* 0x000ea20000100800 */
[----:B------:R-:W-:Y:S02]  /*dac0*/  MOV R34, R19 ;  /* 0x0000001300227202 */ /* 0x000fe40000000f00 */
[----:B0-----:R-:W-:Y:S02]  /*dad0*/  MOV R35, R26 ;  /* 0x0000001a00237202 */ /* 0x001fe40000000f00 */
        /* <DEDUP_REMOVED lines=19> */
[----:B------:R-:W-:Y:S01]  /*dc10*/  F2FP.F16.F32.PACK_AB R147, R0, R150 ;  /* 0x000000960093723e */ /* 0x000fe200000000ff */
[----:B------:R-:W-:Y:S01]  /*dc20*/  BAR.SYNC.DEFER_BLOCKING 0x1, 0x100 ;  /* 0x0044000000007b1d */ /* 0x000fe20000010000 */
[----:B---3--:R-:W-:-:S03]  /*dc30*/  IMAD.WIDE R118, R21, 0x2, R34 ;  /* 0x0000000215767825 */ /* 0x008fc600078e0222 */
[C---:B------:R-:W-:Y:S02]  /*dc40*/  LOP3.LUT R27, R118.reuse, 0x380, RZ, 0xc0, !PT ;  /* 0x00000380761b7812 */ /* 0x040fe400078ec0ff */
[C---:B------:R-:W-:Y:S02]  /*dc50*/  IADD3 R103, P2, R118.reuse, 0x40, RZ ;  /* 0x0000004076677810 */ /* 0x040fe40007f5e0ff */
[----:B------:R-:W-:Y:S02]  /*dc60*/  IADD3 R117, P3, R118, 0x60, RZ ;  /* 0x0000006076757810 */ /* 0x000fe40007f7e0ff */
[----:B------:R-:W-:Y:S02]  /*dc70*/  SHF.R.U64 R27, R27, 0x3, RZ ;  /* 0x000000031b1b7819 */ /* 0x000fe400000012ff */
[----:B------:R-:W-:Y:S02]  /*dc80*/  LOP3.LUT R102, R103, 0x380, RZ, 0xc0, !PT ;  /* 0x0000038067667812 */ /* 0x000fe400078ec0ff */
[----:B------:R-:W-:-:S02]  /*dc90*/  LOP3.LUT R116, R117, 0x380, RZ, 0xc0, !PT ;  /* 0x0000038075747812 */ /* 0x000fc400078ec0ff */
[----:B------:R-:W-:Y:S01]  /*dca0*/  LOP3.LUT R26, R27, R118, RZ, 0x3c, !PT ;  /* 0x000000761b1a7212 */ /* 0x000fe200078e3cff */
[--C-:B------:R-:W-:Y:S01]  /*dcb0*/  IMAD.MOV.U32 R27, RZ, RZ, R119.reuse ;  /* 0x000000ffff1b7224 */ /* 0x100fe200078e0077 */
[----:B------:R-:W-:Y:S02]  /*dcc0*/  SHF.R.U64 R102, R102, 0x3, RZ ;  /* 0x0000000366667819 */ /* 0x000fe400000012ff */
[----:B------:R-:W-:Y:S02]  /*dcd0*/  SHF.R.U64 R116, R116, 0x3, RZ ;  /* 0x0000000374747819 */ /* 0x000fe400000012ff */
[----:B------:R-:W-:Y:S01]  /*dce0*/  LOP3.LUT R102, R102, R103, RZ, 0x3c, !PT ;  /* 0x0000006766667212 */ /* 0x000fe200078e3cff */
[--C-:B------:R-:W-:Y:S01]  /*dcf0*/  IMAD.X R103, RZ, RZ, R119.reuse, P2 ;  /* 0x000000ffff677224 */ /* 0x100fe200010e0677 */
[----:B------:R-:W-:Y:S01]  /*dd00*/  LOP3.LUT R116, R116, R117, RZ, 0x3c, !PT ;  /* 0x0000007574747212 */ /* 0x000fe200078e3cff */
[----:B------:R-:W-:Y:S01]  /*dd10*/  IMAD.X R117, RZ, RZ, R119, P3 ;  /* 0x000000ffff757224 */ /* 0x000fe200018e0677 */
[----:B------:R-:W-:-:S02]  /*dd20*/  MOV R21, R26 ;  /* 0x0000001a00157202 */ /* 0x000fc40000000f00 */
[----:B------:R-:W-:Y:S02]  /*dd30*/  F2FP.F16.F32.PACK_AB R26, R29, R28 ;  /* 0x0000001c1d1a723e */ /* 0x000fe400000000ff */
[C---:B------:R-:W-:Y:S02]  /*dd40*/  IADD3 R29, P2, R118.reuse, 0x8000, RZ ;  /* 0x00008000761d7810 */ /* 0x040fe40007f5e0ff */
[C---:B------:R-:W-:Y:S02]  /*dd50*/  IADD3 R121, P3, R118.reuse, 0x8020, RZ ;  /* 0x0000802076797810 */ /* 0x040fe40007f7e0ff */
[----:B------:R-:W-:Y:S02]  /*dd60*/  IADD3 R99, P1, R118, 0x20, RZ ;  /* 0x0000002076637810 */ /* 0x000fe40007f3e0ff */
[----:B------:R-:W-:Y:S02]  /*dd70*/  LOP3.LUT R28, R29, 0x380, RZ, 0xc0, !PT ;  /* 0x000003801d1c7812 */ /* 0x000fe400078ec0ff */
[----:B------:R-:W-:-:S02]  /*dd80*/  LOP3.LUT R120, R121, 0x380, RZ, 0xc0, !PT ;  /* 0x0000038079787812 */ /* 0x000fc400078ec0ff */
[----:B------:R-:W-:Y:S02]  /*dd90*/  LOP3.LUT R98, R99, 0x380, RZ, 0xc0, !PT ;  /* 0x0000038063627812 */ /* 0x000fe400078ec0ff */
[----:B------:R-:W-:Y:S02]  /*dda0*/  IADD3 R107, P4, R118, 0x4000, RZ ;  /* 0x00004000766b7810 */ /* 0x000fe40007f9e0ff */
[----:B------:R-:W-:Y:S02]  /*ddb0*/  F2FP.F16.F32.PACK_AB R27, R10, R4 ;  /* 0x000000040a1b723e */ /* 0x000fe400000000ff */
[----:B------:R-:W-:Y:S02]  /*ddc0*/  SHF.R.U64 R28, R28, 0x3, RZ ;  /* 0x000000031c1c7819 */ /* 0x000fe400000012ff */
[----:B------:R-:W-:Y:S02]  /*ddd0*/  SHF.R.U64 R120, R120, 0x3, RZ ;  /* 0x0000000378787819 */ /* 0x000fe400000012ff */
[----:B------:R-:W-:Y:S01]  /*dde0*/  SHF.R.U64 R98, R98, 0x3, RZ ;  /* 0x0000000362627819 */ /* 0x000fe200000012ff */
[----:B------:R0:W-:Y:S01]  /*ddf0*/  STSM.16.M88.4 [R21], R24 ;  /* 0x0000001815007844 */ /* 0x0001e20000000200 */
[----:B------:R-:W-:-:S02]  /*de00*/  LOP3.LUT R106, R107, 0x380, RZ, 0xc0, !PT ;  /* 0x000003806b6a7812 */ /* 0x000fc400078ec0ff */
[----:B------:R-:W-:Y:S01]  /*de10*/  LOP3.LUT R28, R28, R29, RZ, 0x3c, !PT ;  /* 0x0000001d1c1c7212 */ /* 0x000fe200078e3cff */
[--C-:B------:R-:W-:Y:S01]  /*de20*/  IMAD.X R29, RZ, RZ, R119.reuse, P2 ;  /* 0x000000ffff1d7224 */ /* 0x100fe200010e0677 */
[----:B------:R-:W-:Y:S01]  /*de30*/  LOP3.LUT R120, R120, R121, RZ, 0x3c, !PT ;  /* 0x0000007978787212 */ /* 0x000fe200078e3cff */
[----:B------:R-:W-:Y:S01]  /*de40*/  IMAD.X R121, RZ, RZ, R119, P3 ;  /* 0x000000ffff797224 */ /* 0x000fe200018e0677 */
[----:B------:R-:W-:Y:S02]  /*de50*/  LOP3.LUT R98, R98, R99, RZ, 0x3c, !PT ;  /* 0x0000006362627212 */ /* 0x000fe400078e3cff */
[C---:B------:R-:W-:Y:S02]  /*de60*/  IADD3 R115, P5, R118.reuse, 0x4020, RZ ;  /* 0x0000402076737810 */ /* 0x040fe40007fbe0ff */
[----:B------:R-:W-:Y:S02]  /*de70*/  IADD3.X R99, RZ, R119, RZ, P1, !PT ;  /* 0x00000077ff637210 */ /* 0x000fe40000ffe4ff */
[----:B------:R-:W-:-:S02]  /*de80*/  IADD3 R113, P0, R118, 0x4040, RZ ;  /* 0x0000404076717810 */ /* 0x000fc40007f1e0ff */
[C---:B------:R-:W-:Y:S02]  /*de90*/  IADD3 R111, P1, R118.reuse, 0x4060, RZ ;  /* 0x00004060766f7810 */ /* 0x040fe40007f3e0ff */
[C---:B0-----:R-:W-:Y:S02]  /*dea0*/  IADD3 R25, P2, R118.reuse, 0xc040, RZ ;  /* 0x0000c04076197810 */ /* 0x041fe40007f5e0ff */
[----:B------:R-:W-:Y:S02]  /*deb0*/  IADD3 R27, P3, R118, 0xc060, RZ ;  /* 0x0000c060761b7810 */ /* 0x000fe40007f7e0ff */
[----:B------:R-:W-:Y:S02]  /*dec0*/  SHF.R.U64 R106, R106, 0x3, RZ ;  /* 0x000000036a6a7819 */ /* 0x000fe400000012ff */
[----:B------:R-:W-:Y:S02]  /*ded0*/  LOP3.LUT R114, R115, 0x380, RZ, 0xc0, !PT ;  /* 0x0000038073727812 */ /* 0x000fe400078ec0ff */
[----:B------:R-:W-:-:S02]  /*dee0*/  LOP3.LUT R24, R25, 0x380, RZ, 0xc0, !PT ;  /* 0x0000038019187812 */ /* 0x000fc400078ec0ff */
[----:B------:R-:W-:Y:S02]  /*def0*/  LOP3.LUT R26, R27, 0x380, RZ, 0xc0, !PT ;  /* 0x000003801b1a7812 */ /* 0x000fe400078ec0ff */
[----:B------:R-:W-:Y:S02]  /*df00*/  LOP3.LUT R112, R113, 0x380, RZ, 0xc0, !PT ;  /* 0x0000038071707812 */ /* 0x000fe400078ec0ff */
[----:B------:R-:W-:Y:S02]  /*df10*/  LOP3.LUT R110, R111, 0x380, RZ, 0xc0, !PT ;  /* 0x000003806f6e7812 */ /* 0x000fe400078ec0ff */
[----:B------:R-:W-:Y:S01]  /*df20*/  LOP3.LUT R106, R106, R107, RZ, 0x3c, !PT ;  /* 0x0000006b6a6a7212 */ /* 0x000fe200078e3cff */
[----:B------:R-:W-:Y:S01]  /*df30*/  IMAD.X R107, RZ, RZ, R119, P4 ;  /* 0x000000ffff6b7224 */ /* 0x000fe200020e0677 */
[----:B------:R-:W-:Y:S02]  /*df40*/  SHF.R.U64 R114, R114, 0x3, RZ ;  /* 0x0000000372727819 */ /* 0x000fe400000012ff */
[----:B------:R-:W-:-:S02]  /*df50*/  IADD3 R123, P4, R118, 0x8040, RZ ;  /* 0x00008040767b7810 */ /* 0x000fc40007f9e0ff */
[----:B------:R-:W-:Y:S02]  /*df60*/  SHF.R.U64 R24, R24, 0x3, RZ ;  /* 0x0000000318187819 */ /* 0x000fe400000012ff */
[----:B------:R-:W-:Y:S02]  /*df70*/  SHF.R.U64 R26, R26, 0x3, RZ ;  /* 0x000000031a1a7819 */ /* 0x000fe400000012ff */
[----:B------:R-:W-:Y:S02]  /*df80*/  SHF.R.U64 R112, R112, 0x3, RZ ;  /* 0x0000000370707819 */ /* 0x000fe400000012ff */
[----:B------:R-:W-:Y:S02]  /*df90*/  SHF.R.U64 R110, R110, 0x3, RZ ;  /* 0x000000036e6e7819 */ /* 0x000fe400000012ff */
[----:B------:R-:W-:Y:S01]  /*dfa0*/  LOP3.LUT R114, R114, R115, RZ, 0x3c, !PT ;  /* 0x0000007372727212 */ /* 0x000fe200078e3cff */
[----:B------:R-:W-:Y:S01]  /*dfb0*/  IMAD.X R115, RZ, RZ, R119, P5 ;  /* 0x000000ffff737224 */ /* 0x000fe200028e0677 */
[----:B------:R-:W-:-:S02]  /*dfc0*/  LOP3.LUT R122, R123, 0x380, RZ, 0xc0, !PT ;  /* 0x000003807b7a7812 */ /* 0x000fc400078ec0ff */
[----:B------:R-:W-:Y:S01]  /*dfd0*/  LOP3.LUT R24, R24, R25, RZ, 0x3c, !PT ;  /* 0x0000001918187212 */ /* 0x000fe200078e3cff */
[--C-:B------:R-:W-:Y:S01]  /*dfe0*/  IMAD.X R25, RZ, RZ, R119.reuse, P2 ;  /* 0x000000ffff197224 */ /* 0x100fe200010e0677 */
[----:B------:R-:W-:Y:S01]  /*dff0*/  LOP3.LUT R26, R26, R27, RZ, 0x3c, !PT ;  /* 0x0000001b1a1a7212 */ /* 0x000fe200078e3cff */
[--C-:B------:R-:W-:Y:S01]  /*e000*/  IMAD.X R27, RZ, RZ, R119.reuse, P3 ;  /* 0x000000ffff1b7224 */ /* 0x100fe200018e0677 */
[----:B------:R-:W-:Y:S02]  /*e010*/  LOP3.LUT R112, R112, R113, RZ, 0x3c, !PT ;  /* 0x0000007170707212 */ /* 0x000fe400078e3cff */
[----:B------:R-:W-:Y:S01]  /*e020*/  LOP3.LUT R110, R110, R111, RZ, 0x3c, !PT ;  /* 0x0000006f6e6e7212 */ /* 0x000fe200078e3cff */
[----:B------:R-:W-:Y:S01]  /*e030*/  IMAD.X R111, RZ, RZ, R119, P1 ;  /* 0x000000ffff6f7224 */ /* 0x000fe200008e0677 */
[----:B------:R-:W-:Y:S02]  /*e040*/  IADD3 R125, P5, R118, 0x8060, RZ ;  /* 0x00008060767d7810 */ /* 0x000fe40007fbe0ff */
[----:B------:R-:W-:-:S02]  /*e050*/  IADD3.X R113, RZ, R119, RZ, P0, !PT ;  /* 0x00000077ff717210 */ /* 0x000fc400007fe4ff */
[----:B------:R-:W-:Y:S02]  /*e060*/  MOV R98, R98 ;  /* 0x0000006200627202 */ /* 0x000fe40000000f00 */
[----:B------:R-:W-:Y:S02]  /*e070*/  F2FP.F16.F32.PACK_AB R4, R33, R14 ;  /* 0x0000000e2104723e */ /* 0x000fe400000000ff */
[C---:B------:R-:W-:Y:S02]  /*e080*/  IADD3 R127, P0, R118.reuse, 0xc000, RZ ;  /* 0x0000c000767f7810 */ /* 0x040fe40007f1e0ff */
[----:B------:R-:W-:Y:S02]  /*e090*/  IADD3 R129, P1, R118, 0xc020, RZ ;  /* 0x0000c02076817810 */ /* 0x000fe40007f3e0ff */
[----:B------:R-:W-:Y:S02]  /*e0a0*/  SHF.R.U64 R122, R122, 0x3, RZ ;  /* 0x000000037a7a7819 */ /* 0x000fe400000012ff */
[----:B------:R-:W-:-:S02]  /*e0b0*/  MOV R102, R102 ;  /* 0x0000006600667202 */ /* 0x000fc40000000f00 */
[----:B------:R-:W-:Y:S02]  /*e0c0*/  F2FP.F16.F32.PACK_AB R10, R45, R154 ;  /* 0x0000009a2d0a723e */ /* 0x000fe400000000ff */
[----:B------:R-:W-:Y:S01]  /*e0d0*/  LOP3.LUT R124, R125, 0x380, RZ, 0xc0, !PT ;  /* 0x000003807d7c7812 */ /* 0x000fe200078ec0ff */
[----:B------:R0:W-:Y:S01]  /*e0e0*/  STSM.16.M88.4 [R98], R4 ;  /* 0x0000000462007844 */ /* 0x0001e20000000200 */
[----:B------:R-:W-:Y:S02]  /*e0f0*/  MOV R116, R116 ;  /* 0x0000007400747202 */ /* 0x000fe40000000f00 */
[----:B------:R-:W-:Y:S02]  /*e100*/  MOV R33, R24 ;  /* 0x0000001800217202 */ /* 0x000fe40000000f00 */
[----:B------:R-:W-:Y:S02]  /*e110*/  MOV R37, R26 ;  /* 0x0000001a00257202 */ /* 0x000fe40000000f00 */
[----:B------:R-:W-:-:S02]  /*e120*/  F2FP.F16.F32.PACK_AB R14, R53, R156 ;  /* 0x0000009c350e723e */ /* 0x000fc400000000ff */
[----:B------:R-:W-:Y:S02]  /*e130*/  LOP3.LUT R126, R127, 0x380, RZ, 0xc0, !PT ;  /* 0x000003807f7e7812 */ /* 0x000fe400078ec0ff */
[----:B------:R-:W-:Y:S02]  /*e140*/  LOP3.LUT R128, R129, 0x380, RZ, 0xc0, !PT ;  /* 0x0000038081807812 */ /* 0x000fe400078ec0ff */
[----:B------:R-:W-:Y:S02]  /*e150*/  MOV R106, R106 ;  /* 0x0000006a006a7202 */ /* 0x000fe40000000f00 */
[----:B------:R-:W-:Y:S02]  /*e160*/  F2FP.F16.F32.PACK_AB R24, R57, R56 ;  /* 0x000000383918723e */ /* 0x000fe400000000ff */
[----:B------:R-:W-:Y:S02]  /*e170*/  F2FP.F16.F32.PACK_AB R25, R59, R58 ;  /* 0x0000003a3b19723e */ /* 0x000fe400000000ff */
[----:B------:R-:W-:-:S02]  /*e180*/  F2FP.F16.F32.PACK_AB R26, R61, R157 ;  /* 0x0000009d3d1a723e */ /* 0x000fc400000000ff */
[----:B------:R-:W-:Y:S01]  /*e190*/  F2FP.F16.F32.PACK_AB R27, R63, R62 ;  /* 0x0000003e3f1b723e */ /* 0x000fe200000000ff */
[----:B------:R3:W-:Y:S01]  /*e1a0*/  STSM.16.M88.4 [R102], R8 ;  /* 0x0000000866007844 */ /* 0x0007e20000000200 */
[----:B------:R-:W-:Y:S01]  /*e1b0*/  LOP3.LUT R122, R122, R123, RZ, 0x3c, !PT ;  /* 0x0000007b7a7a7212 */ /* 0x000fe200078e3cff */
[----:B------:R-:W-:Y:S01]  /*e1c0*/  IMAD.X R123, RZ, RZ, R119, P4 ;  /* 0x000000ffff7b7224 */ /* 0x000fe200020e0677 */
[----:B------:R-:W-:Y:S02]  /*e1d0*/  MOV R114, R114 ;  /* 0x0000007200727202 */ /* 0x000fe40000000f00 */
[----:B0-----:R-:W-:Y:S02]  /*e1e0*/  F2FP.F16.F32.PACK_AB R4, R65, R158 ;  /* 0x0000009e4104723e */ /* 0x001fe400000000ff */
[----:B------:R-:W-:Y:S02]  /*e1f0*/  F2FP.F16.F32.PACK_AB R5, R67, R66 ;  /* 0x000000424305723e */ /* 0x000fe400000000ff */
[----:B------:R-:W-:-:S02]  /*e200*/  F2FP.F16.F32.PACK_AB R6, R69, R159 ;  /* 0x0000009f4506723e */ /* 0x000fc400000000ff */
[----:B------:R-:W-:Y:S02]  /*e210*/  F2FP.F16.F32.PACK_AB R7, R71, R70 ;  /* 0x000000464707723e */ /* 0x000fe400000000ff */
[----:B------:R-:W-:Y:S01]  /*e220*/  SHF.R.U64 R124, R124, 0x3, RZ ;  /* 0x000000037c7c7819 */ /* 0x000fe200000012ff */
[----:B------:R-:W-:Y:S01]  /*e230*/  STSM.16.M88.4 [R116], R12 ;  /* 0x0000000c74007844 */ /* 0x000fe20000000200 */
[----:B------:R-:W-:Y:S02]  /*e240*/  MOV R112, R112 ;  /* 0x0000007000707202 */ /* 0x000fe40000000f00 */
[----:B------:R-:W-:Y:S02]  /*e250*/  MOV R21, R28 ;  /* 0x0000001c00157202 */ /* 0x000fe40000000f00 */
[----:B---3--:R-:W-:Y:S02]  /*e260*/  F2FP.F16.F32.PACK_AB R8, R3, R160 ;  /* 0x000000a00308723e */ /* 0x008fe400000000ff */
[----:B------:R-:W-:-:S02]  /*e270*/  F2FP.F16.F32.PACK_AB R9, R30, R20 ;  /* 0x000000141e09723e */ /* 0x000fc400000000ff */
[----:B------:R-:W-:Y:S02]  /*e280*/  F2FP.F16.F32.PACK_AB R10, R77, R161 ;  /* 0x000000a14d0a723e */ /* 0x000fe400000000ff */
[----:B------:R-:W-:Y:S01]  /*e290*/  F2FP.F16.F32.PACK_AB R11, R79, R78 ;  /* 0x0000004e4f0b723e */ /* 0x000fe200000000ff */
[----:B------:R-:W-:Y:S01]  /*e2a0*/  STSM.16.M88.4 [R106], R24 ;  /* 0x000000186a007844 */ /* 0x000fe20000000200 */
[----:B------:R-:W-:Y:S01]  /*e2b0*/  SHF.R.U64 R126, R126, 0x3, RZ ;  /* 0x000000037e7e7819 */ /* 0x000fe200000012ff */
[----:B------:R-:W0:Y:S01]  /*e2c0*/  LDC R3, c[0x0][0xbe8] ;  /* 0x0002fa00ff037b82 */ /* 0x000e220000000800 */
[----:B------:R-:W-:Y:S02]  /*e2d0*/  SHF.R.U64 R128, R128, 0x3, RZ ;  /* 0x0000000380807819 */ /* 0x000fe400000012ff */
[----:B------:R-:W-:Y:S02]  /*e2e0*/  MOV R110, R110 ;  /* 0x0000006e006e7202 */ /* 0x000fe40000000f00 */
[----:B------:R-:W-:-:S02]  /*e2f0*/  F2FP.F16.F32.PACK_AB R28, R81, R162 ;  /* 0x000000a2511c723e */ /* 0x000fc400000000ff */
[----:B------:R-:W-:Y:S02]  /*e300*/  F2FP.F16.F32.PACK_AB R29, R83, R82 ;  /* 0x00000052531d723e */ /* 0x000fe400000000ff */
[----:B------:R-:W-:Y:S01]  /*e310*/  F2FP.F16.F32.PACK_AB R30, R85, R163 ;  /* 0x000000a3551e723e */ /* 0x000fe200000000ff */
[----:B------:R3:W-:Y:S01]  /*e320*/  STSM.16.M88.4 [R114], R4 ;  /* 0x0000000472007844 */ /* 0x0007e20000000200 */
[----:B------:R-:W-:Y:S01]  /*e330*/  LOP3.LUT R124, R124, R125, RZ, 0x3c, !PT ;  /* 0x0000007d7c7c7212 */ /* 0x000fe200078e3cff */
[----:B------:R-:W-:Y:S01]  /*e340*/  IMAD.X R125, RZ, RZ, R119, P5 ;  /* 0x000000ffff7d7224 */ /* 0x000fe200028e0677 */
[----:B------:R-:W-:Y:S02]  /*e350*/  MOV R120, R120 ;  /* 0x0000007800787202 */ /* 0x000fe40000000f00 */
[----:B------:R-:W-:Y:S02]  /*e360*/  F2FP.F16.F32.PACK_AB R56, R97, R166 ;  /* 0x000000a66138723e */ /* 0x000fe400000000ff */
[----:B------:R-:W-:-:S02]  /*e370*/  F2FP.F16.F32.PACK_AB R57, R44, R38 ;  /* 0x000000262c39723e */ /* 0x000fc400000000ff */
[----:B------:R-:W-:Y:S02]  /*e380*/  F2FP.F16.F32.PACK_AB R58, R101, R167 ;  /* 0x000000a7653a723e */ /* 0x000fe400000000ff */
[----:B------:R-:W-:Y:S01]  /*e390*/  F2FP.F16.F32.PACK_AB R59, R48, R46 ;  /* 0x0000002e303b723e */ /* 0x000fe200000000ff */
[----:B------:R1:W-:Y:S01]  /*e3a0*/  STSM.16.M88.4 [R112], R8 ;  /* 0x0000000870007844 */ /* 0x0003e20000000200 */
[----:B------:R-:W-:Y:S02]  /*e3b0*/  MOV R122, R122 ;  /* 0x0000007a007a7202 */ /* 0x000fe40000000f00 */
[----:B------:R-:W-:Y:S02]  /*e3c0*/  LOP3.LUT R126, R126, R127, RZ, 0x3c, !PT ;  /* 0x0000007f7e7e7212 */ /* 0x000fe400078e3cff */
[----:B---3--:R-:W-:Y:S02]  /*e3d0*/  F2FP.F16.F32.PACK_AB R4, R105, R168 ;  /* 0x000000a86904723e */ /* 0x008fe400000000ff */
[----:B------:R-:W-:-:S02]  /*e3e0*/  F2FP.F16.F32.PACK_AB R5, R52, R50 ;  /* 0x000000323405723e */ /* 0x000fc400000000ff */
[----:B------:R-:W-:Y:S02]  /*e3f0*/  F2FP.F16.F32.PACK_AB R6, R109, R169 ;  /* 0x000000a96d06723e */ /* 0x000fe400000000ff */
[----:B------:R-:W-:Y:S01]  /*e400*/  F2FP.F16.F32.PACK_AB R7, R60, R54 ;  /* 0x000000363c07723e */ /* 0x000fe200000000ff */
[----:B------:R-:W-:Y:S01]  /*e410*/  STSM.16.M88.4 [R110], R28 ;  /* 0x0000001c6e007844 */ /* 0x000fe20000000200 */
[----:B------:R-:W-:Y:S01]  /*e420*/  LOP3.LUT R128, R128, R129, RZ, 0x3c, !PT ;  /* 0x0000008180807212 */ /* 0x000fe200078e3cff */
[----:B------:R-:W-:Y:S01]  /*e430*/  IMAD.X R129, RZ, RZ, R119, P1 ;  /* 0x000000ffff817224 */ /* 0x000fe200008e0677 */
[----:B------:R-:W-:Y:S01]  /*e440*/  IADD3.X R127, RZ, R119, RZ, P0, !PT ;  /* 0x00000077ff7f7210 */ /* 0x000fe200007fe4ff */
[----:B------:R-:W-:Y:S01]  /*e450*/  STSM.16.M88.4 [R21], R40 ;  /* 0x0000002815007844 */ /* 0x000fe20000000200 */
[----:B------:R-:W-:Y:S02]  /*e460*/  MOV R124, R124 ;  /* 0x0000007c007c7202 */ /* 0x000fe40000000f00 */
[----:B-1----:R-:W-:Y:S01]  /*e470*/  F2FP.F16.F32.PACK_AB R8, R96, R170 ;  /* 0x000000aa6008723e */ /* 0x002fe200000000ff */
[----:B------:R-:W-:Y:S01]  /*e480*/  STSM.16.M88.4 [R120], R56 ;  /* 0x0000003878007844 */ /* 0x000fe20000000200 */
[----:B------:R-:W-:-:S02]  /*e490*/  F2FP.F16.F32.PACK_AB R9, R68, R64 ;  /* 0x000000404409723e */ /* 0x000fc400000000ff */
[----:B------:R-:W-:Y:S01]  /*e4a0*/  F2FP.F16.F32.PACK_AB R10, R100, R171 ;  /* 0x000000ab640a723e */ /* 0x000fe200000000ff */
[----:B------:R4:W-:Y:S01]  /*e4b0*/  STSM.16.M88.4 [R122], R4 ;  /* 0x000000047a007844 */ /* 0x0009e20000000200 */
[----:B------:R-:W-:Y:S02]  /*e4c0*/  F2FP.F16.F32.PACK_AB R11, R80, R76 ;  /* 0x0000004c500b723e */ /* 0x000fe400000000ff */
[----:B------:R-:W-:Y:S02]  /*e4d0*/  MOV R126, R126 ;  /* 0x0000007e007e7202 */ /* 0x000fe40000000f00 */
[----:B------:R-:W-:Y:S02]  /*e4e0*/  F2FP.F16.F32.PACK_AB R12, R104, R172 ;  /* 0x000000ac680c723e */ /* 0x000fe400000000ff */
[----:B------:R-:W-:Y:S02]  /*e4f0*/  F2FP.F16.F32.PACK_AB R13, R86, R84 ;  /* 0x00000054560d723e */ /* 0x000fe400000000ff */
[----:B------:R-:W-:-:S02]  /*e500*/  F2FP.F16.F32.PACK_AB R14, R108, R173 ;  /* 0x000000ad6c0e723e */ /* 0x000fc400000000ff */
[----:B------:R-:W-:Y:S02]  /*e510*/  F2FP.F16.F32.PACK_AB R15, R92, R88 ;  /* 0x000000585c0f723e */ /* 0x000fe400000000ff */
[----:B------:R-:W-:Y:S02]  /*e520*/  ISETP.NE.U32.AND P0, PT, RZ, UR4, PT ;  /* 0x00000004ff007c0c */ /* 0x000fe4000bf05070 */
[----:B------:R-:W-:Y:S02]  /*e530*/  MOV R128, R128 ;  /* 0x0000008000807202 */ /* 0x000fe40000000f00 */
[----:B----4-:R-:W-:Y:S02]  /*e540*/  IADD3 R6, P1, R176, UR4, RZ ;  /* 0x00000004b0067c10 */ /* 0x010fe4000ff3e0ff */
[----:B------:R-:W-:Y:S02]  /*e550*/  F2FP.F16.F32.PACK_AB R24, R152, R174 ;  /* 0x000000ae9818723e */ /* 0x000fe400000000ff */
[----:B------:R-:W-:-:S02]  /*e560*/  F2FP.F16.F32.PACK_AB R25, R131, R130 ;  /* 0x000000828319723e */ /* 0x000fc400000000ff */
[----:B------:R-:W-:Y:S02]  /*e570*/  F2FP.F16.F32.PACK_AB R26, R133, R132 ;  /* 0x00000084851a723e */ /* 0x000fe400000000ff */
[----:B------:R-:W-:Y:S01]  /*e580*/  F2FP.F16.F32.PACK_AB R27, R135, R134 ;  /* 0x00000086871b723e */ /* 0x000fe200000000ff */
[----:B------:R1:W-:Y:S01]  /*e590*/  STSM.16.M88.4 [R124], R8 ;  /* 0x000000087c007844 */ /* 0x0003e20000000200 */
[----:B------:R-:W-:Y:S02]  /*e5a0*/  ISETP.NE.AND.EX P0, PT, RZ, UR5, PT, P0 ;  /* 0x00000005ff007c0c */ /* 0x000fe4000bf05300 */
[----:B------:R-:W-:Y:S01]  /*e5b0*/  IADD3.X R7, R175, UR5, RZ, P1, !PT ;  /* 0x00000005af077c10 */ /* 0x000fe20008ffe4ff */
[----:B------:R2:W-:Y:S01]  /*e5c0*/  STSM.16.M88.4 [R126], R12 ;  /* 0x0000000c7e007844 */ /* 0x0005e20000000200 */
[----:B------:R-:W-:Y:S02]  /*e5d0*/  ULDC.64 UR4, c[0x0][0xc08] ;  /* 0x0003020000047ab9 */ /* 0x000fe40000000a00 */
[----:B------:R-:W-:Y:S01]  /*e5e0*/  ISETP.NE.U32.AND P2, PT, RZ, UR4, PT ;  /* 0x00000004ff007c0c */ /* 0x000fe2000bf45070 */
[----:B------:R3:W-:Y:S04]  /*e5f0*/  STSM.16.M88.4 [R128], R24 ;  /* 0x0000001880007844 */ /* 0x0007e80000000200 */
[----:B------:R3:W-:Y:S01]  /*e600*/  STSM.16.M88.4 [R33], R136 ;  /* 0x0000008821007844 */ /* 0x0007e20000000200 */
[----:B------:R-:W-:-:S03]  /*e610*/  ISETP.NE.AND.EX P2, PT, RZ, UR5, PT, P2 ;  /* 0x00000005ff007c0c */ /* 0x000fc6000bf45320 */
[----:B------:R3:W-:Y:S01]  /*e620*/  STSM.16.M88.4 [R37], R144 ;  /* 0x0000009025007844 */ /* 0x0007e20000000200 */
[----:B------:R-:W-:Y:S01]  /*e630*/  IMAD.MOV.U32 R20, RZ, RZ, RZ ;  /* 0x000000ffff147224 */ /* 0x000fe200078e00ff */
[----:B------:R-:W-:Y:S08]  /*e640*/  BAR.SYNC.DEFER_BLOCKING 0x1, 0x100 ;  /* 0x0044000000007b1d */ /* 0x000ff00000010000 */
[----:B------:R-:W-:Y:S01]  /*e650*/  @P2 IADD3 R4, P3, R176, UR4, RZ ;  /* 0x00000004b0042c10 */ /* 0x000fe2000ff7e0ff */
[----:B------:R-:W-:-:S02]  /*e660*/  ULDC UR4, c[0x0][0xa88] ;  /* 0x0002a20000047ab9 */ /* 0x000fc40000000800 */
[----:B------:R-:W-:Y:S01]  /*e670*/  IMAD.U32 R0, RZ, RZ, UR4 ;  /* 0x00000004ff007e24 */ /* 0x000fe2000f8e00ff */
[----:B------:R-:W-:Y:S01]  /*e680*/  @P2 IADD3.X R5, R175, UR5, RZ, P3, !PT ;  /* 0x00000005af052c10 */ /* 0x000fe20009ffe4ff */
[----:B------:R3:W5:Y:S04]  /*e690*/  @P0 LDG.E R20, desc[UR40][R6.64] ;  /* 0x0000002806140981 */ /* 0x000768000c1e1900 */
[----:B------:R3:W5:Y:S01]  /*e6a0*/  @P2 LDG.E R0, desc[UR40][R4.64] ;  /* 0x0000002804002981 */ /* 0x000762000c1e1900 */
[----:B0-----:R-:W-:-:S13]  /*e6b0*/  ISETP.NE.AND P1, PT, R3, 0x1, PT ;  /* 0x000000010300780c */ /* 0x001fda0003f25270 */
[----:B-1----:R-:W0:Y:S08]  /*e6c0*/  @P1 LDC R8, c[0x0][0xbec] ;  /* 0x0002fb00ff081b82 */ /* 0x002e300000000800 */
[----:B------:R-:W1:Y:S01]  /*e6d0*/  @P1 LDC R11, c[0x0][0xbf0] ;  /* 0x0002fc00ff0b1b82 */ /* 0x000e620000000800 */
[----:B--2---:R-:W-:Y:S01]  /*e6e0*/  LEA R15, R151, R72, 0x7 ;  /* 0x00000048970f7211 */ /* 0x004fe200078e38ff */
[----:B---3--:R-:W-:Y:S06]  /*e6f0*/  @P2 BRA `(.L_x_772) ;  /* 0x0000000000102947 */ /* 0x008fec0003800000 */
[----:B------:R-:W-:Y:S05]  /*e700*/  @!P0 BRA `(.L_x_772) ;  /* 0x00000000000c8947 */ /* 0x000fea0003800000 */
[----:B------:R-:W2:Y:S04]  /*e710*/  LDG.E R5, desc[UR40][R6.64] ;  /* 0x0000002806057981 */ /* 0x000ea8000c1e1900 */
[----:B-----5:R-:W2:Y:S02]  /*e720*/  LDG.E R0, desc[UR40][R6.64+0x4] ;  /* 0x0000042806007981 */ /* 0x020ea4000c1e1900 */
[----:B--2---:R-:W-:-:S07]  /*e730*/  IMAD.IADD R0, R0, 0x1, -R5 ;  /* 0x0000000100007824 */ /* 0x004fce00078e0a05 */
.L_x_772:
[----:B------:R-:W2:Y:S01]  /*e740*/  LDL.LU R12, [R1+0x3c] ;  /* 0x00003c00010c7983 */ /* 0x000ea20000300800 */
[----:B0-----:R-:W-:Y:S01]  /*e750*/  @P1 IMAD.HI.U32 R4, R15, R8, RZ ;  /* 0x000000080f041227 */ /* 0x001fe200078e00ff */
[----:B------:R-:W-:Y:S01]  /*e760*/  ULDC.64 UR4, c[0x0][0xb90] ;  /* 0x0002e40000047ab9 */ /* 0x000fe20000000a00 */
[----:B-----5:R-:W-:Y:S01]  /*e770*/  SHF.R.S32.HI R21, RZ, 0x1f, R20 ;  /* 0x0000001fff157819 */ /* 0x020fe20000011414 */
[----:B------:R-:W3:Y:S01]  /*e780*/  LDL.LU R10, [R1+0x2c] ;  /* 0x00002c00010a7983 */ /* 0x000ee20000300800 */
[----:B------:R-:W-:Y:S01]  /*e790*/  IMAD.MOV.U32 R9, RZ, RZ, R15 ;  /* 0x000000ffff097224 */ /* 0x000fe200078e000f */
[----:B------:R-:W0:Y:S02]  /*e7a0*/  @P1 LDC R85, c[0x0][0xbec] ;  /* 0x0002fb00ff551b82 */ /* 0x000e240000000800 */
[----:B------:R-:W4:Y:S01]  /*e7b0*/  LDL.LU R87, [R1+0x20] ;  /* 0x0000200001577983 */ /* 0x000f220000300800 */
[----:B-1----:R-:W-:-:S03]  /*e7c0*/  @P1 SHF.R.U32.HI R9, RZ, R11, R4 ;  /* 0x0000000bff091219 */ /* 0x002fc60000011604 */
[----:B------:R-:W4:Y:S01]  /*e7d0*/  LDL R14, [R1+0x50] ;  /* 0x00005000010e7983 */ /* 0x000f220000100800 */
[----:B------:R-:W1:Y:S01]  /*e7e0*/  S2R R84, SR_TID.X ;  /* 0x0000000000547919 */ /* 0x000e620000002100 */
[----:B------:R-:W0:Y:S01]  /*e7f0*/  S2R R27, SR_TID.X ;  /* 0x00000000001b7919 */ /* 0x000e220000002100 */
[----:B-1----:R-:W-:-:S05]  /*e800*/  VIADD R84, R84, 0xffffff80 ;  /* 0xffffff8054547836 */ /* 0x002fca0000000000 */
[----:B------:R-:W-:-:S04]  /*e810*/  SHF.R.S32.HI R86, RZ, 0x1f, R84 ;  /* 0x0000001fff567819 */ /* 0x000fc80000011454 */
[----:B------:R-:W-:-:S04]  /*e820*/  LEA.HI R86, R86, R84, RZ, 0x3 ;  /* 0x0000005456567211 */ /* 0x000fc800078f18ff */
[----:B------:R-:W-:-:S05]  /*e830*/  SHF.R.S32.HI R86, RZ, 0x3, R86 ;  /* 0x00000003ff567819 */ /* 0x000fca0000011456 */
[----:B------:R-:W-:Y:S01]  /*e840*/  IMAD R13, R86, 0x40, R213 ;  /* 0x00000040560d7824 */ /* 0x000fe200078e02d5 */
[----:B------:R-:W-:Y:S01]  /*e850*/  SHF.R.S32.HI R82, RZ, 0x1f, R84 ;  /* 0x0000001fff527819 */ /* 0x000fe20000011454 */
[----:B0-----:R-:W-:-:S03]  /*e860*/  VIADD R27, R27, 0xffffff80 ;  /* 0xffffff801b1b7836 */ /* 0x001fc60000000000 */
[----:B------:R-:W-:Y:S02]  /*e870*/  LEA.HI R82, R82, R84, RZ, 0x3 ;  /* 0x0000005452527211 */ /* 0x000fe400078f18ff */
[----:B------:R-:W-:Y:S02]  /*e880*/  SHF.R.S32.HI R26, RZ, 0x1f, R27 ;  /* 0x0000001fff1a7819 */ /* 0x000fe4000001141b */
[----:B------:R-:W-:Y:S02]  /*e890*/  LOP3.LUT R82, R82, 0xfffffff8, RZ, 0xc0, !PT ;  /* 0xfffffff852527812 */ /* 0x000fe400078ec0ff */
[----:B------:R-:W-:-:S03]  /*e8a0*/  LEA.HI R26, R26, R27, RZ, 0x7 ;  /* 0x0000001b1a1a7211 */ /* 0x000fc600078f38ff */
[----:B------:R-:W-:Y:S02]  /*e8b0*/  IMAD.IADD R82, R84, 0x1, -R82 ;  /* 0x0000000154527824 */ /* 0x000fe400078e0a52 */
[----:B------:R-:W0:Y:S01]  /*e8c0*/  @P1 LDC R84, c[0x0][0xbf0] ;  /* 0x0002fc00ff541b82 */ /* 0x000e220000000800 */
[----:B------:R-:W-:Y:S01]  /*e8d0*/  LOP3.LUT R26, R26, 0xffffff80, RZ, 0xc0, !PT ;  /* 0xffffff801a1a7812 */ /* 0x000fe200078ec0ff */
[----:B------:R-:W-:-:S04]  /*e8e0*/  IMAD R82, R82, 0x20, R86 ;  /* 0x0000002052527824 */ /* 0x000fc800078e0256 */
[----:B------:R-:W-:Y:S02]  /*e8f0*/  IMAD.IADD R26, R27, 0x1, -R26 ;  /* 0x000000011b1a7824 */ /* 0x000fe400078e0a1a */
[----:B------:R-:W-:Y:S01]  /*e900*/  IMAD R0, R0, R3, RZ ;  /* 0x0000000300007224 */ /* 0x000fe200078e02ff */
[----:B------:R-:W-:Y:S01]  /*e910*/  LEA R82, R151, R82, 0x7 ;  /* 0x0000005297527211 */ /* 0x000fe200078e38ff */
[C---:B------:R-:W-:Y:S01]  /*e920*/  VIADD R92, R213.reuse, 0x80 ;  /* 0x00000080d55c7836 */ /* 0x040fe20000000000 */
[C---:B------:R-:W-:Y:S01]  /*e930*/  IADD3 R90, R213.reuse, 0xc0, RZ ;  /* 0x000000c0d55a7810 */ /* 0x040fe20007ffe0ff */
[C---:B------:R-:W-:Y:S01]  /*e940*/  VIADD R94, R213.reuse, 0x40 ;  /* 0x00000040d55e7836 */ /* 0x040fe20000000000 */
[----:B------:R-:W-:Y:S01]  /*e950*/  BSSY B1, `(.L_x_773) ;  /* 0x00000d1000017945 */ /* 0x000fe20003800000 */
[C---:B------:R-:W-:Y:S01]  /*e960*/  VIADD R89, R213.reuse, 0xc0 ;  /* 0x000000c0d5597836 */ /* 0x040fe20000000000 */
[----:B------:R-:W-:Y:S01]  /*e970*/  SHF.R.S32.HI R90, RZ, 0x1f, R90 ;  /* 0x0000001fff5a7819 */ /* 0x000fe2000001145a */
[C---:B------:R-:W-:Y:S01]  /*e980*/  VIADD R91, R213.reuse, 0x80 ;  /* 0x00000080d55b7836 */ /* 0x040fe20000000000 */
[----:B------:R-:W-:Y:S01]  /*e990*/  SHF.R.S32.HI R92, RZ, 0x1f, R92 ;  /* 0x0000001fff5c7819 */ /* 0x000fe2000001145c */
[----:B------:R-:W-:Y:S01]  /*e9a0*/  VIADD R93, R213, 0x40 ;  /* 0x00000040d55d7836 */ /* 0x000fe20000000000 */
[----:B------:R-:W-:-:S02]  /*e9b0*/  SHF.R.S32.HI R94, RZ, 0x1f, R94 ;  /* 0x0000001fff5e7819 */ /* 0x000fc4000001145e */
[----:B------:R-:W-:Y:S02]  /*e9c0*/  SHF.R.S32.HI R95, RZ, 0x1f, R213 ;  /* 0x0000001fff5f7819 */ /* 0x000fe400000114d5 */
[----:B--2---:R-:W-:Y:S02]  /*e9d0*/  SEL R72, R12, RZ, !P0 ;  /* 0x000000ff0c487207 */ /* 0x004fe40004000000 */
[----:B---3--:R-:W-:Y:S02]  /*e9e0*/  SEL R80, R10, RZ, !P0 ;  /* 0x000000ff0a507207 */ /* 0x008fe40004000000 */
[----:B----4-:R-:W-:Y:S01]  /*e9f0*/  SHF.R.S32.HI R81, RZ, 0x1f, R87 ;  /* 0x0000001fff517819 */ /* 0x010fe20000011457 */
[----:B------:R-:W-:-:S04]  /*ea00*/  IMAD.WIDE.U32 R4, R87, UR4, R20 ;  /* 0x0000000457047c25 */ /* 0x000fc8000f8e0014 */
[----:B------:R-:W-:-:S04]  /*ea10*/  IMAD R6, R81, UR4, RZ ;  /* 0x0000000451067c24 */ /* 0x000fc8000f8e02ff */
[----:B------:R-:W-:Y:S01]  /*ea20*/  IMAD R7, R87, UR5, R6 ;  /* 0x0000000557077c24 */ /* 0x000fe2000f8e0206 */
[----:B------:R-:W-:Y:S01]  /*ea30*/  ULDC.64 UR4, c[0x0][0xb98] ;  /* 0x0002e60000047ab9 */ /* 0x000fe20000000a00 */
[----:B------:R-:W-:-:S03]  /*ea40*/  IMAD.MOV R6, RZ, RZ, -R9 ;  /* 0x000000ffff067224 */ /* 0x000fc600078e0a09 */
[----:B------:R-:W-:Y:S01]  /*ea50*/  IADD3 R5, R5, R7, RZ ;  /* 0x0000000705057210 */ /* 0x000fe20007ffe0ff */
[----:B------:R-:W-:Y:S02]  /*ea60*/  IMAD R11, R3, R6, R15 ;  /* 0x00000006030b7224 */ /* 0x000fe400078e020f */
[----:B------:R-:W-:Y:S02]  /*ea70*/  IMAD R15, R72, UR4, RZ ;  /* 0x00000004480f7c24 */ /* 0x000fe4000f8e02ff */
[----:B------:R-:W-:Y:S01]  /*ea80*/  IMAD.WIDE.U32 R6, R80, UR4, R4 ;  /* 0x0000000450067c25 */ /* 0x000fe2000f8e0004 */
[----:B------:R-:W-:-:S03]  /*ea90*/  SHF.R.S32.HI R8, RZ, 0x1f, R11 ;  /* 0x0000001fff087819 */ /* 0x000fc6000001140b */
[----:B------:R-:W-:Y:S01]  /*eaa0*/  IMAD.WIDE R4, R13, 0x2, R34 ;  /* 0x000000020d047825 */ /* 0x000fe200078e0222 */
[----:B------:R-:W-:Y:S02]  /*eab0*/  SHF.R.S32.HI R13, RZ, 0x1f, R9 ;  /* 0x0000001fff0d7819 */ /* 0x000fe40000011409 */
[----:B------:R-:W-:Y:S01]  /*eac0*/  IADD3 R6, P0, R9, R6, RZ ;  /* 0x0000000609067210 */ /* 0x000fe20007f1e0ff */
[----:B------:R-:W-:Y:S01]  /*ead0*/  IMAD R15, R80, UR5, R15 ;  /* 0x00000005500f7c24 */ /* 0x000fe2000f8e020f */
[----:B------:R-:W-:Y:S02]  /*eae0*/  ULDC.64 UR4, c[0x0][0xb88] ;  /* 0x0002e20000047ab9 */ /* 0x000fe40000000a00 */
[----:B------:R-:W-:Y:S02]  /*eaf0*/  IMAD R10, R8, UR4, RZ ;  /* 0x00000004080a7c24 */ /* 0x000fe4000f8e02ff */
[----:B------:R-:W-:Y:S02]  /*eb00*/  IADD3.X R7, R13, R7, R15, P0, !PT ;  /* 0x000000070d077210 */ /* 0x000fe400007fe40f */
[----:B------:R-:W-:-:S02]  /*eb10*/  IMAD R13, R11, UR5, R10 ;  /* 0x000000050b0d7c24 */ /* 0x000fc4000f8e020a */
[----:B------:R-:W-:Y:S01]  /*eb20*/  IMAD.WIDE.U32 R6, R11, UR4, R6 ;  /* 0x000000040b067c25 */ /* 0x000fe2000f8e0006 */
[C---:B------:R-:W-:Y:S01]  /*eb30*/  IADD3 R9, P2, R4.reuse, 0x1000, RZ ;  /* 0x0000100004097810 */ /* 0x040fe20007f5e0ff */
[----:B------:R-:W-:Y:S02]  /*eb40*/  ULDC.64 UR4, c[0x0][0xb50] ;  /* 0x0002d40000047ab9 */ /* 0x000fe40000000a00 */
[----:B------:R-:W-:Y:S01]  /*eb50*/  IMAD.IADD R7, R7, 0x1, R13 ;  /* 0x0000000107077824 */ /* 0x000fe200078e020d */
[----:B------:R-:W-:Y:S02]  /*eb60*/  IADD3 R13, P3, R4, 0x2000, RZ ;  /* 0x00002000040d7810 */ /* 0x000fe40007f7e0ff */
[----:B------:R-:W-:Y:S02]  /*eb70*/  LOP3.LUT R8, R9, 0x380, RZ, 0xc0, !PT ;  /* 0x0000038009087812 */ /* 0x000fe400078ec0ff */
[----:B------:R-:W-:Y:S02]  /*eb80*/  LEA R10, P0, R6, UR4, 0x2 ;  /* 0x00000004060a7c11 */ /* 0x000fe4000f8010ff */
[----:B------:R-:W-:-:S02]  /*eb90*/  LOP3.LUT R12, R13, 0x380, RZ, 0xc0, !PT ;  /* 0x000003800d0c7812 */ /* 0x000fc400078ec0ff */
[----:B------:R-:W-:Y:S02]  /*eba0*/  SHF.R.U64 R8, R8, 0x3, RZ ;  /* 0x0000000308087819 */ /* 0x000fe400000012ff */
[----:B------:R-:W-:Y:S01]  /*ebb0*/  LEA.HI.X R6, R6, UR5, R7, 0x2, P0 ;  /* 0x0000000506067c11 */ /* 0x000fe200080f1407 */
[----:B------:R-:W-:Y:S01]  /*ebc0*/  ULDC.64 UR4, c[0x0][0xaa0] ;  /* 0x0002a80000047ab9 */ /* 0x000fe20000000a00 */
[----:B------:R-:W-:Y:S02]  /*ebd0*/  IADD3 R29, P0, R4, 0x4000, RZ ;  /* 0x00004000041d7810 */ /* 0x000fe40007f1e0ff */
[----:B------:R-:W-:Y:S02]  /*ebe0*/  SHF.R.U64 R12, R12, 0x3, RZ ;  /* 0x000000030c0c7819 */ /* 0x000fe400000012ff */
[----:B------:R-:W-:Y:S01]  /*ebf0*/  LOP3.LUT R8, R8, R9, RZ, 0x3c, !PT ;  /* 0x0000000908087212 */ /* 0x000fe200078e3cff */
[----:B------:R-:W-:Y:S01]  /*ec00*/  IMAD.X R9, RZ, RZ, R5, P2 ;  /* 0x000000ffff097224 */ /* 0x000fe200010e0605 */
[----:B------:R-:W-:-:S02]  /*ec10*/  LOP3.LUT R28, R29, 0x380, RZ, 0xc0, !PT ;  /* 0x000003801d1c7812 */ /* 0x000fc400078ec0ff */
[----:B------:R-:W-:Y:S01]  /*ec20*/  LOP3.LUT R12, R12, R13, RZ, 0x3c, !PT ;  /* 0x0000000d0c0c7212 */ /* 0x000fe200078e3cff */
[----:B------:R-:W-:Y:S01]  /*ec30*/  IMAD.X R13, RZ, RZ, R5, P3 ;  /* 0x000000ffff0d7224 */ /* 0x000fe200018e0605 */
[C---:B------:R-:W-:Y:S02]  /*ec40*/  IADD3 R39, P2, R4.reuse, 0x6000, RZ ;  /* 0x0000600004277810 */ /* 0x040fe40007f5e0ff */
[C---:B------:R-:W-:Y:S02]  /*ec50*/  IADD3 R25, P5, R4.reuse, 0x3000, RZ ;  /* 0x0000300004197810 */ /* 0x040fe40007fbe0ff */
[C---:B------:R-:W-:Y:S02]  /*ec60*/  IADD3 R35, P4, R4.reuse, 0x5000, RZ ;  /* 0x0000500004237810 */ /* 0x040fe40007f9e0ff */
[----:B------:R-:W-:Y:S02]  /*ec70*/  IADD3 R41, P3, R4, 0x7000, RZ ;  /* 0x0000700004297810 */ /* 0x000fe40007f7e0ff */
[----:B------:R-:W-:-:S02]  /*ec80*/  SHF.R.U64 R28, R28, 0x3, RZ ;  /* 0x000000031c1c7819 */ /* 0x000fc400000012ff */
        /* <DEDUP_REMOVED lines=9> */
[----:B------:R-:W-:Y:S02]  /*ed20*/  IADD3 R49, P0, R4, 0x9000, RZ ;  /* 0x0000900004317810 */ /* 0x000fe40007f1e0ff */
[----:B------:R-:W-:Y:S02]  /*ed30*/  SHF.R.U64 R40, R40, 0x3, RZ ;  /* 0x0000000328287819 */ /* 0x000fe400000012ff */
[----:B------:R-:W-:Y:S01]  /*ed40*/  LOP3.LUT R38, R38, R39, RZ, 0x3c, !PT ;  /* 0x0000002726267212 */ /* 0x000fe200078e3cff */
[--C-:B------:R-:W-:Y:S01]  /*ed50*/  IMAD.X R39, RZ, RZ, R5.reuse, P2 ;  /* 0x000000ffff277224 */ /* 0x100fe200010e0605 */
[----:B------:R-:W-:Y:S01]  /*ed60*/  LOP3.LUT R24, R24, R25, RZ, 0x3c, !PT ;  /* 0x0000001918187212 */ /* 0x000fe200078e3cff */
[----:B------:R-:W-:Y:S01]  /*ed70*/  IMAD.X R25, RZ, RZ, R5, P5 ;  /* 0x000000ffff197224 */ /* 0x000fe200028e0605 */
[----:B------:R-:W-:-:S02]  /*ed80*/  LOP3.LUT R34, R34, R35, RZ, 0x3c, !PT ;  /* 0x0000002322227212 */ /* 0x000fc400078e3cff */
[----:B------:R-:W-:Y:S02]  /*ed90*/  LOP3.LUT R48, R49, 0x380, RZ, 0xc0, !PT ;  /* 0x0000038031307812 */ /* 0x000fe400078ec0ff */
[----:B------:R-:W-:Y:S01]  /*eda0*/  LOP3.LUT R40, R40, R41, RZ, 0x3c, !PT ;  /* 0x0000002928287212 */ /* 0x000fe200078e3cff */
[----:B------:R-:W-:Y:S01]  /*edb0*/  IMAD.X R41, RZ, RZ, R5, P3 ;  /* 0x000000ffff297224 */ /* 0x000fe200018e0605 */
[----:B------:R-:W-:Y:S02]  /*edc0*/  IADD3.X R35, RZ, R5, RZ, P4, !PT ;  /* 0x00000005ff237210 */ /* 0x000fe400027fe4ff */
[C---:B------:R-:W-:Y:S01]  /*edd0*/  IADD3 R57, P2, R4.reuse, 0xb000, RZ ;  /* 0x0000b00004397810 */ /* 0x040fe20007f5e0ff */
[----:B------:R-:W-:Y:S01]  /*ede0*/  IMAD R21, R21, UR4, RZ ;  /* 0x0000000415157c24 */ /* 0x000fe2000f8e02ff */
[C---:B------:R-:W-:Y:S02]  /*edf0*/  IADD3 R45, P5, R4.reuse, 0x8000, RZ ;  /* 0x00008000042d7810 */ /* 0x040fe40007fbe0ff */
[----:B------:R-:W-:-:S02]  /*ee00*/  IADD3 R53, P4, R4, 0xa000, RZ ;  /* 0x0000a00004357810 */ /* 0x000fc40007f9e0ff */
[----:B------:R-:W-:Y:S02]  /*ee10*/  IADD3 R61, P3, R4, 0xc000, RZ ;  /* 0x0000c000043d7810 */ /* 0x000fe40007f7e0ff */
[----:B------:R-:W-:Y:S02]  /*ee20*/  SHF.R.U64 R48, R48, 0x3, RZ ;  /* 0x0000000330307819 */ /* 0x000fe400000012ff */
[----:B------:R-:W-:Y:S01]  /*ee30*/  LOP3.LUT R56, R57, 0x380, RZ, 0xc0, !PT ;  /* 0x0000038039387812 */ /* 0x000fe200078ec0ff */
[C---:B------:R-:W-:Y:S01]  /*ee40*/  IMAD R83, R20.reuse, UR5, R21 ;  /* 0x0000000514537c24 */ /* 0x040fe2000f8e0215 */
[----:B------:R-:W-:Y:S02]  /*ee50*/  LOP3.LUT R44, R45, 0x380, RZ, 0xc0, !PT ;  /* 0x000003802d2c7812 */ /* 0x000fe400078ec0ff */
[----:B------:R-:W-:Y:S01]  /*ee60*/  LOP3.LUT R52, R53, 0x380, RZ, 0xc0, !PT ;  /* 0x0000038035347812 */ /* 0x000fe200078ec0ff */
[----:B------:R-:W-:Y:S01]  /*ee70*/  IMAD.WIDE.U32 R20, R20, UR4, RZ ;  /* 0x0000000414147c25 */ /* 0x000fe2000f8e00ff */
[----:B------:R-:W-:Y:S01]  /*ee80*/  LOP3.LUT R60, R61, 0x380, RZ, 0xc0, !PT ;  /* 0x000003803d3c7812 */ /* 0x000fe200078ec0ff */
[----:B------:R-:W-:Y:S01]  /*ee90*/  SHFL.IDX PT, R50, R10, RZ, 0x1c1f ;  /* 0x001c1fff0a327589 */ /* 0x000fe200000e0000 */
[----:B------:R-:W-:Y:S01]  /*eea0*/  LOP3.LUT R48, R48, R49, RZ, 0x3c, !PT ;  /* 0x0000003130307212 */ /* 0x000fe200078e3cff */
[----:B------:R-:W-:Y:S01]  /*eeb0*/  IMAD R7, R151, 0x80, R14 ;  /* 0x0000008097077824 */ /* 0x000fe200078e020e */
[----:B------:R-:W-:Y:S01]  /*eec0*/  SHF.R.U64 R56, R56, 0x3, RZ ;  /* 0x0000000338387819 */ /* 0x000fe200000012ff */
[----:B------:R-:W1:Y:S01]  /*eed0*/  SHFL.IDX PT, R51, R6, RZ, 0x1c1f ;  /* 0x001c1fff06337589 */ /* 0x000e6200000e0000 */
[----:B------:R-:W-:Y:S01]  /*eee0*/  SHF.R.U64 R44, R44, 0x3, RZ ;  /* 0x000000032c2c7819 */ /* 0x000fe200000012ff */
[----:B------:R-:W-:Y:S01]  /*eef0*/  ULDC.64 UR4, c[0x0][0xae8] ;  /* 0x0002ba0000047ab9 */ /* 0x000fe20000000a00 */
[----:B------:R-:W-:Y:S01]  /*ef00*/  SHF.R.U64 R52, R52, 0x3, RZ ;  /* 0x0000000334347819 */ /* 0x000fe200000012ff */
[----:B------:R-:W-:Y:S01]  /*ef10*/  SHFL.IDX PT, R54, R10, 0x1, 0x1c1f ;  /* 0x003c1f000a367f89 */ /* 0x000fe200000e0000 */
[----:B------:R-:W-:Y:S01]  /*ef20*/  IADD3.X R49, RZ, R5, RZ, P0, !PT ;  /* 0x00000005ff317210 */ /* 0x000fe200007fe4ff */
[----:B------:R-:W-:Y:S01]  /*ef30*/  IMAD.IADD R21, R21, 0x1, R83 ;  /* 0x0000000115157824 */ /* 0x000fe200078e0253 */
[----:B------:R-:W-:Y:S01]  /*ef40*/  SHF.R.U64 R60, R60, 0x3, RZ ;  /* 0x000000033c3c7819 */ /* 0x000fe200000012ff */
[----:B------:R2:W3:Y:S01]  /*ef50*/  SHFL.IDX PT, R55, R6, 0x1, 0x1c1f ;  /* 0x003c1f0006377f89 */ /* 0x0004e200000e0000 */
[----:B------:R-:W-:Y:S01]  /*ef60*/  LOP3.LUT P0, RZ, R26, 0x3, RZ, 0xc0, !PT ;  /* 0x000000031aff7812 */ /* 0x000fe2000780c0ff */
[----:B------:R-:W-:Y:S01]  /*ef70*/  IMAD R81, R81, UR4, RZ ;  /* 0x0000000451517c24 */ /* 0x000fe2000f8e02ff */
        /* <DEDUP_REMOVED lines=8> */
[C---:B------:R-:W-:Y:S01]  /*f000*/  ISETP.GE.OR P2, PT, R7.reuse, R0, P0 ;  /* 0x000000000700720c */ /* 0x040fe20000746670 */
[----:B------:R-:W-:Y:S01]  /*f010*/  VIADD R7, R7, 0x8 ;  /* 0x0000000807077836 */ /* 0x000fe20000000000 */
[C---:B------:R-:W-:Y:S01]  /*f020*/  IADD3 R65, P5, R4.reuse, 0xd000, RZ ;  /* 0x0000d00004417810 */ /* 0x040fe20007fbe0ff */
[C---:B------:R-:W-:Y:S01]  /*f030*/  IMAD R83, R87.reuse, UR5, R81 ;  /* 0x0000000557537c24 */ /* 0x040fe2000f8e0251 */
[C---:B------:R-:W-:Y:S01]  /*f040*/  IADD3 R69, P4, R4.reuse, 0xe000, RZ ;  /* 0x0000e00004457810 */ /* 0x040fe20007f9e0ff */
[----:B------:R-:W-:Y:S01]  /*f050*/  IMAD.WIDE.U32 R20, R87, UR4, R20 ;  /* 0x0000000457147c25 */ /* 0x000fe2000f8e0014 */
[----:B------:R-:W-:Y:S01]  /*f060*/  IADD3 R11, P3, R4, 0xf000, RZ ;  /* 0x0000f000040b7810 */ /* 0x000fe20007f7e0ff */
[----:B------:R-:W-:-:S02]  /*f070*/  ULDC.64 UR4, c[0x0][0xaf0] ;  /* 0x0002bc0000047ab9 */ /* 0x000fc40000000a00 */
[----:B------:R-:W-:Y:S01]  /*f080*/  @P1 IMAD.HI.U32 R81, R82, R85, RZ ;  /* 0x0000005552511227 */ /* 0x000fe200078e00ff */
[----:B------:R-:W-:Y:S02]  /*f090*/  LOP3.LUT R64, R65, 0x380, RZ, 0xc0, !PT ;  /* 0x0000038041407812 */ /* 0x000fe400078ec0ff */
[----:B------:R-:W-:Y:S01]  /*f0a0*/  LOP3.LUT R68, R69, 0x380, RZ, 0xc0, !PT ;  /* 0x0000038045447812 */ /* 0x000fe200078ec0ff */
[----:B------:R-:W-:Y:S01]  /*f0b0*/  IMAD.IADD R21, R21, 0x1, R83 ;  /* 0x0000000115157824 */ /* 0x000fe200078e0253 */
[----:B------:R-:W-:Y:S01]  /*f0c0*/  LOP3.LUT R15, R4, 0x380, RZ, 0xc0, !PT ;  /* 0x00000380040f7812 */ /* 0x000fe200078ec0ff */
[----:B------:R-:W-:Y:S01]  /*f0d0*/  IMAD R85, R72, UR4, RZ ;  /* 0x0000000448557c24 */ /* 0x000fe2000f8e02ff */
[----:B------:R-:W-:Y:S01]  /*f0e0*/  ISETP.GE.OR P0, PT, R7, R0, P0 ;  /* 0x000000000700720c */ /* 0x000fe20000706670 */
[----:B------:R-:W-:Y:S01]  /*f0f0*/  IMAD.MOV.U32 R83, RZ, RZ, R82 ;  /* 0x000000ffff537224 */ /* 0x000fe200078e0052 */
[----:B--2---:R-:W-:Y:S02]  /*f100*/  LOP3.LUT R6, R11, 0x380, RZ, 0xc0, !PT ;  /* 0x000003800b067812 */ /* 0x004fe400078ec0ff */
[----:B0-----:R-:W-:Y:S01]  /*f110*/  @P1 SHF.R.U32.HI R83, RZ, R84, R81 ;  /* 0x00000054ff531219 */ /* 0x001fe20000011651 */
[----:B------:R-:W-:Y:S01]  /*f120*/  IMAD R85, R80, UR5, R85 ;  /* 0x0000000550557c24 */ /* 0x000fe2000f8e0255 */
[----:B------:R-:W-:Y:S01]  /*f130*/  SHF.R.U64 R64, R64, 0x3, RZ ;  /* 0x0000000340407819 */ /* 0x000fe200000012ff */
[----:B------:R-:W-:Y:S01]  /*f140*/  IMAD.WIDE.U32 R80, R80, UR4, R20 ;  /* 0x0000000450507c25 */ /* 0x000fe2000f8e0014 */
[----:B------:R-:W-:Y:S01]  /*f150*/  SHF.R.U64 R68, R68, 0x3, RZ ;  /* 0x0000000344447819 */ /* 0x000fe200000012ff */
[----:B------:R-:W-:Y:S01]  /*f160*/  ULDC.64 UR4, c[0x0][0xae0] ;  /* 0x0002b80000047ab9 */ /* 0x000fe20000000a00 */
[----:B------:R-:W-:-:S02]  /*f170*/  SHF.R.U64 R15, R15, 0x3, RZ ;  /* 0x000000030f0f7819 */ /* 0x000fc400000012ff */
[----:B------:R-:W-:Y:S02]  /*f180*/  SHF.R.U64 R6, R6, 0x3, RZ ;  /* 0x0000000306067819 */ /* 0x000fe400000012ff */
[--C-:B------:R-:W-:Y:S01]  /*f190*/  SHF.R.S32.HI R20, RZ, 0x1f, R83.reuse ;  /* 0x0000001fff147819 */ /* 0x100fe20000011453 */
[----:B------:R-:W-:Y:S01]  /*f1a0*/  IMAD.MOV R72, RZ, RZ, -R83 ;  /* 0x000000ffff487224 */ /* 0x000fe200078e0a53 */
[----:B------:R-:W-:Y:S01]  /*f1b0*/  LOP3.LUT R64, R64, R65, RZ, 0x3c, !PT ;  /* 0x0000004140407212 */ /* 0x000fe200078e3cff */
[--C-:B------:R-:W-:Y:S01]  /*f1c0*/  IMAD.X R77, RZ, RZ, R5.reuse, P3 ;  /* 0x000000ffff4d7224 */ /* 0x100fe200018e0605 */
[----:B------:R-:W-:Y:S01]  /*f1d0*/  LOP3.LUT R68, R68, R69, RZ, 0x3c, !PT ;  /* 0x0000004544447212 */ /* 0x000fe200078e3cff */
[----:B------:R-:W-:Y:S01]  /*f1e0*/  IMAD.X R69, RZ, RZ, R5, P4 ;  /* 0x000000ffff457224 */ /* 0x000fe200020e0605 */
[----:B------:R-:W-:Y:S02]  /*f1f0*/  LOP3.LUT R4, R15, R4, RZ, 0x3c, !PT ;  /* 0x000000040f047212 */ /* 0x000fe400078e3cff */
[----:B------:R-:W-:-:S02]  /*f200*/  IADD3.X R65, RZ, R5, RZ, P5, !PT ;  /* 0x00000005ff417210 */ /* 0x000fc40002ffe4ff */
[----:B------:R-:W-:Y:S01]  /*f210*/  LOP3.LUT R76, R6, R11, RZ, 0x3c, !PT ;  /* 0x0000000b064c7212 */ /* 0x000fe200078e3cff */
[----:B------:R-:W-:Y:S01]  /*f220*/  IMAD R20, R20, UR4, RZ ;  /* 0x0000000414147c24 */ /* 0x000fe2000f8e02ff */
[----:B-1----:R-:W-:Y:S01]  /*f230*/  @!P2 ST.E desc[UR40][R50.64], R36 ;  /* 0x000000243200a985 */ /* 0x002fe2000c101928 */
[----:B------:R-:W-:Y:S02]  /*f240*/  IMAD.IADD R81, R81, 0x1, R85 ;  /* 0x0000000151517824 */ /* 0x000fe400078e0255 */
[----:B------:R-:W-:Y:S01]  /*f250*/  IMAD R3, R3, R72, R82 ;  /* 0x0000004803037224 */ /* 0x000fe200078e0252 */
[----:B---3--:R0:W-:Y:S01]  /*f260*/  @!P0 ST.E desc[UR40][R54.64], R32 ;  /* 0x0000002036008985 */ /* 0x0081e2000c101928 */
[C---:B------:R-:W-:Y:S02]  /*f270*/  IMAD R85, R83.reuse, UR5, R20 ;  /* 0x0000000553557c24 */ /* 0x040fe4000f8e0214 */
[----:B------:R-:W-:Y:S01]  /*f280*/  IMAD.WIDE.U32 R20, R83, UR4, R80 ;  /* 0x0000000453147c25 */ /* 0x000fe2000f8e0050 */
[----:B------:R-:W5:Y:S01]  /*f290*/  LD.E.128 R4, desc[UR40][R4.64] ;  /* 0x0000002804047980 */ /* 0x000f62000c101d00 */
[----:B------:R-:W-:Y:S01]  /*f2a0*/  SHF.R.S32.HI R72, RZ, 0x1f, R3 ;  /* 0x0000001fff487819 */ /* 0x000fe20000011403 */
[----:B------:R-:W-:-:S02]  /*f2b0*/  ULDC.64 UR4, c[0x0][0xad8] ;  /* 0x0002b60000047ab9 */ /* 0x000fc40000000a00 */
[----:B------:R-:W5:Y:S04]  /*f2c0*/  LD.E.128 R8, desc[UR40][R8.64] ;  /* 0x0000002808087980 */ /* 0x000f68000c101d00 */
[----:B------:R-:W5:Y:S04]  /*f2d0*/  LD.E.128 R12, desc[UR40][R12.64] ;  /* 0x000000280c0c7980 */ /* 0x000f68000c101d00 */
[----:B------:R-:W5:Y:S04]  /*f2e0*/  LD.E.128 R24, desc[UR40][R24.64] ;  /* 0x0000002818187980 */ /* 0x000f68000c101d00 */
[----:B------:R-:W5:Y:S04]  /*f2f0*/  LD.E.128 R28, desc[UR40][R28.64] ;  /* 0x000000281c1c7980 */ /* 0x000f68000c101d00 */
[----:B0-----:R-:W5:Y:S04]  /*f300*/  LD.E.128 R32, desc[UR40][R34.64] ;  /* 0x0000002822207980 */ /* 0x001f68000c101d00 */
[----:B------:R-:W5:Y:S04]  /*f310*/  LD.E.128 R36, desc[UR40][R38.64] ;  /* 0x0000002826247980 */ /* 0x000f68000c101d00 */
        /* <DEDUP_REMOVED lines=14> */
[----:B0-----:R-:W0:Y:S01]  /*f400*/  FENCE.VIEW.ASYNC.S ;  /* 0x00000000000073c6 */ /* 0x001e220000000000 */
[----:B------:R-:W-:Y:S01]  /*f410*/  IADD3 R21, R21, R85, RZ ;  /* 0x0000005515157210 */ /* 0x000fe20007ffe0ff */
[----:B------:R-:W-:-:S02]  /*f420*/  IMAD R72, R72, UR4, RZ ;  /* 0x0000000448487c24 */ /* 0x000fc4000f8e02ff */
[----:B------:R-:W-:Y:S02]  /*f430*/  IMAD R87, R151, 0x80, R86 ;  /* 0x0000008097577824 */ /* 0x000fe400078e0256 */
[C---:B------:R-:W-:Y:S02]  /*f440*/  IMAD R83, R3.reuse, UR5, R72 ;  /* 0x0000000503537c24 */ /* 0x040fe4000f8e0248 */
[----:B------:R-:W-:Y:S01]  /*f450*/  IMAD.WIDE.U32 R20, R3, UR4, R20 ;  /* 0x0000000403147c25 */ /* 0x000fe2000f8e0014 */
[----:B------:R-:W-:Y:S01]  /*f460*/  ISETP.GE.AND P2, PT, R87, R0, PT ;  /* 0x000000005700720c */ /* 0x000fe20003f46270 */
[----:B------:R-:W-:Y:S02]  /*f470*/  ULDC.64 UR4, c[0x0][0xa80] ;  /* 0x0002a00000047ab9 */ /* 0x000fe40000000a00 */
[----:B------:R-:W-:Y:S01]  /*f480*/  IMAD.IADD R21, R21, 0x1, R83 ;  /* 0x0000000115157824 */ /* 0x000fe200078e0253 */
[----:B------:R-:W-:Y:S01]  /*f490*/  LEA R72, P3, R20, UR4, 0x1 ;  /* 0x0000000414487c11 */ /* 0x000fe2000f8608ff */
[----:B------:R-:W-:-:S02]  /*f4a0*/  VIADD R3, R19, 0x22820 ;  /* 0x0002282013037836 */ /* 0x000fc40000000000 */
[----:B------:R-:W-:Y:S01]  /*f4b0*/  VIADD R81, R87, 0x20 ;  /* 0x0000002057517836 */ /* 0x000fe20000000000 */
[----:B------:R-:W-:Y:S02]  /*f4c0*/  LEA.HI.X R86, R20, UR5, R21, 0x1, P3 ;  /* 0x0000000514567c11 */ /* 0x000fe400098f0c15 */
[----:B------:R-:W-:Y:S02]  /*f4d0*/  PRMT R3, RZ, 0x654, R3 ;  /* 0x00000654ff037816 */ /* 0x000fe40000000003 */
[-C--:B------:R-:W-:Y:S01]  /*f4e0*/  ISETP.GE.AND P1, PT, R81, R0.reuse, PT ;  /* 0x000000005100720c */ /* 0x080fe20003f26270 */
[----:B------:R-:W-:Y:S01]  /*f4f0*/  VIADD R81, R87, 0x40 ;  /* 0x0000004057517836 */ /* 0x000fe20000000000 */
[----:B0-----:R0:W1:Y:S01]  /*f500*/  SHFL.IDX PT, R84, R72, RZ, 0x181f ;  /* 0x00181fff48547589 */ /* 0x00106200000e0000 */
[----:B------:R0:W-:Y:S03]  /*f510*/  SYNCS.ARRIVE.TRANS64.RED.A1T0 RZ, [R3+URZ], RZ ;  /* 0x000000ff03ff79a7 */ /* 0x0001e6000810043f */
[----:B------:R0:W2:Y:S01]  /*f520*/  SHFL.IDX PT, R88, R86, RZ, 0x181f ;  /* 0x00181fff56587589 */ /* 0x0000a200000e0000 */
[----:B------:R-:W-:Y:S01]  /*f530*/  ISETP.GE.AND P0, PT, R81, R0, PT ;  /* 0x000000005100720c */ /* 0x000fe20003f06270 */
[----:B------:R-:W-:-:S12]  /*f540*/  @P2 BRA `(.L_x_774) ;  /* 0x0000000000442947 */ /* 0x000fd80003800000 */
[----:B------:R-:W-:Y:S02]  /*f550*/  ULDC UR4, c[0x0][0xac8] ;  /* 0x0002b20000047ab9 */ /* 0x000fe40000000800 */
[----:B------:R-:W-:Y:S02]  /*f560*/  ISETP.GE.AND P2, PT, R213, UR4, PT ;  /* 0x00000004d5007c0c */ /* 0x000fe4000bf46270 */
[----:B------:R-:W-:Y:S02]  /*f570*/  ISETP.GE.AND P3, PT, R93, UR4, PT ;  /* 0x000000045d007c0c */ /* 0x000fe4000bf66270 */
[----:B------:R-:W-:-:S09]  /*f580*/  ISETP.GE.AND P4, PT, R91, UR4, PT ;  /* 0x000000045b007c0c */ /* 0x000fd2000bf86270 */
[----:B-1----:R-:W-:-:S04]  /*f590*/  @!P2 LEA R20, P5, R213, R84, 0x1 ;  /* 0x00000054d514a211 */ /* 0x002fc800078a08ff */
[----:B--2---:R-:W-:Y:S02]  /*f5a0*/  @!P2 LEA.HI.X R21, R213, R88, R95, 0x1, P5 ;  /* 0x00000058d515a211 */ /* 0x004fe400028f0c5f */
[----:B------:R-:W-:-:S03]  /*f5b0*/  ISETP.GE.AND P5, PT, R89, UR4, PT ;  /* 0x0000000459007c0c */ /* 0x000fc6000bfa6270 */
[----:B-----5:R3:W-:Y:S01]  /*f5c0*/  @!P2 ST.E.128 desc[UR40][R20.64], R4 ;  /* 0x000000041400a985 */ /* 0x0207e2000c101d28 */
[----:B------:R-:W-:-:S04]  /*f5d0*/  @!P3 LEA R80, P2, R93, R84, 0x1 ;  /* 0x000000545d50b211 */ /* 0x000fc800078408ff */
        /* <DEDUP_REMOVED lines=8> */
.L_x_774:
[----:B------:R-:W-:Y:S05]  /*f660*/  BSYNC B1 ;  /* 0x0000000000017941 */ /* 0x000fea0003800000 */
.L_x_773:
        /* <DEDUP_REMOVED lines=9> */
[----:B0-----:R-:W-:-:S04]  /*f700*/  @!P4 LEA R4, P5, R213, R28, 0x1 ;  /* 0x0000001cd504c211 */ /* 0x001fc800078a08ff */
[----:B----4-:R-:W-:Y:S02]  /*f710*/  @!P4 LEA.HI.X R5, R213, R30, R95, 0x1, P5 ;  /* 0x0000001ed505c211 */ /* 0x010fe400028f0c5f */
[----:B------:R-:W-:-:S03]  /*f720*/  @!P3 LEA R6, P5, R93, R28, 0x1 ;  /* 0x0000001c5d06b211 */ /* 0x000fc600078a08ff */
[----:B------:R0:W-:Y:S01]  /*f730*/  @!P4 ST.E.128 desc[UR40][R4.64], R8 ;  /* 0x000000080400c985 */ /* 0x0001e2000c101d28 */
        /* <DEDUP_REMOVED lines=8> */
.L_x_776:
[----:B------:R-:W-:Y:S05]  /*f7c0*/  BSYNC B1 ;  /* 0x0000000000017941 */ /* 0x000fea0003800000 */
.L_x_775:
[----:B0-----:R0:W0:Y:S01]  /*f7d0*/  SHFL.IDX PT, R20, R86, 0x2, 0x181f ;  /* 0x00581f0056147f89 */ /* 0x00102200000e0000 */
        /* <DEDUP_REMOVED lines=8> */
[-C--:B0-----:R-:W-:Y:S02]  /*f860*/  @!P3 LEA R4, P5, R213, R10.reuse, 0x1 ;  /* 0x0000000ad504b211 */ /* 0x081fe400078a08ff */
[----:B------:R-:W-:Y:S02]  /*f870*/  @!P2 LEA R6, P4, R93, R10, 0x1 ;  /* 0x0000000a5d06a211 */ /* 0x000fe400078808ff */
[----:B------:R-:W-:Y:S02]  /*f880*/  @!P3 LEA.HI.X R5, R213, R20, R95, 0x1, P5 ;  /* 0x00000014d505b211 */ /* 0x000fe400028f0c5f */
        /* <DEDUP_REMOVED lines=9> */
.L_x_778:
[----:B------:R-:W-:Y:S05]  /*f920*/  BSYNC B1 ;  /* 0x0000000000017941 */ /* 0x000fea0003800000 */
.L_x_777:
[----:B------:R-:W-:Y:S01]  /*f930*/  VIADD R3, R87, 0x60 ;  /* 0x0000006057037836 */ /* 0x000fe20000000000 */
[----:B0--3--:R-:W3:Y:S04]  /*f940*/  SHFL.IDX PT, R86, R86, 0x3, 0x181f ;  /* 0x00781f0056567f89 */ /* 0x009ee800000e0000 */
[----:B------:R-:W-:Y:S01]  /*f950*/  ISETP.GE.AND P0, PT, R3, R0, PT ;  /* 0x000000000300720c */ /* 0x000fe20003f06270 */
[----:B------:R-:W0:-:S12]  /*f960*/  SHFL.IDX PT, R72, R72, 0x3, 0x181f ;  /* 0x00781f0048487f89 */ /* 0x000e1800000e0000 */
[----:B------:R-:W-:Y:S05]  /*f970*/  @P0 BRA `(.L_x_779) ;  /* 0x0000001000780947 */ /* 0x000fea0003800000 */
[----:B------:R-:W-:Y:S02]  /*f980*/  ULDC UR4, c[0x0][0xac8] ;  /* 0x0002b20000047ab9 */ /* 0x000fe40000000800 */
[----:B------:R-:W-:Y:S02]  /*f990*/  ISETP.GE.AND P3, PT, R213, UR4, PT ;  /* 0x00000004d5007c0c */ /* 0x000fe4000bf66270 */
[----:B------:R-:W-:Y:S02]  /*f9a0*/  ISETP.GE.AND P4, PT, R93, UR4, PT ;  /* 0x000000045d007c0c */ /* 0x000fe4000bf86270 */
[----:B------:R-:W-:-:S09]  /*f9b0*/  ISETP.GE.AND P5, PT, R91, UR4, PT ;  /* 0x000000045b007c0c */ /* 0x000fd2000bfa6270 */
[-C--:B0-----:R-:W-:Y:S02]  /*f9c0*/  @!P3 LEA R4, P0, R213, R72.reuse, 0x1 ;  /* 0x00000048d504b211 */ /* 0x081fe400078008ff */
[-C--:B------:R-:W-:Y:S02]  /*f9d0*/  @!P4 LEA R6, P1, R93, R72.reuse, 0x1 ;  /* 0x000000485d06c211 */ /* 0x080fe400078208ff */
[----:B------:R-:W-:Y:S02]  /*f9e0*/  @!P5 LEA R8, P2, R91, R72, 0x1 ;  /* 0x000000485b08d211 */ /* 0x000fe400078408ff */
[-C--:B---3--:R-:W-:Y:S02]  /*f9f0*/  @!P3 LEA.HI.X R5, R213, R86.reuse, R95, 0x1, P0 ;  /* 0x00000056d505b211 */ /* 0x088fe400000f0c5f */
        /* <DEDUP_REMOVED lines=11> */
.L_x_771:
[----:B------:R-:W3:Y:S01]  /*fab0*/  LDL.LU R6, [R1+0x24] ;  /* 0x0000240001067983 */ /* 0x000ee20000300800 */
[----:B------:R-:W-:Y:S01]  /*fac0*/  ULDC.64 UR4, c[0x0][0xc00] ;  /* 0x0003000000047ab9 */ /* 0x000fe20000000a00 */
[----:B------:R-:W-:Y:S01]  /*fad0*/  MOV R0, RZ ;  /* 0x000000ff00007202 */ /* 0x000fe20000000f00 */
[----:B------:R-:W4:Y:S01]  /*fae0*/  LDC R21, c[0x0][0xbe8] ;  /* 0x0002fa00ff157b82 */ /* 0x000f220000000800 */
[----:B------:R-:W2:Y:S01]  /*faf0*/  LDL.LU R3, [R1+0x28] ;  /* 0x0000280001037983 */ /* 0x000ea20000300800 */
[----:B------:R-:W-:-:S04]  /*fb00*/  ISETP.NE.U32.AND P0, PT, RZ, UR4, PT ;  /* 0x00000004ff007c0c */ /* 0x000fc8000bf05070 */
[----:B------:R-:W-:Y:S02]  /*fb10*/  ISETP.NE.AND.EX P0, PT, RZ, UR5, PT, P0 ;  /* 0x00000005ff007c0c */ /* 0x000fe4000bf05300 */
[----:B---3--:R-:W-:-:S04]  /*fb20*/  IADD3 R4, P1, R6, UR4, RZ ;  /* 0x0000000406047c10 */ /* 0x008fc8000ff3e0ff */
[----:B--2---:R-:W-:Y:S01]  /*fb30*/  IADD3.X R5, R3, UR5, RZ, P1, !PT ;  /* 0x0000000503057c10 */ /* 0x004fe20008ffe4ff */
[----:B------:R-:W-:Y:S02]  /*fb40*/  ULDC.64 UR4, c[0x0][0xc08] ;  /* 0x0003020000047ab9 */ /* 0x000fe40000000a00 */
[----:B------:R-:W-:-:S04]  /*fb50*/  ISETP.NE.U32.AND P1, PT, RZ, UR4, PT ;  /* 0x00000004ff007c0c */ /* 0x000fc8000bf25070 */
[----:B------:R2:W5:Y:S01]  /*fb60*/  @P0 LDG.E R0, desc[UR40][R4.64] ;  /* 0x0000002804000981 */ /* 0x000562000c1e1900 */
[----:B------:R-:W-:-:S13]  /*fb70*/  ISETP.NE.AND.EX P1, PT, RZ, UR5, PT, P1 ;  /* 0x00000005ff007c0c */ /* 0x000fda000bf25310 */
[----:B------:R-:W-:Y:S01]  /*fb80*/  @P1 IADD3 R6, P2, R6, UR4, RZ ;  /* 0x0000000406061c10 */ /* 0x000fe2000ff5e0ff */
[----:B------:R-:W-:Y:S02]  /*fb90*/  ULDC UR4, c[0x0][0xa88] ;  /* 0x0002a20000047ab9 */ /* 0x000fe40000000800 */
[----:B------:R-:W-:Y:S01]  /*fba0*/  IMAD.U32 R8, RZ, RZ, UR4 ;  /* 0x00000004ff087e24 */ /* 0x000fe2000f8e00ff */
[----:B------:R-:W-:-:S05]  /*fbb0*/  @P1 IADD3.X R7, R3, UR5, RZ, P2, !PT ;  /* 0x0000000503071c10 */ /* 0x000fca00097fe4ff */
[----:B------:R2:W5:Y:S01]  /*fbc0*/  @P1 LDG.E R8, desc[UR40][R6.64] ;  /* 0x0000002806081981 */ /* 0x000562000c1e1900 */
[----:B----4-:R-:W-:Y:S01]  /*fbd0*/  ISETP.NE.AND P2, PT, R21, 0x1, PT ;  /* 0x000000011500780c */ /* 0x010fe20003f45270 */
[----:B------:R-:W3:-:S12]  /*fbe0*/  S2R R28, SR_TID.X ;  /* 0x00000000001c7919 */ /* 0x000ed80000002100 */
[----:B------:R-:W4:Y:S08]  /*fbf0*/  @P2 LDC R20, c[0x0][0xbec] ;  /* 0x0002fb00ff142b82 */ /* 0x000f300000000800 */
[----:B------:R-:W0:Y:S01]  /*fc00*/  @P2 LDC R25, c[0x0][0xbf0] ;  /* 0x0002fc00ff192b82 */ /* 0x000e220000000800 */
[----:B---3--:R-:W-:-:S05]  /*fc10*/  VIADD R28, R28, 0xffffff80 ;  /* 0xffffff801c1c7836 */ /* 0x008fca0000000000 */
[----:B------:R-:W-:Y:S01]  /*fc20*/  ISETP.GE.AND P3, PT, R28, 0x80, PT ;  /* 0x000000801c00780c */ /* 0x000fe20003f66270 */
[----:B--2---:R-:W-:-:S12]  /*fc30*/  @P1 BRA `(.L_x_780) ;  /* 0x0000000000101947 */ /* 0x004fd80003800000 */
[----:B------:R-:W-:Y:S05]  /*fc40*/  @!P0 BRA `(.L_x_780) ;  /* 0x00000000000c8947 */ /* 0x000fea0003800000 */
[----:B------:R-:W2:Y:S04]  /*fc50*/  LDG.E R3, desc[UR40][R4.64] ;  /* 0x0000002804037981 */ /* 0x000ea8000c1e1900 */
[----:B-----5:R-:W2:Y:S02]  /*fc60*/  LDG.E R8, desc[UR40][R4.64+0x4] ;  /* 0x0000042804087981 */ /* 0x020ea4000c1e1900 */
[----:B--2---:R-:W-:-:S07]  /*fc70*/  IMAD.IADD R8, R8, 0x1, -R3 ;  /* 0x0000000108087824 */ /* 0x004fce00078e0a03 */
.L_x_780:
[----:B------:R-:W2:Y:S04]  /*fc80*/  LDL.LU R4, [R1+0x2c] ;  /* 0x00002c0001047983 */ /* 0x000ea80000300800 */
[----:B------:R-:W3:Y:S04]  /*fc90*/  LDL.LU R3, [R1+0x3c] ;  /* 0x00003c0001037983 */ /* 0x000ee80000300800 */
[----:B------:R-:W4:Y:S04]  /*fca0*/  LDL R27, [R1+0x20] ;  /* 0x00002000011b7983 */ /* 0x000f280000100800 */
[----:B------:R0:W5:Y:S01]  /*fcb0*/  LDL R24, [R1+0x34] ;  /* 0x0000340001187983 */ /* 0x0001620000100800 */
[----:B------:R-:W-:Y:S01]  /*fcc0*/  BSSY B1, `(.L_x_781) ;  /* 0x000002e000017945 */ /* 0x000fe20003800000 */
[----:B-----5:R-:W-:-:S02]  /*fcd0*/  SHF.R.S32.HI R11, RZ, 0x1f, R0 ;  /* 0x0000001fff0b7819 */ /* 0x020fc40000011400 */
[----:B--2---:R-:W-:Y:S02]  /*fce0*/  SEL R13, R4, RZ, !P0 ;  /* 0x000000ff040d7207 */ /* 0x004fe40004000000 */
[----:B---3--:R-:W-:Y:S02]  /*fcf0*/  SEL R12, R3, RZ, !P0 ;  /* 0x000000ff030c7207 */ /* 0x008fe40004000000 */
[----:B----4-:R-:W-:Y:S01]  /*fd00*/  SHF.R.S32.HI R10, RZ, 0x1f, R27 ;  /* 0x0000001fff0a7819 */ /* 0x010fe2000001141b */
[----:B0-----:R-:W-:Y:S06]  /*fd10*/  @P3 BRA `(.L_x_782) ;  /* 0x0000000000a03947 */ /* 0x001fec0003800000 */
[----:B------:R-:W0:Y:S01]  /*fd20*/  S2R R3, SR_TID.X ;  /* 0x0000000000037919 */ /* 0x000e220000002100 */
[----:B------:R-:W2:Y:S02]  /*fd30*/  LDC R14, c[0x0][0xbe8] ;  /* 0x0002fa00ff0e7b82 */ /* 0x000ea40000000800 */
[----:B--2---:R-:W-:Y:S02]  /*fd40*/  IMAD R4, R8, R14, RZ ;  /* 0x0000000e08047224 */ /* 0x004fe400078e02ff */
[----:B0-----:R-:W-:-:S04]  /*fd50*/  IMAD R3, R24, 0x80, R3 ;  /* 0x0000008018037824 */ /* 0x001fc800078e0203 */
[----:B------:R-:W-:-:S05]  /*fd60*/  VIADD R9, R3, 0xffffff80 ;  /* 0xffffff8003097836 */ /* 0x000fca0000000000 */
[----:B------:R-:W-:-:S13]  /*fd70*/  ISETP.GE.AND P0, PT, R9, R4, PT ;  /* 0x000000040900720c */ /* 0x000fda0003f06270 */
[----:B------:R-:W-:Y:S05]  /*fd80*/  @P0 BRA `(.L_x_782) ;  /* 0x0000000000840947 */ /* 0x000fea0003800000 */
[----:B------:R-:W-:Y:S01]  /*fd90*/  ISETP.NE.AND P0, PT, R14, 0x1, PT ;  /* 0x000000010e00780c */ /* 0x000fe20003f05270 */
[----:B------:R-:W-:Y:S01]  /*fda0*/  ULDC.64 UR4, c[0x0][0xb90] ;  /* 0x0002e40000047ab9 */ /* 0x000fe20000000a00 */
[----:B------:R-:W-:Y:S01]  /*fdb0*/  IMAD.MOV.U32 R4, RZ, RZ, R0 ;  /* 0x000000ffff047224 */ /* 0x000fe200078e0000 */
[----:B------:R-:W-:Y:S01]  /*fdc0*/  MOV R3, R9 ;  /* 0x0000000900037202 */ /* 0x000fe20000000f00 */
[----:B------:R-:W-:Y:S02]  /*fdd0*/  IMAD R7, R10, UR4, RZ ;  /* 0x000000040a077c24 */ /* 0x000fe4000f8e02ff */
[----:B------:R-:W-:Y:S02]  /*fde0*/  IMAD.MOV.U32 R5, RZ, RZ, R11 ;  /* 0x000000ffff057224 */ /* 0x000fe400078e000b */
[C---:B------:R-:W-:Y:S02]  /*fdf0*/  IMAD R7, R27.reuse, UR5, R7 ;  /* 0x000000051b077c24 */ /* 0x040fe4000f8e0207 */
[----:B------:R-:W-:Y:S01]  /*fe00*/  IMAD.WIDE.U32 R4, R27, UR4, R4 ;  /* 0x000000041b047c25 */ /* 0x000fe2000f8e0004 */
[----:B------:R-:W-:-:S02]  /*fe10*/  ULDC.64 UR4, c[0x0][0xb98] ;  /* 0x0002e60000047ab9 */ /* 0x000fc40000000a00 */
[----:B------:R-:W0:Y:S01]  /*fe20*/  @P0 LDC R6, c[0x0][0xbec] ;  /* 0x0002fb00ff060b82 */ /* 0x000e220000000800 */
[----:B------:R-:W-:Y:S02]  /*fe30*/  IMAD.IADD R5, R5, 0x1, R7 ;  /* 0x0000000105057824 */ /* 0x000fe400078e0207 */
[----:B------:R-:W-:-:S05]  /*fe40*/  IMAD.WIDE.U32 R4, R13, UR4, R4 ;  /* 0x000000040d047c25 */ /* 0x000fca000f8e0004 */
[----:B------:R-:W2:Y:S01]  /*fe50*/  @P0 LDC R15, c[0x0][0xbf0] ;  /* 0x0002fc00ff0f0b82 */ /* 0x000ea20000000800 */
[----:B0-----:R-:W-:-:S05]  /*fe60*/  @P0 IMAD.HI.U32 R6, R9, R6, RZ ;  /* 0x0000000609060227 */ /* 0x001fca00078e00ff */
[----:B--2---:R-:W-:Y:S01]  /*fe70*/  @P0 SHF.R.U32.HI R3, RZ, R15, R6 ;  /* 0x0000000fff030219 */ /* 0x004fe20000011606 */
[----:B------:R-:W-:-:S03]  /*fe80*/  IMAD R6, R12, UR4, RZ ;  /* 0x000000040c067c24 */ /* 0x000fc6000f8e02ff */
[----:B------:R-:W-:Y:S01]  /*fe90*/  IADD3 R4, P0, R3, R4, RZ ;  /* 0x0000000403047210 */ /* 0x000fe20007f1e0ff */
[----:B------:R-:W-:Y:S02]  /*fea0*/  IMAD.MOV R7, RZ, RZ, -R3 ;  /* 0x000000ffff077224 */ /* 0x000fe400078e0a03 */
[----:B------:R-:W-:Y:S01]  /*feb0*/  IMAD R6, R13, UR5, R6 ;  /* 0x000000050d067c24 */ /* 0x000fe2000f8e0206 */
[----:B------:R-:W-:Y:S01]  /*fec0*/  ULDC.64 UR4, c[0x0][0xb88] ;  /* 0x0002e20000047ab9 */ /* 0x000fe20000000a00 */
[----:B------:R-:W-:Y:S01]  /*fed0*/  IMAD R7, R14, R7, R9 ;  /* 0x000000070e077224 */ /* 0x000fe200078e0209 */
[----:B------:R-:W-:-:S04]  /*fee0*/  SHF.R.S32.HI R9, RZ, 0x1f, R3 ;  /* 0x0000001fff097819 */ /* 0x000fc80000011403 */
[----:B------:R-:W-:Y:S02]  /*fef0*/  SHF.R.S32.HI R3, RZ, 0x1f, R7 ;  /* 0x0000001fff037819 */ /* 0x000fe40000011407 */
[----:B------:R-:W-:-:S03]  /*ff00*/  IADD3.X R5, R9, R5, R6, P0, !PT ;  /* 0x0000000509057210 */ /* 0x000fc600007fe406 */
[----:B------:R-:W-:Y:S02]  /*ff10*/  IMAD R6, R3, UR4, RZ ;  /* 0x0000000403067c24 */ /* 0x000fe4000f8e02ff */
[----:B------:R-:W-:-:S04]  /*ff20*/  IMAD.WIDE.U32 R4, R7, UR4, R4 ;  /* 0x0000000407047c25 */ /* 0x000fc8000f8e0004 */
[----:B------:R-:W-:Y:S01]  /*ff30*/  IMAD R3, R7, UR5, R6 ;  /* 0x0000000507037c24 */ /* 0x000fe2000f8e0206 */
[----:B------:R-:W-:Y:S02]  /*ff40*/  ULDC.64 UR4, c[0x0][0xb50] ;  /* 0x0002d40000047ab9 */ /* 0x000fe40000000a00 */
[----:B------:R-:W-:Y:S01]  /*ff50*/  LEA R6, P0, R4, UR4, 0x2 ;  /* 0x0000000404067c11 */ /* 0x000fe2000f8010ff */
[----:B------:R-:W-:-:S05]  /*ff60*/  IMAD.IADD R3, R5, 0x1, R3 ;  /* 0x0000000105037824 */ /* 0x000fca00078e0203 */
[----:B------:R-:W-:Y:S02]  /*ff70*/  LEA.HI.X R7, R4, UR5, R3, 0x2, P0 ;  /* 0x0000000504077c11 */ /* 0x000fe400080f1403 */
[----:B------:R-:W-:-:S05]  /*ff80*/  MOV R3, 0xff800000 ;  /* 0xff80000000037802 */ /* 0x000fca0000000f00 */
[----:B------:R0:W-:Y:S02]  /*ff90*/  STG.E desc[UR40][R6.64], R3 ;  /* 0x0000000306007986 */ /* 0x0001e4000c101928 */
.L_x_782:
[----:B------:R-:W-:Y:S05]  /*ffa0*/  BSYNC B1 ;  /* 0x0000000000017941 */ /* 0x000fea0003800000 */
.L_x_781:
[--C-:B0-----:R-:W-:Y:S01]  /*ffb0*/  SHF.R.S32.HI R6, RZ, 0x1f, R28.reuse ;  /* 0x0000001fff067819 */ /* 0x101fe2000001141c */
[----:B------:R-:W-:Y:S01]  /*ffc0*/  ULDC.64 UR4, c[0x0][0xaa0] ;  /* 0x0002a80000047ab9 */ /* 0x000fe20000000a00 */
[----:B------:R-:W-:Y:S01]  /*ffd0*/  SHF.R.S32.HI R26, RZ, 0x1f, R28 ;  /* 0x0000001fff1a7819 */ /* 0x000fe2000001141c */
[----:B------:R-:W-:Y:S01]  /*ffe0*/  IMAD R3, R11, UR4, RZ ;  /* 0x000000040b037c24 */ /* 0x000fe2000f8e02ff */
[-C--:B------:R-:W-:Y:S01]  /*fff0*/  LEA.HI R6, R6, R28.reuse, RZ, 0x3 ;  /* 0x0000001c06067211 */ /* 0x080fe200078f18ff */
[----:B------:R-:W-:Y:S01]  /*10000*/  IMAD.WIDE.U32 R4, R0, UR4, RZ ;  /* 0x0000000400047c25 */ /* 0x000fe2000f8e00ff */
[----:B------:R-:W-:Y:S02]  /*10010*/  LEA.HI R26, R26, R28, RZ, 0x3 ;  /* 0x0000001c1a1a7211 */ /* 0x000fe400078f18ff */
[----:B------:R-:W-:Y:S01]  /*10020*/  LOP3.LUT R6, R6, 0xfffffff8, RZ, 0xc0, !PT ;  /* 0xfffffff806067812 */ /* 0x000fe200078ec0ff */
[----:B------:R-:W-:Y:S01]  /*10030*/  IMAD R3, R0, UR5, R3 ;  /* 0x0000000500037c24 */ /* 0x000fe2000f8e0203 */
[----:B------:R-:W-:Y:S01]  /*10040*/  SHF.R.S32.HI R26, RZ, 0x3, R26 ;  /* 0x00000003ff1a7819 */ /* 0x000fe2000001141a */
[----:B------:R-:W-:-:S02]  /*10050*/  ULDC.64 UR4, c[0x0][0xae8] ;  /* 0x0002ba0000047ab9 */ /* 0x000fc40000000a00 */
[----:B------:R-:W-:Y:S02]  /*10060*/  IMAD.IADD R6, R28, 0x1, -R6 ;  /* 0x000000011c067824 */ /* 0x000fe400078e0a06 */
[----:B------:R-:W-:Y:S02]  /*10070*/  IMAD.IADD R5, R5, 0x1, R3 ;  /* 0x0000000105057824 */ /* 0x000fe400078e0203 */
[----:B------:R-:W-:Y:S02]  /*10080*/  IMAD R0, R6, 0x20, R26 ;  /* 0x0000002006007824 */ /* 0x000fe400078e021a */
[----:B------:R-:W-:Y:S02]  /*10090*/  IMAD R6, R10, UR4, RZ ;  /* 0x000000040a067c24 */ /* 0x000fe4000f8e02ff */
[----:B------:R-:W-:Y:S02]  /*100a0*/  IMAD R9, R24, 0x80, R0 ;  /* 0x0000008018097824 */ /* 0x000fe400078e0200 */
[----:B------:R-:W-:-:S02]  /*100b0*/  IMAD R7, R27, UR5, R6 ;  /* 0x000000051b077c24 */ /* 0x000fc4000f8e0206 */
[----:B------:R-:W-:Y:S01]  /*100c0*/  IMAD.WIDE.U32 R4, R27, UR4, R4 ;  /* 0x000000041b047c25 */ /* 0x000fe2000f8e0004 */
[----:B------:R-:W-:-:S03]  /*100d0*/  ULDC.64 UR4, c[0x0][0xaf0] ;  /* 0x0002bc0000047ab9 */ /* 0x000fc60000000a00 */
[----:B------:R-:W-:Y:S01]  /*100e0*/  @P2 IMAD.HI.U32 R0, R9, R20, RZ ;  /* 0x0000001409002227 */ /* 0x000fe200078e00ff */
[----:B------:R-:W-:-:S03]  /*100f0*/  IADD3 R5, R5, R7, RZ ;  /* 0x0000000705057210 */ /* 0x000fc60007ffe0ff */
[----:B------:R-:W-:Y:S01]  /*10100*/  IMAD.MOV.U32 R3, RZ, RZ, R9 ;  /* 0x000000ffff037224 */ /* 0x000fe200078e0009 */
[----:B------:R-:W-:Y:S01]  /*10110*/  @P2 SHF.R.U32.HI R3, RZ, R25, R0 ;  /* 0x00000019ff032219 */ /* 0x000fe20000011600 */
[----:B------:R-:W-:Y:S02]  /*10120*/  IMAD R6, R12, UR4, RZ ;  /* 0x000000040c067c24 */ /* 0x000fe4000f8e02ff */
[----:B------:R-:W-:Y:S01]  /*10130*/  IMAD.WIDE.U32 R4, R13, UR4, R4 ;  /* 0x000000040d047c25 */ /* 0x000fe2000f8e0004 */
[----:B------:R-:W-:-:S03]  /*10140*/  SHF.R.S32.HI R0, RZ, 0x1f, R3 ;  /* 0x0000001fff007819 */ /* 0x000fc60000011403 */
[----:B------:R-:W-:Y:S01]  /*10150*/  IMAD R7, R13, UR5, R6 ;  /* 0x000000050d077c24 */ /* 0x000fe2000f8e0206 */
[----:B------:R-:W-:Y:S01]  /*10160*/  ULDC.64 UR4, c[0x0][0xae0] ;  /* 0x0002b80000047ab9 */ /* 0x000fe20000000a00 */
[----:B------:R-:W-:Y:S02]  /*10170*/  IMAD.MOV R6, RZ, RZ, -R3 ;  /* 0x000000ffff067224 */ /* 0x000fe400078e0a03 */
[----:B------:R-:W-:Y:S02]  /*10180*/  IMAD.IADD R5, R5, 0x1, R7 ;  /* 0x0000000105057824 */ /* 0x000fe400078e0207 */
[----:B------:R-:W-:Y:S02]  /*10190*/  IMAD R0, R0, UR4, RZ ;  /* 0x0000000400007c24 */ /* 0x000fe4000f8e02ff */
[----:B------:R-:W-:Y:S02]  /*101a0*/  IMAD R7, R21, R6, R9 ;  /* 0x0000000615077224 */ /* 0x000fe400078e0209 */
[----:B------:R-:W-:-:S02]  /*101b0*/  IMAD R9, R3, UR5, R0 ;  /* 0x0000000503097c24 */ /* 0x000fc4000f8e0200 */
[----:B------:R-:W-:Y:S01]  /*101c0*/  IMAD.WIDE.U32 R4, R3, UR4, R4 ;  /* 0x0000000403047c25 */ /* 0x000fe2000f8e0004 */
        /* <DEDUP_REMOVED lines=12> */
[----:B------:R0:W2:Y:S04]  /*10290*/  SHFL.IDX PT, R0, R4, RZ, 0x181f ;  /* 0x00181fff04007589 */ /* 0x0000a800000e0000 */
[----:B------:R0:W3:Y:S02]  /*102a0*/  SHFL.IDX PT, R14, R3, RZ, 0x181f ;  /* 0x00181fff030e7589 */ /* 0x0000e400000e0000 */
.L_x_961:
[----:B------:R-:W-:Y:S01]  /*102b0*/  IMAD R8, R8, R21, RZ ;  /* 0x0000001508087224 */ /* 0x000fe200078e02ff */
[----:B------:R-:W-:Y:S01]  /*102c0*/  BSSY B1, `(.L_x_784) ;  /* 0x000001f000017945 */ /* 0x000fe20003800000 */
[----:B------:R-:W-:-:S05]  /*102d0*/  IMAD R7, R24, 0x80, R26 ;  /* 0x0000008018077824 */ /* 0x000fca00078e021a */
[----:B------:R-:W-:-:S13]  /*102e0*/  ISETP.GE.AND P0, PT, R7, R8, PT ;  /* 0x000000080700720c */ /* 0x000fda0003f06270 */
[----:B------:R-:W-:Y:S05]  /*102f0*/  @P0 BRA `(.L_x_785) ;  /* 0x00000000006c0947 */ /* 0x000fea0003800000 */
[----:B------:R-:W-:Y:S01]  /*10300*/  ULDC UR4, c[0x0][0xac8] ;  /* 0x0002b20000047ab9 */ /* 0x000fe20000000800 */
[C---:B------:R-:W-:Y:S01]  /*10310*/  IADD3 R15, R213.reuse, 0x40, RZ ;  /* 0x00000040d50f7810 */ /* 0x040fe20007ffe0ff */
[C---:B------:R-:W-:Y:S01]  /*10320*/  VIADD R9, R213.reuse, 0x80 ;  /* 0x00000080d5097836 */ /* 0x040fe20000000000 */
[C---:B------:R-:W-:Y:S01]  /*10330*/  ISETP.GE.AND P3, PT, R213.reuse, UR4, PT ;  /* 0x00000004d5007c0c */ /* 0x040fe2000bf66270 */
[----:B------:R-:W-:Y:S01]  /*10340*/  VIADD R5, R213, 0xc0 ;  /* 0x000000c0d5057836 */ /* 0x000fe20000000000 */
[----:B------:R-:W-:Y:S01]  /*10350*/  ISETP.GE.AND P2, PT, R15, UR4, PT ;  /* 0x000000040f007c0c */ /* 0x000fe2000bf46270 */
[----:B------:R-:W-:Y:S01]  /*10360*/  VIADD R25, R213, 0x40 ;  /* 0x00000040d5197836 */ /* 0x000fe20000000000 */
[----:B------:R-:W-:Y:S01]  /*10370*/  ISETP.GE.AND P1, PT, R9, UR4, PT ;  /* 0x0000000409007c0c */ /* 0x000fe2000bf26270 */
[----:B------:R-:W-:Y:S01]  /*10380*/  VIADD R24, R213, 0x80 ;  /* 0x00000080d5187836 */ /* 0x000fe20000000000 */
[----:B------:R-:W-:Y:S02]  /*10390*/  ISETP.GE.AND P0, PT, R5, UR4, PT ;  /* 0x0000000405007c0c */ /* 0x000fe4000bf06270 */
[----:B------:R-:W-:-:S02]  /*103a0*/  SHF.R.S32.HI R6, RZ, 0x1f, R213 ;  /* 0x0000001fff067819 */ /* 0x000fc400000114d5 */
[----:B------:R-:W-:Y:S02]  /*103b0*/  SHF.R.S32.HI R25, RZ, 0x1f, R25 ;  /* 0x0000001fff197819 */ /* 0x000fe40000011419 */
[----:B------:R-:W-:Y:S02]  /*103c0*/  SHF.R.S32.HI R24, RZ, 0x1f, R24 ;  /* 0x0000001fff187819 */ /* 0x000fe40000011418 */
[-C--:B---3--:R-:W-:Y:S02]  /*103d0*/  @!P3 LEA R10, P5, R213, R14.reuse, 0x1 ;  /* 0x0000000ed50ab211 */ /* 0x088fe400078a08ff */
[----:B------:R-:W-:Y:S02]  /*103e0*/  @!P2 LEA R12, P4, R15, R14, 0x1 ;  /* 0x0000000e0f0ca211 */ /* 0x000fe400078808ff */
[C---:B--2---:R-:W-:Y:S01]  /*103f0*/  @!P3 LEA.HI.X R11, R213.reuse, R0, R6, 0x1, P5 ;  /* 0x00000000d50bb211 */ /* 0x044fe200028f0c06 */
[----:B------:R-:W-:Y:S01]  /*10400*/  VIADD R6, R213, 0xc0 ;  /* 0x000000c0d5067836 */ /* 0x000fe20000000000 */
[----:B------:R-:W-:-:S02]  /*10410*/  @!P1 LEA R20, P5, R9, R14, 0x1 ;  /* 0x0000000e09149211 */ /* 0x000fc400078a08ff */
[----:B------:R-:W-:Y:S01]  /*10420*/  @!P2 LEA.HI.X R13, R15, R0, R25, 0x1, P4 ;  /* 0x000000000f0da211 */ /* 0x000fe200020f0c19 */
[----:B------:R4:W-:Y:S01]  /*10430*/  @!P3 ST.E.128 desc[UR40][R10.64], RZ ;  /* 0x000000ff0a00b985 */ /* 0x0009e2000c101d28 */
[----:B------:R-:W-:Y:S02]  /*10440*/  SHF.R.S32.HI R6, RZ, 0x1f, R6 ;  /* 0x0000001fff067819 */ /* 0x000fe40000011406 */
[----:B------:R-:W-:Y:S01]  /*10450*/  @!P0 LEA R14, P4, R5, R14, 0x1 ;  /* 0x0000000e050e8211 */ /* 0x000fe200078808ff */
[----:B------:R4:W-:Y:S01]  /*10460*/  @!P2 ST.E.128 desc[UR40][R12.64], RZ ;  /* 0x000000ff0c00a985 */ /* 0x0009e2000c101d28 */
[-C--:B------:R-:W-:Y:S02]  /*10470*/  @!P1 LEA.HI.X R21, R9, R0.reuse, R24, 0x1, P5 ;  /* 0x0000000009159211 */ /* 0x080fe400028f0c18 */
[----:B------:R-:W-:-:S03]  /*10480*/  @!P0 LEA.HI.X R15, R5, R0, R6, 0x1, P4 ;  /* 0x00000000050f8211 */ /* 0x000fc600020f0c06 */
[----:B------:R4:W-:Y:S04]  /*10490*/  @!P1 ST.E.128 desc[UR40][R20.64], RZ ;  /* 0x000000ff14009985 */ /* 0x0009e8000c101d28 */
[----:B------:R4:W-:Y:S02]  /*104a0*/  @!P0 ST.E.128 desc[UR40][R14.64], RZ ;  /* 0x000000ff0e008985 */ /* 0x0009e4000c101d28 */
.L_x_785:
[----:B------:R-:W-:Y:S05]  /*104b0*/  BSYNC B1 ;  /* 0x0000000000017941 */ /* 0x000fea0003800000 */
.L_x_784:
[----:B------:R-:W-:-:S03]  /*104c0*/  UMOV UR4, 0xffffffff ;  /* 0xffffffff00047882 */ /* 0x000fc60000000000 */
[----:B------:R-:W-:Y:S05]  /*104d0*/  BRA.DIV UR4, `(.L_x_786) ;  /* 0x0000007e04507947 */ /* 0x000fea000b800000 */
[----:B--2---:R2:W0:Y:S04]  /*104e0*/  SHFL.IDX PT, R0, R4, 0x1, 0x181f ;  /* 0x00381f0004007f89 */ /* 0x00442800000e0000 */
[----:B---34-:R2:W3:Y:S02]  /*104f0*/  SHFL.IDX PT, R14, R3, 0x1, 0x181f ;  /* 0x00381f00030e7f89 */ /* 0x0184e400000e0000 */
.L_x_965:
[----:B------:R-:W-:Y:S01]  /*10500*/  IADD3 R5, R7, 0x20, RZ ;  /* 0x0000002007057810 */ /* 0x000fe20007ffe0ff */
[----:B------:R-:W-:Y:S03]  /*10510*/  BSSY B1, `(.L_x_787) ;  /* 0x000001e000017945 */ /* 0x000fe60003800000 */
[----:B------:R-:W-:-:S13]  /*10520*/  ISETP.GE.AND P0, PT, R5, R8, PT ;  /* 0x000000080500720c */ /* 0x000fda0003f06270 */
[----:B------:R-:W-:Y:S05]  /*10530*/  @P0 BRA `(.L_x_788) ;  /* 0x00000000006c0947 */ /* 0x000fea0003800000 */
[----:B------:R-:W-:Y:S01]  /*10540*/  ULDC UR4, c[0x0][0xac8] ;  /* 0x0002b20000047ab9 */ /* 0x000fe20000000800 */
[C---:B------:R-:W-:Y:S01]  /*10550*/  VIADD R15, R213.reuse, 0x40 ;  /* 0x00000040d50f7836 */ /* 0x040fe20000000000 */
[C---:B------:R-:W-:Y:S01]  /*10560*/  ISETP.GE.AND P3, PT, R213.reuse, UR4, PT ;  /* 0x00000004d5007c0c */ /* 0x040fe2000bf66270 */
[C---:B------:R-:W-:Y:S01]  /*10570*/  VIADD R24, R213.reuse, 0x80 ;  /* 0x00000080d5187836 */ /* 0x040fe20000000000 */
[----:B------:R-:W-:Y:S01]  /*10580*/  SHF.R.S32.HI R9, RZ, 0x1f, R213 ;  /* 0x0000001fff097819 */ /* 0x000fe200000114d5 */
[----:B------:R-:W-:Y:S01]  /*10590*/  VIADD R6, R213, 0xc0 ;  /* 0x000000c0d5067836 */ /* 0x000fe20000000000 */
[----:B------:R-:W-:Y:S01]  /*105a0*/  ISETP.GE.AND P2, PT, R15, UR4, PT ;  /* 0x000000040f007c0c */ /* 0x000fe2000bf46270 */
[----:B------:R-:W-:Y:S01]  /*105b0*/  VIADD R26, R213, 0x40 ;  /* 0x00000040d51a7836 */ /* 0x000fe20000000000 */
[----:B------:R-:W-:Y:S02]  /*105c0*/  ISETP.GE.AND P1, PT, R24, UR4, PT ;  /* 0x0000000418007c0c */ /* 0x000fe4000bf26270 */
[----:B------:R-:W-:-:S02]  /*105d0*/  ISETP.GE.AND P0, PT, R6, UR4, PT ;  /* 0x0000000406007c0c */ /* 0x000fc4000bf06270 */
[----:B------:R-:W-:Y:S02]  /*105e0*/  SHF.R.S32.HI R26, RZ, 0x1f, R26 ;  /* 0x0000001fff1a7819 */ /* 0x000fe4000001141a */
[C---:B------:R-:W-:Y:S02]  /*105f0*/  IADD3 R25, R213.reuse, 0x80, RZ ;  /* 0x00000080d5197810 */ /* 0x040fe40007ffe0ff */
[C---:B---3--:R-:W-:Y:S02]  /*10600*/  @!P3 LEA R10, P5, R213.reuse, R14, 0x1 ;  /* 0x0000000ed50ab211 */ /* 0x048fe400078a08ff */
[----:B------:R-:W-:Y:S02]  /*10610*/  SHF.R.S32.HI R25, RZ, 0x1f, R25 ;  /* 0x0000001fff197819 */ /* 0x000fe40000011419 */
[C---:B0-----:R-:W-:Y:S01]  /*10620*/  @!P3 LEA.HI.X R11, R213.reuse, R0, R9, 0x1, P5 ;  /* 0x00000000d50bb211 */ /* 0x041fe200028f0c09 */
[----:B------:R-:W-:Y:S01]  /*10630*/  VIADD R9, R213, 0xc0 ;  /* 0x000000c0d5097836 */ /* 0x000fe20000000000 */
[----:B------:R-:W-:-:S02]  /*10640*/  @!P2 LEA R12, P4, R15, R14, 0x1 ;  /* 0x0000000e0f0ca211 */ /* 0x000fc400078808ff */
[----:B------:R-:W-:Y:S01]  /*10650*/  @!P1 LEA R20, P5, R24, R14, 0x1 ;  /* 0x0000000e18149211 */ /* 0x000fe200078a08ff */
[----:B------:R4:W-:Y:S01]  /*10660*/  @!P3 ST.E.128 desc[UR40][R10.64], RZ ;  /* 0x000000ff0a00b985 */ /* 0x0009e2000c101d28 */
[----:B------:R-:W-:Y:S02]  /*10670*/  @!P2 LEA.HI.X R13, R15, R0, R26, 0x1, P4 ;  /* 0x000000000f0da211 */ /* 0x000fe400020f0c1a */
[----:B------:R-:W-:Y:S02]  /*10680*/  SHF.R.S32.HI R9, RZ, 0x1f, R9 ;  /* 0x0000001fff097819 */ /* 0x000fe40000011409 */
[----:B------:R-:W-:Y:S01]  /*10690*/  @!P0 LEA R14, P4, R6, R14, 0x1 ;  /* 0x0000000e060e8211 */ /* 0x000fe200078808ff */
[----:B------:R4:W-:Y:S01]  /*106a0*/  @!P2 ST.E.128 desc[UR40][R12.64], RZ ;  /* 0x000000ff0c00a985 */ /* 0x0009e2000c101d28 */
[-C--:B------:R-:W-:Y:S02]  /*106b0*/  @!P1 LEA.HI.X R21, R24, R0.reuse, R25, 0x1, P5 ;  /* 0x0000000018159211 */ /* 0x080fe400028f0c19 */
[----:B------:R-:W-:-:S03]  /*106c0*/  @!P0 LEA.HI.X R15, R6, R0, R9, 0x1, P4 ;  /* 0x00000000060f8211 */ /* 0x000fc600020f0c09 */
[----:B------:R4:W-:Y:S04]  /*106d0*/  @!P1 ST.E.128 desc[UR40][R20.64], RZ ;  /* 0x000000ff14009985 */ /* 0x0009e8000c101d28 */
[----:B------:R4:W-:Y:S02]  /*106e0*/  @!P0 ST.E.128 desc[UR40][R14.64], RZ ;  /* 0x000000ff0e008985 */ /* 0x0009e4000c101d28 */
.L_x_788:
[----:B------:R-:W-:Y:S05]  /*106f0*/  BSYNC B1 ;  /* 0x0000000000017941 */ /* 0x000fea0003800000 */
.L_x_787:
[----:B------:R-:W-:-:S03]  /*10700*/  UMOV UR4, 0xffffffff ;  /* 0xffffffff00047882 */ /* 0x000fc60000000000 */
[----:B------:R-:W-:Y:S05]  /*10710*/  BRA.DIV UR4, `(.L_x_789) ;  /* 0x0000007e04087947 */ /* 0x000fea000b800000 */
[----:B0-----:R0:W0:Y:S04]  /*10720*/  SHFL.IDX PT, R0, R4, 0x2, 0x181f ;  /* 0x00581f0004007f89 */ /* 0x00102800000e0000 */
[----:B---34-:R3:W4:Y:S02]  /*10730*/  SHFL.IDX PT, R14, R3, 0x2, 0x181f ;  /* 0x00581f00030e7f89 */ /* 0x01872400000e0000 */
.L_x_969:
[----:B------:R-:W-:Y:S01]  /*10740*/  VIADD R5, R7, 0x40 ;  /* 0x0000004007057836 */ /* 0x000fe20000000000 */
[----:B------:R-:W-:Y:S04]  /*10750*/  BSSY B1, `(.L_x_790) ;  /* 0x000001e000017945 */ /* 0x000fe80003800000 */
        /* <DEDUP_REMOVED lines=12> */
[C---:B------:R-:W-:Y:S02]  /*10820*/  IADD3 R26, R213.reuse, 0x40, RZ ;  /* 0x00000040d51a7810 */ /* 0x040fe40007ffe0ff */
[----:B------:R-:W-:Y:S02]  /*10830*/  SHF.R.S32.HI R25, RZ, 0x1f, R25 ;  /* 0x0000001fff197819 */ /* 0x000fe40000011419 */
[C---:B----4-:R-:W-:Y:S02]  /*10840*/  @!P3 LEA R10, P5, R213.reuse, R14, 0x1 ;  /* 0x0000000ed50ab211 */ /* 0x050fe400078a08ff */
        /* <DEDUP_REMOVED lines=14> */
.L_x_791:
[----:B------:R-:W-:Y:S05]  /*10930*/  BSYNC B1 ;  /* 0x0000000000017941 */ /* 0x000fea0003800000 */
.L_x_790:
[----:B------:R-:W-:-:S03]  /*10940*/  UMOV UR4, 0xffffffff ;  /* 0xffffffff00047882 */ /* 0x000fc60000000000 */
[----:B------:R-:W-:Y:S05]  /*10950*/  BRA.DIV UR4, `(.L_x_792) ;  /* 0x0000007a04c07947 */ /* 0x000fea000b800000 */
[----:B0-----:R0:W0:Y:S04]  /*10960*/  SHFL.IDX PT, R0, R4, 0x3, 0x181f ;  /* 0x00781f0004007f89 */ /* 0x00102800000e0000 */
[----:B----4-:R4:W0:Y:S02]  /*10970*/  SHFL.IDX PT, R14, R3, 0x3, 0x181f ;  /* 0x00781f00030e7f89 */ /* 0x01082400000e0000 */
.L_x_973:
[----:B--234-:R-:W-:-:S05]  /*10980*/  VIADD R3, R7, 0x60 ;  /* 0x0000006007037836 */ /* 0x01cfca0000000000 */
[----:B------:R-:W-:-:S13]  /*10990*/  ISETP.GE.AND P0, PT, R3, R8, PT ;  /* 0x000000080300720c */ /* 0x000fda0003f06270 */
[----:B------:R-:W-:Y:S05]  /*109a0*/  @P0 BRA `(.L_x_779) ;  /* 0x00000000006c0947 */ /* 0x000fea0003800000 */
[C---:B------:R-:W-:Y:S01]  /*109b0*/  VIADD R15, R213.reuse, 0x40 ;  /* 0x00000040d50f7836 */ /* 0x040fe20000000000 */
[----:B------:R-:W-:Y:S01]  /*109c0*/  ULDC UR4, c[0x0][0xac8] ;  /* 0x0002b20000047ab9 */ /* 0x000fe20000000800 */
[C---:B------:R-:W-:Y:S01]  /*109d0*/  VIADD R12, R213.reuse, 0x80 ;  /* 0x00000080d50c7836 */ /* 0x040fe20000000000 */
[C---:B------:R-:W-:Y:S01]  /*109e0*/  ISETP.GE.AND P3, PT, R213.reuse, UR4, PT ;  /* 0x00000004d5007c0c */ /* 0x040fe2000bf66270 */
[----:B------:R-:W-:Y:S01]  /*109f0*/  VIADD R10, R213, 0xc0 ;  /* 0x000000c0d50a7836 */ /* 0x000fe20000000000 */
[----:B------:R-:W-:Y:S01]  /*10a00*/  ISETP.GE.AND P2, PT, R15, UR4, PT ;  /* 0x000000040f007c0c */ /* 0x000fe2000bf46270 */
[C---:B------:R-:W-:Y:S01]  /*10a10*/  VIADD R20, R213.reuse, 0x40 ;  /* 0x00000040d5147836 */ /* 0x040fe20000000000 */
[----:B------:R-:W-:Y:S01]  /*10a20*/  ISETP.GE.AND P1, PT, R12, UR4, PT ;  /* 0x000000040c007c0c */ /* 0x000fe2000bf26270 */
[----:B------:R-:W-:Y:S01]  /*10a30*/  VIADD R13, R213, 0x80 ;  /* 0x00000080d50d7836 */ /* 0x000fe20000000000 */
[----:B------:R-:W-:Y:S02]  /*10a40*/  ISETP.GE.AND P0, PT, R10, UR4, PT ;  /* 0x000000040a007c0c */ /* 0x000fe4000bf06270 */
[----:B------:R-:W-:-:S02]  /*10a50*/  SHF.R.S32.HI R9, RZ, 0x1f, R213 ;  /* 0x0000001fff097819 */ /* 0x000fc400000114d5 */
[----:B------:R-:W-:Y:S02]  /*10a60*/  SHF.R.S32.HI R20, RZ, 0x1f, R20 ;  /* 0x0000001fff147819 */ /* 0x000fe40000011414 */
[C---:B------:R-:W-:Y:S02]  /*10a70*/  IADD3 R11, R213.reuse, 0xc0, RZ ;  /* 0x000000c0d50b7810 */ /* 0x040fe40007ffe0ff */
[-C--:B0-----:R-:W-:Y:S02]  /*10a80*/  @!P3 LEA R4, P5, R213, R14.reuse, 0x1 ;  /* 0x0000000ed504b211 */ /* 0x081fe400078a08ff */
[----:B------:R-:W-:Y:S02]  /*10a90*/  @!P2 LEA R6, P4, R15, R14, 0x1 ;  /* 0x0000000e0f06a211 */ /* 0x000fe400078808ff */
[----:B------:R-:W-:Y:S02]  /*10aa0*/  @!P3 LEA.HI.X R5, R213, R0, R9, 0x1, P5 ;  /* 0x00000000d505b211 */ /* 0x000fe400028f0c09 */
[----:B------:R-:W-:-:S02]  /*10ab0*/  @!P1 LEA R8, P5, R12, R14, 0x1 ;  /* 0x0000000e0c089211 */ /* 0x000fc400078a08ff */
[----:B------:R-:W-:Y:S01]  /*10ac0*/  SHF.R.S32.HI R13, RZ, 0x1f, R13 ;  /* 0x0000001fff0d7819 */ /* 0x000fe2000001140d */
        /* <DEDUP_REMOVED lines=9> */
.L_x_779:
[----:B------:R-:W-:Y:S05]  /*10b60*/  BSYNC B0 ;  /* 0x0000000000007941 */ /* 0x000fea0003800000 */
.L_x_770:
[----:B------:R-:W-:Y:S02]  /*10b70*/  ULDC UR4, c[0x0][0xc3c] ;  /* 0x00030f0000047ab9 */ /* 0x000fe40000000800 */
[----:B------:R-:W-:-:S13]  /*10b80*/  ISETP.GE.AND P0, PT, R75, UR4, PT ;  /* 0x000000044b007c0c */ /* 0x000fda000bf06270 */
[----:B------:R-:W-:Y:S05]  /*10b90*/  @!P0 BRA `(.L_x_793) ;  /* 0xffffff04005c8947 */ /* 0x000fea000383ffff */
[----:B------:R-:W-:Y:S05]  /*10ba0*/  BRA `(.L_x_650) ;  /* 0x0000006400bc7947 */ /* 0x000fea0003800000 */
.L_x_648:
[----:B------:R-:W-:-:S08]  /*10bb0*/  NOP ;  /* 0x0000000000007918 */ /* 0x000fd00000000000 */
[----:B--2---:R-:W0:-:S00]  /*10bc0*/  USETMAXREG.DEALLOC.CTAPOOL 0x28 ;  /* 0x00000028000079c8 */ /* 0x004e0000080e0500 */
[----:B0-----:R-:W-:Y:S01]  /*10bd0*/  LOP3.LUT R2, R2, 0x3, RZ, 0xc0, !PT ;  /* 0x0000000302027812 */ /* 0x001fe200078ec0ff */
[----:B------:R-:W-:Y:S01]  /*10be0*/  IMAD.MOV.U32 R4, RZ, RZ, RZ ;  /* 0x000000ffff047224 */ /* 0x000fe200078e00ff */
[----:B------:R-:W-:-:S04]  /*10bf0*/  LOP3.LUT R23, R23, 0xffffff7f, RZ, 0xc0, !PT ;  /* 0xffffff7f17177812 */ /* 0x000fc800078ec0ff */
[----:B------:R-:W0:Y:S02]  /*10c00*/  SHFL.IDX PT, R2, R2, RZ, 0x1f ;  /* 0x00001fff02027589 */ /* 0x000e2400000e0000 */
[----:B0-----:R-:W-:-:S13]  /*10c10*/  ISETP.NE.AND P0, PT, R2, RZ, PT ;  /* 0x000000ff0200720c */ /* 0x001fda0003f05270 */
[----:B------:R-:W-:Y:S01]  /*10c20*/  @P0 LOP3.LUT R23, R23, 0x80, RZ, 0xfc, !PT ;  /* 0x0000008017170812 */ /* 0x000fe200078efcff */
[----:B------:R-:W-:Y:S06]  /*10c30*/  @!P0 BRA `(.L_x_794) ;  /* 0x00000000001c8947 */ /* 0x000fec0003800000 */
[----:B------:R-:W0:Y:S08]  /*10c40*/  S2UR UR5, SR_CgaCtaId ;  /* 0x00000000000579c3 */ /* 0x000e300000008800 */
[----:B------:R-:W-:Y:S06]  /*10c50*/  BAR.SYNC.DEFER_BLOCKING 0x5, 0x180 ;  /* 0x0146000000007b1d */ /* 0x000fec0000010000 */
[----:B------:R-:W-:-:S02]  /*10c60*/  UMOV UR4, 0x400 ;  /* 0x0000040000047882 */ /* 0x000fc40000000000 */
[----:B0-----:R-:W-:-:S09]  /*10c70*/  ULEA UR4, UR5, UR4, 0x18 ;  /* 0x0000000405047291 */ /* 0x001fd2000f8ec03f */
[----:B------:R-:W0:Y:S01]  /*10c80*/  LDS.128 R16, [UR4+0x228d0] ;  /* 0x0228d004ff107984 */ /* 0x000e220008000c00 */
[----:B------:R-:W-:Y:S06]  /*10c90*/  BAR.ARV 0x4, 0x180 ;  /* 0x0106000000007b1d */ /* 0x000fec0000002000 */
[----:B------:R-:W-:Y:S05]  /*10ca0*/  BRA `(.L_x_795) ;  /* 0x0000000400fc7947 */ /* 0x000fea0003800000 */
.L_x_794:
[----:B------:R-:W-:Y:S01]  /*10cb0*/  LOP3.LUT R5, R0, 0x1f, RZ, 0xc0, !PT ;  /* 0x0000001f00057812 */ /* 0x000fe200078ec0ff */
[----:B------:R-:W-:Y:S01]  /*10cc0*/  ULDC UR4, c[0x0][0xc3c] ;  /* 0x00030f0000047ab9 */ /* 0x000fe20000000800 */
[----:B------:R-:W0:Y:S01]  /*10cd0*/  S2UR UR6, SR_CTAID.X ;  /* 0x00000000000679c3 */ /* 0x000e220000002500 */
[----:B------:R-:W-:Y:S01]  /*10ce0*/  ULDC UR5, c[0x0][0xc38] ;  /* 0x00030e0000057ab9 */ /* 0x000fe20000000800 */
[----:B------:R-:W-:-:S04]  /*10cf0*/  ISETP.NE.AND P0, PT, R5, 0x1f, PT ;  /* 0x0000001f0500780c */ /* 0x000fc80003f05270 */
[----:B------:R-:W-:-:S13]  /*10d00*/  ISETP.GE.OR P1, PT, R5, UR4, !P0 ;  /* 0x0000000405007c0c */ /* 0x000fda000c726670 */
[----:B------:R-:W1:Y:S02]  /*10d10*/  @!P1 LDC.64 R2, c[0x0][0xc80] ;  /* 0x00032000ff029b82 */ /* 0x000e640000000a00 */
[----:B-1----:R-:W-:-:S05]  /*10d20*/  @!P1 IMAD.WIDE.U32 R2, R5, 0x4, R2 ;  /* 0x0000000405029825 */ /* 0x002fca00078e0002 */
        /* <DEDUP_REMOVED lines=8> */
[----:B--2---:R-:W1:Y:S02]  /*10db0*/  SHFL.UP PT, R6, R4, 0x1, RZ ;  /* 0x0420000004067989 */ /* 0x004e6400000e00ff */
[----:B-1----:R-:W-:-:S05]  /*10dc0*/  SEL R7, R6, RZ, P1 ;  /* 0x000000ff06077207 */ /* 0x002fca0000800000 */
[----:B------:R-:W-:-:S05]  /*10dd0*/  IMAD.IADD R7, R4, 0x1, R7 ;  /* 0x0000000104077824 */ /* 0x000fca00078e0207 */
[----:B------:R-:W1:Y:S02]  /*10de0*/  SHFL.UP PT, R6, R7, 0x2, RZ ;  /* 0x0440000007067989 */ /* 0x000e6400000e00ff */
[----:B-1----:R-:W-:-:S05]  /*10df0*/  SEL R6, R6, RZ, P2 ;  /* 0x000000ff06067207 */ /* 0x002fca0001000000 */
[----:B------:R-:W-:-:S05]  /*10e00*/  IMAD.IADD R6, R7, 0x1, R6 ;  /* 0x0000000107067824 */ /* 0x000fca00078e0206 */
[----:B------:R-:W1:Y:S02]  /*10e10*/  SHFL.UP PT, R8, R6, 0x4, RZ ;  /* 0x0480000006087989 */ /* 0x000e6400000e00ff */
[----:B-1----:R-:W-:-:S04]  /*10e20*/  SEL R3, R8, RZ, P3 ;  /* 0x000000ff08037207 */ /* 0x002fc80001800000 */
[----:B------:R-:W-:-:S05]  /*10e30*/  IADD3 R3, R6, R3, RZ ;  /* 0x0000000306037210 */ /* 0x000fca0007ffe0ff */
[----:B------:R-:W1:Y:S02]  /*10e40*/  SHFL.UP PT, R2, R3, 0x8, RZ ;  /* 0x0500000003027989 */ /* 0x000e6400000e00ff */
[----:B-1----:R-:W-:-:S05]  /*10e50*/  SEL R2, R2, RZ, P4 ;  /* 0x000000ff02027207 */ /* 0x002fca0002000000 */
[----:B------:R-:W-:-:S05]  /*10e60*/  IMAD.IADD R2, R3, 0x1, R2 ;  /* 0x0000000103027824 */ /* 0x000fca00078e0202 */
[----:B------:R-:W1:Y:S02]  /*10e70*/  SHFL.UP PT, R7, R2, 0x10, RZ ;  /* 0x0600000002077989 */ /* 0x000e6400000e00ff */
[----:B-1----:R-:W-:-:S05]  /*10e80*/  SEL R7, R7, RZ, P5 ;  /* 0x000000ff07077207 */ /* 0x002fca0002800000 */
[----:B------:R-:W-:-:S05]  /*10e90*/  IMAD.IADD R7, R2, 0x1, R7 ;  /* 0x0000000102077824 */ /* 0x000fca00078e0207 */
[----:B------:R-:W1:Y:S02]  /*10ea0*/  SHFL.IDX PT, R6, R7, 0x1f, 0x1f ;  /* 0x03e01f0007067f89 */ /* 0x000e6400000e0000 */
[----:B-1----:R-:W-:-:S04]  /*10eb0*/  IMAD R6, R6, UR5, RZ ;  /* 0x0000000506067c24 */ /* 0x002fc8000f8e02ff */
[----:B------:R-:W-:Y:S01]  /*10ec0*/  IMAD.MOV.U32 R3, RZ, RZ, R6 ;  /* 0x000000ffff037224 */ /* 0x000fe200078e0006 */
[----:B0-----:R-:W-:-:S13]  /*10ed0*/  ISETP.GT.AND P6, PT, R6, UR6, PT ;  /* 0x0000000606007c0c */ /* 0x001fda000bfc4270 */
[----:B------:R-:W-:Y:S05]  /*10ee0*/  @P6 BRA `(.L_x_796) ;  /* 0x00000000009c6947 */ /* 0x000fea0003800000 */
[----:B------:R-:W0:Y:S01]  /*10ef0*/  LDC R10, c[0x0][0xc3c] ;  /* 0x00030f00ff0a7b82 */ /* 0x000e220000000800 */
[----:B------:R-:W-:Y:S01]  /*10f00*/  IMAD.MOV.U32 R6, RZ, RZ, R3 ;  /* 0x000000ffff067224 */ /* 0x000fe200078e0003 */
[----:B------:R-:W-:Y:S01]  /*10f10*/  UMOV UR4, URZ ;  /* 0x0000003f00047c82 */ /* 0x000fe20008000000 */
[----:B------:R-:W-:Y:S01]  /*10f20*/  ULDC UR7, c[0x0][0xc3c] ;  /* 0x00030f0000077ab9 */ /* 0x000fe20000000800 */
[----:B------:R-:W-:-:S05]  /*10f30*/  ULDC UR5, c[0x0][0xc38] ;  /* 0x00030e0000057ab9 */ /* 0x000fca0000000800 */
.L_x_800:
[----:B------:R-:W-:Y:S01]  /*10f40*/  UIADD3 UR4, UR4, 0x1f, URZ ;  /* 0x0000001f04047890 */ /* 0x000fe2000fffe03f */
[----:B------:R-:W-:-:S05]  /*10f50*/  MOV R19, UR7 ;  /* 0x0000000700137c02 */ /* 0x000fca0008000f00 */
[----:B0-----:R-:W-:-:S13]  /*10f60*/  ISETP.LE.AND P6, PT, R10, UR4, PT ;  /* 0x000000040a007c0c */ /* 0x001fda000bfc3270 */
[----:B------:R-:W-:Y:S05]  /*10f70*/  @P6 BRA `(.L_x_797) ;  /* 0x0000000400246947 */ /* 0x000fea0003800000 */
[----:B------:R-:W-:Y:S01]  /*10f80*/  VIADD R7, R5, UR4 ;  /* 0x0000000405077c36 */ /* 0x000fe20008000000 */
[----:B------:R-:W-:Y:S01]  /*10f90*/  BSSY B0, `(.L_x_798) ;  /* 0x0000007000007945 */ /* 0x000fe20003800000 */
[----:B------:R-:W-:-:S03]  /*10fa0*/  IMAD.MOV.U32 R4, RZ, RZ, RZ ;  /* 0x000000ffff047224 */ /* 0x000fc600078e00ff */
[----:B------:R-:W-:-:S13]  /*10fb0*/  ISETP.GE.OR P6, PT, R7, R10, !P0 ;  /* 0x0000000a0700720c */ /* 0x000fda00047c6670 */
[----:B------:R-:W-:Y:S05]  /*10fc0*/  @P6 BRA `(.L_x_799) ;  /* 0x00000000000c6947 */ /* 0x000fea0003800000 */
[----:B------:R-:W0:Y:S02]  /*10fd0*/  LDC.64 R2, c[0x0][0xc80] ;  /* 0x00032000ff027b82 */ /* 0x000e240000000a00 */
[----:B0-----:R-:W-:-:S05]  /*10fe0*/  IMAD.WIDE R2, R7, 0x4, R2 ;  /* 0x0000000407027825 */ /* 0x001fca00078e0202 */
[----:B------:R0:W5:Y:S02]  /*10ff0*/  LDG.E R4, desc[UR40][R2.64] ;  /* 0x0000002802047981 */ /* 0x000164000c1e1900 */
.L_x_799:
[----:B------:R-:W-:Y:S05]  /*11000*/  BSYNC B0 ;  /* 0x0000000000007941 */ /* 0x000fea0003800000 */
.L_x_798:
        /* <DEDUP_REMOVED lines=10> */
[----:B0-----:R-:W-:-:S04]  /*110b0*/  SEL R8, R8, RZ, P4 ;  /* 0x000000ff08087207 */ /* 0x001fc80002000000 */
[----:B------:R-:W-:-:S05]  /*110c0*/  IADD3 R8, R7, R8, RZ ;  /* 0x0000000807087210 */ /* 0x000fca0007ffe0ff */
        /* <DEDUP_REMOVED lines=9> */
.L_x_796:
        /* <DEDUP_REMOVED lines=15> */
.L_x_801:
[----:B---3--:R-:W-:Y:S01]  /*11250*/  IMAD R16, R16, UR5, R9 ;  /* 0x0000000510107c24 */ /* 0x008fe2000f8e0209 */
[----:B0-----:R-:W-:Y:S01]  /*11260*/  IABS R2, R4 ;  /* 0x0000000400027213 */ /* 0x001fe20000000000 */
[----:B-12---:R-:W-:Y:S02]  /*11270*/  IMAD.MOV R7, RZ, RZ, -R3 ;  /* 0x000000ffff077224 */ /* 0x006fe400078e0a03 */
[----:B------:R-:W-:Y:S01]  /*11280*/  VIADD R19, R19, UR4 ;  /* 0x0000000413137c36 */ /* 0x000fe20008000000 */
[----:B------:R-:W-:Y:S01]  /*11290*/  IADD3 R9, -R16, UR6, RZ ;  /* 0x0000000610097c10 */ /* 0x000fe2000fffe1ff */
[----:B------:R-:W-:Y:S02]  /*112a0*/  IMAD.MOV R8, RZ, RZ, -R2 ;  /* 0x000000ffff087224 */ /* 0x000fe400078e0a02 */
[----:B------:R-:W-:Y:S01]  /*112b0*/  IMAD R7, R7, R10, RZ ;  /* 0x0000000a07077224 */ /* 0x000fe200078e02ff */
        /* <DEDUP_REMOVED lines=8> */
[-C--:B------:R-:W-:Y:S01]  /*11340*/  @!P1 IADD3 R3, R3, -R10.reuse, RZ ;  /* 0x8000000a03039210 */ /* 0x080fe20007ffe0ff */
        /* <DEDUP_REMOVED lines=8> */
[----:B------:R-:W-:Y:S01]  /*113d0*/  MOV R18, R2 ;  /* 0x0000000200127202 */ /* 0x000fe20000000f00 */
[----:B------:R-:W-:-:S04]  /*113e0*/  IMAD.MOV R17, RZ, RZ, -R2 ;  /* 0x000000ffff117224 */ /* 0x000fc800078e0a02 */
[----:B------:R-:W-:Y:S01]  /*113f0*/  IMAD R17, R4, R17, R9 ;  /* 0x0000001104117224 */ /* 0x000fe200078e0209 */
[----:B------:R-:W-:Y:S06]  /*11400*/  BRA `(.L_x_802) ;  /* 0x00000000000c7947 */ /* 0x000fec0003800000 */
.L_x_797:
[----:B------:R-:W-:Y:S02]  /*11410*/  IMAD.MOV.U32 R17, RZ, RZ, RZ ;  /* 0x000000ffff117224 */ /* 0x000fe400078e00ff */
[----:B------:R-:W-:Y:S02]  /*11420*/  IMAD.U32 R16, RZ, RZ, UR6 ;  /* 0x00000006ff107e24 */ /* 0x000fe4000f8e00ff */
[----:B------:R-:W-:-:S07]  /*11430*/  IMAD.MOV.U32 R18, RZ, RZ, RZ ;  /* 0x000000ffff127224 */ /* 0x000fce00078e00ff */
.L_x_802:
[----:B------:R-:W-:-:S13]  /*11440*/  ISETP.NE.AND P0, PT, R5, RZ, PT ;  /* 0x000000ff0500720c */ /* 0x000fda0003f05270 */
[----:B------:R-:W0:Y:S01]  /*11450*/  @!P0 S2R R3, SR_CgaCtaId ;  /* 0x0000000000038919 */ /* 0x000e220000008800 */
[----:B------:R-:W-:-:S04]  /*11460*/  @!P0 MOV R2, 0x400 ;  /* 0x0000040000028802 */ /* 0x000fc80000000f00 */
[----:B0-----:R-:W-:-:S05]  /*11470*/  @!P0 LEA R2, R3, R2, 0x18 ;  /* 0x0000000203028211 */ /* 0x001fca00078ec0ff */
[----:B------:R1:W-:Y:S01]  /*11480*/  @!P0 STS.128 [R2+0x228d0], R16 ;  /* 0x0228d01002008388 */ /* 0x0003e20000000c00 */
[----:B------:R-:W-:Y:S06]  /*11490*/  BAR.ARV 0x5, 0x180 ;  /* 0x0146000000007b1d */ /* 0x000fec0000002000 */
.L_x_795:
[----:B------:R2:W-:Y:S01]  /*114a0*/  STL [R1+0x28], RZ ;  /* 0x000028ff01007387 */ /* 0x0005e20000100800 */
[----:B------:R-:W-:Y:S01]  /*114b0*/  ULDC UR4, c[0x0][0xc3c] ;  /* 0x00030f0000047ab9 */ /* 0x000fe20000000800 */
[----:B------:R-:W-:Y:S01]  /*114c0*/  IMAD.MOV.U32 R26, RZ, RZ, 0x1 ;  /* 0x00000001ff1a7424 */ /* 0x000fe200078e00ff */
[----:B0-----:R-:W-:Y:S01]  /*114d0*/  ISETP.GE.AND P0, PT, R19, UR4, PT ;  /* 0x0000000413007c0c */ /* 0x001fe2000bf06270 */
[----:B------:R-:W-:-:S12]  /*114e0*/  IMAD.MOV.U32 R25, RZ, RZ, RZ ;  /* 0x000000ffff197224 */ /* 0x000fd800078e00ff */
[----:B--2---:R-:W-:Y:S05]  /*114f0*/  @P0 BRA `(.L_x_803) ;  /* 0x00000058008c0947 */ /* 0x004fea0003800000 */
[----:B------:R-:W2:Y:S01]  /*11500*/  LDL R4, [R1] ;  /* 0x0000000001047983 */ /* 0x000ea20000100800 */
[----:B------:R-:W0:Y:S01]  /*11510*/  S2UR UR5, SR_CgaCtaId ;  /* 0x00000000000579c3 */ /* 0x000e220000008800 */
[C---:B-1----:R-:W-:Y:S01]  /*11520*/  SHF.L.U32 R2, R0.reuse, 0x3, RZ ;  /* 0x0000000300027819 */ /* 0x042fe200000006ff */
[----:B------:R-:W-:Y:S01]  /*11530*/  UMOV UR4, 0x400 ;  /* 0x0000040000047882 */ /* 0x000fe20000000000 */
[----:B------:R-:W-:Y:S01]  /*11540*/  LOP3.LUT R5, R0, 0x7f, RZ, 0xc0, !PT ;  /* 0x0000007f00057812 */ /* 0x000fe200078ec0ff */
[----:B------:R-:W-:Y:S01]  /*11550*/  BSSY B8, `(.L_x_803) ;  /* 0x000059d000087945 */ /* 0x000fe20003800000 */
[C---:B------:R-:W-:Y:S01]  /*11560*/  LOP3.LUT R3, R2.reuse, 0x1f8, RZ, 0xc0, !PT ;  /* 0x000001f802037812 */ /* 0x040fe200078ec0ff */
[----:B------:R-:W-:Y:S01]  /*11570*/  IMAD.MOV.U32 R26, RZ, RZ, 0x1 ;  /* 0x00000001ff1a7424 */ /* 0x000fe200078e00ff */
[----:B------:R-:W-:Y:S01]  /*11580*/  LOP3.LUT R2, R2, 0x38, RZ, 0xc0, !PT ;  /* 0x0000003802027812 */ /* 0x000fe200078ec0ff */
[----:B------:R-:W-:Y:S01]  /*11590*/  IMAD.SHL.U32 R30, R5, 0x8, RZ ;  /* 0x00000008051e7824 */ /* 0x000fe200078e00ff */
[----:B------:R-:W-:Y:S01]  /*115a0*/  LOP3.LUT R3, R3, 0x38, R0, 0x78, !PT ;  /* 0x0000003803037812 */ /* 0x000fe200078e7800 */
[----:B------:R-:W-:Y:S01]  /*115b0*/  IMAD.SHL.U32 R0, R0, 0x10, RZ ;  /* 0x0000001000007824 */ /* 0x000fe200078e00ff */
[----:B------:R-:W-:Y:S01]  /*115c0*/  CS2R R24, SRZ ;  /* 0x0000000000187805 */ /* 0x000fe2000001ff00 */
[----:B------:R-:W-:Y:S01]  /*115d0*/  IMAD.MOV.U32 R27, RZ, RZ, 0x1 ;  /* 0x00000001ff1b7424 */ /* 0x000fe200078e00ff */
[----:B------:R-:W-:Y:S01]  /*115e0*/  LOP3.LUT R30, R3, 0x200, R30, 0xf8, !PT ;  /* 0x00000200031e7812 */ /* 0x000fe200078ef81e */
[----:B------:R-:W-:Y:S01]  /*115f0*/  ULDC.64 UR38, c[0x0][0x198] ;  /* 0x0000660000267ab9 */ /* 0x000fe20000000a00 */
[----:B------:R-:W-:Y:S01]  /*11600*/  SHF.R.U32.HI R3, RZ, 0x3, R5 ;  /* 0x00000003ff037819 */ /* 0x000fe20000011605 */
[----:B------:R-:W-:-:S03]  /*11610*/  ULDC UR36, c[0x0][0xc] ;  /* 0x0000030000247ab9 */ /* 0x000fc60000000800 */
[----:B------:R-:W-:Y:S02]  /*11620*/  LOP3.LUT R3, R3, 0x70, R0, 0xf8, !PT ;  /* 0x0000007003037812 */ /* 0x000fe400078ef800 */
[C---:B------:R-:W-:Y:S02]  /*11630*/  LOP3.LUT R0, R2.reuse, 0x40, RZ, 0xfc, !PT ;  /* 0x0000004002007812 */ /* 0x040fe400078efcff */
[C---:B------:R-:W-:Y:S01]  /*11640*/  LOP3.LUT R3, R2.reuse, 0x80, RZ, 0xfc, !PT ;  /* 0x0000008002037812 */ /* 0x040fe200078efcff */
[----:B0-----:R-:W-:Y:S01]  /*11650*/  ULEA UR4, UR5, UR4, 0x18 ;  /* 0x0000000405047291 */ /* 0x001fe2000f8ec03f */
[----:B------:R-:W-:-:S05]  /*11660*/  LOP3.LUT R2, R2, 0xc0, RZ, 0xfc, !PT ;  /* 0x000000c002027812 */ /* 0x000fca00078efcff */
[----:B------:R-:W-:-:S05]  /*11670*/  IMAD.U32 R22, RZ, RZ, UR4 ;  /* 0x00000004ff167e24 */ /* 0x000fca000f8e00ff */
[----:B------:R-:W-:Y:S02]  /*11680*/  LEA R0, R30, R22, 0x1 ;  /* 0x000000161e007211 */ /* 0x000fe400078e08ff */
[----:B--2---:R-:W-:-:S05]  /*11690*/  LOP3.LUT R4, R4, 0x2, RZ, 0xfc, !PT ;  /* 0x0000000204047812 */ /* 0x004fca00078efcff */
[----:B------:R0:W-:Y:S04]  /*116a0*/  STL [R1+0x40], R4 ;  /* 0x0000400401007387 */ /* 0x0001e80000100800 */
[----:B------:R0:W-:Y:S04]  /*116b0*/  STL [R1+0x28], RZ ;  /* 0x000028ff01007387 */ /* 0x0001e80000100800 */
[----:B------:R0:W-:Y:S02]  /*116c0*/  STL [R1+0x8], R0 ;  /* 0x0000080001007387 */ /* 0x0001e40000100800 */
.L_x_902:
[----:B-1----:R-:W1:Y:S02]  /*116d0*/  LDC.64 R2, c[0x0][0xc88] ;  /* 0x00032200ff027b82 */ /* 0x002e640000000a00 */
[----:B-1----:R-:W-:-:S05]  /*116e0*/  IMAD.WIDE R2, R19, 0x4, R2 ;  /* 0x0000000413027825 */ /* 0x002fca00078e0202 */
[----:B------:R-:W0:Y:S01]  /*116f0*/  LDG.E R35, desc[UR40][R2.64] ;  /* 0x0000002802237981 */ /* 0x000e22000c1e1900 */
[----:B------:R-:W-:Y:S05]  /*11700*/  YIELD ;  /* 0x0000000000007946 */ /* 0x000fea0003800000 */
[----:B------:R-:W-:Y:S01]  /*11710*/  ULDC.64 UR4, c[0x0][0xa28] ;  /* 0x00028a0000047ab9 */ /* 0x000fe20000000a00 */
[----:B------:R-:W-:Y:S01]  /*11720*/  IMAD.MOV.U32 R31, RZ, RZ, RZ ;  /* 0x000000ffff1f7224 */ /* 0x000fe200078e00ff */
[----:B------:R-:W-:Y:S01]  /*11730*/  ISETP.NE.U32.AND P0, PT, RZ, UR4, PT ;  /* 0x00000004ff007c0c */ /* 0x000fe2000bf05070 */
[----:B------:R-:W-:Y:S01]  /*11740*/  IMAD.MOV.U32 R6, RZ, RZ, RZ ;  /* 0x000000ffff067224 */ /* 0x000fe200078e00ff */
[----:B------:R-:W-:Y:S01]  /*11750*/  ULDC.64 UR8, c[0x0][0xa18] ;  /* 0x0002860000087ab9 */ /* 0x000fe20000000a00 */
[----:B------:R-:W-:Y:S01]  /*11760*/  ULDC.64 UR6, c[0x0][0xa10] ;  /* 0x0002840000067ab9 */ /* 0x000fe20000000a00 */
[----:B------:R-:W-:-:S02]  /*11770*/  ISETP.NE.AND.EX P0, PT, RZ, UR5, PT, P0 ;  /* 0x00000005ff007c0c */ /* 0x000fc4000bf05300 */
[----:B0-----:R-:W-:-:S11]  /*11780*/  SHF.R.S32.HI R0, RZ, 0x1f, R35 ;  /* 0x0000001fff007819 */ /* 0x001fd60000011423 */
[C---:B------:R-:W-:Y:S01]  /*11790*/  @P0 LEA R2, P1, R35.reuse, UR4, 0x2 ;  /* 0x0000000423020c11 */ /* 0x040fe2000f8210ff */
[C---:B------:R-:W-:Y:S01]  /*117a0*/  IMAD.SHL.U32 R28, R35.reuse, 0x4, RZ ;  /* 0x00000004231c7824 */ /* 0x040fe200078e00ff */
[C-C-:B------:R-:W-:Y:S01]  /*117b0*/  SHF.L.U64.HI R32, R35.reuse, 0x2, R0.reuse ;  /* 0x0000000223207819 */ /* 0x140fe20000010200 */
[----:B------:R0:W-:Y:S01]  /*117c0*/  STL [R1+0x10], R0 ;  /* 0x0000100001007387 */ /* 0x0001e20000100800 */
[----:B------:R-:W-:Y:S01]  /*117d0*/  @P0 LEA.HI.X R3, R35, UR5, R0, 0x2, P1 ;  /* 0x0000000523030c11 */ /* 0x000fe200088f1400 */
[----:B------:R-:W-:-:S04]  /*117e0*/  ULDC.64 UR4, c[0x0][0xa00] ;  /* 0x0002800000047ab9 */ /* 0x000fc80000000a00 */
[----:B------:R1:W5:Y:S01]  /*117f0*/  @P0 LDG.E R31, desc[UR40][R2.64] ;  /* 0x00000028021f0981 */ /* 0x000362000c1e1900 */
[----:B------:R-:W-:Y:S02]  /*11800*/  ISETP.NE.U32.AND P0, PT, RZ, UR4, PT ;  /* 0x00000004ff007c0c */ /* 0x000fe4000bf05070 */
[----:B------:R-:W-:Y:S01]  /*11810*/  ISETP.NE.U32.AND P2, PT, RZ, UR8, PT ;  /* 0x00000008ff007c0c */ /* 0x000fe2000bf45070 */
[----:B0-----:R-:W-:Y:S01]  /*11820*/  IMAD.MOV.U32 R0, RZ, RZ, RZ ;  /* 0x000000ffff007224 */ /* 0x001fe200078e00ff */
[----:B------:R-:W-:Y:S02]  /*11830*/  ISETP.NE.AND.EX P0, PT, RZ, UR5, PT, P0 ;  /* 0x00000005ff007c0c */ /* 0x000fe4000bf05300 */
[----:B------:R-:W-:Y:S02]  /*11840*/  ISETP.NE.AND.EX P2, PT, RZ, UR9, PT, P2 ;  /* 0x00000009ff007c0c */ /* 0x000fe4000bf45320 */
[----:B------:R-:W-:Y:S02]  /*11850*/  ISETP.NE.U32.AND P1, PT, RZ, UR6, PT ;  /* 0x00000006ff007c0c */ /* 0x000fe4000bf25070 */
[----:B-1----:R-:W-:-:S02]  /*11860*/  IADD3 R2, P3, R28, UR4, RZ ;  /* 0x000000041c027c10 */ /* 0x002fc4000ff7e0ff */
[----:B------:R-:W-:Y:S02]  /*11870*/  ISETP.NE.AND.EX P1, PT, RZ, UR7, PT, P1 ;  /* 0x00000007ff007c0c */ /* 0x000fe4000bf25310 */
[----:B------:R-:W-:Y:S02]  /*11880*/  IADD3.X R3, R32, UR5, RZ, P3, !PT ;  /* 0x0000000520037c10 */ /* 0x000fe40009ffe4ff */
[----:B--23--:R-:W-:-:S03]  /*11890*/  IADD3 R4, P4, R28, UR6, RZ ;  /* 0x000000061c047c10 */ /* 0x00cfc6000ff9e0ff */
[----:B------:R-:W2:Y:S01]  /*118a0*/  @P0 LDG.E R6, desc[UR40][R2.64] ;  /* 0x0000002802060981 */ /* 0x000ea2000c1e1900 */
[----:B------:R-:W-:Y:S01]  /*118b0*/  ULDC UR4, c[0x0][0x288] ;  /* 0x0000a20000047ab9 */ /* 0x000fe20000000800 */
[----:B------:R-:W-:Y:S01]  /*118c0*/  IADD3.X R5, R32, UR7, RZ, P4, !PT ;  /* 0x0000000720057c10 */ /* 0x000fe2000a7fe4ff */
[----:B------:R-:W-:Y:S01]  /*118d0*/  IMAD.U32 R8, RZ, RZ, UR4 ;  /* 0x00000004ff087e24 */ /* 0x000fe2000f8e00ff */
[----:B------:R-:W-:-:S03]  /*118e0*/  ULDC.64 UR4, c[0x0][0x418] ;  /* 0x0001060000047ab9 */ /* 0x000fc60000000a00 */
[----:B------:R-:W5:Y:S04]  /*118f0*/  @P1 LDG.E R0, desc[UR40][R4.64] ;  /* 0x0000002804001981 */ /* 0x000f68000c1e1900 */
[----:B--2---:R0:W-:Y:S02]  /*11900*/  STL [R1+0xc], R6 ;  /* 0x00000c0601007387 */ /* 0x0041e40000100800 */
[----:B0-----:R-:W-:-:S04]  /*11910*/  @P2 IADD3 R6, P3, R28, UR8, RZ ;  /* 0x000000081c062c10 */ /* 0x001fc8000ff7e0ff */
[----:B------:R-:W-:-:S05]  /*11920*/  @P2 IADD3.X R7, R32, UR9, RZ, P3, !PT ;  /* 0x0000000920072c10 */ /* 0x000fca0009ffe4ff */
[----:B------:R0:W2:Y:S01]  /*11930*/  @P2 LDG.E R8, desc[UR40][R6.64] ;  /* 0x0000002806082981 */ /* 0x0000a2000c1e1900 */
[----:B------:R-:W-:-:S03]  /*11940*/  UISETP.NE.U32.AND UP0, UPT, UR4, URZ, UPT ;  /* 0x0000003f0400728c */ /* 0x000fc6000bf05070 */
[----:B------:R-:W-:Y:S01]  /*11950*/  ULDC UR4, c[0x0][0x424] ;  /* 0x0001090000047ab9 */ /* 0x000fe20000000800 */
[----:B------:R-:W-:-:S03]  /*11960*/  UISETP.NE.AND.EX UP0, UPT, UR5, URZ, UPT, UP0 ;  /* 0x0000003f0500728c */ /* 0x000fc6000bf05300 */
[----:B------:R-:W-:Y:S01]  /*11970*/  ULDC UR5, c[0x0][0x2f0] ;  /* 0x0000bc0000057ab9 */ /* 0x000fe20000000800 */
[----:B------:R-:W-:-:S04]  /*11980*/  USEL UR4, UR4, 0x1, UP0 ;  /* 0x0000000104047887 */ /* 0x000fc80008000000 */
[----:B------:R-:W-:-:S03]  /*11990*/  UIMAD UR4, UR4, UR5, URZ ;  /* 0x00000005040472a4 */ /* 0x000fc6000f8e023f */
[----:B------:R-:W-:Y:S02]  /*119a0*/  ULDC UR5, c[0x0][0x348] ;  /* 0x0000d20000057ab9 */ /* 0x000fe40000000800 */
[----:B0-----:R-:W-:Y:S01]  /*119b0*/  MOV R6, UR5 ;  /* 0x0000000500067c02 */ /* 0x001fe20008000f00 */
[----:B------:R-:W-:Y:S01]  /*119c0*/  IMAD.U32 R7, RZ, RZ, UR4 ;  /* 0x00000004ff077e24 */ /* 0x000fe2000f8e00ff */
[----:B--2---:R0:W-:Y:S01]  /*119d0*/  STL [R1+0x20], R8 ;  /* 0x0000200801007387 */ /* 0x0041e20000100800 */
[----:B----4-:R-:W-:Y:S05]  /*119e0*/  @P2 BRA `(.L_x_804) ;  /* 0x0000000000142947 */ /* 0x010fea0003800000 */
[----:B------:R-:W-:Y:S05]  /*119f0*/  @!P0 BRA `(.L_x_804) ;  /* 0x0000000000108947 */ /* 0x000fea0003800000 */
[----:B0-----:R-:W2:Y:S04]  /*11a00*/  LDG.E R8, desc[UR40][R2.64] ;  /* 0x0000002802087981 */ /* 0x001ea8000c1e1900 */
[----:B------:R-:W2:Y:S02]  /*11a10*/  LDG.E R9, desc[UR40][R2.64+0x4] ;  /* 0x0000042802097981 */ /* 0x000ea4000c1e1900 */
[----:B--2---:R-:W-:-:S05]  /*11a20*/  IMAD.IADD R2, R9, 0x1, -R8 ;  /* 0x0000000109027824 */ /* 0x004fca00078e0a08 */
[----:B------:R1:W-:Y:S02]  /*11a30*/  STL [R1+0x20], R2 ;  /* 0x0000200201007387 */ /* 0x0003e40000100800 */
.L_x_804:
[----:B------:R-:W-:Y:S01]  /*11a40*/  ULDC.64 UR4, c[0x0][0xa20] ;  /* 0x0002880000047ab9 */ /* 0x000fe20000000a00 */
[----:B------:R-:W-:Y:S01]  /*11a50*/  IMAD.MOV.U32 R29, RZ, RZ, R35 ;  /* 0x000000ffff1d7224 */ /* 0x000fe200078e0023 */
[----:B------:R-:W-:-:S04]  /*11a60*/  ISETP.NE.U32.AND P0, PT, RZ, UR4, PT ;  /* 0x00000004ff007c0c */ /* 0x000fc8000bf05070 */
[----:B------:R-:W-:-:S13]  /*11a70*/  ISETP.NE.AND.EX P0, PT, RZ, UR5, PT, P0 ;  /* 0x00000005ff007c0c */ /* 0x000fda000bf05300 */
[----:B------:R-:W-:Y:S05]  /*11a80*/  @!P0 BRA `(.L_x_805) ;  /* 0x0000000000108947 */ /* 0x000fea0003800000 */
[----:B-1----:R-:W-:-:S04]  /*11a90*/  IADD3 R2, P0, R28, UR4, RZ ;  /* 0x000000041c027c10 */ /* 0x002fc8000ff1e0ff */
[----:B------:R-:W-:-:S05]  /*11aa0*/  IADD3.X R3, R32, UR5, RZ, P0, !PT ;  /* 0x0000000520037c10 */ /* 0x000fca00087fe4ff */
[----:B------:R2:W5:Y:S01]  /*11ab0*/  LDG.E R7, desc[UR40][R2.64] ;  /* 0x0000002802077981 */ /* 0x000562000c1e1900 */
[----:B------:R-:W-:Y:S05]  /*11ac0*/  BRA `(.L_x_806) ;  /* 0x0000000000247947 */ /* 0x000fea0003800000 */
.L_x_805:
[----:B------:R-:W-:Y:S02]  /*11ad0*/  ULDC.64 UR4, c[0x0][0xa08] ;  /* 0x0002820000047ab9 */ /* 0x000fe40000000a00 */
[----:B------:R-:W-:-:S04]  /*11ae0*/  ISETP.NE.U32.AND P0, PT, RZ, UR4, PT ;  /* 0x00000004ff007c0c */ /* 0x000fc8000bf05070 */
[----:B------:R-:W-:-:S13]  /*11af0*/  ISETP.NE.AND.EX P0, PT, RZ, UR5, PT, P0 ;  /* 0x00000005ff007c0c */ /* 0x000fda000bf05300 */
[----:B------:R-:W-:Y:S05]  /*11b00*/  @!P0 BRA `(.L_x_806) ;  /* 0x0000000000148947 */ /* 0x000fea0003800000 */
[----:B-1----:R-:W1:Y:S02]  /*11b10*/  LDC.64 R2, c[0x0][0xa08] ;  /* 0x00028200ff027b82 */ /* 0x002e640000000a00 */
[----:B-1----:R-:W-:-:S05]  /*11b20*/  IMAD.WIDE R2, R29, 0x4, R2 ;  /* 0x000000041d027825 */ /* 0x002fca00078e0202 */
[----:B------:R-:W2:Y:S04]  /*11b30*/  LDG.E R7, desc[UR40][R2.64] ;  /* 0x0000002802077981 */ /* 0x000ea8000c1e1900 */
[----:B------:R-:W2:Y:S02]  /*11b40*/  LDG.E R2, desc[UR40][R2.64+0x4] ;  /* 0x0000042802027981 */ /* 0x000ea4000c1e1900 */
[----:B--2---:R-:W-:-:S07]  /*11b50*/  IMAD.IADD R7, R2, 0x1, -R7 ;  /* 0x0000000102077824 */ /* 0x004fce00078e0a07 */
.L_x_806:
[----:B-12---:R-:W2:Y:S04]  /*11b60*/  @P1 LDG.E R2, desc[UR40][R4.64] ;  /* 0x0000002804021981 */ /* 0x006ea8000c1e1900 */
[----:B------:R-:W2:Y:S01]  /*11b70*/  @P1 LDG.E R3, desc[UR40][R4.64+0x4] ;  /* 0x0000042804031981 */ /* 0x000ea2000c1e1900 */
[----:B-----5:R-:W-:Y:S01]  /*11b80*/  IADD3 R7, -R31, R7, RZ ;  /* 0x000000071f077210 */ /* 0x020fe20007ffe1ff */
[----:B------:R-:W-:Y:S01]  /*11b90*/  BSSY B0, `(.L_x_807) ;  /* 0x0000138000007945 */ /* 0x000fe20003800000 */
[----:B--2---:R-:W-:-:S04]  /*11ba0*/  @P1 IMAD.IADD R6, R3, 0x1, -R2 ;  /* 0x0000000103061824 */ /* 0x004fc800078e0a02 */
[----:B0-----:R-:W-:-:S04]  /*11bb0*/  IMAD.IADD R8, R7, 0x1, R6 ;  /* 0x0000000107087824 */ /* 0x001fc800078e0206 */
[----:B------:R-:W-:Y:S01]  /*11bc0*/  VIADD R2, R8, 0x5f ;  /* 0x0000005f08027836 */ /* 0x000fe20000000000 */
[----:B------:R-:W-:Y:S03]  /*11bd0*/  STL [R1+0x4], R8 ;  /* 0x0000040801007387 */ /* 0x000fe60000100800 */
[----:B------:R-:W-:-:S05]  /*11be0*/  IMAD.HI R2, R2, 0x2aaaaaab, RZ ;  /* 0x2aaaaaab02027827 */ /* 0x000fca00078e02ff */
[----:B------:R-:W-:-:S04]  /*11bf0*/  SHF.R.U32.HI R3, RZ, 0x1f, R2 ;  /* 0x0000001fff037819 */ /* 0x000fc80000011602 */
[----:B------:R-:W-:-:S05]  /*11c00*/  LEA.HI.SX32 R4, R2, R3, 0x1c ;  /* 0x0000000302047211 */ /* 0x000fca00078fe2ff */
[--C-:B------:R-:W-:Y:S01]  /*11c10*/  IMAD R2, R4, 0x60, -R7.reuse ;  /* 0x0000006004027824 */ /* 0x100fe200078e0a07 */
[----:B------:R0:W-:Y:S01]  /*11c20*/  STL [R1+0x2c], R4 ;  /* 0x00002c0401007387 */ /* 0x0001e20000100800 */
[----:B------:R-:W-:-:S03]  /*11c30*/  IMAD.MOV R7, RZ, RZ, -R7 ;  /* 0x000000ffff077224 */ /* 0x000fc600078e0a07 */
[----:B------:R-:W-:Y:S02]  /*11c40*/  VIMNMX R2, R2, R6, PT ;  /* 0x0000000602027248 */ /* 0x000fe40003fe0100 */
[----:B------:R-:W-:-:S04]  /*11c50*/  VIMNMX R7, RZ, R7, !PT ;  /* 0x00000007ff077248 */ /* 0x000fc80007fe0100 */
[----:B------:R-:W-:-:S13]  /*11c60*/  ISETP.GT.AND P0, PT, R2, R7, PT ;  /* 0x000000070200720c */ /* 0x000fda0003f04270 */
[----:B0-----:R-:W-:Y:S02]  /*11c70*/  @P0 VIADD R4, R2, 0x5f ;  /* 0x0000005f02040836 */ /* 0x001fe40000000000 */
[----:B------:R-:W-:-:S04]  /*11c80*/  IMAD.WIDE.U32 R2, R7, -0x55555555, RZ ;  /* 0xaaaaaaab07027825 */ /* 0x000fc800078e00ff */
[----:B------:R-:W-:Y:S01]  /*11c90*/  @P0 IMAD.HI R4, R4, 0x2aaaaaab, RZ ;  /* 0x2aaaaaab04040827 */ /* 0x000fe200078e02ff */
[----:B------:R-:W-:-:S04]  /*11ca0*/  SHF.R.U32.HI R5, RZ, 0x6, R3 ;  /* 0x00000006ff057819 */ /* 0x000fc80000011603 */
[----:B------:R-:W-:Y:S01]  /*11cb0*/  @P0 SHF.R.U32.HI R3, RZ, 0x1f, R4 ;  /* 0x0000001fff030819 */ /* 0x000fe20000011604 */
[----:B------:R-:W-:-:S03]  /*11cc0*/  IMAD.MOV.U32 R2, RZ, RZ, R5 ;  /* 0x000000ffff027224 */ /* 0x000fc600078e0005 */
[----:B------:R-:W-:Y:S02]  /*11cd0*/  @P0 LEA.HI.SX32 R2, R4, R3, 0x1c ;  /* 0x0000000304020211 */ /* 0x000fe400078fe2ff */
[----:B------:R-:W-:Y:S02]  /*11ce0*/  PLOP3.LUT P0, PT, PT, PT, PT, 0x80, 0x0 ;  /* 0x000000000000781c */ /* 0x000fe40003f0f070 */
[----:B------:R-:W-:-:S13]  /*11cf0*/  ISETP.GT.AND P2, PT, R2, R5, PT ;  /* 0x000000050200720c */ /* 0x000fda0003f44270 */
[----:B------:R-:W-:Y:S05]  /*11d00*/  @!P2 BRA `(.L_x_808) ;  /* 0x000000100080a947 */ /* 0x000fea0003800000 */
[----:B------:R-:W-:Y:S01]  /*11d10*/  UMOV UR4, 0xffffffff ;  /* 0xffffffff00047882 */ /* 0x000fe20000000000 */
[----:B------:R-:W-:Y:S02]  /*11d20*/  SEL R4, R29, RZ, !P1 ;  /* 0x000000ff1d047207 */ /* 0x000fe40004800000 */
[----:B------:R-:W-:Y:S05]  /*11d30*/  BRA.DIV UR4, `(.L_x_809) ;  /* 0x0000006a04107947 */ /* 0x000fea000b800000 */
[----:B------:R-:W0:Y:S02]  /*11d40*/  S2R R3, SR_TID.X ;  /* 0x0000000000037919 */ /* 0x000e240000002100 */
[----:B0-----:R-:W-:-:S04]  /*11d50*/  SHF.R.U32.HI R3, RZ, 0x5, R3 ;  /* 0x00000005ff037819 */ /* 0x001fc80000011603 */
[----:B------:R-:W-:-:S05]  /*11d60*/  LOP3.LUT R3, R3, 0x3, RZ, 0xc0, !PT ;  /* 0x0000000303037812 */ /* 0x000fca00078ec0ff */
[----:B------:R0:W1:Y:S02]  /*11d70*/  SHFL.IDX PT, R14, R3, RZ, 0x1f ;  /* 0x00001fff030e7589 */ /* 0x00006400000e0000 */
.L_x_976:
[----:B-1----:R-:W-:Y:S02]  /*11d80*/  ISETP.NE.AND P0, PT, R14, RZ, PT ;  /* 0x000000ff0e00720c */ /* 0x002fe40003f05270 */
[----:B------:R-:W-:-:S11]  /*11d90*/  PLOP3.LUT P6, PT, PT, PT, PT, 0x8, 0x0 ;  /* 0x000000000000781c */ /* 0x000fd60003fce170 */
[----:B------:R-:W-:Y:S05]  /*11da0*/  @P0 BRA `(.L_x_810) ;  /* 0x00000000000c0947 */ /* 0x000fea0003800000 */
[----:B------:R-:W-:-:S03]  /*11db0*/  UMOV UR4, 0xffffffff ;  /* 0xffffffff00047882 */ /* 0x000fc60000000000 */
[----:B------:R-:W-:Y:S05]  /*11dc0*/  BRA.DIV UR4, `(.L_x_811) ;  /* 0x0000006a04207947 */ /* 0x000fea000b800000 */
[----:B------:R-:W-:-:S13]  /*11dd0*/  ELECT P6, URZ, PT ;  /* 0x00000000003f782f */ /* 0x000fda00038c0000 */
.L_x_810:
[----:B0-----:R-:W2:Y:S01]  /*11de0*/  LDL R3, [R1+0x28] ;  /* 0x0000280001037983 */ /* 0x001ea20000100800 */
[----:B------:R-:W-:Y:S01]  /*11df0*/  BSSY B1, `(.L_x_812) ;  /* 0x0000008000017945 */ /* 0x000fe20003800000 */
[----:B--2---:R-:W-:-:S04]  /*11e00*/  IADD3 R3, R3, 0x1, RZ ;  /* 0x0000000103037810 */ /* 0x004fc80007ffe0ff */
[----:B------:R-:W-:-:S04]  /*11e10*/  LEA.HI R6, R3, R3, RZ, 0x1 ;  /* 0x0000000303067211 */ /* 0x000fc800078f08ff */
[----:B------:R-:W-:-:S05]  /*11e20*/  LOP3.LUT R6, R6, 0xfffffffe, RZ, 0xc0, !PT ;  /* 0xfffffffe06067812 */ /* 0x000fca00078ec0ff */
[----:B------:R-:W-:-:S05]  /*11e30*/  IMAD.IADD R3, R3, 0x1, -R6 ;  /* 0x0000000103037824 */ /* 0x000fca00078e0a06 */
[----:B------:R-:W-:-:S04]  /*11e40*/  SHF.L.U32 R3, R3, 0x1f, RZ ;  /* 0x0000001f03037819 */ /* 0x000fc800000006ff */
[----:B------:R-:W0:Y:S02]  /*11e50*/  SYNCS.PHASECHK.TRANS64.TRYWAIT P0, [R22+URZ+0x22820], R3 ;  /* 0x02282003160075a7 */ /* 0x000e24000800017f */
[----:B0-----:R-:W-:Y:S05]  /*11e60*/  @!P0 BRA `(.L_x_813) ;  /* 0x0000006800188947 */ /* 0x001fea0003800000 */
.L_x_979:
[----:B------:R-:W-:Y:S05]  /*11e70*/  BSYNC B1 ;  /* 0x0000000000017941 */ /* 0x000fea0003800000 */
.L_x_812:
[----:B------:R-:W-:Y:S04]  /*11e80*/  BSSY B1, `(.L_x_814) ;  /* 0x000007b000017945 */ /* 0x000fe80003800000 */
[----:B------:R-:W-:Y:S05]  /*11e90*/  @!P6 BRA `(.L_x_815) ;  /* 0x0000000400e4e947 */ /* 0x000fea0003800000 */
[----:B0-----:R-:W-:Y:S01]  /*11ea0*/  IMAD R3, R24, 0x8, R22 ;  /* 0x0000000818037824 */ /* 0x001fe200078e0216 */
[----:B------:R-:W-:Y:S01]  /*11eb0*/  SHF.L.U32 R6, R27, 0x1f, RZ ;  /* 0x0000001f1b067819 */ /* 0x000fe200000006ff */
[----:B------:R-:W0:Y:S01]  /*11ec0*/  S2R R7, SR_TID.X ;  /* 0x0000000000077919 */ /* 0x000e220000002100 */
[----:B------:R-:W-:Y:S02]  /*11ed0*/  BSSY B2, `(.L_x_816) ;  /* 0x0000005000027945 */ /* 0x000fe40003800000 */
[----:B------:R-:W1:Y:S01]  /*11ee0*/  SYNCS.PHASECHK.TRANS64.TRYWAIT P0, [R3+URZ+0x228a0], R6 ;  /* 0x0228a006030075a7 */ /* 0x000e62000800017f */
[----:B0-----:R-:W-:-:S04]  /*11ef0*/  LOP3.LUT R7, R7, 0x7f, RZ, 0xc0, !PT ;  /* 0x0000007f07077812 */ /* 0x001fc800078ec0ff */
[----:B------:R-:W-:Y:S01]  /*11f00*/  ISETP.NE.AND P1, PT, R7, RZ, PT ;  /* 0x000000ff0700720c */ /* 0x000fe20003f25270 */
[----:B-1----:R-:W-:-:S12]  /*11f10*/  @!P0 BRA `(.L_x_817) ;  /* 0x0000006800008947 */ /* 0x002fd80003800000 */
.L_x_980:
[----:B------:R-:W-:Y:S05]  /*11f20*/  BSYNC B2 ;  /* 0x0000000000027941 */ /* 0x000fea0003800000 */
.L_x_816:
[----:B------:R-:W-:Y:S04]  /*11f30*/  BSSY B2, `(.L_x_818) ;  /* 0x0000009000027945 */ /* 0x000fe80003800000 */
[----:B------:R-:W-:Y:S05]  /*11f40*/  @P1 BRA `(.L_x_819) ;  /* 0x00000000001c1947 */ /* 0x000fea0003800000 */
[----:B------:R-:W1:Y:S01]  /*11f50*/  S2R R8, SR_TID.X ;  /* 0x0000000000087919 */ /* 0x000e620000002100 */
[----:B------:R-:W-:-:S04]  /*11f60*/  IMAD.MOV.U32 R7, RZ, RZ, 0x3000 ;  /* 0x00003000ff077424 */ /* 0x000fc800078e00ff */
[----:B------:R2:W-:Y:S01]  /*11f70*/  SYNCS.ARRIVE.TRANS64 RZ, [R3+URZ+0x22890], R7 ;  /* 0x0228900703ff79a7 */ /* 0x0005e2000800003f */
[----:B-1----:R-:W-:-:S04]  /*11f80*/  LOP3.LUT R8, R8, 0x1f, RZ, 0xc0, !PT ;  /* 0x0000001f08087812 */ /* 0x002fc800078ec0ff */
[----:B------:R-:W-:-:S13]  /*11f90*/  ISETP.NE.AND P0, PT, R8, RZ, PT ;  /* 0x000000ff0800720c */ /* 0x000fda0003f05270 */
[----:B--2---:R-:W-:Y:S05]  /*11fa0*/  @!P0 BRA `(.L_x_819) ;  /* 0x0000000000048947 */ /* 0x004fea0003800000 */
[----:B------:R-:W-:Y:S01]  /*11fb0*/  BPT.TRAP 0x1 ;  /* 0x000000040000795c */ /* 0x000fe20000300000 */
.L_x_819:
[----:B------:R-:W-:Y:S05]  /*11fc0*/  BSYNC B2 ;  /* 0x0000000000027941 */ /* 0x000fea0003800000 */
.L_x_818:
[----:B------:R-:W-:Y:S01]  /*11fd0*/  IMAD.MOV.U32 R12, RZ, RZ, RZ ;  /* 0x000000ffff0c7224 */ /* 0x000fe200078e00ff */
[----:B------:R-:W-:Y:S01]  /*11fe0*/  UIADD3 UR4, UP0, UR38, 0x570, URZ ;  /* 0x0000057026047890 */ /* 0x000fe2000ff1e03f */
[----:B------:R-:W-:Y:S01]  /*11ff0*/  IMAD R8, R24, 0x3000, R22 ;  /* 0x0000300018087824 */ /* 0x000fe200078e0216 */
[----:B------:R-:W-:Y:S01]  /*12000*/  PLOP3.LUT P0, PT, PT, PT, PT, 0x80, 0x0 ;  /* 0x000000000000781c */ /* 0x000fe20003f0f070 */
[----:B------:R-:W-:Y:S01]  /*12010*/  IMAD R7, R2, 0x60, R0 ;  /* 0x0000006002077824 */ /* 0x000fe200078e0200 */
[----:B------:R-:W-:Y:S01]  /*12020*/  R2UR UR10, R12 ;  /* 0x000000000c0a72ca */ /* 0x000fe200000e0000 */
[----:B------:R-:W-:Y:S01]  /*12030*/  VIADD R9, R3, 0x22890 ;  /* 0x0002289003097836 */ /* 0x000fe20000000000 */
[----:B------:R-:W-:Y:S01]  /*12040*/  IADD3 R8, R8, 0x1c400, RZ ;  /* 0x0001c40008087810 */ /* 0x000fe20007ffe0ff */
[----:B------:R-:W-:Y:S01]  /*12050*/  VIADD R7, R7, 0xffffffa0 ;  /* 0xffffffa007077836 */ /* 0x000fe20000000000 */
[----:B------:R-:W-:Y:S01]  /*12060*/  UIADD3.X UR5, URZ, UR39, URZ, UP0, !UPT ;  /* 0x000000273f057290 */ /* 0x000fe200087fe43f */
[----:B------:R-:W-:Y:S01]  /*12070*/  UMOV UR6, 0x0 ;  /* 0x0000000000067882 */ /* 0x000fe20000000000 */
[----:B------:R-:W-:-:S10]  /*12080*/  UMOV UR7, 0x12f00000 ;  /* 0x12f0000000077882 */ /* 0x000fd40000000000 */
.L_x_820:
[----:B------:R-:W-:-:S13]  /*12090*/  @P0 ELECT P2, URZ, PT ;  /* 0x00000000003f082f */ /* 0x000fda0003840000 */
[----:B------:R-:W-:Y:S02]  /*120a0*/  @P2 R2UR UR13, R4 ;  /* 0x00000000040d22ca */ /* 0x000fe400000e0000 */
[----:B------:R-:W-:Y:S02]  /*120b0*/  @P2 R2UR UR12, R18 ;  /* 0x00000000120c22ca */ /* 0x000fe400000e0000 */
[----:B------:R-:W-:Y:S02]  /*120c0*/  @P2 R2UR UR11, R7 ;  /* 0x00000000070b22ca */ /* 0x000fe400000e0000 */
[----:B------:R-:W-:Y:S02]  /*120d0*/  @P2 R2UR UR9, R9 ;  /* 0x00000000090922ca */ /* 0x000fe400000e0000 */
[----:B------:R-:W-:Y:S02]  /*120e0*/  @P2 R2UR UR8, R8 ;  /* 0x00000000080822ca */ /* 0x000fe400000e0000 */
[----:B------:R-:W-:-:S02]  /*120f0*/  @P2 PLOP3.LUT P0, PT, P2, PT, PT, 0x8, 0x0 ;  /* 0x000000000000281c */ /* 0x000fc4000170e170 */
[----:B------:R-:W-:-:S09]  /*12100*/  PLOP3.LUT P2, PT, PT, PT, PT, 0x8, 0x0 ;  /* 0x000000000000781c */ /* 0x000fd20003f4e170 */
[----:B------:R1:W-:Y:S02]  /*12110*/  UTMALDG.4D [UR8], [UR4], desc[UR6] ;  /* 0x00000608040075b4 */ /* 0x0003e40008019000 */
[----:B-1----:R-:W-:Y:S05]  /*12120*/  @P0 BRA.U.ANY `(.L_x_820) ;  /* 0xfffffffd00d80947 */ /* 0x002fea000393ffff */
[----:B------:R-:W1:Y:S01]  /*12130*/  SYNCS.PHASECHK.TRANS64.TRYWAIT P0, [R3+URZ+0x228c0], R6 ;  /* 0x0228c006030075a7 */ /* 0x000e62000800017f */
[----:B------:R-:W-:Y:S04]  /*12140*/  BSSY B2, `(.L_x_821) ;  /* 0x0000002000027945 */ /* 0x000fe80003800000 */
[----:B-1----:R-:W-:Y:S05]  /*12150*/  @!P0 BRA `(.L_x_822) ;  /* 0x0000006400848947 */ /* 0x002fea0003800000 */
.L_x_981:
[----:B------:R-:W-:Y:S05]  /*12160*/  BSYNC B2 ;  /* 0x0000000000027941 */ /* 0x000fea0003800000 */
.L_x_821:
[----:B------:R-:W-:Y:S01]  /*12170*/  BSSY B2, `(.L_x_823) ;  /* 0x000000b000027945 */ /* 0x000fe20003800000 */
[----:B------:R-:W-:Y:S02]  /*12180*/  IMAD.MOV.U32 R10, RZ, RZ, 0x0 ;  /* 0x00000000ff0a7424 */ /* 0x000fe400078e00ff */
[----:B------:R-:W-:Y:S01]  /*12190*/  IMAD.MOV.U32 R11, RZ, RZ, 0x12f00000 ;  /* 0x12f00000ff0b7424 */ /* 0x000fe200078e00ff */
[----:B------:R-:W-:Y:S06]  /*121a0*/  @P1 BRA `(.L_x_824) ;  /* 0x00000000001c1947 */ /* 0x000fec0003800000 */
[----:B------:R-:W2:Y:S01]  /*121b0*/  S2R R8, SR_TID.X ;  /* 0x0000000000087919 */ /* 0x000ea20000002100 */
[----:B01----:R-:W-:-:S04]  /*121c0*/  IMAD.MOV.U32 R6, RZ, RZ, 0xc000 ;  /* 0x0000c000ff067424 */ /* 0x003fc800078e00ff */
[----:B------:R3:W-:Y:S01]  /*121d0*/  SYNCS.ARRIVE.TRANS64 RZ, [R3+URZ+0x228b0], R6 ;  /* 0x0228b00603ff79a7 */ /* 0x0007e2000800003f */
[----:B--2---:R-:W-:-:S04]  /*121e0*/  LOP3.LUT R8, R8, 0x1f, RZ, 0xc0, !PT ;  /* 0x0000001f08087812 */ /* 0x004fc800078ec0ff */
[----:B------:R-:W-:-:S13]  /*121f0*/  ISETP.NE.AND P0, PT, R8, RZ, PT ;  /* 0x000000ff0800720c */ /* 0x000fda0003f05270 */
[----:B---3--:R-:W-:Y:S05]  /*12200*/  @!P0 BRA `(.L_x_824) ;  /* 0x0000000000048947 */ /* 0x008fea0003800000 */
[----:B------:R-:W-:Y:S01]  /*12210*/  BPT.TRAP 0x1 ;  /* 0x000000040000795c */ /* 0x000fe20000300000 */
.L_x_824:
[----:B------:R-:W-:Y:S05]  /*12220*/  BSYNC B2 ;  /* 0x0000000000027941 */ /* 0x000fea0003800000 */
.L_x_823:
[----:B------:R-:W-:Y:S01]  /*12230*/  R2UR UR10, R12 ;  /* 0x000000000c0a72ca */ /* 0x000fe200000e0000 */
[----:B01----:R-:W-:Y:S01]  /*12240*/  IMAD R6, R24, 0xc000, R22 ;  /* 0x0000c00018067824 */ /* 0x003fe200078e0216 */
[----:B------:R-:W-:Y:S01]  /*12250*/  R2UR UR6, R10 ;  /* 0x000000000a0672ca */ /* 0x000fe200000e0000 */
[----:B------:R-:W-:Y:S01]  /*12260*/  UIADD3 UR4, UP0, UR38, 0x670, URZ ;  /* 0x0000067026047890 */ /* 0x000fe2000ff1e03f */
[----:B------:R-:W-:Y:S01]  /*12270*/  R2UR UR7, R11 ;  /* 0x000000000b0772ca */ /* 0x000fe200000e0000 */
[----:B------:R-:W-:Y:S01]  /*12280*/  VIADD R3, R3, 0x228b0 ;  /* 0x000228b003037836 */ /* 0x000fe20000000000 */
[----:B------:R-:W-:Y:S01]  /*12290*/  PLOP3.LUT P0, PT, PT, PT, PT, 0x80, 0x0 ;  /* 0x000000000000781c */ /* 0x000fe20003f0f070 */
[----:B------:R-:W-:Y:S01]  /*122a0*/  UIADD3.X UR5, URZ, UR39, URZ, UP0, !UPT ;  /* 0x000000273f057290 */ /* 0x000fe200087fe43f */
[----:B------:R-:W-:-:S11]  /*122b0*/  IADD3 R8, R6, 0x400, RZ ;  /* 0x0000040006087810 */ /* 0x000fd60007ffe0ff */
.L_x_825:
        /* <DEDUP_REMOVED lines=9> */
[----:B0-----:R-:W-:Y:S05]  /*12350*/  @P0 BRA.U.ANY `(.L_x_825) ;  /* 0xfffffffd00d80947 */ /* 0x001fea000393ffff */
[----:B------:R-:W-:Y:S01]  /*12360*/  R2UR UR6, R10 ;  /* 0x000000000a0672ca */ /* 0x000fe200000e0000 */
[----:B------:R-:W-:Y:S01]  /*12370*/  VIADD R8, R6, 0x3400 ;  /* 0x0000340006087836 */ /* 0x000fe20000000000 */
[----:B------:R-:W-:Y:S01]  /*12380*/  R2UR UR7, R11 ;  /* 0x000000000b0772ca */ /* 0x000fe200000e0000 */
[----:B------:R-:W-:Y:S01]  /*12390*/  UMOV UR10, 0x40 ;  /* 0x00000040000a7882 */ /* 0x000fe20000000000 */
[----:B------:R-:W-:-:S13]  /*123a0*/  PLOP3.LUT P0, PT, PT, PT, PT, 0x80, 0x0 ;  /* 0x000000000000781c */ /* 0x000fda0003f0f070 */
.L_x_826:
        /* <DEDUP_REMOVED lines=15> */
.L_x_827:
        /* <DEDUP_REMOVED lines=15> */
.L_x_828:
        /* <DEDUP_REMOVED lines=10> */
.L_x_815:
[----:B------:R-:W-:Y:S05]  /*12630*/  BSYNC B1 ;  /* 0x0000000000017941 */ /* 0x000fea0003800000 */
.L_x_814:
[----:B------:R-:W-:Y:S01]  /*12640*/  VIADD R9, R2, 0xfffffffe ;  /* 0xfffffffe02097836 */ /* 0x000fe20000000000 */
[----:B------:R-:W-:Y:S01]  /*12650*/  PLOP3.LUT P0, PT, PT, PT, PT, 0x8, 0x0 ;  /* 0x000000000000781c */ /* 0x000fe20003f0e170 */
[----:B------:R-:W-:-:S03]  /*12660*/  VIADD R24, R24, 0x1 ;  /* 0x0000000118187836 */ /* 0x000fc60000000000 */
[----:B------:R-:W-:Y:S02]  /*12670*/  ISETP.GE.AND P2, PT, R9, R5, PT ;  /* 0x000000050900720c */ /* 0x000fe40003f46270 */
[----:B------:R-:W-:-:S04]  /*12680*/  ISETP.NE.AND P1, PT, R24, 0x2, PT ;  /* 0x000000021800780c */ /* 0x000fc80003f25270 */
[----:B------:R-:W-:Y:S02]  /*12690*/  SEL R2, RZ, 0x1, P1 ;  /* 0x00000001ff027807 */ /* 0x000fe40000800000 */
[----:B------:R-:W-:Y:S02]  /*126a0*/  SEL R24, R24, RZ, P1 ;  /* 0x000000ff18187207 */ /* 0x000fe40000800000 */
[----:B------:R-:W-:-:S03]  /*126b0*/  LOP3.LUT R27, R27, R2, RZ, 0x3c, !PT ;  /* 0x000000021b1b7212 */ /* 0x000fc600078e3cff */
[----:B------:R-:W-:Y:S05]  /*126c0*/  @!P2 BRA `(.L_x_808) ;  /* 0x000000080010a947 */ /* 0x000fea0003800000 */
.L_x_844:
[----:B------:R-:W-:Y:S05]  /*126d0*/  YIELD ;  /* 0x0000000000007946 */ /* 0x000fea0003800000 */
[----:B------:R-:W-:Y:S04]  /*126e0*/  BSSY B1, `(.L_x_829) ;  /* 0x000007a000017945 */ /* 0x000fe80003800000 */
[----:B------:R-:W-:Y:S05]  /*126f0*/  @!P6 BRA `(.L_x_830) ;  /* 0x0000000400e0e947 */ /* 0x000fea0003800000 */
[----:B------:R-:W-:Y:S01]  /*12700*/  LEA R6, R24, R22, 0x3 ;  /* 0x0000001618067211 */ /* 0x000fe200078e18ff */
[----:B0-----:R-:W0:Y:S01]  /*12710*/  S2R R3, SR_TID.X ;  /* 0x0000000000037919 */ /* 0x001e220000002100 */
[----:B------:R-:W-:Y:S01]  /*12720*/  SHF.L.U32 R2, R27, 0x1f, RZ ;  /* 0x0000001f1b027819 */ /* 0x000fe200000006ff */
[----:B------:R-:W-:Y:S03]  /*12730*/  BSSY B2, `(.L_x_831) ;  /* 0x0000005000027945 */ /* 0x000fe60003800000 */
[----:B------:R-:W1:Y:S01]  /*12740*/  SYNCS.PHASECHK.TRANS64.TRYWAIT P1, [R6+URZ+0x228a0], R2 ;  /* 0x0228a002060075a7 */ /* 0x000e62000802017f */
[----:B0-----:R-:W-:-:S04]  /*12750*/  LOP3.LUT R3, R3, 0x7f, RZ, 0xc0, !PT ;  /* 0x0000007f03037812 */ /* 0x001fc800078ec0ff */
[----:B------:R-:W-:Y:S01]  /*12760*/  ISETP.NE.AND P2, PT, R3, RZ, PT ;  /* 0x000000ff0300720c */ /* 0x000fe20003f45270 */
[----:B-1----:R-:W-:-:S12]  /*12770*/  @!P1 BRA `(.L_x_832) ;  /* 0x0000006000109947 */ /* 0x002fd80003800000 */
.L_x_982:
[----:B------:R-:W-:Y:S05]  /*12780*/  BSYNC B2 ;  /* 0x0000000000027941 */ /* 0x000fea0003800000 */
.L_x_831:
        /* <DEDUP_REMOVED lines=9> */
.L_x_834:
[----:B------:R-:W-:Y:S05]  /*12820*/  BSYNC B2 ;  /* 0x0000000000027941 */ /* 0x000fea0003800000 */
.L_x_833:
[----:B------:R-:W-:Y:S01]  /*12830*/  IMAD.MOV.U32 R10, RZ, RZ, RZ ;  /* 0x000000ffff0a7224 */ /* 0x000fe200078e00ff */
[----:B------:R-:W-:Y:S01]  /*12840*/  UIADD3 UR4, UP0, UR38, 0x570, URZ ;  /* 0x0000057026047890 */ /* 0x000fe2000ff1e03f */
[----:B------:R-:W-:Y:S01]  /*12850*/  IMAD R3, R24, 0x3000, R22 ;  /* 0x0000300018037824 */ /* 0x000fe200078e0216 */
[----:B------:R-:W-:Y:S01]  /*12860*/  PLOP3.LUT P1, PT, PT, PT, PT, 0x80, 0x0 ;  /* 0x000000000000781c */ /* 0x000fe20003f2f070 */
[----:B------:R-:W-:Y:S01]  /*12870*/  IMAD R8, R9, 0x60, R0 ;  /* 0x0000006009087824 */ /* 0x000fe200078e0200 */
[----:B------:R-:W-:Y:S01]  /*12880*/  R2UR UR10, R10 ;  /* 0x000000000a0a72ca */ /* 0x000fe200000e0000 */
[----:B------:R-:W-:Y:S01]  /*12890*/  VIADD R3, R3, 0x1c400 ;  /* 0x0001c40003037836 */ /* 0x000fe20000000000 */
[----:B------:R-:W-:Y:S01]  /*128a0*/  UIADD3.X UR5, URZ, UR39, URZ, UP0, !UPT ;  /* 0x000000273f057290 */ /* 0x000fe200087fe43f */
[----:B------:R-:W-:Y:S01]  /*128b0*/  VIADD R7, R6, 0x22890 ;  /* 0x0002289006077836 */ /* 0x000fe20000000000 */
[----:B------:R-:W-:Y:S01]  /*128c0*/  UMOV UR6, 0x0 ;  /* 0x0000000000067882 */ /* 0x000fe20000000000 */
[----:B------:R-:W-:-:S10]  /*128d0*/  UMOV UR7, 0x12f00000 ;  /* 0x12f0000000077882 */ /* 0x000fd40000000000 */
.L_x_835:
        /* <DEDUP_REMOVED lines=13> */
.L_x_983:
[----:B------:R-:W-:Y:S05]  /*129b0*/  BSYNC B2 ;  /* 0x0000000000027941 */ /* 0x000fea0003800000 */
.L_x_836:
[----:B------:R-:W-:Y:S01]  /*129c0*/  BSSY B2, `(.L_x_838) ;  /* 0x000000b000027945 */ /* 0x000fe20003800000 */
[----:B01----:R-:W-:Y:S01]  /*129d0*/  IMAD.MOV.U32 R2, RZ, RZ, 0x0 ;  /* 0x00000000ff027424 */ /* 0x003fe200078e00ff */
[----:B------:R-:W-:Y:S02]  /*129e0*/  MOV R3, 0x12f00000 ;  /* 0x12f0000000037802 */ /* 0x000fe40000000f00 */
[----:B------:R-:W-:Y:S05]  /*129f0*/  @P2 BRA `(.L_x_839) ;  /* 0x00000000001c2947 */ /* 0x000fea0003800000 */
[----:B------:R-:W0:Y:S01]  /*12a00*/  S2R R11, SR_TID.X ;  /* 0x00000000000b7919 */ /* 0x000e220000002100 */
[----:B------:R-:W-:-:S04]  /*12a10*/  IMAD.MOV.U32 R7, RZ, RZ, 0xc000 ;  /* 0x0000c000ff077424 */ /* 0x000fc800078e00ff */
[----:B------:R1:W-:Y:S01]  /*12a20*/  SYNCS.ARRIVE.TRANS64 RZ, [R6+URZ+0x228b0], R7 ;  /* 0x0228b00706ff79a7 */ /* 0x0003e2000800003f */
[----:B0-----:R-:W-:-:S04]  /*12a30*/  LOP3.LUT R11, R11, 0x1f, RZ, 0xc0, !PT ;  /* 0x0000001f0b0b7812 */ /* 0x001fc800078ec0ff */
[----:B------:R-:W-:-:S13]  /*12a40*/  ISETP.NE.AND P1, PT, R11, RZ, PT ;  /* 0x000000ff0b00720c */ /* 0x000fda0003f25270 */
[----:B-1----:R-:W-:Y:S05]  /*12a50*/  @!P1 BRA `(.L_x_839) ;  /* 0x0000000000049947 */ /* 0x002fea0003800000 */
[----:B------:R-:W-:Y:S01]  /*12a60*/  BPT.TRAP 0x1 ;  /* 0x000000040000795c */ /* 0x000fe20000300000 */
.L_x_839:
[----:B------:R-:W-:Y:S05]  /*12a70*/  BSYNC B2 ;  /* 0x0000000000027941 */ /* 0x000fea0003800000 */
.L_x_838:
[----:B------:R-:W-:Y:S01]  /*12a80*/  R2UR UR6, R2 ;  /* 0x00000000020672ca */ /* 0x000fe200000e0000 */
[----:B------:R-:W-:Y:S01]  /*12a90*/  IMAD R7, R24, 0xc000, R22 ;  /* 0x0000c00018077824 */ /* 0x000fe200078e0216 */
[----:B------:R-:W-:Y:S01]  /*12aa0*/  R2UR UR7, R3 ;  /* 0x00000000030772ca */ /* 0x000fe200000e0000 */
[----:B------:R-:W-:Y:S01]  /*12ab0*/  UIADD3 UR4, UP0, UR38, 0x670, URZ ;  /* 0x0000067026047890 */ /* 0x000fe2000ff1e03f */
[----:B------:R-:W-:Y:S01]  /*12ac0*/  R2UR UR10, R10 ;  /* 0x000000000a0a72ca */ /* 0x000fe200000e0000 */
[----:B------:R-:W-:Y:S01]  /*12ad0*/  VIADD R6, R6, 0x228b0 ;  /* 0x000228b006067836 */ /* 0x000fe20000000000 */
[----:B------:R-:W-:Y:S01]  /*12ae0*/  PLOP3.LUT P1, PT, PT, PT, PT, 0x80, 0x0 ;  /* 0x000000000000781c */ /* 0x000fe20003f2f070 */
[----:B------:R-:W-:Y:S01]  /*12af0*/  VIADD R10, R7, 0x400 ;  /* 0x00000400070a7836 */ /* 0x000fe20000000000 */
[----:B------:R-:W-:-:S12]  /*12b00*/  UIADD3.X UR5, URZ, UR39, URZ, UP0, !UPT ;  /* 0x000000273f057290 */ /* 0x000fd800087fe43f */
.L_x_840:
        /* <DEDUP_REMOVED lines=15> */
.L_x_841:
        /* <DEDUP_REMOVED lines=15> */
.L_x_842:
        /* <DEDUP_REMOVED lines=11> */
[----:B------:R-:W-:Y:S01]  /*12da0*/  UMOV UR10, 0xc0 ;  /* 0x000000c0000a7882 */ /* 0x000fe20000000000 */
[----:B------:R-:W-:Y:S02]  /*12db0*/  R2UR UR7, R3 ;  /* 0x00000000030772ca */ /* 0x000fe400000e0000 */
[----:B------:R-:W-:Y:S02]  /*12dc0*/  PLOP3.LUT P1, PT, PT, PT, PT, 0x80, 0x0 ;  /* 0x000000000000781c */ /* 0x000fe40003f2f070 */
[----:B------:R-:W-:-:S11]  /*12dd0*/  IADD3 R7, R7, 0x9400, RZ ;  /* 0x0000940007077810 */ /* 0x000fd60007ffe0ff */
.L_x_843:
        /* <DEDUP_REMOVED lines=10> */
.L_x_830:
[----:B------:R-:W-:Y:S05]  /*12e80*/  BSYNC B1 ;  /* 0x0000000000017941 */ /* 0x000fea0003800000 */
.L_x_829:
[C---:B------:R-:W-:Y:S01]  /*12e90*/  ISETP.GT.AND P2, PT, R9.reuse, R5, PT ;  /* 0x000000050900720c */ /* 0x040fe20003f44270 */
[----:B------:R-:W-:Y:S02]  /*12ea0*/  VIADD R24, R24, 0x1 ;  /* 0x0000000118187836 */ /* 0x000fe40000000000 */
[----:B------:R-:W-:-:S03]  /*12eb0*/  VIADD R9, R9, 0xffffffff ;  /* 0xffffffff09097836 */ /* 0x000fc60000000000 */
[----:B------:R-:W-:-:S04]  /*12ec0*/  ISETP.NE.AND P1, PT, R24, 0x2, PT ;  /* 0x000000021800780c */ /* 0x000fc80003f25270 */
[----:B------:R-:W-:Y:S02]  /*12ed0*/  SEL R2, RZ, 0x1, P1 ;  /* 0x00000001ff027807 */ /* 0x000fe40000800000 */
[----:B------:R-:W-:Y:S02]  /*12ee0*/  SEL R24, R24, RZ, P1 ;  /* 0x000000ff18187207 */ /* 0x000fe40000800000 */
[----:B------:R-:W-:Y:S01]  /*12ef0*/  LOP3.LUT R27, R27, R2, RZ, 0x3c, !PT ;  /* 0x000000021b1b7212 */ /* 0x000fe200078e3cff */
[----:B------:R-:W-:Y:S06]  /*12f00*/  @P2 BRA `(.L_x_844) ;  /* 0xfffffff400f02947 */ /* 0x000fec000383ffff */
.L_x_808:
[----:B------:R-:W-:Y:S05]  /*12f10*/  BSYNC B0 ;  /* 0x0000000000007941 */ /* 0x000fea0003800000 */
.L_x_807:
[----:B------:R-:W2:Y:S01]  /*12f20*/  LDL R34, [R1+0x4] ;  /* 0x0000040001227983 */ /* 0x000ea20000100800 */
[----:B------:R-:W-:Y:S05]  /*12f30*/  @!P0 WARPSYNC.ALL ;  /* 0x0000000000008948 */ /* 0x000fea0003800000 */
[----:B------:R-:W-:Y:S06]  /*12f40*/  @!P0 BAR.SYNC.DEFER_BLOCKING 0xc, 0x180 ;  /* 0x0306000000008b1d */ /* 0x000fec0000010000 */
[----:B------:R-:W-:Y:S01]  /*12f50*/  BSSY B7, `(.L_x_845) ;  /* 0x000035e000077945 */ /* 0x000fe20003800000 */
[----:B--2---:R-:W-:-:S13]  /*12f60*/  ISETP.GT.AND P0, PT, R34, RZ, PT ;  /* 0x000000ff2200720c */ /* 0x004fda0003f04270 */
[----:B------:R-:W-:Y:S05]  /*12f70*/  @P0 BRA `(.L_x_846) ;  /* 0x0000000000440947 */ /* 0x000fea0003800000 */
[----:B------:R-:W1:Y:S02]  /*12f80*/  S2R R2, SR_TID.X ;  /* 0x0000000000027919 */ /* 0x000e640000002100 */
[----:B-1----:R-:W-:-:S04]  /*12f90*/  LOP3.LUT R2, R2, 0x7f, RZ, 0xc0, !PT ;  /* 0x0000007f02027812 */ /* 0x002fc800078ec0ff */
[----:B------:R-:W-:-:S13]  /*12fa0*/  ISETP.NE.AND P0, PT, R2, RZ, PT ;  /* 0x000000ff0200720c */ /* 0x000fda0003f05270 */
[----:B------:R-:W-:Y:S05]  /*12fb0*/  @P0 BRA `(.L_x_847) ;  /* 0x00000034005c0947 */ /* 0x000fea0003800000 */
[----:B------:R-:W1:Y:S01]  /*12fc0*/  S2R R5, SR_LANEID ;  /* 0x0000000000057919 */ /* 0x000e620000000000 */
[----:B------:R-:W-:Y:S01]  /*12fd0*/  VOTEU.ANY UR4, UPT, PT ;  /* 0x0000000000047886 */ /* 0x000fe200038e0100 */
[----:B0-----:R-:W0:Y:S01]  /*12fe0*/  LDC.64 R2, c[0x0][0xc60] ;  /* 0x00031800ff027b82 */ /* 0x001e220000000a00 */
[----:B------:R-:W1:Y:S02]  /*12ff0*/  FLO.U32 R0, UR4 ;  /* 0x0000000400007d00 */ /* 0x000e6400080e0000 */
[----:B-1----:R-:W-:-:S06]  /*13000*/  ISETP.EQ.U32.AND P0, PT, R0, R5, PT ;  /* 0x000000050000720c */ /* 0x002fcc0003f02070 */
[----:B------:R-:W0:Y:S07]  /*13010*/  POPC R5, UR4 ;  /* 0x0000000400057d09 */ /* 0x000e2e0008000000 */
[----:B0-----:R-:W2:Y:S01]  /*13020*/  @P0 ATOMG.E.ADD.STRONG.GPU PT, R3, desc[UR40][R2.64], R5 ;  /* 0x00000005020309a8 */ /* 0x001ea200081ee1e8 */
[----:B------:R-:W0:Y:S02]  /*13030*/  S2R R4, SR_LTMASK ;  /* 0x0000000000047919 */ /* 0x000e240000003900 */
[----:B0-----:R-:W-:-:S04]  /*13040*/  LOP3.LUT R4, R4, UR4, RZ, 0xc0, !PT ;  /* 0x0000000404047c12 */ /* 0x001fc8000f8ec0ff */
[----:B------:R-:W0:Y:S01]  /*13050*/  POPC R7, R4 ;  /* 0x0000000400077309 */ /* 0x000e220000000000 */
[----:B--2---:R-:W0:Y:S02]  /*13060*/  SHFL.IDX PT, R0, R3, R0, 0x1f ;  /* 0x00001f0003007589 */ /* 0x004e2400000e0000 */
[----:B0-----:R-:W-:Y:S01]  /*13070*/  IADD3 R16, R0, UR36, R7 ;  /* 0x0000002400107c10 */ /* 0x001fe2000fffe007 */
[----:B------:R-:W-:Y:S06]  /*13080*/  BRA `(.L_x_847) ;  /* 0x0000003400287947 */ /* 0x000fec0003800000 */
.L_x_846:
        /* <DEDUP_REMOVED lines=10> */
[----:B0-----:R-:W0:Y:S01]  /*13130*/  LDC.64 R2, c[0x4][R2] ;  /* 0x0100000002027b82 */ /* 0x001e220000000a00 */
[----:B------:R-:W-:Y:S01]  /*13140*/  IMAD.U32 R5, RZ, RZ, UR7 ;  /* 0x00000007ff057e24 */ /* 0x000fe2000f8e00ff */
[----:B------:R-:W-:Y:S01]  /*13150*/  MOV R13, RZ ;  /* 0x000000ff000d7202 */ /* 0x000fe20000000f00 */
[----:B------:R-:W-:Y:S02]  /*13160*/  IMAD.U32 R7, RZ, RZ, UR9 ;  /* 0x00000009ff077e24 */ /* 0x000fe4000f8e00ff */
[----:B------:R-:W-:-:S02]  /*13170*/  IMAD.U32 R10, RZ, RZ, UR4 ;  /* 0x00000004ff0a7e24 */ /* 0x000fc4000f8e00ff */
[----:B------:R-:W-:Y:S02]  /*13180*/  IMAD.U32 R11, RZ, RZ, UR5 ;  /* 0x00000005ff0b7e24 */ /* 0x000fe4000f8e00ff */
[----:B------:R-:W-:Y:S02]  /*13190*/  IMAD.MOV.U32 R8, RZ, RZ, 0x70 ;  /* 0x00000070ff087424 */ /* 0x000fe400078e00ff */
[----:B------:R-:W-:-:S07]  /*131a0*/  IMAD.MOV.U32 R12, RZ, RZ, 0x1 ;  /* 0x00000001ff0c7424 */ /* 0x000fce00078e00ff */
[----:B------:R-:W-:-:S07]  /*131b0*/  LEPC R20, `(.L_x_849) ;  /* 0x000000001014794e */ /* 0x000fce0000000000 */
[----:B0-----:R-:W-:Y:S05]  /*131c0*/  CALL.ABS.NOINC R2 ;  /* 0x0000000002007343 */ /* 0x001fea0003c00000 */
.L_x_849:
[----:B------:R-:W-:Y:S05]  /*131d0*/  BSYNC B6 ;  /* 0x0000000000067941 */ /* 0x000fea0003800000 */
.L_x_848:
        /* <DEDUP_REMOVED lines=8> */
[----:B0-----:R0:W1:Y:S01]  /*13260*/  LDC.64 R2, c[0x4][R33] ;  /* 0x0100000021027b82 */ /* 0x0010620000000a00 */
        /* <DEDUP_REMOVED lines=11> */
.L_x_852:
[----:B------:R0:W1:Y:S01]  /*13320*/  LDC.64 R2, c[0x4][R33] ;  /* 0x0100000021027b82 */ /* 0x0000620000000a00 */
[----:B------:R-:W-:Y:S01]  /*13330*/  ULDC.64 UR4, c[0x4][0x98] ;  /* 0x0100260000047ab9 */ /* 0x000fe20000000a00 */
[----:B------:R-:W-:Y:S01]  /*13340*/  ULDC.64 UR6, c[0x4][0xa0] ;  /* 0x0100280000067ab9 */ /* 0x000fe20000000a00 */
[----:B------:R-:W-:Y:S01]  /*13350*/  ULDC.64 UR8, c[0x4][0x18] ;  /* 0x0100060000087ab9 */ /* 0x000fe20000000a00 */
[----:B------:R-:W-:Y:S01]  /*13360*/  IMAD.U32 R4, RZ, RZ, UR4 ;  /* 0x00000004ff047e24 */ /* 0x000fe2000f8e00ff */
[----:B------:R-:W-:Y:S01]  /*13370*/  MOV R5, UR5 ;  /* 0x0000000500057c02 */ /* 0x000fe20008000f00 */
        /* <DEDUP_REMOVED lines=9> */
.L_x_851:
[----:B------:R-:W-:Y:S05]  /*13410*/  BSYNC B6 ;  /* 0x0000000000067941 */ /* 0x000fea0003800000 */
.L_x_850:
[----:B------:R-:W2:Y:S01]  /*13420*/  LDL R33, [R1+0x2c] ;  /* 0x00002c0001217983 */ /* 0x000ea20000100800 */
[----:B------:R-:W-:Y:S01]  /*13430*/  ULDC.64 UR4, c[0x0][0x9f8] ;  /* 0x00027e0000047ab9 */ /* 0x000fe20000000a00 */
[----:B------:R-:W1:Y:S01]  /*13440*/  LDC R9, c[0x0][0x430] ;  /* 0x00010c00ff097b82 */ /* 0x000e620000000800 */
[----:B------:R-:W-:Y:S01]  /*13450*/  ISETP.NE.U32.AND P0, PT, RZ, UR4, PT ;  /* 0x00000004ff007c0c */ /* 0x000fe2000bf05070 */
[----:B------:R-:W3:Y:S03]  /*13460*/  LDL R20, [R1+0x40] ;  /* 0x0000400001147983 */ /* 0x000ee60000100800 */
[----:B------:R-:W-:Y:S01]  /*13470*/  ISETP.NE.AND.EX P0, PT, RZ, UR5, PT, P0 ;  /* 0x00000005ff007c0c */ /* 0x000fe2000bf05300 */
[----:B------:R-:W4:-:S12]  /*13480*/  S2R R21, SR_TID.X ;  /* 0x0000000000157919 */ /* 0x000f180000002100 */
[----:B------:R-:W-:Y:S01]  /*13490*/  @P0 IADD3 R2, P1, R28, UR4, RZ ;  /* 0x000000041c020c10 */ /* 0x000fe2000ff3e0ff */
[----:B------:R-:W-:Y:S01]  /*134a0*/  IMAD.MOV.U32 R36, RZ, RZ, RZ ;  /* 0x000000ffff247224 */ /* 0x000fe200078e00ff */
[----:B------:R-:W1:Y:S01]  /*134b0*/  S2R R10, SR_TID.X ;  /* 0x00000000000a7919 */ /* 0x000e620000002100 */
[----:B------:R-:W-:Y:S01]  /*134c0*/  LOP3.LUT R23, R23, 0xffffffdf, RZ, 0xc0, !PT ;  /* 0xffffffdf17177812 */ /* 0x000fe200078ec0ff */
[----:B------:R-:W-:Y:S01]  /*134d0*/  ULDC UR4, c[0x0][0x320] ;  /* 0x0000c80000047ab9 */ /* 0x000fe20000000800 */
[----:B0-----:R-:W-:-:S05]  /*134e0*/  @P0 IADD3.X R3, R32, UR5, RZ, P1, !PT ;  /* 0x0000000520030c10 */ /* 0x001fca0008ffe4ff */
[----:B------:R0:W3:Y:S01]  /*134f0*/  @P0 LDG.E R29, desc[UR40][R2.64] ;  /* 0x00000028021d0981 */ /* 0x0000e2000c1e1900 */
[----:B----4-:R-:W-:-:S04]  /*13500*/  LOP3.LUT R21, R21, 0x7f, RZ, 0xc0, !PT ;  /* 0x0000007f15157812 */ /* 0x010fc800078ec0ff */
[----:B------:R-:W-:Y:S02]  /*13510*/  SHF.R.U32.HI R0, RZ, 0x3, R21 ;  /* 0x00000003ff007819 */ /* 0x000fe40000011615 */
[----:B------:R-:W4:Y:S01]  /*13520*/  S2R R21, SR_TID.X ;  /* 0x0000000000157919 */ /* 0x000f220000002100 */
[----:B-1----:R-:W-:-:S13]  /*13530*/  ISETP.NE.AND P1, PT, R9, 0x1, PT ;  /* 0x000000010900780c */ /* 0x002fda0003f25270 */
[----:B0-----:R-:W0:Y:S01]  /*13540*/  @P1 LDC R2, c[0x0][0x438] ;  /* 0x00010e00ff021b82 */ /* 0x001e220000000800 */
[----:B----4-:R-:W-:-:S05]  /*13550*/  IMAD.SHL.U32 R21, R21, 0x10, RZ ;  /* 0x0000001015157824 */ /* 0x010fca00078e00ff */
[----:B------:R-:W-:Y:S02]  /*13560*/  LOP3.LUT R21, R0, 0x70, R21, 0xf8, !PT ;  /* 0x0000007000157812 */ /* 0x000fe400078ef815 */
[----:B------:R-:W1:Y:S01]  /*13570*/  @P1 LDC R0, c[0x0][0x434] ;  /* 0x00010d00ff001b82 */ /* 0x000e620000000800 */
[----:B------:R-:W-:-:S05]  /*13580*/  IMAD.SHL.U32 R10, R10, 0x8, RZ ;  /* 0x000000080a0a7824 */ /* 0x000fca00078e00ff */
[----:B------:R-:W-:Y:S01]  /*13590*/  LOP3.LUT R10, R10, 0x38, RZ, 0xc0, !PT ;  /* 0x000000380a0a7812 */ /* 0x000fe200078ec0ff */
[----:B------:R-:W-:Y:S01]  /*135a0*/  UMOV UR5, 0xffffffff ;  /* 0xffffffff00057882 */ /* 0x000fe20000000000 */
[----:B--2---:R-:W-:-:S04]  /*135b0*/  VIADD R8, R33, 0xffffffff ;  /* 0xffffffff21087836 */ /* 0x004fc80000000000 */
[----:B------:R-:W-:-:S05]  /*135c0*/  IMAD R4, R8, 0x60, R21 ;  /* 0x0000006008047824 */ /* 0x000fca00078e0215 */
[C---:B------:R-:W-:Y:S01]  /*135d0*/  ISETP.GE.AND P0, PT, R4.reuse, R34, PT ;  /* 0x000000220400720c */ /* 0x040fe20003f06270 */
[----:B------:R-:W-:-:S03]  /*135e0*/  IMAD.IADD R37, R4, 0x1, R31 ;  /* 0x0000000104257824 */ /* 0x000fc600078e021f */
[----:B------:R-:W-:Y:S01]  /*135f0*/  ISETP.GT.U32.OR P0, PT, R21, 0x5f, P0 ;  /* 0x0000005f1500780c */ /* 0x000fe20000704470 */
[----:B-1----:R-:W-:-:S04]  /*13600*/  @P1 IMAD.HI.U32 R3, R37, R0, RZ ;  /* 0x0000000025031227 */ /* 0x002fc800078e00ff */
[----:B------:R-:W-:Y:S01]  /*13610*/  IMAD.MOV.U32 R0, RZ, RZ, R37 ;  /* 0x000000ffff007224 */ /* 0x000fe200078e0025 */
[----:B0-----:R-:W-:-:S07]  /*13620*/  @P1 SHF.R.U32.HI R0, RZ, R2, R3 ;  /* 0x00000002ff001219 */ /* 0x001fce0000011603 */
[----:B------:R-:W0:Y:S08]  /*13630*/  @!P0 LDC.64 R2, c[0x0][0x428] ;  /* 0x00010a00ff028b82 */ /* 0x000e300000000a00 */
[----:B------:R-:W1:Y:S01]  /*13640*/  @!P0 LDC.64 R4, c[0x0][0x418] ;  /* 0x00010600ff048b82 */ /* 0x000e620000000a00 */
[----:B------:R-:W-:Y:S02]  /*13650*/  @!P0 SHF.R.S32.HI R7, RZ, 0x1f, R0 ;  /* 0x0000001fff078819 */ /* 0x000fe40000011400 */
[----:B------:R-:W-:-:S02]  /*13660*/  @!P0 MOV R6, R0 ;  /* 0x0000000000068202 */ /* 0x000fc40000000f00 */
[----:B---3--:R-:W-:-:S03]  /*13670*/  SHF.R.S32.HI R34, RZ, 0x1f, R29 ;  /* 0x0000001fff227819 */ /* 0x008fc6000001141d */
[----:B0-----:R-:W-:-:S04]  /*13680*/  @!P0 IMAD.WIDE.U32 R6, R29, R2, R6 ;  /* 0x000000021d068225 */ /* 0x001fc800078e0006 */
[----:B------:R-:W-:-:S04]  /*13690*/  @!P0 IMAD R2, R34, R2, RZ ;  /* 0x0000000222028224 */ /* 0x000fc800078e02ff */
[----:B------:R-:W-:Y:S01]  /*136a0*/  @!P0 IMAD R3, R29, R3, R2 ;  /* 0x000000031d038224 */ /* 0x000fe200078e0202 */
[----:B-1----:R-:W-:-:S03]  /*136b0*/  @!P0 LEA R4, P1, R6, R4, 0x2 ;  /* 0x0000000406048211 */ /* 0x002fc600078210ff */
[----:B------:R-:W-:-:S05]  /*136c0*/  @!P0 IMAD.IADD R3, R7, 0x1, R3 ;  /* 0x0000000107038824 */ /* 0x000fca00078e0203 */
[----:B------:R-:W-:-:S05]  /*136d0*/  @!P0 LEA.HI.X R5, R6, R5, R3, 0x2, P1 ;  /* 0x0000000506058211 */ /* 0x000fca00008f1403 */
[----:B------:R0:W5:Y:S01]  /*136e0*/  @!P0 LDG.E R36, desc[UR40][R4.64] ;  /* 0x0000002804248981 */ /* 0x000162000c1e1900 */
[----:B------:R-:W-:Y:S02]  /*136f0*/  ISETP.NE.AND P0, PT, R20, 0x3, PT ;  /* 0x000000031400780c */ /* 0x000fe40003f05270 */
[----:B------:R-:W1:Y:S01]  /*13700*/  S2R R20, SR_TID.X ;  /* 0x0000000000147919 */ /* 0x000e620000002100 */
[----:B------:R-:W-:-:S13]  /*13710*/  ISETP.GT.U32.AND P1, PT, R21, 0x5f, PT ;  /* 0x0000005f1500780c */ /* 0x000fda0003f24070 */
[----:B------:R-:W-:Y:S02]  /*13720*/  @P1 LOP3.LUT R23, R23, 0x20, RZ, 0xfc, !PT ;  /* 0x0000002017171812 */ /* 0x000fe400078efcff */
[----:B------:R-:W-:Y:S02]  /*13730*/  ISETP.GE.AND P1, PT, R10, UR4, PT ;  /* 0x000000040a007c0c */ /* 0x000fe4000bf26270 */
[----:B------:R-:W-:-:S04]  /*13740*/  LOP3.LUT R23, R23, 0xffffffbf, RZ, 0xc0, !PT ;  /* 0xffffffbf17177812 */ /* 0x000fc800078ec0ff */
[----:B------:R-:W-:Y:S01]  /*13750*/  @P0 LOP3.LUT R23, R23, 0x40, RZ, 0xfc, !PT ;  /* 0x0000004017170812 */ /* 0x000fe200078efcff */
[----:B-1----:R-:W-:-:S05]  /*13760*/  IMAD.SHL.U32 R20, R20, 0x8, RZ ;  /* 0x0000000814147824 */ /* 0x002fca00078e00ff */
[----:B------:R-:W-:-:S04]  /*13770*/  LOP3.LUT R20, R20, 0x38, RZ, 0xc0, !PT ;  /* 0x0000003814147812 */ /* 0x000fc800078ec0ff */
[----:B------:R-:W-:Y:S02]  /*13780*/  LOP3.LUT R11, R20, 0x40, RZ, 0xfc, !PT ;  /* 0x00000040140b7812 */ /* 0x000fe400078efcff */
[----:B------:R-:W-:Y:S02]  /*13790*/  LOP3.LUT R23, R23, 0xffffffef, RZ, 0xc0, !PT ;  /* 0xffffffef17177812 */ /* 0x000fe400078ec0ff */
[----:B------:R-:W-:Y:S02]  /*137a0*/  ISETP.GE.AND P2, PT, R11, UR4, PT ;  /* 0x000000040b007c0c */ /* 0x000fe4000bf46270 */
[----:B------:R-:W-:Y:S02]  /*137b0*/  @P1 LOP3.LUT R23, R23, 0x10, RZ, 0xfc, !PT ;  /* 0x0000001017171812 */ /* 0x000fe400078efcff */
[----:B------:R-:W-:Y:S02]  /*137c0*/  LOP3.LUT R11, R10, 0x80, RZ, 0xfc, !PT ;  /* 0x000000800a0b7812 */ /* 0x000fe400078efcff */
[----:B------:R-:W-:-:S02]  /*137d0*/  LOP3.LUT R23, R23, 0xfffffff7, RZ, 0xc0, !PT ;  /* 0xfffffff717177812 */ /* 0x000fc400078ec0ff */
[----:B------:R-:W-:Y:S02]  /*137e0*/  LOP3.LUT R10, R10, 0xc0, RZ, 0xfc, !PT ;  /* 0x000000c00a0a7812 */ /* 0x000fe400078efcff */
[----:B------:R-:W-:-:S03]  /*137f0*/  ISETP.GE.AND P3, PT, R11, UR4, PT ;  /* 0x000000040b007c0c */ /* 0x000fc6000bf66270 */
[----:B------:R-:W-:Y:S02]  /*13800*/  @P2 LOP3.LUT R23, R23, 0x8, RZ, 0xfc, !PT ;  /* 0x0000000817172812 */ /* 0x000fe400078efcff */
[----:B------:R-:W-:Y:S02]  /*13810*/  ISETP.GE.AND P2, PT, R10, UR4, PT ;  /* 0x000000040a007c0c */ /* 0x000fe4000bf46270 */
[----:B------:R-:W-:-:S04]  /*13820*/  LOP3.LUT R23, R23, 0xfffffffd, RZ, 0xc0, !PT ;  /* 0xfffffffd17177812 */ /* 0x000fc800078ec0ff */
[----:B------:R-:W-:Y:S01]  /*13830*/  LOP3.LUT R23, R23, 0xfffffffb, RZ, 0xc0, !PT ;  /* 0xfffffffb17177812 */ /* 0x000fe200078ec0ff */
[----:B------:R-:W-:-:S03]  /*13840*/  IMAD.MOV R0, RZ, RZ, -R0 ;  /* 0x000000ffff007224 */ /* 0x000fc600078e0a00 */
[----:B------:R-:W-:Y:S01]  /*13850*/  @P3 LOP3.LUT R23, R23, 0x4, RZ, 0xfc, !PT ;  /* 0x0000000417173812 */ /* 0x000fe200078efcff */
[----:B------:R-:W-:-:S03]  /*13860*/  IMAD R37, R9, R0, R37 ;  /* 0x0000000009257224 */ /* 0x000fc600078e0225 */
[----:B------:R-:W-:Y:S01]  /*13870*/  @P2 LOP3.LUT R23, R23, 0x2, RZ, 0xfc, !PT ;  /* 0x0000000217172812 */ /* 0x000fe200078efcff */
[----:B0-----:R-:W-:Y:S06]  /*13880*/  BRA.DIV UR5, `(.L_x_853) ;  /* 0x0000004e05f47947 */ /* 0x001fec000b800000 */
.L_x_986:
[----:B------:R-:W-:Y:S02]  /*13890*/  SHF.R.S32.HI R28, RZ, 0x1f, R18 ;  /* 0x0000001fff1c7819 */ /* 0x000fe40000011412 */
[----:B------:R-:W-:Y:S01]  /*138a0*/  SEL R7, RZ, 0x1, P1 ;  /* 0x00000001ff077807 */ /* 0x000fe20000800000 */
[----:B------:R-:W-:Y:S06]  /*138b0*/  @!P0 BRA `(.L_x_854) ;  /* 0x0000000000048947 */ /* 0x000fec0003800000 */
[----:B------:R-:W-:Y:S01]  /*138c0*/  BPT.TRAP 0x1 ;  /* 0x000000040000795c */ /* 0x000fe20000300000 */
.L_x_854:
[----:B------:R-:W-:Y:S01]  /*138d0*/  LEA R32, R25, R22, 0x3 ;  /* 0x0000001619207211 */ /* 0x000fe200078e18ff */
[----:B------:R-:W-:Y:S01]  /*138e0*/  BSSY B0, `(.L_x_855) ;  /* 0x0000004000007945 */ /* 0x000fe20003800000 */
[----:B------:R-:W-:-:S04]  /*138f0*/  SHF.L.U32 R0, R26, 0x1f, RZ ;  /* 0x0000001f1a007819 */ /* 0x000fc800000006ff */
[----:B------:R-:W0:Y:S02]  /*13900*/  SYNCS.PHASECHK.TRANS64.TRYWAIT P0, [R32+URZ+0x22840], R0 ;  /* 0x02284000200075a7 */ /* 0x000e24000800017f */
[----:B0-----:R-:W-:Y:S05]  /*13910*/  @!P0 BRA `(.L_x_856) ;  /* 0x0000005000048947 */ /* 0x001fea0003800000 */
.L_x_987:
[----:B------:R-:W-:Y:S05]  /*13920*/  BSYNC B0 ;  /* 0x0000000000007941 */ /* 0x000fea0003800000 */
.L_x_855:
[----:B------:R-:W2:Y:S01]  /*13930*/  LDL R6, [R1+0x4] ;  /* 0x0000040001067983 */ /* 0x000ea20000100800 */
[----:B0-----:R-:W-:Y:S01]  /*13940*/  SHF.R.S32.HI R0, RZ, 0x1f, R37 ;  /* 0x0000001fff007819 */ /* 0x001fe20000011425 */
[----:B------:R-:W-:Y:S01]  /*13950*/  ULDC.64 UR4, c[0x0][0x300] ;  /* 0x0000c00000047ab9 */ /* 0x000fe20000000a00 */
[----:B-----5:R-:W-:Y:S01]  /*13960*/  SHF.R.S32.HI R4, RZ, 0x1f, R36 ;  /* 0x0000001fff047819 */ /* 0x020fe20000011424 */
[----:B------:R-:W0:Y:S01]  /*13970*/  S2R R9, SR_TID.X ;  /* 0x0000000000097919 */ /* 0x000e220000002100 */
[----:B------:R-:W-:Y:S01]  /*13980*/  IMAD.WIDE.U32 R2, R37, UR4, RZ ;  /* 0x0000000425027c25 */ /* 0x000fe2000f8e00ff */
[----:B------:R-:W-:Y:S01]  /*13990*/  LOP3.LUT R23, R23, 0xfffffffe, RZ, 0xc0, !PT ;  /* 0xfffffffe17177812 */ /* 0x000fe200078ec0ff */
[----:B------:R-:W1:Y:S01]  /*139a0*/  S2R R5, SR_TID.X ;  /* 0x0000000000057919 */ /* 0x000e620000002100 */
[----:B------:R3:W-:Y:S04]  /*139b0*/  STL [R1+0x30], R0 ;  /* 0x0000300001007387 */ /* 0x0007e80000100800 */
[----:B------:R4:W-:Y:S01]  /*139c0*/  STL [R1+0x34], R4 ;  /* 0x0000340401007387 */ /* 0x0009e20000100800 */
[----:B---3--:R-:W-:-:S04]  /*139d0*/  IMAD R0, R0, UR4, RZ ;  /* 0x0000000400007c24 */ /* 0x008fc8000f8e02ff */
[----:B------:R-:W-:Y:S01]  /*139e0*/  IMAD R0, R37, UR5, R0 ;  /* 0x0000000525007c24 */ /* 0x000fe2000f8e0200 */
[----:B------:R-:W-:-:S03]  /*139f0*/  ULDC.64 UR4, c[0x0][0x310] ;  /* 0x0000c40000047ab9 */ /* 0x000fc60000000a00 */
[----:B------:R-:W-:Y:S02]  /*13a00*/  IMAD.IADD R3, R3, 0x1, R0 ;  /* 0x0000000103037824 */ /* 0x000fe400078e0200 */
[----:B------:R-:W-:Y:S02]  /*13a10*/  IMAD R0, R4, UR4, RZ ;  /* 0x0000000404007c24 */ /* 0x000fe4000f8e02ff */
[----:B------:R-:W-:-:S04]  /*13a20*/  IMAD.WIDE.U32 R2, R36, UR4, R2 ;  /* 0x0000000424027c25 */ /* 0x000fc8000f8e0002 */
[----:B------:R-:W-:Y:S01]  /*13a30*/  IMAD R0, R36, UR5, R0 ;  /* 0x0000000524007c24 */ /* 0x000fe2000f8e0200 */
[----:B------:R-:W-:Y:S01]  /*13a40*/  ULDC.64 UR4, c[0x0][0x308] ;  /* 0x0000c20000047ab9 */ /* 0x000fe20000000a00 */
[----:B0-----:R-:W-:Y:S01]  /*13a50*/  IMAD.SHL.U32 R9, R9, 0x8, RZ ;  /* 0x0000000809097824 */ /* 0x001fe200078e00ff */
[----:B-1----:R-:W-:Y:S01]  /*13a60*/  LOP3.LUT R5, R5, 0x7f, RZ, 0xc0, !PT ;  /* 0x0000007f05057812 */ /* 0x002fe200078ec0ff */
[----:B------:R-:W-:Y:S02]  /*13a70*/  IMAD.IADD R3, R3, 0x1, R0 ;  /* 0x0000000103037824 */ /* 0x000fe400078e0200 */
[----:B------:R-:W-:Y:S01]  /*13a80*/  IMAD R0, R28, UR4, RZ ;  /* 0x000000041c007c24 */ /* 0x000fe2000f8e02ff */
[----:B------:R-:W-:Y:S01]  /*13a90*/  LOP3.LUT R9, R9, 0x38, RZ, 0xc0, !PT ;  /* 0x0000003809097812 */ /* 0x000fe200078ec0ff */
[----:B------:R-:W-:Y:S01]  /*13aa0*/  IMAD.WIDE.U32 R2, R18, UR4, R2 ;  /* 0x0000000412027c25 */ /* 0x000fe2000f8e0002 */
[----:B------:R-:W-:-:S03]  /*13ab0*/  SHF.R.U32.HI R5, RZ, 0x3, R5 ;  /* 0x00000003ff057819 */ /* 0x000fc60000011605 */
[----:B------:R-:W-:Y:S01]  /*13ac0*/  IMAD R0, R18, UR5, R0 ;  /* 0x0000000512007c24 */ /* 0x000fe2000f8e0200 */
[----:B------:R-:W-:-:S03]  /*13ad0*/  ULDC.64 UR4, c[0x0][0x2e8] ;  /* 0x0000ba0000047ab9 */ /* 0x000fc60000000a00 */
[----:B----4-:R-:W-:Y:S01]  /*13ae0*/  IMAD.IADD R4, R3, 0x1, R0 ;  /* 0x0000000103047824 */ /* 0x010fe200078e0200 */
[C---:B------:R-:W-:Y:S01]  /*13af0*/  LEA R0, P0, R2.reuse, UR4, 0x1 ;  /* 0x0000000402007c11 */ /* 0x040fe2000f8008ff */
[----:B------:R-:W-:Y:S02]  /*13b00*/  ULDC UR4, c[0x0][0x2f4] ;  /* 0x0000bd0000047ab9 */ /* 0x000fe40000000800 */
[----:B------:R-:W-:Y:S02]  /*13b10*/  ISETP.GE.AND P2, PT, R9, UR4, PT ;  /* 0x0000000409007c0c */ /* 0x000fe4000bf46270 */
[----:B------:R-:W-:Y:S01]  /*13b20*/  LEA.HI.X R4, R2, UR5, R4, 0x1, P0 ;  /* 0x0000000502047c11 */ /* 0x000fe200080f0c04 */
[----:B------:R-:W-:-:S10]  /*13b30*/  UMOV UR5, 0xffffffff ;  /* 0xffffffff00057882 */ /* 0x000fd40000000000 */
[----:B------:R-:W-:Y:S01]  /*13b40*/  @P2 LOP3.LUT R23, R23, 0x1, RZ, 0xfc, !PT ;  /* 0x0000000117172812 */ /* 0x000fe200078efcff */
[----:B--2---:R-:W-:-:S04]  /*13b50*/  IMAD R33, R8, -0x60, R6 ;  /* 0xffffffa008217824 */ /* 0x004fc800078e0206 */
[----:B------:R-:W-:Y:S02]  /*13b60*/  IMAD.IADD R33, R33, 0x1, -R5 ;  /* 0x0000000121217824 */ /* 0x000fe400078e0a05 */
[----:B------:R-:W-:-:S03]  /*13b70*/  IMAD R5, R25, 0x1800, R30 ;  /* 0x0000180019057824 */ /* 0x000fc600078e021e */
[----:B------:R-:W-:Y:S01]  /*13b80*/  ISETP.GE.AND P0, PT, R33, 0x1, PT ;  /* 0x000000012100780c */ /* 0x000fe20003f06270 */
[----:B------:R-:W-:-:S12]  /*13b90*/  BRA.DIV UR5, `(.L_x_857) ;  /* 0x0000004e05787947 */ /* 0x000fd8000b800000 */
        /* <DEDUP_REMOVED lines=34> */
[----:B0-----:R-:W-:-:S04]  /*13dc0*/  @P0 LEA R3, P1, R9, R3, 0x1 ;  /* 0x0000000309030211 */ /* 0x001fc800078208ff */
[----:B-1----:R-:W-:-:S04]  /*13dd0*/  @P0 IADD3.X R2, RZ, R2, RZ, P1, !PT ;  /* 0x00000002ff020210 */ /* 0x002fc80000ffe4ff */
        /* <DEDUP_REMOVED lines=16> */
.L_x_1001:
[----:B------:R-:W-:-:S13]  /*13ee0*/  ISETP.GE.AND P0, PT, R33, 0x51, PT ;  /* 0x000000512100780c */ /* 0x000fda0003f06270 */
[----:B01----:R-:W-:Y:S01]  /*13ef0*/  @P0 LEA R2, P1, R9, R0, 0x1 ;  /* 0x0000000009020211 */ /* 0x003fe200078208ff */
[----:B------:R-:W-:-:S04]  /*13f00*/  @P0 IMAD R5, R5, 0x2, R22 ;  /* 0x0000000205050824 */ /* 0x000fc800078e0216 */
[----:B------:R-:W-:-:S05]  /*13f10*/  @P0 IMAD.X R3, RZ, RZ, R4, P1 ;  /* 0x000000ffff030224 */ /* 0x000fca00008e0604 */
[----:B------:R-:W-:Y:S01]  /*13f20*/  @!PT LDS RZ, [RZ] ;  /* 0x00000000fffff984 */ /* 0x000fe20000000800 */
[----:B------:R-:W-:Y:S01]  /*13f30*/  @!PT LDS RZ, [RZ] ;  /* 0x00000000fffff984 */ /* 0x000fe20000000800 */
[----:B------:R-:W-:Y:S01]  /*13f40*/  @!PT LDS RZ, [RZ] ;  /* 0x00000000fffff984 */ /* 0x000fe20000000800 */
[----:B------:R0:W-:Y:S01]  /*13f50*/  @P0 LDGSTS.E.BYPASS.LTC128B.128 [R5+0x1ec00], desc[UR40][R2.64], !P2 ;  /* 0x1ec0000002050fae */ /* 0x0001e2000d101d68 */
[----:B------:R-:W-:Y:S01]  /*13f60*/  PLOP3.LUT P0, PT, PT, PT, PT, 0x80, 0x0 ;  /* 0x000000000000781c */ /* 0x000fe20003f0f070 */
[----:B------:R-:W-:-:S12]  /*13f70*/  NOP ;  /* 0x0000000000007918 */ /* 0x000fd80000000000 */
.L_x_858:
[----:B------:R-:W-:Y:S02]  /*13f80*/  PLOP3.LUT P1, PT, P1, P0, PT, 0xa2, 0x0 ;  /* 0x000000000000781c */ /* 0x000fe40000f21472 */
[----:B------:R-:W-:-:S08]  /*13f90*/  @P0 R2UR P1, UR4, R32 ;  /* 0x00000000200402ca */ /* 0x000fd00000020000 */
[----:B------:R-:W-:-:S05]  /*13fa0*/  @P0 PLOP3.LUT P0, PT, P1, PT, PT, 0x80, 0x0 ;  /* 0x000000000000081c */ /* 0x000fca0000f0f070 */
[----:B------:R-:W-:Y:S01]  /*13fb0*/  @!P1 SYNCS.ARRIVE.TRANS64.RED.A0T1 RZ, [UR4+0x22830], RZ ;  /* 0x022830ffffff99a7 */ /* 0x000fe20008200404 */
[----:B------:R-:W-:Y:S07]  /*13fc0*/  @!P1 ARRIVES.LDGSTSBAR.64.TRANSCNT [UR4+0x22830] ;  /* 0x02283000ff0099b0 */ /* 0x000fee0008000a84 */
[----:B------:R-:W-:Y:S05]  /*13fd0*/  @P0 BRA.U.ANY `(.L_x_858) ;  /* 0xfffffffd00e80947 */ /* 0x000fea000393ffff */
[----:B------:R-:W-:Y:S01]  /*13fe0*/  NOP ;  /* 0x0000000000007918 */ /* 0x000fe20000000000 */
[----:B------:R-:W2:Y:S02]  /*13ff0*/  LDL R0, [R1+0x40] ;  /* 0x0000400001007983 */ /* 0x000ea40000100800 */
[----:B--2---:R-:W-:-:S13]  /*14000*/  ISETP.NE.AND P2, PT, R0, 0x3, PT ;  /* 0x000000030000780c */ /* 0x004fda0003f45270 */
[----:B------:R-:W-:Y:S05]  /*14010*/  @!P2 BRA `(.L_x_859) ;  /* 0x000000000004a947 */ /* 0x000fea0003800000 */
[----:B------:R-:W-:Y:S01]  /*14020*/  BPT.TRAP 0x1 ;  /* 0x000000040000795c */ /* 0x000fe20000300000 */
.L_x_859:
[----:B------:R1:W5:Y:S01]  /*14030*/  LDL.LU R4, [R1+0x10] ;  /* 0x0000100001047983 */ /* 0x0003620000300800 */
[----:B------:R-:W-:Y:S01]  /*14040*/  LOP3.LUT P0, RZ, R23, 0x4, RZ, 0xc0, !PT ;  /* 0x0000000417ff7812 */ /* 0x000fe2000780c0ff */
[----:B------:R1:W-:Y:S02]  /*14050*/  SYNCS.ARRIVE.TRANS64.A1T0 RZ, [R32+URZ+0x22830], RZ ;  /* 0x022830ff20ff79a7 */ /* 0x0003e4000810003f */
[----:B0-----:R1:W5:Y:S10]  /*14060*/  LDL.LU R3, [R1+0xc] ;  /* 0x00000c0001037983 */ /* 0x0013740000300800 */
[----:B------:R-:W-:Y:S05]  /*14070*/  WARPSYNC.ALL ;  /* 0x0000000000007948 */ /* 0x000fea0003800000 */
[----:B------:R-:W-:Y:S01]  /*14080*/  ULDC.64 UR4, c[0x0][0xa00] ;  /* 0x0002800000047ab9 */ /* 0x000fe20000000a00 */
[----:B------:R-:W-:Y:S01]  /*14090*/  SEL R2, RZ, 0x4, P0 ;  /* 0x00000004ff027807 */ /* 0x000fe20000000000 */
[----:B------:R-:W-:Y:S01]  /*140a0*/  BSSY B6, `(.L_x_860) ;  /* 0x0000029000067945 */ /* 0x000fe20003800000 */
[----:B------:R-:W-:Y:S01]  /*140b0*/  BAR.SYNC.DEFER_BLOCKING 0x8, 0x180 ;  /* 0x0206000000007b1d */ /* 0x000fe20000010000 */
[----:B------:R-:W-:Y:S02]  /*140c0*/  ISETP.NE.U32.AND P0, PT, RZ, UR4, PT ;  /* 0x00000004ff007c0c */ /* 0x000fe4000bf05070 */
[----:B------:R-:W-:-:S02]  /*140d0*/  LOP3.LUT P2, RZ, R23, 0x8, RZ, 0xc0, !PT ;  /* 0x0000000817ff7812 */ /* 0x000fc4000784c0ff */
[----:B------:R-:W-:Y:S01]  /*140e0*/  ISETP.NE.AND.EX P0, PT, RZ, UR5, PT, P0 ;  /* 0x00000005ff007c0c */ /* 0x000fe2000bf05300 */
[----:B------:R-:W-:Y:S01]  /*140f0*/  ULDC.64 UR4, c[0x0][0x298] ;  /* 0x0000a60000047ab9 */ /* 0x000fe20000000a00 */
[----:B------:R-:W-:Y:S02]  /*14100*/  LOP3.LUT P1, RZ, R23, 0x2, RZ, 0xc0, !PT ;  /* 0x0000000217ff7812 */ /* 0x000fe4000782c0ff */
[----:B------:R-:W-:Y:S02]  /*14110*/  SEL R0, RZ, 0x2, P2 ;  /* 0x00000002ff007807 */ /* 0x000fe40001000000 */
[----:B------:R-:W-:Y:S02]  /*14120*/  SEL R5, R35, RZ, !P0 ;  /* 0x000000ff23057207 */ /* 0x000fe40004000000 */
[----:B------:R-:W-:Y:S02]  /*14130*/  IADD3 R0, R2, R0, R7 ;  /* 0x0000000002007210 */ /* 0x000fe40007ffe007 */
[----:B------:R-:W-:Y:S01]  /*14140*/  SEL R35, RZ, 0x8, P1 ;  /* 0x00000008ff237807 */ /* 0x000fe20000800000 */
[----:B------:R0:W-:Y:S03]  /*14150*/  STL [R1+0x24], R5 ;  /* 0x0000240501007387 */ /* 0x0001e60000100800 */
[----:B------:R-:W-:-:S02]  /*14160*/  IADD3 R35, R0, R35, RZ ;  /* 0x0000002300237210 */ /* 0x000fc40007ffe0ff */
[----:B-----5:R-:W-:Y:S02]  /*14170*/  SEL R2, R4, RZ, !P0 ;  /* 0x000000ff04027207 */ /* 0x020fe40004000000 */
[----:B------:R-:W-:Y:S01]  /*14180*/  SHF.R.S32.HI R0, RZ, 0x1f, R3 ;  /* 0x0000001fff007819 */ /* 0x000fe20000011403 */
[C---:B0-----:R-:W-:Y:S02]  /*14190*/  IMAD.WIDE.U32 R4, R3.reuse, UR4, RZ ;  /* 0x0000000403047c25 */ /* 0x041fe4000f8e00ff */
[----:B------:R0:W-:Y:S02]  /*141a0*/  STL [R1+0x10], R2 ;  /* 0x0000100201007387 */ /* 0x0001e40000100800 */
[----:B------:R-:W-:Y:S02]  /*141b0*/  IMAD R0, R0, UR4, RZ ;  /* 0x0000000400007c24 */ /* 0x000fe4000f8e02ff */
[----:B------:R2:W-:Y:S02]  /*141c0*/  STL.64 [R1+0x18], R4 ;  /* 0x0000180401007387 */ /* 0x0005e40000100a00 */
[----:B------:R-:W-:-:S02]  /*141d0*/  IMAD R0, R3, UR5, R0 ;  /* 0x0000000503007c24 */ /* 0x000fc4000f8e0200 */
[----:B0-----:R-:W-:Y:S02]  /*141e0*/  VIADD R2, R22, 0x18400 ;  /* 0x0001840016027836 */ /* 0x001fe40000000000 */
[----:B------:R-:W-:-:S03]  /*141f0*/  IMAD.IADD R0, R5, 0x1, R0 ;  /* 0x0000000105007824 */ /* 0x000fc600078e0200 */
[----:B------:R-:W-:Y:S02]  /*14200*/  LOP3.LUT P0, RZ, R2, 0x3ff, RZ, 0xc0, !PT ;  /* 0x000003ff02ff7812 */ /* 0x000fe4000780c0ff */
[----:B------:R2:W-:Y:S11]  /*14210*/  STL [R1+0xc], R0 ;  /* 0x00000c0001007387 */ /* 0x0005f60000100800 */
        /* <DEDUP_REMOVED lines=17> */
.L_x_861:
[----:B------:R-:W-:Y:S05]  /*14330*/  BSYNC B6 ;  /* 0x0000000000067941 */ /* 0x000fea0003800000 */
.L_x_860:
[----:B------:R-:W2:Y:S01]  /*14340*/  LDL.LU R0, [R1+0xc] ;  /* 0x00000c0001007983 */ /* 0x000ea20000300800 */
[----:B------:R-:W-:Y:S01]  /*14350*/  ULDC.64 UR4, c[0x0][0x2d8] ;  /* 0x0000b60000047ab9 */ /* 0x000fe20000000a00 */
[----:B------:R-:W0:Y:S02]  /*14360*/  LDC R7, c[0x0][0x448] ;  /* 0x00011200ff077b82 */ /* 0x000e240000000800 */
[----:B------:R-:W2:Y:S04]  /*14370*/  LDL.LU.64 R2, [R1+0x18] ;  /* 0x0000180001027983 */ /* 0x000ea80000300a00 */
[----:B------:R-:W3:Y:S04]  /*14380*/  LDL.LU R21, [R1+0x10] ;  /* 0x0000100001157983 */ /* 0x000ee80000300800 */
[----:B------:R-:W4:Y:S01]  /*14390*/  LDL.LU R20, [R1+0x24] ;  /* 0x0000240001147983 */ /* 0x000f220000300800 */
[----:B------:R-:W-:-:S03]  /*143a0*/  IMAD.SHL.U32 R17, R17, 0x80, RZ ;  /* 0x0000008011117824 */ /* 0x000fc600078e00ff */
[----:B------:R0:W5:Y:S02]  /*143b0*/  LDL R8, [R1+0x8] ;  /* 0x0000080001087983 */ /* 0x0001640000100800 */
[----:B0-----:R-:W-:-:S13]  /*143c0*/  ISETP.NE.AND P0, PT, R7, 0x1, PT ;  /* 0x000000010700780c */ /* 0x001fda0003f05270 */
[----:B------:R-:W0:Y:S08]  /*143d0*/  @P0 LDC R4, c[0x0][0x44c] ;  /* 0x00011300ff040b82 */ /* 0x000e300000000800 */
[----:B------:R-:W1:Y:S01]  /*143e0*/  @P0 LDC R6, c[0x0][0x450] ;  /* 0x00011400ff060b82 */ /* 0x000e620000000800 */
[----:B--2---:R-:W-:Y:S01]  /*143f0*/  MOV R3, R0 ;  /* 0x0000000000037202 */ /* 0x004fe20000000f00 */
[----:B------:R-:W-:-:S02]  /*14400*/  IMAD R0, R28, UR4, RZ ;  /* 0x000000041c007c24 */ /* 0x000fc4000f8e02ff */
[----:B------:R-:W-:-:S04]  /*14410*/  IMAD.WIDE.U32 R2, R18, UR4, R2 ;  /* 0x0000000412027c25 */ /* 0x000fc8000f8e0002 */
[----:B------:R-:W-:Y:S01]  /*14420*/  IMAD R0, R18, UR5, R0 ;  /* 0x0000000512007c24 */ /* 0x000fe2000f8e0200 */
[----:B------:R-:W-:-:S03]  /*14430*/  ULDC.64 UR4, c[0x0][0x2e0] ;  /* 0x0000b80000047ab9 */ /* 0x000fc60000000a00 */
[----:B------:R-:W-:Y:S02]  /*14440*/  IMAD.IADD R3, R3, 0x1, R0 ;  /* 0x0000000103037824 */ /* 0x000fe400078e0200 */
[----:B---3--:R-:W-:Y:S02]  /*14450*/  IMAD R0, R21, UR4, RZ ;  /* 0x0000000415007c24 */ /* 0x008fe4000f8e02ff */
[----:B----4-:R-:W-:-:S04]  /*14460*/  IMAD.WIDE.U32 R2, R20, UR4, R2 ;  /* 0x0000000414027c25 */ /* 0x010fc8000f8e0002 */
[----:B------:R-:W-:Y:S01]  /*14470*/  IMAD R0, R20, UR5, R0 ;  /* 0x0000000514007c24 */ /* 0x000fe2000f8e0200 */
[----:B------:R-:W2:Y:S01]  /*14480*/  S2R R9, SR_TID.X ;  /* 0x0000000000097919 */ /* 0x000ea20000002100 */
[----:B------:R-:W-:Y:S02]  /*14490*/  ULDC.64 UR4, c[0x0][0x2d0] ;  /* 0x0000b40000047ab9 */ /* 0x000fe40000000a00 */
[----:B------:R-:W-:Y:S01]  /*144a0*/  IMAD.IADD R3, R3, 0x1, R0 ;  /* 0x0000000103037824 */ /* 0x000fe200078e0200 */
[----:B------:R-:W3:Y:S02]  /*144b0*/  S2R R20, SR_TID.X ;  /* 0x0000000000147919 */ /* 0x000ee40000002100 */
[----:B---3--:R-:W-:-:S04]  /*144c0*/  LOP3.LUT R20, R20, 0x7f, RZ, 0xc0, !PT ;  /* 0x0000007f14147812 */ /* 0x008fc800078ec0ff */
[----:B------:R-:W-:Y:S02]  /*144d0*/  SHF.R.U32.HI R21, RZ, 0x3, R20 ;  /* 0x00000003ff157819 */ /* 0x000fe40000011614 */
[----:B------:R-:W3:Y:S02]  /*144e0*/  S2R R20, SR_TID.X ;  /* 0x0000000000147919 */ /* 0x000ee40000002100 */
[----:B---3--:R-:W-:-:S05]  /*144f0*/  IMAD.SHL.U32 R20, R20, 0x10, RZ ;  /* 0x0000001014147824 */ /* 0x008fca00078e00ff */
[----:B------:R-:W-:-:S04]  /*14500*/  LOP3.LUT R20, R21, 0x70, R20, 0xf8, !PT ;  /* 0x0000007015147812 */ /* 0x000fc800078ef814 */
[----:B------:R-:W-:Y:S02]  /*14510*/  LOP3.LUT R0, R20, R17, RZ, 0xfc, !PT ;  /* 0x0000001114007212 */ /* 0x000fe400078efcff */
[----:B------:R3:W5:Y:S03]  /*14520*/  LDL R20, [R1+0x20] ;  /* 0x0000200001147983 */ /* 0x0007660000100800 */
[----:B0-----:R-:W-:-:S04]  /*14530*/  @P0 IMAD.HI.U32 R5, R0, R4, RZ ;  /* 0x0000000400050227 */ /* 0x001fc800078e00ff */
[----:B------:R-:W-:Y:S01]  /*14540*/  IMAD.MOV.U32 R4, RZ, RZ, R0 ;  /* 0x000000ffff047224 */ /* 0x000fe200078e0000 */
[----:B-1----:R-:W-:-:S04]  /*14550*/  @P0 SHF.R.U32.HI R4, RZ, R6, R5 ;  /* 0x00000006ff040219 */ /* 0x002fc80000011605 */
[C---:B------:R-:W-:Y:S01]  /*14560*/  IADD3 R5, -R4.reuse, RZ, RZ ;  /* 0x000000ff04057210 */ /* 0x040fe20007ffe1ff */
[----:B------:R-:W0:Y:S04]  /*14570*/  S2R R21, SR_TID.X ;  /* 0x0000000000157919 */ /* 0x000e280000002100 */
        /* <DEDUP_REMOVED lines=11> */
[----:B------:R-:W-:Y:S01]  /*14630*/  ULDC.64 UR4, c[0x0][0x280] ;  /* 0x0000a00000047ab9 */ /* 0x000fe20000000a00 */
[----:B--2---:R-:W-:Y:S01]  /*14640*/  IMAD.SHL.U32 R9, R9, 0x8, RZ ;  /* 0x0000000809097824 */ /* 0x004fe200078e00ff */
[C---:B------:R-:W-:Y:S01]  /*14650*/  LEA R0, P0, R2.reuse, UR4, 0x1 ;  /* 0x0000000402007c11 */ /* 0x040fe2000f8008ff */
[----:B------:R-:W-:Y:S01]  /*14660*/  IMAD.IADD R3, R3, 0x1, R4 ;  /* 0x0000000103037824 */ /* 0x000fe200078e0204 */
[----:B------:R-:W-:Y:S02]  /*14670*/  ULDC UR4, c[0x0][0x2b8] ;  /* 0x0000ae0000047ab9 */ /* 0x000fe40000000800 */
[----:B------:R-:W-:Y:S02]  /*14680*/  LOP3.LUT R9, R9, 0x38, RZ, 0xc0, !PT ;  /* 0x0000003809097812 */ /* 0x000fe400078ec0ff */
[----:B------:R-:W-:Y:S01]  /*14690*/  LEA.HI.X R2, R2, UR5, R3, 0x1, P0 ;  /* 0x0000000502027c11 */ /* 0x000fe200080f0c03 */
[----:B------:R-:W-:Y:S01]  /*146a0*/  UMOV UR5, 0xffffffff ;  /* 0xffffffff00057882 */ /* 0x000fe20000000000 */
[----:B0-----:R-:W-:-:S02]  /*146b0*/  LOP3.LUT R21, R21, 0x7f, RZ, 0xc0, !PT ;  /* 0x0000007f15157812 */ /* 0x001fc400078ec0ff */
[----:B------:R-:W-:Y:S02]  /*146c0*/  ISETP.GE.AND P1, PT, R9, UR4, PT ;  /* 0x0000000409007c0c */ /* 0x000fe4000bf26270 */
[----:B------:R-:W-:Y:S01]  /*146d0*/  SHF.R.U32.HI R10, RZ, 0x3, R21 ;  /* 0x00000003ff0a7819 */ /* 0x000fe20000011615 */
[----:B---3--:R-:W-:Y:S10]  /*146e0*/  BRA.DIV UR5, `(.L_x_862) ;  /* 0x0000004a05a47947 */ /* 0x008ff4000b800000 */
[----:B------:R-:W0:Y:S01]  /*146f0*/  SHFL.IDX PT, R5, R0, RZ, 0x181f ;  /* 0x00181fff00057589 */ /* 0x000e2200000e0000 */
[----:B-----5:R-:W-:Y:S02]  /*14700*/  IMAD R3, R20, R7, RZ ;  /* 0x0000000714037224 */ /* 0x020fe400078e02ff */
[----:B------:R-:W-:Y:S01]  /*14710*/  IMAD.IADD R17, R10, 0x1, R17 ;  /* 0x000000010a117824 */ /* 0x000fe200078e0211 */
[----:B------:R-:W1:Y:S04]  /*14720*/  SHFL.IDX PT, R4, R2, RZ, 0x181f ;  /* 0x00181fff02047589 */ /* 0x000e6800000e0000 */
[C---:B------:R-:W-:Y:S02]  /*14730*/  ISETP.GE.AND P0, PT, R17.reuse, R3, PT ;  /* 0x000000031100720c */ /* 0x040fe40003f06270 */
[----:B------:R-:W-:-:S11]  /*14740*/  IADD3 R6, R17, 0x10, RZ ;  /* 0x0000001011067810 */ /* 0x000fd60007ffe0ff */
[----:B0-----:R-:W-:-:S05]  /*14750*/  @!P0 LEA R5, P2, R9, R5, 0x1 ;  /* 0x0000000509058211 */ /* 0x001fca00078408ff */
[----:B-1----:R-:W-:-:S05]  /*14760*/  @!P0 IMAD.X R4, RZ, RZ, R4, P2 ;  /* 0x000000ffff048224 */ /* 0x002fca00010e0604 */
        /* <DEDUP_REMOVED lines=8> */
[----:B------:R-:W1:Y:S06]  /*147f0*/  SHFL.IDX PT, R4, R2, 0x1, 0x181f ;  /* 0x00381f0002047f89 */ /* 0x000e6c00000e0000 */
[----:B0-----:R-:W-:-:S05]  /*14800*/  @!P0 LEA R5, P2, R9, R5, 0x1 ;  /* 0x0000000509058211 */ /* 0x001fca00078408ff */
[----:B-1----:R-:W-:-:S05]  /*14810*/  @!P0 IMAD.X R4, RZ, RZ, R4, P2 ;  /* 0x000000ffff048224 */ /* 0x002fca00010e0604 */
[----:B------:R-:W-:-:S04]  /*14820*/  @!P0 LOP3.LUT R5, R5, R4, RZ, 0x3c, !PT ;  /* 0x0000000405058212 */ /* 0x000fc800078e3cff */
[----:B------:R-:W-:-:S04]  /*14830*/  @!P0 LOP3.LUT R4, R5, R4, RZ, 0x3c, !PT ;  /* 0x0000000405048212 */ /* 0x000fc800078e3cff */
[----:B------:R-:W-:-:S05]  /*14840*/  @!P0 LOP3.LUT R5, R5, R4, RZ, 0x3c, !PT ;  /* 0x0000000405058212 */ /* 0x000fca00078e3cff */
        /* <DEDUP_REMOVED lines=11> */
[----:B------:R-:W-:Y:S02]  /*14900*/  ISETP.GE.AND P0, PT, R6, R3, PT ;  /* 0x000000030600720c */ /* 0x000fe40003f06270 */
[----:B------:R-:W-:Y:S01]  /*14910*/  IADD3 R6, R17, 0x40, RZ ;  /* 0x0000004011067810 */ /* 0x000fe20007ffe0ff */
        /* <DEDUP_REMOVED lines=28> */
[----:B------:R-:W-:-:S03]  /*14ae0*/  ISETP.GE.AND P0, PT, R6, R3, PT ;  /* 0x000000030600720c */ /* 0x000fc60003f06270 */
[----:B0-----:R-:W0:Y:S04]  /*14af0*/  SHFL.IDX PT, R5, R0, 0x6, 0x181f ;  /* 0x00d81f0000057f89 */ /* 0x001e2800000e0000 */
[----:B------:R-:W1:Y:S04]  /*14b00*/  SHFL.IDX PT, R4, R2, 0x6, 0x181f ;  /* 0x00d81f0002047f89 */ /* 0x000e6800000e0000 */
[----:B------:R-:W2:Y:S02]  /*14b10*/  SHFL.IDX PT, R0, R0, 0x7, 0x181f ;  /* 0x00f81f0000007f89 */ /* 0x000ea400000e0000 */
[----:B0-----:R-:W-:-:S05]  /*14b20*/  @!P0 LEA R5, P2, R9, R5, 0x1 ;  /* 0x0000000509058211 */ /* 0x001fca00078408ff */
[----:B-1----:R-:W-:-:S05]  /*14b30*/  @!P0 IMAD.X R4, RZ, RZ, R4, P2 ;  /* 0x000000ffff048224 */ /* 0x002fca00010e0604 */
[----:B------:R-:W-:-:S04]  /*14b40*/  @!P0 LOP3.LUT R5, R5, R4, RZ, 0x3c, !PT ;  /* 0x0000000405058212 */ /* 0x000fc800078e3cff */
[----:B------:R-:W-:-:S04]  /*14b50*/  @!P0 LOP3.LUT R4, R5, R4, RZ, 0x3c, !PT ;  /* 0x0000000405048212 */ /* 0x000fc800078e3cff */
[----:B------:R-:W-:-:S05]  /*14b60*/  @!P0 LOP3.LUT R5, R5, R4, RZ, 0x3c, !PT ;  /* 0x0000000405058212 */ /* 0x000fca00078e3cff */
[----:B------:R0:W-:Y:S04]  /*14b70*/  @!P0 LDGSTS.E.BYPASS.LTC128B.128 [R8+0x1b400], desc[UR40][R4.64], !P1 ;  /* 0x1b40000004088fae */ /* 0x0001e8000c901d68 */
[----:B0-2---:R0:W1:Y:S02]  /*14b80*/  SHFL.IDX PT, R4, R2, 0x7, 0x181f ;  /* 0x00f81f0002047f89 */ /* 0x00506400000e0000 */
.L_x_1018:
[----:B------:R-:W-:-:S04]  /*14b90*/  IADD3 R17, R17, 0x70, RZ ;  /* 0x0000007011117810 */ /* 0x000fc80007ffe0ff */
[----:B------:R-:W-:-:S13]  /*14ba0*/  ISETP.GE.AND P0, PT, R17, R3, PT ;  /* 0x000000031100720c */ /* 0x000fda0003f06270 */
[----:B0-----:R-:W-:-:S05]  /*14bb0*/  @!P0 LEA R2, P2, R9, R0, 0x1 ;  /* 0x0000000009028211 */ /* 0x001fca00078408ff */
[----:B-1----:R-:W-:-:S05]  /*14bc0*/  @!P0 IMAD.X R3, RZ, RZ, R4, P2 ;  /* 0x000000ffff038224 */ /* 0x002fca00010e0604 */
[----:B------:R-:W-:Y:S01]  /*14bd0*/  @!PT LDS RZ, [RZ] ;  /* 0x00000000fffff984 */ /* 0x000fe20000000800 */
[----:B------:R-:W-:Y:S01]  /*14be0*/  @!PT LDS RZ, [RZ] ;  /* 0x00000000fffff984 */ /* 0x000fe20000000800 */
[----:B------:R-:W-:Y:S01]  /*14bf0*/  @!PT LDS RZ, [RZ] ;  /* 0x00000000fffff984 */ /* 0x000fe20000000800 */
[----:B------:R0:W-:Y:S01]  /*14c00*/  @!P0 LDGSTS.E.BYPASS.LTC128B.128 [R8+0x1bc00], desc[UR40][R2.64], !P1 ;  /* 0x1bc0000002088fae */ /* 0x0001e2000c901d68 */
[----:B------:R-:W-:Y:S01]  /*14c10*/  PLOP3.LUT P0, PT, PT, PT, PT, 0x80, 0x0 ;  /* 0x000000000000781c */ /* 0x000fe20003f0f070 */
[----:B------:R-:W-:-:S12]  /*14c20*/  NOP ;  /* 0x0000000000007918 */ /* 0x000fd80000000000 */
.L_x_863:
        /* <DEDUP_REMOVED lines=16> */
[----:B------:R-:W1:Y:S03]  /*14d30*/  SYNCS.PHASECHK.TRANS64.TRYWAIT P0, [R22+URZ+0x22820], R3 ;  /* 0x02282003160075a7 */ /* 0x000e66000800017f */
[----:B01----:R-:W-:Y:S05]  /*14d40*/  @!P0 BRA `(.L_x_865) ;  /* 0x0000004c00b08947 */ /* 0x003fea0003800000 */
.L_x_1019:
[----:B------:R-:W-:Y:S05]  /*14d50*/  BSYNC B0 ;  /* 0x0000000000007941 */ /* 0x000fea0003800000 */
.L_x_864:
[----:B------:R-:W2:Y:S02]  /*14d60*/  LDL R0, [R1+0x40] ;  /* 0x0000400001007983 */ /* 0x000ea40000100800 */
[----:B--2---:R-:W-:-:S13]  /*14d70*/  ISETP.NE.AND P0, PT, R0, 0x3, PT ;  /* 0x000000030000780c */ /* 0x004fda0003f05270 */
[----:B------:R-:W-:Y:S05]  /*14d80*/  @!P0 BRA `(.L_x_866) ;  /* 0x0000000000048947 */ /* 0x000fea0003800000 */
[----:B------:R-:W-:Y:S01]  /*14d90*/  BPT.TRAP 0x1 ;  /* 0x000000040000795c */ /* 0x000fe20000300000 */
.L_x_866:
[----:B0-----:R-:W-:Y:S01]  /*14da0*/  SHF.L.U32 R3, R26, 0x1f, RZ ;  /* 0x0000001f1a037819 */ /* 0x001fe200000006ff */
[----:B------:R-:W-:Y:S03]  /*14db0*/  BSSY B0, `(.L_x_867) ;  /* 0x0000003000007945 */ /* 0x000fe60003800000 */
[----:B------:R-:W0:Y:S02]  /*14dc0*/  SYNCS.PHASECHK.TRANS64.TRYWAIT P0, [R32+URZ+0x22860], R3 ;  /* 0x02286003200075a7 */ /* 0x000e24000800017f */
[----:B0-----:R-:W-:Y:S05]  /*14dd0*/  @!P0 BRA `(.L_x_868) ;  /* 0x0000004c00a08947 */ /* 0x001fea0003800000 */
.L_x_1020:
[----:B------:R-:W-:Y:S05]  /*14de0*/  BSYNC B0 ;  /* 0x0000000000007941 */ /* 0x000fea0003800000 */
.L_x_867:
[----:B------:R-:W2:Y:S01]  /*14df0*/  LDL.LU R0, [R1+0x30] ;  /* 0x0000300001007983 */ /* 0x000ea20000300800 */
[----:B------:R-:W-:-:S03]  /*14e00*/  ULDC.64 UR4, c[0x0][0x328] ;  /* 0x0000ca0000047ab9 */ /* 0x000fc60000000a00 */
[----:B------:R-:W3:Y:S01]  /*14e10*/  LDL.LU R4, [R1+0x34] ;  /* 0x0000340001047983 */ /* 0x000ee20000300800 */
[----:B0-----:R-:W-:-:S04]  /*14e20*/  IMAD.WIDE.U32 R2, R37, UR4, RZ ;  /* 0x0000000425027c25 */ /* 0x001fc8000f8e00ff */
[----:B--2---:R-:W-:-:S04]  /*14e30*/  IMAD R0, R0, UR4, RZ ;  /* 0x0000000400007c24 */ /* 0x004fc8000f8e02ff */
        /* <DEDUP_REMOVED lines=12> */
[----:B------:R-:W-:-:S04]  /*14f00*/  ULDC.64 UR4, c[0x0][0x318] ;  /* 0x0000c60000047ab9 */ /* 0x000fc80000000a00 */
[----:B------:R-:W-:Y:S02]  /*14f10*/  IADD3 R3, R3, R5, RZ ;  /* 0x0000000503037210 */ /* 0x000fe40007ffe0ff */
[----:B------:R-:W-:Y:S01]  /*14f20*/  LEA R5, P0, R2, UR4, 0x1 ;  /* 0x0000000402057c11 */ /* 0x000fe2000f8008ff */
[----:B------:R-:W-:-:S03]  /*14f30*/  UMOV UR4, 0xffffffff ;  /* 0xffffffff00047882 */ /* 0x000fc60000000000 */
[----:B------:R-:W-:Y:S01]  /*14f40*/  LEA.HI.X R6, R2, UR5, R3, 0x1, P0 ;  /* 0x0000000502067c11 */ /* 0x000fe200080f0c03 */
[----:B------:R-:W-:Y:S08]  /*14f50*/  BRA.DIV UR4, `(.L_x_869) ;  /* 0x0000004e04547947 */ /* 0x000ff0000b800000 */
[----:B------:R-:W0:Y:S01]  /*14f60*/  S2R R7, SR_TID.X ;  /* 0x0000000000077919 */ /* 0x000e220000002100 */
[----:B------:R-:W-:Y:S01]  /*14f70*/  IMAD R4, R4, 0x2, R22 ;  /* 0x0000000204047824 */ /* 0x000fe200078e0216 */
[C---:B------:R-:W-:Y:S01]  /*14f80*/  LOP3.LUT P2, RZ, R35.reuse, 0x2, RZ, 0xc0, !PT ;  /* 0x0000000223ff7812 */ /* 0x040fe2000784c0ff */
[----:B------:R-:W1:Y:S01]  /*14f90*/  SHFL.IDX PT, R2, R5, RZ, 0x181f ;  /* 0x00181fff05027589 */ /* 0x000e6200000e0000 */
[----:B------:R-:W-:-:S03]  /*14fa0*/  LOP3.LUT P1, RZ, R35, 0x4, RZ, 0xc0, !PT ;  /* 0x0000000423ff7812 */ /* 0x000fc6000782c0ff */
[----:B------:R-:W2:Y:S01]  /*14fb0*/  SHFL.IDX PT, R3, R6, RZ, 0x181f ;  /* 0x00181fff06037589 */ /* 0x000ea200000e0000 */
[----:B------:R-:W-:-:S03]  /*14fc0*/  ISETP.LT.OR P4, PT, R33, 0x1, !P1 ;  /* 0x000000012100780c */ /* 0x000fc60004f81670 */
[----:B------:R-:W3:Y:S01]  /*14fd0*/  SHFL.IDX PT, R14, R5, 0x1, 0x181f ;  /* 0x00381f00050e7f89 */ /* 0x000ee200000e0000 */
[----:B0-----:R-:W-:-:S05]  /*14fe0*/  IMAD.SHL.U32 R7, R7, 0x8, RZ ;  /* 0x0000000807077824 */ /* 0x001fca00078e00ff */
[----:B------:R-:W-:-:S05]  /*14ff0*/  LOP3.LUT R7, R7, 0x38, RZ, 0xc0, !PT ;  /* 0x0000003807077812 */ /* 0x000fca00078ec0ff */
[----:B------:R-:W-:Y:S01]  /*15000*/  IMAD.SHL.U32 R0, R7, 0x2, RZ ;  /* 0x0000000207007824 */ /* 0x000fe200078e00ff */
[----:B------:R-:W-:-:S04]  /*15010*/  LOP3.LUT R7, R35, 0x1, RZ, 0xc0, !PT ;  /* 0x0000000123077812 */ /* 0x000fc800078ec0ff */
[----:B-1----:R-:W-:Y:S02]  /*15020*/  IADD3 R2, P0, R2, R0, RZ ;  /* 0x0000000002027210 */ /* 0x002fe40007f1e0ff */
[----:B------:R-:W-:-:S03]  /*15030*/  ISETP.NE.U32.AND P3, PT, R7, 0x1, PT ;  /* 0x000000010700780c */ /* 0x000fc60003f65070 */
[----:B--2---:R-:W-:Y:S01]  /*15040*/  IMAD.X R3, RZ, RZ, R3, P0 ;  /* 0x000000ffff037224 */ /* 0x004fe200000e0603 */
[----:B------:R-:W-:-:S13]  /*15050*/  ISETP.LT.OR P0, PT, R33, 0x1, P3 ;  /* 0x000000012100780c */ /* 0x000fda0001f01670 */
[----:B------:R-:W-:Y:S01]  /*15060*/  LDGSTS.E.BYPASS.LTC128B.128 [R4+0x400], desc[UR40][R2.64], !P0 ;  /* 0x0040000002047fae */ /* 0x000fe2000c101d68 */
[----:B------:R-:W-:-:S13]  /*15070*/  ISETP.LT.OR P0, PT, R33, 0x1, !P2 ;  /* 0x000000012100780c */ /* 0x000fda0005701670 */
[----:B------:R-:W-:Y:S01]  /*15080*/  LDGSTS.E.BYPASS.LTC128B.128 [R4+0x3400], desc[UR40][R2.64+0x80], !P0 ;  /* 0x0340008002047fae */ /* 0x000fe2000c101d68 */
[----:B------:R-:W-:-:S03]  /*15090*/  LOP3.LUT P0, RZ, R35, 0x8, RZ, 0xc0, !PT ;  /* 0x0000000823ff7812 */ /* 0x000fc6000780c0ff */
[----:B------:R-:W-:Y:S01]  /*150a0*/  LDGSTS.E.BYPASS.LTC128B.128 [R4+0x6400], desc[UR40][R2.64+0x100], !P4 ;  /* 0x0640010002047fae */ /* 0x000fe2000e101d68 */
[----:B------:R-:W-:-:S13]  /*150b0*/  ISETP.LT.OR P4, PT, R33, 0x1, !P0 ;  /* 0x000000012100780c */ /* 0x000fda0004781670 */
[----:B------:R0:W-:Y:S01]  /*150c0*/  LDGSTS.E.BYPASS.LTC128B.128 [R4+0x9400], desc[UR40][R2.64+0x180], !P4 ;  /* 0x0940018002047fae */ /* 0x0001e2000e101d68 */
[----:B---3--:R-:W-:-:S03]  /*150d0*/  IADD3 R8, P4, R14, R0, RZ ;  /* 0x000000000e087210 */ /* 0x008fc60007f9e0ff */
[----:B------:R-:W-:Y:S04]  /*150e0*/  SHFL.IDX PT, R14, R5, 0x2, 0x181f ;  /* 0x00581f00050e7f89 */ /* 0x000fe800000e0000 */
[----:B0-----:R-:W0:Y:S02]  /*150f0*/  SHFL.IDX PT, R3, R6, 0x1, 0x181f ;  /* 0x00381f0006037f89 */ /* 0x001e2400000e0000 */
        /* <DEDUP_REMOVED lines=9> */
[----:B------:R1:W-:Y:S01]  /*15190*/  LDGSTS.E.BYPASS.LTC128B.128 [R4+0x9c00], desc[UR40][R8.64+0x180], !P4 ;  /* 0x09c0018008047fae */ /* 0x0003e2000e101d68 */
[----:B------:R-:W-:-:S03]  /*151a0*/  IADD3 R2, P4, R14, R0, RZ ;  /* 0x000000000e027210 */ /* 0x000fc60007f9e0ff */
[----:B------:R-:W1:Y:S01]  /*151b0*/  SHFL.IDX PT, R14, R5, 0x3, 0x181f ;  /* 0x00781f00050e7f89 */ /* 0x000e6200000e0000 */
[----:B0-----:R-:W-:Y:S02]  /*151c0*/  IADD3.X R3, RZ, R3, RZ, P4, !PT ;  /* 0x00000003ff037210 */ /* 0x001fe400027fe4ff */
        /* <DEDUP_REMOVED lines=8> */
[----:B-1----:R-:W-:-:S03]  /*15250*/  IADD3 R8, P4, R14, R0, RZ ;  /* 0x000000000e087210 */ /* 0x002fc60007f9e0ff */
[----:B------:R-:W-:Y:S04]  /*15260*/  SHFL.IDX PT, R14, R5, 0x4, 0x181f ;  /* 0x00981f00050e7f89 */ /* 0x000fe800000e0000 */
[----:B0-----:R-:W0:Y:S02]  /*15270*/  SHFL.IDX PT, R3, R6, 0x3, 0x181f ;  /* 0x00781f0006037f89 */ /* 0x001e2400000e0000 */
[----:B0-----:R-:W-:Y:S01]  /*15280*/  IMAD.X R9, RZ, RZ, R3, P4 ;  /* 0x000000ffff097224 */ /* 0x001fe200020e0603 */
[C---:B------:R-:W-:Y:S01]  /*15290*/  ISETP.LT.OR P4, PT, R33.reuse, 0x31, P3 ;  /* 0x000000312100780c */ /* 0x040fe20001f81670 */
[----:B------:R-:W0:Y:S04]  /*152a0*/  SHFL.IDX PT, R3, R6, 0x4, 0x181f ;  /* 0x00981f0006037f89 */ /* 0x000e2800000e0000 */
[----:B------:R-:W1:Y:S08]  /*152b0*/  SHFL.IDX PT, R6, R6, 0x5, 0x181f ;  /* 0x00b81f0006067f89 */ /* 0x000e7000000e0000 */
[----:B------:R2:W-:Y:S01]  /*152c0*/  LDGSTS.E.BYPASS.LTC128B.128 [R4+0x1c00], desc[UR40][R8.64], !P4 ;  /* 0x01c0000008047fae */ /* 0x0005e2000e101d68 */
[----:B------:R-:W-:-:S13]  /*152d0*/  ISETP.LT.OR P4, PT, R33, 0x31, !P2 ;  /* 0x000000312100780c */ /* 0x000fda0005781670 */
[----:B------:R2:W-:Y:S01]  /*152e0*/  LDGSTS.E.BYPASS.LTC128B.128 [R4+0x4c00], desc[UR40][R8.64+0x80], !P4 ;  /* 0x04c0008008047fae */ /* 0x0005e2000e101d68 */
[----:B------:R-:W-:-:S13]  /*152f0*/  ISETP.LT.OR P4, PT, R33, 0x31, !P1 ;  /* 0x000000312100780c */ /* 0x000fda0004f81670 */
[----:B------:R2:W-:Y:S01]  /*15300*/  LDGSTS.E.BYPASS.LTC128B.128 [R4+0x7c00], desc[UR40][R8.64+0x100], !P4 ;  /* 0x07c0010008047fae */ /* 0x0005e2000e101d68 */
[----:B------:R-:W-:-:S13]  /*15310*/  ISETP.LT.OR P4, PT, R33, 0x31, !P0 ;  /* 0x000000312100780c */ /* 0x000fda0004781670 */
[----:B------:R2:W-:Y:S01]  /*15320*/  LDGSTS.E.BYPASS.LTC128B.128 [R4+0xac00], desc[UR40][R8.64+0x180], !P4 ;  /* 0x0ac0018008047fae */ /* 0x0005e2000e101d68 */
[----:B------:R-:W-:-:S03]  /*15330*/  IADD3 R2, P4, R14, R0, RZ ;  /* 0x000000000e027210 */ /* 0x000fc60007f9e0ff */
[----:B------:R2:W3:Y:S02]  /*15340*/  SHFL.IDX PT, R14, R5, 0x5, 0x181f ;  /* 0x00b81f00050e7f89 */ /* 0x0004e400000e0000 */
        /* <DEDUP_REMOVED lines=8> */
[----:B-1-3--:R2:W-:Y:S02]  /*153d0*/  LDGSTS.E.BYPASS.LTC128B.128 [R4+0xb400], desc[UR40][R2.64+0x180], !P4 ;  /* 0x0b40018002047fae */ /* 0x00a5e4000e101d68 */
.L_x_1034:
[C---:B------:R-:W-:Y:S02]  /*153e0*/  ISETP.LT.OR P3, PT, R33.reuse, 0x51, P3 ;  /* 0x000000512100780c */ /* 0x040fe40001f61670 */
[C---:B------:R-:W-:Y:S02]  /*153f0*/  ISETP.LT.OR P2, PT, R33.reuse, 0x51, !P2 ;  /* 0x000000512100780c */ /* 0x040fe40005741670 */
[C---:B------:R-:W-:Y:S02]  /*15400*/  ISETP.LT.OR P1, PT, R33.reuse, 0x51, !P1 ;  /* 0x000000512100780c */ /* 0x040fe40004f21670 */
[----:B0-2---:R-:W-:Y:S02]  /*15410*/  IADD3 R2, P4, R14, R0, RZ ;  /* 0x000000000e027210 */ /* 0x005fe40007f9e0ff */
        /* <DEDUP_REMOVED lines=11> */
.L_x_870:
[----:B------:R-:W-:Y:S02]  /*154d0*/  PLOP3.LUT P1, PT, P1, P0, PT, 0xa2, 0x0 ;  /* 0x000000000000781c */ /* 0x000fe40000f21472 */
[----:B------:R-:W-:-:S08]  /*154e0*/  @P0 R2UR P1, UR4, R32 ;  /* 0x00000000200402ca */ /* 0x000fd00000020000 */
[----:B------:R-:W-:-:S05]  /*154f0*/  @P0 PLOP3.LUT P0, PT, P1, PT, PT, 0x80, 0x0 ;  /* 0x000000000000081c */ /* 0x000fca0000f0f070 */
[----:B------:R-:W-:Y:S01]  /*15500*/  @!P1 SYNCS.ARRIVE.TRANS64.RED.A0T1 RZ, [UR4+0x22850], RZ ;  /* 0x022850ffffff99a7 */ /* 0x000fe20008200404 */
[----:B------:R-:W-:Y:S07]  /*15510*/  @!P1 ARRIVES.LDGSTSBAR.64.TRANSCNT [UR4+0x22850] ;  /* 0x02285000ff0099b0 */ /* 0x000fee0008000a84 */
[----:B------:R-:W-:Y:S05]  /*15520*/  @P0 BRA.U.ANY `(.L_x_870) ;  /* 0xfffffffd00e80947 */ /* 0x000fea000393ffff */
[----:B------:R-:W-:Y:S01]  /*15530*/  NOP ;  /* 0x0000000000007918 */ /* 0x000fe20000000000 */
[----:B0-----:R-:W2:Y:S02]  /*15540*/  LDL R2, [R1+0x40] ;  /* 0x0000400001027983 */ /* 0x001ea40000100800 */
[----:B--2---:R-:W-:-:S13]  /*15550*/  ISETP.NE.AND P2, PT, R2, 0x3, PT ;  /* 0x000000030200780c */ /* 0x004fda0003f45270 */
[----:B------:R-:W-:Y:S05]  /*15560*/  @!P2 BRA `(.L_x_871) ;  /* 0x000000000004a947 */ /* 0x000fea0003800000 */
[----:B------:R-:W-:Y:S01]  /*15570*/  BPT.TRAP 0x1 ;  /* 0x000000040000795c */ /* 0x000fe20000300000 */
.L_x_871:
[----:B------:R-:W2:Y:S01]  /*15580*/  LDL.LU R2, [R1+0x4] ;  /* 0x0000040001027983 */ /* 0x000ea20000300800 */
[----:B------:R0:W-:Y:S01]  /*15590*/  SYNCS.ARRIVE.TRANS64.A1T0 RZ, [R32+URZ+0x22850], RZ ;  /* 0x022850ff20ff79a7 */ /* 0x0001e2000810003f */
[----:B------:R-:W-:Y:S01]  /*155a0*/  BSSY B0, `(.L_x_872) ;  /* 0x00000e1000007945 */ /* 0x000fe20003800000 */
[----:B--2---:R-:W-:-:S13]  /*155b0*/  ISETP.GE.AND P0, PT, R2, 0x61, PT ;  /* 0x000000610200780c */ /* 0x004fda0003f06270 */
[----:B0-----:R-:W-:Y:S05]  /*155c0*/  @!P0 BRA `(.L_x_873) ;  /* 0x0000000c00788947 */ /* 0x001fea0003800000 */
[----:B------:R-:W2:Y:S02]  /*155d0*/  LDL.LU R2, [R1+0x2c] ;  /* 0x00002c0001027983 */ /* 0x000ea40000300800 */
[----:B--2---:R-:W-:-:S07]  /*155e0*/  VIADD R10, R2, 0xfffffffe ;  /* 0xfffffffe020a7836 */ /* 0x004fce0000000000 */
.L_x_886:
[----:B--2---:R-:W2:Y:S01]  /*155f0*/  LDL R12, [R1+0x40] ;  /* 0x00004000010c7983 */ /* 0x004ea20000100800 */
[----:B0-----:R-:W0:Y:S01]  /*15600*/  LDC R6, c[0x0][0x430] ;  /* 0x00010c00ff067b82 */ /* 0x001e220000000800 */
[----:B------:R-:W1:Y:S01]  /*15610*/  S2R R2, SR_TID.X ;  /* 0x0000000000027919 */ /* 0x000e620000002100 */
[----:B---3--:R-:W3:Y:S01]  /*15620*/  S2R R4, SR_TID.X ;  /* 0x0000000000047919 */ /* 0x008ee20000002100 */
[----:B0-----:R-:W-:Y:S02]  /*15630*/  ISETP.NE.AND P0, PT, R6, 0x1, PT ;  /* 0x000000010600780c */ /* 0x001fe40003f05270 */
[----:B-1----:R-:W-:-:S11]  /*15640*/  LOP3.LUT R2, R2, 0x7f, RZ, 0xc0, !PT ;  /* 0x0000007f02027812 */ /* 0x002fd600078ec0ff */
[----:B------:R-:W0:Y:S01]  /*15650*/  @P0 LDC R3, c[0x0][0x438] ;  /* 0x00010e00ff030b82 */ /* 0x000e220000000800 */
[----:B---3--:R-:W-:Y:S01]  /*15660*/  IMAD.SHL.U32 R4, R4, 0x10, RZ ;  /* 0x0000001004047824 */ /* 0x008fe200078e00ff */
[----:B------:R-:W-:-:S04]  /*15670*/  SHF.R.U32.HI R2, RZ, 0x3, R2 ;  /* 0x00000003ff027819 */ /* 0x000fc80000011602 */
[----:B------:R-:W-:Y:S02]  /*15680*/  LOP3.LUT R4, R2, 0x70, R4, 0xf8, !PT ;  /* 0x0000007002047812 */ /* 0x000fe400078ef804 */
[----:B------:R-:W1:Y:S02]  /*15690*/  @P0 LDC R2, c[0x0][0x434] ;  /* 0x00010d00ff020b82 */ /* 0x000e640000000800 */
[----:B------:R-:W-:Y:S01]  /*156a0*/  ISETP.GT.U32.AND P1, PT, R4, 0x5f, PT ;  /* 0x0000005f0400780c */ /* 0x000fe20003f24070 */
[----:B------:R-:W-:-:S05]  /*156b0*/  IMAD R7, R10, 0x60, R31 ;  /* 0x000000600a077824 */ /* 0x000fca00078e021f */
[----:B------:R-:W-:-:S07]  /*156c0*/  IADD3 R7, R4, R7, RZ ;  /* 0x0000000704077210 */ /* 0x000fce0007ffe0ff */
[----:B------:R-:W3:Y:S01]  /*156d0*/  @!P1 LDC.64 R4, c[0x0][0x428] ;  /* 0x00010a00ff049b82 */ /* 0x000ee20000000a00 */
[----:B------:R-:W-:-:S07]  /*156e0*/  IMAD.MOV.U32 R11, RZ, RZ, R7 ;  /* 0x000000ffff0b7224 */ /* 0x000fce00078e0007 */
[----:B------:R-:W4:Y:S01]  /*156f0*/  @!P1 LDC.64 R8, c[0x0][0x418] ;  /* 0x00010600ff089b82 */ /* 0x000f220000000a00 */
[----:B-1----:R-:W-:-:S05]  /*15700*/  @P0 IMAD.HI.U32 R2, R7, R2, RZ ;  /* 0x0000000207020227 */ /* 0x002fca00078e00ff */
[----:B0-----:R-:W-:-:S04]  /*15710*/  @P0 SHF.R.U32.HI R11, RZ, R3, R2 ;  /* 0x00000003ff0b0219 */ /* 0x001fc80000011602 */
[--C-:B------:R-:W-:Y:S01]  /*15720*/  @!P1 SHF.R.S32.HI R3, RZ, 0x1f, R11.reuse ;  /* 0x0000001fff039819 */ /* 0x100fe2000001140b */
[----:B------:R-:W-:-:S04]  /*15730*/  @!P1 IMAD.MOV.U32 R2, RZ, RZ, R11 ;  /* 0x000000ffff029224 */ /* 0x000fc800078e000b */
[----:B---3--:R-:W-:-:S04]  /*15740*/  @!P1 IMAD.WIDE.U32 R2, R29, R4, R2 ;  /* 0x000000041d029225 */ /* 0x008fc800078e0002 */
[----:B------:R-:W-:-:S04]  /*15750*/  @!P1 IMAD R4, R34, R4, RZ ;  /* 0x0000000422049224 */ /* 0x000fc800078e02ff */
[----:B------:R-:W-:Y:S01]  /*15760*/  @!P1 IMAD R5, R29, R5, R4 ;  /* 0x000000051d059224 */ /* 0x000fe200078e0204 */
[----:B----4-:R-:W-:-:S03]  /*15770*/  @!P1 LEA R8, P0, R2, R8, 0x2 ;  /* 0x0000000802089211 */ /* 0x010fc600078010ff */
[----:B------:R-:W-:Y:S01]  /*15780*/  @!P1 IMAD.IADD R3, R5, 0x1, R3 ;  /* 0x0000000105039824 */ /* 0x000fe200078e0203 */
[----:B------:R-:W-:-:S04]  /*15790*/  MOV R5, RZ ;  /* 0x000000ff00057202 */ /* 0x000fc80000000f00 */
[----:B------:R-:W-:Y:S01]  /*157a0*/  @!P1 LEA.HI.X R9, R2, R9, R3, 0x2, P0 ;  /* 0x0000000902099211 */ /* 0x000fe200000f1403 */
[----:B------:R-:W-:-:S04]  /*157b0*/  VIADD R25, R25, 0x1 ;  /* 0x0000000119197836 */ /* 0x000fc80000000000 */
[----:B------:R0:W5:Y:S01]  /*157c0*/  @!P1 LDG.E R5, desc[UR40][R8.64] ;  /* 0x0000002808059981 */ /* 0x000162000c1e1900 */
[----:B------:R-:W-:Y:S01]  /*157d0*/  IMAD.MOV R2, RZ, RZ, -R11 ;  /* 0x000000ffff027224 */ /* 0x000fe200078e0a0b */
[----:B------:R-:W-:-:S03]  /*157e0*/  ISETP.NE.AND P0, PT, R25, 0x2, PT ;  /* 0x000000021900780c */ /* 0x000fc60003f05270 */
[----:B------:R-:W-:Y:S01]  /*157f0*/  IMAD R6, R6, R2, R7 ;  /* 0x0000000206067224 */ /* 0x000fe200078e0207 */
[----:B------:R-:W-:Y:S01]  /*15800*/  SEL R3, RZ, 0x1, P0 ;  /* 0x00000001ff037807 */ /* 0x000fe20000000000 */
[----:B------:R-:W-:Y:S01]  /*15810*/  IMAD.MOV.U32 R2, RZ, RZ, R10 ;  /* 0x000000ffff027224 */ /* 0x000fe200078e000a */
[----:B------:R-:W-:Y:S05]  /*15820*/  YIELD ;  /* 0x0000000000007946 */ /* 0x000fea0003800000 */
[----:B------:R-:W-:Y:S01]  /*15830*/  SEL R25, R25, RZ, P0 ;  /* 0x000000ff19197207 */ /* 0x000fe20000000000 */
[----:B------:R-:W-:Y:S01]  /*15840*/  VIADD R10, R10, 0xffffffff ;  /* 0xffffffff0a0a7836 */ /* 0x000fe20000000000 */
[----:B------:R-:W-:-:S02]  /*15850*/  LOP3.LUT R26, R26, R3, RZ, 0x3c, !PT ;  /* 0x000000031a1a7212 */ /* 0x000fc400078e3cff */
[----:B------:R-:W-:Y:S02]  /*15860*/  ISETP.GT.AND P2, PT, R2, RZ, PT ;  /* 0x000000ff0200720c */ /* 0x000fe40003f44270 */
[----:B--2---:R-:W-:-:S13]  /*15870*/  ISETP.NE.AND P1, PT, R12, 0x3, PT ;  /* 0x000000030c00780c */ /* 0x004fda0003f25270 */
[----:B0-----:R-:W-:Y:S05]  /*15880*/  @!P1 BRA `(.L_x_874) ;  /* 0x0000000000049947 */ /* 0x001fea0003800000 */
[----:B------:R-:W-:Y:S01]  /*15890*/  BPT.TRAP 0x1 ;  /* 0x000000040000795c */ /* 0x000fe20000300000 */
.L_x_874:
[----:B------:R-:W-:Y:S01]  /*158a0*/  IMAD R4, R25, 0x8, R22 ;  /* 0x0000000819047824 */ /* 0x000fe200078e0216 */
[----:B------:R-:W-:Y:S01]  /*158b0*/  SHF.L.U32 R21, R26, 0x1f, RZ ;  /* 0x0000001f1a157819 */ /* 0x000fe200000006ff */
[----:B------:R-:W-:Y:S01]  /*158c0*/  BSSY B1, `(.L_x_875) ;  /* 0x0000004000017945 */ /* 0x000fe20003800000 */
[----:B------:R-:W-:Y:S02]  /*158d0*/  SHF.R.S32.HI R17, RZ, 0x1f, R6 ;  /* 0x0000001fff117819 */ /* 0x000fe40000011406 */
[----:B------:R-:W0:Y:S02]  /*158e0*/  SYNCS.PHASECHK.TRANS64.TRYWAIT P0, [R4+URZ+0x22840], R21 ;  /* 0x02284015040075a7 */ /* 0x000e24000800017f */
[----:B0-----:R-:W-:Y:S05]  /*158f0*/  @!P0 BRA `(.L_x_876) ;  /* 0x0000004c00388947 */ /* 0x001fea0003800000 */
.L_x_1035:
[----:B------:R-:W-:Y:S05]  /*15900*/  BSYNC B1 ;  /* 0x0000000000017941 */ /* 0x000fea0003800000 */
.L_x_875:
[----:B------:R-:W-:Y:S01]  /*15910*/  ULDC.64 UR4, c[0x0][0x300] ;  /* 0x0000c00000047ab9 */ /* 0x000fe20000000a00 */
[----:B-----5:R-:W-:Y:S01]  /*15920*/  SHF.R.S32.HI R20, RZ, 0x1f, R5 ;  /* 0x0000001fff147819 */ /* 0x020fe20000011405 */
[----:B------:R-:W-:Y:S01]  /*15930*/  IMAD R3, R17, UR4, RZ ;  /* 0x0000000411037c24 */ /* 0x000fe2000f8e02ff */
[----:B------:R-:W-:-:S03]  /*15940*/  LOP3.LUT P1, RZ, R23, 0x1, RZ, 0xc0, !PT ;  /* 0x0000000117ff7812 */ /* 0x000fc6000782c0ff */
[C---:B------:R-:W-:Y:S02]  /*15950*/  IMAD R7, R6.reuse, UR5, R3 ;  /* 0x0000000506077c24 */ /* 0x040fe4000f8e0203 */
[----:B------:R-:W-:Y:S01]  /*15960*/  IMAD.WIDE.U32 R2, R6, UR4, RZ ;  /* 0x0000000406027c25 */ /* 0x000fe2000f8e00ff */
[----:B------:R-:W-:-:S03]  /*15970*/  ULDC.64 UR4, c[0x0][0x310] ;  /* 0x0000c40000047ab9 */ /* 0x000fc60000000a00 */
[----:B------:R-:W-:Y:S02]  /*15980*/  IMAD.IADD R3, R3, 0x1, R7 ;  /* 0x0000000103037824 */ /* 0x000fe400078e0207 */
[----:B------:R-:W-:Y:S02]  /*15990*/  IMAD R7, R20, UR4, RZ ;  /* 0x0000000414077c24 */ /* 0x000fe4000f8e02ff */
[----:B------:R-:W-:-:S04]  /*159a0*/  IMAD.WIDE.U32 R2, R5, UR4, R2 ;  /* 0x0000000405027c25 */ /* 0x000fc8000f8e0002 */
[----:B------:R-:W-:Y:S01]  /*159b0*/  IMAD R7, R5, UR5, R7 ;  /* 0x0000000505077c24 */ /* 0x000fe2000f8e0207 */
[----:B------:R-:W-:-:S03]  /*159c0*/  ULDC.64 UR4, c[0x0][0x308] ;  /* 0x0000c20000047ab9 */ /* 0x000fc60000000a00 */
[----:B------:R-:W-:Y:S02]  /*159d0*/  IMAD.IADD R3, R3, 0x1, R7 ;  /* 0x0000000103037824 */ /* 0x000fe400078e0207 */
[----:B------:R-:W-:Y:S02]  /*159e0*/  IMAD R7, R28, UR4, RZ ;  /* 0x000000041c077c24 */ /* 0x000fe4000f8e02ff */
[----:B------:R-:W-:-:S04]  /*159f0*/  IMAD.WIDE.U32 R2, R18, UR4, R2 ;  /* 0x0000000412027c25 */ /* 0x000fc8000f8e0002 */
[----:B------:R-:W-:Y:S01]  /*15a00*/  IMAD R7, R18, UR5, R7 ;  /* 0x0000000512077c24 */ /* 0x000fe2000f8e0207 */
[----:B------:R-:W-:Y:S02]  /*15a10*/  ULDC.64 UR4, c[0x0][0x2e8] ;  /* 0x0000ba0000047ab9 */ /* 0x000fe40000000a00 */
[----:B------:R-:W-:Y:S01]  /*15a20*/  LEA R8, P0, R2, UR4, 0x1 ;  /* 0x0000000402087c11 */ /* 0x000fe2000f8008ff */
[----:B------:R-:W-:Y:S01]  /*15a30*/  UMOV UR4, 0xffffffff ;  /* 0xffffffff00047882 */ /* 0x000fe20000000000 */
[----:B------:R-:W-:-:S04]  /*15a40*/  IADD3 R7, R7, R3, RZ ;  /* 0x0000000307077210 */ /* 0x000fc80007ffe0ff */
[----:B------:R-:W-:Y:S01]  /*15a50*/  LEA.HI.X R9, R2, UR5, R7, 0x1, P0 ;  /* 0x0000000502097c11 */ /* 0x000fe200080f0c07 */
[----:B------:R-:W-:Y:S01]  /*15a60*/  IMAD R7, R25, 0x1800, R30 ;  /* 0x0000180019077824 */ /* 0x000fe200078e021e */
[----:B------:R-:W-:Y:S06]  /*15a70*/  BRA.DIV UR4, `(.L_x_877) ;  /* 0x0000004a04ec7947 */ /* 0x000fec000b800000 */
[----:B------:R-:W1:Y:S01]  /*15a80*/  SHFL.IDX PT, R2, R8, RZ, 0x181f ;  /* 0x00181fff08027589 */ /* 0x000e6200000e0000 */
[----:B------:R-:W-:-:S03]  /*15a90*/  IMAD R7, R7, 0x2, R22 ;  /* 0x0000000207077824 */ /* 0x000fc600078e0216 */
[----:B------:R-:W2:Y:S01]  /*15aa0*/  SHFL.IDX PT, R3, R9, RZ, 0x181f ;  /* 0x00181fff09037589 */ /* 0x000ea200000e0000 */
[----:B-1----:R-:W-:-:S05]  /*15ab0*/  IADD3 R2, P0, R2, R0, RZ ;  /* 0x0000000002027210 */ /* 0x002fca0007f1e0ff */
[----:B--2---:R-:W-:-:S05]  /*15ac0*/  IMAD.X R3, RZ, RZ, R3, P0 ;  /* 0x000000ffff037224 */ /* 0x004fca00000e0603 */
[----:B------:R-:W-:Y:S01]  /*15ad0*/  @!PT LDS RZ, [RZ] ;  /* 0x00000000fffff984 */ /* 0x000fe20000000800 */
[----:B------:R1:W-:Y:S04]  /*15ae0*/  LDGSTS.E.BYPASS.LTC128B.128 [R7+0x1c400], desc[UR40][R2.64], !P1 ;  /* 0x1c40000002077fae */ /* 0x0003e8000c901d68 */
[----:B-1----:R-:W1:Y:S04]  /*15af0*/  SHFL.IDX PT, R2, R8, 0x1, 0x181f ;  /* 0x00381f0008027f89 */ /* 0x002e6800000e0000 */
[----:B------:R-:W2:Y:S01]  /*15b00*/  SHFL.IDX PT, R3, R9, 0x1, 0x181f ;  /* 0x00381f0009037f89 */ /* 0x000ea200000e0000 */
[----:B-1----:R-:W-:-:S05]  /*15b10*/  IADD3 R2, P0, R2, R0, RZ ;  /* 0x0000000002027210 */ /* 0x002fca0007f1e0ff */
[----:B--2---:R-:W-:-:S05]  /*15b20*/  IMAD.X R3, RZ, RZ, R3, P0 ;  /* 0x000000ffff037224 */ /* 0x004fca00000e0603 */
        /* <DEDUP_REMOVED lines=12> */
[----:B------:R-:W2:Y:S04]  /*15bf0*/  SHFL.IDX PT, R3, R9, 0x4, 0x181f ;  /* 0x00981f0009037f89 */ /* 0x000ea800000e0000 */
[----:B------:R-:W3:Y:S01]  /*15c00*/  SHFL.IDX PT, R9, R9, 0x5, 0x181f ;  /* 0x00b81f0009097f89 */ /* 0x000ee200000e0000 */
[----:B-1----:R-:W-:-:S04]  /*15c10*/  IADD3 R2, P0, R2, R0, RZ ;  /* 0x0000000002027210 */ /* 0x002fc80007f1e0ff */
[----:B--2---:R-:W-:-:S05]  /*15c20*/  IADD3.X R3, RZ, R3, RZ, P0, !PT ;  /* 0x00000003ff037210 */ /* 0x004fca00007fe4ff */
[----:B------:R1:W-:Y:S04]  /*15c30*/  LDGSTS.E.BYPASS.LTC128B.128 [R7+0x1e400], desc[UR40][R2.64], !P1 ;  /* 0x1e40000002077fae */ /* 0x0003e8000c901d68 */
[----:B-1-3--:R1:W2:Y:S02]  /*15c40*/  SHFL.IDX PT, R2, R8, 0x5, 0x181f ;  /* 0x00b81f0008027f89 */ /* 0x00a2a400000e0000 */
.L_x_1049:
        /* <DEDUP_REMOVED lines=8> */
.L_x_878:
[----:B------:R-:W-:Y:S02]  /*15cd0*/  PLOP3.LUT P1, PT, P1, P0, PT, 0xa2, 0x0 ;  /* 0x000000000000781c */ /* 0x000fe40000f21472 */
[----:B------:R-:W-:-:S08]  /*15ce0*/  @P0 R2UR P1, UR4, R4 ;  /* 0x00000000040402ca */ /* 0x000fd00000020000 */
[----:B------:R-:W-:-:S05]  /*15cf0*/  @P0 PLOP3.LUT P0, PT, P1, PT, PT, 0x80, 0x0 ;  /* 0x000000000000081c */ /* 0x000fca0000f0f070 */
[----:B------:R-:W-:Y:S01]  /*15d00*/  @!P1 SYNCS.ARRIVE.TRANS64.RED.A0T1 RZ, [UR4+0x22830], RZ ;  /* 0x022830ffffff99a7 */ /* 0x000fe20008200404 */
[----:B------:R-:W-:Y:S07]  /*15d10*/  @!P1 ARRIVES.LDGSTSBAR.64.TRANSCNT [UR4+0x22830] ;  /* 0x02283000ff0099b0 */ /* 0x000fee0008000a84 */
[----:B------:R-:W-:Y:S05]  /*15d20*/  @P0 BRA.U.ANY `(.L_x_878) ;  /* 0xfffffffd00e80947 */ /* 0x000fea000393ffff */
[----:B------:R-:W-:Y:S01]  /*15d30*/  NOP ;  /* 0x0000000000007918 */ /* 0x000fe20000000000 */
[----:B--2---:R-:W2:Y:S02]  /*15d40*/  LDL R2, [R1+0x40] ;  /* 0x0000400001027983 */ /* 0x004ea40000100800 */
[----:B--2---:R-:W-:-:S13]  /*15d50*/  ISETP.NE.AND P3, PT, R2, 0x3, PT ;  /* 0x000000030200780c */ /* 0x004fda0003f65270 */
[----:B------:R-:W-:Y:S05]  /*15d60*/  @!P3 BRA `(.L_x_879) ;  /* 0x000000000004b947 */ /* 0x000fea0003800000 */
[----:B------:R-:W-:Y:S01]  /*15d70*/  BPT.TRAP 0x1 ;  /* 0x000000040000795c */ /* 0x000fe20000300000 */
.L_x_879:
[----:B------:R2:W-:Y:S01]  /*15d80*/  SYNCS.ARRIVE.TRANS64.A1T0 RZ, [R4+URZ+0x22830], RZ ;  /* 0x022830ff04ff79a7 */ /* 0x0005e2000810003f */
[----:B------:R-:W-:Y:S05]  /*15d90*/  @!P3 BRA `(.L_x_880) ;  /* 0x000000000004b947 */ /* 0x000fea0003800000 */
[----:B------:R-:W-:Y:S01]  /*15da0*/  BPT.TRAP 0x1 ;  /* 0x000000040000795c */ /* 0x000fe20000300000 */
.L_x_880:
[----:B------:R-:W3:Y:S01]  /*15db0*/  SYNCS.PHASECHK.TRANS64.TRYWAIT P0, [R4+URZ+0x22860], R21 ;  /* 0x02286015040075a7 */ /* 0x000ee2000800017f */
[----:B------:R-:W-:Y:S04]  /*15dc0*/  BSSY B1, `(.L_x_881) ;  /* 0x0000002000017945 */ /* 0x000fe80003800000 */
[----:B---3--:R-:W-:Y:S05]  /*15dd0*/  @!P0 BRA `(.L_x_882) ;  /* 0x0000004c00b88947 */ /* 0x008fea0003800000 */
.L_x_1050:
[----:B------:R-:W-:Y:S05]  /*15de0*/  BSYNC B1 ;  /* 0x0000000000017941 */ /* 0x000fea0003800000 */
.L_x_881:
[----:B------:R-:W-:Y:S01]  /*15df0*/  ULDC.64 UR4, c[0x0][0x328] ;  /* 0x0000ca0000047ab9 */ /* 0x000fe20000000a00 */
[----:B------:R-:W-:Y:S01]  /*15e00*/  LOP3.LUT P5, RZ, R23, 0x10, RZ, 0xc0, !PT ;  /* 0x0000001017ff7812 */ /* 0x000fe200078ac0ff */
[----:B------:R-:W-:Y:S01]  /*15e10*/  IMAD R17, R17, UR4, RZ ;  /* 0x0000000411117c24 */ /* 0x000fe2000f8e02ff */
[C---:B------:R-:W-:Y:S01]  /*15e20*/  LOP3.LUT P4, RZ, R23.reuse, 0x8, RZ, 0xc0, !PT ;  /* 0x0000000817ff7812 */ /* 0x040fe2000788c0ff */
[C---:B------:R-:W-:Y:S01]  /*15e30*/  IMAD.WIDE.U32 R2, R6.reuse, UR4, RZ ;  /* 0x0000000406027c25 */ /* 0x040fe2000f8e00ff */
[C---:B------:R-:W-:Y:S02]  /*15e40*/  LOP3.LUT P3, RZ, R23.reuse, 0x4, RZ, 0xc0, !PT ;  /* 0x0000000417ff7812 */ /* 0x040fe4000786c0ff */
[----:B------:R-:W-:Y:S01]  /*15e50*/  LOP3.LUT P1, RZ, R23, 0x2, RZ, 0xc0, !PT ;  /* 0x0000000217ff7812 */ /* 0x000fe2000782c0ff */
[----:B------:R-:W-:Y:S01]  /*15e60*/  IMAD R17, R6, UR5, R17 ;  /* 0x0000000506117c24 */ /* 0x000fe2000f8e0211 */
[----:B------:R-:W-:Y:S02]  /*15e70*/  ULDC.64 UR4, c[0x0][0x338] ;  /* 0x0000ce0000047ab9 */ /* 0x000fe40000000a00 */
[----:B------:R-:W-:-:S02]  /*15e80*/  IMAD R20, R20, UR4, RZ ;  /* 0x0000000414147c24 */ /* 0x000fc4000f8e02ff */
        /* <DEDUP_REMOVED lines=11> */
[----:B------:R-:W-:Y:S01]  /*15f40*/  UMOV UR4, 0xffffffff ;  /* 0xffffffff00047882 */ /* 0x000fe20000000000 */
[----:B------:R-:W-:-:S03]  /*15f50*/  IMAD R5, R25, 0x6000, R30 ;  /* 0x0000600019057824 */ /* 0x000fc600078e021e */
[----:B------:R-:W-:Y:S01]  /*15f60*/  LEA.HI.X R7, R2, UR5, R7, 0x1, P0 ;  /* 0x0000000502077c11 */ /* 0x000fe200080f0c07 */
[----:B------:R-:W-:Y:S06]  /*15f70*/  BRA.DIV UR4, `(.L_x_883) ;  /* 0x0000004e04647947 */ /* 0x000fec000b800000 */
[----:B------:R-:W4:Y:S01]  /*15f80*/  SHFL.IDX PT, R14, R6, RZ, 0x181f ;  /* 0x00181fff060e7589 */ /* 0x000f2200000e0000 */
[----:B------:R-:W-:-:S03]  /*15f90*/  LEA R5, R5, R22, 0x1 ;  /* 0x0000001605057211 */ /* 0x000fc600078e08ff */
[----:B------:R-:W5:Y:S04]  /*15fa0*/  SHFL.IDX PT, R3, R7, RZ, 0x181f ;  /* 0x00181fff07037589 */ /* 0x000f6800000e0000 */
[----:B-1----:R-:W-:Y:S01]  /*15fb0*/  SHFL.IDX PT, R8, R7, 0x1, 0x181f ;  /* 0x00381f0007087f89 */ /* 0x002fe200000e0000 */
[----:B----4-:R-:W-:-:S03]  /*15fc0*/  IADD3 R2, P0, R14, R0, RZ ;  /* 0x000000000e027210 */ /* 0x010fc60007f1e0ff */
[----:B------:R-:W1:Y:S02]  /*15fd0*/  SHFL.IDX PT, R14, R6, 0x1, 0x181f ;  /* 0x00381f00060e7f89 */ /* 0x000e6400000e0000 */
[----:B-----5:R-:W-:-:S05]  /*15fe0*/  IMAD.X R3, RZ, RZ, R3, P0 ;  /* 0x000000ffff037224 */ /* 0x020fca00000e0603 */
[----:B------:R-:W-:Y:S04]  /*15ff0*/  LDGSTS.E.BYPASS.LTC128B.128 [R5+0x400], desc[UR40][R2.64], !P5 ;  /* 0x0040000002057fae */ /* 0x000fe8000e901d68 */
[----:B------:R-:W-:Y:S04]  /*16000*/  LDGSTS.E.BYPASS.LTC128B.128 [R5+0x3400], desc[UR40][R2.64+0x80], !P4 ;  /* 0x0340008002057fae */ /* 0x000fe8000e101d68 */
[----:B------:R-:W-:Y:S04]  /*16010*/  LDGSTS.E.BYPASS.LTC128B.128 [R5+0x6400], desc[UR40][R2.64+0x100], !P3 ;  /* 0x0640010002057fae */ /* 0x000fe8000d901d68 */
[----:B------:R1:W-:Y:S02]  /*16020*/  LDGSTS.E.BYPASS.LTC128B.128 [R5+0x9400], desc[UR40][R2.64+0x180], !P1 ;  /* 0x0940018002057fae */ /* 0x0003e4000c901d68 */
[----:B-1----:R-:W-:-:S02]  /*16030*/  IADD3 R2, P0, R14, R0, RZ ;  /* 0x000000000e027210 */ /* 0x002fc40007f1e0ff */
[----:B------:R-:W1:Y:S03]  /*16040*/  SHFL.IDX PT, R14, R6, 0x2, 0x181f ;  /* 0x00581f00060e7f89 */ /* 0x000e6600000e0000 */
[----:B------:R-:W-:Y:S02]  /*16050*/  IMAD.X R3, RZ, RZ, R8, P0 ;  /* 0x000000ffff037224 */ /* 0x000fe400000e0608 */
[----:B------:R-:W4:Y:S04]  /*16060*/  SHFL.IDX PT, R8, R7, 0x2, 0x181f ;  /* 0x00581f0007087f89 */ /* 0x000f2800000e0000 */
[----:B------:R-:W-:Y:S04]  /*16070*/  LDGSTS.E.BYPASS.LTC128B.128 [R5+0xc00], desc[UR40][R2.64], !P5 ;  /* 0x00c0000002057fae */ /* 0x000fe8000e901d68 */
[----:B------:R-:W-:Y:S04]  /*16080*/  LDGSTS.E.BYPASS.LTC128B.128 [R5+0x3c00], desc[UR40][R2.64+0x80], !P4 ;  /* 0x03c0008002057fae */ /* 0x000fe8000e101d68 */
[----:B------:R-:W-:Y:S04]  /*16090*/  LDGSTS.E.BYPASS.LTC128B.128 [R5+0x6c00], desc[UR40][R2.64+0x100], !P3 ;  /* 0x06c0010002057fae */ /* 0x000fe8000d901d68 */
[----:B------:R1:W-:Y:S02]  /*160a0*/  LDGSTS.E.BYPASS.LTC128B.128 [R5+0x9c00], desc[UR40][R2.64+0x180], !P1 ;  /* 0x09c0018002057fae */ /* 0x0003e4000c901d68 */
[----:B-1----:R-:W-:-:S02]  /*160b0*/  IADD3 R2, P0, R14, R0, RZ ;  /* 0x000000000e027210 */ /* 0x002fc40007f1e0ff */
[----:B------:R-:W1:Y:S03]  /*160c0*/  SHFL.IDX PT, R14, R6, 0x3, 0x181f ;  /* 0x00781f00060e7f89 */ /* 0x000e6600000e0000 */
[----:B----4-:R-:W-:Y:S02]  /*160d0*/  IMAD.X R3, RZ, RZ, R8, P0 ;  /* 0x000000ffff037224 */ /* 0x010fe400000e0608 */
        /* <DEDUP_REMOVED lines=14> */
[----:B------:R1:W0:Y:S03]  /*161c0*/  SHFL.IDX PT, R14, R6, 0x5, 0x181f ;  /* 0x00b81f00060e7f89 */ /* 0x00022600000e0000 */
[----:B----4-:R-:W-:Y:S02]  /*161d0*/  IMAD.X R3, RZ, RZ, R8, P0 ;  /* 0x000000ffff037224 */ /* 0x010fe400000e0608 */
[----:B------:R1:W4:Y:S04]  /*161e0*/  SHFL.IDX PT, R8, R7, 0x5, 0x181f ;  /* 0x00b81f0007087f89 */ /* 0x00032800000e0000 */
[----:B------:R1:W-:Y:S04]  /*161f0*/  LDGSTS.E.BYPASS.LTC128B.128 [R5+0x2400], desc[UR40][R2.64], !P5 ;  /* 0x0240000002057fae */ /* 0x0003e8000e901d68 */
[----:B------:R1:W-:Y:S04]  /*16200*/  LDGSTS.E.BYPASS.LTC128B.128 [R5+0x5400], desc[UR40][R2.64+0x80], !P4 ;  /* 0x0540008002057fae */ /* 0x0003e8000e101d68 */
[----:B------:R1:W-:Y:S04]  /*16210*/  LDGSTS.E.BYPASS.LTC128B.128 [R5+0x8400], desc[UR40][R2.64+0x100], !P3 ;  /* 0x0840010002057fae */ /* 0x0003e8000d901d68 */
[----:B------:R1:W-:Y:S02]  /*16220*/  LDGSTS.E.BYPASS.LTC128B.128 [R5+0xb400], desc[UR40][R2.64+0x180], !P1 ;  /* 0x0b40018002057fae */ /* 0x0003e4000c901d68 */
.L_x_1064:
[----:B01----:R-:W-:-:S05]  /*16230*/  IADD3 R2, P0, R14, R0, RZ ;  /* 0x000000000e027210 */ /* 0x003fca0007f1e0ff */
        /* <DEDUP_REMOVED lines=10> */
.L_x_884:
[----:B------:R-:W-:Y:S02]  /*162e0*/  PLOP3.LUT P1, PT, P1, P0, PT, 0xa2, 0x0 ;  /* 0x000000000000781c */ /* 0x000fe40000f21472 */
[----:B------:R-:W-:-:S08]  /*162f0*/  @P0 R2UR P1, UR4, R4 ;  /* 0x00000000040402ca */ /* 0x000fd00000020000 */
[----:B------:R-:W-:-:S05]  /*16300*/  @P0 PLOP3.LUT P0, PT, P1, PT, PT, 0x80, 0x0 ;  /* 0x000000000000081c */ /* 0x000fca0000f0f070 */
[----:B------:R-:W-:Y:S01]  /*16310*/  @!P1 SYNCS.ARRIVE.TRANS64.RED.A0T1 RZ, [UR4+0x22850], RZ ;  /* 0x022850ffffff99a7 */ /* 0x000fe20008200404 */
[----:B------:R-:W-:Y:S07]  /*16320*/  @!P1 ARRIVES.LDGSTSBAR.64.TRANSCNT [UR4+0x22850] ;  /* 0x02285000ff0099b0 */ /* 0x000fee0008000a84 */
[----:B------:R-:W-:Y:S05]  /*16330*/  @P0 BRA.U.ANY `(.L_x_884) ;  /* 0xfffffffd00e80947 */ /* 0x000fea000393ffff */
[----:B------:R-:W-:Y:S01]  /*16340*/  NOP ;  /* 0x0000000000007918 */ /* 0x000fe20000000000 */
[----:B0-----:R-:W4:Y:S02]  /*16350*/  LDL R2, [R1+0x40] ;  /* 0x0000400001027983 */ /* 0x001f240000100800 */
[----:B----4-:R-:W-:-:S13]  /*16360*/  ISETP.NE.AND P3, PT, R2, 0x3, PT ;  /* 0x000000030200780c */ /* 0x010fda0003f65270 */
[----:B------:R-:W-:Y:S05]  /*16370*/  @!P3 BRA `(.L_x_885) ;  /* 0x000000000004b947 */ /* 0x000fea0003800000 */
[----:B------:R-:W-:Y:S01]  /*16380*/  BPT.TRAP 0x1 ;  /* 0x000000040000795c */ /* 0x000fe20000300000 */
.L_x_885:
[----:B------:R0:W-:Y:S01]  /*16390*/  SYNCS.ARRIVE.TRANS64.A1T0 RZ, [R4+URZ+0x22850], RZ ;  /* 0x022850ff04ff79a7 */ /* 0x0001e2000810003f */
[----:B------:R-:W-:Y:S05]  /*163a0*/  @P2 BRA `(.L_x_886) ;  /* 0xfffffff000902947 */ /* 0x000fea000383ffff */
.L_x_873:
[----:B------:R-:W-:Y:S05]  /*163b0*/  BSYNC B0 ;  /* 0x0000000000007941 */ /* 0x000fea0003800000 */
.L_x_872:
[----:B------:R-:W1:Y:S01]  /*163c0*/  S2R R2, SR_TID.X ;  /* 0x0000000000027919 */ /* 0x000e620000002100 */
[----:B------:R-:W-:Y:S01]  /*163d0*/  IADD3 R25, R25, 0x1, RZ ;  /* 0x0000000119197810 */ /* 0x000fe20007ffe0ff */
[----:B------:R-:W-:Y:S03]  /*163e0*/  BSSY B0, `(.L_x_887) ;  /* 0x0000013000007945 */ /* 0x000fe60003800000 */
[----:B------:R-:W-:-:S04]  /*163f0*/  ISETP.NE.AND P0, PT, R25, 0x2, PT ;  /* 0x000000021900780c */ /* 0x000fc80003f05270 */
[----:B------:R-:W-:-:S04]  /*16400*/  SEL R3, RZ, 0x1, P0 ;  /* 0x00000001ff037807 */ /* 0x000fc80000000000 */
[----:B------:R-:W-:Y:S02]  /*16410*/  LOP3.LUT R26, R26, R3, RZ, 0x3c, !PT ;  /* 0x000000031a1a7212 */ /* 0x000fe400078e3cff */
[----:B-1----:R-:W-:-:S04]  /*16420*/  LOP3.LUT R2, R2, 0x7f, RZ, 0xc0, !PT ;  /* 0x0000007f02027812 */ /* 0x002fc800078ec0ff */
[----:B------:R-:W-:-:S13]  /*16430*/  ISETP.NE.AND P1, PT, R2, RZ, PT ;  /* 0x000000ff0200720c */ /* 0x000fda0003f25270 */
[----:B------:R-:W-:Y:S05]  /*16440*/  @P1 BRA `(.L_x_888) ;  /* 0x0000000000301947 */ /* 0x000fea0003800000 */
[----:B------:R-:W1:Y:S01]  /*16450*/  S2R R5, SR_LANEID ;  /* 0x0000000000057919 */ /* 0x000e620000000000 */
[----:B------:R-:W-:Y:S01]  /*16460*/  VOTEU.ANY UR4, UPT, PT ;  /* 0x0000000000047886 */ /* 0x000fe200038e0100 */
[----:B------:R-:W4:Y:S01]  /*16470*/  LDC.64 R2, c[0x0][0xc60] ;  /* 0x00031800ff027b82 */ /* 0x000f220000000a00 */
[----:B------:R-:W1:Y:S02]  /*16480*/  FLO.U32 R0, UR4 ;  /* 0x0000000400007d00 */ /* 0x000e6400080e0000 */
[----:B-1----:R-:W-:-:S06]  /*16490*/  ISETP.EQ.U32.AND P1, PT, R0, R5, PT ;  /* 0x000000050000720c */ /* 0x002fcc0003f22070 */
[----:B------:R-:W4:Y:S07]  /*164a0*/  POPC R5, UR4 ;  /* 0x0000000400057d09 */ /* 0x000f2e0008000000 */
[----:B----4-:R-:W4:Y:S01]  /*164b0*/  @P1 ATOMG.E.ADD.STRONG.GPU PT, R3, desc[UR40][R2.64], R5 ;  /* 0x00000005020319a8 */ /* 0x010f2200081ee1e8 */
[----:B0-23--:R-:W0:Y:S02]  /*164c0*/  S2R R4, SR_LTMASK ;  /* 0x0000000000047919 */ /* 0x00de240000003900 */
[----:B0-----:R-:W-:-:S04]  /*164d0*/  LOP3.LUT R4, R4, UR4, RZ, 0xc0, !PT ;  /* 0x0000000404047c12 */ /* 0x001fc8000f8ec0ff */
[----:B------:R-:W0:Y:S01]  /*164e0*/  POPC R7, R4 ;  /* 0x0000000400077309 */ /* 0x000e220000000000 */
[----:B----4-:R-:W0:Y:S02]  /*164f0*/  SHFL.IDX PT, R0, R3, R0, 0x1f ;  /* 0x00001f0003007589 */ /* 0x010e2400000e0000 */
[----:B0-----:R-:W-:-:S07]  /*16500*/  IADD3 R16, R0, UR36, R7 ;  /* 0x0000002400107c10 */ /* 0x001fce000fffe007 */
.L_x_888:
[----:B------:R-:W-:Y:S05]  /*16510*/  BSYNC B0 ;  /* 0x0000000000007941 */ /* 0x000fea0003800000 */
.L_x_887:
[----:B------:R-:W-:-:S07]  /*16520*/  SEL R25, R25, RZ, P0 ;  /* 0x000000ff19197207 */ /* 0x000fce0000000000 */
.L_x_847:
[----:B------:R-:W-:Y:S05]  /*16530*/  BSYNC B7 ;  /* 0x0000000000077941 */ /* 0x000fea0003800000 */
.L_x_845:
[----:B------:R-:W-:-:S13]  /*16540*/  LOP3.LUT P0, RZ, R23, 0x80, RZ, 0xc0, !PT ;  /* 0x0000008017ff7812 */ /* 0x000fda000780c0ff */
[----:B------:R-:W-:Y:S05]  /*16550*/  @!P0 BRA `(.L_x_889) ;  /* 0x0000000000248947 */ /* 0x000fea0003800000 */
[----:B------:R-:W-:Y:S05]  /*16560*/  WARPSYNC.ALL ;  /* 0x0000000000007948 */ /* 0x000fea0003800000 */
[----:B------:R-:W1:Y:S08]  /*16570*/  S2UR UR5, SR_CgaCtaId ;  /* 0x00000000000579c3 */ /* 0x000e700000008800 */
[----:B------:R-:W-:Y:S06]  /*16580*/  BAR.SYNC.DEFER_BLOCKING 0x5, 0x180 ;  /* 0x0146000000007b1d */ /* 0x000fec0000010000 */
[----:B------:R-:W-:-:S02]  /*16590*/  UMOV UR4, 0x400 ;  /* 0x0000040000047882 */ /* 0x000fc40000000000 */
[----:B-1----:R-:W-:-:S06]  /*165a0*/  ULEA UR4, UR5, UR4, 0x18 ;  /* 0x0000000405047291 */ /* 0x002fcc000f8ec03f */
[----:B0-----:R-:W-:-:S05]  /*165b0*/  IMAD.U32 R22, RZ, RZ, UR4 ;  /* 0x00000004ff167e24 */ /* 0x001fca000f8e00ff */
[----:B------:R4:W0:Y:S01]  /*165c0*/  LDS.128 R16, [R22+0x228d0] ;  /* 0x0228d00016107984 */ /* 0x0008220000000c00 */
[----:B------:R-:W-:Y:S06]  /*165d0*/  BAR.ARV 0x4, 0x180 ;  /* 0x0106000000007b1d */ /* 0x000fec0000002000 */
[----:B------:R-:W-:Y:S05]  /*165e0*/  BRA `(.L_x_890) ;  /* 0x0000000800407947 */ /* 0x000fea0003800000 */
.L_x_889:
[----:B------:R-:W1:Y:S01]  /*165f0*/  S2R R8, SR_TID.X ;  /* 0x0000000000087919 */ /* 0x000e620000002100 */
[----:B------:R-:W-:Y:S01]  /*16600*/  UMOV UR4, 0xffffffff ;  /* 0xffffffff00047882 */ /* 0x000fe20000000000 */
[----:B-1----:R-:W-:-:S04]  /*16610*/  LOP3.LUT R8, R8, 0x1f, RZ, 0xc0, !PT ;  /* 0x0000001f08087812 */ /* 0x002fc800078ec0ff */
[----:B------:R-:W-:Y:S01]  /*16620*/  ISETP.NE.AND P0, PT, R8, 0x1f, PT ;  /* 0x0000001f0800780c */ /* 0x000fe20003f05270 */
[----:B------:R-:W-:-:S12]  /*16630*/  BRA.DIV UR4, `(.L_x_891) ;  /* 0x0000004e047c7947 */ /* 0x000fd8000b800000 */
[----:B------:R-:W-:Y:S01]  /*16640*/  IMAD.IADD R5, R19, 0x1, R8 ;  /* 0x0000000113057824 */ /* 0x000fe200078e0208 */
[----:B------:R-:W-:-:S04]  /*16650*/  ULDC UR4, c[0x0][0xc3c] ;  /* 0x00030f0000047ab9 */ /* 0x000fc80000000800 */
[----:B------:R-:W-:-:S13]  /*16660*/  ISETP.GE.OR P1, PT, R5, UR4, !P0 ;  /* 0x0000000405007c0c */ /* 0x000fda000c726670 */
[----:B0-----:R-:W0:Y:S02]  /*16670*/  @!P1 LDC.64 R2, c[0x0][0xc80] ;  /* 0x00032000ff029b82 */ /* 0x001e240000000a00 */
[----:B0-----:R-:W-:-:S06]  /*16680*/  @!P1 IMAD.WIDE R2, R5, 0x4, R2 ;  /* 0x0000000405029825 */ /* 0x001fcc00078e0202 */
[----:B------:R-:W4:Y:S01]  /*16690*/  @!P1 LDG.E R2, desc[UR40][R2.64] ;  /* 0x0000002802029981 */ /* 0x000f22000c1e1900 */
[----:B------:R-:W-:Y:S01]  /*166a0*/  IMAD.MOV.U32 R5, RZ, RZ, RZ ;  /* 0x000000ffff057224 */ /* 0x000fe200078e00ff */
[C---:B------:R-:W-:Y:S02]  /*166b0*/  ISETP.GE.U32.AND P2, PT, R8.reuse, 0x2, PT ;  /* 0x000000020800780c */ /* 0x040fe40003f46070 */
[C---:B------:R-:W-:Y:S01]  /*166c0*/  ISETP.GE.U32.AND P3, PT, R8.reuse, 0x4, PT ;  /* 0x000000040800780c */ /* 0x040fe20003f66070 */
[----:B------:R-:W-:Y:S01]  /*166d0*/  SHFL.IDX PT, R0, R16, RZ, 0x1f ;  /* 0x00001fff10007589 */ /* 0x000fe200000e0000 */
[C---:B------:R-:W-:Y:S02]  /*166e0*/  ISETP.GE.U32.AND P4, PT, R8.reuse, 0x8, PT ;  /* 0x000000080800780c */ /* 0x040fe40003f86070 */
[C---:B------:R-:W-:Y:S01]  /*166f0*/  ISETP.GE.U32.AND P5, PT, R8.reuse, 0x10, PT ;  /* 0x000000100800780c */ /* 0x040fe20003fa6070 */
[----:B--23--:R-:W-:Y:S01]  /*16700*/  SHFL.IDX PT, R4, R16, 0x1, 0x1f ;  /* 0x00201f0010047f89 */ /* 0x00cfe200000e0000 */
[----:B----4-:R-:W-:Y:S01]  /*16710*/  @!P1 IMAD.MOV.U32 R5, RZ, RZ, R2 ;  /* 0x000000ffff059224 */ /* 0x010fe200078e0002 */
[----:B------:R-:W-:-:S04]  /*16720*/  ISETP.NE.AND P1, PT, R8, RZ, PT ;  /* 0x000000ff0800720c */ /* 0x000fc80003f25270 */
        /* <DEDUP_REMOVED lines=15> */
[----:B------:R0:W1:Y:S02]  /*16820*/  SHFL.IDX PT, R14, R2, 0x1f, 0x1f ;  /* 0x03e01f00020e7f89 */ /* 0x00006400000e0000 */
.L_x_1074:
[----:B------:R-:W-:Y:S02]  /*16830*/  ULDC UR4, c[0x0][0xc38] ;  /* 0x00030e0000047ab9 */ /* 0x000fe40000000800 */
[----:B------:R-:W-:-:S04]  /*16840*/  IMAD.U32 R7, RZ, RZ, UR4 ;  /* 0x00000004ff077e24 */ /* 0x000fc8000f8e00ff */
[----:B-1----:R-:W-:-:S04]  /*16850*/  IMAD R14, R14, R7, RZ ;  /* 0x000000070e0e7224 */ /* 0x002fc800078e02ff */
[----:B------:R-:W-:-:S05]  /*16860*/  IMAD.IADD R9, R4, 0x1, R14 ;  /* 0x0000000104097824 */ /* 0x000fca00078e020e */
[----:B------:R-:W-:-:S13]  /*16870*/  ISETP.GT.AND P6, PT, R9, R0, PT ;  /* 0x000000000900720c */ /* 0x000fda0003fc4270 */
[----:B------:R-:W-:Y:S05]  /*16880*/  @P6 BRA `(.L_x_892) ;  /* 0x00000000009c6947 */ /* 0x000fea0003800000 */
.L_x_897:
[----:B0-----:R-:W0:Y:S01]  /*16890*/  LDC R2, c[0x0][0xc3c] ;  /* 0x00030f00ff027b82 */ /* 0x001e220000000800 */
[----:B------:R-:W-:-:S04]  /*168a0*/  IADD3 R19, R19, 0x1f, RZ ;  /* 0x0000001f13137810 */ /* 0x000fc80007ffe0ff */
[----:B0-----:R-:W-:-:S13]  /*168b0*/  ISETP.GE.AND P6, PT, R19, R2, PT ;  /* 0x000000021300720c */ /* 0x001fda0003fc6270 */
[----:B------:R-:W-:Y:S05]  /*168c0*/  @P6 BRA `(.L_x_893) ;  /* 0x0000000400446947 */ /* 0x000fea0003800000 */
[----:B------:R-:W0:Y:S01]  /*168d0*/  S2R R3, SR_TID.X ;  /* 0x0000000000037919 */ /* 0x000e220000002100 */
[----:B------:R-:W-:Y:S01]  /*168e0*/  BSSY B0, `(.L_x_894) ;  /* 0x0000009000007945 */ /* 0x000fe20003800000 */
[----:B------:R-:W-:Y:S01]  /*168f0*/  IMAD.MOV.U32 R5, RZ, RZ, RZ ;  /* 0x000000ffff057224 */ /* 0x000fe200078e00ff */
[----:B0-----:R-:W-:-:S05]  /*16900*/  LOP3.LUT R3, R3, 0x1f, RZ, 0xc0, !PT ;  /* 0x0000001f03037812 */ /* 0x001fca00078ec0ff */
[----:B------:R-:W-:-:S05]  /*16910*/  IMAD.IADD R7, R19, 0x1, R3 ;  /* 0x0000000113077824 */ /* 0x000fca00078e0203 */
[----:B------:R-:W-:-:S13]  /*16920*/  ISETP.GE.OR P6, PT, R7, R2, !P0 ;  /* 0x000000020700720c */ /* 0x000fda00047c6670 */
[----:B------:R-:W-:Y:S05]  /*16930*/  @P6 BRA `(.L_x_895) ;  /* 0x00000000000c6947 */ /* 0x000fea0003800000 */
[----:B------:R-:W0:Y:S02]  /*16940*/  LDC.64 R2, c[0x0][0xc80] ;  /* 0x00032000ff027b82 */ /* 0x000e240000000a00 */
[----:B0-----:R-:W-:-:S05]  /*16950*/  IMAD.WIDE R2, R7, 0x4, R2 ;  /* 0x0000000407027825 */ /* 0x001fca00078e0202 */
[----:B------:R0:W5:Y:S02]  /*16960*/  LDG.E R5, desc[UR40][R2.64] ;  /* 0x0000002802057981 */ /* 0x000164000c1e1900 */
.L_x_895:
[----:B------:R-:W-:Y:S05]  /*16970*/  BSYNC B0 ;  /* 0x0000000000007941 */ /* 0x000fea0003800000 */
.L_x_894:
[----:B------:R-:W-:-:S03]  /*16980*/  UMOV UR4, 0xffffffff ;  /* 0xffffffff00047882 */ /* 0x000fc60000000000 */
[----:B------:R-:W-:Y:S05]  /*16990*/  BRA.DIV UR4, `(.L_x_896) ;  /* 0x0000004e04c87947 */ /* 0x000fea000b800000 */
[----:B-----5:R-:W1:Y:S02]  /*169a0*/  SHFL.UP PT, R14, R5, 0x1, RZ ;  /* 0x04200000050e7989 */ /* 0x020e6400000e00ff */
[----:B-1----:R-:W-:-:S05]  /*169b0*/  SEL R14, R14, RZ, P1 ;  /* 0x000000ff0e0e7207 */ /* 0x002fca0000800000 */
        /* <DEDUP_REMOVED lines=13> */
[----:B------:R0:W1:Y:S02]  /*16a90*/  SHFL.IDX PT, R14, R2, 0x1f, 0x1f ;  /* 0x03e01f00020e7f89 */ /* 0x00006400000e0000 */
.L_x_1082:
[----:B------:R-:W-:Y:S02]  /*16aa0*/  ULDC UR4, c[0x0][0xc38] ;  /* 0x00030e0000047ab9 */ /* 0x000fe40000000800 */
[----:B------:R-:W-:-:S04]  /*16ab0*/  IMAD.U32 R7, RZ, RZ, UR4 ;  /* 0x00000004ff077e24 */ /* 0x000fc8000f8e00ff */
[----:B-1----:R-:W-:-:S04]  /*16ac0*/  IMAD R14, R14, R7, RZ ;  /* 0x000000070e0e7224 */ /* 0x002fc800078e02ff */
[----:B------:R-:W-:-:S05]  /*16ad0*/  IMAD.IADD R9, R14, 0x1, R9 ;  /* 0x000000010e097824 */ /* 0x000fca00078e0209 */
[----:B------:R-:W-:-:S13]  /*16ae0*/  ISETP.GT.AND P6, PT, R9, R0, PT ;  /* 0x000000000900720c */ /* 0x000fda0003fc4270 */
[----:B------:R-:W-:Y:S05]  /*16af0*/  @!P6 BRA `(.L_x_897) ;  /* 0xfffffffc0064e947 */ /* 0x000fea000383ffff */
.L_x_892:
[----:B------:R-:W-:Y:S01]  /*16b00*/  IMAD.IADD R16, R9, 0x1, -R14 ;  /* 0x0000000109107824 */ /* 0x000fe200078e0a0e */
[----:B------:R-:W-:-:S03]  /*16b10*/  UMOV UR4, 0xffffffff ;  /* 0xffffffff00047882 */ /* 0x000fc60000000000 */
[----:B------:R-:W-:-:S05]  /*16b20*/  IMAD R3, R2, R7, R16 ;  /* 0x0000000702037224 */ /* 0x000fca00078e0210 */
[----:B------:R-:W-:Y:S01]  /*16b30*/  ISETP.GT.AND P6, PT, R3, R0, PT ;  /* 0x000000000300720c */ /* 0x000fe20003fc4270 */
[----:B------:R-:W-:-:S12]  /*16b40*/  BRA.DIV UR4, `(.L_x_898) ;  /* 0x0000005204187947 */ /* 0x000fd8000b800000 */
[----:B------:R-:W-:-:S04]  /*16b50*/  VOTE.ANY R3, PT, !P6 ;  /* 0x0000000000037806 */ /* 0x000fc800070e0100 */
[----:B------:R-:W1:Y:S02]  /*16b60*/  POPC R4, R3 ;  /* 0x0000000300047309 */ /* 0x000e640000000000 */
[----:B-1----:R1:W2:Y:S02]  /*16b70*/  SHFL.IDX PT, R5, R5, R4, 0x1f ;  /* 0x00001f0405057589 */ /* 0x0022a400000e0000 */
.L_x_1086:
[----:B------:R-:W-:Y:S01]  /*16b80*/  ISETP.NE.AND P0, PT, R3, RZ, PT ;  /* 0x000000ff0300720c */ /* 0x000fe20003f05270 */
[----:B------:R-:W-:-:S12]  /*16b90*/  IMAD.MOV.U32 R14, RZ, RZ, RZ ;  /* 0x000000ffff0e7224 */ /* 0x000fd800078e00ff */
[----:B------:R-:W-:Y:S05]  /*16ba0*/  @!P0 BRA `(.L_x_899) ;  /* 0x0000000000108947 */ /* 0x000fea0003800000 */
[----:B------:R-:W-:Y:S01]  /*16bb0*/  UMOV UR4, 0xffffffff ;  /* 0xffffffff00047882 */ /* 0x000fe20000000000 */
[----:B------:R-:W-:Y:S02]  /*16bc0*/  IADD3 R12, R4, -0x1, RZ ;  /* 0xffffffff040c7810 */ /* 0x000fe40007ffe0ff */
[----:B------:R-:W-:Y:S05]  /*16bd0*/  BRA.DIV UR4, `(.L_x_900) ;  /* 0x00000052043c7947 */ /* 0x000fea000b800000 */
[----:B------:R3:W4:Y:S02]  /*16be0*/  SHFL.IDX PT, R14, R2, R12, 0x1f ;  /* 0x00001f0c020e7589 */ /* 0x00072400000e0000 */
.L_x_899:
[----:B--2---:R-:W-:Y:S01]  /*16bf0*/  IABS R6, R5 ;  /* 0x0000000500067213 */ /* 0x004fe20000000000 */
[----:B----4-:R-:W-:Y:S02]  /*16c00*/  IMAD R16, R14, R7, R16 ;  /* 0x000000070e107224 */ /* 0x010fe400078e0210 */
[----:B------:R-:W-:Y:S01]  /*16c10*/  IMAD.IADD R19, R4, 0x1, R19 ;  /* 0x0000000104137824 */ /* 0x000fe200078e0213 */
[----:B------:R-:W2:Y:S01]  /*16c20*/  I2F.RP R8, R6 ;  /* 0x0000000600087306 */ /* 0x000ea20000209400 */
[----:B------:R-:W-:-:S05]  /*16c30*/  IMAD.IADD R10, R0, 0x1, -R16 ;  /* 0x00000001000a7824 */ /* 0x000fca00078e0a10 */
[----:B------:R-:W-:Y:S02]  /*16c40*/  IABS R0, R10 ;  /* 0x0000000a00007213 */ /* 0x000fe40000000000 */
[----:B--2---:R-:W0:Y:S02]  /*16c50*/  MUFU.RCP R8, R8 ;  /* 0x0000000800087308 */ /* 0x004e240000001000 */
[----:B0--3--:R-:W-:-:S06]  /*16c60*/  VIADD R2, R8, 0xffffffe ;  /* 0x0ffffffe08027836 */ /* 0x009fcc0000000000 */
[----:B------:R0:W2:Y:S02]  /*16c70*/  F2I.FTZ.U32.TRUNC.NTZ R3, R2 ;  /* 0x0000000200037305 */ /* 0x0000a4000021f000 */
[----:B0-----:R-:W-:Y:S02]  /*16c80*/  IMAD.MOV.U32 R2, RZ, RZ, RZ ;  /* 0x000000ffff027224 */ /* 0x001fe400078e00ff */
[----:B--2---:R-:W-:-:S04]  /*16c90*/  IMAD.MOV R7, RZ, RZ, -R3 ;  /* 0x000000ffff077224 */ /* 0x004fc800078e0a03 */
[----:B------:R-:W-:-:S04]  /*16ca0*/  IMAD R7, R7, R6, RZ ;  /* 0x0000000607077224 */ /* 0x000fc800078e02ff */
[----:B------:R-:W-:Y:S01]  /*16cb0*/  IMAD.HI.U32 R3, R3, R7, R2 ;  /* 0x0000000703037227 */ /* 0x000fe200078e0002 */
[----:B------:R-:W-:-:S05]  /*16cc0*/  IABS R7, R5 ;  /* 0x0000000500077213 */ /* 0x000fca0000000000 */
[----:B------:R-:W-:Y:S02]  /*16cd0*/  IMAD.MOV R7, RZ, RZ, -R7 ;  /* 0x000000ffff077224 */ /* 0x000fe400078e0a07 */
[----:B------:R-:W-:-:S04]  /*16ce0*/  IMAD.HI.U32 R3, R3, R0, RZ ;  /* 0x0000000003037227 */ /* 0x000fc800078e00ff */
[----:B------:R-:W-:Y:S01]  /*16cf0*/  IMAD R7, R3, R7, R0 ;  /* 0x0000000703077224 */ /* 0x000fe200078e0200 */
[----:B------:R-:W-:-:S04]  /*16d00*/  LOP3.LUT R0, R10, R5, RZ, 0x3c, !PT ;  /* 0x000000050a007212 */ /* 0x000fc800078e3cff */
[----:B------:R-:W-:Y:S02]  /*16d10*/  ISETP.GT.U32.AND P1, PT, R6, R7, PT ;  /* 0x000000070600720c */ /* 0x000fe40003f24070 */
[----:B------:R-:W-:-:S11]  /*16d20*/  ISETP.GE.AND P2, PT, R0, RZ, PT ;  /* 0x000000ff0000720c */ /* 0x000fd60003f46270 */
[-C--:B------:R-:W-:Y:S01]  /*16d30*/  @!P1 IADD3 R7, R7, -R6.reuse, RZ ;  /* 0x8000000607079210 */ /* 0x080fe20007ffe0ff */
[----:B------:R-:W-:Y:S01]  /*16d40*/  @!P1 VIADD R3, R3, 0x1 ;  /* 0x0000000103039836 */ /* 0x000fe20000000000 */
[----:B------:R-:W-:Y:S02]  /*16d50*/  ISETP.NE.AND P1, PT, R5, RZ, PT ;  /* 0x000000ff0500720c */ /* 0x000fe40003f25270 */
[----:B------:R-:W-:-:S13]  /*16d60*/  ISETP.GE.U32.AND P0, PT, R7, R6, PT ;  /* 0x000000060700720c */ /* 0x000fda0003f06070 */
[----:B------:R-:W-:-:S04]  /*16d70*/  @P0 VIADD R3, R3, 0x1 ;  /* 0x0000000103030836 */ /* 0x000fc80000000000 */
[----:B------:R-:W-:Y:S01]  /*16d80*/  @!P2 IMAD.MOV R3, RZ, RZ, -R3 ;  /* 0x000000ffff03a224 */ /* 0x000fe200078e0a03 */
[----:B------:R-:W-:-:S04]  /*16d90*/  @!P1 LOP3.LUT R3, RZ, R5, RZ, 0x33, !PT ;  /* 0x00000005ff039212 */ /* 0x000fc800078e33ff */
[----:B------:R-:W-:Y:S01]  /*16da0*/  MOV R18, R3 ;  /* 0x0000000300127202 */ /* 0x000fe20000000f00 */
[----:B------:R-:W-:-:S04]  /*16db0*/  IMAD.MOV R0, RZ, RZ, -R3 ;  /* 0x000000ffff007224 */ /* 0x000fc800078e0a03 */
[----:B------:R-:W-:Y:S01]  /*16dc0*/  IMAD R17, R5, R0, R10 ;  /* 0x0000000005117224 */ /* 0x000fe200078e020a */
[----:B------:R-:W-:Y:S06]  /*16dd0*/  BRA `(.L_x_901) ;  /* 0x00000000001c7947 */ /* 0x000fec0003800000 */
.L_x_893:
[----:B------:R-:W-:Y:S01]  /*16de0*/  UMOV UR4, URZ ;  /* 0x0000003f00047c82 */ /* 0x000fe20008000000 */
[----:B------:R-:W-:Y:S01]  /*16df0*/  UMOV UR5, URZ ;  /* 0x0000003f00057c82 */ /* 0x000fe20008000000 */
[----:B------:R-:W-:Y:S01]  /*16e00*/  ULDC UR6, c[0x0][0xc3c] ;  /* 0x00030f0000067ab9 */ /* 0x000fe20000000800 */
[----:B------:R-:W-:Y:S02]  /*16e10*/  IMAD.MOV.U32 R16, RZ, RZ, R0 ;  /* 0x000000ffff107224 */ /* 0x000fe400078e0000 */
[----:B------:R-:W-:Y:S02]  /*16e20*/  IMAD.U32 R17, RZ, RZ, UR4 ;  /* 0x00000004ff117e24 */ /* 0x000fe4000f8e00ff */
[----:B------:R-:W-:Y:S02]  /*16e30*/  IMAD.U32 R18, RZ, RZ, UR5 ;  /* 0x00000005ff127e24 */ /* 0x000fe4000f8e00ff */
[----:B------:R-:W-:-:S07]  /*16e40*/  IMAD.U32 R19, RZ, RZ, UR6 ;  /* 0x00000006ff137e24 */ /* 0x000fce000f8e00ff */
.L_x_901:
[----:B------:R-:W0:Y:S01]  /*16e50*/  S2R R0, SR_TID.X ;  /* 0x0000000000007919 */ /* 0x000e220000002100 */
[----:B------:R-:W-:Y:S05]  /*16e60*/  WARPSYNC.ALL ;  /* 0x0000000000007948 */ /* 0x000fea0003800000 */
[----:B------:R-:W-:Y:S01]  /*16e70*/  BAR.SYNC.DEFER_BLOCKING 0x4, 0x180 ;  /* 0x0106000000007b1d */ /* 0x000fe20000010000 */
[----:B0-----:R-:W-:-:S04]  /*16e80*/  LOP3.LUT R0, R0, 0x1f, RZ, 0xc0, !PT ;  /* 0x0000001f00007812 */ /* 0x001fc800078ec0ff */
[----:B------:R-:W-:-:S13]  /*16e90*/  ISETP.NE.AND P0, PT, R0, RZ, PT ;  /* 0x000000ff0000720c */ /* 0x000fda0003f05270 */
[----:B------:R-:W0:Y:S01]  /*16ea0*/  @!P0 S2R R3, SR_CgaCtaId ;  /* 0x0000000000038919 */ /* 0x000e220000008800 */
[----:B------:R-:W-:-:S04]  /*16eb0*/  @!P0 MOV R0, 0x400 ;  /* 0x0000040000008802 */ /* 0x000fc80000000f00 */
[----:B0-----:R-:W-:-:S05]  /*16ec0*/  @!P0 LEA R22, R3, R0, 0x18 ;  /* 0x0000000003168211 */ /* 0x001fca00078ec0ff */
[----:B------:R0:W-:Y:S01]  /*16ed0*/  @!P0 STS.128 [R22+0x228d0], R16 ;  /* 0x0228d01016008388 */ /* 0x0001e20000000c00 */
[----:B------:R-:W-:Y:S06]  /*16ee0*/  BAR.ARV 0x5, 0x180 ;  /* 0x0146000000007b1d */ /* 0x000fec0000002000 */
.L_x_890:
[----:B------:R-:W-:Y:S02]  /*16ef0*/  ULDC UR4, c[0x0][0xc3c] ;  /* 0x00030f0000047ab9 */ /* 0x000fe40000000800 */
[----:B0-----:R-:W-:-:S13]  /*16f00*/  ISETP.GE.AND P0, PT, R19, UR4, PT ;  /* 0x0000000413007c0c */ /* 0x001fda000bf06270 */
[----:B------:R-:W-:Y:S05]  /*16f10*/  @!P0 BRA `(.L_x_902) ;  /* 0xffffffa400ec8947 */ /* 0x000fea000383ffff */
[----:B------:R-:W-:Y:S05]  /*16f20*/  BSYNC B8 ;  /* 0x0000000000087941 */ /* 0x000fea0003800000 */
.L_x_803:
[----:B------:R-:W5:Y:S01]  /*16f30*/  LDL.LU R0, [R1+0x28] ;  /* 0x0000280001007983 */ /* 0x000f620000300800 */
[----:B------:R-:W-:Y:S01]  /*16f40*/  BSSY B0, `(.L_x_903) ;  /* 0x000000b000007945 */ /* 0x000fe20003800000 */
[----:B------:R-:W2:Y:S01]  /*16f50*/  S2R R5, SR_CgaCtaId ;  /* 0x0000000000057919 */ /* 0x000ea20000008800 */
[----:B-----5:R-:W-:-:S05]  /*16f60*/  VIADD R0, R0, 0x1 ;  /* 0x0000000100007836 */ /* 0x020fca0000000000 */
[----:B-1----:R-:W-:-:S04]  /*16f70*/  LEA.HI R2, R0, R0, RZ, 0x1 ;  /* 0x0000000000027211 */ /* 0x002fc800078f08ff */
[----:B------:R-:W-:Y:S02]  /*16f80*/  LOP3.LUT R3, R2, 0xfffffffe, RZ, 0xc0, !PT ;  /* 0xfffffffe02037812 */ /* 0x000fe400078ec0ff */
[----:B------:R-:W-:Y:S02]  /*16f90*/  MOV R2, 0x400 ;  /* 0x0000040000027802 */ /* 0x000fe40000000f00 */
[----:B------:R-:W-:Y:S02]  /*16fa0*/  IADD3 R0, R0, -R3, RZ ;  /* 0x8000000300007210 */ /* 0x000fe40007ffe0ff */
[----:B--23--:R-:W-:Y:S02]  /*16fb0*/  LEA R4, R5, R2, 0x18 ;  /* 0x0000000205047211 */ /* 0x00cfe400078ec0ff */
[----:B------:R-:W-:-:S04]  /*16fc0*/  SHF.L.U32 R0, R0, 0x1f, RZ ;  /* 0x0000001f00007819 */ /* 0x000fc800000006ff */
[----:B------:R-:W0:Y:S02]  /*16fd0*/  SYNCS.PHASECHK.TRANS64.TRYWAIT P0, [R4+URZ+0x22820], R0 ;  /* 0x02282000040075a7 */ /* 0x000e24000800017f */
[----:B0-----:R-:W-:Y:S05]  /*16fe0*/  @!P0 BRA `(.L_x_904) ;  /* 0x0000004c005c8947 */ /* 0x001fea0003800000 */
.L_x_1089:
[----:B------:R-:W-:Y:S05]  /*16ff0*/  BSYNC B0 ;  /* 0x0000000000007941 */ /* 0x000fea0003800000 */
.L_x_903:
[----:B------:R-:W-:-:S03]  /*17000*/  UMOV UR4, 0xffffffff ;  /* 0xffffffff00047882 */ /* 0x000fc60000000000 */
[----:B------:R-:W-:Y:S05]  /*17010*/  BRA.DIV UR4, `(.L_x_905) ;  /* 0x0000004e04647947 */ /* 0x000fea000b800000 */
[----:B0-----:R-:W0:Y:S02]  /*17020*/  S2R R0, SR_TID.X ;  /* 0x0000000000007919 */ /* 0x001e240000002100 */
[----:B0-----:R-:W-:-:S04]  /*17030*/  SHF.R.U32.HI R0, RZ, 0x5, R0 ;  /* 0x00000005ff007819 */ /* 0x001fc80000011600 */
[----:B------:R-:W-:-:S05]  /*17040*/  LOP3.LUT R0, R0, 0x3, RZ, 0xc0, !PT ;  /* 0x0000000300007812 */ /* 0x000fca00078ec0ff */
[----:B------:R0:W1:Y:S02]  /*17050*/  SHFL.IDX PT, R14, R0, RZ, 0x1f ;  /* 0x00001fff000e7589 */ /* 0x00006400000e0000 */
.L_x_1092:
[----:B-1----:R-:W-:-:S13]  /*17060*/  ISETP.NE.AND P0, PT, R14, RZ, PT ;  /* 0x000000ff0e00720c */ /* 0x002fda0003f05270 */
[----:B------:R-:W-:Y:S05]  /*17070*/  @P0 BRA `(.L_x_650) ;  /* 0x0000000000880947 */ /* 0x000fea0003800000 */
[----:B------:R-:W-:-:S03]  /*17080*/  UMOV UR4, 0xffffffff ;  /* 0xffffffff00047882 */ /* 0x000fc60000000000 */
[----:B------:R-:W-:Y:S05]  /*17090*/  BRA.DIV UR4, `(.L_x_906) ;  /* 0x0000004e04787947 */ /* 0x000fea000b800000 */
[----:B------:R-:W-:-:S13]  /*170a0*/  ELECT P6, URZ, PT ;  /* 0x00000000003f782f */ /* 0x000fda00038c0000 */
.L_x_1095:
[----:B------:R-:W-:Y:S05]  /*170b0*/  @!P6 BRA `(.L_x_650) ;  /* 0x000000000078e947 */ /* 0x000fea0003800000 */
[----:B0-----:R-:W2:Y:S02]  /*170c0*/  LDL.LU R0, [R1] ;  /* 0x0000000001007983 */ /* 0x001ea40000300800 */
[----:B--2---:R-:W-:-:S04]  /*170d0*/  LOP3.LUT R0, R0, 0x2, RZ, 0xfc, !PT ;  /* 0x0000000200007812 */ /* 0x004fc800078efcff */
[----:B------:R-:W-:-:S13]  /*170e0*/  ISETP.NE.AND P0, PT, R0, 0x3, PT ;  /* 0x000000030000780c */ /* 0x000fda0003f05270 */
[----:B------:R-:W-:Y:S05]  /*170f0*/  @!P0 BRA `(.L_x_907) ;  /* 0x0000000000048947 */ /* 0x000fea0003800000 */
[----:B------:R-:W-:Y:S01]  /*17100*/  BPT.TRAP 0x1 ;  /* 0x000000040000795c */ /* 0x000fe20000300000 */
.L_x_907:
[C---:B------:R-:W-:Y:S01]  /*17110*/  IMAD R5, R25.reuse, 0x8, R4 ;  /* 0x0000000819057824 */ /* 0x040fe200078e0204 */
[----:B------:R-:W-:Y:S01]  /*17120*/  SHF.L.U32 R0, R26, 0x1f, RZ ;  /* 0x0000001f1a007819 */ /* 0x000fe200000006ff */
[----:B------:R-:W-:-:S03]  /*17130*/  VIADD R25, R25, 0x1 ;  /* 0x0000000119197836 */ /* 0x000fc60000000000 */
[----:B------:R-:W0:Y:S02]  /*17140*/  SYNCS.PHASECHK.TRANS64.TRYWAIT P1, [R5+URZ+0x22840], R0 ;  /* 0x02284000050075a7 */ /* 0x000e24000802017f */
[----:B------:R-:W-:-:S04]  /*17150*/  ISETP.NE.AND P2, PT, R25, 0x2, PT ;  /* 0x000000021900780c */ /* 0x000fc80003f45270 */
[----:B------:R-:W-:Y:S01]  /*17160*/  SEL R3, RZ, 0x1, P2 ;  /* 0x00000001ff037807 */ /* 0x000fe20001000000 */
[----:B0-----:R-:W-:Y:S08]  /*17170*/  @!P1 BRA `(.L_x_908) ;  /* 0x0000004c00609947 */ /* 0x001ff00003800000 */
.L_x_1096:
[----:B------:R-:W-:Y:S02]  /*17180*/  SEL R25, R25, RZ, P2 ;  /* 0x000000ff19197207 */ /* 0x000fe40001000000 */
[----:B------:R-:W-:Y:S01]  /*17190*/  LOP3.LUT R2, R26, R3, RZ, 0x3c, !PT ;  /* 0x000000031a027212 */ /* 0x000fe200078e3cff */
[----:B------:R-:W-:Y:S06]  /*171a0*/  @!P0 BRA `(.L_x_909) ;  /* 0x0000000000048947 */ /* 0x000fec0003800000 */
[----:B------:R-:W-:Y:S01]  /*171b0*/  BPT.TRAP 0x1 ;  /* 0x000000040000795c */ /* 0x000fe20000300000 */
.L_x_909:
[----:B------:R-:W-:Y:S01]  /*171c0*/  IMAD R25, R25, 0x8, R4 ;  /* 0x0000000819197824 */ /* 0x000fe200078e0204 */
[----:B------:R-:W-:-:S04]  /*171d0*/  SHF.L.U32 R2, R2, 0x1f, RZ ;  /* 0x0000001f02027819 */ /* 0x000fc800000006ff */
[----:B------:R-:W1:Y:S02]  /*171e0*/  SYNCS.PHASECHK.TRANS64.TRYWAIT P1, [R25+URZ+0x22840], R2 ;  /* 0x02284002190075a7 */ /* 0x000e64000802017f */
[----:B-1----:R-:W-:Y:S05]  /*171f0*/  @!P1 BRA `(.L_x_910) ;  /* 0x0000004c00549947 */ /* 0x002fea0003800000 */
.L_x_1097:
[----:B------:R-:W-:Y:S05]  /*17200*/  @!P0 BRA `(.L_x_911) ;  /* 0x0000000000048947 */ /* 0x000fea0003800000 */
[----:B------:R-:W-:Y:S01]  /*17210*/  BPT.TRAP 0x1 ;  /* 0x000000040000795c */ /* 0x000fe20000300000 */
.L_x_911:
[----:B------:R-:W2:Y:S02]  /*17220*/  SYNCS.PHASECHK.TRANS64.TRYWAIT P1, [R5+URZ+0x22860], R0 ;  /* 0x02286000050075a7 */ /* 0x000ea4000802017f */
[----:B--2---:R-:W-:Y:S05]  /*17230*/  @!P1 BRA `(.L_x_912) ;  /* 0x0000004c00589947 */ /* 0x004fea0003800000 */
.L_x_1098:
[----:B------:R-:W-:Y:S05]  /*17240*/  @!P0 BRA `(.L_x_913) ;  /* 0x0000000000048947 */ /* 0x000fea0003800000 */
[----:B------:R-:W-:Y:S01]  /*17250*/  BPT.TRAP 0x1 ;  /* 0x000000040000795c */ /* 0x000fe20000300000 */
.L_x_913:
[----:B---3--:R3:W0:Y:S02]  /*17260*/  SYNCS.PHASECHK.TRANS64.TRYWAIT P0, [R25+URZ+0x22860], R2 ;  /* 0x02286002190075a7 */ /* 0x008624000800017f */
[----:B0-----:R-:W-:Y:S05]  /*17270*/  @!P0 NANOSLEEP.SYNCS 0x989680 ;  /* 0x009896800000895d */ /* 0x001fea0003900000 */
[----:B------:R-:W0:Y:S02]  /*17280*/  @!P0 SYNCS.PHASECHK.TRANS64 P0, [R25+URZ+0x22860], R2 ;  /* 0x02286002190085a7 */ /* 0x000e24000800007f */
[----:B0-----:R-:W-:Y:S05]  /*17290*/  @!P0 BRA `(.L_x_913) ;  /* 0xfffffffc00f08947 */ /* 0x001fea000383ffff */
.L_x_650:
[----:B------:R-:W-:Y:S05]  /*172a0*/  BSYNC B9 ;  /* 0x0000000000097941 */ /* 0x000fea0003800000 */
.L_x_647:
[----:B------:R-:W-:Y:S05]  /*172b0*/  EXIT ;  /* 0x000000000000794d */ /* 0x000fea0003800000 */
.L_x_668:
[----:B0-----:R0:W1:Y:S02]  /*172c0*/  SYNCS.PHASECHK.TRANS64.TRYWAIT P5, [R89+URZ+0x22890], R101 ;  /* 0x02289065590075a7 */ /* 0x00106400080a017f */
[----:B-1----:R-:W-:Y:S05]  /*172d0*/  @!P5 NANOSLEEP.SYNCS 0x989680 ;  /* 0x009896800000d95d */ /* 0x002fea0003900000 */
[----:B------:R-:W1:Y:S02]  /*172e0*/  @!P5 SYNCS.PHASECHK.TRANS64 P5, [R89+URZ+0x22890], R101 ;  /* 0x022890655900d5a7 */ /* 0x000e6400080a007f */
[----:B-1----:R-:W-:Y:S05]  /*172f0*/  @!P5 BRA `(.L_x_668) ;  /* 0xfffffffc00f0d947 */ /* 0x002fea000383ffff */
[----:B------:R-:W-:Y:S05]  /*17300*/  BRA `(.L_x_914) ;  /* 0xfffffeb800587947 */ /* 0x000fea000383ffff */
.L_x_669:
[----:B------:R-:W-:Y:S01]  /*17310*/  BSSY B1, `(.L_x_915) ;  /* 0x0000008000017945 */ /* 0x000fe20003800000 */
[----:B------:R-:W-:Y:S01]  /*17320*/  IMAD.MOV.U32 R13, RZ, RZ, R103 ;  /* 0x000000ffff0d7224 */ /* 0x000fe200078e0067 */
[----:B------:R-:W-:Y:S01]  /*17330*/  MOV R11, 0x1c1f ;  /* 0x00001c1f000b7802 */ /* 0x000fe20000000f00 */
[----:B------:R-:W-:Y:S02]  /*17340*/  IMAD.MOV.U32 R12, RZ, RZ, RZ ;  /* 0x000000ffff0c7224 */ /* 0x000fe400078e00ff */
[----:B------:R-:W-:-:S07]  /*17350*/  IMAD.MOV.U32 R15, RZ, RZ, -0x1 ;  /* 0xffffffffff0f7424 */ /* 0x000fce00078e00ff */
[----:B0-----:R-:W-:Y:S05]  /*17360*/  WARPSYNC.COLLECTIVE R15, `(.L_x_916) ;  /* 0x000000000f087348 */ /* 0x001fea0003c00000 */
[----:B------:R1:W2:Y:S02]  /*17370*/  SHFL.IDX P6, R14, R13, R12, R11 ;  /* 0x0000000c0d0e7389 */ /* 0x0002a400000c000b */
[----:B012---:R-:W-:Y:S01]  /*17380*/  ENDCOLLECTIVE ;  /* 0x000000000000791b */ /* 0x007fe20003800000 */
.L_x_916:
[----:B------:R-:W-:Y:S05]  /*17390*/  BSYNC B1 ;  /* 0x0000000000017941 */ /* 0x000fea0003800000 */
.L_x_915:
[----:B------:R-:W-:Y:S01]  /*173a0*/  IMAD.MOV.U32 R13, RZ, RZ, R102 ;  /* 0x000000ffff0d7224 */ /* 0x000fe200078e0066 */
[----:B------:R-:W-:Y:S01]  /*173b0*/  MOV R15, 0xffffffff ;  /* 0xffffffff000f7802 */ /* 0x000fe20000000f00 */
[----:B------:R-:W-:Y:S02]  /*173c0*/  IMAD.MOV.U32 R12, RZ, RZ, RZ ;  /* 0x000000ffff0c7224 */ /* 0x000fe400078e00ff */
[----:B------:R-:W-:Y:S02]  /*173d0*/  IMAD.MOV.U32 R11, RZ, RZ, 0x1c1f ;  /* 0x00001c1fff0b7424 */ /* 0x000fe400078e00ff */
[----:B------:R-:W-:-:S07]  /*173e0*/  IMAD.MOV.U32 R51, RZ, RZ, R14 ;  /* 0x000000ffff337224 */ /* 0x000fce00078e000e */
[----:B------:R-:W-:Y:S05]  /*173f0*/  WARPSYNC.COLLECTIVE R15, `(.L_x_917) ;  /* 0x000000000f087348 */ /* 0x000fea0003c00000 */
[----:B------:R0:W1:Y:S02]  /*17400*/  SHFL.IDX P6, R14, R13, R12, R11 ;  /* 0x0000000c0d0e7389 */ /* 0x00006400000c000b */
[----:B01----:R-:W-:Y:S01]  /*17410*/  ENDCOLLECTIVE ;  /* 0x000000000000791b */ /* 0x003fe20003800000 */
.L_x_917:
[----:B------:R-:W-:Y:S01]  /*17420*/  IMAD.MOV.U32 R93, RZ, RZ, R14 ;  /* 0x000000ffff5d7224 */ /* 0x000fe200078e000e */
[----:B------:R-:W-:Y:S06]  /*17430*/  BRA `(.L_x_918) ;  /* 0xfffffeb800207947 */ /* 0x000fec000383ffff */
.L_x_678:
[----:B------:R-:W-:Y:S01]  /*17440*/  BSSY B1, `(.L_x_919) ;  /* 0x0000008000017945 */ /* 0x000fe20003800000 */
[----:B0---4-:R-:W-:Y:S02]  /*17450*/  IMAD.MOV.U32 R13, RZ, RZ, R103 ;  /* 0x000000ffff0d7224 */ /* 0x011fe400078e0067 */
[----:B------:R-:W-:Y:S02]  /*17460*/  IMAD.MOV.U32 R12, RZ, RZ, 0x1 ;  /* 0x00000001ff0c7424 */ /* 0x000fe400078e00ff */
[----:B------:R-:W-:Y:S02]  /*17470*/  IMAD.MOV.U32 R11, RZ, RZ, 0x1c1f ;  /* 0x00001c1fff0b7424 */ /* 0x000fe400078e00ff */
[----:B------:R-:W-:-:S07]  /*17480*/  IMAD.MOV.U32 R15, RZ, RZ, -0x1 ;  /* 0xffffffffff0f7424 */ /* 0x000fce00078e00ff */
[----:B-123--:R-:W-:Y:S05]  /*17490*/  WARPSYNC.COLLECTIVE R15, `(.L_x_920) ;  /* 0x000000000f087348 */ /* 0x00efea0003c00000 */
[----:B------:R0:W4:Y:S02]  /*174a0*/  SHFL.IDX P6, R14, R13, R12, R11 ;  /* 0x0000000c0d0e7389 */ /* 0x00012400000c000b */
[----:B01234-:R-:W-:Y:S01]  /*174b0*/  ENDCOLLECTIVE ;  /* 0x000000000000791b */ /* 0x01ffe20003800000 */
.L_x_920:
[----:B------:R-:W-:Y:S05]  /*174c0*/  BSYNC B1 ;  /* 0x0000000000017941 */ /* 0x000fea0003800000 */
.L_x_919:
[----:B------:R-:W-:Y:S01]  /*174d0*/  IMAD.MOV.U32 R13, RZ, RZ, R102 ;  /* 0x000000ffff0d7224 */ /* 0x000fe200078e0066 */
[----:B------:R-:W-:Y:S01]  /*174e0*/  MOV R103, R14 ;  /* 0x0000000e00677202 */ /* 0x000fe20000000f00 */
[----:B------:R-:W-:Y:S02]  /*174f0*/  IMAD.MOV.U32 R12, RZ, RZ, 0x1 ;  /* 0x00000001ff0c7424 */ /* 0x000fe400078e00ff */
[----:B------:R-:W-:Y:S02]  /*17500*/  IMAD.MOV.U32 R11, RZ, RZ, 0x1c1f ;  /* 0x00001c1fff0b7424 */ /* 0x000fe400078e00ff */
[----:B------:R-:W-:-:S07]  /*17510*/  IMAD.MOV.U32 R15, RZ, RZ, -0x1 ;  /* 0xffffffffff0f7424 */ /* 0x000fce00078e00ff */
[----:B------:R-:W-:Y:S05]  /*17520*/  WARPSYNC.COLLECTIVE R15, `(.L_x_921) ;  /* 0x000000000f087348 */ /* 0x000fea0003c00000 */
[----:B------:R0:W1:Y:S02]  /*17530*/  SHFL.IDX P6, R14, R13, R12, R11 ;  /* 0x0000000c0d0e7389 */ /* 0x00006400000c000b */
[----:B01----:R-:W-:Y:S01]  /*17540*/  ENDCOLLECTIVE ;  /* 0x000000000000791b */ /* 0x003fe20003800000 */
.L_x_921:
[----:B------:R-:W-:Y:S01]  /*17550*/  IMAD.MOV.U32 R43, RZ, RZ, R14 ;  /* 0x000000ffff2b7224 */ /* 0x000fe200078e000e */
[----:B------:R-:W-:Y:S06]  /*17560*/  BRA `(.L_x_922) ;  /* 0xfffffebc00847947 */ /* 0x000fec000383ffff */
.L_x_688:
[----:B-1----:R1:W2:Y:S02]  /*17570*/  SYNCS.PHASECHK.TRANS64.TRYWAIT P4, [R89+URZ+0x22890], R101 ;  /* 0x02289065590075a7 */ /* 0x0022a4000808017f */
[----:B--2---:R-:W-:Y:S05]  /*17580*/  @!P4 NANOSLEEP.SYNCS 0x989680 ;  /* 0x009896800000c95d */ /* 0x004fea0003900000 */
[----:B------:R-:W2:Y:S02]  /*17590*/  @!P4 SYNCS.PHASECHK.TRANS64 P4, [R89+URZ+0x22890], R101 ;  /* 0x022890655900c5a7 */ /* 0x000ea4000808007f */
[----:B--2---:R-:W-:Y:S05]  /*175a0*/  @!P4 BRA `(.L_x_688) ;  /* 0xfffffffc00f0c947 */ /* 0x004fea000383ffff */
[----:B------:R-:W-:Y:S05]  /*175b0*/  BRA `(.L_x_923) ;  /* 0xfffffec800387947 */ /* 0x000fea000383ffff */
.L_x_689:
[----:B------:R-:W-:Y:S01]  /*175c0*/  BSSY B1, `(.L_x_924) ;  /* 0x0000008000017945 */ /* 0x000fe20003800000 */
[----:B------:R-:W-:Y:S01]  /*175d0*/  MOV R13, R103 ;  /* 0x00000067000d7202 */ /* 0x000fe20000000f00 */
[----:B------:R-:W-:Y:S02]  /*175e0*/  IMAD.MOV.U32 R12, RZ, RZ, RZ ;  /* 0x000000ffff0c7224 */ /* 0x000fe400078e00ff */
[----:B------:R-:W-:Y:S02]  /*175f0*/  IMAD.MOV.U32 R11, RZ, RZ, 0x1c1f ;  /* 0x00001c1fff0b7424 */ /* 0x000fe400078e00ff */
[----:B------:R-:W-:-:S07]  /*17600*/  IMAD.MOV.U32 R15, RZ, RZ, -0x1 ;  /* 0xffffffffff0f7424 */ /* 0x000fce00078e00ff */
[----:B-1----:R-:W-:Y:S05]  /*17610*/  WARPSYNC.COLLECTIVE R15, `(.L_x_925) ;  /* 0x000000000f087348 */ /* 0x002fea0003c00000 */
[----:B------:R0:W2:Y:S02]  /*17620*/  SHFL.IDX P6, R14, R13, R12, R11 ;  /* 0x0000000c0d0e7389 */ /* 0x0000a400000c000b */
[----:B012---:R-:W-:Y:S01]  /*17630*/  ENDCOLLECTIVE ;  /* 0x000000000000791b */ /* 0x007fe20003800000 */
.L_x_925:
[----:B------:R-:W-:Y:S05]  /*17640*/  BSYNC B1 ;  /* 0x0000000000017941 */ /* 0x000fea0003800000 */
.L_x_924:
[----:B------:R-:W-:Y:S01]  /*17650*/  IMAD.MOV.U32 R13, RZ, RZ, R102 ;  /* 0x000000ffff0d7224 */ /* 0x000fe200078e0066 */
[----:B------:R-:W-:Y:S01]  /*17660*/  MOV R12, RZ ;  /* 0x000000ff000c7202 */ /* 0x000fe20000000f00 */
[----:B------:R-:W-:Y:S02]  /*17670*/  IMAD.MOV.U32 R11, RZ, RZ, 0x1c1f ;  /* 0x00001c1fff0b7424 */ /* 0x000fe400078e00ff */
[----:B------:R-:W-:Y:S02]  /*17680*/  IMAD.MOV.U32 R15, RZ, RZ, -0x1 ;  /* 0xffffffffff0f7424 */ /* 0x000fe400078e00ff */
[----:B------:R-:W-:-:S07]  /*17690*/  IMAD.MOV.U32 R95, RZ, RZ, R14 ;  /* 0x000000ffff5f7224 */ /* 0x000fce00078e000e */
[----:B------:R-:W-:Y:S05]  /*176a0*/  WARPSYNC.COLLECTIVE R15, `(.L_x_926) ;  /* 0x000000000f087348 */ /* 0x000fea0003c00000 */
[----:B------:R0:W1:Y:S02]  /*176b0*/  SHFL.IDX P6, R14, R13, R12, R11 ;  /* 0x0000000c0d0e7389 */ /* 0x00006400000c000b */
[----:B01----:R-:W-:Y:S01]  /*176c0*/  ENDCOLLECTIVE ;  /* 0x000000000000791b */ /* 0x003fe20003800000 */
.L_x_926:
[----:B------:R-:W-:Y:S01]  /*176d0*/  IMAD.MOV.U32 R94, RZ, RZ, R14 ;  /* 0x000000ffff5e7224 */ /* 0x000fe200078e000e */
[----:B------:R-:W-:Y:S06]  /*176e0*/  BRA `(.L_x_927) ;  /* 0xfffffec800047947 */ /* 0x000fec000383ffff */
.L_x_694:
[----:B------:R-:W-:Y:S01]  /*176f0*/  BSSY B1, `(.L_x_928) ;  /* 0x0000008000017945 */ /* 0x000fe20003800000 */
[----:B----4-:R-:W-:Y:S01]  /*17700*/  IMAD.MOV.U32 R13, RZ, RZ, R103 ;  /* 0x000000ffff0d7224 */ /* 0x010fe200078e0067 */
[----:B------:R-:W-:Y:S01]  /*17710*/  MOV R11, 0x1c1f ;  /* 0x00001c1f000b7802 */ /* 0x000fe20000000f00 */
[----:B------:R-:W-:Y:S02]  /*17720*/  IMAD.MOV.U32 R12, RZ, RZ, 0x1 ;  /* 0x00000001ff0c7424 */ /* 0x000fe400078e00ff */
[----:B------:R-:W-:-:S07]  /*17730*/  IMAD.MOV.U32 R15, RZ, RZ, -0x1 ;  /* 0xffffffffff0f7424 */ /* 0x000fce00078e00ff */
[----:B0123--:R-:W-:Y:S05]  /*17740*/  WARPSYNC.COLLECTIVE R15, `(.L_x_929) ;  /* 0x000000000f087348 */ /* 0x00ffea0003c00000 */
[----:B------:R4:W0:Y:S02]  /*17750*/  SHFL.IDX P6, R14, R13, R12, R11 ;  /* 0x0000000c0d0e7389 */ /* 0x00082400000c000b */
[----:B01234-:R-:W-:Y:S01]  /*17760*/  ENDCOLLECTIVE ;  /* 0x000000000000791b */ /* 0x01ffe20003800000 */
.L_x_929:
[----:B------:R-:W-:Y:S05]  /*17770*/  BSYNC B1 ;  /* 0x0000000000017941 */ /* 0x000fea0003800000 */
.L_x_928:
[----:B------:R-:W-:Y:S01]  /*17780*/  IMAD.MOV.U32 R13, RZ, RZ, R102 ;  /* 0x000000ffff0d7224 */ /* 0x000fe200078e0066 */
[----:B------:R-:W-:Y:S01]  /*17790*/  MOV R15, 0xffffffff ;  /* 0xffffffff000f7802 */ /* 0x000fe20000000f00 */
[----:B------:R-:W-:Y:S02]  /*177a0*/  IMAD.MOV.U32 R12, RZ, RZ, 0x1 ;  /* 0x00000001ff0c7424 */ /* 0x000fe400078e00ff */
[----:B------:R-:W-:Y:S02]  /*177b0*/  IMAD.MOV.U32 R11, RZ, RZ, 0x1c1f ;  /* 0x00001c1fff0b7424 */ /* 0x000fe400078e00ff */
[----:B------:R-:W-:-:S07]  /*177c0*/  IMAD.MOV.U32 R38, RZ, RZ, R14 ;  /* 0x000000ffff267224 */ /* 0x000fce00078e000e */
[----:B------:R-:W-:Y:S05]  /*177d0*/  WARPSYNC.COLLECTIVE R15, `(.L_x_930) ;  /* 0x000000000f087348 */ /* 0x000fea0003c00000 */
[----:B------:R0:W1:Y:S02]  /*177e0*/  SHFL.IDX P6, R14, R13, R12, R11 ;  /* 0x0000000c0d0e7389 */ /* 0x00006400000c000b */
[----:B01----:R-:W-:Y:S01]  /*177f0*/  ENDCOLLECTIVE ;  /* 0x000000000000791b */ /* 0x003fe20003800000 */
.L_x_930:
[----:B------:R-:W-:Y:S01]  /*17800*/  IMAD.MOV.U32 R102, RZ, RZ, R14 ;  /* 0x000000ffff667224 */ /* 0x000fe200078e000e */
[----:B------:R-:W-:Y:S06]  /*17810*/  BRA `(.L_x_931) ;  /* 0xfffffecc009c7947 */ /* 0x000fec000383ffff */
.L_x_699:
[----:B0-----:R0:W1:Y:S02]  /*17820*/  SYNCS.PHASECHK.TRANS64.TRYWAIT P2, [R89+URZ+0x22890], R101 ;  /* 0x02289065590075a7 */ /* 0x001064000804017f */
[----:B-1----:R-:W-:Y:S05]  /*17830*/  @!P2 NANOSLEEP.SYNCS 0x989680 ;  /* 0x009896800000a95d */ /* 0x002fea0003900000 */
[----:B------:R-:W1:Y:S02]  /*17840*/  @!P2 SYNCS.PHASECHK.TRANS64 P2, [R89+URZ+0x22890], R101 ;  /* 0x022890655900a5a7 */ /* 0x000e64000804007f */
[----:B-1----:R-:W-:Y:S05]  /*17850*/  @!P2 BRA `(.L_x_699) ;  /* 0xfffffffc00f0a947 */ /* 0x002fea000383ffff */
[----:B------:R-:W-:Y:S05]  /*17860*/  BRA `(.L_x_932) ;  /* 0xfffffed400847947 */ /* 0x000fea000383ffff */
.L_x_700:
[----:B------:R-:W-:Y:S01]  /*17870*/  BSSY B1, `(.L_x_933) ;  /* 0x0000008000017945 */ /* 0x000fe20003800000 */
[----:B------:R-:W-:Y:S02]  /*17880*/  IMAD.MOV.U32 R13, RZ, RZ, R37 ;  /* 0x000000ffff0d7224 */ /* 0x000fe400078e0025 */
[----:B------:R-:W-:Y:S02]  /*17890*/  IMAD.MOV.U32 R12, RZ, RZ, RZ ;  /* 0x000000ffff0c7224 */ /* 0x000fe400078e00ff */
[----:B------:R-:W-:Y:S02]  /*178a0*/  IMAD.MOV.U32 R11, RZ, RZ, 0x1c1f ;  /* 0x00001c1fff0b7424 */ /* 0x000fe400078e00ff */
[----:B------:R-:W-:-:S07]  /*178b0*/  IMAD.MOV.U32 R15, RZ, RZ, -0x1 ;  /* 0xffffffffff0f7424 */ /* 0x000fce00078e00ff */
[----:B0-----:R-:W-:Y:S05]  /*178c0*/  WARPSYNC.COLLECTIVE R15, `(.L_x_934) ;  /* 0x000000000f087348 */ /* 0x001fea0003c00000 */
[----:B------:R1:W2:Y:S02]  /*178d0*/  SHFL.IDX P6, R14, R13, R12, R11 ;  /* 0x0000000c0d0e7389 */ /* 0x0002a400000c000b */
[----:B012---:R-:W-:Y:S01]  /*178e0*/  ENDCOLLECTIVE ;  /* 0x000000000000791b */ /* 0x007fe20003800000 */
.L_x_934:
[----:B------:R-:W-:Y:S05]  /*178f0*/  BSYNC B1 ;  /* 0x0000000000017941 */ /* 0x000fea0003800000 */
.L_x_933:
[----:B------:R-:W-:Y:S01]  /*17900*/  IMAD.MOV.U32 R13, RZ, RZ, R36 ;  /* 0x000000ffff0d7224 */ /* 0x000fe200078e0024 */
[----:B------:R-:W-:Y:S01]  /*17910*/  MOV R33, R14 ;  /* 0x0000000e00217202 */ /* 0x000fe20000000f00 */
[----:B------:R-:W-:Y:S02]  /*17920*/  IMAD.MOV.U32 R12, RZ, RZ, RZ ;  /* 0x000000ffff0c7224 */ /* 0x000fe400078e00ff */
[----:B------:R-:W-:Y:S02]  /*17930*/  IMAD.MOV.U32 R11, RZ, RZ, 0x1c1f ;  /* 0x00001c1fff0b7424 */ /* 0x000fe400078e00ff */
[----:B------:R-:W-:-:S07]  /*17940*/  IMAD.MOV.U32 R15, RZ, RZ, -0x1 ;  /* 0xffffffffff0f7424 */ /* 0x000fce00078e00ff */
[----:B------:R-:W-:Y:S05]  /*17950*/  WARPSYNC.COLLECTIVE R15, `(.L_x_935) ;  /* 0x000000000f087348 */ /* 0x000fea0003c00000 */
[----:B------:R0:W1:Y:S02]  /*17960*/  SHFL.IDX P6, R14, R13, R12, R11 ;  /* 0x0000000c0d0e7389 */ /* 0x00006400000c000b */
[----:B01----:R-:W-:Y:S01]  /*17970*/  ENDCOLLECTIVE ;  /* 0x000000000000791b */ /* 0x003fe20003800000 */
.L_x_935:
[----:B------:R-:W-:Y:S05]  /*17980*/  BRA `(.L_x_936) ;  /* 0xfffffed400ac7947 */ /* 0x000fea000383ffff */
.L_x_703:
[----:B------:R-:W-:Y:S01]  /*17990*/  BSSY B1, `(.L_x_937) ;  /* 0x0000008000017945 */ /* 0x000fe20003800000 */
[----:B----4-:R-:W-:Y:S01]  /*179a0*/  IMAD.MOV.U32 R13, RZ, RZ, R37 ;  /* 0x000000ffff0d7224 */ /* 0x010fe200078e0025 */
[----:B------:R-:W-:Y:S01]  /*179b0*/  MOV R12, 0x1 ;  /* 0x00000001000c7802 */ /* 0x000fe20000000f00 */
[----:B------:R-:W-:Y:S02]  /*179c0*/  IMAD.MOV.U32 R11, RZ, RZ, 0x1c1f ;  /* 0x00001c1fff0b7424 */ /* 0x000fe400078e00ff */
[----:B------:R-:W-:-:S07]  /*179d0*/  IMAD.MOV.U32 R15, RZ, RZ, -0x1 ;  /* 0xffffffffff0f7424 */ /* 0x000fce00078e00ff */
[----:B0123--:R-:W-:Y:S05]  /*179e0*/  WARPSYNC.COLLECTIVE R15, `(.L_x_938) ;  /* 0x000000000f087348 */ /* 0x00ffea0003c00000 */
[----:B---3--:R3:W4:Y:S02]  /*179f0*/  SHFL.IDX P6, R14, R13, R12, R11 ;  /* 0x0000000c0d0e7389 */ /* 0x00872400000c000b */
[----:B01234-:R-:W-:Y:S01]  /*17a00*/  ENDCOLLECTIVE ;  /* 0x000000000000791b */ /* 0x01ffe20003800000 */
.L_x_938:
[----:B------:R-:W-:Y:S05]  /*17a10*/  BSYNC B1 ;  /* 0x0000000000017941 */ /* 0x000fea0003800000 */
.L_x_937:
[----:B------:R-:W-:Y:S01]  /*17a20*/  IMAD.MOV.U32 R13, RZ, RZ, R36 ;  /* 0x000000ffff0d7224 */ /* 0x000fe200078e0024 */
[----:B------:R-:W-:Y:S01]  /*17a30*/  MOV R11, 0x1c1f ;  /* 0x00001c1f000b7802 */ /* 0x000fe20000000f00 */
[----:B------:R-:W-:Y:S02]  /*17a40*/  IMAD.MOV.U32 R12, RZ, RZ, 0x1 ;  /* 0x00000001ff0c7424 */ /* 0x000fe400078e00ff */
[----:B------:R-:W-:Y:S02]  /*17a50*/  IMAD.MOV.U32 R15, RZ, RZ, -0x1 ;  /* 0xffffffffff0f7424 */ /* 0x000fe400078e00ff */
[----:B------:R-:W-:-:S07]  /*17a60*/  IMAD.MOV.U32 R33, RZ, RZ, R14 ;  /* 0x000000ffff217224 */ /* 0x000fce00078e000e */
[----:B------:R-:W-:Y:S05]  /*17a70*/  WARPSYNC.COLLECTIVE R15, `(.L_x_939) ;  /* 0x000000000f087348 */ /* 0x000fea0003c00000 */
[----:B------:R0:W1:Y:S02]  /*17a80*/  SHFL.IDX P6, R14, R13, R12, R11 ;  /* 0x0000000c0d0e7389 */ /* 0x00006400000c000b */
[----:B01----:R-:W-:Y:S01]  /*17a90*/  ENDCOLLECTIVE ;  /* 0x000000000000791b */ /* 0x003fe20003800000 */
.L_x_939:
[----:B------:R-:W-:Y:S05]  /*17aa0*/  BRA `(.L_x_940) ;  /* 0xfffffed400ac7947 */ /* 0x000fea000383ffff */
.L_x_707:
[----:B------:R0:W0:Y:S02]  /*17ab0*/  SYNCS.PHASECHK.TRANS64.TRYWAIT P3, [R89+URZ+0x228b0], R101 ;  /* 0x0228b065590075a7 */ /* 0x000024000806017f */
[----:B0-----:R-:W-:Y:S05]  /*17ac0*/  @!P3 NANOSLEEP.SYNCS 0x989680 ;  /* 0x009896800000b95d */ /* 0x001fea0003900000 */
[----:B------:R-:W0:Y:S02]  /*17ad0*/  @!P3 SYNCS.PHASECHK.TRANS64 P3, [R89+URZ+0x228b0], R101 ;  /* 0x0228b0655900b5a7 */ /* 0x000e24000806007f */
[----:B0-----:R-:W-:Y:S05]  /*17ae0*/  @!P3 BRA `(.L_x_707) ;  /* 0xfffffffc00f0b947 */ /* 0x001fea000383ffff */
[----:B------:R-:W-:Y:S05]  /*17af0*/  BRA `(.L_x_941) ;  /* 0xfffffed800247947 */ /* 0x000fea000383ffff */
.L_x_715:
[----:B------:R-:W0:Y:S01]  /*17b00*/  S2R R34, SR_TID.X ;  /* 0x0000000000227919 */ /* 0x000e220000002100 */
[----:B------:R-:W-:Y:S01]  /*17b10*/  BSSY B0, `(.L_x_942) ;  /* 0x000000c000007945 */ /* 0x000fe20003800000 */
[----:B------:R-:W-:Y:S01]  /*17b20*/  IMAD.MOV.U32 R12, RZ, RZ, RZ ;  /* 0x000000ffff0c7224 */ /* 0x000fe200078e00ff */
[----:B------:R-:W-:Y:S01]  /*17b30*/  MOV R15, 0xffffffff ;  /* 0xffffffff000f7802 */ /* 0x000fe20000000f00 */
[----:B------:R-:W-:Y:S02]  /*17b40*/  IMAD.MOV.U32 R11, RZ, RZ, 0x1f ;  /* 0x0000001fff0b7424 */ /* 0x000fe400078e00ff */
[----:B0-----:R-:W-:-:S05]  /*17b50*/  VIADD R34, R34, 0xffffff80 ;  /* 0xffffff8022227836 */ /* 0x001fca0000000000 */
[----:B------:R-:W-:-:S04]  /*17b60*/  SHF.R.S32.HI R21, RZ, 0x1f, R34 ;  /* 0x0000001fff157819 */ /* 0x000fc80000011422 */
[----:B------:R-:W-:-:S04]  /*17b70*/  LEA.HI R21, R21, R34, RZ, 0x7 ;  /* 0x0000002215157211 */ /* 0x000fc800078f38ff */
[----:B------:R-:W-:-:S05]  /*17b80*/  SHF.R.S32.HI R21, RZ, 0x7, R21 ;  /* 0x00000007ff157819 */ /* 0x000fca0000011415 */
[----:B------:R-:W-:-:S07]  /*17b90*/  IMAD.MOV.U32 R13, RZ, RZ, R21 ;  /* 0x000000ffff0d7224 */ /* 0x000fce00078e0015 */
[----:B-----5:R-:W-:Y:S05]  /*17ba0*/  WARPSYNC.COLLECTIVE R15, `(.L_x_943) ;  /* 0x000000000f087348 */ /* 0x020fea0003c00000 */
[----:B------:R0:W1:Y:S02]  /*17bb0*/  SHFL.IDX P6, R14, R13, R12, R11 ;  /* 0x0000000c0d0e7389 */ /* 0x00006400000c000b */
[----:B01---5:R-:W-:Y:S01]  /*17bc0*/  ENDCOLLECTIVE ;  /* 0x000000000000791b */ /* 0x023fe20003800000 */
.L_x_943:
[----:B------:R-:W-:Y:S05]  /*17bd0*/  BSYNC B0 ;  /* 0x0000000000007941 */ /* 0x000fea0003800000 */
.L_x_942:
[----:B------:R-:W-:Y:S05]  /*17be0*/  BRA `(.L_x_944) ;  /* 0xfffffee400647947 */ /* 0x000fea000383ffff */
.L_x_727:
        /* <DEDUP_REMOVED lines=8> */
.L_x_946:
[----:B------:R-:W-:Y:S05]  /*17c70*/  BSYNC B1 ;  /* 0x0000000000017941 */ /* 0x000fea0003800000 */
.L_x_945:
[----:B------:R-:W-:Y:S01]  /*17c80*/  MOV R13, R24 ;  /* 0x00000018000d7202 */ /* 0x000fe20000000f00 */
[----:B------:R-:W-:Y:S02]  /*17c90*/  IMAD.MOV.U32 R12, RZ, RZ, RZ ;  /* 0x000000ffff0c7224 */ /* 0x000fe400078e00ff */
[----:B------:R-:W-:Y:S02]  /*17ca0*/  IMAD.MOV.U32 R11, RZ, RZ, 0x1c1f ;  /* 0x00001c1fff0b7424 */ /* 0x000fe400078e00ff */
[----:B------:R-:W-:Y:S02]  /*17cb0*/  IMAD.MOV.U32 R15, RZ, RZ, -0x1 ;  /* 0xffffffffff0f7424 */ /* 0x000fe400078e00ff */
[----:B------:R-:W-:-:S07]  /*17cc0*/  IMAD.MOV.U32 R3, RZ, RZ, R14 ;  /* 0x000000ffff037224 */ /* 0x000fce00078e000e */
[----:B------:R-:W-:Y:S05]  /*17cd0*/  WARPSYNC.COLLECTIVE R15, `(.L_x_947) ;  /* 0x000000000f087348 */ /* 0x000fea0003c00000 */
[----:B------:R0:W1:Y:S02]  /*17ce0*/  SHFL.IDX P6, R14, R13, R12, R11 ;  /* 0x0000000c0d0e7389 */ /* 0x00006400000c000b */
[----:B01----:R-:W-:Y:S01]  /*17cf0*/  ENDCOLLECTIVE ;  /* 0x000000000000791b */ /* 0x003fe20003800000 */
.L_x_947:
[----:B------:R-:W-:Y:S02]  /*17d00*/  IMAD.MOV.U32 R13, RZ, RZ, R28 ;  /* 0x000000ffff0d7224 */ /* 0x000fe400078e001c */
[----:B------:R-:W-:-:S07]  /*17d10*/  IMAD.MOV.U32 R0, RZ, RZ, R14 ;  /* 0x000000ffff007224 */ /* 0x000fce00078e000e */
[----:B------:R-:W-:Y:S05]  /*17d20*/  WARPSYNC.COLLECTIVE R15, `(.L_x_948) ;  /* 0x000000000f087348 */ /* 0x000fea0003c00000 */
[----:B------:R0:W1:Y:S02]  /*17d30*/  SHFL.IDX P6, R14, R13, R12, R11 ;  /* 0x0000000c0d0e7389 */ /* 0x00006400000c000b */
[----:B01----:R-:W-:Y:S01]  /*17d40*/  ENDCOLLECTIVE ;  /* 0x000000000000791b */ /* 0x003fe20003800000 */
.L_x_948:
[----:B------:R-:W-:Y:S01]  /*17d50*/  IMAD.MOV.U32 R13, RZ, RZ, R26 ;  /* 0x000000ffff0d7224 */ /* 0x000fe200078e001a */
[----:B------:R-:W-:-:S07]  /*17d60*/  MOV R5, R14 ;  /* 0x0000000e00057202 */ /* 0x000fce0000000f00 */
[----:B------:R-:W-:Y:S05]  /*17d70*/  WARPSYNC.COLLECTIVE R15, `(.L_x_949) ;  /* 0x000000000f087348 */ /* 0x000fea0003c00000 */
[----:B------:R0:W1:Y:S02]  /*17d80*/  SHFL.IDX P6, R14, R13, R12, R11 ;  /* 0x0000000c0d0e7389 */ /* 0x00006400000c000b */
[----:B01----:R-:W-:Y:S01]  /*17d90*/  ENDCOLLECTIVE ;  /* 0x000000000000791b */ /* 0x003fe20003800000 */
.L_x_949:
[----:B------:R-:W-:Y:S05]  /*17da0*/  BRA `(.L_x_950) ;  /* 0xfffffee8006c7947 */ /* 0x000fea000383ffff */
.L_x_731:
[----:B0-----:R0:W1:Y:S02]  /*17db0*/  SYNCS.PHASECHK.TRANS64.TRYWAIT P0, [R19+URZ+0x22800], R14 ;  /* 0x0228000e130075a7 */ /* 0x001064000800017f */
[----:B-1----:R-:W-:Y:S05]  /*17dc0*/  @!P0 NANOSLEEP.SYNCS 0x989680 ;  /* 0x009896800000895d */ /* 0x002fea0003900000 */
[----:B------:R-:W1:Y:S02]  /*17dd0*/  @!P0 SYNCS.PHASECHK.TRANS64 P0, [R19+URZ+0x22800], R14 ;  /* 0x0228000e130085a7 */ /* 0x000e64000800007f */
[----:B-1----:R-:W-:Y:S05]  /*17de0*/  @!P0 BRA `(.L_x_731) ;  /* 0xfffffffc00f08947 */ /* 0x002fea000383ffff */
[----:B------:R-:W-:Y:S05]  /*17df0*/  BRA `(.L_x_951) ;  /* 0xfffffeec00a47947 */ /* 0x000fea000383ffff */
.L_x_739:
        /* <DEDUP_REMOVED lines=8> */
.L_x_953:
[----:B------:R-:W-:Y:S05]  /*17e80*/  BSYNC B1 ;  /* 0x0000000000017941 */ /* 0x000fea0003800000 */
.L_x_952:
        /* <DEDUP_REMOVED lines=8> */
.L_x_954:
[----:B------:R-:W-:Y:S01]  /*17f10*/  MOV R13, R28 ;  /* 0x0000001c000d7202 */ /* 0x000fe20000000f00 */
[----:B------:R-:W-:-:S07]  /*17f20*/  IMAD.MOV.U32 R3, RZ, RZ, R14 ;  /* 0x000000ffff037224 */ /* 0x000fce00078e000e */
[----:B------:R-:W-:Y:S05]  /*17f30*/  WARPSYNC.COLLECTIVE R15, `(.L_x_955) ;  /* 0x000000000f087348 */ /* 0x000fea0003c00000 */
[----:B------:R0:W1:Y:S02]  /*17f40*/  SHFL.IDX P6, R14, R13, R12, R11 ;  /* 0x0000000c0d0e7389 */ /* 0x00006400000c000b */
[----:B01----:R-:W-:Y:S01]  /*17f50*/  ENDCOLLECTIVE ;  /* 0x000000000000791b */ /* 0x003fe20003800000 */
.L_x_955:
[----:B------:R-:W-:Y:S02]  /*17f60*/  IMAD.MOV.U32 R13, RZ, RZ, R26 ;  /* 0x000000ffff0d7224 */ /* 0x000fe400078e001a */
[----:B------:R-:W-:-:S07]  /*17f70*/  IMAD.MOV.U32 R20, RZ, RZ, R14 ;  /* 0x000000ffff147224 */ /* 0x000fce00078e000e */
[----:B------:R-:W-:Y:S05]  /*17f80*/  WARPSYNC.COLLECTIVE R15, `(.L_x_956) ;  /* 0x000000000f087348 */ /* 0x000fea0003c00000 */
[----:B------:R0:W1:Y:S02]  /*17f90*/  SHFL.IDX P6, R14, R13, R12, R11 ;  /* 0x0000000c0d0e7389 */ /* 0x00006400000c000b */
[----:B01----:R-:W-:Y:S01]  /*17fa0*/  ENDCOLLECTIVE ;  /* 0x000000000000791b */ /* 0x003fe20003800000 */
.L_x_956:
[----:B------:R-:W-:Y:S05]  /*17fb0*/  BRA `(.L_x_957) ;  /* 0xfffffef800087947 */ /* 0x000fea000383ffff */
.L_x_743:
[----:B0-----:R0:W1:Y:S02]  /*17fc0*/  SYNCS.PHASECHK.TRANS64.TRYWAIT P1, [R19+URZ+0x22800], R24 ;  /* 0x02280018130075a7 */ /* 0x001064000802017f */
[----:B-1----:R-:W-:Y:S05]  /*17fd0*/  @!P1 NANOSLEEP.SYNCS 0x989680 ;  /* 0x009896800000995d */ /* 0x002fea0003900000 */
[----:B------:R-:W1:Y:S02]  /*17fe0*/  @!P1 SYNCS.PHASECHK.TRANS64 P1, [R19+URZ+0x22800], R24 ;  /* 0x02280018130095a7 */ /* 0x000e64000802007f */
[----:B-1----:R-:W-:Y:S05]  /*17ff0*/  @!P1 BRA `(.L_x_743) ;  /* 0xfffffffc00f09947 */ /* 0x002fea000383ffff */
[----:B------:R-:W-:Y:S05]  /*18000*/  BRA `(.L_x_958) ;  /* 0xfffffef800ec7947 */ /* 0x000fea000383ffff */
.L_x_749:
[----:B--2---:R2:W4:Y:S02]  /*18010*/  SYNCS.PHASECHK.TRANS64.TRYWAIT P1, [R6+URZ+0x22830], R73 ;  /* 0x02283049060075a7 */ /* 0x004524000802017f */
[----:B----4-:R-:W-:Y:S05]  /*18020*/  @!P1 NANOSLEEP.SYNCS 0x989680 ;  /* 0x009896800000995d */ /* 0x010fea0003900000 */
[----:B------:R-:W4:Y:S02]  /*18030*/  @!P1 SYNCS.PHASECHK.TRANS64 P1, [R6+URZ+0x22830], R73 ;  /* 0x02283049060095a7 */ /* 0x000f24000802007f */
[----:B----4-:R-:W-:Y:S05]  /*18040*/  @!P1 BRA `(.L_x_749) ;  /* 0xfffffffc00f09947 */ /* 0x010fea000383ffff */
[----:B------:R-:W-:Y:S05]  /*18050*/  BRA `(.L_x_748) ;  /* 0xffffff0800287947 */ /* 0x000fea000383ffff */
.L_x_755:
[----:B-1----:R1:W2:Y:S02]  /*18060*/  SYNCS.PHASECHK.TRANS64.TRYWAIT P1, [R6+URZ+0x22850], R73 ;  /* 0x02285049060075a7 */ /* 0x0022a4000802017f */
[----:B--2---:R-:W-:Y:S05]  /*18070*/  @!P1 NANOSLEEP.SYNCS 0x989680 ;  /* 0x009896800000995d */ /* 0x004fea0003900000 */
[----:B------:R-:W2:Y:S02]  /*18080*/  @!P1 SYNCS.PHASECHK.TRANS64 P1, [R6+URZ+0x22850], R73 ;  /* 0x02285049060095a7 */ /* 0x000ea4000802007f */
[----:B--2---:R-:W-:Y:S05]  /*18090*/  @!P1 BRA `(.L_x_755) ;  /* 0xfffffffc00f09947 */ /* 0x004fea000383ffff */
[----:B------:R-:W-:Y:S05]  /*180a0*/  BRA `(.L_x_754) ;  /* 0xffffff2400547947 */ /* 0x000fea000383ffff */
.L_x_761:
[----:B-1----:R1:W2:Y:S02]  /*180b0*/  SYNCS.PHASECHK.TRANS64.TRYWAIT P2, [R7+URZ+0x22830], R8 ;  /* 0x02283008070075a7 */ /* 0x0022a4000804017f */
[----:B--2---:R-:W-:Y:S05]  /*180c0*/  @!P2 NANOSLEEP.SYNCS 0x989680 ;  /* 0x009896800000a95d */ /* 0x004fea0003900000 */
[----:B------:R-:W2:Y:S02]  /*180d0*/  @!P2 SYNCS.PHASECHK.TRANS64 P2, [R7+URZ+0x22830], R8 ;  /* 0x022830080700a5a7 */ /* 0x000ea4000804007f */
[----:B--2---:R-:W-:Y:S05]  /*180e0*/  @!P2 BRA `(.L_x_761) ;  /* 0xfffffffc00f0a947 */ /* 0x004fea000383ffff */
[----:B------:R-:W-:Y:S05]  /*180f0*/  BRA `(.L_x_760) ;  /* 0xffffff2800987947 */ /* 0x000fea000383ffff */
.L_x_767:
[----:B-1----:R1:W2:Y:S02]  /*18100*/  SYNCS.PHASECHK.TRANS64.TRYWAIT P2, [R7+URZ+0x22850], R8 ;  /* 0x02285008070075a7 */ /* 0x0022a4000804017f */
[----:B--2---:R-:W-:Y:S05]  /*18110*/  @!P2 NANOSLEEP.SYNCS 0x989680 ;  /* 0x009896800000a95d */ /* 0x004fea0003900000 */
[----:B------:R-:W2:Y:S02]  /*18120*/  @!P2 SYNCS.PHASECHK.TRANS64 P2, [R7+URZ+0x22850], R8 ;  /* 0x022850080700a5a7 */ /* 0x000ea4000804007f */
[----:B--2---:R-:W-:Y:S05]  /*18130*/  @!P2 BRA `(.L_x_767) ;  /* 0xfffffffc00f0a947 */ /* 0x004fea000383ffff */
[----:B------:R-:W-:Y:S05]  /*18140*/  BRA `(.L_x_766) ;  /* 0xffffff4800807947 */ /* 0x000fea000383ffff */
.L_x_783:
[----:B------:R-:W-:Y:S01]  /*18150*/  IMAD.MOV.U32 R13, RZ, RZ, R4 ;  /* 0x000000ffff0d7224 */ /* 0x000fe200078e0004 */
[----:B------:R-:W-:Y:S01]  /*18160*/  MOV R15, 0xffffffff ;  /* 0xffffffff000f7802 */ /* 0x000fe20000000f00 */
[----:B------:R-:W-:Y:S02]  /*18170*/  IMAD.MOV.U32 R12, RZ, RZ, RZ ;  /* 0x000000ffff0c7224 */ /* 0x000fe400078e00ff */
[----:B------:R-:W-:-:S07]  /*18180*/  IMAD.MOV.U32 R11, RZ, RZ, 0x181f ;  /* 0x0000181fff0b7424 */ /* 0x000fce00078e00ff */
[----:B-1----:R-:W-:Y:S05]  /*18190*/  WARPSYNC.COLLECTIVE R15, `(.L_x_959) ;  /* 0x000000000f087348 */ /* 0x002fea0003c00000 */
[----:B------:R0:W2:Y:S02]  /*181a0*/  SHFL.IDX P6, R14, R13, R12, R11 ;  /* 0x0000000c0d0e7389 */ /* 0x0000a400000c000b */
[----:B012---:R-:W-:Y:S01]  /*181b0*/  ENDCOLLECTIVE ;  /* 0x000000000000791b */ /* 0x007fe20003800000 */
.L_x_959:
[----:B------:R-:W-:Y:S02]  /*181c0*/  IMAD.MOV.U32 R13, RZ, RZ, R3 ;  /* 0x000000ffff0d7224 */ /* 0x000fe400078e0003 */
[----:B------:R-:W-:-:S07]  /*181d0*/  IMAD.MOV.U32 R0, RZ, RZ, R14 ;  /* 0x000000ffff007224 */ /* 0x000fce00078e000e */
[----:B------:R-:W-:Y:S05]  /*181e0*/  WARPSYNC.COLLECTIVE R15, `(.L_x_960) ;  /* 0x000000000f087348 */ /* 0x000fea0003c00000 */
[----:B------:R0:W1:Y:S02]  /*181f0*/  SHFL.IDX P6, R14, R13, R12, R11 ;  /* 0x0000000c0d0e7389 */ /* 0x00006400000c000b */
[----:B01----:R-:W-:Y:S01]  /*18200*/  ENDCOLLECTIVE ;  /* 0x000000000000791b */ /* 0x003fe20003800000 */
.L_x_960:
[----:B------:R-:W-:Y:S05]  /*18210*/  BRA `(.L_x_961) ;  /* 0xffffff8000247947 */ /* 0x000fea000383ffff */
.L_x_786:
[----:B------:R-:W-:Y:S01]  /*18220*/  BSSY B1, `(.L_x_962) ;  /* 0x0000008000017945 */ /* 0x000fe20003800000 */
[----:B----4-:R-:W-:Y:S01]  /*18230*/  IMAD.MOV.U32 R13, RZ, RZ, R4 ;  /* 0x000000ffff0d7224 */ /* 0x010fe200078e0004 */
[----:B------:R-:W-:Y:S01]  /*18240*/  MOV R15, 0xffffffff ;  /* 0xffffffff000f7802 */ /* 0x000fe20000000f00 */
[----:B------:R-:W-:Y:S02]  /*18250*/  IMAD.MOV.U32 R12, RZ, RZ, 0x1 ;  /* 0x00000001ff0c7424 */ /* 0x000fe400078e00ff */
[----:B------:R-:W-:-:S07]  /*18260*/  IMAD.MOV.U32 R11, RZ, RZ, 0x181f ;  /* 0x0000181fff0b7424 */ /* 0x000fce00078e00ff */
[----:B0123--:R-:W-:Y:S05]  /*18270*/  WARPSYNC.COLLECTIVE R15, `(.L_x_963) ;  /* 0x000000000f087348 */ /* 0x00ffea0003c00000 */
[----:B---3--:R3:W4:Y:S02]  /*18280*/  SHFL.IDX P6, R14, R13, R12, R11 ;  /* 0x0000000c0d0e7389 */ /* 0x00872400000c000b */
[----:B01234-:R-:W-:Y:S01]  /*18290*/  ENDCOLLECTIVE ;  /* 0x000000000000791b */ /* 0x01ffe20003800000 */
.L_x_963:
[----:B------:R-:W-:Y:S05]  /*182a0*/  BSYNC B1 ;  /* 0x0000000000017941 */ /* 0x000fea0003800000 */
.L_x_962:
[----:B------:R-:W-:Y:S02]  /*182b0*/  IMAD.MOV.U32 R13, RZ, RZ, R3 ;  /* 0x000000ffff0d7224 */ /* 0x000fe400078e0003 */
[----:B------:R-:W-:Y:S02]  /*182c0*/  IMAD.MOV.U32 R12, RZ, RZ, 0x1 ;  /* 0x00000001ff0c7424 */ /* 0x000fe400078e00ff */
[----:B------:R-:W-:Y:S02]  /*182d0*/  IMAD.MOV.U32 R11, RZ, RZ, 0x181f ;  /* 0x0000181fff0b7424 */ /* 0x000fe400078e00ff */
[----:B------:R-:W-:Y:S02]  /*182e0*/  IMAD.MOV.U32 R15, RZ, RZ, -0x1 ;  /* 0xffffffffff0f7424 */ /* 0x000fe400078e00ff */
[----:B------:R-:W-:-:S07]  /*182f0*/  IMAD.MOV.U32 R0, RZ, RZ, R14 ;  /* 0x000000ffff007224 */ /* 0x000fce00078e000e */
[----:B------:R-:W-:Y:S05]  /*18300*/  WARPSYNC.COLLECTIVE R15, `(.L_x_964) ;  /* 0x000000000f087348 */ /* 0x000fea0003c00000 */
[----:B------:R0:W1:Y:S02]  /*18310*/  SHFL.IDX P6, R14, R13, R12, R11 ;  /* 0x0000000c0d0e7389 */ /* 0x00006400000c000b */
[----:B01----:R-:W-:Y:S01]  /*18320*/  ENDCOLLECTIVE ;  /* 0x000000000000791b */ /* 0x003fe20003800000 */
.L_x_964:
[----:B------:R-:W-:Y:S05]  /*18330*/  BRA `(.L_x_965) ;  /* 0xffffff8000707947 */ /* 0x000fea000383ffff */
.L_x_789:
[----:B------:R-:W-:Y:S01]  /*18340*/  BSSY B1, `(.L_x_966) ;  /* 0x0000008000017945 */ /* 0x000fe20003800000 */
[----:B----4-:R-:W-:Y:S01]  /*18350*/  MOV R13, R4 ;  /* 0x00000004000d7202 */ /* 0x010fe20000000f00 */
[----:B------:R-:W-:Y:S02]  /*18360*/  IMAD.MOV.U32 R12, RZ, RZ, 0x2 ;  /* 0x00000002ff0c7424 */ /* 0x000fe400078e00ff */
[----:B------:R-:W-:Y:S02]  /*18370*/  IMAD.MOV.U32 R11, RZ, RZ, 0x181f ;  /* 0x0000181fff0b7424 */ /* 0x000fe400078e00ff */
[----:B------:R-:W-:-:S07]  /*18380*/  IMAD.MOV.U32 R15, RZ, RZ, -0x1 ;  /* 0xffffffffff0f7424 */ /* 0x000fce00078e00ff */
[----:B0123--:R-:W-:Y:S05]  /*18390*/  WARPSYNC.COLLECTIVE R15, `(.L_x_967) ;  /* 0x000000000f087348 */ /* 0x00ffea0003c00000 */
[----:B---3--:R3:W4:Y:S02]  /*183a0*/  SHFL.IDX P6, R14, R13, R12, R11 ;  /* 0x0000000c0d0e7389 */ /* 0x00872400000c000b */
[----:B01234-:R-:W-:Y:S01]  /*183b0*/  ENDCOLLECTIVE ;  /* 0x000000000000791b */ /* 0x01ffe20003800000 */
.L_x_967:
[----:B------:R-:W-:Y:S05]  /*183c0*/  BSYNC B1 ;  /* 0x0000000000017941 */ /* 0x000fea0003800000 */
.L_x_966:
        /* <DEDUP_REMOVED lines=8> */
.L_x_968:
[----:B------:R-:W-:Y:S05]  /*18450*/  BRA `(.L_x_969) ;  /* 0xffffff8000b87947 */ /* 0x000fea000383ffff */
.L_x_792:
[----:B------:R-:W-:Y:S01]  /*18460*/  BSSY B1, `(.L_x_970) ;  /* 0x0000008000017945 */ /* 0x000fe20003800000 */
[----:B0-----:R-:W-:Y:S01]  /*18470*/  IMAD.MOV.U32 R13, RZ, RZ, R4 ;  /* 0x000000ffff0d7224 */ /* 0x001fe200078e0004 */
[----:B------:R-:W-:Y:S01]  /*18480*/  MOV R15, 0xffffffff ;  /* 0xffffffff000f7802 */ /* 0x000fe20000000f00 */
[----:B------:R-:W-:Y:S02]  /*18490*/  IMAD.MOV.U32 R12, RZ, RZ, 0x3 ;  /* 0x00000003ff0c7424 */ /* 0x000fe400078e00ff */
[----:B------:R-:W-:-:S07]  /*184a0*/  IMAD.MOV.U32 R11, RZ, RZ, 0x181f ;  /* 0x0000181fff0b7424 */ /* 0x000fce00078e00ff */
[----:B-1234-:R-:W-:Y:S05]  /*184b0*/  WARPSYNC.COLLECTIVE R15, `(.L_x_971) ;  /* 0x000000000f087348 */ /* 0x01efea0003c00000 */
[----:B----4-:R0:W4:Y:S02]  /*184c0*/  SHFL.IDX P6, R14, R13, R12, R11 ;  /* 0x0000000c0d0e7389 */ /* 0x01012400000c000b */
[----:B01234-:R-:W-:Y:S01]  /*184d0*/  ENDCOLLECTIVE ;  /* 0x000000000000791b */ /* 0x01ffe20003800000 */
.L_x_971:
[----:B------:R-:W-:Y:S05]  /*184e0*/  BSYNC B1 ;  /* 0x0000000000017941 */ /* 0x000fea0003800000 */
.L_x_970:
        /* <DEDUP_REMOVED lines=8> */
.L_x_972:
[----:B------:R-:W-:Y:S05]  /*18570*/  BRA `(.L_x_973) ;  /* 0xffffff8400007947 */ /* 0x000fea000383ffff */
.L_x_809:
[----:B------:R-:W0:Y:S01]  /*18580*/  S2R R8, SR_TID.X ;  /* 0x0000000000087919 */ /* 0x000e220000002100 */
[----:B------:R-:W-:Y:S01]  /*18590*/  BSSY B1, `(.L_x_974) ;  /* 0x000000a000017945 */ /* 0x000fe20003800000 */
[----:B------:R-:W-:Y:S02]  /*185a0*/  IMAD.MOV.U32 R12, RZ, RZ, RZ ;  /* 0x000000ffff0c7224 */ /* 0x000fe400078e00ff */
[----:B------:R-:W-:Y:S02]  /*185b0*/  IMAD.MOV.U32 R11, RZ, RZ, 0x1f ;  /* 0x0000001fff0b7424 */ /* 0x000fe400078e00ff */
[----:B------:R-:W-:Y:S01]  /*185c0*/  IMAD.MOV.U32 R15, RZ, RZ, -0x1 ;  /* 0xffffffffff0f7424 */ /* 0x000fe200078e00ff */
[----:B0-----:R-:W-:-:S04]  /*185d0*/  SHF.R.U32.HI R8, RZ, 0x5, R8 ;  /* 0x00000005ff087819 */ /* 0x001fc80000011608 */
[----:B------:R-:W-:-:S04]  /*185e0*/  LOP3.LUT R8, R8, 0x3, RZ, 0xc0, !PT ;  /* 0x0000000308087812 */ /* 0x000fc800078ec0ff */
[----:B------:R-:W-:-:S07]  /*185f0*/  MOV R13, R8 ;  /* 0x00000008000d7202 */ /* 0x000fce0000000f00 */
[----:B------:R-:W-:Y:S05]  /*18600*/  WARPSYNC.COLLECTIVE R15, `(.L_x_975) ;  /* 0x000000000f087348 */ /* 0x000fea0003c00000 */
[----:B------:R0:W1:Y:S02]  /*18610*/  SHFL.IDX P6, R14, R13, R12, R11 ;  /* 0x0000000c0d0e7389 */ /* 0x00006400000c000b */
[----:B01----:R-:W-:Y:S01]  /*18620*/  ENDCOLLECTIVE ;  /* 0x000000000000791b */ /* 0x003fe20003800000 */
.L_x_975:
[----:B------:R-:W-:Y:S05]  /*18630*/  BSYNC B1 ;  /* 0x0000000000017941 */ /* 0x000fea0003800000 */
.L_x_974:
[----:B------:R-:W-:Y:S05]  /*18640*/  BRA `(.L_x_976) ;  /* 0xffffff9400cc7947 */ /* 0x000fea000383ffff */
.L_x_811:
[----:B------:R-:W-:Y:S01]  /*18650*/  BSSY B1, `(.L_x_977) ;  /* 0x0000006000017945 */ /* 0x000fe20003800000 */
[----:B------:R-:W-:-:S07]  /*18660*/  IMAD.MOV.U32 R15, RZ, RZ, -0x1 ;  /* 0xffffffffff0f7424 */ /* 0x000fce00078e00ff */
[----:B0-----:R-:W-:Y:S05]  /*18670*/  WARPSYNC.COLLECTIVE R15, `(.L_x_978) ;  /* 0x000000000f0c7348 */ /* 0x001fea0003c00000 */
[----:B------:R-:W-:Y:S02]  /*18680*/  ELECT P6, UR62, PT ;  /* 0x00000000003e782f */ /* 0x000fe400038c0000 */
[----:B------:R-:W-:Y:S01]  /*18690*/  MOV R14, UR62 ;  /* 0x0000003e000e7c02 */ /* 0x000fe20008000f00 */
[----:B0-----:R-:W-:Y:S10]  /*186a0*/  ENDCOLLECTIVE ;  /* 0x000000000000791b */ /* 0x001ff40003800000 */
.L_x_978:
[----:B------:R-:W-:Y:S05]  /*186b0*/  BSYNC B1 ;  /* 0x0000000000017941 */ /* 0x000fea0003800000 */
.L_x_977:
[----:B------:R-:W-:Y:S05]  /*186c0*/  BRA `(.L_x_810) ;  /* 0xffffff9400c47947 */ /* 0x000fea000383ffff */
.L_x_813:
[----:B0-----:R0:W1:Y:S02]  /*186d0*/  SYNCS.PHASECHK.TRANS64.TRYWAIT P0, [R22+URZ+0x22820], R3 ;  /* 0x02282003160075a7 */ /* 0x001064000800017f */
[----:B-1----:R-:W-:Y:S05]  /*186e0*/  @!P0 NANOSLEEP.SYNCS 0x989680 ;  /* 0x009896800000895d */ /* 0x002fea0003900000 */
[----:B------:R-:W1:Y:S02]  /*186f0*/  @!P0 SYNCS.PHASECHK.TRANS64 P0, [R22+URZ+0x22820], R3 ;  /* 0x02282003160085a7 */ /* 0x000e64000800007f */
[----:B-1----:R-:W-:Y:S05]  /*18700*/  @!P0 BRA `(.L_x_813) ;  /* 0xfffffffc00f08947 */ /* 0x002fea000383ffff */
[----:B------:R-:W-:Y:S05]  /*18710*/  BRA `(.L_x_979) ;  /* 0xffffff9400d47947 */ /* 0x000fea000383ffff */
.L_x_817:
[----:B0-----:R0:W1:Y:S02]  /*18720*/  SYNCS.PHASECHK.TRANS64.TRYWAIT P0, [R3+URZ+0x228a0], R6 ;  /* 0x0228a006030075a7 */ /* 0x001064000800017f */
[----:B-1----:R-:W-:Y:S05]  /*18730*/  @!P0 NANOSLEEP.SYNCS 0x989680 ;  /* 0x009896800000895d */ /* 0x002fea0003900000 */
[----:B------:R-:W1:Y:S02]  /*18740*/  @!P0 SYNCS.PHASECHK.TRANS64 P0, [R3+URZ+0x228a0], R6 ;  /* 0x0228a006030085a7 */ /* 0x000e64000800007f */
[----:B-1----:R-:W-:Y:S05]  /*18750*/  @!P0 BRA `(.L_x_817) ;  /* 0xfffffffc00f08947 */ /* 0x002fea000383ffff */
[----:B------:R-:W-:Y:S05]  /*18760*/  BRA `(.L_x_980) ;  /* 0xffffff9400ec7947 */ /* 0x000fea000383ffff */
.L_x_822:
[----:B-1----:R1:W2:Y:S02]  /*18770*/  SYNCS.PHASECHK.TRANS64.TRYWAIT P0, [R3+URZ+0x228c0], R6 ;  /* 0x0228c006030075a7 */ /* 0x0022a4000800017f */
[----:B--2---:R-:W-:Y:S05]  /*18780*/  @!P0 NANOSLEEP.SYNCS 0x989680 ;  /* 0x009896800000895d */ /* 0x004fea0003900000 */
[----:B------:R-:W2:Y:S02]  /*18790*/  @!P0 SYNCS.PHASECHK.TRANS64 P0, [R3+URZ+0x228c0], R6 ;  /* 0x0228c006030085a7 */ /* 0x000ea4000800007f */
[----:B--2---:R-:W-:Y:S05]  /*187a0*/  @!P0 BRA `(.L_x_822) ;  /* 0xfffffffc00f08947 */ /* 0x004fea000383ffff */
[----:B------:R-:W-:Y:S05]  /*187b0*/  BRA `(.L_x_981) ;  /* 0xffffff9800687947 */ /* 0x000fea000383ffff */
.L_x_832:
[----:B0-----:R0:W1:Y:S02]  /*187c0*/  SYNCS.PHASECHK.TRANS64.TRYWAIT P1, [R6+URZ+0x228a0], R2 ;  /* 0x0228a002060075a7 */ /* 0x001064000802017f */
[----:B-1----:R-:W-:Y:S05]  /*187d0*/  @!P1 NANOSLEEP.SYNCS 0x989680 ;  /* 0x009896800000995d */ /* 0x002fea0003900000 */
[----:B------:R-:W1:Y:S02]  /*187e0*/  @!P1 SYNCS.PHASECHK.TRANS64 P1, [R6+URZ+0x228a0], R2 ;  /* 0x0228a002060095a7 */ /* 0x000e64000802007f */
[----:B-1----:R-:W-:Y:S05]  /*187f0*/  @!P1 BRA `(.L_x_832) ;  /* 0xfffffffc00f09947 */ /* 0x002fea000383ffff */
[----:B------:R-:W-:Y:S05]  /*18800*/  BRA `(.L_x_982) ;  /* 0xffffff9c00dc7947 */ /* 0x000fea000383ffff */
.L_x_837:
[----:B-1----:R1:W2:Y:S02]  /*18810*/  SYNCS.PHASECHK.TRANS64.TRYWAIT P1, [R6+URZ+0x228c0], R2 ;  /* 0x0228c002060075a7 */ /* 0x0022a4000802017f */
[----:B--2---:R-:W-:Y:S05]  /*18820*/  @!P1 NANOSLEEP.SYNCS 0x989680 ;  /* 0x009896800000995d */ /* 0x004fea0003900000 */
[----:B------:R-:W2:Y:S02]  /*18830*/  @!P1 SYNCS.PHASECHK.TRANS64 P1, [R6+URZ+0x228c0], R2 ;  /* 0x0228c002060095a7 */ /* 0x000ea4000802007f */
[----:B--2---:R-:W-:Y:S05]  /*18840*/  @!P1 BRA `(.L_x_837) ;  /* 0xfffffffc00f09947 */ /* 0x004fea000383ffff */
[----:B------:R-:W-:Y:S05]  /*18850*/  BRA `(.L_x_983) ;  /* 0xffffffa000547947 */ /* 0x000fea000383ffff */
.L_x_853:
[----:B------:R-:W0:Y:S01]  /*18860*/  S2R R10, SR_TID.X ;  /* 0x00000000000a7919 */ /* 0x000e220000002100 */
[----:B------:R-:W-:Y:S01]  /*18870*/  BSSY B0, `(.L_x_984) ;  /* 0x000000a000007945 */ /* 0x000fe20003800000 */
[----:B------:R-:W-:Y:S01]  /*18880*/  MOV R12, RZ ;  /* 0x000000ff000c7202 */ /* 0x000fe20000000f00 */
[----:B------:R-:W-:Y:S02]  /*18890*/  IMAD.MOV.U32 R11, RZ, RZ, 0x1f ;  /* 0x0000001fff0b7424 */ /* 0x000fe400078e00ff */
[----:B------:R-:W-:Y:S01]  /*188a0*/  IMAD.MOV.U32 R15, RZ, RZ, -0x1 ;  /* 0xffffffffff0f7424 */ /* 0x000fe200078e00ff */
[----:B0-----:R-:W-:-:S04]  /*188b0*/  SHF.R.U32.HI R10, RZ, 0x5, R10 ;  /* 0x00000005ff0a7819 */ /* 0x001fc8000001160a */
[----:B------:R-:W-:-:S05]  /*188c0*/  LOP3.LUT R10, R10, 0x3, RZ, 0xc0, !PT ;  /* 0x000000030a0a7812 */ /* 0x000fca00078ec0ff */
[----:B------:R-:W-:-:S07]  /*188d0*/  IMAD.MOV.U32 R13, RZ, RZ, R10 ;  /* 0x000000ffff0d7224 */ /* 0x000fce00078e000a */
[----:B-----5:R-:W-:Y:S05]  /*188e0*/  WARPSYNC.COLLECTIVE R15, `(.L_x_985) ;  /* 0x000000000f087348 */ /* 0x020fea0003c00000 */
[----:B------:R0:W1:Y:S02]  /*188f0*/  SHFL.IDX P6, R14, R13, R12, R11 ;  /* 0x0000000c0d0e7389 */ /* 0x00006400000c000b */
[----:B01---5:R-:W-:Y:S01]  /*18900*/  ENDCOLLECTIVE ;  /* 0x000000000000791b */ /* 0x023fe20003800000 */
.L_x_985:
[----:B------:R-:W-:Y:S05]  /*18910*/  BSYNC B0 ;  /* 0x0000000000007941 */ /* 0x000fea0003800000 */
.L_x_984:
[----:B------:R-:W-:Y:S05]  /*18920*/  BRA `(.L_x_986) ;  /* 0xffffffac00d87947 */ /* 0x000fea000383ffff */
.L_x_856:
[----:B0-----:R0:W1:Y:S02]  /*18930*/  SYNCS.PHASECHK.TRANS64.TRYWAIT P0, [R32+URZ+0x22840], R0 ;  /* 0x02284000200075a7 */ /* 0x001064000800017f */
[----:B-1----:R-:W-:Y:S05]  /*18940*/  @!P0 NANOSLEEP.SYNCS 0x989680 ;  /* 0x009896800000895d */ /* 0x002fea0003900000 */
[----:B------:R-:W1:Y:S02]  /*18950*/  @!P0 SYNCS.PHASECHK.TRANS64 P0, [R32+URZ+0x22840], R0 ;  /* 0x02284000200085a7 */ /* 0x000e64000800007f */
[----:B-1----:R-:W-:Y:S05]  /*18960*/  @!P0 BRA `(.L_x_856) ;  /* 0xfffffffc00f08947 */ /* 0x002fea000383ffff */
[----:B------:R-:W-:Y:S05]  /*18970*/  BRA `(.L_x_987) ;  /* 0xffffffac00e87947 */ /* 0x000fea000383ffff */
.L_x_857:
[----:B------:R-:W-:Y:S01]  /*18980*/  BSSY B0, `(.L_x_988) ;  /* 0x0000008000007945 */ /* 0x000fe20003800000 */
[----:B------:R-:W-:Y:S01]  /*18990*/  IMAD.MOV.U32 R13, RZ, RZ, R4 ;  /* 0x000000ffff0d7224 */ /* 0x000fe200078e0004 */
[----:B------:R-:W-:Y:S01]  /*189a0*/  MOV R15, 0xffffffff ;  /* 0xffffffff000f7802 */ /* 0x000fe20000000f00 */
[----:B------:R-:W-:Y:S02]  /*189b0*/  IMAD.MOV.U32 R12, RZ, RZ, RZ ;  /* 0x000000ffff0c7224 */ /* 0x000fe400078e00ff */
[----:B------:R-:W-:-:S07]  /*189c0*/  IMAD.MOV.U32 R11, RZ, RZ, 0x181f ;  /* 0x0000181fff0b7424 */ /* 0x000fce00078e00ff */
[----:B------:R-:W-:Y:S05]  /*189d0*/  WARPSYNC.COLLECTIVE R15, `(.L_x_989) ;  /* 0x000000000f087348 */ /* 0x000fea0003c00000 */
[----:B------:R0:W1:Y:S02]  /*189e0*/  SHFL.IDX P6, R14, R13, R12, R11 ;  /* 0x0000000c0d0e7389 */ /* 0x00006400000c000b */
[----:B01----:R-:W-:Y:S01]  /*189f0*/  ENDCOLLECTIVE ;  /* 0x000000000000791b */ /* 0x003fe20003800000 */
.L_x_989:
[----:B------:R-:W-:Y:S05]  /*18a00*/  BSYNC B0 ;  /* 0x0000000000007941 */ /* 0x000fea0003800000 */
.L_x_988:
        /* <DEDUP_REMOVED lines=9> */
.L_x_990:
[----:B------:R-:W-:Y:S02]  /*18aa0*/  IMAD.MOV.U32 R13, RZ, RZ, R4 ;  /* 0x000000ffff0d7224 */ /* 0x000fe400078e0004 */
[----:B------:R-:W-:Y:S01]  /*18ab0*/  IMAD.MOV.U32 R12, RZ, RZ, 0x1 ;  /* 0x00000001ff0c7424 */ /* 0x000fe200078e00ff */
[----:B------:R-:W-:-:S07]  /*18ac0*/  MOV R3, R14 ;  /* 0x0000000e00037202 */ /* 0x000fce0000000f00 */
[----:B------:R-:W-:Y:S05]  /*18ad0*/  WARPSYNC.COLLECTIVE R15, `(.L_x_991) ;  /* 0x000000000f087348 */ /* 0x000fea0003c00000 */
[----:B------:R0:W1:Y:S02]  /*18ae0*/  SHFL.IDX P6, R14, R13, R12, R11 ;  /* 0x0000000c0d0e7389 */ /* 0x00006400000c000b */
[----:B01----:R-:W-:Y:S01]  /*18af0*/  ENDCOLLECTIVE ;  /* 0x000000000000791b */ /* 0x003fe20003800000 */
.L_x_991:
        /* <DEDUP_REMOVED lines=15> */
.L_x_992:
[----:B------:R-:W-:Y:S02]  /*18bf0*/  @P0 IMAD R6, R5, 0x2, R22 ;  /* 0x0000000205060824 */ /* 0x000fe400078e0216 */
[----:B------:R-:W-:Y:S02]  /*18c00*/  IMAD.MOV.U32 R13, RZ, RZ, R4 ;  /* 0x000000ffff0d7224 */ /* 0x000fe400078e0004 */
[----:B------:R-:W-:Y:S02]  /*18c10*/  IMAD.MOV.U32 R12, RZ, RZ, 0x2 ;  /* 0x00000002ff0c7424 */ /* 0x000fe400078e00ff */
[----:B------:R-:W-:-:S07]  /*18c20*/  IMAD.MOV.U32 R3, RZ, RZ, R14 ;  /* 0x000000ffff037224 */ /* 0x000fce00078e000e */
[----:B------:R-:W-:Y:S05]  /*18c30*/  WARPSYNC.COLLECTIVE R15, `(.L_x_993) ;  /* 0x000000000f087348 */ /* 0x000fea0003c00000 */
[----:B------:R0:W1:Y:S02]  /*18c40*/  SHFL.IDX P6, R14, R13, R12, R11 ;  /* 0x0000000c0d0e7389 */ /* 0x00006400000c000b */
[----:B01----:R-:W-:Y:S01]  /*18c50*/  ENDCOLLECTIVE ;  /* 0x000000000000791b */ /* 0x003fe20003800000 */
.L_x_993:
        /* <DEDUP_REMOVED lines=10> */
[----:B------:R-:W-:Y:S02]  /*18d00*/  ISETP.GE.AND P0, PT, R33, 0x21, PT ;  /* 0x000000212100780c */ /* 0x000fe40003f06270 */
[----:B0-----:R-:W-:-:S11]  /*18d10*/  MOV R2, R14 ;  /* 0x0000000e00027202 */ /* 0x001fd60000000f00 */
[----:B------:R-:W-:Y:S05]  /*18d20*/  WARPSYNC.COLLECTIVE R15, `(.L_x_994) ;  /* 0x000000000f087348 */ /* 0x000fea0003c00000 */
[----:B------:R0:W1:Y:S02]  /*18d30*/  SHFL.IDX P6, R14, R13, R12, R11 ;  /* 0x0000000c0d0e7389 */ /* 0x00006400000c000b */
[----:B01----:R-:W-:Y:S01]  /*18d40*/  ENDCOLLECTIVE ;  /* 0x000000000000791b */ /* 0x003fe20003800000 */
.L_x_994:
[----:B------:R-:W-:Y:S02]  /*18d50*/  @P0 IMAD R6, R5, 0x2, R22 ;  /* 0x0000000205060824 */ /* 0x000fe400078e0216 */
[----:B------:R-:W-:Y:S01]  /*18d60*/  IMAD.MOV.U32 R13, RZ, RZ, R4 ;  /* 0x000000ffff0d7224 */ /* 0x000fe200078e0004 */
[----:B------:R-:W-:Y:S01]  /*18d70*/  MOV R12, 0x3 ;  /* 0x00000003000c7802 */ /* 0x000fe20000000f00 */
[----:B------:R-:W-:-:S07]  /*18d80*/  IMAD.MOV.U32 R3, RZ, RZ, R14 ;  /* 0x000000ffff037224 */ /* 0x000fce00078e000e */
[----:B------:R-:W-:Y:S05]  /*18d90*/  WARPSYNC.COLLECTIVE R15, `(.L_x_995) ;  /* 0x000000000f087348 */ /* 0x000fea0003c00000 */
[----:B------:R0:W1:Y:S02]  /*18da0*/  SHFL.IDX P6, R14, R13, R12, R11 ;  /* 0x0000000c0d0e7389 */ /* 0x00006400000c000b */
[----:B01----:R-:W-:Y:S01]  /*18db0*/  ENDCOLLECTIVE ;  /* 0x000000000000791b */ /* 0x003fe20003800000 */
.L_x_995:
        /* <DEDUP_REMOVED lines=15> */
.L_x_996:
[----:B------:R-:W-:Y:S01]  /*18eb0*/  @P0 IMAD R6, R5, 0x2, R22 ;  /* 0x0000000205060824 */ /* 0x000fe200078e0216 */
[----:B------:R-:W-:Y:S01]  /*18ec0*/  MOV R13, R4 ;  /* 0x00000004000d7202 */ /* 0x000fe20000000f00 */
[----:B------:R-:W-:Y:S02]  /*18ed0*/  IMAD.MOV.U32 R12, RZ, RZ, 0x4 ;  /* 0x00000004ff0c7424 */ /* 0x000fe400078e00ff */
[----:B------:R-:W-:-:S07]  /*18ee0*/  IMAD.MOV.U32 R3, RZ, RZ, R14 ;  /* 0x000000ffff037224 */ /* 0x000fce00078e000e */
[----:B------:R-:W-:Y:S05]  /*18ef0*/  WARPSYNC.COLLECTIVE R15, `(.L_x_997) ;  /* 0x000000000f087348 */ /* 0x000fea0003c00000 */
[----:B------:R0:W1:Y:S02]  /*18f00*/  SHFL.IDX P6, R14, R13, R12, R11 ;  /* 0x0000000c0d0e7389 */ /* 0x00006400000c000b */
[----:B01----:R-:W-:Y:S01]  /*18f10*/  ENDCOLLECTIVE ;  /* 0x000000000000791b */ /* 0x003fe20003800000 */
.L_x_997:
        /* <DEDUP_REMOVED lines=15> */
.L_x_998:
[----:B------:R-:W-:Y:S01]  /*19010*/  @P0 LEA R6, R5, R22, 0x1 ;  /* 0x0000001605060211 */ /* 0x000fe200078e08ff */
[----:B------:R-:W-:Y:S02]  /*19020*/  IMAD.MOV.U32 R13, RZ, RZ, R4 ;  /* 0x000000ffff0d7224 */ /* 0x000fe400078e0004 */
[----:B------:R-:W-:Y:S02]  /*19030*/  IMAD.MOV.U32 R12, RZ, RZ, 0x5 ;  /* 0x00000005ff0c7424 */ /* 0x000fe400078e00ff */
[----:B------:R-:W-:-:S07]  /*19040*/  IMAD.MOV.U32 R3, RZ, RZ, R14 ;  /* 0x000000ffff037224 */ /* 0x000fce00078e000e */
[----:B------:R-:W-:Y:S05]  /*19050*/  WARPSYNC.COLLECTIVE R15, `(.L_x_999) ;  /* 0x000000000f087348 */ /* 0x000fea0003c00000 */
[----:B------:R0:W1:Y:S02]  /*19060*/  SHFL.IDX P6, R14, R13, R12, R11 ;  /* 0x0000000c0d0e7389 */ /* 0x00006400000c000b */
[----:B01----:R-:W-:Y:S01]  /*19070*/  ENDCOLLECTIVE ;  /* 0x000000000000791b */ /* 0x003fe20003800000 */
.L_x_999:
[----:B------:R-:W-:-:S05]  /*19080*/  @P0 LEA R3, P1, R9, R3, 0x1 ;  /* 0x0000000309030211 */ /* 0x000fca00078208ff */
[----:B------:R-:W-:-:S05]  /*19090*/  @P0 IMAD.X R2, RZ, RZ, R2, P1 ;  /* 0x000000ffff020224 */ /* 0x000fca00008e0602 */
[----:B------:R-:W-:Y:S01]  /*190a0*/  @P0 LOP3.LUT R3, R3, R2, RZ, 0x3c, !PT ;  /* 0x0000000203030212 */ /* 0x000fe200078e3cff */
[----:B------:R-:W-:-:S03]  /*190b0*/  IMAD.MOV.U32 R13, RZ, RZ, R0 ;  /* 0x000000ffff0d7224 */ /* 0x000fc600078e0000 */
[----:B------:R-:W-:-:S04]  /*190c0*/  @P0 LOP3.LUT R2, R3, R2, RZ, 0x3c, !PT ;  /* 0x0000000203020212 */ /* 0x000fc800078e3cff */
[----:B------:R-:W-:Y:S01]  /*190d0*/  @P0 LOP3.LUT R3, R3, R2, RZ, 0x3c, !PT ;  /* 0x0000000203030212 */ /* 0x000fe200078e3cff */
[----:B------:R-:W-:-:S07]  /*190e0*/  IMAD.MOV.U32 R4, RZ, RZ, R14 ;  /* 0x000000ffff047224 */ /* 0x000fce00078e000e */
[----:B------:R-:W-:Y:S05]  /*190f0*/  WARPSYNC.COLLECTIVE R15, `(.L_x_1000) ;  /* 0x000000000f087348 */ /* 0x000fea0003c00000 */
[----:B------:R0:W1:Y:S02]  /*19100*/  SHFL.IDX P6, R14, R13, R12, R11 ;  /* 0x0000000c0d0e7389 */ /* 0x00006400000c000b */
[----:B01----:R-:W-:Y:S01]  /*19110*/  ENDCOLLECTIVE ;  /* 0x000000000000791b */ /* 0x003fe20003800000 */
.L_x_1000:
[----:B------:R-:W-:Y:S01]  /*19120*/  @!PT LDS RZ, [RZ] ;  /* 0x00000000fffff984 */ /* 0x000fe20000000800 */
[----:B------:R-:W-:Y:S01]  /*19130*/  @!PT LDS RZ, [RZ] ;  /* 0x00000000fffff984 */ /* 0x000fe20000000800 */
[----:B------:R-:W-:Y:S01]  /*19140*/  @!PT LDS RZ, [RZ] ;  /* 0x00000000fffff984 */ /* 0x000fe20000000800 */
[----:B------:R1:W-:Y:S01]  /*19150*/  @P0 LDGSTS.E.BYPASS.LTC128B.128 [R6+0x1e400], desc[UR40][R2.64], !P2 ;  /* 0x1e40000002060fae */ /* 0x0003e2000d101d68 */
[----:B------:R-:W-:Y:S01]  /*19160*/  IMAD.MOV.U32 R0, RZ, RZ, R14 ;  /* 0x000000ffff007224 */ /* 0x000fe200078e000e */
[----:B------:R-:W-:Y:S06]  /*19170*/  BRA `(.L_x_1001) ;  /* 0xffffffac00587947 */ /* 0x000fec000383ffff */
.L_x_862:
[----:B------:R-:W-:Y:S01]  /*19180*/  MOV R13, R2 ;  /* 0x00000002000d7202 */ /* 0x000fe20000000f00 */
[----:B------:R-:W-:Y:S02]  /*19190*/  IMAD.MOV.U32 R12, RZ, RZ, RZ ;  /* 0x000000ffff0c7224 */ /* 0x000fe400078e00ff */
[----:B------:R-:W-:Y:S02]  /*191a0*/  IMAD.MOV.U32 R11, RZ, RZ, 0x181f ;  /* 0x0000181fff0b7424 */ /* 0x000fe400078e00ff */
[----:B------:R-:W-:Y:S02]  /*191b0*/  IMAD.MOV.U32 R15, RZ, RZ, -0x1 ;  /* 0xffffffffff0f7424 */ /* 0x000fe400078e00ff */
[----:B-----5:R-:W-:Y:S02]  /*191c0*/  IMAD R3, R20, R7, RZ ;  /* 0x0000000714037224 */ /* 0x020fe400078e02ff */
[----:B------:R-:W-:-:S07]  /*191d0*/  IMAD.IADD R17, R10, 0x1, R17 ;  /* 0x000000010a117824 */ /* 0x000fce00078e0211 */
[----:B------:R-:W-:Y:S05]  /*191e0*/  WARPSYNC.COLLECTIVE R15, `(.L_x_1002) ;  /* 0x000000000f087348 */ /* 0x000fea0003c00000 */
[----:B------:R0:W1:Y:S02]  /*191f0*/  SHFL.IDX P6, R14, R13, R12, R11 ;  /* 0x0000000c0d0e7389 */ /* 0x00006400000c000b */
[----:B01----:R-:W-:Y:S01]  /*19200*/  ENDCOLLECTIVE ;  /* 0x000000000000791b */ /* 0x003fe20003800000 */
.L_x_1002:
[C---:B------:R-:W-:Y:S01]  /*19210*/  VIADD R6, R17.reuse, 0x10 ;  /* 0x0000001011067836 */ /* 0x040fe20000000000 */
[----:B------:R-:W-:Y:S01]  /*19220*/  ISETP.GE.AND P0, PT, R17, R3, PT ;  /* 0x000000031100720c */ /* 0x000fe20003f06270 */
[----:B------:R-:W-:Y:S02]  /*19230*/  IMAD.MOV.U32 R13, RZ, RZ, R0 ;  /* 0x000000ffff0d7224 */ /* 0x000fe400078e0000 */
[----:B------:R-:W-:-:S10]  /*19240*/  IMAD.MOV.U32 R4, RZ, RZ, R14 ;  /* 0x000000ffff047224 */ /* 0x000fd400078e000e */
[----:B------:R-:W-:Y:S05]  /*19250*/  WARPSYNC.COLLECTIVE R15, `(.L_x_1003) ;  /* 0x000000000f087348 */ /* 0x000fea0003c00000 */
[----:B------:R0:W1:Y:S02]  /*19260*/  SHFL.IDX P6, R14, R13, R12, R11 ;  /* 0x0000000c0d0e7389 */ /* 0x00006400000c000b */
[----:B01----:R-:W-:Y:S01]  /*19270*/  ENDCOLLECTIVE ;  /* 0x000000000000791b */ /* 0x003fe20003800000 */
.L_x_1003:
[----:B------:R-:W-:Y:S02]  /*19280*/  IMAD.MOV.U32 R13, RZ, RZ, R2 ;  /* 0x000000ffff0d7224 */ /* 0x000fe400078e0002 */
[----:B------:R-:W-:Y:S01]  /*19290*/  IMAD.MOV.U32 R12, RZ, RZ, 0x1 ;  /* 0x00000001ff0c7424 */ /* 0x000fe200078e00ff */
[----:B------:R-:W-:-:S07]  /*192a0*/  MOV R5, R14 ;  /* 0x0000000e00057202 */ /* 0x000fce0000000f00 */
[----:B------:R-:W-:Y:S05]  /*192b0*/  WARPSYNC.COLLECTIVE R15, `(.L_x_1004) ;  /* 0x000000000f087348 */ /* 0x000fea0003c00000 */
[----:B------:R0:W1:Y:S02]  /*192c0*/  SHFL.IDX P6, R14, R13, R12, R11 ;  /* 0x0000000c0d0e7389 */ /* 0x00006400000c000b */
[----:B01----:R-:W-:Y:S01]  /*192d0*/  ENDCOLLECTIVE ;  /* 0x000000000000791b */ /* 0x003fe20003800000 */
.L_x_1004:
        /* <DEDUP_REMOVED lines=10> */
[----:B------:R-:W-:Y:S02]  /*19380*/  ISETP.GE.AND P0, PT, R6, R3, PT ;  /* 0x000000030600720c */ /* 0x000fe40003f06270 */
[----:B0-----:R-:W-:-:S11]  /*19390*/  MOV R4, R14 ;  /* 0x0000000e00047202 */ /* 0x001fd60000000f00 */
[----:B------:R-:W-:Y:S05]  /*193a0*/  WARPSYNC.COLLECTIVE R15, `(.L_x_1005) ;  /* 0x000000000f087348 */ /* 0x000fea0003c00000 */
[----:B------:R0:W1:Y:S02]  /*193b0*/  SHFL.IDX P6, R14, R13, R12, R11 ;  /* 0x0000000c0d0e7389 */ /* 0x00006400000c000b */
[----:B01----:R-:W-:Y:S01]  /*193c0*/  ENDCOLLECTIVE ;  /* 0x000000000000791b */ /* 0x003fe20003800000 */
.L_x_1005:
[----:B------:R-:W-:Y:S01]  /*193d0*/  IMAD.MOV.U32 R13, RZ, RZ, R2 ;  /* 0x000000ffff0d7224 */ /* 0x000fe200078e0002 */
[----:B------:R-:W-:Y:S01]  /*193e0*/  MOV R12, 0x2 ;  /* 0x00000002000c7802 */ /* 0x000fe20000000f00 */
[----:B------:R-:W-:-:S07]  /*193f0*/  IMAD.MOV.U32 R5, RZ, RZ, R14 ;  /* 0x000000ffff057224 */ /* 0x000fce00078e000e */
[----:B------:R-:W-:Y:S05]  /*19400*/  WARPSYNC.COLLECTIVE R15, `(.L_x_1006) ;  /* 0x000000000f087348 */ /* 0x000fea0003c00000 */
[----:B------:R0:W1:Y:S02]  /*19410*/  SHFL.IDX P6, R14, R13, R12, R11 ;  /* 0x0000000c0d0e7389 */ /* 0x00006400000c000b */
[----:B01----:R-:W-:Y:S01]  /*19420*/  ENDCOLLECTIVE ;  /* 0x000000000000791b */ /* 0x003fe20003800000 */
.L_x_1006:
        /* <DEDUP_REMOVED lines=16> */
.L_x_1007:
[----:B------:R-:W-:Y:S01]  /*19530*/  MOV R13, R2 ;  /* 0x00000002000d7202 */ /* 0x000fe20000000f00 */
[----:B------:R-:W-:Y:S02]  /*19540*/  IMAD.MOV.U32 R12, RZ, RZ, 0x3 ;  /* 0x00000003ff0c7424 */ /* 0x000fe400078e00ff */
[----:B------:R-:W-:-:S07]  /*19550*/  IMAD.MOV.U32 R5, RZ, RZ, R14 ;  /* 0x000000ffff057224 */ /* 0x000fce00078e000e */
[----:B------:R-:W-:Y:S05]  /*19560*/  WARPSYNC.COLLECTIVE R15, `(.L_x_1008) ;  /* 0x000000000f087348 */ /* 0x000fea0003c00000 */
[----:B------:R0:W1:Y:S02]  /*19570*/  SHFL.IDX P6, R14, R13, R12, R11 ;  /* 0x0000000c0d0e7389 */ /* 0x00006400000c000b */
[----:B01----:R-:W-:Y:S01]  /*19580*/  ENDCOLLECTIVE ;  /* 0x000000000000791b */ /* 0x003fe20003800000 */
.L_x_1008:
        /* <DEDUP_REMOVED lines=16> */
.L_x_1009:
[----:B------:R-:W-:Y:S02]  /*19690*/  IMAD.MOV.U32 R13, RZ, RZ, R2 ;  /* 0x000000ffff0d7224 */ /* 0x000fe400078e0002 */
[----:B------:R-:W-:Y:S02]  /*196a0*/  IMAD.MOV.U32 R12, RZ, RZ, 0x4 ;  /* 0x00000004ff0c7424 */ /* 0x000fe400078e00ff */
[----:B------:R-:W-:-:S07]  /*196b0*/  IMAD.MOV.U32 R5, RZ, RZ, R14 ;  /* 0x000000ffff057224 */ /* 0x000fce00078e000e */
[----:B------:R-:W-:Y:S05]  /*196c0*/  WARPSYNC.COLLECTIVE R15, `(.L_x_1010) ;  /* 0x000000000f087348 */ /* 0x000fea0003c00000 */
[----:B------:R0:W1:Y:S02]  /*196d0*/  SHFL.IDX P6, R14, R13, R12, R11 ;  /* 0x0000000c0d0e7389 */ /* 0x00006400000c000b */
[----:B01----:R-:W-:Y:S01]  /*196e0*/  ENDCOLLECTIVE ;  /* 0x000000000000791b */ /* 0x003fe20003800000 */
.L_x_1010:
        /* <DEDUP_REMOVED lines=16> */
.L_x_1011:
[----:B------:R-:W-:Y:S02]  /*197f0*/  IMAD.MOV.U32 R13, RZ, RZ, R2 ;  /* 0x000000ffff0d7224 */ /* 0x000fe400078e0002 */
[----:B------:R-:W-:Y:S02]  /*19800*/  IMAD.MOV.U32 R12, RZ, RZ, 0x5 ;  /* 0x00000005ff0c7424 */ /* 0x000fe400078e00ff */
[----:B------:R-:W-:-:S07]  /*19810*/  IMAD.MOV.U32 R5, RZ, RZ, R14 ;  /* 0x000000ffff057224 */ /* 0x000fce00078e000e */
[----:B------:R-:W-:Y:S05]  /*19820*/  WARPSYNC.COLLECTIVE R15, `(.L_x_1012) ;  /* 0x000000000f087348 */ /* 0x000fea0003c00000 */
[----:B------:R0:W1:Y:S02]  /*19830*/  SHFL.IDX P6, R14, R13, R12, R11 ;  /* 0x0000000c0d0e7389 */ /* 0x00006400000c000b */
[----:B01----:R-:W-:Y:S01]  /*19840*/  ENDCOLLECTIVE ;  /* 0x000000000000791b */ /* 0x003fe20003800000 */
.L_x_1012:
[----:B------:R-:W-:-:S04]  /*19850*/  @!P0 LEA R5, P2, R9, R5, 0x1 ;  /* 0x0000000509058211 */ /* 0x000fc800078408ff */
[----:B------:R-:W-:-:S04]  /*19860*/  @!P0 IADD3.X R4, RZ, R4, RZ, P2, !PT ;  /* 0x00000004ff048210 */ /* 0x000fc800017fe4ff */
        /* <DEDUP_REMOVED lines=14> */
.L_x_1013:
[----:B------:R-:W-:Y:S02]  /*19950*/  IMAD.MOV.U32 R13, RZ, RZ, R2 ;  /* 0x000000ffff0d7224 */ /* 0x000fe400078e0002 */
[----:B------:R-:W-:Y:S01]  /*19960*/  IMAD.MOV.U32 R12, RZ, RZ, 0x6 ;  /* 0x00000006ff0c7424 */ /* 0x000fe200078e00ff */
[----:B------:R-:W-:-:S07]  /*19970*/  MOV R5, R14 ;  /* 0x0000000e00057202 */ /* 0x000fce0000000f00 */
[----:B------:R-:W-:Y:S05]  /*19980*/  WARPSYNC.COLLECTIVE R15, `(.L_x_1014) ;  /* 0x000000000f087348 */ /* 0x000fea0003c00000 */
[----:B------:R0:W1:Y:S02]  /*19990*/  SHFL.IDX P6, R14, R13, R12, R11 ;  /* 0x0000000c0d0e7389 */ /* 0x00006400000c000b */
[----:B01----:R-:W-:Y:S01]  /*199a0*/  ENDCOLLECTIVE ;  /* 0x000000000000791b */ /* 0x003fe20003800000 */
.L_x_1014:
        /* <DEDUP_REMOVED lines=16> */
.L_x_1015:
[----:B------:R-:W-:Y:S02]  /*19ab0*/  IMAD.MOV.U32 R13, RZ, RZ, R2 ;  /* 0x000000ffff0d7224 */ /* 0x000fe400078e0002 */
[----:B------:R-:W-:Y:S02]  /*19ac0*/  IMAD.MOV.U32 R12, RZ, RZ, 0x7 ;  /* 0x00000007ff0c7424 */ /* 0x000fe400078e00ff */
[----:B------:R-:W-:-:S07]  /*19ad0*/  IMAD.MOV.U32 R5, RZ, RZ, R14 ;  /* 0x000000ffff057224 */ /* 0x000fce00078e000e */
[----:B------:R-:W-:Y:S05]  /*19ae0*/  WARPSYNC.COLLECTIVE R15, `(.L_x_1016) ;  /* 0x000000000f087348 */ /* 0x000fea0003c00000 */
[----:B------:R0:W1:Y:S02]  /*19af0*/  SHFL.IDX P6, R14, R13, R12, R11 ;  /* 0x0000000c0d0e7389 */ /* 0x00006400000c000b */
[----:B01----:R-:W-:Y:S01]  /*19b00*/  ENDCOLLECTIVE ;  /* 0x000000000000791b */ /* 0x003fe20003800000 */
.L_x_1016:
        /* <DEDUP_REMOVED lines=14> */
.L_x_1017:
[----:B------:R-:W-:Y:S01]  /*19bf0*/  IMAD.MOV.U32 R0, RZ, RZ, R14 ;  /* 0x000000ffff007224 */ /* 0x000fe200078e000e */
[----:B------:R-:W-:Y:S06]  /*19c00*/  BRA `(.L_x_1018) ;  /* 0xffffffac00e07947 */ /* 0x000fec000383ffff */
.L_x_865:
[----:B0-----:R0:W1:Y:S02]  /*19c10*/  SYNCS.PHASECHK.TRANS64.TRYWAIT P0, [R22+URZ+0x22820], R3 ;  /* 0x02282003160075a7 */ /* 0x001064000800017f */
[----:B-1----:R-:W-:Y:S05]  /*19c20*/  @!P0 NANOSLEEP.SYNCS 0x989680 ;  /* 0x009896800000895d */ /* 0x002fea0003900000 */
[----:B------:R-:W1:Y:S02]  /*19c30*/  @!P0 SYNCS.PHASECHK.TRANS64 P0, [R22+URZ+0x22820], R3 ;  /* 0x02282003160085a7 */ /* 0x000e64000800007f */
[----:B-1----:R-:W-:Y:S05]  /*19c40*/  @!P0 BRA `(.L_x_865) ;  /* 0xfffffffc00f08947 */ /* 0x002fea000383ffff */
[----:B------:R-:W-:Y:S05]  /*19c50*/  BRA `(.L_x_1019) ;  /* 0xffffffb0003c7947 */ /* 0x000fea000383ffff */
.L_x_868:
[----:B0-----:R0:W1:Y:S02]  /*19c60*/  SYNCS.PHASECHK.TRANS64.TRYWAIT P0, [R32+URZ+0x22860], R3 ;  /* 0x02286003200075a7 */ /* 0x001064000800017f */
[----:B-1----:R-:W-:Y:S05]  /*19c70*/  @!P0 NANOSLEEP.SYNCS 0x989680 ;  /* 0x009896800000895d */ /* 0x002fea0003900000 */
[----:B------:R-:W1:Y:S02]  /*19c80*/  @!P0 SYNCS.PHASECHK.TRANS64 P0, [R32+URZ+0x22860], R3 ;  /* 0x02286003200085a7 */ /* 0x000e64000800007f */
[----:B-1----:R-:W-:Y:S05]  /*19c90*/  @!P0 BRA `(.L_x_868) ;  /* 0xfffffffc00f08947 */ /* 0x002fea000383ffff */
[----:B------:R-:W-:Y:S05]  /*19ca0*/  BRA `(.L_x_1020) ;  /* 0xffffffb0004c7947 */ /* 0x000fea000383ffff */
.L_x_869:
        /* <DEDUP_REMOVED lines=8> */
.L_x_1022:
[----:B------:R-:W-:Y:S05]  /*19d30*/  BSYNC B0 ;  /* 0x0000000000007941 */ /* 0x000fea0003800000 */
.L_x_1021:
[----:B------:R-:W0:Y:S01]  /*19d40*/  S2R R7, SR_TID.X ;  /* 0x0000000000077919 */ /* 0x000e220000002100 */
[----:B------:R-:W-:Y:S01]  /*19d50*/  IMAD.MOV.U32 R13, RZ, RZ, R5 ;  /* 0x000000ffff0d7224 */ /* 0x000fe200078e0005 */
[----:B------:R-:W-:Y:S01]  /*19d60*/  MOV R3, R14 ;  /* 0x0000000e00037202 */ /* 0x000fe20000000f00 */
[----:B------:R-:W-:Y:S01]  /*19d70*/  IMAD.MOV.U32 R12, RZ, RZ, RZ ;  /* 0x000000ffff0c7224 */ /* 0x000fe200078e00ff */
[C---:B------:R-:W-:Y:S01]  /*19d80*/  LOP3.LUT P2, RZ, R35.reuse, 0x2, RZ, 0xc0, !PT ;  /* 0x0000000223ff7812 */ /* 0x040fe2000784c0ff */
[----:B------:R-:W-:Y:S01]  /*19d90*/  IMAD.MOV.U32 R11, RZ, RZ, 0x181f ;  /* 0x0000181fff0b7424 */ /* 0x000fe200078e00ff */
[----:B------:R-:W-:Y:S01]  /*19da0*/  LOP3.LUT P1, RZ, R35, 0x4, RZ, 0xc0, !PT ;  /* 0x0000000423ff7812 */ /* 0x000fe2000782c0ff */
[----:B------:R-:W-:Y:S02]  /*19db0*/  IMAD.MOV.U32 R15, RZ, RZ, -0x1 ;  /* 0xffffffffff0f7424 */ /* 0x000fe400078e00ff */
[----:B------:R-:W-:Y:S01]  /*19dc0*/  IMAD R4, R4, 0x2, R22 ;  /* 0x0000000204047824 */ /* 0x000fe200078e0216 */
[----:B------:R-:W-:-:S13]  /*19dd0*/  ISETP.LT.OR P4, PT, R33, 0x1, !P1 ;  /* 0x000000012100780c */ /* 0x000fda0004f81670 */
[----:B0-----:R-:W-:Y:S05]  /*19de0*/  WARPSYNC.COLLECTIVE R15, `(.L_x_1023) ;  /* 0x000000000f087348 */ /* 0x001fea0003c00000 */
[----:B------:R1:W2:Y:S02]  /*19df0*/  SHFL.IDX P6, R14, R13, R12, R11 ;  /* 0x0000000c0d0e7389 */ /* 0x0002a400000c000b */
[----:B012---:R-:W-:Y:S01]  /*19e00*/  ENDCOLLECTIVE ;  /* 0x000000000000791b */ /* 0x007fe20003800000 */
.L_x_1023:
[----:B------:R-:W-:Y:S02]  /*19e10*/  IMAD.MOV.U32 R13, RZ, RZ, R6 ;  /* 0x000000ffff0d7224 */ /* 0x000fe400078e0006 */
[----:B------:R-:W-:Y:S02]  /*19e20*/  IMAD.MOV.U32 R12, RZ, RZ, 0x1 ;  /* 0x00000001ff0c7424 */ /* 0x000fe400078e00ff */
[----:B------:R-:W-:Y:S01]  /*19e30*/  IMAD.SHL.U32 R7, R7, 0x8, RZ ;  /* 0x0000000807077824 */ /* 0x000fe200078e00ff */
[----:B------:R-:W-:-:S04]  /*19e40*/  MOV R2, R14 ;  /* 0x0000000e00027202 */ /* 0x000fc80000000f00 */
[----:B------:R-:W-:-:S07]  /*19e50*/  LOP3.LUT R7, R7, 0x38, RZ, 0xc0, !PT ;  /* 0x0000003807077812 */ /* 0x000fce00078ec0ff */
[----:B------:R-:W-:Y:S05]  /*19e60*/  WARPSYNC.COLLECTIVE R15, `(.L_x_1024) ;  /* 0x000000000f087348 */ /* 0x000fea0003c00000 */
[----:B------:R0:W1:Y:S02]  /*19e70*/  SHFL.IDX P6, R14, R13, R12, R11 ;  /* 0x0000000c0d0e7389 */ /* 0x00006400000c000b */
[----:B01----:R-:W-:Y:S01]  /*19e80*/  ENDCOLLECTIVE ;  /* 0x000000000000791b */ /* 0x003fe20003800000 */
.L_x_1024:
[----:B------:R-:W-:Y:S01]  /*19e90*/  IMAD.SHL.U32 R0, R7, 0x2, RZ ;  /* 0x0000000207007824 */ /* 0x000fe200078e00ff */
[----:B------:R-:W-:-:S04]  /*19ea0*/  LOP3.LUT R7, R35, 0x1, RZ, 0xc0, !PT ;  /* 0x0000000123077812 */ /* 0x000fc800078ec0ff */
[----:B------:R-:W-:Y:S02]  /*19eb0*/  IADD3 R2, P0, R2, R0, RZ ;  /* 0x0000000002027210 */ /* 0x000fe40007f1e0ff */
[----:B------:R-:W-:-:S03]  /*19ec0*/  ISETP.NE.U32.AND P3, PT, R7, 0x1, PT ;  /* 0x000000010700780c */ /* 0x000fc60003f65070 */
        /* <DEDUP_REMOVED lines=13> */
[----:B0-----:R-:W-:-:S07]  /*19fa0*/  MOV R3, R14 ;  /* 0x0000000e00037202 */ /* 0x001fce0000000f00 */
[----:B------:R-:W-:Y:S05]  /*19fb0*/  WARPSYNC.COLLECTIVE R15, `(.L_x_1025) ;  /* 0x000000000f087348 */ /* 0x000fea0003c00000 */
[----:B------:R0:W1:Y:S02]  /*19fc0*/  SHFL.IDX P6, R14, R13, R12, R11 ;  /* 0x0000000c0d0e7389 */ /* 0x00006400000c000b */
[----:B01----:R-:W-:Y:S01]  /*19fd0*/  ENDCOLLECTIVE ;  /* 0x000000000000791b */ /* 0x003fe20003800000 */
.L_x_1025:
[----:B------:R-:W-:Y:S02]  /*19fe0*/  IMAD.MOV.U32 R13, RZ, RZ, R6 ;  /* 0x000000ffff0d7224 */ /* 0x000fe400078e0006 */
[----:B------:R-:W-:Y:S01]  /*19ff0*/  IMAD.MOV.U32 R12, RZ, RZ, 0x2 ;  /* 0x00000002ff0c7424 */ /* 0x000fe200078e00ff */
[----:B------:R-:W-:-:S13]  /*1a000*/  IADD3 R2, P4, R14, R0, RZ ;  /* 0x000000000e027210 */ /* 0x000fda0007f9e0ff */
[----:B------:R-:W-:Y:S05]  /*1a010*/  WARPSYNC.COLLECTIVE R15, `(.L_x_1026) ;  /* 0x000000000f087348 */ /* 0x000fea0003c00000 */
[----:B------:R0:W1:Y:S02]  /*1a020*/  SHFL.IDX P6, R14, R13, R12, R11 ;  /* 0x0000000c0d0e7389 */ /* 0x00006400000c000b */
[----:B01----:R-:W-:Y:S01]  /*1a030*/  ENDCOLLECTIVE ;  /* 0x000000000000791b */ /* 0x003fe20003800000 */
.L_x_1026:
        /* <DEDUP_REMOVED lines=17> */
.L_x_1027:
[----:B------:R-:W-:Y:S02]  /*1a150*/  IMAD.MOV.U32 R13, RZ, RZ, R6 ;  /* 0x000000ffff0d7224 */ /* 0x000fe400078e0006 */
[----:B------:R-:W-:Y:S01]  /*1a160*/  IMAD.MOV.U32 R12, RZ, RZ, 0x3 ;  /* 0x00000003ff0c7424 */ /* 0x000fe200078e00ff */
[----:B------:R-:W-:-:S13]  /*1a170*/  IADD3 R2, P4, R14, R0, RZ ;  /* 0x000000000e027210 */ /* 0x000fda0007f9e0ff */
[----:B------:R-:W-:Y:S05]  /*1a180*/  WARPSYNC.COLLECTIVE R15, `(.L_x_1028) ;  /* 0x000000000f087348 */ /* 0x000fea0003c00000 */
[----:B------:R0:W1:Y:S02]  /*1a190*/  SHFL.IDX P6, R14, R13, R12, R11 ;  /* 0x0000000c0d0e7389 */ /* 0x00006400000c000b */
[----:B01----:R-:W-:Y:S01]  /*1a1a0*/  ENDCOLLECTIVE ;  /* 0x000000000000791b */ /* 0x003fe20003800000 */
.L_x_1028:
        /* <DEDUP_REMOVED lines=17> */
.L_x_1029:
[----:B------:R-:W-:Y:S02]  /*1a2c0*/  IMAD.MOV.U32 R13, RZ, RZ, R6 ;  /* 0x000000ffff0d7224 */ /* 0x000fe400078e0006 */
[----:B------:R-:W-:Y:S01]  /*1a2d0*/  IMAD.MOV.U32 R12, RZ, RZ, 0x4 ;  /* 0x00000004ff0c7424 */ /* 0x000fe200078e00ff */
[----:B------:R-:W-:-:S13]  /*1a2e0*/  IADD3 R2, P4, R14, R0, RZ ;  /* 0x000000000e027210 */ /* 0x000fda0007f9e0ff */
[----:B------:R-:W-:Y:S05]  /*1a2f0*/  WARPSYNC.COLLECTIVE R15, `(.L_x_1030) ;  /* 0x000000000f087348 */ /* 0x000fea0003c00000 */
[----:B------:R0:W1:Y:S02]  /*1a300*/  SHFL.IDX P6, R14, R13, R12, R11 ;  /* 0x0000000c0d0e7389 */ /* 0x00006400000c000b */
[----:B01----:R-:W-:Y:S01]  /*1a310*/  ENDCOLLECTIVE ;  /* 0x000000000000791b */ /* 0x003fe20003800000 */
.L_x_1030:
        /* <DEDUP_REMOVED lines=17> */
.L_x_1031:
[----:B------:R-:W-:Y:S01]  /*1a430*/  MOV R13, R6 ;  /* 0x00000006000d7202 */ /* 0x000fe20000000f00 */
[----:B------:R-:W-:Y:S01]  /*1a440*/  IMAD.MOV.U32 R12, RZ, RZ, 0x5 ;  /* 0x00000005ff0c7424 */ /* 0x000fe200078e00ff */
[----:B------:R-:W-:-:S13]  /*1a450*/  IADD3 R2, P4, R14, R0, RZ ;  /* 0x000000000e027210 */ /* 0x000fda0007f9e0ff */
[----:B------:R-:W-:Y:S05]  /*1a460*/  WARPSYNC.COLLECTIVE R15, `(.L_x_1032) ;  /* 0x000000000f087348 */ /* 0x000fea0003c00000 */
[----:B------:R0:W1:Y:S02]  /*1a470*/  SHFL.IDX P6, R14, R13, R12, R11 ;  /* 0x0000000c0d0e7389 */ /* 0x00006400000c000b */
[----:B01----:R-:W-:Y:S01]  /*1a480*/  ENDCOLLECTIVE ;  /* 0x000000000000791b */ /* 0x003fe20003800000 */
.L_x_1032:
        /* <DEDUP_REMOVED lines=12> */
.L_x_1033:
        /* <DEDUP_REMOVED lines=9> */
.L_x_876:
[----:B0-----:R0:W1:Y:S02]  /*1a5e0*/  SYNCS.PHASECHK.TRANS64.TRYWAIT P0, [R4+URZ+0x22840], R21 ;  /* 0x02284015040075a7 */ /* 0x001064000800017f */
[----:B-1----:R-:W-:Y:S05]  /*1a5f0*/  @!P0 NANOSLEEP.SYNCS 0x989680 ;  /* 0x009896800000895d */ /* 0x002fea0003900000 */
[----:B------:R-:W1:Y:S02]  /*1a600*/  @!P0 SYNCS.PHASECHK.TRANS64 P0, [R4+URZ+0x22840], R21 ;  /* 0x02284015040085a7 */ /* 0x000e64000800007f */
[----:B-1----:R-:W-:Y:S05]  /*1a610*/  @!P0 BRA `(.L_x_876) ;  /* 0xfffffffc00f08947 */ /* 0x002fea000383ffff */
[----:B------:R-:W-:Y:S05]  /*1a620*/  BRA `(.L_x_1035) ;  /* 0xffffffb000b47947 */ /* 0x000fea000383ffff */
.L_x_877:
        /* <DEDUP_REMOVED lines=8> */
.L_x_1037:
[----:B------:R-:W-:Y:S05]  /*1a6b0*/  BSYNC B1 ;  /* 0x0000000000017941 */ /* 0x000fea0003800000 */
.L_x_1036:
[----:B------:R-:W-:Y:S01]  /*1a6c0*/  IMAD.MOV.U32 R13, RZ, RZ, R8 ;  /* 0x000000ffff0d7224 */ /* 0x000fe200078e0008 */
[----:B------:R-:W-:Y:S01]  /*1a6d0*/  MOV R15, 0xffffffff ;  /* 0xffffffff000f7802 */ /* 0x000fe20000000f00 */
[----:B------:R-:W-:Y:S02]  /*1a6e0*/  IMAD.MOV.U32 R12, RZ, RZ, RZ ;  /* 0x000000ffff0c7224 */ /* 0x000fe400078e00ff */
[----:B------:R-:W-:Y:S02]  /*1a6f0*/  IMAD.MOV.U32 R11, RZ, RZ, 0x181f ;  /* 0x0000181fff0b7424 */ /* 0x000fe400078e00ff */
[----:B------:R-:W-:Y:S02]  /*1a700*/  IMAD.MOV.U32 R3, RZ, RZ, R14 ;  /* 0x000000ffff037224 */ /* 0x000fe400078e000e */
[----:B------:R-:W-:-:S07]  /*1a710*/  IMAD R7, R7, 0x2, R22 ;  /* 0x0000000207077824 */ /* 0x000fce00078e0216 */
[----:B------:R-:W-:Y:S05]  /*1a720*/  WARPSYNC.COLLECTIVE R15, `(.L_x_1038) ;  /* 0x000000000f087348 */ /* 0x000fea0003c00000 */
[----:B------:R0:W1:Y:S02]  /*1a730*/  SHFL.IDX P6, R14, R13, R12, R11 ;  /* 0x0000000c0d0e7389 */ /* 0x00006400000c000b */
[----:B01----:R-:W-:Y:S01]  /*1a740*/  ENDCOLLECTIVE ;  /* 0x000000000000791b */ /* 0x003fe20003800000 */
.L_x_1038:
[----:B------:R-:W-:Y:S02]  /*1a750*/  IMAD.MOV.U32 R13, RZ, RZ, R9 ;  /* 0x000000ffff0d7224 */ /* 0x000fe400078e0009 */
[----:B------:R-:W-:Y:S02]  /*1a760*/  IMAD.MOV.U32 R12, RZ, RZ, 0x1 ;  /* 0x00000001ff0c7424 */ /* 0x000fe400078e00ff */
[----:B------:R-:W-:-:S07]  /*1a770*/  IMAD.MOV.U32 R2, RZ, RZ, R14 ;  /* 0x000000ffff027224 */ /* 0x000fce00078e000e */
[----:B------:R-:W-:Y:S05]  /*1a780*/  WARPSYNC.COLLECTIVE R15, `(.L_x_1039) ;  /* 0x000000000f087348 */ /* 0x000fea0003c00000 */
[----:B------:R0:W1:Y:S02]  /*1a790*/  SHFL.IDX P6, R14, R13, R12, R11 ;  /* 0x0000000c0d0e7389 */ /* 0x00006400000c000b */
[----:B01----:R-:W-:Y:S01]  /*1a7a0*/  ENDCOLLECTIVE ;  /* 0x000000000000791b */ /* 0x003fe20003800000 */
.L_x_1039:
        /* <DEDUP_REMOVED lines=11> */
.L_x_1040:
[----:B------:R-:W-:Y:S02]  /*1a860*/  IMAD.MOV.U32 R13, RZ, RZ, R9 ;  /* 0x000000ffff0d7224 */ /* 0x000fe400078e0009 */
[----:B------:R-:W-:Y:S02]  /*1a870*/  IMAD.MOV.U32 R12, RZ, RZ, 0x2 ;  /* 0x00000002ff0c7424 */ /* 0x000fe400078e00ff */
[----:B------:R-:W-:-:S07]  /*1a880*/  IMAD.MOV.U32 R2, RZ, RZ, R14 ;  /* 0x000000ffff027224 */ /* 0x000fce00078e000e */
[----:B------:R-:W-:Y:S05]  /*1a890*/  WARPSYNC.COLLECTIVE R15, `(.L_x_1041) ;  /* 0x000000000f087348 */ /* 0x000fea0003c00000 */
[----:B------:R0:W1:Y:S02]  /*1a8a0*/  SHFL.IDX P6, R14, R13, R12, R11 ;  /* 0x0000000c0d0e7389 */ /* 0x00006400000c000b */
[----:B01----:R-:W-:Y:S01]  /*1a8b0*/  ENDCOLLECTIVE ;  /* 0x000000000000791b */ /* 0x003fe20003800000 */
.L_x_1041:
        /* <DEDUP_REMOVED lines=11> */
.L_x_1042:
[----:B------:R-:W-:Y:S02]  /*1a970*/  IMAD.MOV.U32 R13, RZ, RZ, R9 ;  /* 0x000000ffff0d7224 */ /* 0x000fe400078e0009 */
[----:B------:R-:W-:Y:S02]  /*1a980*/  IMAD.MOV.U32 R12, RZ, RZ, 0x3 ;  /* 0x00000003ff0c7424 */ /* 0x000fe400078e00ff */
[----:B------:R-:W-:-:S07]  /*1a990*/  IMAD.MOV.U32 R2, RZ, RZ, R14 ;  /* 0x000000ffff027224 */ /* 0x000fce00078e000e */
[----:B------:R-:W-:Y:S05]  /*1a9a0*/  WARPSYNC.COLLECTIVE R15, `(.L_x_1043) ;  /* 0x000000000f087348 */ /* 0x000fea0003c00000 */
[----:B------:R0:W1:Y:S02]  /*1a9b0*/  SHFL.IDX P6, R14, R13, R12, R11 ;  /* 0x0000000c0d0e7389 */ /* 0x00006400000c000b */
[----:B01----:R-:W-:Y:S01]  /*1a9c0*/  ENDCOLLECTIVE ;  /* 0x000000000000791b */ /* 0x003fe20003800000 */
.L_x_1043:
        /* <DEDUP_REMOVED lines=11> */
.L_x_1044:
[----:B------:R-:W-:Y:S02]  /*1aa80*/  IMAD.MOV.U32 R13, RZ, RZ, R9 ;  /* 0x000000ffff0d7224 */ /* 0x000fe400078e0009 */
[----:B------:R-:W-:Y:S02]  /*1aa90*/  IMAD.MOV.U32 R12, RZ, RZ, 0x4 ;  /* 0x00000004ff0c7424 */ /* 0x000fe400078e00ff */
[----:B------:R-:W-:-:S07]  /*1aaa0*/  IMAD.MOV.U32 R2, RZ, RZ, R14 ;  /* 0x000000ffff027224 */ /* 0x000fce00078e000e */
[----:B------:R-:W-:Y:S05]  /*1aab0*/  WARPSYNC.COLLECTIVE R15, `(.L_x_1045) ;  /* 0x000000000f087348 */ /* 0x000fea0003c00000 */
[----:B------:R0:W1:Y:S02]  /*1aac0*/  SHFL.IDX P6, R14, R13, R12, R11 ;  /* 0x0000000c0d0e7389 */ /* 0x00006400000c000b */
[----:B01----:R-:W-:Y:S01]  /*1aad0*/  ENDCOLLECTIVE ;  /* 0x000000000000791b */ /* 0x003fe20003800000 */
.L_x_1045:
        /* <DEDUP_REMOVED lines=11> */
.L_x_1046:
[----:B------:R-:W-:Y:S02]  /*1ab90*/  IMAD.MOV.U32 R13, RZ, RZ, R9 ;  /* 0x000000ffff0d7224 */ /* 0x000fe400078e0009 */
[----:B------:R-:W-:Y:S02]  /*1aba0*/  IMAD.MOV.U32 R12, RZ, RZ, 0x5 ;  /* 0x00000005ff0c7424 */ /* 0x000fe400078e00ff */
[----:B------:R-:W-:-:S07]  /*1abb0*/  IMAD.MOV.U32 R2, RZ, RZ, R14 ;  /* 0x000000ffff027224 */ /* 0x000fce00078e000e */
[----:B------:R-:W-:Y:S05]  /*1abc0*/  WARPSYNC.COLLECTIVE R15, `(.L_x_1047) ;  /* 0x000000000f087348 */ /* 0x000fea0003c00000 */
[----:B------:R0:W1:Y:S02]  /*1abd0*/  SHFL.IDX P6, R14, R13, R12, R11 ;  /* 0x0000000c0d0e7389 */ /* 0x00006400000c000b */
[----:B01----:R-:W-:Y:S01]  /*1abe0*/  ENDCOLLECTIVE ;  /* 0x000000000000791b */ /* 0x003fe20003800000 */
.L_x_1047:
[----:B------:R-:W-:-:S05]  /*1abf0*/  IADD3 R2, P0, R2, R0, RZ ;  /* 0x0000000002027210 */ /* 0x000fca0007f1e0ff */
        /* <DEDUP_REMOVED lines=10> */
.L_x_1048:
[----:B------:R-:W-:Y:S01]  /*1aca0*/  IMAD.MOV.U32 R2, RZ, RZ, R14 ;  /* 0x000000ffff027224 */ /* 0x000fe200078e000e */
[----:B------:R-:W-:Y:S06]  /*1acb0*/  BRA `(.L_x_1049) ;  /* 0xffffffac00e47947 */ /* 0x000fec000383ffff */
.L_x_882:
[----:B---3--:R3:W4:Y:S02]  /*1acc0*/  SYNCS.PHASECHK.TRANS64.TRYWAIT P0, [R4+URZ+0x22860], R21 ;  /* 0x02286015040075a7 */ /* 0x008724000800017f */
[----:B----4-:R-:W-:Y:S05]  /*1acd0*/  @!P0 NANOSLEEP.SYNCS 0x989680 ;  /* 0x009896800000895d */ /* 0x010fea0003900000 */
[----:B------:R-:W4:Y:S02]  /*1ace0*/  @!P0 SYNCS.PHASECHK.TRANS64 P0, [R4+URZ+0x22860], R21 ;  /* 0x02286015040085a7 */ /* 0x000f24000800007f */
[----:B----4-:R-:W-:Y:S05]  /*1acf0*/  @!P0 BRA `(.L_x_882) ;  /* 0xfffffffc00f08947 */ /* 0x010fea000383ffff */
[----:B------:R-:W-:Y:S05]  /*1ad00*/  BRA `(.L_x_1050) ;  /* 0xffffffb000347947 */ /* 0x000fea000383ffff */
.L_x_883:
[----:B------:R-:W-:Y:S01]  /*1ad10*/  BSSY B1, `(.L_x_1051) ;  /* 0x0000008000017945 */ /* 0x000fe20003800000 */
[----:B------:R-:W-:Y:S01]  /*1ad20*/  IMAD.MOV.U32 R13, RZ, RZ, R7 ;  /* 0x000000ffff0d7224 */ /* 0x000fe200078e0007 */
[----:B------:R-:W-:Y:S01]  /*1ad30*/  MOV R15, 0xffffffff ;  /* 0xffffffff000f7802 */ /* 0x000fe20000000f00 */
[----:B------:R-:W-:Y:S02]  /*1ad40*/  IMAD.MOV.U32 R12, RZ, RZ, RZ ;  /* 0x000000ffff0c7224 */ /* 0x000fe400078e00ff */
[----:B------:R-:W-:-:S07]  /*1ad50*/  IMAD.MOV.U32 R11, RZ, RZ, 0x181f ;  /* 0x0000181fff0b7424 */ /* 0x000fce00078e00ff */
[----:B0123--:R-:W-:Y:S05]  /*1ad60*/  WARPSYNC.COLLECTIVE R15, `(.L_x_1052) ;  /* 0x000000000f087348 */ /* 0x00ffea0003c00000 */
[----:B------:R4:W0:Y:S02]  /*1ad70*/  SHFL.IDX P6, R14, R13, R12, R11 ;  /* 0x0000000c0d0e7389 */ /* 0x00082400000c000b */
[----:B01234-:R-:W-:Y:S01]  /*1ad80*/  ENDCOLLECTIVE ;  /* 0x000000000000791b */ /* 0x01ffe20003800000 */
.L_x_1052:
[----:B------:R-:W-:Y:S05]  /*1ad90*/  BSYNC B1 ;  /* 0x0000000000017941 */ /* 0x000fea0003800000 */
.L_x_1051:
        /* <DEDUP_REMOVED lines=9> */
.L_x_1053:
[----:B------:R-:W-:Y:S02]  /*1ae30*/  IMAD.MOV.U32 R13, RZ, RZ, R7 ;  /* 0x000000ffff0d7224 */ /* 0x000fe400078e0007 */
[----:B------:R-:W-:Y:S01]  /*1ae40*/  IMAD.MOV.U32 R12, RZ, RZ, 0x1 ;  /* 0x00000001ff0c7424 */ /* 0x000fe200078e00ff */
[----:B------:R-:W-:-:S13]  /*1ae50*/  IADD3 R2, P0, R14, R0, RZ ;  /* 0x000000000e027210 */ /* 0x000fda0007f1e0ff */
[----:B------:R-:W-:Y:S05]  /*1ae60*/  WARPSYNC.COLLECTIVE R15, `(.L_x_1054) ;  /* 0x000000000f087348 */ /* 0x000fea0003c00000 */
[----:B------:R0:W1:Y:S02]  /*1ae70*/  SHFL.IDX P6, R14, R13, R12, R11 ;  /* 0x0000000c0d0e7389 */ /* 0x00006400000c000b */
[----:B01----:R-:W-:Y:S01]  /*1ae80*/  ENDCOLLECTIVE ;  /* 0x000000000000791b */ /* 0x003fe20003800000 */
.L_x_1054:
        /* <DEDUP_REMOVED lines=13> */
.L_x_1055:
[----:B------:R-:W-:Y:S02]  /*1af60*/  IMAD.MOV.U32 R13, RZ, RZ, R7 ;  /* 0x000000ffff0d7224 */ /* 0x000fe400078e0007 */
[----:B------:R-:W-:Y:S01]  /*1af70*/  IMAD.MOV.U32 R12, RZ, RZ, 0x2 ;  /* 0x00000002ff0c7424 */ /* 0x000fe200078e00ff */
[----:B------:R-:W-:-:S13]  /*1af80*/  IADD3 R2, P0, R14, R0, RZ ;  /* 0x000000000e027210 */ /* 0x000fda0007f1e0ff */
[----:B------:R-:W-:Y:S05]  /*1af90*/  WARPSYNC.COLLECTIVE R15, `(.L_x_1056) ;  /* 0x000000000f087348 */ /* 0x000fea0003c00000 */
[----:B------:R0:W1:Y:S02]  /*1afa0*/  SHFL.IDX P6, R14, R13, R12, R11 ;  /* 0x0000000c0d0e7389 */ /* 0x00006400000c000b */
[----:B01----:R-:W-:Y:S01]  /*1afb0*/  ENDCOLLECTIVE ;  /* 0x000000000000791b */ /* 0x003fe20003800000 */
.L_x_1056:
        /* <DEDUP_REMOVED lines=13> */
.L_x_1057:
[----:B------:R-:W-:Y:S02]  /*1b090*/  IMAD.MOV.U32 R13, RZ, RZ, R7 ;  /* 0x000000ffff0d7224 */ /* 0x000fe400078e0007 */
[----:B------:R-:W-:Y:S01]  /*1b0a0*/  IMAD.MOV.U32 R12, RZ, RZ, 0x3 ;  /* 0x00000003ff0c7424 */ /* 0x000fe200078e00ff */
[----:B------:R-:W-:-:S13]  /*1b0b0*/  IADD3 R2, P0, R14, R0, RZ ;  /* 0x000000000e027210 */ /* 0x000fda0007f1e0ff */
[----:B------:R-:W-:Y:S05]  /*1b0c0*/  WARPSYNC.COLLECTIVE R15, `(.L_x_1058) ;  /* 0x000000000f087348 */ /* 0x000fea0003c00000 */
[----:B------:R0:W1:Y:S02]  /*1b0d0*/  SHFL.IDX P6, R14, R13, R12, R11 ;  /* 0x0000000c0d0e7389 */ /* 0x00006400000c000b */
[----:B01----:R-:W-:Y:S01]  /*1b0e0*/  ENDCOLLECTIVE ;  /* 0x000000000000791b */ /* 0x003fe20003800000 */
.L_x_1058:
        /* <DEDUP_REMOVED lines=13> */
.L_x_1059:
[----:B------:R-:W-:Y:S02]  /*1b1c0*/  IMAD.MOV.U32 R13, RZ, RZ, R7 ;  /* 0x000000ffff0d7224 */ /* 0x000fe400078e0007 */
[----:B------:R-:W-:Y:S01]  /*1b1d0*/  IMAD.MOV.U32 R12, RZ, RZ, 0x4 ;  /* 0x00000004ff0c7424 */ /* 0x000fe200078e00ff */
[----:B------:R-:W-:-:S13]  /*1b1e0*/  IADD3 R2, P0, R14, R0, RZ ;  /* 0x000000000e027210 */ /* 0x000fda0007f1e0ff */
[----:B------:R-:W-:Y:S05]  /*1b1f0*/  WARPSYNC.COLLECTIVE R15, `(.L_x_1060) ;  /* 0x000000000f087348 */ /* 0x000fea0003c00000 */
[----:B------:R0:W1:Y:S02]  /*1b200*/  SHFL.IDX P6, R14, R13, R12, R11 ;  /* 0x0000000c0d0e7389 */ /* 0x00006400000c000b */
[----:B01----:R-:W-:Y:S01]  /*1b210*/  ENDCOLLECTIVE ;  /* 0x000000000000791b */ /* 0x003fe20003800000 */
.L_x_1060:
        /* <DEDUP_REMOVED lines=13> */
.L_x_1061:
[----:B------:R-:W-:Y:S02]  /*1b2f0*/  IMAD.MOV.U32 R13, RZ, RZ, R7 ;  /* 0x000000ffff0d7224 */ /* 0x000fe400078e0007 */
[----:B------:R-:W-:Y:S01]  /*1b300*/  IMAD.MOV.U32 R12, RZ, RZ, 0x5 ;  /* 0x00000005ff0c7424 */ /* 0x000fe200078e00ff */
[----:B------:R-:W-:-:S13]  /*1b310*/  IADD3 R2, P0, R14, R0, RZ ;  /* 0x000000000e027210 */ /* 0x000fda0007f1e0ff */
[----:B------:R-:W-:Y:S05]  /*1b320*/  WARPSYNC.COLLECTIVE R15, `(.L_x_1062) ;  /* 0x000000000f087348 */ /* 0x000fea0003c00000 */
[----:B------:R0:W1:Y:S02]  /*1b330*/  SHFL.IDX P6, R14, R13, R12, R11 ;  /* 0x0000000c0d0e7389 */ /* 0x00006400000c000b */
[----:B01----:R-:W-:Y:S01]  /*1b340*/  ENDCOLLECTIVE ;  /* 0x000000000000791b */ /* 0x003fe20003800000 */
.L_x_1062:
        /* <DEDUP_REMOVED lines=13> */
.L_x_1063:
[----:B------:R-:W-:Y:S05]  /*1b420*/  BRA `(.L_x_1064) ;  /* 0xffffffac00807947 */ /* 0x000fea000383ffff */
.L_x_891:
[----:B------:R-:W-:Y:S01]  /*1b430*/  BSSY B0, `(.L_x_1065) ;  /* 0x0000008000007945 */ /* 0x000fe20003800000 */
[----:B------:R-:W-:Y:S01]  /*1b440*/  IMAD.MOV.U32 R13, RZ, RZ, R16 ;  /* 0x000000ffff0d7224 */ /* 0x000fe200078e0010 */
[----:B------:R-:W-:Y:S01]  /*1b450*/  MOV R15, 0xffffffff ;  /* 0xffffffff000f7802 */ /* 0x000fe20000000f00 */
[----:B------:R-:W-:Y:S02]  /*1b460*/  IMAD.MOV.U32 R12, RZ, RZ, RZ ;  /* 0x000000ffff0c7224 */ /* 0x000fe400078e00ff */
[----:B------:R-:W-:-:S07]  /*1b470*/  IMAD.MOV.U32 R11, RZ, RZ, 0x1f ;  /* 0x0000001fff0b7424 */ /* 0x000fce00078e00ff */
[----:B0-23--:R-:W-:Y:S05]  /*1b480*/  WARPSYNC.COLLECTIVE R15, `(.L_x_1066) ;  /* 0x000000000f087348 */ /* 0x00dfea0003c00000 */
[----:B------:R1:W4:Y:S02]  /*1b490*/  SHFL.IDX P6, R14, R13, R12, R11 ;  /* 0x0000000c0d0e7389 */ /* 0x00032400000c000b */
[----:B01234-:R-:W-:Y:S01]  /*1b4a0*/  ENDCOLLECTIVE ;  /* 0x000000000000791b */ /* 0x01ffe20003800000 */
.L_x_1066:
[----:B------:R-:W-:Y:S05]  /*1b4b0*/  BSYNC B0 ;  /* 0x0000000000007941 */ /* 0x000fea0003800000 */
.L_x_1065:
        /* <DEDUP_REMOVED lines=9> */
.L_x_1067:
[----:B------:R-:W-:Y:S02]  /*1b550*/  ULDC UR4, c[0x0][0xc3c] ;  /* 0x00030f0000047ab9 */ /* 0x000fe40000000800 */
[----:B------:R-:W-:-:S13]  /*1b560*/  ISETP.GE.OR P1, PT, R5, UR4, !P0 ;  /* 0x0000000405007c0c */ /* 0x000fda000c726670 */
[----:B------:R-:W0:Y:S01]  /*1b570*/  @!P1 LDC.64 R2, c[0x0][0xc80] ;  /* 0x00032000ff029b82 */ /* 0x000e220000000a00 */
[----:B------:R-:W-:Y:S02]  /*1b580*/  IMAD.MOV.U32 R11, RZ, RZ, RZ ;  /* 0x000000ffff0b7224 */ /* 0x000fe400078e00ff */
[----:B------:R-:W-:Y:S02]  /*1b590*/  IMAD.MOV.U32 R4, RZ, RZ, R14 ;  /* 0x000000ffff047224 */ /* 0x000fe400078e000e */
[----:B0-----:R-:W-:-:S06]  /*1b5a0*/  @!P1 IMAD.WIDE R2, R5, 0x4, R2 ;  /* 0x0000000405029825 */ /* 0x001fcc00078e0202 */
[----:B------:R-:W2:Y:S01]  /*1b5b0*/  @!P1 LDG.E R2, desc[UR40][R2.64] ;  /* 0x0000002802029981 */ /* 0x000ea2000c1e1900 */
[----:B------:R-:W-:Y:S01]  /*1b5c0*/  IMAD.MOV.U32 R5, RZ, RZ, RZ ;  /* 0x000000ffff057224 */ /* 0x000fe200078e00ff */
[C---:B------:R-:W-:Y:S02]  /*1b5d0*/  ISETP.GE.U32.AND P2, PT, R8.reuse, 0x2, PT ;  /* 0x000000020800780c */ /* 0x040fe40003f46070 */
[C---:B------:R-:W-:Y:S02]  /*1b5e0*/  ISETP.GE.U32.AND P3, PT, R8.reuse, 0x4, PT ;  /* 0x000000040800780c */ /* 0x040fe40003f66070 */
[C---:B------:R-:W-:Y:S02]  /*1b5f0*/  ISETP.GE.U32.AND P4, PT, R8.reuse, 0x8, PT ;  /* 0x000000080800780c */ /* 0x040fe40003f86070 */
[C---:B------:R-:W-:Y:S01]  /*1b600*/  ISETP.GE.U32.AND P5, PT, R8.reuse, 0x10, PT ;  /* 0x000000100800780c */ /* 0x040fe20003fa6070 */
[----:B--2---:R-:W-:Y:S01]  /*1b610*/  @!P1 IMAD.MOV.U32 R5, RZ, RZ, R2 ;  /* 0x000000ffff059224 */ /* 0x004fe200078e0002 */
[----:B------:R-:W-:-:S04]  /*1b620*/  ISETP.NE.AND P1, PT, R8, RZ, PT ;  /* 0x000000ff0800720c */ /* 0x000fc80003f25270 */
[----:B------:R-:W-:-:S09]  /*1b630*/  MOV R13, R5 ;  /* 0x00000005000d7202 */ /* 0x000fd20000000f00 */
[----:B------:R-:W-:Y:S05]  /*1b640*/  WARPSYNC.COLLECTIVE R15, `(.L_x_1068) ;  /* 0x000000000f087348 */ /* 0x000fea0003c00000 */
[----:B------:R0:W1:Y:S02]  /*1b650*/  SHFL.UP P6, R14, R13, R12, R11 ;  /* 0x0400000c0d0e7389 */ /* 0x00006400000c000b */
[----:B01----:R-:W-:Y:S01]  /*1b660*/  ENDCOLLECTIVE ;  /* 0x000000000000791b */ /* 0x003fe20003800000 */
.L_x_1068:
[----:B------:R-:W-:Y:S01]  /*1b670*/  IMAD.MOV.U32 R12, RZ, RZ, 0x2 ;  /* 0x00000002ff0c7424 */ /* 0x000fe200078e00ff */
[----:B------:R-:W-:-:S05]  /*1b680*/  SEL R6, R14, RZ, P1 ;  /* 0x000000ff0e067207 */ /* 0x000fca0000800000 */
[----:B------:R-:W-:-:S04]  /*1b690*/  IMAD.IADD R6, R5, 0x1, R6 ;  /* 0x0000000105067824 */ /* 0x000fc800078e0206 */
[----:B------:R-:W-:-:S07]  /*1b6a0*/  IMAD.MOV.U32 R13, RZ, RZ, R6 ;  /* 0x000000ffff0d7224 */ /* 0x000fce00078e0006 */
[----:B------:R-:W-:Y:S05]  /*1b6b0*/  WARPSYNC.COLLECTIVE R15, `(.L_x_1069) ;  /* 0x000000000f087348 */ /* 0x000fea0003c00000 */
[----:B------:R0:W1:Y:S02]  /*1b6c0*/  SHFL.UP P6, R14, R13, R12, R11 ;  /* 0x0400000c0d0e7389 */ /* 0x00006400000c000b */
[----:B01----:R-:W-:Y:S01]  /*1b6d0*/  ENDCOLLECTIVE ;  /* 0x000000000000791b */ /* 0x003fe20003800000 */
.L_x_1069:
[----:B------:R-:W-:Y:S01]  /*1b6e0*/  IMAD.MOV.U32 R12, RZ, RZ, 0x4 ;  /* 0x00000004ff0c7424 */ /* 0x000fe200078e00ff */
[----:B------:R-:W-:-:S04]  /*1b6f0*/  SEL R7, R14, RZ, P2 ;  /* 0x000000ff0e077207 */ /* 0x000fc80001000000 */
[----:B------:R-:W-:-:S05]  /*1b700*/  IADD3 R7, R6, R7, RZ ;  /* 0x0000000706077210 */ /* 0x000fca0007ffe0ff */
[----:B------:R-:W-:-:S07]  /*1b710*/  IMAD.MOV.U32 R13, RZ, RZ, R7 ;  /* 0x000000ffff0d7224 */ /* 0x000fce00078e0007 */
[----:B------:R-:W-:Y:S05]  /*1b720*/  WARPSYNC.COLLECTIVE R15, `(.L_x_1070) ;  /* 0x000000000f087348 */ /* 0x000fea0003c00000 */
[----:B------:R0:W1:Y:S02]  /*1b730*/  SHFL.UP P6, R14, R13, R12, R11 ;  /* 0x0400000c0d0e7389 */ /* 0x00006400000c000b */
[----:B01----:R-:W-:Y:S01]  /*1b740*/  ENDCOLLECTIVE ;  /* 0x000000000000791b */ /* 0x003fe20003800000 */
.L_x_1070:
[----:B------:R-:W-:Y:S02]  /*1b750*/  MOV R12, 0x8 ;  /* 0x00000008000c7802 */ /* 0x000fe40000000f00 */
[----:B------:R-:W-:-:S05]  /*1b760*/  SEL R2, R14, RZ, P3 ;  /* 0x000000ff0e027207 */ /* 0x000fca0001800000 */
[----:B------:R-:W-:-:S04]  /*1b770*/  IMAD.IADD R2, R7, 0x1, R2 ;  /* 0x0000000107027824 */ /* 0x000fc800078e0202 */
[----:B------:R-:W-:-:S07]  /*1b780*/  IMAD.MOV.U32 R13, RZ, RZ, R2 ;  /* 0x000000ffff0d7224 */ /* 0x000fce00078e0002 */
[----:B------:R-:W-:Y:S05]  /*1b790*/  WARPSYNC.COLLECTIVE R15, `(.L_x_1071) ;  /* 0x000000000f087348 */ /* 0x000fea0003c00000 */
[----:B------:R0:W1:Y:S02]  /*1b7a0*/  SHFL.UP P6, R14, R13, R12, R11 ;  /* 0x0400000c0d0e7389 */ /* 0x00006400000c000b */
[----:B01----:R-:W-:Y:S01]  /*1b7b0*/  ENDCOLLECTIVE ;  /* 0x000000000000791b */ /* 0x003fe20003800000 */
.L_x_1071:
[----:B------:R-:W-:Y:S01]  /*1b7c0*/  IMAD.MOV.U32 R12, RZ, RZ, 0x10 ;  /* 0x00000010ff0c7424 */ /* 0x000fe200078e00ff */
[----:B------:R-:W-:-:S05]  /*1b7d0*/  SEL R3, R14, RZ, P4 ;  /* 0x000000ff0e037207 */ /* 0x000fca0002000000 */
[----:B------:R-:W-:-:S04]  /*1b7e0*/  IMAD.IADD R3, R2, 0x1, R3 ;  /* 0x0000000102037824 */ /* 0x000fc800078e0203 */
[----:B------:R-:W-:-:S07]  /*1b7f0*/  IMAD.MOV.U32 R13, RZ, RZ, R3 ;  /* 0x000000ffff0d7224 */ /* 0x000fce00078e0003 */
[----:B------:R-:W-:Y:S05]  /*1b800*/  WARPSYNC.COLLECTIVE R15, `(.L_x_1072) ;  /* 0x000000000f087348 */ /* 0x000fea0003c00000 */
[----:B------:R0:W1:Y:S02]  /*1b810*/  SHFL.UP P6, R14, R13, R12, R11 ;  /* 0x0400000c0d0e7389 */ /* 0x00006400000c000b */
[----:B01----:R-:W-:Y:S01]  /*1b820*/  ENDCOLLECTIVE ;  /* 0x000000000000791b */ /* 0x003fe20003800000 */
.L_x_1072:
        /* <DEDUP_REMOVED lines=8> */
.L_x_1073:
[----:B------:R-:W-:Y:S05]  /*1b8b0*/  BRA `(.L_x_1074) ;  /* 0xffffffac00dc7947 */ /* 0x000fea000383ffff */
.L_x_896:
[----:B------:R-:W-:Y:S01]  /*1b8c0*/  BSSY B0, `(.L_x_1075) ;  /* 0x0000008000007945 */ /* 0x000fe20003800000 */
[----:B-----5:R-:W-:Y:S01]  /*1b8d0*/  IMAD.MOV.U32 R13, RZ, RZ, R5 ;  /* 0x000000ffff0d7224 */ /* 0x020fe200078e0005 */
[----:B------:R-:W-:Y:S01]  /*1b8e0*/  MOV R11, RZ ;  /* 0x000000ff000b7202 */ /* 0x000fe20000000f00 */
[----:B------:R-:W-:Y:S02]  /*1b8f0*/  IMAD.MOV.U32 R12, RZ, RZ, 0x1 ;  /* 0x00000001ff0c7424 */ /* 0x000fe400078e00ff */
[----:B------:R-:W-:-:S07]  /*1b900*/  IMAD.MOV.U32 R15, RZ, RZ, -0x1 ;  /* 0xffffffffff0f7424 */ /* 0x000fce00078e00ff */
[----:B0-----:R-:W-:Y:S05]  /*1b910*/  WARPSYNC.COLLECTIVE R15, `(.L_x_1076) ;  /* 0x000000000f087348 */ /* 0x001fea0003c00000 */
[----:B------:R1:W2:Y:S02]  /*1b920*/  SHFL.UP P6, R14, R13, R12, R11 ;  /* 0x0400000c0d0e7389 */ /* 0x0002a400000c000b */
[----:B012---:R-:W-:Y:S01]  /*1b930*/  ENDCOLLECTIVE ;  /* 0x000000000000791b */ /* 0x007fe20003800000 */
.L_x_1076:
[----:B------:R-:W-:Y:S05]  /*1b940*/  BSYNC B0 ;  /* 0x0000000000007941 */ /* 0x000fea0003800000 */
.L_x_1075:
        /* <DEDUP_REMOVED lines=8> */
.L_x_1077:
[----:B------:R-:W-:Y:S01]  /*1b9d0*/  IMAD.MOV.U32 R12, RZ, RZ, 0x4 ;  /* 0x00000004ff0c7424 */ /* 0x000fe200078e00ff */
[----:B------:R-:W-:-:S05]  /*1b9e0*/  SEL R2, R14, RZ, P2 ;  /* 0x000000ff0e027207 */ /* 0x000fca0001000000 */
[----:B------:R-:W-:-:S04]  /*1b9f0*/  IMAD.IADD R2, R13, 0x1, R2 ;  /* 0x000000010d027824 */ /* 0x000fc800078e0202 */
[----:B------:R-:W-:-:S07]  /*1ba00*/  IMAD.MOV.U32 R13, RZ, RZ, R2 ;  /* 0x000000ffff0d7224 */ /* 0x000fce00078e0002 */
[----:B------:R-:W-:Y:S05]  /*1ba10*/  WARPSYNC.COLLECTIVE R15, `(.L_x_1078) ;  /* 0x000000000f087348 */ /* 0x000fea0003c00000 */
[----:B------:R0:W1:Y:S02]  /*1ba20*/  SHFL.UP P6, R14, R13, R12, R11 ;  /* 0x0400000c0d0e7389 */ /* 0x00006400000c000b */
[----:B01----:R-:W-:Y:S01]  /*1ba30*/  ENDCOLLECTIVE ;  /* 0x000000000000791b */ /* 0x003fe20003800000 */
.L_x_1078:
[----:B------:R-:W-:Y:S01]  /*1ba40*/  IMAD.MOV.U32 R12, RZ, RZ, 0x8 ;  /* 0x00000008ff0c7424 */ /* 0x000fe200078e00ff */
[----:B------:R-:W-:-:S05]  /*1ba50*/  SEL R3, R14, RZ, P3 ;  /* 0x000000ff0e037207 */ /* 0x000fca0001800000 */
[----:B------:R-:W-:-:S05]  /*1ba60*/  IMAD.IADD R3, R2, 0x1, R3 ;  /* 0x0000000102037824 */ /* 0x000fca00078e0203 */
[----:B------:R-:W-:-:S07]  /*1ba70*/  MOV R13, R3 ;  /* 0x00000003000d7202 */ /* 0x000fce0000000f00 */
[----:B------:R-:W-:Y:S05]  /*1ba80*/  WARPSYNC.COLLECTIVE R15, `(.L_x_1079) ;  /* 0x000000000f087348 */ /* 0x000fea0003c00000 */
[----:B------:R0:W1:Y:S02]  /*1ba90*/  SHFL.UP P6, R14, R13, R12, R11 ;  /* 0x0400000c0d0e7389 */ /* 0x00006400000c000b */
[----:B01----:R-:W-:Y:S01]  /*1baa0*/  ENDCOLLECTIVE ;  /* 0x000000000000791b */ /* 0x003fe20003800000 */
.L_x_1079:
[----:B------:R-:W-:Y:S01]  /*1bab0*/  IMAD.MOV.U32 R12, RZ, RZ, 0x10 ;  /* 0x00000010ff0c7424 */ /* 0x000fe200078e00ff */
[----:B------:R-:W-:-:S05]  /*1bac0*/  SEL R4, R14, RZ, P4 ;  /* 0x000000ff0e047207 */ /* 0x000fca0002000000 */
[----:B------:R-:W-:-:S04]  /*1bad0*/  IMAD.IADD R4, R3, 0x1, R4 ;  /* 0x0000000103047824 */ /* 0x000fc800078e0204 */
[----:B------:R-:W-:-:S07]  /*1bae0*/  IMAD.MOV.U32 R13, RZ, RZ, R4 ;  /* 0x000000ffff0d7224 */ /* 0x000fce00078e0004 */
[----:B------:R-:W-:Y:S05]  /*1baf0*/  WARPSYNC.COLLECTIVE R15, `(.L_x_1080) ;  /* 0x000000000f087348 */ /* 0x000fea0003c00000 */
[----:B------:R0:W1:Y:S02]  /*1bb00*/  SHFL.UP P6, R14, R13, R12, R11 ;  /* 0x0400000c0d0e7389 */ /* 0x00006400000c000b */
[----:B01----:R-:W-:Y:S01]  /*1bb10*/  ENDCOLLECTIVE ;  /* 0x000000000000791b */ /* 0x003fe20003800000 */
.L_x_1080:
        /* <DEDUP_REMOVED lines=8> */
.L_x_1081:
[----:B------:R-:W-:Y:S05]  /*1bba0*/  BRA `(.L_x_1082) ;  /* 0xffffffac00bc7947 */ /* 0x000fea000383ffff */
.L_x_898:
[----:B------:R-:W-:Y:S01]  /*1bbb0*/  BSSY B0, `(.L_x_1083) ;  /* 0x0000006000007945 */ /* 0x000fe20003800000 */
[----:B------:R-:W-:Y:S01]  /*1bbc0*/  PLOP3.LUT P6, PT, P6, PT, PT, 0x8, 0x0 ;  /* 0x000000000000781c */ /* 0x000fe200037ce170 */
[----:B------:R-:W-:-:S12]  /*1bbd0*/  IMAD.MOV.U32 R15, RZ, RZ, -0x1 ;  /* 0xffffffffff0f7424 */ /* 0x000fd800078e00ff */
[----:B0-----:R-:W-:Y:S05]  /*1bbe0*/  WARPSYNC.COLLECTIVE R15, `(.L_x_1084) ;  /* 0x000000000f087348 */ /* 0x001fea0003c00000 */
[----:B------:R-:W-:Y:S01]  /*1bbf0*/  VOTE.ANY R14, PT, P6 ;  /* 0x00000000000e7806 */ /* 0x000fe200030e0100 */
[----:B0-----:R-:W-:Y:S06]  /*1bc00*/  ENDCOLLECTIVE ;  /* 0x000000000000791b */ /* 0x001fec0003800000 */
.L_x_1084:
[----:B------:R-:W-:Y:S05]  /*1bc10*/  BSYNC B0 ;  /* 0x0000000000007941 */ /* 0x000fea0003800000 */
.L_x_1083:
[----:B------:R-:W-:Y:S01]  /*1bc20*/  MOV R3, R14 ;  /* 0x0000000e00037202 */ /* 0x000fe20000000f00 */
[----:B------:R-:W-:Y:S02]  /*1bc30*/  IMAD.MOV.U32 R13, RZ, RZ, R5 ;  /* 0x000000ffff0d7224 */ /* 0x000fe400078e0005 */
[----:B------:R-:W-:Y:S01]  /*1bc40*/  IMAD.MOV.U32 R11, RZ, RZ, 0x1f ;  /* 0x0000001fff0b7424 */ /* 0x000fe200078e00ff */
[----:B------:R-:W0:Y:S01]  /*1bc50*/  POPC R4, R3 ;  /* 0x0000000300047309 */ /* 0x000e220000000000 */
[----:B------:R-:W-:Y:S02]  /*1bc60*/  IMAD.MOV.U32 R15, RZ, RZ, -0x1 ;  /* 0xffffffffff0f7424 */ /* 0x000fe400078e00ff */
[----:B0-----:R-:W-:-:S07]  /*1bc70*/  IMAD.MOV.U32 R12, RZ, RZ, R4 ;  /* 0x000000ffff0c7224 */ /* 0x001fce00078e0004 */
[----:B------:R-:W-:Y:S05]  /*1bc80*/  WARPSYNC.COLLECTIVE R15, `(.L_x_1085) ;  /* 0x000000000f087348 */ /* 0x000fea0003c00000 */
[----:B------:R0:W1:Y:S02]  /*1bc90*/  SHFL.IDX P6, R14, R13, R12, R11 ;  /* 0x0000000c0d0e7389 */ /* 0x00006400000c000b */
[----:B01----:R-:W-:Y:S01]  /*1bca0*/  ENDCOLLECTIVE ;  /* 0x000000000000791b */ /* 0x003fe20003800000 */
.L_x_1085:
[----:B------:R-:W-:Y:S01]  /*1bcb0*/  MOV R5, R14 ;  /* 0x0000000e00057202 */ /* 0x000fe20000000f00 */
[----:B------:R-:W-:Y:S06]  /*1bcc0*/  BRA `(.L_x_1086) ;  /* 0xffffffac00ac7947 */ /* 0x000fec000383ffff */
.L_x_900:
[----:B------:R-:W-:Y:S01]  /*1bcd0*/  BSSY B0, `(.L_x_1087) ;  /* 0x0000007000007945 */ /* 0x000fe20003800000 */
[----:B------:R-:W-:Y:S02]  /*1bce0*/  IMAD.MOV.U32 R13, RZ, RZ, R2 ;  /* 0x000000ffff0d7224 */ /* 0x000fe400078e0002 */
[----:B------:R-:W-:Y:S02]  /*1bcf0*/  IMAD.MOV.U32 R11, RZ, RZ, 0x1f ;  /* 0x0000001fff0b7424 */ /* 0x000fe400078e00ff */
[----:B------:R-:W-:-:S07]  /*1bd00*/  IMAD.MOV.U32 R15, RZ, RZ, -0x1 ;  /* 0xffffffffff0f7424 */ /* 0x000fce00078e00ff */
[----:B012---:R-:W-:Y:S05]  /*1bd10*/  WARPSYNC.COLLECTIVE R15, `(.L_x_1088) ;  /* 0x000000000f087348 */ /* 0x007fea0003c00000 */
[----:B------:R3:W4:Y:S02]  /*1bd20*/  SHFL.IDX P6, R14, R13, R12, R11 ;  /* 0x0000000c0d0e7389 */ /* 0x00072400000c000b */
[----:B01234-:R-:W-:Y:S01]  /*1bd30*/  ENDCOLLECTIVE ;  /* 0x000000000000791b */ /* 0x01ffe20003800000 */
.L_x_1088:
[----:B------:R-:W-:Y:S05]  /*1bd40*/  BSYNC B0 ;  /* 0x0000000000007941 */ /* 0x000fea0003800000 */
.L_x_1087:
[----:B------:R-:W-:Y:S05]  /*1bd50*/  BRA `(.L_x_899) ;  /* 0xffffffac00a47947 */ /* 0x000fea000383ffff */
.L_x_904:
[----:B0-----:R0:W1:Y:S02]  /*1bd60*/  SYNCS.PHASECHK.TRANS64.TRYWAIT P0, [R4+URZ+0x22820], R0 ;  /* 0x02282000040075a7 */ /* 0x001064000800017f */
[----:B-1----:R-:W-:Y:S05]  /*1bd70*/  @!P0 NANOSLEEP.SYNCS 0x989680 ;  /* 0x009896800000895d */ /* 0x002fea0003900000 */
[----:B------:R-:W1:Y:S02]  /*1bd80*/  @!P0 SYNCS.PHASECHK.TRANS64 P0, [R4+URZ+0x22820], R0 ;  /* 0x02282000040085a7 */ /* 0x000e64000800007f */
[----:B-1----:R-:W-:Y:S05]  /*1bd90*/  @!P0 BRA `(.L_x_904) ;  /* 0xfffffffc00f08947 */ /* 0x002fea000383ffff */
[----:B------:R-:W-:Y:S05]  /*1bda0*/  BRA `(.L_x_1089) ;  /* 0xffffffb000907947 */ /* 0x000fea000383ffff */
.L_x_905:
[----:B------:R-:W1:Y:S01]  /*1bdb0*/  S2R R2, SR_TID.X ;  /* 0x0000000000027919 */ /* 0x000e620000002100 */
[----:B------:R-:W-:Y:S01]  /*1bdc0*/  BSSY B0, `(.L_x_1090) ;  /* 0x000000a000007945 */ /* 0x000fe20003800000 */
[----:B------:R-:W-:Y:S01]  /*1bdd0*/  MOV R12, RZ ;  /* 0x000000ff000c7202 */ /* 0x000fe20000000f00 */
[----:B------:R-:W-:Y:S02]  /*1bde0*/  IMAD.MOV.U32 R11, RZ, RZ, 0x1f ;  /* 0x0000001fff0b7424 */ /* 0x000fe400078e00ff */
[----:B------:R-:W-:Y:S01]  /*1bdf0*/  IMAD.MOV.U32 R15, RZ, RZ, -0x1 ;  /* 0xffffffffff0f7424 */ /* 0x000fe200078e00ff */
[----:B-1----:R-:W-:-:S04]  /*1be00*/  SHF.R.U32.HI R2, RZ, 0x5, R2 ;  /* 0x00000005ff027819 */ /* 0x002fc80000011602 */
[----:B------:R-:W-:-:S05]  /*1be10*/  LOP3.LUT R2, R2, 0x3, RZ, 0xc0, !PT ;  /* 0x0000000302027812 */ /* 0x000fca00078ec0ff */
[----:B------:R-:W-:-:S07]  /*1be20*/  IMAD.MOV.U32 R13, RZ, RZ, R2 ;  /* 0x000000ffff0d7224 */ /* 0x000fce00078e0002 */
[----:B0---4-:R-:W-:Y:S05]  /*1be30*/  WARPSYNC.COLLECTIVE R15, `(.L_x_1091) ;  /* 0x000000000f087348 */ /* 0x011fea0003c00000 */
[----:B------:R1:W2:Y:S02]  /*1be40*/  SHFL.IDX P6, R14, R13, R12, R11 ;  /* 0x0000000c0d0e7389 */ /* 0x0002a400000c000b */
[----:B012-4-:R-:W-:Y:S01]  /*1be50*/  ENDCOLLECTIVE ;  /* 0x000000000000791b */ /* 0x017fe20003800000 */
.L_x_1091:
[----:B------:R-:W-:Y:S05]  /*1be60*/  BSYNC B0 ;  /* 0x0000000000007941 */ /* 0x000fea0003800000 */
.L_x_1090:
[----:B------:R-:W-:Y:S05]  /*1be70*/  BRA `(.L_x_1092) ;  /* 0xffffffb000787947 */ /* 0x000fea000383ffff */
.L_x_906:
[----:B------:R-:W-:Y:S01]  /*1be80*/  BSSY B0, `(.L_x_1093) ;  /* 0x0000006000007945 */ /* 0x000fe20003800000 */
[----:B------:R-:W-:-:S07]  /*1be90*/  IMAD.MOV.U32 R15, RZ, RZ, -0x1 ;  /* 0xffffffffff0f7424 */ /* 0x000fce00078e00ff */
[----:B0---4-:R-:W-:Y:S05]  /*1bea0*/  WARPSYNC.COLLECTIVE R15, `(.L_x_1094) ;  /* 0x000000000f0c7348 */ /* 0x011fea0003c00000 */
[----:B------:R-:W-:Y:S02]  /*1beb0*/  ELECT P6, UR62, PT ;  /* 0x00000000003e782f */ /* 0x000fe400038c0000 */
[----:B------:R-:W-:Y:S01]  /*1bec0*/  MOV R14, UR62 ;  /* 0x0000003e000e7c02 */ /* 0x000fe20008000f00 */
[----:B0---4-:R-:W-:Y:S10]  /*1bed0*/  ENDCOLLECTIVE ;  /* 0x000000000000791b */ /* 0x011ff40003800000 */
.L_x_1094:
[----:B------:R-:W-:Y:S05]  /*1bee0*/  BSYNC B0 ;  /* 0x0000000000007941 */ /* 0x000fea0003800000 */
.L_x_1093:
[----:B------:R-:W-:Y:S05]  /*1bef0*/  BRA `(.L_x_1095) ;  /* 0xffffffb0006c7947 */ /* 0x000fea000383ffff */
.L_x_908:
[----:B0-----:R0:W1:Y:S02]  /*1bf00*/  SYNCS.PHASECHK.TRANS64.TRYWAIT P1, [R5+URZ+0x22840], R0 ;  /* 0x02284000050075a7 */ /* 0x001064000802017f */
[----:B-1----:R-:W-:Y:S05]  /*1bf10*/  @!P1 NANOSLEEP.SYNCS 0x989680 ;  /* 0x009896800000995d */ /* 0x002fea0003900000 */
[----:B------:R-:W1:Y:S02]  /*1bf20*/  @!P1 SYNCS.PHASECHK.TRANS64 P1, [R5+URZ+0x22840], R0 ;  /* 0x02284000050095a7 */ /* 0x000e64000802007f */
[----:B-1----:R-:W-:Y:S05]  /*1bf30*/  @!P1 BRA `(.L_x_908) ;  /* 0xfffffffc00f09947 */ /* 0x002fea000383ffff */
[----:B------:R-:W-:Y:S05]  /*1bf40*/  BRA `(.L_x_1096) ;  /* 0xffffffb0008c7947 */ /* 0x000fea000383ffff */
.L_x_910:
[----:B-1----:R1:W2:Y:S02]  /*1bf50*/  SYNCS.PHASECHK.TRANS64.TRYWAIT P1, [R25+URZ+0x22840], R2 ;  /* 0x02284002190075a7 */ /* 0x0022a4000802017f */
[----:B--2---:R-:W-:Y:S05]  /*1bf60*/  @!P1 NANOSLEEP.SYNCS 0x989680 ;  /* 0x009896800000995d */ /* 0x004fea0003900000 */
[----:B------:R-:W2:Y:S02]  /*1bf70*/  @!P1 SYNCS.PHASECHK.TRANS64 P1, [R25+URZ+0x22840], R2 ;  /* 0x02284002190095a7 */ /* 0x000ea4000802007f */
[----:B--2---:R-:W-:Y:S05]  /*1bf80*/  @!P1 BRA `(.L_x_910) ;  /* 0xfffffffc00f09947 */ /* 0x004fea000383ffff */
[----:B------:R-:W-:Y:S05]  /*1bf90*/  BRA `(.L_x_1097) ;  /* 0xffffffb000987947 */ /* 0x000fea000383ffff */
.L_x_912:
[----:B--2---:R2:W3:Y:S02]  /*1bfa0*/  SYNCS.PHASECHK.TRANS64.TRYWAIT P1, [R5+URZ+0x22860], R0 ;  /* 0x02286000050075a7 */ /* 0x0044e4000802017f */
[----:B---3--:R-:W-:Y:S05]  /*1bfb0*/  @!P1 NANOSLEEP.SYNCS 0x989680 ;  /* 0x009896800000995d */ /* 0x008fea0003900000 */
[----:B------:R-:W3:Y:S02]  /*1bfc0*/  @!P1 SYNCS.PHASECHK.TRANS64 P1, [R5+URZ+0x22860], R0 ;  /* 0x02286000050095a7 */ /* 0x000ee4000802007f */
[----:B---3--:R-:W-:Y:S05]  /*1bfd0*/  @!P1 BRA `(.L_x_912) ;  /* 0xfffffffc00f09947 */ /* 0x008fea000383ffff */
[----:B------:R-:W-:Y:S05]  /*1bfe0*/  BRA `(.L_x_1098) ;  /* 0xffffffb000947947 */ /* 0x000fea000383ffff */
.L_x_1099:
        /* <DEDUP_REMOVED lines=9> */
.L_x_6451:


//--------------------- .text._ZN7cutlass13device_kernelIN5flash11enable_sm90INS1_16FlashAttnFwdSm90INS1_25CollectiveMainloopFwdSm90ILi2EN4cute5tupleIJNS5_1CILi1EEES8_S8_EEENS6_IJNS7_ILi128EEENS7_ILi96EEENS7_ILi64EEEEEELi256ENS_6half_tEfNS_4arch4Sm90ELb0ELb0ELb1ELb1ELb1ELb0ELb1ELb1ELb0ELb1ELb0ELb0EEENS1_21CollectiveEpilogueFwdINS6_IJSA_NS7_ILi256EEESB_EEES9_SE_SG_Li256ELb1ELb1ELb0ELb0EEENS1_36VarlenDynamicPersistentTileSchedulerILi128ELi96ELi256ELi128ELb0ELb1ELb1ELb0ELb1ELb1EEEEEEEEEvNT_6ParamsE --------------------------
	.section	.text._ZN7cutlass13device_kernelIN5flash11enable_sm90INS1_16FlashAttnFwdSm90INS1_25CollectiveMainloopFwdSm90ILi2EN4cute5tupleIJNS5_1CILi1EEES8_S8_EEENS6_IJNS7_ILi128EEENS7_ILi96EEENS7_ILi64EEEEEELi256ENS_6half_tEfNS_4arch4Sm90ELb0ELb0ELb1ELb1ELb1ELb0ELb1ELb1ELb0ELb1ELb0ELb0EEENS1_21CollectiveEpilogueFwdINS6_IJSA_NS7_ILi256EEESB_EEES9_SE_SG_Li256ELb1ELb1ELb0ELb0EEENS1_36VarlenDynamicPersistentTileSchedulerILi128ELi96ELi256ELi128ELb0ELb1ELb1ELb0ELb1ELb1EEEEEEEEEvNT_6ParamsE,"ax",@progbits
	.align	128
.text._ZN7cutlass13device_kernelIN5flash11enable_sm90INS1_16FlashAttnFwdSm90INS1_25CollectiveMainloopFwdSm90ILi2EN4cute5tupleIJNS5_1CILi1EEES8_S8_EEENS6_IJNS7_ILi128EEENS7_ILi96EEENS7_ILi64EEEEEELi256ENS_6half_tEfNS_4arch4Sm90ELb0ELb0ELb1ELb1ELb1ELb0ELb1ELb1ELb0ELb1ELb0ELb0EEENS1_21CollectiveEpilogueFwdINS6_IJSA_NS7_ILi256EEESB_EEES9_SE_SG_Li256ELb1ELb1ELb0ELb0EEENS1_36VarlenDynamicPersistentTileSchedulerILi128ELi96ELi256ELi128ELb0ELb1ELb1ELb0ELb1ELb1EEEEEEEEEvNT_6ParamsE:
        .type           _ZN7cutlass13device_kernelIN5flash11enable_sm90INS1_16FlashAttnFwdSm90INS1_25CollectiveMainloopFwdSm90ILi2EN4cute5tupleIJNS5_1CILi1EEES8_S8_EEENS6_IJNS7_ILi128EEENS7_ILi96EEENS7_ILi64EEEEEELi256ENS_6half_tEfNS_4arch4Sm90ELb0ELb0ELb1ELb1ELb1ELb0ELb1ELb1ELb0ELb1ELb0ELb0EEENS1_21CollectiveEpilogueFwdINS6_IJSA_NS7_ILi256EEESB_EEES9_SE_SG_Li256ELb1ELb1ELb0ELb0EEENS1_36VarlenDynamicPersistentTileSchedulerILi128ELi96ELi256ELi128ELb0ELb1ELb1ELb0ELb1ELb1EEEEEEEEEvNT_6ParamsE,@function
        .size           _ZN7cutlass13device_kernelIN5flash11enable_sm90INS1_16FlashAttnFwdSm90INS1_25CollectiveMainloopFwdSm90ILi2EN4cute5tupleIJNS5_1CILi1EEES8_S8_EEENS6_IJNS7_ILi128EEENS7_ILi96EEENS7_ILi64EEEEEELi256ENS_6half_tEfNS_4arch4Sm90ELb0ELb0ELb1ELb1ELb1ELb0ELb1ELb1ELb0ELb1ELb0ELb0EEENS1_21CollectiveEpilogueFwdINS6_IJSA_NS7_ILi256EEESB_EEES9_SE_SG_Li256ELb1ELb1ELb0ELb0EEENS1_36VarlenDynamicPersistentTileSchedulerILi128ELi96ELi256ELi128ELb0ELb1ELb1ELb0ELb1ELb1EEEEEEEEEvNT_6ParamsE,(.L_x_6452 - _ZN7cutlass13device_kernelIN5flash11enable_sm90INS1_16FlashAttnFwdSm90INS1_25CollectiveMainloopFwdSm90ILi2EN4cute5tupleIJNS5_1CILi1EEES8_S8_EEENS6_IJNS7_ILi128EEENS7_ILi96EEENS7_ILi64EEEEEELi256ENS_6half_tEfNS_4arch4Sm90ELb0ELb0ELb1ELb1ELb1ELb0ELb1ELb1ELb0ELb1ELb0ELb0EEENS1_21CollectiveEpilogueFwdINS6_IJSA_NS7_ILi256EEESB_EEES9_SE_SG_Li256ELb1ELb1ELb0ELb0EEENS1_36VarlenDynamicPersistentTileSchedulerILi128ELi96ELi256ELi128ELb0ELb1ELb1ELb0ELb1ELb1EEEEEEEEEvNT_6ParamsE)
        .other          _ZN7cutlass13device_kernelIN5flash11enable_sm90INS1_16FlashAttnFwdSm90INS1_25CollectiveMainloopFwdSm90ILi2EN4cute5tupleIJNS5_1CILi1EEES8_S8_EEENS6_IJNS7_ILi128EEENS7_ILi96EEENS7_ILi64EEEEEELi256ENS_6half_tEfNS_4arch4Sm90ELb0ELb0ELb1ELb1ELb1ELb0ELb1ELb1ELb0ELb1ELb0ELb0EEENS1_21CollectiveEpilogueFwdINS6_IJSA_NS7_ILi256EEESB_EEES9_SE_SG_Li256ELb1ELb1ELb0ELb0EEENS1_36VarlenDynamicPersistentTileSchedulerILi128ELi96ELi256ELi128ELb0ELb1ELb1ELb0ELb1ELb1EEEEEEEEEvNT_6ParamsE,@"STO_CUDA_ENTRY STV_DEFAULT"
_ZN7cutlass13device_kernelIN5flash11enable_sm90INS1_16FlashAttnFwdSm90INS1_25CollectiveMainloopFwdSm90ILi2EN4cute5tupleIJNS5_1CILi1EEES8_S8_EEENS6_IJNS7_ILi128EEENS7_ILi96EEENS7_ILi64EEEEEELi256ENS_6half_tEfNS_4arch4Sm90ELb0ELb0ELb1ELb1ELb1ELb0ELb1ELb1ELb0ELb1ELb0ELb0EEENS1_21CollectiveEpilogueFwdINS6_IJSA_NS7_ILi256EEESB_EEES9_SE_SG_Li256ELb1ELb1ELb0ELb0EEENS1_36VarlenDynamicPersistentTileSchedulerILi128ELi96ELi256ELi128ELb0ELb1ELb1ELb0ELb1ELb1EEEEEEEEEvNT_6ParamsE:
        /* <DEDUP_REMOVED lines=47> */
.L_x_1100:
        /* <DEDUP_REMOVED lines=22> */
.L_x_1101:
        /* <DEDUP_REMOVED lines=18> */
.L_x_1102:
        /* <DEDUP_REMOVED lines=22> */
.L_x_1103:
        /* <DEDUP_REMOVED lines=23> */
.L_x_1104:
[----:B------:R-:W-:Y:S01]  /*0840*/  UISETP.NE.AND UP0, UPT, UR9, URZ, UPT ;  /* 0x0000003f0900728c */ /* 0x000fe2000bf05270 */
[----:B------:R-:W-:Y:S01]  /*0850*/  NOP ;  /* 0x0000000000007918 */ /* 0x000fe20000000000 */
[----:B0-----:R-:W-:Y:S01]  /*0860*/  UMOV UR4, 0x1 ;  /* 0x0000000100047882 */ /* 0x001fe20000000000 */
[----:B------:R-:W-:Y:S01]  /*0870*/  ULDC.64 UR36, c[0x0][0x208] ;  /* 0x0000820000247ab9 */ /* 0x000fe20000000a00 */
[----:B------:R-:W-:Y:S01]  /*0880*/  USEL UR4, UR4, 0x2, !UP0 ;  /* 0x0000000204047887 */ /* 0x000fe2000c000000 */
[----:B-1234-:R-:W-:Y:S01]  /*0890*/  BAR.SYNC.DEFER_BLOCKING 0x0 ;  /* 0x0000000000007b1d */ /* 0x01efe20000010000 */
[----:B------:R-:W-:-:S04]  /*08a0*/  PLOP3.LUT P0, PT, PT, PT, UP0, 0x80, 0x0 ;  /* 0x000000000000781c */ /* 0x000fc80003f0f008 */
[----:B------:R-:W-:-:S05]  /*08b0*/  IMAD.U32 R2, RZ, RZ, UR4 ;  /* 0x00000004ff027e24 */ /* 0x000fca000f8e00ff */
[----:B------:R0:W-:Y:S04]  /*08c0*/  STL [R1+0x24], R2 ;  /* 0x0000240201007387 */ /* 0x0001e80000100800 */
[----:B------:R-:W-:Y:S05]  /*08d0*/  @!P0 BRA `(.L_x_1105) ;  /* 0x0000009800ec8947 */ /* 0x000fea0003800000 */
.L_x_1106:
[----:B------:R-:W-:-:S08]  /*08e0*/  NOP ;  /* 0x0000000000007918 */ /* 0x000fd00000000000 */
[----:B------:R-:W1:Y:S02]  /*08f0*/  USETMAXREG.TRY_ALLOC.CTAPOOL UP0, 0xe8 ;  /* 0x000000e8000079c8 */ /* 0x000e640008000600 */
[----:B-1----:R-:W-:-:S13]  /*0900*/  PLOP3.LUT P0, PT, PT, PT, UP0, 0x80, 0x0 ;  /* 0x000000000000781c */ /* 0x002fda0003f0f008 */
[----:B------:R-:W-:Y:S05]  /*0910*/  @!P0 BRA `(.L_x_1106) ;  /* 0xfffffffc00f08947 */ /* 0x000fea000383ffff */
[----:B------:R-:W1:Y:S01]  /*0920*/  S2R R0, SR_TID.X ;  /* 0x0000000000007919 */ /* 0x000e620000002100 */
[----:B------:R-:W2:Y:S01]  /*0930*/  S2UR UR5, SR_CgaCtaId ;  /* 0x00000000000579c3 */ /* 0x000ea20000008800 */
[----:B------:R-:W-:-:S07]  /*0940*/  UMOV UR4, 0x400 ;  /* 0x0000040000047882 */ /* 0x000fce0000000000 */
[----:B------:R-:W-:Y:S06]  /*0950*/  BAR.ARV 0x8, 0x180 ;  /* 0x0206000000007b1d */ /* 0x000fec0000002000 */
[----:B--2---:R-:W-:Y:S01]  /*0960*/  ULEA UR4, UR5, UR4, 0x18 ;  /* 0x0000000405047291 */ /* 0x004fe2000f8ec03f */
[----:B-1----:R-:W-:-:S04]  /*0970*/  SHF.R.U32.HI R0, RZ, 0x7, R0 ;  /* 0x00000007ff007819 */ /* 0x002fc80000011600 */
[----:B------:R-:W-:-:S13]  /*0980*/  ISETP.NE.AND P0, PT, R0, 0x1, PT ;  /* 0x000000010000780c */ /* 0x000fda0003f05270 */
[----:B------:R-:W-:Y:S08]  /*0990*/  @!P0 BAR.ARV 0x9, 0x100 ;  /* 0x0244000000008b1d */ /* 0x000ff00000002000 */
[----:B------:R-:W-:Y:S06]  /*09a0*/  BAR.SYNC.DEFER_BLOCKING 0x5, 0x180 ;  /* 0x0146000000007b1d */ /* 0x000fec0000010000 */
[----:B------:R-:W1:Y:S01]  /*09b0*/  LDS.128 R12, [UR4+0x324d0] ;  /* 0x0324d004ff0c7984 */ /* 0x000e620008000c00 */
[----:B------:R-:W-:Y:S01]  /*09c0*/  ULDC UR4, c[0x0][0xd3c] ;  /* 0x00034f0000047ab9 */ /* 0x000fe20000000800 */
[----:B------:R-:W-:Y:S06]  /*09d0*/  BAR.ARV 0x4, 0x180 ;  /* 0x0106000000007b1d */ /* 0x000fec0000002000 */
[----:B-1----:R-:W-:-:S13]  /*09e0*/  ISETP.GE.AND P0, PT, R15, UR4, PT ;  /* 0x000000040f007c0c */ /* 0x002fda000bf06270 */
[----:B------:R-:W-:Y:S05]  /*09f0*/  @P0 EXIT ;  /* 0x000000000000094d */ /* 0x000fea0003800000 */
[----:B0-----:R-:W2:Y:S01]  /*0a00*/  LDL R2, [R1+0x24] ;  /* 0x0000240001027983 */ /* 0x001ea20000100800 */
[----:B------:R-:W-:Y:S01]  /*0a10*/  R2UR UR5, R13 ;  /* 0x000000000d0572ca */ /* 0x000fe200000e0000 */
[----:B------:R-:W-:Y:S01]  /*0a20*/  UMOV UR39, URZ ;  /* 0x0000003f00277c82 */ /* 0x000fe20008000000 */
[----:B------:R-:W-:Y:S01]  /*0a30*/  R2UR UR6, R14 ;  /* 0x000000000e0672ca */ /* 0x000fe200000e0000 */
[----:B------:R-:W0:Y:S01]  /*0a40*/  S2R R0, SR_TID.X ;  /* 0x0000000000007919 */ /* 0x000e220000002100 */
[----:B------:R-:W-:Y:S01]  /*0a50*/  UMOV UR38, URZ ;  /* 0x0000003f00267c82 */ /* 0x000fe20008000000 */
[----:B0-----:R-:W-:-:S05]  /*0a60*/  VIADD R12, R0, 0xffffff80 ;  /* 0xffffff80000c7836 */ /* 0x001fca0000000000 */
[----:B------:R-:W-:-:S04]  /*0a70*/  SHF.R.S32.HI R0, RZ, 0x1f, R12 ;  /* 0x0000001fff007819 */ /* 0x000fc8000001140c */
[CC--:B------:R-:W-:Y:S02]  /*0a80*/  LEA.HI R4, R0.reuse, R12.reuse, RZ, 0x5 ;  /* 0x0000000c00047211 */ /* 0x0c0fe400078f28ff */
[CC--:B------:R-:W-:Y:S02]  /*0a90*/  LEA.HI R3, R0.reuse, R12.reuse, RZ, 0x4 ;  /* 0x0000000c00037211 */ /* 0x0c0fe400078f20ff */
[----:B------:R-:W-:Y:S01]  /*0aa0*/  LEA.HI R11, R0, R12, RZ, 0x2 ;  /* 0x0000000c000b7211 */ /* 0x000fe200078f10ff */
[----:B------:R-:W-:Y:S01]  /*0ab0*/  IMAD.SHL.U32 R5, R4, 0x20, RZ ;  /* 0x0000002004057824 */ /* 0x000fe200078e00ff */
[----:B------:R-:W-:Y:S02]  /*0ac0*/  SHF.R.S32.HI R6, RZ, 0x4, R3 ;  /* 0x00000004ff067819 */ /* 0x000fe40000011403 */
[----:B------:R-:W-:Y:S02]  /*0ad0*/  LOP3.LUT R4, R3, 0x3fffff0, RZ, 0xc0, !PT ;  /* 0x03fffff003047812 */ /* 0x000fe400078ec0ff */
[----:B------:R-:W-:-:S02]  /*0ae0*/  LOP3.LUT R11, R11, 0xfffffffc, RZ, 0xc0, !PT ;  /* 0xfffffffc0b0b7812 */ /* 0x000fc400078ec0ff */
[----:B------:R-:W-:Y:S01]  /*0af0*/  LEA.HI R3, R3, R6, RZ, 0x1 ;  /* 0x0000000603037211 */ /* 0x000fe200078f08ff */
[C---:B------:R-:W-:Y:S01]  /*0b00*/  IMAD.IADD R4, R12.reuse, 0x1, -R4 ;  /* 0x000000010c047824 */ /* 0x040fe200078e0a04 */
[----:B------:R-:W-:Y:S01]  /*0b10*/  LOP3.LUT R5, R5, 0xfffffc00, RZ, 0xc0, !PT ;  /* 0xfffffc0005057812 */ /* 0x000fe200078ec0ff */
[----:B------:R-:W-:Y:S01]  /*0b20*/  IMAD.IADD R11, R12, 0x1, -R11 ;  /* 0x000000010c0b7824 */ /* 0x000fe200078e0a0b */
[----:B------:R-:W-:-:S03]  /*0b30*/  LOP3.LUT R3, R3, 0x1ffffffe, RZ, 0xc0, !PT ;  /* 0x1ffffffe03037812 */ /* 0x000fc600078ec0ff */
[----:B------:R-:W-:Y:S01]  /*0b40*/  IMAD R4, R4, 0x40, R5 ;  /* 0x0000004004047824 */ /* 0x000fe200078e0205 */
[----:B------:R-:W-:Y:S01]  /*0b50*/  LEA.HI R5, R11, R11, RZ, 0x1 ;  /* 0x0000000b0b057211 */ /* 0x000fe200078f08ff */
[----:B------:R-:W-:-:S03]  /*0b60*/  IMAD.IADD R3, R6, 0x1, -R3 ;  /* 0x0000000106037824 */ /* 0x000fc600078e0a03 */
[----:B------:R-:W-:Y:S01]  /*0b70*/  LOP3.LUT R6, R5, 0x1ffffffe, RZ, 0xc0, !PT ;  /* 0x1ffffffe05067812 */ /* 0x000fe200078ec0ff */
[----:B------:R-:W-:-:S04]  /*0b80*/  IMAD R225, R3, 0x8, R4 ;  /* 0x0000000803e17824 */ /* 0x000fc800078e0204 */
[----:B------:R-:W-:Y:S01]  /*0b90*/  IMAD.IADD R11, R11, 0x1, -R6 ;  /* 0x000000010b0b7824 */ /* 0x000fe200078e0a06 */
[----:B--2---:R-:W-:Y:S02]  /*0ba0*/  R2UR UR4, R2 ;  /* 0x00000000020472ca */ /* 0x004fe400000e0000 */
[CC--:B------:R-:W-:Y:S02]  /*0bb0*/  LEA.HI R2, R0.reuse, R12.reuse, RZ, 0x7 ;  /* 0x0000000c00027211 */ /* 0x0c0fe400078f38ff */
[----:B------:R-:W-:Y:S02]  /*0bc0*/  LEA.HI R0, R0, R12, RZ, 0x3 ;  /* 0x0000000c00007211 */ /* 0x000fe400078f18ff */
[----:B------:R-:W-:Y:S02]  /*0bd0*/  LOP3.LUT R220, R2, 0xffffff80, RZ, 0xc0, !PT ;  /* 0xffffff8002dc7812 */ /* 0x000fe400078ec0ff */
[----:B------:R-:W-:Y:S02]  /*0be0*/  SHF.R.S32.HI R221, RZ, 0x7, R2 ;  /* 0x00000007ffdd7819 */ /* 0x000fe40000011402 */
[----:B------:R-:W-:Y:S01]  /*0bf0*/  LOP3.LUT R214, R0, 0xfffffff8, RZ, 0xc0, !PT ;  /* 0xfffffff800d67812 */ /* 0x000fe200078ec0ff */
[----:B------:R-:W-:Y:S01]  /*0c00*/  IMAD.IADD R220, R12, 0x1, -R220 ;  /* 0x000000010cdc7824 */ /* 0x000fe200078e0adc */
[----:B------:R-:W-:Y:S01]  /*0c10*/  LEA.HI R2, R2, R221, RZ, 0x1 ;  /* 0x000000dd02027211 */ /* 0x000fe200078f08ff */
[----:B------:R-:W-:Y:S01]  /*0c20*/  ULOP3.LUT UR4, UR4, 0x1, URZ, 0xfc, !UPT ;  /* 0x0000000104047892 */ /* 0x000fe2000f8efc3f */
[----:B------:R-:W-:Y:S01]  /*0c30*/  SHF.R.S32.HI R217, RZ, 0x3, R0 ;  /* 0x00000003ffd97819 */ /* 0x000fe20000011400 */
[----:B------:R-:W-:Y:S01]  /*0c40*/  IMAD.IADD R214, R12, 0x1, -R214 ;  /* 0x000000010cd67824 */ /* 0x000fe200078e0ad6 */
[----:B------:R-:W-:-:S02]  /*0c50*/  SHF.R.S32.HI R7, RZ, 0x1f, R220 ;  /* 0x0000001fff077819 */ /* 0x000fc400000114dc */
[----:B------:R-:W-:Y:S01]  /*0c60*/  LOP3.LUT R2, R2, 0x3fffffe, RZ, 0xc0, !PT ;  /* 0x03fffffe02027812 */ /* 0x000fe200078ec0ff */
[----:B------:R-:W-:Y:S01]  /*0c70*/  IMAD.U32 R226, RZ, RZ, UR4 ;  /* 0x00000004ffe27e24 */ /* 0x000fe2000f8e00ff */
[CC--:B------:R-:W-:Y:S01]  /*0c80*/  LEA.HI R8, R7.reuse, R220.reuse, RZ, 0x2 ;  /* 0x000000dc07087211 */ /* 0x0c0fe200078f10ff */
[----:B------:R-:W-:Y:S01]  /*0c90*/  UMOV UR4, URZ ;  /* 0x0000003f00047c82 */ /* 0x000fe20008000000 */
[----:B------:R-:W-:Y:S01]  /*0ca0*/  LEA.HI R7, R7, R220, RZ, 0x5 ;  /* 0x000000dc07077211 */ /* 0x000fe200078f28ff */
[----:B------:R-:W-:Y:S01]  /*0cb0*/  IMAD.IADD R2, R221, 0x1, -R2 ;  /* 0x00000001dd027824 */ /* 0x000fe200078e0a02 */
[--C-:B------:R-:W-:Y:S01]  /*0cc0*/  SHF.R.S32.HI R9, RZ, 0x2, R8.reuse ;  /* 0x00000002ff097819 */ /* 0x100fe20000011408 */
[----:B------:R-:W-:Y:S01]  /*0cd0*/  IMAD.U32 R219, RZ, RZ, UR4 ;  /* 0x00000004ffdb7e24 */ /* 0x000fe2000f8e00ff */
[----:B------:R-:W-:Y:S02]  /*0ce0*/  SHF.R.S32.HI R10, RZ, 0x1f, R8 ;  /* 0x0000001fff0a7819 */ /* 0x000fe40000011408 */
[----:B------:R-:W-:-:S02]  /*0cf0*/  SHF.R.S32.HI R7, RZ, 0x5, R7 ;  /* 0x00000005ff077819 */ /* 0x000fc40000011407 */
[----:B------:R-:W-:Y:S02]  /*0d00*/  LEA.HI R10, R10, R9, RZ, 0x3 ;  /* 0x000000090a0a7211 */ /* 0x000fe400078f18ff */
[----:B------:R-:W-:Y:S02]  /*0d10*/  LOP3.LUT R223, R8, 0x7ffffffc, RZ, 0xc0, !PT ;  /* 0x7ffffffc08df7812 */ /* 0x000fe400078ec0ff */
[----:B------:R-:W-:-:S03]  /*0d20*/  LOP3.LUT R10, R10, 0xfffffff8, RZ, 0xc0, !PT ;  /* 0xfffffff80a0a7812 */ /* 0x000fc600078ec0ff */
[----:B------:R-:W-:Y:S01]  /*0d30*/  IMAD.IADD R223, R220, 0x1, -R223 ;  /* 0x00000001dcdf7824 */ /* 0x000fe200078e0adf */
[----:B------:R-:W-:-:S05]  /*0d40*/  IADD3 R10, R9, -R10, RZ ;  /* 0x8000000a090a7210 */ /* 0x000fca0007ffe0ff */
[----:B------:R-:W-:-:S04]  /*0d50*/  IMAD R7, R7, 0x10, R10 ;  /* 0x0000001007077824 */ /* 0x000fc800078e020a */
[----:B------:R-:W-:Y:S01]  /*0d60*/  IMAD R222, R2, 0x40, R7 ;  /* 0x0000004002de7824 */ /* 0x000fe200078e0207 */
[----:B------:R-:W-:Y:S01]  /*0d70*/  SHF.L.U32 R2, R214, 0x3, RZ ;  /* 0x00000003d6027819 */ /* 0x000fe200000006ff */
[----:B------:R-:W-:Y:S02]  /*0d80*/  IMAD.MOV.U32 R7, RZ, RZ, R15 ;  /* 0x000000ffff077224 */ /* 0x000fe400078e000f */
[----:B------:R-:W-:Y:S01]  /*0d90*/  IMAD R224, R11, 0x8, R222 ;  /* 0x000000080be07824 */ /* 0x000fe200078e02de */
[----:B------:R-:W-:Y:S01]  /*0da0*/  SHF.R.S32.HI R0, RZ, 0x1f, R2 ;  /* 0x0000001fff007819 */ /* 0x000fe20000011402 */
[C---:B------:R-:W-:Y:S02]  /*0db0*/  VIADD R212, R2.reuse, 0x40 ;  /* 0x0000004002d47836 */ /* 0x040fe40000000000 */
[C---:B------:R-:W-:Y:S02]  /*0dc0*/  VIADD R211, R2.reuse, 0x80 ;  /* 0x0000008002d37836 */ /* 0x040fe40000000000 */
[----:B------:R-:W-:Y:S01]  /*0dd0*/  VIADD R213, R2, 0xc0 ;  /* 0x000000c002d57836 */ /* 0x000fe20000000000 */
[----:B------:R-:W-:-:S02]  /*0de0*/  SHF.R.S32.HI R229, RZ, 0x1f, R212 ;  /* 0x0000001fffe57819 */ /* 0x000fc400000114d4 */
[----:B------:R-:W-:Y:S02]  /*0df0*/  SHF.R.S32.HI R228, RZ, 0x1f, R211 ;  /* 0x0000001fffe47819 */ /* 0x000fe400000114d3 */
[----:B------:R-:W-:-:S07]  /*0e00*/  SHF.R.S32.HI R227, RZ, 0x1f, R213 ;  /* 0x0000001fffe37819 */ /* 0x000fce00000114d5 */
.L_x_1153:
[----:B01----:R-:W0:Y:S01]  /*0e10*/  LDC.64 R4, c[0x0][0xd88] ;  /* 0x00036200ff047b82 */ /* 0x003e220000000a00 */
[----:B------:R-:W-:Y:S01]  /*0e20*/  ULDC.64 UR8, c[0x0][0xb20] ;  /* 0x0002c80000087ab9 */ /* 0x000fe20000000a00 */
[----:B------:R-:W-:Y:S01]  /*0e30*/  ULDC.64 UR10, c[0x0][0x418] ;  /* 0x00010600000a7ab9 */ /* 0x000fe20000000a00 */
[----:B------:R-:W-:Y:S01]  /*0e40*/  MOV R0, RZ ;  /* 0x000000ff00007202 */ /* 0x000fe20000000f00 */
[----:B------:R-:W-:Y:S01]  /*0e50*/  ULDC UR4, c[0x0][0x424] ;  /* 0x0001090000047ab9 */ /* 0x000fe20000000800 */
[----:B------:R-:W-:Y:S01]  /*0e60*/  ULDC UR7, c[0x0][0x2f0] ;  /* 0x0000bc0000077ab9 */ /* 0x000fe20000000800 */
[----:B0-----:R-:W-:-:S06]  /*0e70*/  IMAD.WIDE R4, R7, 0x4, R4 ;  /* 0x0000000407047825 */ /* 0x001fcc00078e0204 */
[----:B--2---:R-:W2:Y:S01]  /*0e80*/  LDG.E R4, desc[UR36][R4.64] ;  /* 0x0000002404047981 */ /* 0x004ea2000c1e1900 */
[----:B------:R-:W-:-:S04]  /*0e90*/  UISETP.NE.U32.AND UP0, UPT, UR8, URZ, UPT ;  /* 0x0000003f0800728c */ /* 0x000fc8000bf05070 */
[----:B------:R-:W-:-:S06]  /*0ea0*/  UISETP.NE.AND.EX UP0, UPT, UR9, URZ, UPT, UP0 ;  /* 0x0000003f0900728c */ /* 0x000fcc000bf05300 */
[----:B------:R-:W-:Y:S02]  /*0eb0*/  PLOP3.LUT P0, PT, PT, PT, UP0, 0x80, 0x0 ;  /* 0x000000000000781c */ /* 0x000fe40003f0f008 */
[----:B--2---:R-:W-:-:S13]  /*0ec0*/  R2UR UR61, R4 ;  /* 0x00000000043d72ca */ /* 0x004fda00000e0000 */
[----:B------:R-:W-:Y:S02]  /*0ed0*/  USHF.R.S32.HI UR12, URZ, 0x1f, UR61 ;  /* 0x0000001f3f0c7899 */ /* 0x000fe4000801143d */
[----:B------:R-:W-:-:S04]  /*0ee0*/  @UP0 ULEA UR8, UP1, UR61, UR8, 0x2 ;  /* 0x000000083d080291 */ /* 0x000fc8000f82103f */
[----:B------:R-:W-:Y:S02]  /*0ef0*/  @UP0 ULEA.HI.X UR9, UR61, UR9, UR12, 0x2, UP1 ;  /* 0x000000093d090291 */ /* 0x000fe400088f140c */
[----:B------:R-:W-:Y:S02]  /*0f00*/  IMAD.U32 R218, RZ, RZ, UR12 ;  /* 0x0000000cffda7e24 */ /* 0x000fe4000f8e00ff */
[----:B----4-:R-:W-:Y:S02]  /*0f10*/  IMAD.U32 R6, RZ, RZ, UR8 ;  /* 0x00000008ff067e24 */ /* 0x010fe4000f8e00ff */
[----:B------:R-:W-:Y:S01]  /*0f20*/  IMAD.U32 R7, RZ, RZ, UR9 ;  /* 0x00000009ff077e24 */ /* 0x000fe2000f8e00ff */
[----:B------:R-:W-:Y:S02]  /*0f30*/  ULDC.64 UR8, c[0x0][0xb18] ;  /* 0x0002c60000087ab9 */ /* 0x000fe40000000a00 */
[----:B------:R-:W-:Y:S02]  /*0f40*/  UISETP.NE.U32.AND UP0, UPT, UR8, URZ, UPT ;  /* 0x0000003f0800728c */ /* 0x000fe4000bf05070 */
[----:B------:R-:W-:Y:S01]  /*0f50*/  UISETP.NE.U32.AND UP1, UPT, UR10, URZ, UPT ;  /* 0x0000003f0a00728c */ /* 0x000fe2000bf25070 */
[----:B------:R0:W5:Y:S01]  /*0f60*/  @P0 LDG.E R0, desc[UR36][R6.64] ;  /* 0x0000002406000981 */ /* 0x000162000c1e1900 */
[----:B------:R-:W-:-:S02]  /*0f70*/  UISETP.NE.AND.EX UP0, UPT, UR9, URZ, UPT, UP0 ;  /* 0x0000003f0900728c */ /* 0x000fc4000bf05300 */
[----:B------:R-:W-:-:S04]  /*0f80*/  UISETP.NE.AND.EX UP1, UPT, UR11, URZ, UPT, UP1 ;  /* 0x0000003f0b00728c */ /* 0x000fc8000bf25310 */
[----:B------:R-:W-:Y:S01]  /*0f90*/  USEL UR4, UR4, 0x1, UP1 ;  /* 0x0000000104047887 */ /* 0x000fe20008800000 */
[----:B------:R-:W-:-:S03]  /*0fa0*/  PLOP3.LUT P0, PT, PT, PT, UP0, 0x80, 0x0 ;  /* 0x000000000000781c */ /* 0x000fc60003f0f008 */
[----:B------:R-:W-:Y:S02]  /*0fb0*/  UIMAD UR4, UR4, UR7, URZ ;  /* 0x00000007040472a4 */ /* 0x000fe4000f8e023f */
[----:B------:R-:W-:-:S04]  /*0fc0*/  @UP0 ULEA UR8, UP1, UR61, UR8, 0x2 ;  /* 0x000000083d080291 */ /* 0x000fc8000f82103f */
[----:B------:R-:W-:Y:S01]  /*0fd0*/  @UP0 ULEA.HI.X UR9, UR61, UR9, UR12, 0x2, UP1 ;  /* 0x000000093d090291 */ /* 0x000fe200088f140c */
[----:B------:R-:W-:Y:S02]  /*0fe0*/  IMAD.U32 R157, RZ, RZ, UR4 ;  /* 0x00000004ff9d7e24 */ /* 0x000fe4000f8e00ff */
[----:B------:R-:W-:-:S03]  /*0ff0*/  IMAD.U32 R4, RZ, RZ, UR8 ;  /* 0x00000008ff047e24 */ /* 0x000fc6000f8e00ff */
[----:B------:R-:W-:-:S05]  /*1000*/  IMAD.U32 R5, RZ, RZ, UR9 ;  /* 0x00000009ff057e24 */ /* 0x000fca000f8e00ff */
[----:B------:R0:W5:Y:S01]  /*1010*/  @P0 LDG.E R157, desc[UR36][R4.64] ;  /* 0x00000024049d0981 */ /* 0x000162000c1e1900 */
[----:B------:R-:W-:Y:S02]  /*1020*/  IMAD.U32 R216, RZ, RZ, UR5 ;  /* 0x00000005ffd87e24 */ /* 0x000fe4000f8e00ff */
[----:B------:R-:W-:Y:S01]  /*1030*/  IMAD.U32 R215, RZ, RZ, UR6 ;  /* 0x00000006ffd77e24 */ /* 0x000fe2000f8e00ff */
[----:B---3--:R-:W-:Y:S06]  /*1040*/  @P0 BRA `(.L_x_1107) ;  /* 0x00000000002c0947 */ /* 0x008fec0003800000 */
[----:B------:R-:W-:Y:S02]  /*1050*/  ULDC.64 UR4, c[0x0][0xb00] ;  /* 0x0002c00000047ab9 */ /* 0x000fe40000000a00 */
[----:B------:R-:W-:-:S04]  /*1060*/  ISETP.NE.U32.AND P0, PT, RZ, UR4, PT ;  /* 0x00000004ff007c0c */ /* 0x000fc8000bf05070 */
[----:B------:R-:W-:-:S13]  /*1070*/  ISETP.NE.AND.EX P0, PT, RZ, UR5, PT, P0 ;  /* 0x00000005ff007c0c */ /* 0x000fda000bf05300 */
[----:B------:R-:W-:Y:S05]  /*1080*/  @!P0 BRA `(.L_x_1107) ;  /* 0x00000000001c8947 */ /* 0x000fea0003800000 */
[----:B------:R-:W-:Y:S02]  /*1090*/  ULDC.64 UR4, c[0x0][0xb00] ;  /* 0x0002c00000047ab9 */ /* 0x000fe40000000a00 */
[----:B------:R-:W-:-:S06]  /*10a0*/  UIMAD.WIDE UR4, UR61, 0x4, UR4 ;  /* 0x000000043d0478a5 */ /* 0x000fcc000f8e0204 */
[----:B0-----:R-:W-:Y:S01]  /*10b0*/  IMAD.U32 R4, RZ, RZ, UR4 ;  /* 0x00000004ff047e24 */ /* 0x001fe2000f8e00ff */
[----:B------:R-:W-:-:S05]  /*10c0*/  MOV R5, UR5 ;  /* 0x0000000500057c02 */ /* 0x000fca0008000f00 */
[----:B-----5:R-:W2:Y:S04]  /*10d0*/  LDG.E R157, desc[UR36][R4.64] ;  /* 0x00000024049d7981 */ /* 0x020ea8000c1e1900 */
[----:B------:R-:W2:Y:S02]  /*10e0*/  LDG.E R6, desc[UR36][R4.64+0x4] ;  /* 0x0000042404067981 */ /* 0x000ea4000c1e1900 */
[----:B--2---:R-:W-:-:S07]  /*10f0*/  IMAD.IADD R157, R6, 0x1, -R157 ;  /* 0x00000001069d7824 */ /* 0x004fce00078e0a9d */
.L_x_1107:
[----:B-----5:R-:W-:Y:S01]  /*1100*/  IMAD.IADD R157, R157, 0x1, -R0 ;  /* 0x000000019d9d7824 */ /* 0x020fe200078e0a00 */
[----:B------:R-:W-:Y:S02]  /*1110*/  PLOP3.LUT P0, PT, PT, PT, PT, 0x80, 0x0 ;  /* 0x000000000000781c */ /* 0x000fe40003f0f070 */
[----:B------:R-:W-:Y:S01]  /*1120*/  CS2R R8, SRZ ;  /* 0x0000000000087805 */ /* 0x000fe2000001ff00 */
[----:B------:R-:W-:Y:S01]  /*1130*/  IMAD.MOV.U32 R150, RZ, RZ, RZ ;  /* 0x000000ffff967224 */ /* 0x000fe200078e00ff */
[----:B------:R-:W-:Y:S02]  /*1140*/  CS2R R148, SRZ ;  /* 0x0000000000947805 */ /* 0x000fe4000001ff00 */
[C---:B------:R-:W-:Y:S01]  /*1150*/  ISETP.GE.AND P1, PT, R157.reuse, 0x1, PT ;  /* 0x000000019d00780c */ /* 0x040fe20003f26270 */
[----:B------:R-:W-:Y:S01]  /*1160*/  VIADD R0, R157, 0x5f ;  /* 0x0000005f9d007836 */ /* 0x000fe20000000000 */
[----:B------:R-:W-:Y:S02]  /*1170*/  CS2R R146, SRZ ;  /* 0x0000000000927805 */ /* 0x000fe4000001ff00 */
[----:B------:R-:W-:-:S02]  /*1180*/  CS2R R144, SRZ ;  /* 0x0000000000907805 */ /* 0x000fc4000001ff00 */
[----:B------:R-:W-:Y:S01]  /*1190*/  CS2R R142, SRZ ;  /* 0x00000000008e7805 */ /* 0x000fe2000001ff00 */
[----:B------:R-:W-:Y:S01]  /*11a0*/  IMAD.HI R158, R0, 0x2aaaaaab, RZ ;  /* 0x2aaaaaab009e7827 */ /* 0x000fe200078e02ff */
[----:B------:R-:W-:Y:S02]  /*11b0*/  CS2R R140, SRZ ;  /* 0x00000000008c7805 */ /* 0x000fe4000001ff00 */
[----:B------:R-:W-:Y:S02]  /*11c0*/  CS2R R138, SRZ ;  /* 0x00000000008a7805 */ /* 0x000fe4000001ff00 */
[----:B------:R-:W-:Y:S01]  /*11d0*/  CS2R R136, SRZ ;  /* 0x0000000000887805 */ /* 0x000fe2000001ff00 */
[----:B------:R-:W-:Y:S01]  /*11e0*/  IMAD.MOV.U32 R0, RZ, RZ, RZ ;  /* 0x000000ffff007224 */ /* 0x000fe200078e00ff */
[----:B------:R-:W-:Y:S02]  /*11f0*/  SHF.R.U32.HI R3, RZ, 0x1f, R158 ;  /* 0x0000001fff037819 */ /* 0x000fe4000001169e */
[----:B------:R-:W-:-:S02]  /*1200*/  CS2R R134, SRZ ;  /* 0x0000000000867805 */ /* 0x000fc4000001ff00 */
[----:B------:R-:W-:Y:S02]  /*1210*/  CS2R R132, SRZ ;  /* 0x0000000000847805 */ /* 0x000fe4000001ff00 */
[----:B------:R-:W-:Y:S02]  /*1220*/  CS2R R130, SRZ ;  /* 0x0000000000827805 */ /* 0x000fe4000001ff00 */
[----:B------:R-:W-:Y:S01]  /*1230*/  LEA.HI.SX32 R158, R158, R3, 0x1c ;  /* 0x000000039e9e7211 */ /* 0x000fe200078fe2ff */
        /* <DEDUP_REMOVED lines=51> */
[----:B------:R-:W-:Y:S02]  /*1570*/  MOV R10, RZ ;  /* 0x000000ff000a7202 */ /* 0x000fe40000000f00 */
[----:B------:R-:W-:Y:S02]  /*1580*/  CS2R R26, SRZ ;  /* 0x00000000001a7805 */ /* 0x000fe4000001ff00 */
[----:B------:R-:W-:-:S02]  /*1590*/  CS2R R28, SRZ ;  /* 0x00000000001c7805 */ /* 0x000fc4000001ff00 */
[----:B------:R-:W-:Y:S01]  /*15a0*/  CS2R R24, SRZ ;  /* 0x0000000000187805 */ /* 0x000fe2000001ff00 */
[----:B------:R-:W-:Y:S06]  /*15b0*/  @!P1 BRA `(.L_x_1108) ;  /* 0x0000005c00f09947 */ /* 0x000fec0003800000 */
[----:B------:R-:W1:Y:S01]  /*15c0*/  S2UR UR53, SR_CgaCtaId ;  /* 0x00000000003579c3 */ /* 0x000e620000008800 */
[----:B------:R-:W2:Y:S01]  /*15d0*/  SHFL.IDX PT, R0, R221, RZ, 0x1f ;  /* 0x00001fffdd007589 */ /* 0x000ea200000e0000 */
[----:B------:R-:W-:Y:S02]  /*15e0*/  UMOV UR40, 0x400 ;  /* 0x0000040000287882 */ /* 0x000fe40000000000 */
[----:B-1----:R-:W-:Y:S01]  /*15f0*/  ULEA UR40, UR53, UR40, 0x18 ;  /* 0x0000002835287291 */ /* 0x002fe2000f8ec03f */
[----:B--2---:R-:W-:-:S03]  /*1600*/  R2UR UR4, R0 ;  /* 0x00000000000472ca */ /* 0x004fc600000e0000 */
[----:B------:R-:W-:-:S04]  /*1610*/  UIADD3 UR6, UR40, 0x18400, URZ ;  /* 0x0001840028067890 */ /* 0x000fc8000fffe03f */
[----:B------:R-:W-:-:S06]  /*1620*/  ULOP3.LUT UP0, URZ, UR6, 0x1bf, URZ, 0xc0, !UPT ;  /* 0x000001bf063f7892 */ /* 0x000fcc000f80c03f */
[----:B------:R-:W-:Y:S01]  /*1630*/  PLOP3.LUT P0, PT, PT, PT, UP0, 0x80, 0x0 ;  /* 0x000000000000781c */ /* 0x000fe20003f0f008 */
[----:B------:R-:W-:-:S04]  /*1640*/  ULEA.HI UR5, UR4, UR4, URZ, 0x1 ;  /* 0x0000000404057291 */ /* 0x000fc8000f8f083f */
[----:B------:R-:W-:-:S04]  /*1650*/  ULOP3.LUT UR5, UR5, 0xffffe, URZ, 0xc0, !UPT ;  /* 0x000ffffe05057892 */ /* 0x000fc8000f8ec03f */
[----:B------:R-:W-:-:S04]  /*1660*/  UIADD3 UR41, UR4, -UR5, URZ ;  /* 0x8000000504297290 */ /* 0x000fc8000fffe03f */
[----:B------:R-:W-:Y:S08]  /*1670*/  @!P0 BRA `(.L_x_1109) ;  /* 0x0000000000408947 */ /* 0x000ff00003800000 */
[----:B------:R-:W-:Y:S01]  /*1680*/  MOV R0, 0x0 ;  /* 0x0000000000007802 */ /* 0x000fe20000000f00 */
[----:B------:R-:W-:Y:S01]  /*1690*/  ULDC.64 UR4, c[0x4][0x98] ;  /* 0x0100260000047ab9 */ /* 0x000fe20000000a00 */
[----:B------:R-:W-:Y:S01]  /*16a0*/  ULDC.64 UR6, c[0x4][0x38] ;  /* 0x01000e0000067ab9 */ /* 0x000fe20000000a00 */
[----:B0-----:R-:W-:Y:S01]  /*16b0*/  IMAD.U32 R4, RZ, RZ, UR4 ;  /* 0x00000004ff047e24 */ /* 0x001fe2000f8e00ff */
[----:B------:R0:W1:Y:S01]  /*16c0*/  LDC.64 R14, c[0x4][R0] ;  /* 0x01000000000e7b82 */ /* 0x0000620000000a00 */
[----:B------:R-:W-:Y:S01]  /*16d0*/  IMAD.U32 R5, RZ, RZ, UR5 ;  /* 0x00000005ff057e24 */ /* 0x000fe2000f8e00ff */
[----:B------:R-:W-:Y:S01]  /*16e0*/  ULDC.64 UR4, c[0x4][0xa0] ;  /* 0x0100280000047ab9 */ /* 0x000fe20000000a00 */
[----:B------:R-:W-:Y:S01]  /*16f0*/  IMAD.U32 R10, RZ, RZ, UR6 ;  /* 0x00000006ff0a7e24 */ /* 0x000fe2000f8e00ff */
[----:B------:R-:W-:Y:S01]  /*1700*/  MOV R13, RZ ;  /* 0x000000ff000d7202 */ /* 0x000fe20000000f00 */
[----:B------:R-:W-:Y:S02]  /*1710*/  IMAD.U32 R6, RZ, RZ, UR4 ;  /* 0x00000004ff067e24 */ /* 0x000fe4000f8e00ff */
[----:B------:R-:W-:-:S02]  /*1720*/  IMAD.U32 R7, RZ, RZ, UR5 ;  /* 0x00000005ff077e24 */ /* 0x000fc4000f8e00ff */
[----:B------:R-:W-:Y:S02]  /*1730*/  IMAD.U32 R11, RZ, RZ, UR7 ;  /* 0x00000007ff0b7e24 */ /* 0x000fe4000f8e00ff */
[----:B------:R-:W-:Y:S02]  /*1740*/  IMAD.MOV.U32 R8, RZ, RZ, 0x70 ;  /* 0x00000070ff087424 */ /* 0x000fe400078e00ff */
[----:B0-----:R-:W-:-:S07]  /*1750*/  IMAD.MOV.U32 R12, RZ, RZ, 0x1 ;  /* 0x00000001ff0c7424 */ /* 0x001fce00078e00ff */
[----:B------:R-:W-:-:S07]  /*1760*/  LEPC R20, `(.L_x_1109) ;  /* 0x000000001014794e */ /* 0x000fce0000000000 */
[----:B-1----:R-:W-:Y:S05]  /*1770*/  CALL.ABS.NOINC R14 ;  /* 0x000000000e007343 */ /* 0x002fea0003c00000 */
.L_x_1109:
[----:B------:R-:W-:Y:S01]  /*1780*/  R2UR UR5, R219 ;  /* 0x00000000db0572ca */ /* 0x000fe200000e0000 */
[----:B------:R-:W1:-:S12]  /*1790*/  S2R R16, SR_TID.X ;  /* 0x0000000000107919 */ /* 0x000e580000002100 */
[----:B------:R-:W-:-:S04]  /*17a0*/  ULEA.HI UR4, UR5, UR5, URZ, 0x1 ;  /* 0x0000000505047291 */ /* 0x000fc8000f8f083f */
[----:B------:R-:W-:-:S04]  /*17b0*/  ULOP3.LUT UR4, UR4, 0xfffffffe, URZ, 0xc0, !UPT ;  /* 0xfffffffe04047892 */ /* 0x000fc8000f8ec03f */
[----:B------:R-:W-:-:S06]  /*17c0*/  UIADD3 UR4, UR5, -UR4, URZ ;  /* 0x8000000405047290 */ /* 0x000fcc000fffe03f */
[----:B------:R-:W-:-:S05]  /*17d0*/  IMAD.U32 R0, RZ, RZ, UR4 ;  /* 0x00000004ff007e24 */ /* 0x000fca000f8e00ff */
[----:B------:R-:W-:Y:S02]  /*17e0*/  SHF.L.U32 R0, R0, 0x1f, RZ ;  /* 0x0000001f00007819 */ /* 0x000fe400000006ff */
[----:B-1----:R-:W-:Y:S02]  /*17f0*/  SHF.R.U32.HI R16, RZ, 0x7, R16 ;  /* 0x00000007ff107819 */ /* 0x002fe40000011610 */
[----:B------:R-:W1:Y:S03]  /*1800*/  SYNCS.PHASECHK.TRANS64.TRYWAIT P0, [UR40+0x32400], R0 ;  /* 0x03240000ff0075a7 */ /* 0x000e660008000168 */
[----:B------:R-:W-:Y:S01]  /*1810*/  VIADD R208, R16, 0x8 ;  /* 0x0000000810d07836 */ /* 0x000fe20000000000 */
[----:B-1----:R-:W-:Y:S06]  /*1820*/  @!P0 BRA `(.L_x_1110) ;  /* 0x000000e800908947 */ /* 0x002fec0003800000 */
.L_x_1244:
[----:B------:R-:W-:Y:S05]  /*1830*/  WARPSYNC.ALL ;  /* 0x0000000000007948 */ /* 0x000fea0003800000 */
[----:B------:R-:W-:Y:S01]  /*1840*/  R2UR UR4, R226 ;  /* 0x00000000e20472ca */ /* 0x000fe200000e0000 */
[----:B------:R2:W-:-:S12]  /*1850*/  BAR.SYNC.DEFER_BLOCKING R208, 0x100 ;  /* 0x000400d00000751d */ /* 0x0005d80000010000 */
[----:B-1----:R-:W-:-:S05]  /*1860*/  IMAD.U32 R3, RZ, RZ, UR4 ;  /* 0x00000004ff037e24 */ /* 0x002fca000f8e00ff */
[----:B------:R-:W-:-:S13]  /*1870*/  ISETP.NE.AND P0, PT, R3, 0x3, PT ;  /* 0x000000030300780c */ /* 0x000fda0003f05270 */
[----:B--2---:R-:W-:Y:S05]  /*1880*/  @!P0 BRA `(.L_x_1111) ;  /* 0x0000000000048947 */ /* 0x004fea0003800000 */
[----:B------:R-:W-:Y:S01]  /*1890*/  BPT.TRAP 0x1 ;  /* 0x000000040000795c */ /* 0x000fe20000300000 */
.L_x_1111:
[----:B------:R-:W-:Y:S01]  /*18a0*/  ULEA UR52, UR38, UR40, 0x3 ;  /* 0x0000002826347291 */ /* 0x000fe2000f8e183f */
[----:B------:R-:W-:-:S05]  /*18b0*/  IMAD.U32 R3, RZ, RZ, UR39 ;  /* 0x00000027ff037e24 */ /* 0x000fca000f8e00ff */
[----:B------:R-:W-:-:S04]  /*18c0*/  SHF.L.U32 R3, R3, 0x1f, RZ ;  /* 0x0000001f03037819 */ /* 0x000fc800000006ff */
[----:B------:R1:W2:Y:S01]  /*18d0*/  SYNCS.PHASECHK.TRANS64.TRYWAIT P1, [UR52+0x32430], R3 ;  /* 0x03243003ff0075a7 */ /* 0x0002a20008020174 */
[----:B------:R-:W-:Y:S05]  /*18e0*/  @!P0 BRA `(.L_x_1112) ;  /* 0x0000000000048947 */ /* 0x000fea0003800000 */
[----:B------:R-:W-:Y:S01]  /*18f0*/  BPT.TRAP 0x1 ;  /* 0x000000040000795c */ /* 0x000fe20000300000 */
.L_x_1112:
[----:B--2---:R-:W-:Y:S05]  /*1900*/  @P1 BRA `(.L_x_1113) ;  /* 0x0000000000081947 */ /* 0x004fea0003800000 */
[----:B------:R-:W2:Y:S02]  /*1910*/  SYNCS.PHASECHK.TRANS64.TRYWAIT P1, [UR52+0x32430], R3 ;  /* 0x03243003ff0075a7 */ /* 0x000ea40008020174 */
[----:B--2---:R-:W-:Y:S05]  /*1920*/  @!P1 BRA `(.L_x_1114) ;  /* 0x000000e800689947 */ /* 0x004fea0003800000 */
.L_x_1113:
[----:B------:R-:W-:Y:S01]  /*1930*/  UIADD3 UR4, UR40, 0x1c400, URZ ;  /* 0x0001c40028047890 */ /* 0x000fe2000fffe03f */
[----:B------:R-:W-:Y:S01]  /*1940*/  WARPGROUP.ARRIVE ;  /* 0x00000000000079c5 */ /* 0x000fe20000000000 */
[----:B------:R-:W-:Y:S02]  /*1950*/  ULEA UR41, UR41, UR40, 0xd ;  /* 0x0000002829297291 */ /* 0x000fe4000f8e683f */
[----:B------:R-:W-:Y:S02]  /*1960*/  USHF.R.U32.HI UR4, URZ, 0x4, UR4 ;  /* 0x000000043f047899 */ /* 0x000fe40008011604 */
[----:B------:R-:W-:Y:S02]  /*1970*/  UIADD3 UR5, UR41, 0x18400, URZ ;  /* 0x0001840029057890 */ /* 0x000fe4000fffe03f */
[----:B------:R-:W-:Y:S02]  /*1980*/  ULOP3.LUT UR4, UR4, 0x3fff, URZ, 0xc0, !UPT ;  /* 0x00003fff04047892 */ /* 0x000fe4000f8ec03f */
[----:B------:R-:W-:-:S02]  /*1990*/  USHF.R.U32.HI UR5, URZ, 0x4, UR5 ;  /* 0x000000043f057899 */ /* 0x000fc40008011605 */
[----:B------:R-:W-:Y:S02]  /*19a0*/  ULOP3.LUT UR60, UR4, 0x10000, URZ, 0xfc, !UPT ;  /* 0x00010000043c7892 */ /* 0x000fe4000f8efc3f */
[----:B------:R-:W-:Y:S02]  /*19b0*/  ULOP3.LUT UR5, UR5, 0x3fff, URZ, 0xc0, !UPT ;  /* 0x00003fff05057892 */ /* 0x000fe4000f8ec03f */
[----:B------:R-:W-:Y:S02]  /*19c0*/  UIMAD UR4, UR38, 0x300, UR60 ;  /* 0x00000300260478a4 */ /* 0x000fe4000f8e023c */
[----:B------:R-:W-:Y:S01]  /*19d0*/  ULOP3.LUT UR7, UR5, 0x10000, URZ, 0xfc, !UPT ;  /* 0x0001000005077892 */ /* 0x000fe2000f8efc3f */
[----:B------:R-:W-:Y:S01]  /*19e0*/  UMOV UR11, 0x40000040 ;  /* 0x40000040000b7882 */ /* 0x000fe20000000000 */
[----:B------:R-:W-:Y:S02]  /*19f0*/  UMOV UR9, 0x40000040 ;  /* 0x4000004000097882 */ /* 0x000fe40000000000 */
[----:B------:R-:W-:Y:S01]  /*1a00*/  UIADD3 UR5, UR7, 0x2, URZ ;  /* 0x0000000207057890 */ /* 0x000fe2000fffe03f */
[----:B------:R-:W-:Y:S01]  /*1a10*/  IMAD.U32 R21, RZ, RZ, UR9 ;  /* 0x00000009ff157e24 */ /* 0x000fe2000f8e00ff */
[----:B------:R-:W-:Y:S01]  /*1a20*/  UMOV UR10, UR4 ;  /* 0x00000004000a7c82 */ /* 0x000fe20008000000 */
[----:B------:R-:W-:Y:S01]  /*1a30*/  UMOV UR8, UR7 ;  /* 0x0000000700087c82 */ /* 0x000fe20008000000 */
[----:B------:R-:W-:Y:S01]  /*1a40*/  UIADD3 UR6, UR4, 0x2, URZ ;  /* 0x0000000204067890 */ /* 0x000fe2000fffe03f */
[----:B------:R-:W-:Y:S01]  /*1a50*/  HGMMA.64x96x16.F32 R24, gdesc[UR8], RZ, !UPT, gsb0 ;  /* 0x01600000081879f0 */ /* 0x000fe2000c0008ff */
[----:B------:R-:W-:Y:S01]  /*1a60*/  IMAD.U32 R20, RZ, RZ, UR8 ;  /* 0x00000008ff147e24 */ /* 0x000fe2000f8e00ff */
[----:B------:R-:W-:Y:S01]  /*1a70*/  UMOV UR8, UR5 ;  /* 0x0000000500087c82 */ /* 0x000fe20008000000 */
[----:B------:R-:W-:Y:S01]  /*1a80*/  UMOV UR9, 0x40000040 ;  /* 0x4000004000097882 */ /* 0x000fe20000000000 */
[----:B------:R-:W-:Y:S01]  /*1a90*/  UMOV UR11, 0x40000040 ;  /* 0x40000040000b7882 */ /* 0x000fe20000000000 */
[----:B------:R-:W-:Y:S01]  /*1aa0*/  UIADD3 UR5, UR7, 0x4, URZ ;  /* 0x0000000407057890 */ /* 0x000fe2000fffe03f */
[----:B------:R-:W-:Y:S01]  /*1ab0*/  IMAD.U32 R18, RZ, RZ, UR8 ;  /* 0x00000008ff127e24 */ /* 0x000fe2000f8e00ff */
[----:B------:R-:W-:Y:S01]  /*1ac0*/  UMOV UR10, UR6 ;  /* 0x00000006000a7c82 */ /* 0x000fe20008000000 */
[----:B------:R-:W-:Y:S01]  /*1ad0*/  UIADD3 UR6, UR4, 0x4, URZ ;  /* 0x0000000404067890 */ /* 0x000fe2000fffe03f */
[----:B------:R-:W-:Y:S01]  /*1ae0*/  IMAD.U32 R19, RZ, RZ, UR9 ;  /* 0x00000009ff137e24 */ /* 0x000fe2000f8e00ff */
[----:B------:R-:W-:Y:S01]  /*1af0*/  UIADD3 UR4, UR4, 0x6, URZ ;  /* 0x0000000604047890 */ /* 0x000fe2000fffe03f */
[----:B------:R-:W-:-:S02]  /*1b00*/  WARPGROUP.DEPBAR.LE gsb0, 0x0 ;  /* 0x00008000000079c5 */ /* 0x000fc40000010000 */
[----:B------:R-:W-:-:S06]  /*1b10*/  WARPGROUP.ARRIVE ;  /* 0x00000000000079c5 */ /* 0x000fcc0000000000 */
[----:B------:R-:W-:Y:S01]  /*1b20*/  HGMMA.64x96x16.F32 R24, gdesc[UR8], R24, gsb0 ;  /* 0x01600000081879f0 */ /* 0x000fe20008000818 */
[----:B------:R-:W-:Y:S01]  /*1b30*/  UMOV UR8, UR5 ;  /* 0x0000000500087c82 */ /* 0x000fe20008000000 */
[----:B------:R-:W-:Y:S01]  /*1b40*/  UMOV UR9, 0x40000040 ;  /* 0x4000004000097882 */ /* 0x000fe20000000000 */
[----:B------:R-:W-:Y:S01]  /*1b50*/  UMOV UR10, UR6 ;  /* 0x00000006000a7c82 */ /* 0x000fe20008000000 */
[----:B------:R-:W-:Y:S01]  /*1b60*/  UMOV UR11, 0x40000040 ;  /* 0x40000040000b7882 */ /* 0x000fe20000000000 */
[----:B------:R-:W-:Y:S01]  /*1b70*/  UIADD3 UR5, UR7, 0x6, URZ ;  /* 0x0000000607057890 */ /* 0x000fe2000fffe03f */
[----:B------:R-:W-:Y:S01]  /*1b80*/  MOV R16, UR8 ;  /* 0x0000000800107c02 */ /* 0x000fe20008000f00 */
[----:B------:R-:W-:Y:S01]  /*1b90*/  IMAD.U32 R17, RZ, RZ, UR9 ;  /* 0x00000009ff117e24 */ /* 0x000fe2000f8e00ff */
[----:B------:R-:W-:Y:S02]  /*1ba0*/  WARPGROUP.DEPBAR.LE gsb0, 0x0 ;  /* 0x00008000000079c5 */ /* 0x000fe40000010000 */
[----:B------:R-:W-:-:S06]  /*1bb0*/  WARPGROUP.ARRIVE ;  /* 0x00000000000079c5 */ /* 0x000fcc0000000000 */
[----:B------:R-:W-:Y:S01]  /*1bc0*/  HGMMA.64x96x16.F32 R24, gdesc[UR8], R24, gsb0 ;  /* 0x01600000081879f0 */ /* 0x000fe20008000818 */
[----:B------:R-:W-:Y:S01]  /*1bd0*/  UMOV UR8, UR5 ;  /* 0x0000000500087c82 */ /* 0x000fe20008000000 */
[----:B------:R-:W-:Y:S01]  /*1be0*/  UMOV UR9, 0x40000040 ;  /* 0x4000004000097882 */ /* 0x000fe20000000000 */
[----:B------:R-:W-:Y:S01]  /*1bf0*/  UMOV UR10, UR4 ;  /* 0x00000004000a7c82 */ /* 0x000fe20008000000 */
[----:B------:R-:W-:Y:S01]  /*1c00*/  UMOV UR11, 0x40000040 ;  /* 0x40000040000b7882 */ /* 0x000fe20000000000 */
[----:B------:R-:W-:Y:S02]  /*1c10*/  IMAD.U32 R14, RZ, RZ, UR8 ;  /* 0x00000008ff0e7e24 */ /* 0x000fe4000f8e00ff */
[----:B------:R-:W-:Y:S01]  /*1c20*/  IMAD.U32 R15, RZ, RZ, UR9 ;  /* 0x00000009ff0f7e24 */ /* 0x000fe2000f8e00ff */
[----:B------:R-:W-:Y:S02]  /*1c30*/  WARPGROUP.DEPBAR.LE gsb0, 0x0 ;  /* 0x00008000000079c5 */ /* 0x000fe40000010000 */
[----:B------:R-:W-:-:S06]  /*1c40*/  WARPGROUP.ARRIVE ;  /* 0x00000000000079c5 */ /* 0x000fcc0000000000 */
[----:B------:R-:W-:Y:S03]  /*1c50*/  HGMMA.64x96x16.F32 R24, gdesc[UR8], R24, gsb0 ;  /* 0x01600000081879f0 */ /* 0x000fe60008000818 */
[----:B------:R-:W-:Y:S02]  /*1c60*/  WARPGROUP.DEPBAR.LE gsb0, 0x0 ;  /* 0x00008000000079c5 */ /* 0x000fe40000010000 */
[----:B------:R-:W2:Y:S02]  /*1c70*/  SYNCS.PHASECHK.TRANS64.TRYWAIT P1, [UR40+0x32410], R0 ;  /* 0x03241000ff0075a7 */ /* 0x000ea40008020168 */
[----:B--2---:R-:W-:Y:S05]  /*1c80*/  @!P1 BRA `(.L_x_1115) ;  /* 0x000000e400a89947 */ /* 0x004fea0003800000 */
.L_x_1245:
[----:B------:R-:W-:Y:S05]  /*1c90*/  @!P0 BRA `(.L_x_1116) ;  /* 0x0000000000048947 */ /* 0x000fea0003800000 */
[----:B------:R-:W-:Y:S01]  /*1ca0*/  BPT.TRAP 0x1 ;  /* 0x000000040000795c */ /* 0x000fe20000300000 */
.L_x_1116:
[----:B------:R2:W3:Y:S01]  /*1cb0*/  SYNCS.PHASECHK.TRANS64.TRYWAIT P1, [UR52+0x32450], R3 ;  /* 0x03245003ff0075a7 */ /* 0x0004e20008020174 */
[----:B------:R-:W-:Y:S05]  /*1cc0*/  @!P0 BRA `(.L_x_1117) ;  /* 0x0000000000048947 */ /* 0x000fea0003800000 */
[----:B------:R-:W-:Y:S01]  /*1cd0*/  BPT.TRAP 0x1 ;  /* 0x000000040000795c */ /* 0x000fe20000300000 */
.L_x_1117:
[----:B---3--:R-:W-:Y:S05]  /*1ce0*/  @P1 BRA `(.L_x_1118) ;  /* 0x0000000000081947 */ /* 0x008fea0003800000 */
[----:B------:R-:W3:Y:S02]  /*1cf0*/  SYNCS.PHASECHK.TRANS64.TRYWAIT P1, [UR52+0x32450], R3 ;  /* 0x03245003ff0075a7 */ /* 0x000ee40008020174 */
[----:B---3--:R-:W-:Y:S05]  /*1d00*/  @!P1 BRA `(.L_x_1119) ;  /* 0x000000e400a09947 */ /* 0x008fea0003800000 */
.L_x_1118:
[----:B------:R-:W-:Y:S01]  /*1d10*/  UIADD3 UR40, UR40, 0x400, URZ ;  /* 0x0000040028287890 */ /* 0x000fe2000fffe03f */
[----:B------:R-:W-:Y:S01]  /*1d20*/  WARPGROUP.ARRIVE ;  /* 0x00000000000079c5 */ /* 0x000fe20000000000 */
[----:B------:R-:W-:-:S05]  /*1d30*/  UIADD3 UR41, UR41, 0x22400, URZ ;  /* 0x0002240029297890 */ /* 0x000fca000fffe03f */
[----:B0-----:R-:W0:Y:S01]  /*1d40*/  S2R R0, SR_TID.X ;  /* 0x0000000000007919 */ /* 0x001e220000002100 */
[----:B------:R-:W-:Y:S02]  /*1d50*/  USHF.R.U32.HI UR6, URZ, 0x4, UR40 ;  /* 0x000000043f067899 */ /* 0x000fe40008011628 */
[----:B------:R-:W-:Y:S02]  /*1d60*/  USHF.R.U32.HI UR41, URZ, 0x4, UR41 ;  /* 0x000000043f297899 */ /* 0x000fe40008011629 */
[----:B------:R-:W-:Y:S02]  /*1d70*/  ULOP3.LUT UR6, UR6, 0x3fff, URZ, 0xc0, !UPT ;  /* 0x00003fff06067892 */ /* 0x000fe4000f8ec03f */
[----:B------:R-:W-:Y:S02]  /*1d80*/  ULOP3.LUT UR4, UR41, 0x3fff, URZ, 0xc0, !UPT ;  /* 0x00003fff29047892 */ /* 0x000fe4000f8ec03f */
[----:B------:R-:W-:Y:S02]  /*1d90*/  ULOP3.LUT UR7, UR6, 0x10000, URZ, 0xfc, !UPT ;  /* 0x0001000006077892 */ /* 0x000fe4000f8efc3f */
[----:B------:R-:W-:-:S02]  /*1da0*/  ULOP3.LUT UR4, UR4, 0x10000, URZ, 0xfc, !UPT ;  /* 0x0001000004047892 */ /* 0x000fc4000f8efc3f */
[----:B------:R-:W-:Y:S01]  /*1db0*/  UIMAD UR5, UR38, 0xc00, UR7 ;  /* 0x00000c00260578a4 */ /* 0x000fe2000f8e0207 */
[----:B------:R-:W-:Y:S01]  /*1dc0*/  UMOV UR9, 0x40000040 ;  /* 0x4000004000097882 */ /* 0x000fe20000000000 */
[----:B------:R-:W-:Y:S01]  /*1dd0*/  UMOV UR11, 0x40000040 ;  /* 0x40000040000b7882 */ /* 0x000fe20000000000 */
[----:B------:R-:W-:Y:S02]  /*1de0*/  IMAD.U32 R13, RZ, RZ, UR9 ;  /* 0x00000009ff0d7e24 */ /* 0x000fe4000f8e00ff */
[----:B------:R-:W-:Y:S01]  /*1df0*/  UMOV UR8, UR4 ;  /* 0x0000000400087c82 */ /* 0x000fe20008000000 */
[----:B------:R-:W-:Y:S01]  /*1e00*/  UMOV UR13, 0x40000040 ;  /* 0x40000040000d7882 */ /* 0x000fe20000000000 */
[----:B------:R-:W-:Y:S01]  /*1e10*/  UMOV UR10, UR5 ;  /* 0x00000005000a7c82 */ /* 0x000fe20008000000 */
[----:B------:R-:W-:Y:S01]  /*1e20*/  IMAD.U32 R12, RZ, RZ, UR8 ;  /* 0x00000008ff0c7e24 */ /* 0x000fe2000f8e00ff */
[----:B------:R-:W-:Y:S01]  /*1e30*/  HGMMA.64x96x16.F32 R24, gdesc[UR8], R24, gsb0 ;  /* 0x01600000081879f0 */ /* 0x000fe20008000818 */
[----:B------:R-:W-:Y:S01]  /*1e40*/  UIADD3 UR8, UR4, 0x2, URZ ;  /* 0x0000000204087890 */ /* 0x000fe2000fffe03f */
[----:B------:R-:W-:Y:S01]  /*1e50*/  IMAD.U32 R11, RZ, RZ, UR13 ;  /* 0x0000000dff0b7e24 */ /* 0x000fe2000f8e00ff */
[----:B------:R-:W-:Y:S01]  /*1e60*/  UIADD3 UR9, UR5, 0x2, URZ ;  /* 0x0000000205097890 */ /* 0x000fe2000fffe03f */
[----:B------:R-:W-:Y:S01]  /*1e70*/  UMOV UR15, 0x40000040 ;  /* 0x40000040000f7882 */ /* 0x000fe20000000000 */
[----:B------:R-:W-:-:S03]  /*1e80*/  UIADD3 UR10, UR5, 0x302, URZ ;  /* 0x00000302050a7890 */ /* 0x000fc6000fffe03f */
[----:B------:R-:W-:Y:S01]  /*1e90*/  UMOV UR12, UR8 ;  /* 0x00000008000c7c82 */ /* 0x000fe20008000000 */
[----:B------:R-:W-:Y:S01]  /*1ea0*/  UIADD3 UR8, UR4, 0x4, URZ ;  /* 0x0000000404087890 */ /* 0x000fe2000fffe03f */
[----:B------:R-:W-:Y:S01]  /*1eb0*/  IMAD.U32 R10, RZ, RZ, UR12 ;  /* 0x0000000cff0a7e24 */ /* 0x000fe2000f8e00ff */
[----:B------:R-:W-:Y:S01]  /*1ec0*/  UMOV UR14, UR9 ;  /* 0x00000009000e7c82 */ /* 0x000fe20008000000 */
[----:B------:R-:W-:Y:S01]  /*1ed0*/  UIADD3 UR9, UR5, 0x4, URZ ;  /* 0x0000000405097890 */ /* 0x000fe2000fffe03f */
[----:B0-----:R-:W-:Y:S01]  /*1ee0*/  SHF.R.U32.HI R0, RZ, 0x7, R0 ;  /* 0x00000007ff007819 */ /* 0x001fe20000011600 */
[----:B------:R-:W-:Y:S01]  /*1ef0*/  UMOV UR11, 0x40000040 ;  /* 0x40000040000b7882 */ /* 0x000fe20000000000 */
[----:B------:R-:W-:Y:S02]  /*1f00*/  UIADD3 UR16, UR4, 0x406, URZ ;  /* 0x0000040604107890 */ /* 0x000fe4000fffe03f */
[----:B------:R-:W-:Y:S01]  /*1f10*/  UIADD3 UR18, UR5, 0x306, URZ ;  /* 0x0000030605127890 */ /* 0x000fe2000fffe03f */
[----:B------:R-:W-:Y:S01]  /*1f20*/  IADD3 R0, -R0, 0xb, RZ ;  /* 0x0000000b00007810 */ /* 0x000fe20007ffe1ff */
[----:B------:R-:W-:Y:S01]  /*1f30*/  UMOV UR17, 0x40000040 ;  /* 0x4000004000117882 */ /* 0x000fe20000000000 */
[----:B------:R-:W-:Y:S01]  /*1f40*/  UMOV UR19, 0x40000040 ;  /* 0x4000004000137882 */ /* 0x000fe20000000000 */
[----:B------:R-:W-:-:S02]  /*1f50*/  UIADD3 UR20, UR4, 0x800, URZ ;  /* 0x0000080004147890 */ /* 0x000fc4000fffe03f */
[----:B------:R-:W-:Y:S01]  /*1f60*/  UIADD3 UR22, UR5, 0x600, URZ ;  /* 0x0000060005167890 */ /* 0x000fe2000fffe03f */
[----:B------:R-:W-:Y:S01]  /*1f70*/  UMOV UR21, 0x40000040 ;  /* 0x4000004000157882 */ /* 0x000fe20000000000 */
        /* <DEDUP_REMOVED lines=29> */
[----:B------:R-:W-:Y:S02]  /*2150*/  WARPGROUP.DEPBAR.LE gsb0, 0x0 ;  /* 0x00008000000079c5 */ /* 0x000fe40000010000 */
[----:B------:R-:W-:-:S06]  /*2160*/  WARPGROUP.ARRIVE ;  /* 0x00000000000079c5 */ /* 0x000fcc0000000000 */
[----:B------:R-:W-:Y:S01]  /*2170*/  HGMMA.64x96x16.F32 R24, gdesc[UR12], R24, gsb0 ;  /* 0x016000000c1879f0 */ /* 0x000fe20008000818 */
[----:B------:R-:W-:Y:S01]  /*2180*/  UMOV UR12, UR8 ;  /* 0x00000008000c7c82 */ /* 0x000fe20008000000 */
[----:B------:R-:W-:Y:S01]  /*2190*/  UMOV UR13, 0x40000040 ;  /* 0x40000040000d7882 */ /* 0x000fe20000000000 */
[----:B------:R-:W-:Y:S01]  /*21a0*/  UMOV UR14, UR9 ;  /* 0x00000009000e7c82 */ /* 0x000fe20008000000 */
[----:B------:R-:W-:Y:S01]  /*21b0*/  UMOV UR15, 0x40000040 ;  /* 0x40000040000f7882 */ /* 0x000fe20000000000 */
[----:B------:R-:W-:Y:S01]  /*21c0*/  UIADD3 UR8, UR4, 0x6, URZ ;  /* 0x0000000604087890 */ /* 0x000fe2000fffe03f */
[----:B------:R-:W-:Y:S01]  /*21d0*/  IMAD.U32 R8, RZ, RZ, UR12 ;  /* 0x0000000cff087e24 */ /* 0x000fe2000f8e00ff */
[----:B------:R-:W-:Y:S01]  /*21e0*/  UIADD3 UR9, UR5, 0x6, URZ ;  /* 0x0000000605097890 */ /* 0x000fe2000fffe03f */
[----:B------:R-:W-:Y:S01]  /*21f0*/  MOV R9, UR13 ;  /* 0x0000000d00097c02 */ /* 0x000fe20008000f00 */
        /* <DEDUP_REMOVED lines=20> */
[----:B------:R-:W-:Y:S01]  /*2340*/  UMOV UR9, 0x40000040 ;  /* 0x4000004000097882 */ /* 0x000fe20000000000 */
[----:B------:R-:W-:Y:S01]  /*2350*/  IMAD.U32 R5, RZ, RZ, UR13 ;  /* 0x0000000dff057e24 */ /* 0x000fe2000f8e00ff */
        /* <DEDUP_REMOVED lines=44> */
.L_x_1120:
[----:B------:R-:W-:Y:S01]  /*2620*/  ULDC UR4, c[0x0][0xad0] ;  /* 0x0002b40000047ab9 */ /* 0x000fe20000000800 */
[----:B-12---:R-:W-:Y:S02]  /*2630*/  IMAD R3, R158, -0x60, R157 ;  /* 0xffffffa09e037824 */ /* 0x006fe400078e029d */
[----:B------:R-:W-:Y:S01]  /*2640*/  FMUL.FTZ R24, R24, UR4 ;  /* 0x0000000418187c20 */ /* 0x000fe20008410000 */
[----:B------:R-:W-:Y:S01]  /*2650*/  FMUL.FTZ R25, R25, UR4 ;  /* 0x0000000419197c20 */ /* 0x000fe20008410000 */
[----:B------:R-:W-:Y:S01]  /*2660*/  FMUL.FTZ R32, R32, UR4 ;  /* 0x0000000420207c20 */ /* 0x000fe20008410000 */
[----:B------:R-:W-:Y:S01]  /*2670*/  FMUL.FTZ R28, R28, UR4 ;  /* 0x000000041c1c7c20 */ /* 0x000fe20008410000 */
[----:B------:R-:W-:Y:S01]  /*2680*/  FMUL.FTZ R29, R29, UR4 ;  /* 0x000000041d1d7c20 */ /* 0x000fe20008410000 */
[----:B------:R-:W-:Y:S01]  /*2690*/  VIADD R22, R3, 0x60 ;  /* 0x0000006003167836 */ /* 0x000fe20000000000 */
[----:B------:R-:W1:Y:S01]  /*26a0*/  MUFU.TANH R24, R24 ;  /* 0x0000001800187308 */ /* 0x000e620000002400 */
[----:B------:R-:W-:Y:S01]  /*26b0*/  FMUL.FTZ R27, R27, UR4 ;  /* 0x000000041b1b7c20 */ /* 0x000fe20008410000 */
[----:B------:R-:W-:Y:S01]  /*26c0*/  FMUL.FTZ R26, R26, UR4 ;  /* 0x000000041a1a7c20 */ /* 0x000fe20008410000 */
[----:B------:R-:W-:-:S02]  /*26d0*/  IMAD R22, R223, -0x2, R22 ;  /* 0xfffffffedf167824 */ /* 0x000fc400078e0216 */
[----:B------:R-:W-:Y:S01]  /*26e0*/  FMUL.FTZ R33, R33, UR4 ;  /* 0x0000000421217c20 */ /* 0x000fe20008410000 */
[----:B------:R-:W-:Y:S01]  /*26f0*/  FMUL.FTZ R30, R30, UR4 ;  /* 0x000000041e1e7c20 */ /* 0x000fe20008410000 */
[----:B------:R-:W-:Y:S01]  /*2700*/  FMUL.FTZ R31, R31, UR4 ;  /* 0x000000041f1f7c20 */ /* 0x000fe20008410000 */
[----:B------:R-:W-:Y:S01]  /*2710*/  FMUL.FTZ R36, R36, UR4 ;  /* 0x0000000424247c20 */ /* 0x000fe20008410000 */
[----:B------:R-:W2:Y:S01]  /*2720*/  MUFU.TANH R25, R25 ;  /* 0x0000001900197308 */ /* 0x000ea20000002400 */
[C---:B------:R-:W-:Y:S01]  /*2730*/  ISETP.GT.AND P2, PT, R22.reuse, RZ, PT ;  /* 0x000000ff1600720c */ /* 0x040fe20003f44270 */
[----:B------:R-:W-:Y:S01]  /*2740*/  FMUL.FTZ R37, R37, UR4 ;  /* 0x0000000425257c20 */ /* 0x000fe20008410000 */
[----:B------:R-:W-:Y:S01]  /*2750*/  ISETP.GT.AND P1, PT, R22, 0x1, PT ;  /* 0x000000011600780c */ /* 0x000fe20003f24270 */
[----:B------:R-:W-:Y:S01]  /*2760*/  FMUL.FTZ R34, R34, UR4 ;  /* 0x0000000422227c20 */ /* 0x000fe20008410000 */
[----:B------:R-:W-:Y:S01]  /*2770*/  ISETP.GT.AND P4, PT, R22, 0x10, PT ;  /* 0x000000101600780c */ /* 0x000fe20003f84270 */
[----:B------:R-:W-:Y:S01]  /*2780*/  FMUL.FTZ R40, R40, UR4 ;  /* 0x0000000428287c20 */ /* 0x000fe20008410000 */
[----:B------:R-:W-:Y:S01]  /*2790*/  ISETP.GT.AND P6, PT, R22, 0x8, PT ;  /* 0x000000081600780c */ /* 0x000fe20003fc4270 */
[----:B------:R-:W3:Y:S01]  /*27a0*/  MUFU.TANH R32, R32 ;  /* 0x0000002000207308 */ /* 0x000ee20000002400 */
[----:B-1----:R-:W-:Y:S01]  /*27b0*/  FSEL R3, R24, -INF , P2 ;  /* 0xff80000018037808 */ /* 0x002fe20001000000 */
[----:B------:R-:W-:Y:S01]  /*27c0*/  FMUL.FTZ R35, R35, UR4 ;  /* 0x0000000423237c20 */ /* 0x000fe20008410000 */
[----:B------:R-:W-:Y:S01]  /*27d0*/  ISETP.GT.AND P5, PT, R22, 0x9, PT ;  /* 0x000000091600780c */ /* 0x000fe20003fa4270 */
[----:B------:R-:W-:Y:S01]  /*27e0*/  FMUL.FTZ R41, R41, UR4 ;  /* 0x0000000429297c20 */ /* 0x000fe20008410000 */
[----:B------:R-:W-:Y:S01]  /*27f0*/  FMUL.FTZ R38, R38, UR4 ;  /* 0x0000000426267c20 */ /* 0x000fe20008410000 */
[----:B------:R-:W-:Y:S01]  /*2800*/  ISETP.GT.AND P3, PT, R22, 0x11, PT ;  /* 0x000000111600780c */ /* 0x000fe20003f64270 */
[----:B------:R-:W-:Y:S01]  /*2810*/  FMUL.FTZ R44, R44, UR4 ;  /* 0x000000042c2c7c20 */ /* 0x000fe20008410000 */
[----:B------:R-:W1:Y:S01]  /*2820*/  MUFU.TANH R28, R28 ;  /* 0x0000001c001c7308 */ /* 0x000e620000002400 */
[----:B--2---:R-:W-:Y:S01]  /*2830*/  FSEL R25, R25, -INF , P1 ;  /* 0xff80000019197808 */ /* 0x004fe20000800000 */
[----:B------:R-:W-:Y:S01]  /*2840*/  FMUL.FTZ R39, R39, UR4 ;  /* 0x0000000427277c20 */ /* 0x000fe20008410000 */
[----:B------:R-:W-:Y:S01]  /*2850*/  FMUL.FTZ R45, R45, UR4 ;  /* 0x000000042d2d7c20 */ /* 0x000fe20008410000 */
[----:B------:R-:W-:Y:S01]  /*2860*/  FMUL.FTZ R42, R42, UR4 ;  /* 0x000000042a2a7c20 */ /* 0x000fe20008410000 */
[----:B------:R-:W-:Y:S01]  /*2870*/  FMUL.FTZ R48, R48, UR4 ;  /* 0x0000000430307c20 */ /* 0x000fe20008410000 */
[----:B------:R-:W-:Y:S01]  /*2880*/  FMUL.FTZ R43, R43, UR4 ;  /* 0x000000042b2b7c20 */ /* 0x000fe20008410000 */
[----:B------:R-:W-:Y:S01]  /*2890*/  FMUL.FTZ R49, R49, UR4 ;  /* 0x0000000431317c20 */ /* 0x000fe20008410000 */
[----:B------:R-:W2:Y:S01]  /*28a0*/  MUFU.TANH R29, R29 ;  /* 0x0000001d001d7308 */ /* 0x000ea20000002400 */
[----:B---3--:R-:W-:Y:S01]  /*28b0*/  FSEL R174, R32, -INF , P4 ;  /* 0xff80000020ae7808 */ /* 0x008fe20002000000 */
[----:B------:R-:W-:Y:S01]  /*28c0*/  FMUL.FTZ R46, R46, UR4 ;  /* 0x000000042e2e7c20 */ /* 0x000fe20008410000 */
[----:B------:R-:W-:Y:S01]  /*28d0*/  FMNMX.FTZ R32, R3, R25, !PT ;  /* 0x0000001903207209 */ /* 0x000fe20007810000 */
[----:B------:R-:W-:Y:S01]  /*28e0*/  FMUL.FTZ R52, R52, UR4 ;  /* 0x0000000434347c20 */ /* 0x000fe20008410000 */
[----:B------:R-:W-:Y:S01]  /*28f0*/  FMUL.FTZ R47, R47, UR4 ;  /* 0x000000042f2f7c20 */ /* 0x000fe20008410000 */
        /* <DEDUP_REMOVED lines=23> */
[----:B------:R-:W-:Y:S01]  /*2a70*/  ISETP.GT.AND P1, PT, R22, 0x19, PT ;  /* 0x000000191600780c */ /* 0x000fe20003f24270 */
[----:B------:R-:W-:Y:S01]  /*2a80*/  FMUL.FTZ R63, R63, UR4 ;  /* 0x000000043f3f7c20 */ /* 0x000fe20008410000 */
[----:B------:R-:W-:Y:S01]  /*2a90*/  FMNMX.FTZ R32, R174, R27, !PT ;  /* 0x0000001bae207209 */ /* 0x000fe20007810000 */
        /* <DEDUP_REMOVED lines=9> */
[----:B--2---:R-:W-:Y:S01]  /*2b30*/  FSEL R175, R33, -INF , P3 ;  /* 0xff80000021af7808 */ /* 0x004fe20001800000 */
[----:B------:R-:W-:Y:S01]  /*2b40*/  FMUL.FTZ R71, R71, UR4 ;  /* 0x0000000447477c20 */ /* 0x000fe20008410000 */
[----:B------:R-:W-:Y:S01]  /*2b50*/  ULDC UR4, c[0x0][0xa80] ;  /* 0x0002a00000047ab9 */ /* 0x000fe20000000800 */
[----:B------:R-:W-:Y:S01]  /*2b60*/  UIADD3 UR5, UR52, 0x32440, URZ ;  /* 0x0003244034057890 */ /* 0x000fe2000fffe03f */
[----:B------:R-:W-:Y:S01]  /*2b70*/  IMAD.U32 R202, RZ, RZ, UR4 ;  /* 0x00000004ffca7e24 */ /* 0x000fe2000f8e00ff */
[----:B------:R-:W-:-:S02]  /*2b80*/  ULOP3.LUT UR6, UR6, 0x3000000, URZ, 0xfc, !UPT ;  /* 0x0300000006067892 */ /* 0x000fc4000f8efc3f */
[----:B------:R-:W2:Y:S01]  /*2b90*/  MUFU.TANH R36, R36 ;  /* 0x0000002400247308 */ /* 0x000ea20000002400 */
[----:B---3--:R-:W-:Y:S01]  /*2ba0*/  FSEL R30, R30, -INF , P6 ;  /* 0xff8000001e1e7808 */ /* 0x008fe20003000000 */
[----:B------:R-:W-:Y:S01]  /*2bb0*/  UPRMT UR5, UR53, 0x654, UR5 ;  /* 0x0000065435057896 */ /* 0x000fe20008000005 */
[----:B------:R-:W-:Y:S01]  /*2bc0*/  ISETP.GT.AND P6, PT, R22, 0x20, PT ;  /* 0x000000201600780c */ /* 0x000fe20003fc4270 */
[----:B------:R-:W-:Y:S01]  /*2bd0*/  UIMAD UR4, UR38, 0xc00, UR6 ;  /* 0x00000c00260478a4 */ /* 0x000fe2000f8e0206 */
[----:B------:R-:W-:Y:S01]  /*2be0*/  FMNMX.FTZ R27, R30, R27, !PT ;  /* 0x0000001b1e1b7209 */ /* 0x000fe20007810000 */
[----:B------:R-:W-:Y:S02]  /*2bf0*/  UMOV UR11, 0x40000040 ;  /* 0x40000040000b7882 */ /* 0x000fe40000000000 */
[----:B------:R-:W3:Y:S01]  /*2c00*/  MUFU.TANH R37, R37 ;  /* 0x0000002500257308 */ /* 0x000ee20000002400 */
[----:B-1----:R-:W-:Y:S02]  /*2c10*/  FSEL R28, R31, -INF , P5 ;  /* 0xff8000001f1c7808 */ /* 0x002fe40002800000 */
[----:B------:R-:W-:Y:S01]  /*2c20*/  FMNMX.FTZ R31, R175, R32, !PT ;  /* 0x00000020af1f7209 */ /* 0x000fe20007810000 */
[----:B------:R-:W-:Y:S01]  /*2c30*/  SYNCS.ARRIVE.TRANS64.RED.A1T0 RZ, [UR5], RZ ;  /* 0x000000ffffff79a7 */ /* 0x000fe20008100405 */
[----:B------:R-:W-:Y:S01]  /*2c40*/  FMNMX.FTZ R27, R28, R27, !PT ;  /* 0x0000001b1c1b7209 */ /* 0x000fe20007810000 */
[----:B------:R-:W-:Y:S01]  /*2c50*/  UMOV UR10, UR4 ;  /* 0x00000004000a7c82 */ /* 0x000fe20008000000 */
[----:B------:R-:W-:Y:S01]  /*2c60*/  ISETP.GT.AND P5, PT, R22, 0x21, PT ;  /* 0x000000211600780c */ /* 0x000fe20003fa4270 */
[----:B------:R-:W1:Y:S01]  /*2c70*/  MUFU.TANH R34, R34 ;  /* 0x0000002200227308 */ /* 0x000e620000002400 */
[----:B--2---:R-:W-:-:S04]  /*2c80*/  FSEL R176, R36, -INF , P2 ;  /* 0xff80000024b07808 */ /* 0x004fc80001000000 */
[----:B------:R-:W-:-:S03]  /*2c90*/  FMNMX.FTZ R32, R176, R31, !PT ;  /* 0x0000001fb0207209 */ /* 0x000fc60007810000 */
[----:B------:R-:W2:Y:S01]  /*2ca0*/  MUFU.TANH R40, R40 ;  /* 0x0000002800287308 */ /* 0x000ea20000002400 */
[----:B---3--:R-:W-:-:S04]  /*2cb0*/  FSEL R177, R37, -INF , P1 ;  /* 0xff80000025b17808 */ /* 0x008fc80000800000 */
[----:B------:R-:W-:-:S03]  /*2cc0*/  FMNMX.FTZ R31, R177, R32, !PT ;  /* 0x00000020b11f7209 */ /* 0x000fc60007810000 */
[----:B------:R-:W3:Y:S01]  /*2cd0*/  MUFU.TANH R35, R35 ;  /* 0x0000002300237308 */ /* 0x000ee20000002400 */
[----:B-1----:R-:W-:Y:S02]  /*2ce0*/  FSEL R178, R34, -INF , P4 ;  /* 0xff80000022b27808 */ /* 0x002fe40002000000 */
[----:B------:R-:W-:Y:S02]  /*2cf0*/  ISETP.GT.AND P4, PT, R22, 0x28, PT ;  /* 0x000000281600780c */ /* 0x000fe40003f84270 */
[----:B------:R-:W-:-:S03]  /*2d00*/  FMNMX.FTZ R32, R178, R27, !PT ;  /* 0x0000001bb2207209 */ /* 0x000fc60007810000 */
[----:B------:R-:W1:Y:S01]  /*2d10*/  MUFU.TANH R41, R41 ;  /* 0x0000002900297308 */ /* 0x000e620000002400 */
[----:B--2---:R-:W-:-:S04]  /*2d20*/  FSEL R182, R40, -INF , P6 ;  /* 0xff80000028b67808 */ /* 0x004fc80003000000 */
[----:B------:R-:W-:-:S03]  /*2d30*/  FMNMX.FTZ R31, R182, R31, !PT ;  /* 0x0000001fb61f7209 */ /* 0x000fc60007810000 */
[----:B------:R-:W2:Y:S01]  /*2d40*/  MUFU.TANH R38, R38 ;  /* 0x0000002600267308 */ /* 0x000ea20000002400 */
[----:B---3--:R-:W-:Y:S02]  /*2d50*/  FSEL R179, R35, -INF , P3 ;  /* 0xff80000023b37808 */ /* 0x008fe40001800000 */
[----:B------:R-:W-:Y:S02]  /*2d60*/  ISETP.GT.AND P3, PT, R22, 0x29, PT ;  /* 0x000000291600780c */ /* 0x000fe40003f64270 */
[----:B------:R-:W-:-:S03]  /*2d70*/  FMNMX.FTZ R27, R179, R32, !PT ;  /* 0x00000020b31b7209 */ /* 0x000fc60007810000 */
[----:B------:R-:W3:Y:S01]  /*2d80*/  MUFU.TANH R44, R44 ;  /* 0x0000002c002c7308 */ /* 0x000ee20000002400 */
[----:B-1----:R-:W-:-:S04]  /*2d90*/  FSEL R184, R41, -INF , P5 ;  /* 0xff80000029b87808 */ /* 0x002fc80002800000 */
[----:B------:R-:W-:-:S03]  /*2da0*/  FMNMX.FTZ R31, R184, R31, !PT ;  /* 0x0000001fb81f7209 */ /* 0x000fc60007810000 */
[----:B------:R-:W1:Y:S01]  /*2db0*/  MUFU.TANH R39, R39 ;  /* 0x0000002700277308 */ /* 0x000e620000002400 */
[----:B--2---:R-:W-:Y:S02]  /*2dc0*/  FSEL R180, R38, -INF , P2 ;  /* 0xff80000026b47808 */ /* 0x004fe40001000000 */
[----:B------:R-:W-:Y:S02]  /*2dd0*/  ISETP.GT.AND P2, PT, R22, 0x30, PT ;  /* 0x000000301600780c */ /* 0x000fe40003f44270 */
        /* <DEDUP_REMOVED lines=69> */
[----:B------:R-:W-:-:S05]  /*3230*/  ISETP.GT.AND P4, PT, R22, 0x58, PT ;  /* 0x000000581600780c */ /* 0x000fca0003f84270 */
[----:B------:R-:W1:Y:S01]  /*3240*/  MUFU.TANH R65, R65 ;  /* 0x0000004100417308 */ /* 0x000e620000002400 */
[----:B--2---:R-:W-:Y:S02]  /*3250*/  FSEL R191, R59, -INF , P3 ;  /* 0xff8000003bbf7808 */ /* 0x004fe40001800000 */
[----:B------:R-:W-:Y:S02]  /*3260*/  ISETP.GT.AND P3, PT, R22, 0x59, PT ;  /* 0x000000591600780c */ /* 0x000fe40003f64270 */
[----:B------:R-:W-:-:S03]  /*3270*/  FMNMX.FTZ R22, R196, R27, !PT ;  /* 0x0000001bc4167209 */ /* 0x000fc60007810000 */
[----:B------:R-:W2:Y:S01]  /*3280*/  MUFU.TANH R62, R62 ;  /* 0x0000003e003e7308 */ /* 0x000ea20000002400 */
[----:B---3--:R-:W-:Y:S02]  /*3290*/  FSEL R164, R64, -INF , P6 ;  /* 0xff80000040a47808 */ /* 0x008fe40003000000 */
[----:B------:R-:W-:Y:S02]  /*32a0*/  FMNMX.FTZ R22, R191, R22, !PT ;  /* 0x00000016bf167209 */ /* 0x000fe40007810000 */
[----:B------:R-:W-:-:S03]  /*32b0*/  FMNMX.FTZ R32, R164, R31, !PT ;  /* 0x0000001fa4207209 */ /* 0x000fc60007810000 */
[----:B------:R-:W3:Y:S01]  /*32c0*/  MUFU.TANH R68, R68 ;  /* 0x0000004400447308 */ /* 0x000ee20000002400 */
[----:B-1----:R-:W-:-:S04]  /*32d0*/  FSEL R165, R65, -INF , P5 ;  /* 0xff80000041a57808 */ /* 0x002fc80002800000 */
[----:B------:R-:W-:-:S03]  /*32e0*/  FMNMX.FTZ R27, R165, R32, !PT ;  /* 0x00000020a51b7209 */ /* 0x000fc60007810000 */
[----:B------:R-:W1:Y:S01]  /*32f0*/  MUFU.TANH R63, R63 ;  /* 0x0000003f003f7308 */ /* 0x000e620000002400 */
[----:B--2---:R-:W-:-:S04]  /*3300*/  FSEL R193, R62, -INF , P2 ;  /* 0xff8000003ec17808 */ /* 0x004fc80001000000 */
[----:B------:R-:W-:-:S03]  /*3310*/  FMNMX.FTZ R22, R193, R22, !PT ;  /* 0x00000016c1167209 */ /* 0x000fc60007810000 */
[----:B------:R-:W2:Y:S01]  /*3320*/  MUFU.TANH R66, R66 ;  /* 0x0000004200427308 */ /* 0x000ea20000002400 */
[----:B---3--:R-:W-:-:S04]  /*3330*/  FSEL R166, R68, -INF , P4 ;  /* 0xff80000044a67808 */ /* 0x008fc80002000000 */
        /* <DEDUP_REMOVED lines=12> */
[----:B------:R-:W-:Y:S02]  /*3400*/  FMNMX.FTZ R32, R167, R32, !PT ;  /* 0x00000020a7207209 */ /* 0x000fe40007810000 */
[----:B--2---:R-:W-:-:S03]  /*3410*/  FSEL R170, R70, -INF , P4 ;  /* 0xff80000046aa7808 */ /* 0x004fc60002000000 */
[----:B------:R-:W1:Y:S01]  /*3420*/  SHFL.BFLY PT, R31, R32, 0x2, 0x1f ;  /* 0x0c401f00201f7f89 */ /* 0x000e6200000e0000 */
[----:B------:R-:W-:Y:S02]  /*3430*/  FMNMX.FTZ R22, R170, R27, !PT ;  /* 0x0000001baa167209 */ /* 0x000fe40007810000 */
[----:B---3--:R-:W-:-:S04]  /*3440*/  FSEL R171, R71, -INF , P3 ;  /* 0xff80000047ab7808 */ /* 0x008fc80001800000 */
[----:B------:R-:W-:-:S05]  /*3450*/  FMNMX.FTZ R22, R171, R22, !PT ;  /* 0x00000016ab167209 */ /* 0x000fca0007810000 */
[----:B------:R-:W2:Y:S01]  /*3460*/  SHFL.BFLY PT, R27, R22, 0x2, 0x1f ;  /* 0x0c401f00161b7f89 */ /* 0x000ea200000e0000 */
[----:B-1----:R-:W-:-:S05]  /*3470*/  FMNMX.FTZ R31, R32, R31, !PT ;  /* 0x0000001f201f7209 */ /* 0x002fca0007810000 */
[----:B------:R-:W1:Y:S01]  /*3480*/  SHFL.BFLY PT, R34, R31, 0x1, 0x1f ;  /* 0x0c201f001f227f89 */ /* 0x000e6200000e0000 */
[----:B--2---:R-:W-:-:S05]  /*3490*/  FMNMX.FTZ R27, R22, R27, !PT ;  /* 0x0000001b161b7209 */ /* 0x004fca0007810000 */
[----:B------:R-:W2:Y:S01]  /*34a0*/  SHFL.BFLY PT, R156, R27, 0x1, 0x1f ;  /* 0x0c201f001b9c7f89 */ /* 0x000ea200000e0000 */
[----:B-1----:R-:W-:Y:S01]  /*34b0*/  FMNMX.FTZ R199, R31, R34, !PT ;  /* 0x000000221fc77209 */ /* 0x002fe20007810000 */
[----:B------:R1:W-:Y:S03]  /*34c0*/  BAR.SYNC.DEFER_BLOCKING R208, 0x100 ;  /* 0x000400d00000751d */ /* 0x0003e60000010000 */
[C---:B------:R-:W-:Y:S01]  /*34d0*/  FSETP.NEU.FTZ.AND P1, PT, R199.reuse, -INF , PT ;  /* 0xff800000c700780b */ /* 0x040fe20003f3d000 */
[----:B------:R-:W-:-:S05]  /*34e0*/  FMUL.FTZ R172, R199, R202 ;  /* 0x000000cac7ac7220 */ /* 0x000fca0000410000 */
[----:B------:R-:W-:-:S05]  /*34f0*/  FSEL R172, R172, RZ, P1 ;  /* 0x000000ffacac7208 */ /* 0x000fca0000800000 */
[--C-:B------:R-:W-:Y:S01]  /*3500*/  FFMA.FTZ R3, R3, R202, -R172.reuse ;  /* 0x000000ca03037223 */ /* 0x100fe200000108ac */
[----:B--2---:R-:W-:Y:S01]  /*3510*/  FMNMX.FTZ R156, R27, R156, !PT ;  /* 0x0000009c1b9c7209 */ /* 0x004fe20007810000 */
[-CC-:B------:R-:W-:Y:S01]  /*3520*/  FFMA.FTZ R22, R25, R202.reuse, -R172.reuse ;  /* 0x000000ca19167223 */ /* 0x180fe200000108ac */
[-CC-:B------:R-:W-:Y:S01]  /*3530*/  FFMA.FTZ R23, R23, R202.reuse, -R172.reuse ;  /* 0x000000ca17177223 */ /* 0x180fe200000108ac */
[-CC-:B------:R-:W-:Y:S01]  /*3540*/  FFMA.FTZ R159, R29, R202.reuse, -R172.reuse ;  /* 0x000000ca1d9f7223 */ /* 0x180fe200000108ac */
[C---:B------:R-:W-:Y:S01]  /*3550*/  FSETP.NEU.FTZ.AND P1, PT, R156.reuse, -INF , PT ;  /* 0xff8000009c00780b */ /* 0x040fe20003f3d000 */
[-C--:B------:R-:W-:Y:S01]  /*3560*/  FMUL.FTZ R173, R156, R202.reuse ;  /* 0x000000ca9cad7220 */ /* 0x080fe20000410000 */
[----:B------:R-:W-:Y:S01]  /*3570*/  MUFU.EX2 R3, R3 ;  /* 0x0000000300037308 */ /* 0x000fe20000000800 */
[-CC-:B------:R-:W-:Y:S01]  /*3580*/  FFMA.FTZ R174, R174, R202.reuse, -R172.reuse ;  /* 0x000000caaeae7223 */ /* 0x180fe200000108ac */
[-CC-:B------:R-:W-:Y:S01]  /*3590*/  FFMA.FTZ R175, R175, R202.reuse, -R172.reuse ;  /* 0x000000caafaf7223 */ /* 0x180fe200000108ac */
[-CC-:B------:R-:W-:Y:S01]  /*35a0*/  FFMA.FTZ R176, R176, R202.reuse, -R172.reuse ;  /* 0x000000cab0b07223 */ /* 0x180fe200000108ac */
[----:B------:R-:W-:Y:S01]  /*35b0*/  FSEL R173, R173, RZ, P1 ;  /* 0x000000ffadad7208 */ /* 0x000fe20000800000 */
        /* <DEDUP_REMOVED lines=20> */
[----:B--2---:R-:W-:Y:S01]  /*3700*/  F2FP.F16.F32.PACK_AB R152, R22, R3 ;  /* 0x000000031698723e */ /* 0x004fe200000000ff */
        /* <DEDUP_REMOVED lines=15> */
[----:B---3--:R-:W-:Y:S01]  /*3800*/  F2FP.F16.F32.PACK_AB R154, R159, R23 ;  /* 0x000000179f9a723e */ /* 0x008fe200000000ff */
[-CC-:B------:R-:W-:Y:S01]  /*3810*/  FFMA.FTZ R191, R191, R202.reuse, -R173.reuse ;  /* 0x000000cabfbf7223 */ /* 0x180fe200000108ad */
[-CC-:B------:R-:W-:Y:S01]  /*3820*/  FFMA.FTZ R193, R193, R202.reuse, -R173.reuse ;  /* 0x000000cac1c17223 */ /* 0x180fe200000108ad */
[-CC-:B------:R-:W-:Y:S01]  /*3830*/  FFMA.FTZ R195, R195, R202.reuse, -R173.reuse ;  /* 0x000000cac3c37223 */ /* 0x180fe200000108ad */
[-CC-:B------:R-:W-:Y:S01]  /*3840*/  FFMA.FTZ R164, R164, R202.reuse, -R172.reuse ;  /* 0x000000caa4a47223 */ /* 0x180fe200000108ac */
[-CC-:B------:R-:W-:Y:S01]  /*3850*/  FFMA.FTZ R165, R165, R202.reuse, -R172.reuse ;  /* 0x000000caa5a57223 */ /* 0x180fe200000108ac */
[-CC-:B------:R-:W-:Y:S01]  /*3860*/  FFMA.FTZ R166, R166, R202.reuse, -R172.reuse ;  /* 0x000000caa6a67223 */ /* 0x180fe200000108ac */
[----:B------:R-:W-:Y:S01]  /*3870*/  MUFU.EX2 R162, R162 ;  /* 0x000000a200a27308 */ /* 0x000fe20000000800 */
[-C--:B------:R-:W-:Y:S01]  /*3880*/  FFMA.FTZ R167, R167, R202.reuse, -R172 ;  /* 0x000000caa7a77223 */ /* 0x080fe200000108ac */
[-CC-:B------:R-:W-:Y:S01]  /*3890*/  FFMA.FTZ R168, R168, R202.reuse, -R173.reuse ;  /* 0x000000caa8a87223 */ /* 0x180fe200000108ad */
[-CC-:B------:R-:W-:Y:S01]  /*38a0*/  FFMA.FTZ R169, R169, R202.reuse, -R173.reuse ;  /* 0x000000caa9a97223 */ /* 0x180fe200000108ad */
[-CC-:B------:R-:W-:Y:S01]  /*38b0*/  FFMA.FTZ R170, R170, R202.reuse, -R173.reuse ;  /* 0x000000caaaaa7223 */ /* 0x180fe200000108ad */
[----:B------:R-:W-:Y:S01]  /*38c0*/  FFMA.FTZ R171, R171, R202, -R173 ;  /* 0x000000caabab7223 */ /* 0x000fe200000108ad */
[----:B------:R-:W-:-:S02]  /*38d0*/  FADD.FTZ R22, R3, R22 ;  /* 0x0000001603167221 */ /* 0x000fc40000010000 */
[----:B------:R-:W3:Y:S01]  /*38e0*/  MUFU.EX2 R163, R163 ;  /* 0x000000a300a37308 */ /* 0x000ee20000000800 */
[----:B--2---:R-:W-:Y:S01]  /*38f0*/  F2FP.F16.F32.PACK_AB R153, R161, R160 ;  /* 0x000000a0a199723e */ /* 0x004fe200000000ff */
[----:B------:R-:W-:Y:S01]  /*3900*/  FADD.FTZ R161, R160, R161 ;  /* 0x000000a1a0a17221 */ /* 0x000fe20000010000 */
[----:B------:R-:W-:-:S04]  /*3910*/  FADD.FTZ R22, R23, R22 ;  /* 0x0000001617167221 */ /* 0x000fc80000010000 */
[----:B------:R-:W-:Y:S01]  /*3920*/  FADD.FTZ R159, R159, R22 ;  /* 0x000000169f9f7221 */ /* 0x000fe20000010000 */
[----:B------:R-:W-:Y:S08]  /*3930*/  MUFU.EX2 R174, R174 ;  /* 0x000000ae00ae7308 */ /* 0x000ff00000000800 */
[----:B------:R-:W2:Y:S01]  /*3940*/  MUFU.EX2 R175, R175 ;  /* 0x000000af00af7308 */ /* 0x000ea20000000800 */
[----:B---3--:R-:W-:Y:S01]  /*3950*/  F2FP.F16.F32.PACK_AB R155, R163, R162 ;  /* 0x000000a2a39b723e */ /* 0x008fe200000000ff */
        /* <DEDUP_REMOVED lines=9> */
[----:B------:R-:W3:Y:S08]  /*39f0*/  MUFU.EX2 R179, R179 ;  /* 0x000000b300b37308 */ /* 0x000ef00000000800 */
[----:B------:R-:W-:Y:S08]  /*3a00*/  MUFU.EX2 R180, R180 ;  /* 0x000000b400b47308 */ /* 0x000ff00000000800 */
[----:B------:R-:W4:Y:S08]  /*3a10*/  MUFU.EX2 R181, R181 ;  /* 0x000000b500b57308 */ /* 0x000f300000000800 */
[----:B------:R-:W5:Y:S08]  /*3a20*/  MUFU.EX2 R182, R182 ;  /* 0x000000b600b67308 */ /* 0x000f700000000800 */
[----:B------:R-:W-:Y:S08]  /*3a30*/  MUFU.EX2 R184, R184 ;  /* 0x000000b800b87308 */ /* 0x000ff00000000800 */
[----:B------:R-:W-:Y:S08]  /*3a40*/  MUFU.EX2 R186, R186 ;  /* 0x000000ba00ba7308 */ /* 0x000ff00000000800 */
[----:B------:R-:W-:Y:S08]  /*3a50*/  MUFU.EX2 R188, R188 ;  /* 0x000000bc00bc7308 */ /* 0x000ff00000000800 */
[----:B------:R-:W0:Y:S08]  /*3a60*/  MUFU.EX2 R183, R183 ;  /* 0x000000b700b77308 */ /* 0x000e300000000800 */
[----:B------:R-:W1:Y:S08]  /*3a70*/  MUFU.EX2 R185, R185 ;  /* 0x000000b900b97308 */ /* 0x000e700000000800 */
[----:B------:R-:W1:Y:S08]  /*3a80*/  MUFU.EX2 R187, R187 ;  /* 0x000000bb00bb7308 */ /* 0x000e700000000800 */
[----:B------:R-:W1:Y:S08]  /*3a90*/  MUFU.EX2 R189, R189 ;  /* 0x000000bd00bd7308 */ /* 0x000e700000000800 */
[----:B------:R-:W-:Y:S08]  /*3aa0*/  MUFU.EX2 R204, R204 ;  /* 0x000000cc00cc7308 */ /* 0x000ff00000000800 */
[----:B------:R-:W1:Y:S08]  /*3ab0*/  MUFU.EX2 R205, R205 ;  /* 0x000000cd00cd7308 */ /* 0x000e700000000800 */
[----:B------:R-:W-:Y:S08]  /*3ac0*/  MUFU.EX2 R206, R206 ;  /* 0x000000ce00ce7308 */ /* 0x000ff00000000800 */
[----:B------:R-:W-:Y:S08]  /*3ad0*/  MUFU.EX2 R207, R207 ;  /* 0x000000cf00cf7308 */ /* 0x000ff00000000800 */
[----:B------:R-:W-:Y:S08]  /*3ae0*/  MUFU.EX2 R203, R203 ;  /* 0x000000cb00cb7308 */ /* 0x000ff00000000800 */
[----:B------:R-:W1:Y:S08]  /*3af0*/  MUFU.EX2 R198, R198 ;  /* 0x000000c600c67308 */ /* 0x000e700000000800 */
[----:B------:R-:W-:Y:S08]  /*3b00*/  MUFU.EX2 R200, R200 ;  /* 0x000000c800c87308 */ /* 0x000ff00000000800 */
        /* <DEDUP_REMOVED lines=13> */
[----:B------:R-:W-:Y:S01]  /*3be0*/  MUFU.EX2 R168, R168 ;  /* 0x000000a800a87308 */ /* 0x000fe20000000800 */
[----:B------:R-:W-:-:S02]  /*3bf0*/  WARPGROUP.DEPBAR.LE gsb0, 0x0 ;  /* 0x00008000000079c5 */ /* 0x000fc40000010000 */
[----:B--2---:R-:W-:Y:S01]  /*3c00*/  F2FP.F16.F32.PACK_AB R152, R175, R174 ;  /* 0x000000aeaf98723e */ /* 0x004fe200000000ff */
[----:B------:R-:W-:Y:S01]  /*3c10*/  FADD.FTZ R174, R174, R159 ;  /* 0x0000009faeae7221 */ /* 0x000fe20000010000 */
[----:B---3--:R-:W-:Y:S01]  /*3c20*/  F2FP.F16.F32.PACK_AB R153, R179, R178 ;  /* 0x000000b2b399723e */ /* 0x008fe200000000ff */
[----:B------:R-:W-:Y:S01]  /*3c30*/  FADD.FTZ R178, R178, R163 ;  /* 0x000000a3b2b27221 */ /* 0x000fe20000010000 */
[----:B------:R-:W-:Y:S01]  /*3c40*/  F2FP.F16.F32.PACK_AB R154, R177, R176 ;  /* 0x000000b0b19a723e */ /* 0x000fe200000000ff */
[----:B------:R-:W2:Y:S01]  /*3c50*/  MUFU.EX2 R169, R169 ;  /* 0x000000a900a97308 */ /* 0x000ea20000000800 */
[----:B----4-:R-:W-:Y:S01]  /*3c60*/  F2FP.F16.F32.PACK_AB R155, R181, R180 ;  /* 0x000000b4b59b723e */ /* 0x010fe200000000ff */
        /* <DEDUP_REMOVED lines=10> */
[----:B------:R-:W-:Y:S01]  /*3d10*/  UMOV UR11, 0x40000040 ;  /* 0x40000040000b7882 */ /* 0x000fe20000000000 */
[----:B-----5:R-:W-:Y:S01]  /*3d20*/  FADD.FTZ R177, R182, R177 ;  /* 0x000000b1b6b17221 */ /* 0x020fe20000010000 */
[----:B------:R-:W3:Y:S01]  /*3d30*/  MUFU.EX2 R171, R171 ;  /* 0x000000ab00ab7308 */ /* 0x000ee20000000800 */
[----:B0-----:R-:W-:-:S02]  /*3d40*/  FADD.FTZ R180, R183, R180 ;  /* 0x000000b4b7b47221 */ /* 0x001fc40000010000 */
[----:B------:R-:W-:Y:S02]  /*3d50*/  FADD.FTZ R177, R184, R177 ;  /* 0x000000b1b8b17221 */ /* 0x000fe40000010000 */
[----:B-1----:R-:W-:Y:S02]  /*3d60*/  FADD.FTZ R180, R185, R180 ;  /* 0x000000b4b9b47221 */ /* 0x002fe40000010000 */
[----:B------:R-:W-:Y:S02]  /*3d70*/  FADD.FTZ R177, R186, R177 ;  /* 0x000000b1bab17221 */ /* 0x000fe40000010000 */
[----:B------:R-:W-:Y:S02]  /*3d80*/  FADD.FTZ R180, R187, R180 ;  /* 0x000000b4bbb47221 */ /* 0x000fe40000010000 */
[----:B------:R-:W-:Y:S02]  /*3d90*/  FADD.FTZ R177, R188, R177 ;  /* 0x000000b1bcb17221 */ /* 0x000fe40000010000 */
[----:B------:R-:W-:Y:S01]  /*3da0*/  FADD.FTZ R180, R189, R180 ;  /* 0x000000b4bdb47221 */ /* 0x000fe20000010000 */
[----:B------:R-:W-:-:S02]  /*3db0*/  WARPGROUP.DEPBAR.LE gsb0, 0x0 ;  /* 0x00008000000079c5 */ /* 0x000fc40000010000 */
[----:B------:R-:W-:Y:S02]  /*3dc0*/  F2FP.F16.F32.PACK_AB R152, R184, R182 ;  /* 0x000000b6b898723e */ /* 0x000fe400000000ff */
[----:B------:R-:W-:Y:S02]  /*3dd0*/  F2FP.F16.F32.PACK_AB R153, R185, R183 ;  /* 0x000000b7b999723e */ /* 0x000fe400000000ff */
[----:B------:R-:W-:Y:S02]  /*3de0*/  F2FP.F16.F32.PACK_AB R154, R188, R186 ;  /* 0x000000babc9a723e */ /* 0x000fe400000000ff */
[----:B------:R-:W-:-:S04]  /*3df0*/  F2FP.F16.F32.PACK_AB R155, R189, R187 ;  /* 0x000000bbbd9b723e */ /* 0x000fc800000000ff */
[----:B------:R-:W-:-:S06]  /*3e00*/  WARPGROUP.ARRIVE ;  /* 0x00000000000079c5 */ /* 0x000fcc0000000000 */
[----:B------:R-:W-:Y:S01]  /*3e10*/  HGMMA.64x256x16.F32 R24, R152, gdesc[UR8].tnspB, R24, gsb0 ;  /* 0x43e0000898187df0 */ /* 0x000fe20008000818 */
[----:B------:R-:W-:Y:S01]  /*3e20*/  UIADD3 UR10, UR4, 0x180, URZ ;  /* 0x00000180040a7890 */ /* 0x000fe2000fffe03f */
[----:B------:R-:W-:Y:S01]  /*3e30*/  UMOV UR11, 0x40000040 ;  /* 0x40000040000b7882 */ /* 0x000fe20000000000 */
[----:B------:R-:W-:Y:S02]  /*3e40*/  WARPGROUP.DEPBAR.LE gsb0, 0x0 ;  /* 0x00008000000079c5 */ /* 0x000fe40000010000 */
[----:B------:R-:W-:Y:S01]  /*3e50*/  F2FP.F16.F32.PACK_AB R152, R205, R204 ;  /* 0x000000cccd98723e */ /* 0x000fe200000000ff */
[----:B------:R-:W-:Y:S01]  /*3e60*/  FADD.FTZ R204, R204, R177 ;  /* 0x000000b1cccc7221 */ /* 0x000fe20000010000 */
[C---:B------:R-:W-:Y:S01]  /*3e70*/  F2FP.F16.F32.PACK_AB R153, R198.reuse, R203 ;  /* 0x000000cbc699723e */ /* 0x040fe200000000ff */
        /* <DEDUP_REMOVED lines=33> */
[----:B--2---:R-:W-:Y:S01]  /*4090*/  F2FP.F16.F32.PACK_AB R153, R169, R168 ;  /* 0x000000a8a999723e */ /* 0x004fe200000000ff */
[----:B------:R-:W-:Y:S01]  /*40a0*/  FADD.FTZ R168, R168, R195 ;  /* 0x000000c3a8a87221 */ /* 0x000fe20000010000 */
[----:B------:R-:W-:Y:S01]  /*40b0*/  F2FP.F16.F32.PACK_AB R154, R167, R166 ;  /* 0x000000a6a79a723e */ /* 0x000fe200000000ff */
[----:B------:R-:W-:Y:S01]  /*40c0*/  FADD.FTZ R165, R165, R164 ;  /* 0x000000a4a5a57221 */ /* 0x000fe20000010000 */
[----:B---3--:R-:W-:Y:S01]  /*40d0*/  F2FP.F16.F32.PACK_AB R155, R171, R170 ;  /* 0x000000aaab9b723e */ /* 0x008fe200000000ff */
        /* <DEDUP_REMOVED lines=10> */
.L_x_1121:
[----:B------:R-:W-:Y:S01]  /*4180*/  UIADD3 UR52, UR52, 0x32460, URZ ;  /* 0x0003246034347890 */ /* 0x000fe2000fffe03f */
[----:B------:R-:W-:-:S03]  /*4190*/  ISETP.GE.AND P1, PT, R157, 0x61, PT ;  /* 0x000000619d00780c */ /* 0x000fc60003f26270 */
[----:B------:R-:W-:-:S09]  /*41a0*/  UPRMT UR52, UR53, 0x654, UR52 ;  /* 0x0000065435347896 */ /* 0x000fd20008000034 */
[----:B------:R-:W-:Y:S01]  /*41b0*/  SYNCS.ARRIVE.TRANS64.RED.A1T0 RZ, [UR52], RZ ;  /* 0x000000ffffff79a7 */ /* 0x000fe20008100434 */
[----:B------:R-:W-:Y:S05]  /*41c0*/  @!P1 BRA `(.L_x_1122) ;  /* 0x0000002800609947 */ /* 0x000fea0003800000 */
[----:B------:R-:W-:Y:S01]  /*41d0*/  VIADD R3, R158, 0xfffffffe ;  /* 0xfffffffe9e037836 */ /* 0x000fe20000000000 */
[----:B------:R-:W-:Y:S01]  /*41e0*/  MOV R200, R199 ;  /* 0x000000c700c87202 */ /* 0x000fe20000000f00 */
[----:B------:R-:W-:-:S07]  /*41f0*/  IMAD.MOV.U32 R201, RZ, RZ, R156 ;  /* 0x000000ffffc97224 */ /* 0x000fce00078e009c */
.L_x_1133:
[----:B------:R-:W-:Y:S01]  /*4200*/  UIADD3 UR38, UR38, 0x1, URZ ;  /* 0x0000000126267890 */ /* 0x000fe2000fffe03f */
[C---:B------:R-:W-:Y:S01]  /*4210*/  ISETP.GT.AND P1, PT, R3.reuse, RZ, PT ;  /* 0x000000ff0300720c */ /* 0x040fe20003f24270 */
[----:B------:R-:W-:Y:S02]  /*4220*/  VIADD R3, R3, 0xffffffff ;  /* 0xffffffff03037836 */ /* 0x000fe40000000000 */
[----:B------:R-:W-:-:S04]  /*4230*/  UISETP.NE.AND UP0, UPT, UR38, 0x2, UPT ;  /* 0x000000022600788c */ /* 0x000fc8000bf05270 */
[----:B------:R-:W-:Y:S02]  /*4240*/  USEL UR4, URZ, 0x1, UP0 ;  /* 0x000000013f047887 */ /* 0x000fe40008000000 */
[----:B------:R-:W-:Y:S02]  /*4250*/  USEL UR38, UR38, URZ, UP0 ;  /* 0x0000003f26267287 */ /* 0x000fe40008000000 */
[----:B------:R-:W-:Y:S01]  /*4260*/  ULOP3.LUT UR39, UR39, UR4, URZ, 0x3c, !UPT ;  /* 0x0000000427277292 */ /* 0x000fe2000f8e3c3f */
[----:B------:R-:W-:Y:S11]  /*4270*/  @!P0 BRA `(.L_x_1123) ;  /* 0x0000000000048947 */ /* 0x000ff60003800000 */
[----:B------:R-:W-:Y:S01]  /*4280*/  BPT.TRAP 0x1 ;  /* 0x000000040000795c */ /* 0x000fe20000300000 */
.L_x_1123:
        /* <DEDUP_REMOVED lines=9> */
.L_x_1124:
[----:B-1----:R-:W-:Y:S05]  /*4320*/  @P2 BRA `(.L_x_1125) ;  /* 0x0000000000082947 */ /* 0x002fea0003800000 */
[----:B------:R-:W1:Y:S02]  /*4330*/  SYNCS.PHASECHK.TRANS64.TRYWAIT P2, [UR4+0x32430], R0 ;  /* 0x03243000ff0075a7 */ /* 0x000e640008040144 */
[----:B-1----:R-:W-:Y:S05]  /*4340*/  @!P2 BRA `(.L_x_1126) ;  /* 0x000000c00028a947 */ /* 0x002fea0003800000 */
.L_x_1125:
[----:B------:R-:W-:Y:S01]  /*4350*/  R2UR UR52, R20 ;  /* 0x00000000143472ca */ /* 0x000fe200000e0000 */
[----:B------:R-:W-:Y:S01]  /*4360*/  UIMAD UR5, UR38, 0x300, UR60 ;  /* 0x00000300260578a4 */ /* 0x000fe2000f8e023c */
[----:B------:R-:W-:Y:S01]  /*4370*/  R2UR UR53, R21 ;  /* 0x00000000153572ca */ /* 0x000fe200000e0000 */
[----:B-1----:R-:W-:Y:S01]  /*4380*/  WARPGROUP.ARRIVE ;  /* 0x00000000000079c5 */ /* 0x002fe20000000000 */
[----:B------:R-:W-:-:S04]  /*4390*/  UMOV UR55, 0x40000040 ;  /* 0x4000004000377882 */ /* 0x000fc80000000000 */
[----:B------:R-:W-:-:S07]  /*43a0*/  UMOV UR54, UR5 ;  /* 0x0000000500367c82 */ /* 0x000fce0008000000 */
[----:B------:R-:W-:Y:S01]  /*43b0*/  HGMMA.64x96x16.F32 R152, gdesc[UR52], RZ, !UPT, gsb0 ;  /* 0x01600000349879f0 */ /* 0x000fe2000c0008ff */
[----:B------:R-:W-:Y:S01]  /*43c0*/  R2UR UR52, R18 ;  /* 0x00000000123472ca */ /* 0x000fe200000e0000 */
[----:B------:R-:W-:Y:S01]  /*43d0*/  UIADD3 UR54, UR5, 0x2, URZ ;  /* 0x0000000205367890 */ /* 0x000fe2000fffe03f */
[----:B------:R-:W-:Y:S01]  /*43e0*/  R2UR UR53, R19 ;  /* 0x00000000133572ca */ /* 0x000fe200000e0000 */
[----:B------:R-:W-:Y:S01]  /*43f0*/  UMOV UR55, 0x40000040 ;  /* 0x4000004000377882 */ /* 0x000fe20000000000 */
[----:B------:R-:W-:Y:S02]  /*4400*/  WARPGROUP.DEPBAR.LE gsb0, 0x0 ;  /* 0x00008000000079c5 */ /* 0x000fe40000010000 */
[----:B------:R-:W-:-:S09]  /*4410*/  WARPGROUP.ARRIVE ;  /* 0x00000000000079c5 */ /* 0x000fd20000000000 */
[----:B------:R-:W-:Y:S01]  /*4420*/  HGMMA.64x96x16.F32 R152, gdesc[UR52], R152, gsb0 ;  /* 0x01600000349879f0 */ /* 0x000fe20008000898 */
        /* <DEDUP_REMOVED lines=13> */
[----:B------:R-:W-:Y:S03]  /*4500*/  HGMMA.64x96x16.F32 R152, gdesc[UR52], R152, gsb0 ;  /* 0x01600000349879f0 */ /* 0x000fe60008000898 */
[----:B------:R-:W-:Y:S02]  /*4510*/  WARPGROUP.DEPBAR.LE gsb0, 0x0 ;  /* 0x00008000000079c5 */ /* 0x000fe40000010000 */
[----:B------:R-:W-:Y:S05]  /*4520*/  @!P0 BRA `(.L_x_1127) ;  /* 0x0000000000048947 */ /* 0x000fea0003800000 */
[----:B------:R-:W-:Y:S01]  /*4530*/  BPT.TRAP 0x1 ;  /* 0x000000040000795c */ /* 0x000fe20000300000 */
.L_x_1127:
[----:B------:R1:W2:Y:S01]  /*4540*/  SYNCS.PHASECHK.TRANS64.TRYWAIT P2, [UR4+0x32450], R0 ;  /* 0x03245000ff0075a7 */ /* 0x0002a20008040144 */
[----:B------:R-:W-:Y:S05]  /*4550*/  @!P0 BRA `(.L_x_1128) ;  /* 0x0000000000048947 */ /* 0x000fea0003800000 */
[----:B------:R-:W-:Y:S01]  /*4560*/  BPT.TRAP 0x1 ;  /* 0x000000040000795c */ /* 0x000fe20000300000 */
.L_x_1128:
[----:B--2---:R-:W-:Y:S05]  /*4570*/  @P2 BRA `(.L_x_1129) ;  /* 0x0000000000082947 */ /* 0x004fea0003800000 */
[----:B------:R-:W2:Y:S02]  /*4580*/  SYNCS.PHASECHK.TRANS64.TRYWAIT P2, [UR4+0x32450], R0 ;  /* 0x03245000ff0075a7 */ /* 0x000ea40008040144 */
[----:B--2---:R-:W-:Y:S05]  /*4590*/  @!P2 BRA `(.L_x_1130) ;  /* 0x000000bc00aca947 */ /* 0x004fea0003800000 */
.L_x_1129:
[----:B------:R-:W-:Y:S01]  /*45a0*/  R2UR UR52, R12 ;  /* 0x000000000c3472ca */ /* 0x000fe200000e0000 */
[----:B------:R-:W-:Y:S01]  /*45b0*/  UIMAD UR5, UR38, 0xc00, UR7 ;  /* 0x00000c00260578a4 */ /* 0x000fe2000f8e0207 */
[----:B------:R-:W-:Y:S01]  /*45c0*/  R2UR UR53, R13 ;  /* 0x000000000d3572ca */ /* 0x000fe200000e0000 */
[----:B------:R-:W-:Y:S01]  /*45d0*/  WARPGROUP.ARRIVE ;  /* 0x00000000000079c5 */ /* 0x000fe20000000000 */
[----:B------:R-:W-:Y:S01]  /*45e0*/  UMOV UR55, 0x40000040 ;  /* 0x4000004000377882 */ /* 0x000fe20000000000 */
[----:B------:R-:W-:-:S04]  /*45f0*/  UIADD3 UR10, UR5, 0x302, URZ ;  /* 0x00000302050a7890 */ /* 0x000fc8000fffe03f */
[----:B------:R-:W3:Y:S01]  /*4600*/  S2R R202, SR_TID.X ;  /* 0x0000000000ca7919 */ /* 0x000ee20000002100 */
[----:B------:R-:W-:Y:S01]  /*4610*/  UMOV UR11, 0x40000040 ;  /* 0x40000040000b7882 */ /* 0x000fe20000000000 */
[----:B------:R-:W-:Y:S01]  /*4620*/  UMOV UR54, UR5 ;  /* 0x0000000500367c82 */ /* 0x000fe20008000000 */
[----:B------:R-:W-:Y:S01]  /*4630*/  UIADD3 UR14, UR5, 0x304, URZ ;  /* 0x00000304050e7890 */ /* 0x000fe2000fffe03f */
[----:B------:R-:W-:Y:S01]  /*4640*/  UMOV UR15, 0x40000040 ;  /* 0x40000040000f7882 */ /* 0x000fe20000000000 */
[----:B------:R-:W-:Y:S01]  /*4650*/  UIADD3 UR18, UR5, 0x306, URZ ;  /* 0x0000030605127890 */ /* 0x000fe2000fffe03f */
[----:B------:R-:W-:Y:S01]  /*4660*/  UMOV UR19, 0x40000040 ;  /* 0x4000004000137882 */ /* 0x000fe20000000000 */
[----:B------:R-:W-:Y:S01]  /*4670*/  HGMMA.64x96x16.F32 R152, gdesc[UR52], R152, gsb0 ;  /* 0x01600000349879f0 */ /* 0x000fe20008000898 */
[----:B------:R-:W-:Y:S01]  /*4680*/  R2UR UR52, R10 ;  /* 0x000000000a3472ca */ /* 0x000fe200000e0000 */
[----:B------:R-:W-:Y:S01]  /*4690*/  UIADD3 UR54, UR5, 0x2, URZ ;  /* 0x0000000205367890 */ /* 0x000fe2000fffe03f */
[----:B------:R-:W-:Y:S01]  /*46a0*/  R2UR UR53, R11 ;  /* 0x000000000b3572ca */ /* 0x000fe200000e0000 */
[----:B------:R-:W-:Y:S01]  /*46b0*/  UMOV UR55, 0x40000040 ;  /* 0x4000004000377882 */ /* 0x000fe20000000000 */
[----:B------:R-:W-:Y:S01]  /*46c0*/  UIADD3 UR22, UR5, 0x600, URZ ;  /* 0x0000060005167890 */ /* 0x000fe2000fffe03f */
        /* <DEDUP_REMOVED lines=12> */
[----:B---3--:R-:W-:Y:S01]  /*4790*/  SHF.R.U32.HI R202, RZ, 0x7, R202 ;  /* 0x00000007ffca7819 */ /* 0x008fe200000116ca */
[----:B------:R-:W-:-:S03]  /*47a0*/  UMOV UR51, 0x40000040 ;  /* 0x4000004000337882 */ /* 0x000fc60000000000 */
[----:B012---:R-:W-:Y:S01]  /*47b0*/  IADD3 R0, -R202, 0xb, RZ ;  /* 0x0000000bca007810 */ /* 0x007fe20007ffe1ff */
[----:B------:R-:W-:Y:S02]  /*47c0*/  WARPGROUP.DEPBAR.LE gsb0, 0x0 ;  /* 0x00008000000079c5 */ /* 0x000fe40000010000 */
[----:B------:R-:W-:-:S06]  /*47d0*/  WARPGROUP.ARRIVE ;  /* 0x00000000000079c5 */ /* 0x000fcc0000000000 */
        /* <DEDUP_REMOVED lines=22> */
[----:B------:R-:W-:Y:S01]  /*4940*/  UIADD3 UR54, UR5, 0x906, URZ ;  /* 0x0000090605367890 */ /* 0x000fe2000fffe03f */
[----:B------:R-:W-:Y:S01]  /*4950*/  UMOV UR55, 0x40000040 ;  /* 0x4000004000377882 */ /* 0x000fe20000000000 */
[----:B------:R-:W-:Y:S01]  /*4960*/  UMOV UR52, UR56 ;  /* 0x0000003800347c82 */ /* 0x000fe20008000000 */
[----:B------:R-:W-:Y:S01]  /*4970*/  UMOV UR53, UR57 ;  /* 0x0000003900357c82 */ /* 0x000fe20008000000 */
        /* <DEDUP_REMOVED lines=37> */
.L_x_1131:
[----:B------:R-:W-:Y:S01]  /*4bd0*/  ULDC UR5, c[0x0][0xad0] ;  /* 0x0002b40000057ab9 */ /* 0x000fe20000000800 */
[----:B------:R-:W-:Y:S01]  /*4be0*/  UMOV UR11, 0x40000040 ;  /* 0x40000040000b7882 */ /* 0x000fe20000000000 */
        /* <DEDUP_REMOVED lines=58> */
[----:B------:R-:W-:-:S04]  /*4f90*/  FMUL.FTZ R198, R198, UR5 ;  /* 0x00000005c6c67c20 */ /* 0x000fc80008410000 */
        /* <DEDUP_REMOVED lines=77> */
[----:B------:R-:W-:Y:S01]  /*5470*/  SYNCS.ARRIVE.TRANS64.RED.A1T0 RZ, [UR5], RZ ;  /* 0x000000ffffff79a7 */ /* 0x000fe20008100405 */
[----:B------:R-:W3:Y:S01]  /*5480*/  SHFL.BFLY PT, R202, R207, 0x2, 0x1f ;  /* 0x0c401f00cfca7f89 */ /* 0x000ee200000e0000 */
[----:B------:R-:W-:-:S04]  /*5490*/  UIMAD UR5, UR38, 0xc00, UR6 ;  /* 0x00000c00260578a4 */ /* 0x000fc8000f8e0206 */
[----:B------:R-:W4:Y:S01]  /*54a0*/  MUFU.TANH R194, R194 ;  /* 0x000000c200c27308 */ /* 0x000f220000002400 */
[----:B-1----:R-:W-:Y:S02]  /*54b0*/  FMNMX.FTZ R204, R190, R205, !PT ;  /* 0x000000cdbecc7209 */ /* 0x002fe40007810000 */
[----:B------:R-:W-:-:S05]  /*54c0*/  UMOV UR10, UR5 ;  /* 0x00000005000a7c82 */ /* 0x000fca0008000000 */
[----:B------:R-:W1:Y:S01]  /*54d0*/  MUFU.TANH R195, R195 ;  /* 0x000000c300c37308 */ /* 0x000e620000002400 */
[----:B--2---:R-:W-:-:S07]  /*54e0*/  FMNMX.FTZ R199, R191, R204, !PT ;  /* 0x000000ccbfc77209 */ /* 0x004fce0007810000 */
[----:B------:R-:W2:Y:S01]  /*54f0*/  MUFU.TANH R198, R198 ;  /* 0x000000c600c67308 */ /* 0x000ea20000002400 */
[----:B----4-:R-:W-:-:S07]  /*5500*/  FMNMX.FTZ R204, R194, R199, !PT ;  /* 0x000000c7c2cc7209 */ /* 0x010fce0007810000 */
[----:B------:R-:W4:Y:S01]  /*5510*/  MUFU.TANH R203, R203 ;  /* 0x000000cb00cb7308 */ /* 0x000f220000002400 */
[----:B-1----:R-:W-:-:S04]  /*5520*/  FMNMX.FTZ R199, R195, R204, !PT ;  /* 0x000000ccc3c77209 */ /* 0x002fc80007810000 */
[----:B--2---:R-:W-:Y:S02]  /*5530*/  FMNMX.FTZ R206, R198, R199, !PT ;  /* 0x000000c7c6ce7209 */ /* 0x004fe40007810000 */
[----:B---3--:R-:W-:Y:S02]  /*5540*/  FMNMX.FTZ R199, R207, R202, !PT ;  /* 0x000000cacfc77209 */ /* 0x008fe40007810000 */
[----:B------:R-:W1:Y:S03]  /*5550*/  LDC R202, c[0x0][0xa80] ;  /* 0x0002a000ffca7b82 */ /* 0x000e660000000800 */
[----:B------:R-:W2:Y:S01]  /*5560*/  SHFL.BFLY PT, R204, R199, 0x1, 0x1f ;  /* 0x0c201f00c7cc7f89 */ /* 0x000ea200000e0000 */
[----:B----4-:R-:W-:-:S05]  /*5570*/  FMNMX.FTZ R206, R203, R206, !PT ;  /* 0x000000cecbce7209 */ /* 0x010fca0007810000 */
[----:B------:R-:W3:Y:S01]  /*5580*/  SHFL.BFLY PT, R205, R206, 0x2, 0x1f ;  /* 0x0c401f00cecd7f89 */ /* 0x000ee200000e0000 */
[----:B--2---:R-:W-:Y:S02]  /*5590*/  FMNMX.FTZ R199, R199, R204, !PT ;  /* 0x000000ccc7c77209 */ /* 0x004fe40007810000 */
[----:B---3--:R-:W-:-:S03]  /*55a0*/  FMNMX.FTZ R206, R206, R205, !PT ;  /* 0x000000cdcece7209 */ /* 0x008fc60007810000 */
[----:B------:R-:W-:-:S04]  /*55b0*/  FADD.FTZ R205, -R199, R200 ;  /* 0x000000c8c7cd7221 */ /* 0x000fc80000010100 */
[-C--:B-1----:R-:W-:Y:S01]  /*55c0*/  FMUL.FTZ R200, R205, R202.reuse ;  /* 0x000000cacdc87220 */ /* 0x082fe20000410000 */
[-C--:B------:R-:W-:Y:S01]  /*55d0*/  FMUL.FTZ R205, R199, R202.reuse ;  /* 0x000000cac7cd7220 */ /* 0x080fe20000410000 */
[----:B------:R-:W1:Y:S03]  /*55e0*/  SHFL.BFLY PT, R208, R206, 0x1, 0x1f ;  /* 0x0c201f00ced07f89 */ /* 0x000e6600000e0000 */
[-CC-:B------:R-:W-:Y:S01]  /*55f0*/  FFMA.FTZ R204, R153, R202.reuse, -R205.reuse ;  /* 0x000000ca99cc7223 */ /* 0x180fe200000108cd */
[-CC-:B------:R-:W-:Y:S01]  /*5600*/  FFMA.FTZ R207, R152, R202.reuse, -R205.reuse ;  /* 0x000000ca98cf7223 */ /* 0x180fe200000108cd */
[----:B------:R-:W2:Y:S01]  /*5610*/  S2R R153, SR_TID.X ;  /* 0x0000000000997919 */ /* 0x000ea20000002100 */
        /* <DEDUP_REMOVED lines=17> */
[----:B------:R-:W-:Y:S01]  /*5730*/  FFMA.FTZ R185, R185, R202, -R205 ;  /* 0x000000cab9b97223 */ /* 0x000fe200000108cd */
[----:B-1----:R-:W-:Y:S01]  /*5740*/  FMNMX.FTZ R156, R206, R208, !PT ;  /* 0x000000d0ce9c7209 */ /* 0x002fe20007810000 */
[----:B------:R-:W-:Y:S01]  /*5750*/  MUFU.EX2 R204, R204 ;  /* 0x000000cc00cc7308 */ /* 0x000fe20000000800 */
[-C--:B---3--:R-:W-:Y:S01]  /*5760*/  FMUL.FTZ R24, R24, R200.reuse ;  /* 0x000000c818187220 */ /* 0x088fe20000410000 */
[-C--:B------:R-:W-:Y:S01]  /*5770*/  FMUL.FTZ R25, R25, R200.reuse ;  /* 0x000000c819197220 */ /* 0x080fe20000410000 */
[----:B------:R-:W-:Y:S01]  /*5780*/  FMUL.FTZ R28, R28, R200 ;  /* 0x000000c81c1c7220 */ /* 0x000fe20000410000 */
[----:B------:R-:W-:Y:S01]  /*5790*/  FMUL.FTZ R209, R156, R202 ;  /* 0x000000ca9cd17220 */ /* 0x000fe20000410000 */
[-C--:B------:R-:W-:Y:S01]  /*57a0*/  FMUL.FTZ R29, R29, R200.reuse ;  /* 0x000000c81d1d7220 */ /* 0x080fe20000410000 */
[-C--:B------:R-:W-:Y:S01]  /*57b0*/  FMUL.FTZ R32, R32, R200.reuse ;  /* 0x000000c820207220 */ /* 0x080fe20000410000 */
[----:B------:R-:W-:Y:S01]  /*57c0*/  FMUL.FTZ R33, R33, R200 ;  /* 0x000000c821217220 */ /* 0x000fe20000410000 */
[----:B------:R1:W-:Y:S01]  /*57d0*/  MUFU.EX2 R206, R152 ;  /* 0x0000009800ce7308 */ /* 0x0003e20000000800 */
[-CC-:B------:R-:W-:Y:S01]  /*57e0*/  FFMA.FTZ R210, R154, R202.reuse, -R209.reuse ;  /* 0x000000ca9ad27223 */ /* 0x180fe200000108d1 */
[-CC-:B------:R-:W-:Y:S01]  /*57f0*/  FFMA.FTZ R158, R158, R202.reuse, -R209.reuse ;  /* 0x000000ca9e9e7223 */ /* 0x180fe200000108d1 */
[----:B------:R-:W-:Y:S01]  /*5800*/  FFMA.FTZ R159, R159, R202, -R209 ;  /* 0x000000ca9f9f7223 */ /* 0x000fe200000108d1 */
[----:B--2---:R-:W-:Y:S01]  /*5810*/  SHF.R.U32.HI R153, RZ, 0x7, R153 ;  /* 0x00000007ff997819 */ /* 0x004fe20000011699 */
[-C--:B------:R-:W-:Y:S01]  /*5820*/  FMUL.FTZ R36, R36, R200.reuse ;  /* 0x000000c824247220 */ /* 0x080fe20000410000 */
[-C--:B------:R-:W-:Y:S01]  /*5830*/  FMUL.FTZ R37, R37, R200.reuse ;  /* 0x000000c825257220 */ /* 0x080fe20000410000 */
[----:B------:R-:W-:Y:S01]  /*5840*/  FMUL.FTZ R40, R40, R200 ;  /* 0x000000c828287220 */ /* 0x000fe20000410000 */
[----:B------:R-:W-:Y:S01]  /*5850*/  MUFU.EX2 R157, R157 ;  /* 0x0000009d009d7308 */ /* 0x000fe20000000800 */
[----:B-1----:R-:W-:Y:S01]  /*5860*/  FADD.FTZ R152, -R156, R201 ;  /* 0x000000c99c987221 */ /* 0x002fe20000010100 */
[----:B------:R-:W-:Y:S01]  /*5870*/  FFMA.FTZ R201, R155, R202, -R209 ;  /* 0x000000ca9bc97223 */ /* 0x000fe200000108d1 */
[-C--:B------:R-:W-:Y:S01]  /*5880*/  FMUL.FTZ R41, R41, R200.reuse ;  /* 0x000000c829297220 */ /* 0x080fe20000410000 */
[----:B------:R-:W-:Y:S01]  /*5890*/  FMUL.FTZ R44, R44, R200 ;  /* 0x000000c82c2c7220 */ /* 0x000fe20000410000 */
[----:B------:R-:W-:Y:S01]  /*58a0*/  FMUL.FTZ R152, R152, R202 ;  /* 0x000000ca98987220 */ /* 0x000fe20000410000 */
        /* <DEDUP_REMOVED lines=17> */
[----:B------:R-:W-:Y:S01]  /*59c0*/  FMUL.FTZ R76, R76, R200 ;  /* 0x000000c84c4c7220 */ /* 0x000fe20000410000 */
[----:B------:R-:W3:Y:S01]  /*59d0*/  MUFU.EX2 R201, R201 ;  /* 0x000000c900c97308 */ /* 0x000ee20000000800 */
[----:B-1----:R-:W-:-:S02]  /*59e0*/  VIADD R152, R153, 0x8 ;  /* 0x0000000899987836 */ /* 0x002fc40000000000 */
[-C--:B------:R-:W-:Y:S01]  /*59f0*/  FMUL.FTZ R77, R77, R200.reuse ;  /* 0x000000c84d4d7220 */ /* 0x080fe20000410000 */
[-C--:B------:R-:W-:Y:S01]  /*5a00*/  FMUL.FTZ R80, R80, R200.reuse ;  /* 0x000000c850507220 */ /* 0x080fe20000410000 */
[-C--:B------:R-:W-:Y:S01]  /*5a10*/  FMUL.FTZ R81, R81, R200.reuse ;  /* 0x000000c851517220 */ /* 0x080fe20000410000 */
[-C--:B------:R-:W-:Y:S01]  /*5a20*/  FMUL.FTZ R84, R84, R200.reuse ;  /* 0x000000c854547220 */ /* 0x080fe20000410000 */
[----:B------:R1:W-:Y:S01]  /*5a30*/  BAR.SYNC.DEFER_BLOCKING R152, 0x100 ;  /* 0x000400980000751d */ /* 0x0003e20000010000 */
        /* <DEDUP_REMOVED lines=35> */
[-C--:B--2---:R-:W-:Y:S01]  /*5c70*/  FMUL.FTZ R26, R26, R208.reuse ;  /* 0x000000d01a1a7220 */ /* 0x084fe20000410000 */
        /* <DEDUP_REMOVED lines=63> */
[----:B-1----:R-:W-:Y:S01]  /*6070*/  F2FP.F16.F32.PACK_AB R152, R204, R207 ;  /* 0x000000cfcc98723e */ /* 0x002fe200000000ff */
[--C-:B------:R-:W-:Y:S01]  /*6080*/  FFMA.FTZ R162, R162, R202, -R209.reuse ;  /* 0x000000caa2a27223 */ /* 0x100fe200000108d1 */
[----:B------:R-:W-:Y:S01]  /*6090*/  F2FP.F16.F32.PACK_AB R154, R157, R206 ;  /* 0x000000ce9d9a723e */ /* 0x000fe200000000ff */
[--C-:B------:R-:W-:Y:S01]  /*60a0*/  FFMA.FTZ R163, R163, R202, -R209.reuse ;  /* 0x000000caa3a37223 */ /* 0x100fe200000108d1 */
[----:B---3--:R-:W-:Y:S01]  /*60b0*/  F2FP.F16.F32.PACK_AB R153, R201, R210 ;  /* 0x000000d2c999723e */ /* 0x008fe200000000ff */
[--C-:B------:R-:W-:Y:S01]  /*60c0*/  FFMA.FTZ R166, R166, R202, -R209.reuse ;  /* 0x000000caa6a67223 */ /* 0x100fe200000108d1 */
[----:B----4-:R-:W-:Y:S01]  /*60d0*/  F2FP.F16.F32.PACK_AB R155, R159, R158 ;  /* 0x0000009e9f9b723e */ /* 0x010fe200000000ff */
[-CC-:B------:R-:W-:Y:S01]  /*60e0*/  FFMA.FTZ R167, R167, R202.reuse, -R209.reuse ;  /* 0x000000caa7a77223 */ /* 0x180fe200000108d1 */
[----:B------:R-:W-:Y:S01]  /*60f0*/  MUFU.EX2 R160, R160 ;  /* 0x000000a000a07308 */ /* 0x000fe20000000800 */
[-CC-:B------:R-:W-:Y:S01]  /*6100*/  FFMA.FTZ R170, R170, R202.reuse, -R209.reuse ;  /* 0x000000caaaaa7223 */ /* 0x180fe200000108d1 */
[----:B------:R-:W-:Y:S01]  /*6110*/  WARPGROUP.ARRIVE ;  /* 0x00000000000079c5 */ /* 0x000fe20000000000 */
[-CC-:B------:R-:W-:Y:S01]  /*6120*/  FFMA.FTZ R171, R171, R202.reuse, -R209.reuse ;  /* 0x000000caabab7223 */ /* 0x180fe200000108d1 */
[-CC-:B------:R-:W-:Y:S01]  /*6130*/  FFMA.FTZ R174, R174, R202.reuse, -R209.reuse ;  /* 0x000000caaeae7223 */ /* 0x180fe200000108d1 */
[-CC-:B------:R-:W-:Y:S01]  /*6140*/  FFMA.FTZ R175, R175, R202.reuse, -R209.reuse ;  /* 0x000000caafaf7223 */ /* 0x180fe200000108d1 */
[-CC-:B------:R-:W-:Y:S01]  /*6150*/  FFMA.FTZ R178, R178, R202.reuse, -R209.reuse ;  /* 0x000000cab2b27223 */ /* 0x180fe200000108d1 */
[-CC-:B------:R-:W-:Y:S01]  /*6160*/  FFMA.FTZ R179, R179, R202.reuse, -R209.reuse ;  /* 0x000000cab3b37223 */ /* 0x180fe200000108d1 */
[----:B------:R-:W-:Y:S01]  /*6170*/  HGMMA.64x256x16.F32 R24, R152, gdesc[UR8].tnspB, R24, gsb0 ;  /* 0x43e0000898187df0 */ /* 0x000fe20008000818 */
[----:B------:R-:W1:Y:S01]  /*6180*/  MUFU.EX2 R161, R161 ;  /* 0x000000a100a17308 */ /* 0x000e620000000800 */
[----:B------:R-:W-:Y:S01]  /*6190*/  UIADD3 UR10, UR5, 0x80, URZ ;  /* 0x00000080050a7890 */ /* 0x000fe2000fffe03f */
[-CC-:B------:R-:W-:Y:S01]  /*61a0*/  FFMA.FTZ R182, R182, R202.reuse, -R209.reuse ;  /* 0x000000cab6b67223 */ /* 0x180fe200000108d1 */
[----:B------:R-:W-:Y:S01]  /*61b0*/  UMOV UR11, 0x40000040 ;  /* 0x40000040000b7882 */ /* 0x000fe20000000000 */
[-C--:B------:R-:W-:Y:S01]  /*61c0*/  FFMA.FTZ R183, R183, R202.reuse, -R209 ;  /* 0x000000cab7b77223 */ /* 0x080fe200000108d1 */
[-CC-:B------:R-:W-:Y:S01]  /*61d0*/  FFMA.FTZ R188, R188, R202.reuse, -R205.reuse ;  /* 0x000000cabcbc7223 */ /* 0x180fe200000108cd */
[-C--:B------:R-:W-:Y:S01]  /*61e0*/  FFMA.FTZ R189, R189, R202.reuse, -R205 ;  /* 0x000000cabdbd7223 */ /* 0x080fe200000108cd */
[-CC-:B------:R-:W-:Y:S01]  /*61f0*/  FFMA.FTZ R186, R186, R202.reuse, -R209.reuse ;  /* 0x000000cababa7223 */ /* 0x180fe200000108d1 */
[----:B------:R-:W-:Y:S01]  /*6200*/  MUFU.EX2 R164, R164 ;  /* 0x000000a400a47308 */ /* 0x000fe20000000800 */
[-CC-:B------:R-:W-:Y:S01]  /*6210*/  FFMA.FTZ R187, R187, R202.reuse, -R209.reuse ;  /* 0x000000cabbbb7223 */ /* 0x180fe200000108d1 */
[-CC-:B------:R-:W-:Y:S01]  /*6220*/  FFMA.FTZ R190, R190, R202.reuse, -R209.reuse ;  /* 0x000000cabebe7223 */ /* 0x180fe200000108d1 */
[-C--:B------:R-:W-:Y:S01]  /*6230*/  FFMA.FTZ R191, R191, R202.reuse, -R209 ;  /* 0x000000cabfbf7223 */ /* 0x080fe200000108d1 */
[-CC-:B------:R-:W-:Y:S01]  /*6240*/  FFMA.FTZ R192, R192, R202.reuse, -R205.reuse ;  /* 0x000000cac0c07223 */ /* 0x180fe200000108cd */
[-CC-:B------:R-:W-:Y:S01]  /*6250*/  FFMA.FTZ R193, R193, R202.reuse, -R205.reuse ;  /* 0x000000cac1c17223 */ /* 0x180fe200000108cd */
[-CC-:B------:R-:W-:Y:S01]  /*6260*/  FFMA.FTZ R196, R196, R202.reuse, -R205.reuse ;  /* 0x000000cac4c47223 */ /* 0x180fe200000108cd */
[-C--:B------:R-:W-:Y:S01]  /*6270*/  FFMA.FTZ R197, R197, R202.reuse, -R205 ;  /* 0x000000cac5c57223 */ /* 0x080fe200000108cd */
[----:B------:R-:W-:Y:S01]  /*6280*/  MUFU.EX2 R165, R165 ;  /* 0x000000a500a57308 */ /* 0x000fe20000000800 */
[-CC-:B------:R-:W-:Y:S01]  /*6290*/  FFMA.FTZ R194, R194, R202.reuse, -R209.reuse ;  /* 0x000000cac2c27223 */ /* 0x180fe200000108d1 */
[-CC-:B------:R-:W-:Y:S01]  /*62a0*/  FFMA.FTZ R195, R195, R202.reuse, -R209.reuse ;  /* 0x000000cac3c37223 */ /* 0x180fe200000108d1 */
[-CC-:B------:R-:W-:Y:S01]  /*62b0*/  FFMA.FTZ R198, R198, R202.reuse, -R209.reuse ;  /* 0x000000cac6c67223 */ /* 0x180fe200000108d1 */
[----:B------:R-:W-:Y:S01]  /*62c0*/  FFMA.FTZ R203, R203, R202, -R209 ;  /* 0x000000cacbcb7223 */ /* 0x000fe200000108d1 */
[----:B------:R-:W-:Y:S01]  /*62d0*/  FFMA.FTZ R23, R200, R23, R207 ;  /* 0x00000017c8177223 */ /* 0x000fe200000100cf */
[----:B------:R-:W-:-:S02]  /*62e0*/  FFMA.FTZ R22, R208, R22, R210 ;  /* 0x00000016d0167223 */ /* 0x000fc400000100d2 */
[----:B------:R-:W-:Y:S01]  /*62f0*/  MUFU.EX2 R162, R162 ;  /* 0x000000a200a27308 */ /* 0x000fe20000000800 */
[----:B------:R-:W-:Y:S01]  /*6300*/  FADD.FTZ R23, R204, R23 ;  /* 0x00000017cc177221 */ /* 0x000fe20000010000 */
[----:B------:R-:W-:-:S03]  /*6310*/  FADD.FTZ R201, R201, R22 ;  /* 0x00000016c9c97221 */ /* 0x000fc60000010000 */
[----:B------:R-:W-:Y:S01]  /*6320*/  FADD.FTZ R206, R206, R23 ;  /* 0x00000017cece7221 */ /* 0x000fe20000010000 */
[----:B------:R-:W-:Y:S02]  /*6330*/  FADD.FTZ R158, R158, R201 ;  /* 0x000000c99e9e7221 */ /* 0x000fe40000010000 */
[----:B------:R-:W2:Y:S01]  /*6340*/  MUFU.EX2 R163, R163 ;  /* 0x000000a300a37308 */ /* 0x000ea20000000800 */
[----:B------:R-:W-:Y:S01]  /*6350*/  FADD.FTZ R157, R157, R206 ;  /* 0x000000ce9d9d7221 */ /* 0x000fe20000010000 */
[----:B------:R-:W-:-:S06]  /*6360*/  FADD.FTZ R159, R159, R158 ;  /* 0x0000009e9f9f7221 */ /* 0x000fcc0000010000 */
        /* <DEDUP_REMOVED lines=120> */
.L_x_1132:
[----:B------:R-:W-:Y:S01]  /*6af0*/  UIADD3 UR4, UR4, 0x32460, URZ ;  /* 0x0003246004047890 */ /* 0x000fe2000fffe03f */
[----:B------:R-:W-:Y:S02]  /*6b00*/  IMAD.MOV.U32 R201, RZ, RZ, R156 ;  /* 0x000000ffffc97224 */ /* 0x000fe400078e009c */
[----:B------:R-:W-:Y:S01]  /*6b10*/  IMAD.MOV.U32 R200, RZ, RZ, R199 ;  /* 0x000000ffffc87224 */ /* 0x000fe200078e00c7 */
[----:B------:R-:W-:-:S09]  /*6b20*/  UPRMT UR4, UR58, 0x654, UR4 ;  /* 0x000006543a047896 */ /* 0x000fd20008000004 */
[----:B------:R-:W-:Y:S01]  /*6b30*/  SYNCS.ARRIVE.TRANS64.RED.A1T0 RZ, [UR4], RZ ;  /* 0x000000ffffff79a7 */ /* 0x000fe20008100404 */
[----:B------:R-:W-:Y:S05]  /*6b40*/  @P1 BRA `(.L_x_1133) ;  /* 0xffffffd400ac1947 */ /* 0x000fea000383ffff */
.L_x_1122:
[----:B------:R-:W0:Y:S01]  /*6b50*/  SHFL.BFLY PT, R4, R23, 0x2, 0x1f ;  /* 0x0c401f0017047f89 */ /* 0x000e2200000e0000 */
[----:B------:R-:W-:Y:S01]  /*6b60*/  IMAD.MOV.U32 R7, RZ, RZ, RZ ;  /* 0x000000ffff077224 */ /* 0x000fe200078e00ff */
[----:B------:R-:W-:Y:S01]  /*6b70*/  R2UR UR4, R219 ;  /* 0x00000000db0472ca */ /* 0x000fe200000e0000 */
[----:B------:R-:W-:Y:S01]  /*6b80*/  UIADD3 UR38, UR38, 0x1, URZ ;  /* 0x0000000126267890 */ /* 0x000fe2000fffe03f */
[----:B------:R-:W1:Y:S01]  /*6b90*/  SHFL.BFLY PT, R5, R22, 0x2, 0x1f ;  /* 0x0c401f0016057f89 */ /* 0x000e6200000e0000 */
[----:B------:R-:W-:Y:S01]  /*6ba0*/  IMAD.MOV.U32 R8, RZ, RZ, -0x800000 ;  /* 0xff800000ff087424 */ /* 0x000fe200078e00ff */
[----:B------:R2:W-:Y:S06]  /*6bb0*/  BAR.ARV R0, 0x100 ;  /* 0x000400000000751d */ /* 0x0005ec0000002000 */
[----:B------:R-:W-:-:S02]  /*6bc0*/  UISETP.NE.AND UP0, UPT, UR38, 0x2, UPT ;  /* 0x000000022600788c */ /* 0x000fc4000bf05270 */
[----:B------:R-:W-:Y:S06]  /*6bd0*/  BAR.ARV 0x8, 0x180 ;  /* 0x0206000000007b1d */ /* 0x000fec0000002000 */
[----:B------:R-:W-:Y:S01]  /*6be0*/  UIADD3 UR4, UR4, 0x1, URZ ;  /* 0x0000000104047890 */ /* 0x000fe2000fffe03f */
[----:B--2---:R-:W-:Y:S02]  /*6bf0*/  IMAD.MOV.U32 R0, RZ, RZ, -0x800000 ;  /* 0xff800000ff007424 */ /* 0x004fe400078e00ff */
[----:B0-----:R-:W-:Y:S01]  /*6c00*/  FADD.FTZ R4, R4, R23 ;  /* 0x0000001704047221 */ /* 0x001fe20000010000 */
[----:B------:R-:W-:Y:S01]  /*6c10*/  PLOP3.LUT P0, PT, PT, PT, PT, 0x8, 0x0 ;  /* 0x000000000000781c */ /* 0x000fe20003f0e170 */
[----:B------:R-:W-:Y:S01]  /*6c20*/  USEL UR38, UR38, URZ, UP0 ;  /* 0x0000003f26267287 */ /* 0x000fe20008000000 */
[----:B-1----:R-:W-:-:S02]  /*6c30*/  FADD.FTZ R6, R5, R22 ;  /* 0x0000001605067221 */ /* 0x002fc40000010000 */
[----:B------:R-:W0:Y:S01]  /*6c40*/  SHFL.BFLY PT, R3, R4, 0x1, 0x1f ;  /* 0x0c201f0004037f89 */ /* 0x000e2200000e0000 */
[----:B------:R-:W-:Y:S01]  /*6c50*/  MOV R219, UR4 ;  /* 0x0000000400db7c02 */ /* 0x000fe20008000f00 */
[----:B------:R-:W-:Y:S02]  /*6c60*/  USEL UR4, URZ, 0x1, UP0 ;  /* 0x000000013f047887 */ /* 0x000fe40008000000 */
[----:B------:R-:W1:Y:S02]  /*6c70*/  SHFL.BFLY PT, R5, R6, 0x1, 0x1f ;  /* 0x0c201f0006057f89 */ /* 0x000e6400000e0000 */
[----:B------:R-:W-:Y:S01]  /*6c80*/  ULOP3.LUT UR39, UR39, UR4, URZ, 0x3c, !UPT ;  /* 0x0000000427277292 */ /* 0x000fe2000f8e3c3f */
[----:B0-----:R-:W-:Y:S01]  /*6c90*/  FADD.FTZ R9, R4, R3 ;  /* 0x0000000304097221 */ /* 0x001fe20000010000 */
[----:B------:R-:W-:Y:S02]  /*6ca0*/  IMAD.MOV.U32 R3, RZ, RZ, RZ ;  /* 0x000000ffff037224 */ /* 0x000fe400078e00ff */
[----:B-1----:R-:W-:-:S02]  /*6cb0*/  FADD.FTZ R5, R6, R5 ;  /* 0x0000000506057221 */ /* 0x002fc40000010000 */
[----:B------:R-:W-:-:S03]  /*6cc0*/  FSETP.NE.FTZ.AND P1, PT, R9, RZ, PT ;  /* 0x000000ff0900720b */ /* 0x000fc60003f35000 */
[----:B------:R-:W-:-:S10]  /*6cd0*/  FSETP.NE.FTZ.AND P2, PT, R5, RZ, PT ;  /* 0x000000ff0500720b */ /* 0x000fd40003f55000 */
[----:B------:R-:W0:Y:S01]  /*6ce0*/  @P1 MUFU.RCP R7, R9 ;  /* 0x0000000900071308 */ /* 0x000e220000001000 */
[C---:B------:R-:W-:Y:S02]  /*6cf0*/  @P1 FMUL.FTZ R4, R202.reuse, 0.69314718246459960938 ;  /* 0x3f317218ca041820 */ /* 0x040fe40000410000 */
[----:B------:R-:W-:-:S05]  /*6d00*/  @P2 FMUL.FTZ R202, R202, 0.69314718246459960938 ;  /* 0x3f317218caca2820 */ /* 0x000fca0000410000 */
[----:B------:R-:W-:Y:S08]  /*6d10*/  @P1 MUFU.LG2 R6, R9 ;  /* 0x0000000900061308 */ /* 0x000ff00000000c00 */
[----:B------:R-:W1:Y:S01]  /*6d20*/  @P2 MUFU.RCP R3, R5 ;  /* 0x0000000500032308 */ /* 0x000e620000001000 */
[-C--:B0-----:R-:W-:Y:S01]  /*6d30*/  FMUL.FTZ R24, R24, R7.reuse ;  /* 0x0000000718187220 */ /* 0x081fe20000410000 */
        /* <DEDUP_REMOVED lines=64> */
[----:B------:R0:W1:Y:S01]  /*7140*/  @P2 MUFU.LG2 R7, R5 ;  /* 0x0000000500072308 */ /* 0x0000620000000c00 */
        /* <DEDUP_REMOVED lines=66> */
[----:B------:R-:W-:-:S07]  /*7570*/  @P2 FFMA.FTZ R0, R202, R156, R7 ;  /* 0x0000009cca002223 */ /* 0x000fce0000010007 */
.L_x_1108:
[----:B0-----:R-:W0:Y:S01]  /*7580*/  S2R R4, SR_CgaCtaId ;  /* 0x0000000000047919 */ /* 0x001e220000008800 */
        /* <DEDUP_REMOVED lines=30> */
[----:B------:R-:W-:Y:S02]  /*7770*/  MOV R4, R151 ;  /* 0x0000009700047202 */ /* 0x000fe40000000f00 */
[----:B0-----:R-:W-:-:S02]  /*7780*/  MOV R5, R6 ;  /* 0x0000000600057202 */ /* 0x001fc40000000f00 */
[----:B------:R-:W-:Y:S02]  /*7790*/  F2FP.F16.F32.PACK_AB R51, R159, R51 ;  /* 0x000000339f33723e */ /* 0x000fe400000000ff */
[----:B------:R-:W-:Y:S01]  /*77a0*/  F2FP.F16.F32.PACK_AB R57, R155, R58 ;  /* 0x0000003a9b39723e */ /* 0x000fe200000000ff */
[----:B------:R-:W-:Y:S01]  /*77b0*/  IMAD.WIDE R102, R225, 0x2, R4 ;  /* 0x00000002e1667825 */ /* 0x000fe200078e0204 */
[----:B------:R-:W-:Y:S02]  /*77c0*/  F2FP.F16.F32.PACK_AB R64, R65, R64 ;  /* 0x000000404140723e */ /* 0x000fe400000000ff */
[----:B------:R-:W-:Y:S02]  /*77d0*/  F2FP.F16.F32.PACK_AB R58, R61, R60 ;  /* 0x0000003c3d3a723e */ /* 0x000fe400000000ff */
[C---:B------:R-:W-:Y:S02]  /*77e0*/  IADD3 R157, P1, R102.reuse, 0x20, RZ ;  /* 0x00000020669d7810 */ /* 0x040fe40007f3e0ff */
[----:B------:R-:W-:-:S02]  /*77f0*/  LOP3.LUT R11, R102, 0x380, RZ, 0xc0, !PT ;  /* 0x00000380660b7812 */ /* 0x000fc400078ec0ff */
[C---:B------:R-:W-:Y:S01]  /*7800*/  IADD3 R171, P0, R102.reuse, 0x40, RZ ;  /* 0x0000004066ab7810 */ /* 0x040fe20007f1e0ff */
[--C-:B------:R-:W-:Y:S01]  /*7810*/  IMAD.X R13, RZ, RZ, R103.reuse, P1 ;  /* 0x000000ffff0d7224 */ /* 0x100fe200008e0667 */
[C---:B------:R-:W-:Y:S02]  /*7820*/  IADD3 R173, P4, R102.reuse, 0x60, RZ ;  /* 0x0000006066ad7810 */ /* 0x040fe40007f9e0ff */
        /* <DEDUP_REMOVED lines=8> */
[----:B------:R-:W-:Y:S01]  /*78b0*/  IADD3 R183, P1, R102, 0x8000, RZ ;  /* 0x0000800066b77810 */ /* 0x000fe20007f3e0ff */
[--C-:B------:R-:W-:Y:S01]  /*78c0*/  IMAD.X R23, RZ, RZ, R103.reuse, P5 ;  /* 0x000000ffff177224 */ /* 0x100fe200028e0667 */
[----:B------:R-:W-:Y:S01]  /*78d0*/  LOP3.LUT R12, R157, 0x380, RZ, 0xc0, !PT ;  /* 0x000003809d0c7812 */ /* 0x000fe200078ec0ff */
[----:B------:R-:W-:Y:S01]  /*78e0*/  IMAD.X R31, RZ, RZ, R103, P2 ;  /* 0x000000ffff1f7224 */ /* 0x000fe200010e0667 */
[----:B------:R-:W-:-:S02]  /*78f0*/  SHF.R.U64 R11, R11, 0x3, RZ ;  /* 0x000000030b0b7819 */ /* 0x000fc400000012ff */
[----:B------:R-:W-:Y:S02]  /*7900*/  IADD3.X R39, RZ, R103, RZ, P1, !PT ;  /* 0x00000067ff277210 */ /* 0x000fe40000ffe4ff */
[----:B------:R-:W-:Y:S02]  /*7910*/  LOP3.LUT R14, R171, 0x380, RZ, 0xc0, !PT ;  /* 0x00000380ab0e7812 */ /* 0x000fe400078ec0ff */
[----:B------:R-:W-:Y:S02]  /*7920*/  SHF.R.U64 R12, R12, 0x3, RZ ;  /* 0x000000030c0c7819 */ /* 0x000fe400000012ff */
[C---:B------:R-:W-:Y:S02]  /*7930*/  IADD3 R46, P0, R102.reuse, 0x8020, RZ ;  /* 0x00008020662e7810 */ /* 0x040fe40007f1e0ff */
        /* <DEDUP_REMOVED lines=13> */
[----:B------:R-:W-:Y:S01]  /*7a10*/  LOP3.LUT R102, R11, R102, RZ, 0x3c, !PT ;  /* 0x000000660b667212 */ /* 0x000fe200078e3cff */
[----:B------:R-:W-:Y:S01]  /*7a20*/  IMAD.X R11, RZ, RZ, R103, P1 ;  /* 0x000000ffff0b7224 */ /* 0x000fe200008e0667 */
[----:B------:R-:W-:-:S02]  /*7a30*/  LOP3.LUT R18, R175, 0x380, RZ, 0xc0, !PT ;  /* 0x00000380af127812 */ /* 0x000fc400078ec0ff */
[----:B------:R-:W-:Y:S02]  /*7a40*/  SHF.R.U64 R14, R14, 0x3, RZ ;  /* 0x000000030e0e7819 */ /* 0x000fe400000012ff */
[----:B------:R-:W-:Y:S02]  /*7a50*/  LOP3.LUT R12, R12, R157, RZ, 0x3c, !PT ;  /* 0x0000009d0c0c7212 */ /* 0x000fe400078e3cff */
[----:B------:R-:W-:Y:S02]  /*7a60*/  LOP3.LUT R20, R177, 0x380, RZ, 0xc0, !PT ;  /* 0x00000380b1147812 */ /* 0x000fe400078ec0ff */
[----:B------:R-:W-:Y:S02]  /*7a70*/  SHF.R.U64 R16, R16, 0x3, RZ ;  /* 0x0000000310107819 */ /* 0x000fe400000012ff */
[----:B------:R-:W-:Y:S02]  /*7a80*/  LOP3.LUT R22, R179, 0x380, RZ, 0xc0, !PT ;  /* 0x00000380b3167812 */ /* 0x000fe400078ec0ff */
[----:B------:R-:W-:-:S02]  /*7a90*/  LOP3.LUT R157, R46, 0x380, RZ, 0xc0, !PT ;  /* 0x000003802e9d7812 */ /* 0x000fc400078ec0ff */
[----:B------:R-:W-:Y:S02]  /*7aa0*/  SHF.R.U64 R18, R18, 0x3, RZ ;  /* 0x0000000312127819 */ /* 0x000fe400000012ff */
[----:B------:R-:W-:Y:S02]  /*7ab0*/  LOP3.LUT R30, R181, 0x380, RZ, 0xc0, !PT ;  /* 0x00000380b51e7812 */ /* 0x000fe400078ec0ff */
[----:B------:R-:W-:Y:S01]  /*7ac0*/  MOV R102, R102 ;  /* 0x0000006600667202 */ /* 0x000fe20000000f00 */
[----:B------:R-:W-:Y:S01]  /*7ad0*/  BAR.SYNC.DEFER_BLOCKING 0x1, 0x100 ;  /* 0x0044000000007b1d */ /* 0x000fe20000010000 */
[----:B------:R-:W-:Y:S02]  /*7ae0*/  LOP3.LUT R38, R183, 0x380, RZ, 0xc0, !PT ;  /* 0x00000380b7267812 */ /* 0x000fe400078ec0ff */
[----:B------:R-:W-:Y:S02]  /*7af0*/  LOP3.LUT R103, R98, 0x380, RZ, 0xc0, !PT ;  /* 0x0000038062677812 */ /* 0x000fe400078ec0ff */
[----:B------:R-:W-:-:S02]  /*7b00*/  LOP3.LUT R14, R14, R171, RZ, 0x3c, !PT ;  /* 0x000000ab0e0e7212 */ /* 0x000fc400078e3cff */
[----:B------:R-:W-:Y:S02]  /*7b10*/  SHF.R.U64 R20, R20, 0x3, RZ ;  /* 0x0000000314147819 */ /* 0x000fe400000012ff */
[----:B------:R-:W-:Y:S02]  /*7b20*/  LOP3.LUT R16, R16, R173, RZ, 0x3c, !PT ;  /* 0x000000ad10107212 */ /* 0x000fe400078e3cff */
[----:B------:R-:W-:Y:S02]  /*7b30*/  SHF.R.U64 R22, R22, 0x3, RZ ;  /* 0x0000000316167819 */ /* 0x000fe400000012ff */
[----:B------:R-:W-:Y:S02]  /*7b40*/  LOP3.LUT R171, R54, 0x380, RZ, 0xc0, !PT ;  /* 0x0000038036ab7812 */ /* 0x000fe400078ec0ff */
[----:B------:R-:W-:Y:S02]  /*7b50*/  SHF.R.U64 R157, R157, 0x3, RZ ;  /* 0x000000039d9d7819 */ /* 0x000fe400000012ff */
[----:B------:R-:W-:-:S02]  /*7b60*/  LOP3.LUT R18, R18, R175, RZ, 0x3c, !PT ;  /* 0x000000af12127212 */ /* 0x000fc400078e3cff */
[----:B------:R-:W-:Y:S02]  /*7b70*/  SHF.R.U64 R30, R30, 0x3, RZ ;  /* 0x000000031e1e7819 */ /* 0x000fe400000012ff */
[----:B------:R-:W-:Y:S02]  /*7b80*/  LOP3.LUT R173, R62, 0x380, RZ, 0xc0, !PT ;  /* 0x000003803ead7812 */ /* 0x000fe400078ec0ff */
[----:B------:R-:W-:Y:S01]  /*7b90*/  LOP3.LUT R94, R6, 0x380, RZ, 0xc0, !PT ;  /* 0x00000380065e7812 */ /* 0x000fe200078ec0ff */
[----:B------:R-:W-:Y:S01]  /*7ba0*/  STSM.16.M88.4 [R102], R24 ;  /* 0x0000001866007844 */ /* 0x000fe20000000200 */
[----:B------:R-:W-:Y:S02]  /*7bb0*/  SHF.R.U64 R38, R38, 0x3, RZ ;  /* 0x0000000326267819 */ /* 0x000fe400000012ff */
[----:B------:R-:W-:Y:S02]  /*7bc0*/  LOP3.LUT R175, R70, 0x380, RZ, 0xc0, !PT ;  /* 0x0000038046af7812 */ /* 0x000fe400078ec0ff */
[----:B------:R-:W-:-:S02]  /*7bd0*/  SHF.R.U64 R103, R103, 0x3, RZ ;  /* 0x0000000367677819 */ /* 0x000fc400000012ff */
[----:B------:R-:W-:Y:S02]  /*7be0*/  LOP3.LUT R20, R20, R177, RZ, 0x3c, !PT ;  /* 0x000000b114147212 */ /* 0x000fe400078e3cff */
[----:B------:R-:W-:Y:S02]  /*7bf0*/  MOV R13, R12 ;  /* 0x0000000c000d7202 */ /* 0x000fe40000000f00 */
[----:B------:R-:W-:Y:S02]  /*7c00*/  LOP3.LUT R22, R22, R179, RZ, 0x3c, !PT ;  /* 0x000000b316167212 */ /* 0x000fe400078e3cff */
[----:B------:R-:W-:Y:S01]  /*7c10*/  SHF.R.U64 R171, R171, 0x3, RZ ;  /* 0x00000003abab7819 */ /* 0x000fe200000012ff */
[----:B------:R-:W-:Y:S01]  /*7c20*/  STSM.16.M88.4 [R13], R32 ;  /* 0x000000200d007844 */ /* 0x000fe20000000200 */
[----:B------:R-:W-:Y:S02]  /*7c30*/  LOP3.LUT R46, R157, R46, RZ, 0x3c, !PT ;  /* 0x0000002e9d2e7212 */ /* 0x000fe400078e3cff */
[----:B------:R-:W-:-:S02]  /*7c40*/  MOV R14, R14 ;  /* 0x0000000e000e7202 */ /* 0x000fc40000000f00 */
[----:B------:R-:W-:Y:S02]  /*7c50*/  LOP3.LUT R30, R30, R181, RZ, 0x3c, !PT ;  /* 0x000000b51e1e7212 */ /* 0x000fe400078e3cff */
[----:B------:R-:W-:Y:S01]  /*7c60*/  SHF.R.U64 R173, R173, 0x3, RZ ;  /* 0x00000003adad7819 */ /* 0x000fe200000012ff */
[----:B------:R-:W-:Y:S01]  /*7c70*/  STSM.16.M88.4 [R14], R40 ;  /* 0x000000280e007844 */ /* 0x000fe20000000200 */
[----:B------:R-:W-:Y:S02]  /*7c80*/  LOP3.LUT R157, R156, 0x380, RZ, 0xc0, !PT ;  /* 0x000003809c9d7812 */ /* 0x000fe400078ec0ff */
[----:B------:R-:W-:Y:S02]  /*7c90*/  SHF.R.U64 R29, R94, 0x3, RZ ;  /* 0x000000035e1d7819 */ /* 0x000fe400000012ff */
[----:B------:R-:W-:Y:S02]  /*7ca0*/  MOV R16, R16 ;  /* 0x0000001000107202 */ /* 0x000fe40000000f00 */
[----:B------:R-:W-:-:S02]  /*7cb0*/  LOP3.LUT R38, R38, R183, RZ, 0x3c, !PT ;  /* 0x000000b726267212 */ /* 0x000fc400078e3cff */
[----:B------:R-:W-:Y:S01]  /*7cc0*/  SHF.R.U64 R175, R175, 0x3, RZ ;  /* 0x00000003afaf7819 */ /* 0x000fe200000012ff */
[----:B------:R-:W-:Y:S01]  /*7cd0*/  STSM.16.M88.4 [R16], R48 ;  /* 0x0000003010007844 */ /* 0x000fe20000000200 */
[----:B------:R-:W-:Y:S02]  /*7ce0*/  LOP3.LUT R98, R103, R98, RZ, 0x3c, !PT ;  /* 0x0000006267627212 */ /* 0x000fe400078e3cff */
[----:B------:R-:W-:Y:S02]  /*7cf0*/  MOV R18, R18 ;  /* 0x0000001200127202 */ /* 0x000fe40000000f00 */
[----:B------:R-:W-:Y:S02]  /*7d00*/  F2FP.F16.F32.PACK_AB R59, R154, R59 ;  /* 0x0000003b9a3b723e */ /* 0x000fe400000000ff */
[----:B------:R-:W-:Y:S02]  /*7d10*/  F2FP.F16.F32.PACK_AB R65, R153, R66 ;  /* 0x000000429941723e */ /* 0x000fe400000000ff */
[----:B------:R-:W-:Y:S01]  /*7d20*/  F2FP.F16.F32.PACK_AB R72, R73, R72 ;  /* 0x000000484948723e */ /* 0x000fe200000000ff */
[----:B------:R-:W-:Y:S01]  /*7d30*/  STSM.16.M88.4 [R18], R56 ;  /* 0x0000003812007844 */ /* 0x000fe20000000200 */
[----:B------:R-:W-:-:S02]  /*7d40*/  MOV R20, R20 ;  /* 0x0000001400147202 */ /* 0x000fc40000000f00 */
[----:B------:R-:W-:Y:S02]  /*7d50*/  F2FP.F16.F32.PACK_AB R66, R69, R68 ;  /* 0x000000444542723e */ /* 0x000fe400000000ff */
[----:B------:R-:W-:Y:S02]  /*7d60*/  F2FP.F16.F32.PACK_AB R67, R152, R67 ;  /* 0x000000439843723e */ /* 0x000fe400000000ff */
[----:B------:R-:W-:Y:S02]  /*7d70*/  F2FP.F16.F32.PACK_AB R73, R9, R74 ;  /* 0x0000004a0949723e */ /* 0x000fe400000000ff */
[----:B------:R-:W-:Y:S01]  /*7d80*/  F2FP.F16.F32.PACK_AB R80, R81, R80 ;  /* 0x000000505150723e */ /* 0x000fe200000000ff */
[----:B------:R-:W-:Y:S01]  /*7d90*/  STSM.16.M88.4 [R20], R64 ;  /* 0x0000004014007844 */ /* 0x000fe20000000200 */
[----:B------:R-:W-:Y:S02]  /*7da0*/  LOP3.LUT R54, R171, R54, RZ, 0x3c, !PT ;  /* 0x00000036ab367212 */ /* 0x000fe400078e3cff */
[----:B------:R-:W-:-:S02]  /*7db0*/  MOV R22, R22 ;  /* 0x0000001600167202 */ /* 0x000fc40000000f00 */
[----:B------:R-:W-:Y:S02]  /*7dc0*/  F2FP.F16.F32.PACK_AB R74, R77, R76 ;  /* 0x0000004c4d4a723e */ /* 0x000fe400000000ff */
[----:B------:R-:W-:Y:S02]  /*7dd0*/  F2FP.F16.F32.PACK_AB R75, R75, R78 ;  /* 0x0000004e4b4b723e */ /* 0x000fe400000000ff */
[----:B------:R-:W-:Y:S02]  /*7de0*/  F2FP.F16.F32.PACK_AB R81, R83, R82 ;  /* 0x000000525351723e */ /* 0x000fe400000000ff */
[----:B------:R-:W-:Y:S01]  /*7df0*/  LOP3.LUT R62, R173, R62, RZ, 0x3c, !PT ;  /* 0x0000003ead3e7212 */ /* 0x000fe200078e3cff */
[----:B------:R0:W-:Y:S01]  /*7e00*/  STSM.16.M88.4 [R22], R72 ;  /* 0x0000004816007844 */ /* 0x0001e20000000200 */
[----:B------:R-:W-:Y:S02]  /*7e10*/  SHF.R.U64 R157, R157, 0x3, RZ ;  /* 0x000000039d9d7819 */ /* 0x000fe400000012ff */
[----:B------:R-:W-:-:S02]  /*7e20*/  LOP3.LUT R94, R29, R6, RZ, 0x3c, !PT ;  /* 0x000000061d5e7212 */ /* 0x000fc400078e3cff */
[----:B------:R-:W-:Y:S02]  /*7e30*/  MOV R30, R30 ;  /* 0x0000001e001e7202 */ /* 0x000fe40000000f00 */
[----:B------:R-:W-:Y:S02]  /*7e40*/  F2FP.F16.F32.PACK_AB R82, R85, R84 ;  /* 0x000000545552723e */ /* 0x000fe400000000ff */
[----:B------:R-:W-:Y:S02]  /*7e50*/  F2FP.F16.F32.PACK_AB R83, R87, R86 ;  /* 0x000000565753723e */ /* 0x000fe400000000ff */
[----:B------:R-:W-:Y:S02]  /*7e60*/  LOP3.LUT R70, R175, R70, RZ, 0x3c, !PT ;  /* 0x00000046af467212 */ /* 0x000fe400078e3cff */
[----:B------:R-:W-:Y:S01]  /*7e70*/  MOV R38, R38 ;  /* 0x0000002600267202 */ /* 0x000fe20000000f00 */
[----:B------:R1:W-:Y:S01]  /*7e80*/  STSM.16.M88.4 [R30], R80 ;  /* 0x000000501e007844 */ /* 0x0003e20000000200 */
[----:B------:R-:W-:Y:S01]  /*7e90*/  MOV R6, R98 ;  /* 0x0000006200067202 */ /* 0x000fe20000000f00 */
[----:B0-----:R-:W0:Y:S01]  /*7ea0*/  LDC R72, c[0x0][0xce8] ;  /* 0x00033a00ff487b82 */ /* 0x001e220000000800 */
[----:B------:R-:W-:-:S02]  /*7eb0*/  F2FP.F16.F32.PACK_AB R76, R89, R88 ;  /* 0x00000058594c723e */ /* 0x000fc400000000ff */
[----:B------:R-:W-:Y:S02]  /*7ec0*/  F2FP.F16.F32.PACK_AB R77, R91, R90 ;  /* 0x0000005a5b4d723e */ /* 0x000fe400000000ff */
[----:B------:R-:W-:Y:S02]  /*7ed0*/  F2FP.F16.F32.PACK_AB R78, R93, R92 ;  /* 0x0000005c5d4e723e */ /* 0x000fe400000000ff */
[----:B------:R-:W-:Y:S02]  /*7ee0*/  F2FP.F16.F32.PACK_AB R79, R166, R79 ;  /* 0x0000004fa64f723e */ /* 0x000fe400000000ff */
[----:B------:R-:W-:Y:S02]  /*7ef0*/  F2FP.F16.F32.PACK_AB R96, R97, R96 ;  /* 0x000000606160723e */ /* 0x000fe400000000ff */
[----:B------:R-:W-:Y:S01]  /*7f00*/  F2FP.F16.F32.PACK_AB R104, R105, R104 ;  /* 0x000000686968723e */ /* 0x000fe200000000ff */
[----:B------:R1:W-:Y:S01]  /*7f10*/  STSM.16.M88.4 [R38], R76 ;  /* 0x0000004c26007844 */ /* 0x0003e20000000200 */
[----:B------:R-:W-:-:S02]  /*7f20*/  MOV R46, R46 ;  /* 0x0000002e002e7202 */ /* 0x000fc40000000f00 */
        /* <DEDUP_REMOVED lines=10> */
[----:B------:R-:W-:Y:S01]  /*7fd0*/  F2FP.F16.F32.PACK_AB R120, R121, R120 ;  /* 0x000000787978723e */ /* 0x000fe200000000ff */
[----:B------:R1:W-:Y:S01]  /*7fe0*/  STSM.16.M88.4 [R54], R104 ;  /* 0x0000006836007844 */ /* 0x0003e20000000200 */
[----:B------:R-:W-:Y:S02]  /*7ff0*/  LOP3.LUT R10, R157, R156, RZ, 0x3c, !PT ;  /* 0x0000009c9d0a7212 */ /* 0x000fe400078e3cff */
[----:B------:R-:W-:-:S02]  /*8000*/  MOV R62, R62 ;  /* 0x0000003e003e7202 */ /* 0x000fc40000000f00 */
[----:B------:R-:W-:Y:S02]  /*8010*/  F2FP.F16.F32.PACK_AB R114, R117, R116 ;  /* 0x000000747572723e */ /* 0x000fe400000000ff */
[----:B------:R-:W-:Y:S02]  /*8020*/  F2FP.F16.F32.PACK_AB R115, R119, R118 ;  /* 0x000000767773723e */ /* 0x000fe400000000ff */
[----:B------:R-:W-:Y:S02]  /*8030*/  F2FP.F16.F32.PACK_AB R121, R123, R122 ;  /* 0x0000007a7b79723e */ /* 0x000fe400000000ff */
[----:B------:R-:W-:Y:S01]  /*8040*/  F2FP.F16.F32.PACK_AB R128, R129, R128 ;  /* 0x000000808180723e */ /* 0x000fe200000000ff */
[----:B------:R1:W-:Y:S01]  /*8050*/  STSM.16.M88.4 [R62], R112 ;  /* 0x000000703e007844 */ /* 0x0003e20000000200 */
[----:B------:R-:W-:Y:S02]  /*8060*/  MOV R70, R70 ;  /* 0x0000004600467202 */ /* 0x000fe40000000f00 */
[----:B------:R-:W-:-:S02]  /*8070*/  F2FP.F16.F32.PACK_AB R122, R125, R124 ;  /* 0x0000007c7d7a723e */ /* 0x000fc400000000ff */
[----:B------:R-:W-:Y:S02]  /*8080*/  F2FP.F16.F32.PACK_AB R123, R127, R126 ;  /* 0x0000007e7f7b723e */ /* 0x000fe400000000ff */
[----:B------:R-:W-:Y:S02]  /*8090*/  F2FP.F16.F32.PACK_AB R129, R131, R130 ;  /* 0x000000828381723e */ /* 0x000fe400000000ff */
[----:B------:R-:W-:Y:S01]  /*80a0*/  F2FP.F16.F32.PACK_AB R136, R137, R136 ;  /* 0x000000888988723e */ /* 0x000fe200000000ff */
[----:B------:R1:W-:Y:S01]  /*80b0*/  STSM.16.M88.4 [R70], R120 ;  /* 0x0000007846007844 */ /* 0x0003e20000000200 */
[----:B------:R-:W-:Y:S02]  /*80c0*/  MOV R94, R94 ;  /* 0x0000005e005e7202 */ /* 0x000fe40000000f00 */
[----:B------:R-:W-:Y:S02]  /*80d0*/  F2FP.F16.F32.PACK_AB R130, R133, R132 ;  /* 0x000000848582723e */ /* 0x000fe400000000ff */
[----:B------:R-:W-:-:S02]  /*80e0*/  F2FP.F16.F32.PACK_AB R131, R135, R134 ;  /* 0x000000868783723e */ /* 0x000fc400000000ff */
[----:B------:R-:W-:Y:S02]  /*80f0*/  F2FP.F16.F32.PACK_AB R137, R139, R138 ;  /* 0x0000008a8b89723e */ /* 0x000fe400000000ff */
[----:B------:R-:W-:Y:S01]  /*8100*/  F2FP.F16.F32.PACK_AB R144, R145, R144 ;  /* 0x000000909190723e */ /* 0x000fe200000000ff */
[----:B------:R1:W-:Y:S01]  /*8110*/  STSM.16.M88.4 [R94], R128 ;  /* 0x000000805e007844 */ /* 0x0003e20000000200 */
[----:B------:R-:W-:Y:S02]  /*8120*/  F2FP.F16.F32.PACK_AB R138, R141, R140 ;  /* 0x0000008c8d8a723e */ /* 0x000fe400000000ff */
[----:B------:R-:W-:Y:S02]  /*8130*/  F2FP.F16.F32.PACK_AB R139, R143, R142 ;  /* 0x0000008e8f8b723e */ /* 0x000fe400000000ff */
[----:B------:R-:W-:Y:S02]  /*8140*/  F2FP.F16.F32.PACK_AB R145, R147, R146 ;  /* 0x000000929391723e */ /* 0x000fe400000000ff */
[----:B------:R-:W-:Y:S01]  /*8150*/  MOV R12, R10 ;  /* 0x0000000a000c7202 */ /* 0x000fe20000000f00 */
[----:B------:R1:W-:Y:S01]  /*8160*/  STSM.16.M88.4 [R6], R136 ;  /* 0x0000008806007844 */ /* 0x0003e20000000200 */
[----:B------:R-:W-:-:S02]  /*8170*/  F2FP.F16.F32.PACK_AB R146, R149, R148 ;  /* 0x000000949592723e */ /* 0x000fc400000000ff */
[----:B------:R-:W-:Y:S02]  /*8180*/  F2FP.F16.F32.PACK_AB R147, R3, R150 ;  /* 0x000000960393723e */ /* 0x000fe400000000ff */
[----:B------:R-:W-:Y:S02]  /*8190*/  R2UR UR4, R218 ;  /* 0x00000000da0472ca */ /* 0x000fe400000e0000 */
[----:B------:R-:W-:Y:S01]  /*81a0*/  PLOP3.LUT P0, PT, PT, PT, UP0, 0x80, 0x0 ;  /* 0x000000000000781c */ /* 0x000fe20003f0f008 */
[----:B------:R1:W-:Y:S01]  /*81b0*/  STSM.16.M88.4 [R12], R144 ;  /* 0x000000900c007844 */ /* 0x0003e20000000200 */
[----:B------:R-:W-:-:S09]  /*81c0*/  R2UR UR12, R216 ;  /* 0x00000000d80c72ca */ /* 0x000fd200000e0000 */
[----:B------:R-:W-:Y:S02]  /*81d0*/  USHF.L.U64.HI UR11, UR61, 0x2, UR4 ;  /* 0x000000023d0b7899 */ /* 0x000fe40008010204 */
[----:B------:R-:W-:-:S04]  /*81e0*/  UIADD3 UR4, UP1, UR10, UR8, URZ ;  /* 0x000000080a047290 */ /* 0x000fc8000ff3e03f */
[----:B------:R-:W-:Y:S02]  /*81f0*/  UIADD3.X UR7, UR11, UR9, URZ, UP1, !UPT ;  /* 0x000000090b077290 */ /* 0x000fe40008ffe43f */
[----:B------:R-:W-:Y:S01]  /*8200*/  IMAD.U32 R10, RZ, RZ, UR4 ;  /* 0x00000004ff0a7e24 */ /* 0x000fe2000f8e00ff */
[----:B------:R-:W-:-:S03]  /*8210*/  ULDC.64 UR8, c[0x0][0xd08] ;  /* 0x0003420000087ab9 */ /* 0x000fc60000000a00 */
[----:B------:R-:W-:Y:S01]  /*8220*/  MOV R11, UR7 ;  /* 0x00000007000b7c02 */ /* 0x000fe20008000f00 */
[----:B------:R-:W-:Y:S06]  /*8230*/  BAR.SYNC.DEFER_BLOCKING 0x1, 0x100 ;  /* 0x0044000000007b1d */ /* 0x000fec0000010000 */
[----:B------:R-:W2:Y:S01]  /*8240*/  @P0 LDG.E R3, desc[UR36][R10.64] ;  /* 0x000000240a030981 */ /* 0x000ea2000c1e1900 */
[----:B------:R-:W-:Y:S01]  /*8250*/  UISETP.NE.U32.AND UP1, UPT, UR8, URZ, UPT ;  /* 0x0000003f0800728c */ /* 0x000fe2000bf25070 */
[----:B0-----:R-:W-:Y:S01]  /*8260*/  ISETP.NE.AND P1, PT, R72, 0x1, PT ;  /* 0x000000014800780c */ /* 0x001fe20003f25270 */
[----:B------:R-:W-:Y:S01]  /*8270*/  ULDC UR7, c[0x0][0xb88] ;  /* 0x0002e20000077ab9 */ /* 0x000fe20000000800 */
[----:B------:R-:W-:Y:S01]  /*8280*/  UMOV UR4, URZ ;  /* 0x0000003f00047c82 */ /* 0x000fe20008000000 */
[----:B------:R-:W-:Y:S01]  /*8290*/  UISETP.NE.AND.EX UP1, UPT, UR9, URZ, UPT, UP1 ;  /* 0x0000003f0900728c */ /* 0x000fe2000bf25310 */
[----:B------:R-:W-:-:S05]  /*82a0*/  IMAD.U32 R15, RZ, RZ, UR12 ;  /* 0x0000000cff0f7e24 */ /* 0x000fca000f8e00ff */
[----:B------:R-:W-:-:S04]  /*82b0*/  PLOP3.LUT P2, PT, PT, PT, UP1, 0x80, 0x0 ;  /* 0x000000000000781c */ /* 0x000fc80003f4f018 */
[----:B------:R-:W0:Y:S01]  /*82c0*/  @P1 LDC R9, c[0x0][0xcec] ;  /* 0x00033b00ff091b82 */ /* 0x000e220000000800 */
[----:B------:R-:W-:-:S04]  /*82d0*/  @UP1 UIADD3 UR8, UP2, UR10, UR8, URZ ;  /* 0x000000080a081290 */ /* 0x000fc8000ff5e03f */
[----:B------:R-:W-:Y:S02]  /*82e0*/  @UP1 UIADD3.X UR9, UR11, UR9, URZ, UP2, !UPT ;  /* 0x000000090b091290 */ /* 0x000fe400097fe43f */
[----:B------:R-:W-:Y:S01]  /*82f0*/  IMAD.U32 R16, RZ, RZ, UR8 ;  /* 0x00000008ff107e24 */ /* 0x000fe2000f8e00ff */
[----:B------:R-:W3:Y:S03]  /*8300*/  @P1 LDC R13, c[0x0][0xcf0] ;  /* 0x00033c00ff0d1b82 */ /* 0x000ee60000000800 */
[----:B------:R-:W-:Y:S01]  /*8310*/  IMAD.U32 R17, RZ, RZ, UR9 ;  /* 0x00000009ff117e24 */ /* 0x000fe2000f8e00ff */
[----:B--2---:R-:W-:Y:S01]  /*8320*/  @P0 R2UR UR4, R3 ;  /* 0x00000000030402ca */ /* 0x004fe200000e0000 */
[----:B------:R-:W-:-:S06]  /*8330*/  IMAD.U32 R3, RZ, RZ, UR7 ;  /* 0x00000007ff037e24 */ /* 0x000fcc000f8e00ff */
[----:B------:R1:W5:Y:S01]  /*8340*/  @P2 LDG.E R3, desc[UR36][R16.64] ;  /* 0x0000002410032981 */ /* 0x000362000c1e1900 */
[----:B0--3--:R-:W-:Y:S07]  /*8350*/  @P2 BRA `(.L_x_1136) ;  /* 0x0000000000102947 */ /* 0x009fee0003800000 */
[----:B------:R-:W-:Y:S05]  /*8360*/  @!P0 BRA `(.L_x_1136) ;  /* 0x00000000000c8947 */ /* 0x000fea0003800000 */
[----:B-1----:R-:W2:Y:S04]  /*8370*/  LDG.E R6, desc[UR36][R10.64] ;  /* 0x000000240a067981 */ /* 0x002ea8000c1e1900 */
[----:B-----5:R-:W2:Y:S02]  /*8380*/  LDG.E R3, desc[UR36][R10.64+0x4] ;  /* 0x000004240a037981 */ /* 0x020ea4000c1e1900 */
[----:B--2---:R-:W-:-:S07]  /*8390*/  IMAD.IADD R3, R3, 0x1, -R6 ;  /* 0x0000000103037824 */ /* 0x004fce00078e0a06 */
.L_x_1136:
[----:B------:R-:W-:Y:S01]  /*83a0*/  R2UR UR17, R215 ;  /* 0x00000000d71172ca */ /* 0x000fe200000e0000 */
[----:B------:R-:W-:Y:S01]  /*83b0*/  ULDC.64 UR12, c[0x0][0xc90] ;  /* 0x00032400000c7ab9 */ /* 0x000fe20000000a00 */
[----:B------:R-:W-:Y:S01]  /*83c0*/  R2UR UR15, R218 ;  /* 0x00000000da0f72ca */ /* 0x000fe200000e0000 */
[----:B------:R-:W-:Y:S01]  /*83d0*/  USHF.R.S32.HI UR11, URZ, 0x1f, UR4 ;  /* 0x0000001f3f0b7899 */ /* 0x000fe20008011404 */
[----:B-1----:R-:W-:Y:S01]  /*83e0*/  IMAD R12, R15, 0x80, R224 ;  /* 0x000000800f0c7824 */ /* 0x002fe200078e02e0 */
[----:B------:R-:W-:Y:S01]  /*83f0*/  UMOV UR10, UR4 ;  /* 0x00000004000a7c82 */ /* 0x000fe20008000000 */
[----:B------:R-:W-:Y:S01]  /*8400*/  USEL UR61, UR61, URZ, !UP0 ;  /* 0x0000003f3d3d7287 */ /* 0x000fe2000c000000 */
[----:B------:R-:W-:Y:S01]  /*8410*/  R2UR UR16, R216 ;  /* 0x00000000d81072ca */ /* 0x000fe200000e0000 */
[----:B------:R-:W-:Y:S01]  /*8420*/  @P1 IMAD.HI.U32 R6, R12, R9, RZ ;  /* 0x000000090c061227 */ /* 0x000fe200078e00ff */
[----:B------:R-:W0:Y:S03]  /*8430*/  @P1 LDC R73, c[0x0][0xcf0] ;  /* 0x00033c00ff491b82 */ /* 0x000e260000000800 */
[----:B------:R-:W-:Y:S01]  /*8440*/  IMAD.MOV.U32 R10, RZ, RZ, R12 ;  /* 0x000000ffff0a7224 */ /* 0x000fe200078e000c */
[----:B------:R-:W-:Y:S01]  /*8450*/  USHF.R.S32.HI UR14, URZ, 0x1f, UR17 ;  /* 0x0000001f3f0e7899 */ /* 0x000fe20008011411 */
[----:B------:R-:W-:Y:S01]  /*8460*/  @P1 SHF.R.U32.HI R10, RZ, R13, R6 ;  /* 0x0000000dff0a1219 */ /* 0x000fe20000011606 */
[----:B------:R-:W-:Y:S01]  /*8470*/  UIMAD.WIDE.U32 UR8, UR17, UR12, UR10 ;  /* 0x0000000c110872a5 */ /* 0x000fe2000f8e000a */
[----:B------:R-:W-:Y:S01]  /*8480*/  IMAD R9, R217, 0x40, R2 ;  /* 0x00000040d9097824 */ /* 0x000fe200078e0202 */
[----:B------:R-:W-:Y:S01]  /*8490*/  UIMAD UR7, UR14, UR12, URZ ;  /* 0x0000000c0e0772a4 */ /* 0x000fe2000f8e023f */
[----:B------:R-:W-:Y:S01]  /*84a0*/  IADD3 R11, -R10, RZ, RZ ;  /* 0x000000ff0a0b7210 */ /* 0x000fe20007ffe1ff */
[----:B------:R-:W-:Y:S01]  /*84b0*/  USEL UR15, UR15, URZ, !UP0 ;  /* 0x0000003f0f0f7287 */ /* 0x000fe2000c000000 */
[----:B------:R-:W-:Y:S01]  /*84c0*/  IMAD.WIDE R4, R9, 0x2, R4 ;  /* 0x0000000209047825 */ /* 0x000fe200078e0204 */
[----:B------:R-:W-:Y:S01]  /*84d0*/  UIMAD UR7, UR17, UR13, UR7 ;  /* 0x0000000d110772a4 */ /* 0x000fe2000f8e0207 */
[----:B------:R-:W-:-:S02]  /*84e0*/  SHF.R.S32.HI R6, RZ, 0x1f, R10 ;  /* 0x0000001fff067819 */ /* 0x000fc4000001140a */
[----:B------:R-:W-:Y:S01]  /*84f0*/  ULDC.64 UR12, c[0x0][0xc98] ;  /* 0x00032600000c7ab9 */ /* 0x000fe20000000a00 */
[----:B------:R-:W-:Y:S01]  /*8500*/  UIADD3 UR9, UR9, UR7, URZ ;  /* 0x0000000709097290 */ /* 0x000fe2000fffe03f */
[----:B------:R-:W-:Y:S01]  /*8510*/  IMAD R9, R72, R11, R12 ;  /* 0x0000000b48097224 */ /* 0x000fe200078e020c */
[----:B------:R-:W-:Y:S01]  /*8520*/  UIMAD UR7, UR15, UR12, URZ ;  /* 0x0000000c0f0772a4 */ /* 0x000fe2000f8e023f */
[C---:B------:R-:W-:Y:S01]  /*8530*/  IADD3 R33, P2, R4.reuse, 0x5000, RZ ;  /* 0x0000500004217810 */ /* 0x040fe20007f5e0ff */
[----:B------:R-:W-:Y:S01]  /*8540*/  UIMAD.WIDE.U32 UR8, UR61, UR12, UR8 ;  /* 0x0000000c3d0872a5 */ /* 0x000fe2000f8e0008 */
[C---:B------:R-:W-:Y:S01]  /*8550*/  IADD3 R17, P5, R4.reuse, 0x1000, RZ ;  /* 0x0000100004117810 */ /* 0x040fe20007fbe0ff */
[----:B------:R-:W-:Y:S01]  /*8560*/  UIMAD UR7, UR61, UR13, UR7 ;  /* 0x0000000d3d0772a4 */ /* 0x000fe2000f8e0207 */
[C---:B------:R-:W-:Y:S01]  /*8570*/  IADD3 R21, P4, R4.reuse, 0x2000, RZ ;  /* 0x0000200004157810 */ /* 0x040fe20007f9e0ff */
[----:B-----5:R-:W-:Y:S01]  /*8580*/  IMAD R79, R3, R72, RZ ;  /* 0x00000048034f7224 */ /* 0x020fe200078e02ff */
[----:B------:R-:W-:Y:S01]  /*8590*/  IADD3 R29, P3, R4, 0x4000, RZ ;  /* 0x00004000041d7810 */ /* 0x000fe20007f7e0ff */
[----:B------:R-:W-:Y:S01]  /*85a0*/  ULDC.64 UR12, c[0x0][0xba0] ;  /* 0x0002e800000c7ab9 */ /* 0x000fe20000000a00 */
[----:B------:R-:W-:Y:S01]  /*85b0*/  IADD3 R10, P0, R10, UR8, RZ ;  /* 0x000000080a0a7c10 */ /* 0x000fe2000ff1e0ff */
[----:B------:R-:W-:Y:S01]  /*85c0*/  IMAD.U32 R11, RZ, RZ, UR7 ;  /* 0x00000007ff0b7e24 */ /* 0x000fe2000f8e00ff */
[----:B------:R-:W-:-:S02]  /*85d0*/  LOP3.LUT R32, R33, 0x380, RZ, 0xc0, !PT ;  /* 0x0000038021207812 */ /* 0x000fc400078ec0ff */
[----:B------:R-:W-:Y:S02]  /*85e0*/  LOP3.LUT R16, R17, 0x380, RZ, 0xc0, !PT ;  /* 0x0000038011107812 */ /* 0x000fe400078ec0ff */
[----:B------:R-:W-:Y:S01]  /*85f0*/  IADD3.X R11, R6, UR9, R11, P0, !PT ;  /* 0x00000009060b7c10 */ /* 0x000fe200087fe40b */
[----:B------:R-:W-:Y:S01]  /*8600*/  ULDC.64 UR8, c[0x0][0xc88] ;  /* 0x0003220000087ab9 */ /* 0x000fe20000000a00 */
[----:B------:R-:W-:Y:S02]  /*8610*/  SHF.R.S32.HI R6, RZ, 0x1f, R9 ;  /* 0x0000001fff067819 */ /* 0x000fe40000011409 */
[----:B------:R-:W-:Y:S01]  /*8620*/  IADD3 R25, P0, R4, 0x3000, RZ ;  /* 0x0000300004197810 */ /* 0x000fe20007f1e0ff */
[----:B------:R-:W-:Y:S01]  /*8630*/  IMAD.WIDE.U32 R10, R9, UR8, R10 ;  /* 0x00000008090a7c25 */ /* 0x000fe2000f8e000a */
[----:B------:R-:W-:Y:S02]  /*8640*/  LOP3.LUT R20, R21, 0x380, RZ, 0xc0, !PT ;  /* 0x0000038015147812 */ /* 0x000fe400078ec0ff */
[----:B------:R-:W-:Y:S01]  /*8650*/  LOP3.LUT R24, R25, 0x380, RZ, 0xc0, !PT ;  /* 0x0000038019187812 */ /* 0x000fe200078ec0ff */
[----:B------:R-:W-:Y:S01]  /*8660*/  IMAD R6, R6, UR8, RZ ;  /* 0x0000000806067c24 */ /* 0x000fe2000f8e02ff */
[----:B------:R-:W-:-:S02]  /*8670*/  LOP3.LUT R28, R29, 0x380, RZ, 0xc0, !PT ;  /* 0x000003801d1c7812 */ /* 0x000fc400078ec0ff */
[----:B------:R-:W-:Y:S01]  /*8680*/  SHF.R.U64 R24, R24, 0x3, RZ ;  /* 0x0000000318187819 */ /* 0x000fe200000012ff */
[----:B------:R-:W-:Y:S01]  /*8690*/  IMAD R13, R9, UR9, R6 ;  /* 0x00000009090d7c24 */ /* 0x000fe2000f8e0206 */
[----:B------:R-:W-:Y:S01]  /*86a0*/  ULDC.64 UR8, c[0x0][0xc50] ;  /* 0x0003140000087ab9 */ /* 0x000fe20000000a00 */
[----:B------:R-:W-:Y:S02]  /*86b0*/  SHF.R.U64 R32, R32, 0x3, RZ ;  /* 0x0000000320207819 */ /* 0x000fe400000012ff */
[----:B------:R-:W-:Y:S01]  /*86c0*/  IMAD.IADD R9, R11, 0x1, R13 ;  /* 0x000000010b097824 */ /* 0x000fe200078e020d */
[----:B------:R-:W-:Y:S02]  /*86d0*/  LEA R13, P6, R10, UR8, 0x2 ;  /* 0x000000080a0d7c11 */ /* 0x000fe4000f8c10ff */
[----:B------:R-:W-:Y:S01]  /*86e0*/  LOP3.LUT R24, R24, R25, RZ, 0x3c, !PT ;  /* 0x0000001918187212 */ /* 0x000fe200078e3cff */
[----:B------:R-:W-:Y:S01]  /*86f0*/  IMAD.X R25, RZ, RZ, R5, P0 ;  /* 0x000000ffff197224 */ /* 0x000fe200000e0605 */
[----:B------:R-:W-:Y:S01]  /*8700*/  SHF.R.U64 R16, R16, 0x3, RZ ;  /* 0x0000000310107819 */ /* 0x000fe200000012ff */
[----:B------:R-:W-:Y:S01]  /*8710*/  SHFL.IDX PT, R46, R13, RZ, 0x1c1f ;  /* 0x001c1fff0d2e7589 */ /* 0x000fe200000e0000 */
[----:B------:R-:W-:-:S02]  /*8720*/  SHF.R.U64 R20, R20, 0x3, RZ ;  /* 0x0000000314147819 */ /* 0x000fc400000012ff */
[----:B------:R-:W-:Y:S01]  /*8730*/  SHF.R.U64 R28, R28, 0x3, RZ ;  /* 0x000000031c1c7819 */ /* 0x000fe200000012ff */
[----:B------:R-:W-:Y:S01]  /*8740*/  SHFL.IDX PT, R50, R13, 0x1, 0x1c1f ;  /* 0x003c1f000d327f89 */ /* 0x000fe200000e0000 */
[----:B------:R-:W-:Y:S02]  /*8750*/  IADD3 R11, P0, R4, 0x9000, RZ ;  /* 0x00009000040b7810 */ /* 0x000fe40007f1e0ff */
[----:B------:R-:W-:Y:S01]  /*8760*/  LEA.HI.X R14, R10, UR9, R9, 0x2, P6 ;  /* 0x000000090a0e7c11 */ /* 0x000fe2000b0f1409 */
[----:B------:R-:W-:Y:S01]  /*8770*/  IMAD.U32 R9, RZ, RZ, UR16 ;  /* 0x00000010ff097e24 */ /* 0x000fe2000f8e00ff */
        /* <DEDUP_REMOVED lines=10> */
[C---:B------:R-:W-:Y:S01]  /*8820*/  IADD3 R49, P2, R4.reuse, 0xb000, RZ ;  /* 0x0000b00004317810 */ /* 0x040fe20007f5e0ff */
[----:B------:R-:W-:Y:S01]  /*8830*/  IMAD R18, R9, 0x80, R222 ;  /* 0x0000008009127824 */ /* 0x000fe200078e02de */
[C---:B------:R-:W-:Y:S01]  /*8840*/  IADD3 R37, P6, R4.reuse, 0x6000, RZ ;  /* 0x0000600004257810 */ /* 0x040fe20007fde0ff */
[----:B------:R-:W2:Y:S01]  /*8850*/  SHFL.IDX PT, R51, R14, 0x1, 0x1c1f ;  /* 0x003c1f000e337f89 */ /* 0x000ea200000e0000 */
[----:B------:R-:W-:Y:S01]  /*8860*/  IADD3 R41, P5, R4, 0x7000, RZ ;  /* 0x0000700004297810 */ /* 0x000fe20007fbe0ff */
[----:B------:R-:W-:Y:S01]  /*8870*/  VIADD R6, R18, 0x8 ;  /* 0x0000000812067836 */ /* 0x000fe20000000000 */
[----:B------:R-:W-:-:S02]  /*8880*/  IADD3 R61, P4, R4, 0x8000, RZ ;  /* 0x00008000043d7810 */ /* 0x000fc40007f9e0ff */
[----:B------:R-:W-:Y:S02]  /*8890*/  IADD3 R45, P3, R4, 0xa000, RZ ;  /* 0x0000a000042d7810 */ /* 0x000fe40007f7e0ff */
[----:B------:R-:W-:Y:S02]  /*88a0*/  SHF.R.U64 R10, R10, 0x3, RZ ;  /* 0x000000030a0a7819 */ /* 0x000fe400000012ff */
[----:B------:R-:W-:Y:S02]  /*88b0*/  LOP3.LUT R48, R49, 0x380, RZ, 0xc0, !PT ;  /* 0x0000038031307812 */ /* 0x000fe400078ec0ff */
[----:B------:R-:W-:Y:S02]  /*88c0*/  LOP3.LUT R36, R37, 0x380, RZ, 0xc0, !PT ;  /* 0x0000038025247812 */ /* 0x000fe400078ec0ff */
[----:B------:R-:W-:Y:S02]  /*88d0*/  LOP3.LUT R40, R41, 0x380, RZ, 0xc0, !PT ;  /* 0x0000038029287812 */ /* 0x000fe400078ec0ff */
[----:B------:R-:W-:-:S02]  /*88e0*/  LOP3.LUT R60, R61, 0x380, RZ, 0xc0, !PT ;  /* 0x000003803d3c7812 */ /* 0x000fc400078ec0ff */
[----:B------:R-:W-:Y:S02]  /*88f0*/  LOP3.LUT R44, R45, 0x380, RZ, 0xc0, !PT ;  /* 0x000003802d2c7812 */ /* 0x000fe400078ec0ff */
[----:B------:R-:W-:Y:S01]  /*8900*/  LOP3.LUT R10, R10, R11, RZ, 0x3c, !PT ;  /* 0x0000000b0a0a7212 */ /* 0x000fe200078e3cff */
[----:B------:R-:W-:Y:S01]  /*8910*/  IMAD.X R11, RZ, RZ, R5, P0 ;  /* 0x000000ffff0b7224 */ /* 0x000fe200000e0605 */
[----:B------:R-:W-:Y:S02]  /*8920*/  SHF.R.U64 R48, R48, 0x3, RZ ;  /* 0x0000000330307819 */ /* 0x000fe400000012ff */
[----:B------:R-:W-:Y:S02]  /*8930*/  SHF.R.U64 R36, R36, 0x3, RZ ;  /* 0x0000000324247819 */ /* 0x000fe400000012ff */
[----:B------:R-:W-:Y:S02]  /*8940*/  SHF.R.U64 R40, R40, 0x3, RZ ;  /* 0x0000000328287819 */ /* 0x000fe400000012ff */
[----:B------:R-:W-:-:S02]  /*8950*/  SHF.R.U64 R60, R60, 0x3, RZ ;  /* 0x000000033c3c7819 */ /* 0x000fc400000012ff */
[----:B------:R-:W-:Y:S02]  /*8960*/  SHF.R.U64 R44, R44, 0x3, RZ ;  /* 0x000000032c2c7819 */ /* 0x000fe400000012ff */
[----:B------:R-:W-:Y:S02]  /*8970*/  LOP3.LUT P0, RZ, R220, 0x3, RZ, 0xc0, !PT ;  /* 0x00000003dcff7812 */ /* 0x000fe4000780c0ff */
[----:B------:R-:W-:Y:S01]  /*8980*/  LOP3.LUT R48, R48, R49, RZ, 0x3c, !PT ;  /* 0x0000003130307212 */ /* 0x000fe200078e3cff */
[--C-:B------:R-:W-:Y:S01]  /*8990*/  IMAD.X R49, RZ, RZ, R5.reuse, P2 ;  /* 0x000000ffff317224 */ /* 0x100fe200010e0605 */
[----:B------:R-:W-:Y:S01]  /*89a0*/  LOP3.LUT R36, R36, R37, RZ, 0x3c, !PT ;  /* 0x0000002524247212 */ /* 0x000fe200078e3cff */
[--C-:B------:R-:W-:Y:S01]  /*89b0*/  IMAD.X R37, RZ, RZ, R5.reuse, P6 ;  /* 0x000000ffff257224 */ /* 0x100fe200030e0605 */
[----:B------:R-:W-:Y:S02]  /*89c0*/  LOP3.LUT R40, R40, R41, RZ, 0x3c, !PT ;  /* 0x0000002928287212 */ /* 0x000fe400078e3cff */
[----:B------:R-:W-:Y:S01]  /*89d0*/  LOP3.LUT R60, R60, R61, RZ, 0x3c, !PT ;  /* 0x0000003d3c3c7212 */ /* 0x000fe200078e3cff */
[--C-:B------:R-:W-:Y:S01]  /*89e0*/  IMAD.X R61, RZ, RZ, R5.reuse, P4 ;  /* 0x000000ffff3d7224 */ /* 0x100fe200020e0605 */
[----:B------:R-:W-:Y:S01]  /*89f0*/  LOP3.LUT R44, R44, R45, RZ, 0x3c, !PT ;  /* 0x0000002d2c2c7212 */ /* 0x000fe200078e3cff */
[----:B------:R-:W-:Y:S01]  /*8a00*/  IMAD.X R45, RZ, RZ, R5, P3 ;  /* 0x000000ffff2d7224 */ /* 0x000fe200018e0605 */
[----:B------:R-:W-:-:S02]  /*8a10*/  ISETP.GE.OR P2, PT, R18, R79, P0 ;  /* 0x0000004f1200720c */ /* 0x000fc40000746670 */
[----:B------:R-:W-:Y:S02]  /*8a20*/  IADD3.X R41, RZ, R5, RZ, P5, !PT ;  /* 0x00000005ff297210 */ /* 0x000fe40002ffe4ff */
[----:B------:R-:W-:Y:S02]  /*8a30*/  ISETP.GE.OR P0, PT, R6, R79, P0 ;  /* 0x0000004f0600720c */ /* 0x000fe40000706670 */
[C---:B------:R-:W-:Y:S02]  /*8a40*/  IADD3 R69, P6, R4.reuse, 0xc000, RZ ;  /* 0x0000c00004457810 */ /* 0x040fe40007fde0ff */
[C---:B------:R-:W-:Y:S02]  /*8a50*/  IADD3 R65, P5, R4.reuse, 0xd000, RZ ;  /* 0x0000d00004417810 */ /* 0x040fe40007fbe0ff */
[C---:B------:R-:W-:Y:S02]  /*8a60*/  IADD3 R53, P4, R4.reuse, 0xe000, RZ ;  /* 0x0000e00004357810 */ /* 0x040fe40007f9e0ff */
[C---:B------:R-:W-:Y:S01]  /*8a70*/  LOP3.LUT R9, R4.reuse, 0x380, RZ, 0xc0, !PT ;  /* 0x0000038004097812 */ /* 0x040fe200078ec0ff */
[----:B-1----:R-:W-:Y:S01]  /*8a80*/  @!P2 ST.E desc[UR36][R46.64], R8 ;  /* 0x000000082e00a985 */ /* 0x002fe2000c101924 */
[----:B------:R-:W-:-:S02]  /*8a90*/  IADD3 R12, P3, R4, 0xf000, RZ ;  /* 0x0000f000040c7810 */ /* 0x000fc40007f7e0ff */
        /* <DEDUP_REMOVED lines=11> */
[----:B------:R-:W5:Y:S01]  /*8b50*/  LD.E.128 R16, desc[UR36][R16.64] ;  /* 0x0000002410107980 */ /* 0x000f62000c101d00 */
[----:B------:R-:W-:-:S02]  /*8b60*/  SHF.R.U64 R64, R64, 0x3, RZ ;  /* 0x0000000340407819 */ /* 0x000fc400000012ff */
[----:B------:R-:W-:Y:S01]  /*8b70*/  SHF.R.U64 R52, R52, 0x3, RZ ;  /* 0x0000000334347819 */ /* 0x000fe200000012ff */
[----:B-1----:R-:W-:Y:S01]  /*8b80*/  IMAD R0, R214, 0x20, R217 ;  /* 0x00000020d6007824 */ /* 0x002fe200078e02d9 */
[----:B------:R-:W-:Y:S01]  /*8b90*/  LOP3.LUT R4, R9, R4, RZ, 0x3c, !PT ;  /* 0x0000000409047212 */ /* 0x000fe200078e3cff */
[----:B------:R-:W5:Y:S01]  /*8ba0*/  LD.E.128 R20, desc[UR36][R20.64] ;  /* 0x0000002414147980 */ /* 0x000f62000c101d00 */
[----:B------:R-:W-:Y:S02]  /*8bb0*/  SHF.R.U64 R3, R3, 0x3, RZ ;  /* 0x0000000303037819 */ /* 0x000fe400000012ff */
[----:B------:R-:W-:Y:S01]  /*8bc0*/  LOP3.LUT R68, R68, R69, RZ, 0x3c, !PT ;  /* 0x0000004544447212 */ /* 0x000fe200078e3cff */
[--C-:B------:R-:W-:Y:S01]  /*8bd0*/  IMAD.X R69, RZ, RZ, R5.reuse, P6 ;  /* 0x000000ffff457224 */ /* 0x100fe200030e0605 */
[----:B------:R-:W-:Y:S01]  /*8be0*/  LOP3.LUT R64, R64, R65, RZ, 0x3c, !PT ;  /* 0x0000004140407212 */ /* 0x000fe200078e3cff */
[----:B------:R-:W-:Y:S01]  /*8bf0*/  UIMAD UR7, UR4, UR13, UR7 ;  /* 0x0000000d040772a4 */ /* 0x000fe2000f8e0207 */
[----:B------:R-:W-:Y:S01]  /*8c00*/  LOP3.LUT R52, R52, R53, RZ, 0x3c, !PT ;  /* 0x0000003534347212 */ /* 0x000fe200078e3cff */
[----:B------:R-:W-:Y:S01]  /*8c10*/  IMAD.X R53, RZ, RZ, R5, P4 ;  /* 0x000000ffff357224 */ /* 0x000fe200020e0605 */
[----:B------:R-:W-:Y:S01]  /*8c20*/  LOP3.LUT R56, R3, R12, RZ, 0x3c, !PT ;  /* 0x0000000c03387212 */ /* 0x000fe200078e3cff */
[----:B------:R-:W5:Y:S01]  /*8c30*/  LD.E.128 R24, desc[UR36][R24.64] ;  /* 0x0000002418187980 */ /* 0x000f62000c101d00 */
[----:B------:R-:W-:-:S03]  /*8c40*/  IADD3.X R65, RZ, R5, RZ, P5, !PT ;  /* 0x00000005ff417210 */ /* 0x000fc60002ffe4ff */
[----:B------:R1:W5:Y:S01]  /*8c50*/  LD.E.128 R12, desc[UR36][R4.64] ;  /* 0x00000024040c7980 */ /* 0x000362000c101d00 */
[----:B------:R-:W-:Y:S01]  /*8c60*/  UIADD3 UR9, UR9, UR7, URZ ;  /* 0x0000000709097290 */ /* 0x000fe2000fffe03f */
[----:B------:R-:W-:Y:S01]  /*8c70*/  IMAD.U32 R3, RZ, RZ, UR16 ;  /* 0x00000010ff037e24 */ /* 0x000fe2000f8e00ff */
[----:B------:R-:W-:Y:S01]  /*8c80*/  UIMAD UR4, UR14, UR10, URZ ;  /* 0x0000000a0e0472a4 */ /* 0x000fe2000f8e023f */
[----:B------:R-:W5:Y:S04]  /*8c90*/  LD.E.128 R28, desc[UR36][R28.64] ;  /* 0x000000241c1c7980 */ /* 0x000f68000c101d00 */
[----:B------:R-:W5:Y:S01]  /*8ca0*/  LD.E.128 R32, desc[UR36][R32.64] ;  /* 0x0000002420207980 */ /* 0x000f62000c101d00 */
[----:B-1----:R-:W1:Y:S01]  /*8cb0*/  @P1 LDC R5, c[0x0][0xcec] ;  /* 0x00033b00ff051b82 */ /* 0x002e620000000800 */
[----:B------:R-:W-:Y:S01]  /*8cc0*/  UIMAD UR4, UR17, UR11, UR4 ;  /* 0x0000000b110472a4 */ /* 0x000fe2000f8e0204 */
[----:B------:R-:W-:Y:S01]  /*8cd0*/  IMAD R6, R3, 0x80, R0 ;  /* 0x0000008003067824 */ /* 0x000fe200078e0200 */
[----:B------:R-:W-:Y:S01]  /*8ce0*/  UIMAD.WIDE.U32 UR8, UR17, UR10, UR8 ;  /* 0x0000000a110872a5 */ /* 0x000fe2000f8e0008 */
[----:B------:R-:W5:Y:S02]  /*8cf0*/  LD.E.128 R36, desc[UR36][R36.64] ;  /* 0x0000002424247980 */ /* 0x000f64000c101d00 */
        /* <DEDUP_REMOVED lines=8> */
[----:B------:R-:W5:Y:S04]  /*8d80*/  LD.E.128 R8, desc[UR36][R10.64] ;  /* 0x000000240a087980 */ /* 0x000f68000c101d00 */
[----:B------:R-:W5:Y:S01]  /*8d90*/  LD.E.128 R44, desc[UR36][R44.64] ;  /* 0x000000242c2c7980 */ /* 0x000f62000c101d00 */
[----:B-1----:R-:W-:Y:S01]  /*8da0*/  @P1 IMAD.HI.U32 R0, R6, R5, RZ ;  /* 0x0000000506001227 */ /* 0x002fe200078e00ff */
[----:B------:R-:W-:Y:S02]  /*8db0*/  UIADD3 UR4, UR9, UR4, URZ ;  /* 0x0000000409047290 */ /* 0x000fe4000fffe03f */
[----:B------:R-:W5:Y:S02]  /*8dc0*/  LD.E.128 R48, desc[UR36][R48.64] ;  /* 0x0000002430307980 */ /* 0x000f64000c101d00 */
[----:B0-----:R-:W-:Y:S01]  /*8dd0*/  @P1 SHF.R.U32.HI R3, RZ, R73, R0 ;  /* 0x00000049ff031219 */ /* 0x001fe20000011600 */
[----:B------:R-:W-:Y:S01]  /*8de0*/  IMAD.U32 R4, RZ, RZ, UR8 ;  /* 0x00000008ff047e24 */ /* 0x000fe2000f8e00ff */
[----:B------:R-:W5:Y:S02]  /*8df0*/  LD.E.128 R68, desc[UR36][R68.64] ;  /* 0x0000002444447980 */ /* 0x000f64000c101d00 */
[--C-:B------:R-:W-:Y:S01]  /*8e00*/  SHF.R.S32.HI R0, RZ, 0x1f, R3.reuse ;  /* 0x0000001fff007819 */ /* 0x100fe20000011403 */
[----:B------:R-:W-:Y:S01]  /*8e10*/  IMAD.MOV R73, RZ, RZ, -R3 ;  /* 0x000000ffff497224 */ /* 0x000fe200078e0a03 */
[----:B------:R-:W5:Y:S01]  /*8e20*/  LD.E.128 R64, desc[UR36][R64.64] ;  /* 0x0000002440407980 */ /* 0x000f62000c101d00 */
[----:B------:R-:W-:Y:S01]  /*8e30*/  IMAD.U32 R5, RZ, RZ, UR9 ;  /* 0x00000009ff057e24 */ /* 0x000fe2000f8e00ff */
[----:B------:R-:W-:Y:S01]  /*8e40*/  ULDC.64 UR8, c[0x0][0xbe0] ;  /* 0x0002f80000087ab9 */ /* 0x000fe20000000a00 */
[----:B------:R-:W-:Y:S01]  /*8e50*/  IMAD R73, R72, R73, R6 ;  /* 0x0000004948497224 */ /* 0x000fe200078e0206 */
[----:B------:R-:W-:Y:S01]  /*8e60*/  MOV R5, UR4 ;  /* 0x0000000400057c02 */ /* 0x000fe20008000f00 */
[----:B------:R-:W-:Y:S01]  /*8e70*/  IMAD R0, R0, UR8, RZ ;  /* 0x0000000800007c24 */ /* 0x000fe2000f8e02ff */
[----:B------:R-:W5:Y:S03]  /*8e80*/  LD.E.128 R52, desc[UR36][R52.64] ;  /* 0x0000002434347980 */ /* 0x000f66000c101d00 */
[C---:B------:R-:W-:Y:S01]  /*8e90*/  IMAD R75, R3.reuse, UR9, R0 ;  /* 0x00000009034b7c24 */ /* 0x040fe2000f8e0200 */
[----:B------:R-:W5:Y:S01]  /*8ea0*/  LD.E.128 R56, desc[UR36][R56.64] ;  /* 0x0000002438387980 */ /* 0x000f62000c101d00 */
[----:B------:R-:W-:Y:S01]  /*8eb0*/  SHF.R.S32.HI R0, RZ, 0x1f, R73 ;  /* 0x0000001fff007819 */ /* 0x000fe20000011449 */
        /* <DEDUP_REMOVED lines=18> */
[----:B------:R-:W-:Y:S02]  /*8fe0*/  IMAD.IADD R3, R5, 0x1, R3 ;  /* 0x0000000105037824 */ /* 0x000fe400078e0203 */
[----:B------:R-:W-:Y:S01]  /*8ff0*/  VIADD R151, R151, 0x32420 ;  /* 0x0003242097977836 */ /* 0x000fe20000000000 */
[-C--:B------:R-:W-:Y:S01]  /*9000*/  ISETP.GE.AND P1, PT, R0, R79.reuse, PT ;  /* 0x0000004f0000720c */ /* 0x080fe20003f26270 */
[----:B------:R-:W-:Y:S01]  /*9010*/  VIADD R0, R78, 0x40 ;  /* 0x000000404e007836 */ /* 0x000fe20000000000 */
[----:B------:R-:W-:Y:S02]  /*9020*/  LEA.HI.X R3, R4, UR9, R3, 0x1, P3 ;  /* 0x0000000904037c11 */ /* 0x000fe400098f0c03 */
[----:B------:R-:W-:Y:S01]  /*9030*/  PRMT R151, RZ, 0x654, R151 ;  /* 0x00000654ff977816 */ /* 0x000fe20000000097 */
[----:B0-----:R0:W1:Y:S01]  /*9040*/  SHFL.IDX PT, R76, R6, RZ, 0x181f ;  /* 0x00181fff064c7589 */ /* 0x00106200000e0000 */
[----:B------:R-:W-:Y:S01]  /*9050*/  ISETP.GE.AND P0, PT, R0, R79, PT ;  /* 0x0000004f0000720c */ /* 0x000fe20003f06270 */
[----:B------:R-:W-:Y:S01]  /*9060*/  BSSY B1, `(.L_x_1137) ;  /* 0x0000016000017945 */ /* 0x000fe20003800000 */
[----:B------:R0:W-:Y:S01]  /*9070*/  SYNCS.ARRIVE.TRANS64.RED.A1T0 RZ, [R151+URZ], RZ ;  /* 0x000000ff97ff79a7 */ /* 0x0001e2000810043f */
[----:B------:R0:W2:Y:S01]  /*9080*/  SHFL.IDX PT, R0, R3, RZ, 0x181f ;  /* 0x00181fff03007589 */ /* 0x0000a200000e0000 */
[----:B------:R-:W-:Y:S01]  /*9090*/  SHF.R.S32.HI R80, RZ, 0x1f, R2 ;  /* 0x0000001fff507819 */ /* 0x000fe20000011402 */
[----:B------:R-:W-:Y:S08]  /*90a0*/  @P2 BRA `(.L_x_1138) ;  /* 0x0000000000442947 */ /* 0x000ff00003800000 */
        /* <DEDUP_REMOVED lines=17> */
.L_x_1138:
[----:B------:R-:W-:Y:S05]  /*91c0*/  BSYNC B1 ;  /* 0x0000000000017941 */ /* 0x000fea0003800000 */
.L_x_1137:
[----:B--2---:R2:W4:Y:S01]  /*91d0*/  SHFL.IDX PT, R0, R3, 0x1, 0x181f ;  /* 0x00381f0003007f89 */ /* 0x00452200000e0000 */
[----:B------:R-:W-:Y:S03]  /*91e0*/  BSSY B1, `(.L_x_1139) ;  /* 0x0000014000017945 */ /* 0x000fe60003800000 */
[----:B---3-5:R2:W3:Y:S01]  /*91f0*/  SHFL.IDX PT, R28, R6, 0x1, 0x181f ;  /* 0x00381f00061c7f89 */ /* 0x0284e200000e0000 */
[----:B------:R-:W-:Y:S05]  /*9200*/  @P1 BRA `(.L_x_1140) ;  /* 0x0000000000441947 */ /* 0x000fea0003800000 */
[----:B------:R-:W-:Y:S02]  /*9210*/  ULDC UR4, c[0x0][0xbc8] ;  /* 0x0002f20000047ab9 */ /* 0x000fe40000000800 */
[----:B------:R-:W-:Y:S02]  /*9220*/  ISETP.GE.AND P4, PT, R2, UR4, PT ;  /* 0x0000000402007c0c */ /* 0x000fe4000bf86270 */
[----:B------:R-:W-:Y:S02]  /*9230*/  ISETP.GE.AND P3, PT, R212, UR4, PT ;  /* 0x00000004d4007c0c */ /* 0x000fe4000bf66270 */
[----:B------:R-:W-:Y:S02]  /*9240*/  ISETP.GE.AND P2, PT, R211, UR4, PT ;  /* 0x00000004d3007c0c */ /* 0x000fe4000bf46270 */
[----:B------:R-:W-:-:S07]  /*9250*/  ISETP.GE.AND P1, PT, R213, UR4, PT ;  /* 0x00000004d5007c0c */ /* 0x000fce000bf26270 */
[-C--:B---3--:R-:W-:Y:S02]  /*9260*/  @!P4 LEA R4, P6, R2, R28.reuse, 0x1 ;  /* 0x0000001c0204c211 */ /* 0x088fe400078c08ff */
[----:B------:R-:W-:Y:S02]  /*9270*/  @!P3 LEA R12, P5, R212, R28, 0x1 ;  /* 0x0000001cd40cb211 */ /* 0x000fe400078a08ff */
        /* <DEDUP_REMOVED lines=10> */
.L_x_1140:
[----:B------:R-:W-:Y:S05]  /*9320*/  BSYNC B1 ;  /* 0x0000000000017941 */ /* 0x000fea0003800000 */
.L_x_1139:
        /* <DEDUP_REMOVED lines=10> */
[-C--:B------:R-:W-:Y:S02]  /*93d0*/  @!P2 LEA R8, P5, R212, R12.reuse, 0x1 ;  /* 0x0000000cd408a211 */ /* 0x080fe400078a08ff */
        /* <DEDUP_REMOVED lines=10> */
.L_x_1142:
[----:B------:R-:W-:Y:S05]  /*9480*/  BSYNC B1 ;  /* 0x0000000000017941 */ /* 0x000fea0003800000 */
.L_x_1141:
[----:B0-----:R-:W-:Y:S01]  /*9490*/  IADD3 R0, R78, 0x60, RZ ;  /* 0x000000604e007810 */ /* 0x001fe20007ffe0ff */
[----:B---3--:R0:W3:Y:S03]  /*94a0*/  SHFL.IDX PT, R12, R3, 0x3, 0x181f ;  /* 0x00781f00030c7f89 */ /* 0x0080e600000e0000 */
[----:B------:R-:W-:Y:S01]  /*94b0*/  ISETP.GE.AND P0, PT, R0, R79, PT ;  /* 0x0000004f0000720c */ /* 0x000fe20003f06270 */
[----:B--2-4-:R-:W2:-:S12]  /*94c0*/  SHFL.IDX PT, R6, R6, 0x3, 0x181f ;  /* 0x00781f0006067f89 */ /* 0x014e9800000e0000 */
[----:B0-----:R-:W-:Y:S05]  /*94d0*/  @P0 BRA `(.L_x_1143) ;  /* 0x0000000c00d80947 */ /* 0x001fea0003800000 */
[----:B------:R-:W-:Y:S02]  /*94e0*/  ULDC UR4, c[0x0][0xbc8] ;  /* 0x0002f20000047ab9 */ /* 0x000fe40000000800 */
[----:B------:R-:W-:Y:S02]  /*94f0*/  ISETP.GE.AND P3, PT, R2, UR4, PT ;  /* 0x0000000402007c0c */ /* 0x000fe4000bf66270 */
[----:B------:R-:W-:Y:S02]  /*9500*/  ISETP.GE.AND P4, PT, R212, UR4, PT ;  /* 0x00000004d4007c0c */ /* 0x000fe4000bf86270 */
[----:B------:R-:W-:-:S09]  /*9510*/  ISETP.GE.AND P5, PT, R211, UR4, PT ;  /* 0x00000004d3007c0c */ /* 0x000fd2000bfa6270 */
[-C--:B--2---:R-:W-:Y:S02]  /*9520*/  @!P3 LEA R4, P0, R2, R6.reuse, 0x1 ;  /* 0x000000060204b211 */ /* 0x084fe400078008ff */
[-C--:B------:R-:W-:Y:S02]  /*9530*/  @!P4 LEA R8, P1, R212, R6.reuse, 0x1 ;  /* 0x00000006d408c211 */ /* 0x080fe400078208ff */
[C---:B------:R-:W-:Y:S02]  /*9540*/  @!P5 LEA R10, P2, R211.reuse, R6, 0x1 ;  /* 0x00000006d30ad211 */ /* 0x040fe400078408ff */
        /* <DEDUP_REMOVED lines=12> */
.L_x_1135:
[----:B------:R-:W-:Y:S01]  /*9610*/  ULDC.64 UR8, c[0x0][0xd00] ;  /* 0x0003400000087ab9 */ /* 0x000fe20000000a00 */
[----:B------:R-:W-:Y:S01]  /*9620*/  ULDC UR4, c[0x0][0xb88] ;  /* 0x0002e20000047ab9 */ /* 0x000fe20000000800 */
[----:B------:R-:W-:Y:S01]  /*9630*/  UISETP.NE.U32.AND UP0, UPT, UR8, URZ, UPT ;  /* 0x0000003f0800728c */ /* 0x000fe2000bf05070 */
[----:B------:R-:W0:Y:S01]  /*9640*/  LDC R13, c[0x0][0xce8] ;  /* 0x00033a00ff0d7b82 */ /* 0x000e220000000800 */
[----:B------:R-:W-:Y:S02]  /*9650*/  R2UR UR7, R215 ;  /* 0x00000000d70772ca */ /* 0x000fe400000e0000 */
        /* <DEDUP_REMOVED lines=20> */
[----:B------:R-:W0:Y:S10]  /*97a0*/  S2R R6, SR_TID.X ;  /* 0x0000000000067919 */ /* 0x000e340000002100 */
[----:B------:R-:W3:Y:S01]  /*97b0*/  @P0 LDC R11, c[0x0][0xcec] ;  /* 0x00033b00ff0b0b82 */ /* 0x000ee20000000800 */
[----:B0-----:R-:W-:-:S05]  /*97c0*/  VIADD R6, R6, 0xffffff80 ;  /* 0xffffff8006067836 */ /* 0x001fca0000000000 */
[----:B------:R-:W-:Y:S02]  /*97d0*/  ISETP.GE.AND P1, PT, R6, 0x80, PT ;  /* 0x000000800600780c */ /* 0x000fe40003f26270 */
[----:B--2---:R-:W-:-:S13]  /*97e0*/  @P2 R2UR UR4, R3 ;  /* 0x00000000030422ca */ /* 0x004fda00000e0000 */
[----:B------:R-:W-:Y:S01]  /*97f0*/  USHF.R.S32.HI UR10, URZ, 0x1f, UR4 ;  /* 0x0000001f3f0a7899 */ /* 0x000fe20008011404 */
[----:B-1-3--:R-:W-:Y:S11]  /*9800*/  @P3 BRA `(.L_x_1144) ;  /* 0x0000000000103947 */ /* 0x00aff60003800000 */
[----:B------:R-:W-:Y:S05]  /*9810*/  @!P2 BRA `(.L_x_1144) ;  /* 0x00000000000ca947 */ /* 0x000fea0003800000 */
[----:B------:R-:W2:Y:S04]  /*9820*/  LDG.E R3, desc[UR36][R4.64] ;  /* 0x0000002404037981 */ /* 0x000ea8000c1e1900 */
[----:B-----5:R-:W2:Y:S02]  /*9830*/  LDG.E R0, desc[UR36][R4.64+0x4] ;  /* 0x0000042404007981 */ /* 0x020ea4000c1e1900 */
[----:B--2---:R-:W-:-:S07]  /*9840*/  IMAD.IADD R0, R0, 0x1, -R3 ;  /* 0x0000000100007824 */ /* 0x004fce00078e0a03 */
.L_x_1144:
[----:B------:R-:W-:Y:S01]  /*9850*/  R2UR UR7, R218 ;  /* 0x00000000da0772ca */ /* 0x000fe200000e0000 */
[----:B------:R-:W-:Y:S01]  /*9860*/  USEL UR61, UR61, URZ, !UP0 ;  /* 0x0000003f3d3d7287 */ /* 0x000fe2000c000000 */
[----:B------:R-:W-:Y:S11]  /*9870*/  BSSY B1, `(.L_x_1145) ;  /* 0x000002f000017945 */ /* 0x000ff60003800000 */
[----:B------:R-:W-:Y:S01]  /*9880*/  USEL UR12, UR7, URZ, !UP0 ;  /* 0x0000003f070c7287 */ /* 0x000fe2000c000000 */
[----:B------:R-:W-:Y:S11]  /*9890*/  @P1 BRA `(.L_x_1146) ;  /* 0x0000000000b01947 */ /* 0x000ff60003800000 */
[----:B------:R-:W0:Y:S01]  /*98a0*/  S2R R4, SR_TID.X ;  /* 0x0000000000047919 */ /* 0x000e220000002100 */
[----:B------:R-:W1:Y:S01]  /*98b0*/  LDC R6, c[0x0][0xce8] ;  /* 0x00033a00ff067b82 */ /* 0x000e620000000800 */
[----:B------:R-:W-:-:S13]  /*98c0*/  R2UR UR7, R216 ;  /* 0x00000000d80772ca */ /* 0x000fda00000e0000 */
[----:B------:R-:W-:-:S05]  /*98d0*/  IMAD.U32 R3, RZ, RZ, UR7 ;  /* 0x00000007ff037e24 */ /* 0x000fca000f8e00ff */
[----:B0-----:R-:W-:Y:S01]  /*98e0*/  LEA R3, R3, R4, 0x7 ;  /* 0x0000000403037211 */ /* 0x001fe200078e38ff */
[----:B-1---5:R-:W-:-:S04]  /*98f0*/  IMAD R4, R0, R6, RZ ;  /* 0x0000000600047224 */ /* 0x022fc800078e02ff */
[----:B------:R-:W-:-:S05]  /*9900*/  VIADD R5, R3, 0xffffff80 ;  /* 0xffffff8003057836 */ /* 0x000fca0000000000 */
[----:B------:R-:W-:-:S13]  /*9910*/  ISETP.GE.AND P1, PT, R5, R4, PT ;  /* 0x000000040500720c */ /* 0x000fda0003f26270 */
[----:B------:R-:W-:Y:S05]  /*9920*/  @P1 BRA `(.L_x_1146) ;  /* 0x00000000008c1947 */ /* 0x000fea0003800000 */
[----:B------:R-:W-:Y:S01]  /*9930*/  ISETP.NE.AND P1, PT, R6, 0x1, PT ;  /* 0x000000010600780c */ /* 0x000fe20003f25270 */
[----:B------:R-:W-:Y:S01]  /*9940*/  ULDC.64 UR14, c[0x0][0xc90] ;  /* 0x00032400000e7ab9 */ /* 0x000fe20000000a00 */
[----:B------:R-:W-:Y:S01]  /*9950*/  R2UR UR13, R215 ;  /* 0x00000000d70d72ca */ /* 0x000fe200000e0000 */
[----:B------:R-:W-:Y:S01]  /*9960*/  UIMAD UR7, UR11, UR14, URZ ;  /* 0x0000000e0b0772a4 */ /* 0x000fe2000f8e023f */
[----:B------:R-:W-:Y:S01]  /*9970*/  UMOV UR8, UR4 ;  /* 0x0000000400087c82 */ /* 0x000fe20008000000 */
[----:B------:R-:W-:-:S08]  /*9980*/  UMOV UR9, UR10 ;  /* 0x0000000a00097c82 */ /* 0x000fd00008000000 */
[----:B------:R-:W0:Y:S02]  /*9990*/  @P1 LDC R4, c[0x0][0xcec] ;  /* 0x00033b00ff041b82 */ /* 0x000e240000000800 */
[----:B------:R-:W-:Y:S02]  /*99a0*/  UIMAD.WIDE.U32 UR8, UR13, UR14, UR8 ;  /* 0x0000000e0d0872a5 */ /* 0x000fe4000f8e0008 */
[----:B------:R-:W-:-:S03]  /*99b0*/  UIMAD UR7, UR13, UR15, UR7 ;  /* 0x0000000f0d0772a4 */ /* 0x000fc6000f8e0207 */
[----:B------:R-:W-:Y:S01]  /*99c0*/  ULDC.64 UR14, c[0x0][0xc98] ;  /* 0x00032600000e7ab9 */ /* 0x000fe20000000a00 */
[----:B------:R-:W1:Y:S01]  /*99d0*/  @P1 LDC R8, c[0x0][0xcf0] ;  /* 0x00033c00ff081b82 */ /* 0x000e620000000800 */
[----:B------:R-:W-:Y:S02]  /*99e0*/  UIADD3 UR9, UR9, UR7, URZ ;  /* 0x0000000709097290 */ /* 0x000fe4000fffe03f */
[----:B------:R-:W-:Y:S02]  /*99f0*/  UIMAD UR7, UR12, UR14, URZ ;  /* 0x0000000e0c0772a4 */ /* 0x000fe4000f8e023f */
[----:B------:R-:W-:Y:S02]  /*9a00*/  UIMAD.WIDE.U32 UR8, UR61, UR14, UR8 ;  /* 0x0000000e3d0872a5 */ /* 0x000fe4000f8e0008 */
[----:B------:R-:W-:-:S03]  /*9a10*/  UIMAD UR7, UR61, UR15, UR7 ;  /* 0x0000000f3d0772a4 */ /* 0x000fc6000f8e0207 */
        /* <DEDUP_REMOVED lines=20> */
.L_x_1146:
[----:B------:R-:W-:Y:S05]  /*9b60*/  BSYNC B1 ;  /* 0x0000000000017941 */ /* 0x000fea0003800000 */
.L_x_1145:
[----:B------:R-:W-:Y:S01]  /*9b70*/  R2UR UR13, R216 ;  /* 0x00000000d80d72ca */ /* 0x000fe200000e0000 */
[----:B------:R-:W1:Y:S01]  /*9b80*/  @P0 LDC R5, c[0x0][0xcf0] ;  /* 0x00033c00ff050b82 */ /* 0x000e620000000800 */
[----:B------:R-:W-:Y:S01]  /*9b90*/  ULDC.64 UR14, c[0x0][0xba0] ;  /* 0x0002e800000e7ab9 */ /* 0x000fe20000000a00 */
[----:B------:R-:W-:Y:S01]  /*9ba0*/  R2UR UR16, R215 ;  /* 0x00000000d71072ca */ /* 0x000fe200000e0000 */
[----:B------:R-:W-:Y:S01]  /*9bb0*/  UIMAD UR7, UR10, UR14, URZ ;  /* 0x0000000e0a0772a4 */ /* 0x000fe2000f8e023f */
[----:B0-----:R-:W-:Y:S01]  /*9bc0*/  IMAD R3, R214, 0x20, R217 ;  /* 0x00000020d6037824 */ /* 0x001fe200078e02d9 */
[----:B------:R-:W-:Y:S01]  /*9bd0*/  UIMAD.WIDE.U32 UR8, UR4, UR14, URZ ;  /* 0x0000000e040872a5 */ /* 0x000fe2000f8e003f */
[----:B------:R-:W-:Y:S01]  /*9be0*/  BSSY B1, `(.L_x_1147) ;  /* 0x0000043000017945 */ /* 0x000fe20003800000 */
[----:B------:R-:W-:Y:S01]  /*9bf0*/  UIMAD UR7, UR4, UR15, UR7 ;  /* 0x0000000f040772a4 */ /* 0x000fe2000f8e0207 */
[----:B------:R-:W-:Y:S02]  /*9c00*/  SHF.R.S32.HI R18, RZ, 0x1f, R2 ;  /* 0x0000001fff127819 */ /* 0x000fe40000011402 */
[----:B------:R-:W-:Y:S01]  /*9c10*/  ULDC.64 UR14, c[0x0][0xbe8] ;  /* 0x0002fa00000e7ab9 */ /* 0x000fe20000000a00 */
[----:B------:R-:W-:Y:S01]  /*9c20*/  UIADD3 UR9, UR9, UR7, URZ ;  /* 0x0000000709097290 */ /* 0x000fe2000fffe03f */
[----:B------:R-:W-:Y:S01]  /*9c30*/  IMAD.U32 R8, RZ, RZ, UR13 ;  /* 0x0000000dff087e24 */ /* 0x000fe2000f8e00ff */
[----:B------:R-:W-:Y:S01]  /*9c40*/  UIMAD UR4, UR11, UR14, URZ ;  /* 0x0000000e0b0472a4 */ /* 0x000fe2000f8e023f */
[----:B------:R-:W-:Y:S01]  /*9c50*/  IMAD.U32 R10, RZ, RZ, UR13 ;  /* 0x0000000dff0a7e24 */ /* 0x000fe2000f8e00ff */
[----:B------:R-:W-:-:S02]  /*9c60*/  UIMAD.WIDE.U32 UR8, UR16, UR14, UR8 ;  /* 0x0000000e100872a5 */ /* 0x000fc4000f8e0008 */
[----:B------:R-:W-:Y:S01]  /*9c70*/  LEA R8, R8, R3, 0x7 ;  /* 0x0000000308087211 */ /* 0x000fe200078e38ff */
[----:B------:R-:W-:Y:S01]  /*9c80*/  UIMAD UR4, UR16, UR15, UR4 ;  /* 0x0000000f100472a4 */ /* 0x000fe2000f8e0204 */
[----:B------:R-:W-:Y:S01]  /*9c90*/  IMAD R10, R10, 0x80, R217 ;  /* 0x000000800a0a7824 */ /* 0x000fe200078e02d9 */
[----:B------:R-:W-:Y:S02]  /*9ca0*/  ULDC.64 UR10, c[0x0][0xbf0] ;  /* 0x0002fc00000a7ab9 */ /* 0x000fe40000000a00 */
[----:B------:R-:W-:Y:S01]  /*9cb0*/  @P0 IMAD.HI.U32 R4, R8, R11, RZ ;  /* 0x0000000b08040227 */ /* 0x000fe200078e00ff */
[----:B------:R-:W-:Y:S02]  /*9cc0*/  UIADD3 UR9, UR9, UR4, URZ ;  /* 0x0000000409097290 */ /* 0x000fe4000fffe03f */
[----:B------:R-:W-:Y:S01]  /*9cd0*/  UIMAD UR4, UR12, UR10, URZ ;  /* 0x0000000a0c0472a4 */ /* 0x000fe2000f8e023f */
[----:B------:R-:W-:Y:S01]  /*9ce0*/  IMAD.MOV.U32 R3, RZ, RZ, R8 ;  /* 0x000000ffff037224 */ /* 0x000fe200078e0008 */
[----:B-1----:R-:W-:Y:S01]  /*9cf0*/  @P0 SHF.R.U32.HI R3, RZ, R5, R4 ;  /* 0x00000005ff030219 */ /* 0x002fe20000011604 */
[----:B------:R-:W-:-:S02]  /*9d00*/  UIMAD.WIDE.U32 UR8, UR61, UR10, UR8 ;  /* 0x0000000a3d0872a5 */ /* 0x000fc4000f8e0008 */
[----:B------:R-:W-:Y:S01]  /*9d10*/  UIMAD UR4, UR61, UR11, UR4 ;  /* 0x0000000b3d0472a4 */ /* 0x000fe2000f8e0204 */
[--C-:B------:R-:W-:Y:S01]  /*9d20*/  SHF.R.S32.HI R4, RZ, 0x1f, R3.reuse ;  /* 0x0000001fff047819 */ /* 0x100fe20000011403 */
[----:B------:R-:W-:Y:S01]  /*9d30*/  IMAD.MOV R9, RZ, RZ, -R3 ;  /* 0x000000ffff097224 */ /* 0x000fe200078e0a03 */
[----:B------:R-:W-:Y:S01]  /*9d40*/  ULDC.64 UR10, c[0x0][0xbe0] ;  /* 0x0002f800000a7ab9 */ /* 0x000fe20000000a00 */
[----:B------:R-:W-:Y:S02]  /*9d50*/  UIADD3 UR4, UR9, UR4, URZ ;  /* 0x0000000409047290 */ /* 0x000fe4000fffe03f */
[----:B------:R-:W-:Y:S02]  /*9d60*/  IMAD.U32 R5, RZ, RZ, UR9 ;  /* 0x00000009ff057e24 */ /* 0x000fe4000f8e00ff */
[----:B------:R-:W-:Y:S02]  /*9d70*/  IMAD R6, R4, UR10, RZ ;  /* 0x0000000a04067c24 */ /* 0x000fe4000f8e02ff */
[----:B------:R-:W-:Y:S01]  /*9d80*/  IMAD.U32 R4, RZ, RZ, UR8 ;  /* 0x00000008ff047e24 */ /* 0x000fe2000f8e00ff */
[----:B------:R-:W-:Y:S01]  /*9d90*/  ULDC.64 UR8, c[0x0][0xbd8] ;  /* 0x0002f60000087ab9 */ /* 0x000fe20000000a00 */
[----:B------:R-:W-:-:S02]  /*9da0*/  IMAD.U32 R5, RZ, RZ, UR4 ;  /* 0x00000004ff057e24 */ /* 0x000fc4000f8e00ff */
[----:B------:R-:W-:Y:S02]  /*9db0*/  IMAD R9, R13, R9, R8 ;  /* 0x000000090d097224 */ /* 0x000fe400078e0208 */
[C---:B------:R-:W-:Y:S02]  /*9dc0*/  IMAD R11, R3.reuse, UR11, R6 ;  /* 0x0000000b030b7c24 */ /* 0x040fe4000f8e0206 */
[----:B------:R-:W-:Y:S01]  /*9dd0*/  IMAD.WIDE.U32 R4, R3, UR10, R4 ;  /* 0x0000000a03047c25 */ /* 0x000fe2000f8e0004 */
[----:B------:R-:W-:-:S03]  /*9de0*/  SHF.R.S32.HI R3, RZ, 0x1f, R9 ;  /* 0x0000001fff037819 */ /* 0x000fc60000011409 */
[----:B------:R-:W-:Y:S02]  /*9df0*/  IMAD.IADD R5, R5, 0x1, R11 ;  /* 0x0000000105057824 */ /* 0x000fe400078e020b */
[----:B------:R-:W-:Y:S02]  /*9e00*/  IMAD R6, R3, UR8, RZ ;  /* 0x0000000803067c24 */ /* 0x000fe4000f8e02ff */
[----:B-----5:R-:W-:Y:S01]  /*9e10*/  IMAD R13, R0, R13, RZ ;  /* 0x0000000d000d7224 */ /* 0x020fe200078e02ff */
[C---:B------:R-:W-:Y:S01]  /*9e20*/  IADD3 R0, R10.reuse, 0x20, RZ ;  /* 0x000000200a007810 */ /* 0x040fe20007ffe0ff */
[C---:B------:R-:W-:Y:S02]  /*9e30*/  IMAD R3, R9.reuse, UR9, R6 ;  /* 0x0000000909037c24 */ /* 0x040fe4000f8e0206 */
[----:B------:R-:W-:Y:S01]  /*9e40*/  IMAD.WIDE.U32 R4, R9, UR8, R4 ;  /* 0x0000000809047c25 */ /* 0x000fe2000f8e0004 */
[-C--:B------:R-:W-:Y:S01]  /*9e50*/  ISETP.GE.AND P2, PT, R10, R13.reuse, PT ;  /* 0x0000000d0a00720c */ /* 0x080fe20003f46270 */
[----:B------:R-:W-:Y:S01]  /*9e60*/  ULDC.64 UR8, c[0x0][0xb80] ;  /* 0x0002e00000087ab9 */ /* 0x000fe20000000a00 */
[----:B------:R-:W-:Y:S01]  /*9e70*/  ISETP.GE.AND P1, PT, R0, R13, PT ;  /* 0x0000000d0000720c */ /* 0x000fe20003f26270 */
[----:B------:R-:W-:Y:S01]  /*9e80*/  IMAD.IADD R3, R5, 0x1, R3 ;  /* 0x0000000105037824 */ /* 0x000fe200078e0203 */
[----:B------:R-:W-:Y:S01]  /*9e90*/  LEA R6, P3, R4, UR8, 0x1 ;  /* 0x0000000804067c11 */ /* 0x000fe2000f8608ff */
[----:B------:R-:W-:-:S03]  /*9ea0*/  VIADD R0, R10, 0x40 ;  /* 0x000000400a007836 */ /* 0x000fc60000000000 */
[----:B------:R-:W-:Y:S02]  /*9eb0*/  LEA.HI.X R3, R4, UR9, R3, 0x1, P3 ;  /* 0x0000000904037c11 */ /* 0x000fe400098f0c03 */
[----:B------:R-:W-:Y:S01]  /*9ec0*/  ISETP.GE.AND P0, PT, R0, R13, PT ;  /* 0x0000000d0000720c */ /* 0x000fe20003f06270 */
[----:B------:R0:W1:Y:S04]  /*9ed0*/  SHFL.IDX PT, R4, R6, RZ, 0x181f ;  /* 0x00181fff06047589 */ /* 0x00006800000e0000 */
[----:B------:R0:W2:Y:S01]  /*9ee0*/  SHFL.IDX PT, R0, R3, RZ, 0x181f ;  /* 0x00181fff03007589 */ /* 0x0000a200000e0000 */
[----:B------:R-:W-:Y:S07]  /*9ef0*/  @P2 BRA `(.L_x_1148) ;  /* 0x0000000000442947 */ /* 0x000fee0003800000 */
        /* <DEDUP_REMOVED lines=17> */
.L_x_1148:
[----:B------:R-:W-:Y:S05]  /*a010*/  BSYNC B1 ;  /* 0x0000000000017941 */ /* 0x000fea0003800000 */
.L_x_1147:
[----:B--2---:R2:W4:Y:S01]  /*a020*/  SHFL.IDX PT, R0, R3, 0x1, 0x181f ;  /* 0x00381f0003007f89 */ /* 0x00452200000e0000 */
[----:B------:R-:W-:Y:S03]  /*a030*/  BSSY B1, `(.L_x_1149) ;  /* 0x0000014000017945 */ /* 0x000fe60003800000 */
[----:B-1-3--:R2:W1:Y:S01]  /*a040*/  SHFL.IDX PT, R4, R6, 0x1, 0x181f ;  /* 0x00381f0006047f89 */ /* 0x00a46200000e0000 */
[----:B------:R-:W-:Y:S05]  /*a050*/  @P1 BRA `(.L_x_1150) ;  /* 0x0000000000441947 */ /* 0x000fea0003800000 */
[----:B------:R-:W-:Y:S02]  /*a060*/  ULDC UR4, c[0x0][0xbc8] ;  /* 0x0002f20000047ab9 */ /* 0x000fe40000000800 */
[----:B------:R-:W-:Y:S02]  /*a070*/  ISETP.GE.AND P4, PT, R2, UR4, PT ;  /* 0x0000000402007c0c */ /* 0x000fe4000bf86270 */
[----:B------:R-:W-:Y:S02]  /*a080*/  ISETP.GE.AND P3, PT, R212, UR4, PT ;  /* 0x00000004d4007c0c */ /* 0x000fe4000bf66270 */
[----:B------:R-:W-:Y:S02]  /*a090*/  ISETP.GE.AND P2, PT, R211, UR4, PT ;  /* 0x00000004d3007c0c */ /* 0x000fe4000bf46270 */
[----:B------:R-:W-:-:S07]  /*a0a0*/  ISETP.GE.AND P1, PT, R213, UR4, PT ;  /* 0x00000004d5007c0c */ /* 0x000fce000bf26270 */
[-C--:B-1----:R-:W-:Y:S02]  /*a0b0*/  @!P4 LEA R8, P6, R2, R4.reuse, 0x1 ;  /* 0x000000040208c211 */ /* 0x082fe400078c08ff */
[----:B------:R-:W-:Y:S02]  /*a0c0*/  @!P3 LEA R14, P5, R212, R4, 0x1 ;  /* 0x00000004d40eb211 */ /* 0x000fe400078a08ff */
[----:B----4-:R-:W-:Y:S02]  /*a0d0*/  @!P4 LEA.HI.X R9, R2, R0, R18, 0x1, P6 ;  /* 0x000000000209c211 */ /* 0x010fe400030f0c12 */
        /* <DEDUP_REMOVED lines=9> */
.L_x_1150:
[----:B------:R-:W-:Y:S05]  /*a170*/  BSYNC B1 ;  /* 0x0000000000017941 */ /* 0x000fea0003800000 */
.L_x_1149:
[----:B----4-:R4:W0:Y:S01]  /*a180*/  SHFL.IDX PT, R0, R3, 0x2, 0x181f ;  /* 0x00581f0003007f89 */ /* 0x01082200000e0000 */
        /* <DEDUP_REMOVED lines=9> */
[-C--:B------:R-:W-:Y:S02]  /*a220*/  @!P2 LEA R14, P5, R212, R4.reuse, 0x1 ;  /* 0x00000004d40ea211 */ /* 0x080fe400078a08ff */
        /* <DEDUP_REMOVED lines=10> */
.L_x_1152:
[----:B------:R-:W-:Y:S05]  /*a2d0*/  BSYNC B1 ;  /* 0x0000000000017941 */ /* 0x000fea0003800000 */
.L_x_1151:
[----:B0-----:R-:W-:Y:S01]  /*a2e0*/  VIADD R0, R10, 0x60 ;  /* 0x000000600a007836 */ /* 0x001fe20000000000 */
[----:B---3--:R0:W3:Y:S04]  /*a2f0*/  SHFL.IDX PT, R8, R3, 0x3, 0x181f ;  /* 0x00781f0003087f89 */ /* 0x0080e800000e0000 */
[----:B------:R-:W-:Y:S01]  /*a300*/  ISETP.GE.AND P0, PT, R0, R13, PT ;  /* 0x0000000d0000720c */ /* 0x000fe20003f06270 */
[----:B-1----:R0:W1:-:S12]  /*a310*/  SHFL.IDX PT, R4, R6, 0x3, 0x181f ;  /* 0x00781f0006047f89 */ /* 0x00205800000e0000 */
[----:B0-----:R-:W-:Y:S05]  /*a320*/  @P0 BRA `(.L_x_1143) ;  /* 0x0000000000440947 */ /* 0x001fea0003800000 */
        /* <DEDUP_REMOVED lines=8> */
[----:B---3--:R-:W-:Y:S02]  /*a3b0*/  @!P3 LEA.HI.X R11, R2, R8, R18, 0x1, P6 ;  /* 0x00000008020bb211 */ /* 0x008fe400030f0c12 */
        /* <DEDUP_REMOVED lines=8> */
.L_x_1143:
[----:B------:R-:W-:Y:S05]  /*a440*/  BSYNC B0 ;  /* 0x0000000000007941 */ /* 0x000fea0003800000 */
.L_x_1134:
[----:B------:R-:W-:Y:S02]  /*a450*/  ULDC UR4, c[0x0][0xd3c] ;  /* 0x00034f0000047ab9 */ /* 0x000fe40000000800 */
[----:B------:R-:W-:-:S13]  /*a460*/  ISETP.GE.AND P0, PT, R7, UR4, PT ;  /* 0x0000000407007c0c */ /* 0x000fda000bf06270 */
[----:B------:R-:W-:Y:S05]  /*a470*/  @!P0 BRA `(.L_x_1153) ;  /* 0xffffff6800648947 */ /* 0x000fea000383ffff */
[----:B------:R-:W-:Y:S05]  /*a480*/  EXIT ;  /* 0x000000000000794d */ /* 0x000fea0003800000 */
.L_x_1105:
[----:B------:R-:W-:-:S08]  /*a490*/  NOP ;  /* 0x0000000000007918 */ /* 0x000fd00000000000 */
[----:B0-----:R-:W0:-:S00]  /*a4a0*/  USETMAXREG.DEALLOC.CTAPOOL 0x28 ;  /* 0x00000028000079c8 */ /* 0x001e0000080e0500 */
        /* <DEDUP_REMOVED lines=14> */
.L_x_1154:
        /* <DEDUP_REMOVED lines=40> */
.L_x_1160:
[----:B------:R-:W0:Y:S01]  /*a810*/  LDC R2, c[0x0][0xd3c] ;  /* 0x00034f00ff027b82 */ /* 0x000e220000000800 */
[----:B------:R-:W-:-:S06]  /*a820*/  UIADD3 UR4, UR4, 0x1f, URZ ;  /* 0x0000001f04047890 */ /* 0x000fcc000fffe03f */
        /* <DEDUP_REMOVED lines=10> */
.L_x_1159:
[----:B------:R-:W-:Y:S05]  /*a8d0*/  BSYNC B0 ;  /* 0x0000000000007941 */ /* 0x000fea0003800000 */
.L_x_1158:
        /* <DEDUP_REMOVED lines=21> */
.L_x_1156:
        /* <DEDUP_REMOVED lines=13> */
[----:B------:R-:W-:-:S06]  /*ab00*/  VIADD R16, R19, 0xffffffff ;  /* 0xffffffff13107836 */ /* 0x000fcc0000000000 */
[----:B------:R2:W3:Y:S02]  /*ab10*/  SHFL.IDX PT, R16, R7, R16, 0x1f ;  /* 0x00001f1007107589 */ /* 0x0004e400000e0000 */
.L_x_1161:
[----:B---3--:R-:W-:Y:S01]  /*ab20*/  IMAD R16, R16, UR5, R8 ;  /* 0x0000000510107c24 */ /* 0x008fe2000f8e0208 */
[----:B0-----:R-:W-:Y:S01]  /*ab30*/  IABS R2, R10 ;  /* 0x0000000a00027213 */ /* 0x001fe20000000000 */
[----:B-1----:R-:W-:Y:S02]  /*ab40*/  IMAD.MOV R0, RZ, RZ, -R3 ;  /* 0x000000ffff007224 */ /* 0x002fe400078e0a03 */
[----:B------:R-:W-:Y:S01]  /*ab50*/  VIADD R19, R19, UR4 ;  /* 0x0000000413137c36 */ /* 0x000fe20008000000 */
[----:B------:R-:W-:Y:S01]  /*ab60*/  IADD3 R11, -R16, UR6, RZ ;  /* 0x00000006100b7c10 */ /* 0x000fe2000fffe1ff */
[----:B------:R-:W-:Y:S01]  /*ab70*/  IMAD.MOV R4, RZ, RZ, -R2 ;  /* 0x000000ffff047224 */ /* 0x000fe200078e0a02 */
[----:B------:R-:W-:Y:S01]  /*ab80*/  MOV R2, RZ ;  /* 0x000000ff00027202 */ /* 0x000fe20000000f00 */
[----:B--2---:R-:W-:Y:S01]  /*ab90*/  IMAD R7, R0, R9, RZ ;  /* 0x0000000900077224 */ /* 0x004fe200078e02ff */
[----:B------:R-:W-:-:S03]  /*aba0*/  IABS R0, R11 ;  /* 0x0000000b00007213 */ /* 0x000fc60000000000 */
        /* <DEDUP_REMOVED lines=19> */
.L_x_1157:
[----:B------:R-:W-:Y:S01]  /*ace0*/  ULDC UR4, c[0x0][0xd3c] ;  /* 0x00034f0000047ab9 */ /* 0x000fe20000000800 */
[----:B------:R-:W-:Y:S02]  /*acf0*/  IMAD.MOV.U32 R17, RZ, RZ, RZ ;  /* 0x000000ffff117224 */ /* 0x000fe400078e00ff */
[----:B------:R-:W-:Y:S02]  /*ad00*/  IMAD.U32 R16, RZ, RZ, UR6 ;  /* 0x00000006ff107e24 */ /* 0x000fe4000f8e00ff */
[----:B------:R-:W-:Y:S02]  /*ad10*/  IMAD.MOV.U32 R18, RZ, RZ, RZ ;  /* 0x000000ffff127224 */ /* 0x000fe400078e00ff */
[----:B------:R-:W-:-:S07]  /*ad20*/  IMAD.U32 R19, RZ, RZ, UR4 ;  /* 0x00000004ff137e24 */ /* 0x000fce000f8e00ff */
.L_x_1162:
[----:B------:R-:W-:-:S13]  /*ad30*/  ISETP.NE.AND P0, PT, R5, RZ, PT ;  /* 0x000000ff0500720c */ /* 0x000fda0003f05270 */
[----:B------:R-:W0:Y:S01]  /*ad40*/  @!P0 S2R R3, SR_CgaCtaId ;  /* 0x0000000000038919 */ /* 0x000e220000008800 */
[----:B------:R-:W-:-:S04]  /*ad50*/  @!P0 MOV R0, 0x400 ;  /* 0x0000040000008802 */ /* 0x000fc80000000f00 */
[----:B0-----:R-:W-:-:S05]  /*ad60*/  @!P0 LEA R0, R3, R0, 0x18 ;  /* 0x0000000003008211 */ /* 0x001fca00078ec0ff */
[----:B------:R1:W-:Y:S01]  /*ad70*/  @!P0 STS.128 [R0+0x324d0], R16 ;  /* 0x0324d01000008388 */ /* 0x0003e20000000c00 */
[----:B------:R-:W-:Y:S06]  /*ad80*/  BAR.ARV 0x5, 0x180 ;  /* 0x0146000000007b1d */ /* 0x000fec0000002000 */
.L_x_1155:
[----:B------:R2:W-:Y:S01]  /*ad90*/  STL [R1+0x18], RZ ;  /* 0x000018ff01007387 */ /* 0x0005e20000100800 */
[----:B------:R-:W-:Y:S01]  /*ada0*/  ULDC UR4, c[0x0][0xd3c] ;  /* 0x00034f0000047ab9 */ /* 0x000fe20000000800 */
[----:B------:R-:W-:Y:S01]  /*adb0*/  IMAD.MOV.U32 R27, RZ, RZ, 0x1 ;  /* 0x00000001ff1b7424 */ /* 0x000fe200078e00ff */
[----:B0-----:R-:W-:Y:S01]  /*adc0*/  ISETP.GE.AND P0, PT, R19, UR4, PT ;  /* 0x0000000413007c0c */ /* 0x001fe2000bf06270 */
[----:B------:R-:W-:-:S12]  /*add0*/  IMAD.MOV.U32 R24, RZ, RZ, RZ ;  /* 0x000000ffff187224 */ /* 0x000fd800078e00ff */
[----:B--2---:R-:W-:Y:S05]  /*ade0*/  @P0 BRA `(.L_x_1163) ;  /* 0x0000005000300947 */ /* 0x004fea0003800000 */
[----:B-1----:R-:W2:Y:S01]  /*adf0*/  LDL R0, [R1+0x24] ;  /* 0x0000240001007983 */ /* 0x002ea20000100800 */
[----:B------:R-:W0:Y:S01]  /*ae00*/  S2UR UR5, SR_CgaCtaId ;  /* 0x00000000000579c3 */ /* 0x000e220000008800 */
[----:B------:R-:W-:Y:S01]  /*ae10*/  BSSY B8, `(.L_x_1163) ;  /* 0x0000509000087945 */ /* 0x000fe20003800000 */
[----:B------:R-:W-:Y:S01]  /*ae20*/  MOV R27, 0x1 ;  /* 0x00000001001b7802 */ /* 0x000fe20000000f00 */
[----:B------:R-:W1:Y:S01]  /*ae30*/  S2R R5, SR_TID.X ;  /* 0x0000000000057919 */ /* 0x000e620000002100 */
[----:B------:R-:W-:Y:S01]  /*ae40*/  IMAD.MOV.U32 R24, RZ, RZ, RZ ;  /* 0x000000ffff187224 */ /* 0x000fe200078e00ff */
[----:B------:R-:W-:Y:S01]  /*ae50*/  ULDC UR39, c[0x0][0xc] ;  /* 0x0000030000277ab9 */ /* 0x000fe20000000800 */
[----:B------:R3:W-:Y:S01]  /*ae60*/  STL [R1+0x18], RZ ;  /* 0x000018ff01007387 */ /* 0x0007e20000100800 */
[C---:B-1----:R-:W-:Y:S02]  /*ae70*/  LOP3.LUT R4, R5.reuse, 0x7f, RZ, 0xc0, !PT ;  /* 0x0000007f05047812 */ /* 0x042fe400078ec0ff */
[----:B--2---:R-:W-:Y:S01]  /*ae80*/  R2UR UR4, R0 ;  /* 0x00000000000472ca */ /* 0x004fe200000e0000 */
[----:B------:R-:W-:-:S05]  /*ae90*/  IMAD.SHL.U32 R0, R5, 0x8, RZ ;  /* 0x0000000805007824 */ /* 0x000fca00078e00ff */
[----:B------:R-:W-:-:S04]  /*aea0*/  LOP3.LUT R2, R0, 0x1f8, RZ, 0xc0, !PT ;  /* 0x000001f800027812 */ /* 0x000fc800078ec0ff */
[----:B------:R-:W-:Y:S01]  /*aeb0*/  LOP3.LUT R3, R2, 0x38, R5, 0x78, !PT ;  /* 0x0000003802037812 */ /* 0x000fe200078e7805 */
[----:B------:R-:W-:Y:S01]  /*aec0*/  IMAD.SHL.U32 R2, R5, 0x10, RZ ;  /* 0x0000001005027824 */ /* 0x000fe200078e00ff */
[----:B------:R-:W-:Y:S01]  /*aed0*/  SHF.R.U32.HI R5, RZ, 0x3, R4 ;  /* 0x00000003ff057819 */ /* 0x000fe20000011604 */
[----:B------:R-:W-:Y:S01]  /*aee0*/  ULOP3.LUT UR38, UR4, 0x2, URZ, 0xfc, !UPT ;  /* 0x0000000204267892 */ /* 0x000fe2000f8efc3f */
[----:B------:R-:W-:Y:S02]  /*aef0*/  LOP3.LUT R30, R3, 0x200, R0, 0xf8, !PT ;  /* 0x00000200031e7812 */ /* 0x000fe400078ef800 */
[----:B------:R-:W-:Y:S01]  /*af00*/  UMOV UR4, 0x400 ;  /* 0x0000040000047882 */ /* 0x000fe20000000000 */
[----:B------:R-:W-:Y:S01]  /*af10*/  LOP3.LUT R4, R0, 0x38, RZ, 0xc0, !PT ;  /* 0x0000003800047812 */ /* 0x000fe200078ec0ff */
[----:B0-----:R-:W-:Y:S01]  /*af20*/  ULEA UR4, UR5, UR4, 0x18 ;  /* 0x0000000405047291 */ /* 0x001fe2000f8ec03f */
[----:B------:R-:W-:Y:S02]  /*af30*/  LOP3.LUT R0, R5, 0x70, R2, 0xf8, !PT ;  /* 0x0000007005007812 */ /* 0x000fe400078ef802 */
[----:B------:R-:W-:-:S02]  /*af40*/  LOP3.LUT R3, R4, 0x40, RZ, 0xfc, !PT ;  /* 0x0000004004037812 */ /* 0x000fc400078efcff */
[C---:B------:R-:W-:Y:S01]  /*af50*/  LOP3.LUT R2, R4.reuse, 0x80, RZ, 0xfc, !PT ;  /* 0x0000008004027812 */ /* 0x040fe200078efcff */
[----:B------:R-:W-:Y:S01]  /*af60*/  IMAD.U32 R22, RZ, RZ, UR4 ;  /* 0x00000004ff167e24 */ /* 0x000fe2000f8e00ff */
[----:B------:R-:W-:-:S03]  /*af70*/  LOP3.LUT R0, R4, 0xc0, RZ, 0xfc, !PT ;  /* 0x000000c004007812 */ /* 0x000fc600078efcff */
[----:B---3--:R-:W-:-:S07]  /*af80*/  IMAD R26, R30, 0x2, R22 ;  /* 0x000000021e1a7824 */ /* 0x008fce00078e0216 */
.L_x_1230:
[----:B0-----:R-:W0:Y:S02]  /*af90*/  LDC.64 R34, c[0x0][0xd88] ;  /* 0x00036200ff227b82 */ /* 0x001e240000000a00 */
[----:B0-----:R-:W-:-:S06]  /*afa0*/  IMAD.WIDE R34, R19, 0x4, R34 ;  /* 0x0000000413227825 */ /* 0x001fcc00078e0222 */
[----:B--2---:R0:W2:Y:S01]  /*afb0*/  LDG.E R34, desc[UR36][R34.64] ;  /* 0x0000002422227981 */ /* 0x0040a2000c1e1900 */
[----:B------:R-:W-:Y:S05]  /*afc0*/  YIELD ;  /* 0x0000000000007946 */ /* 0x000fea0003800000 */
[----:B------:R-:W-:Y:S01]  /*afd0*/  ULDC.64 UR4, c[0x0][0xb20] ;  /* 0x0002c80000047ab9 */ /* 0x000fe20000000a00 */
[----:B------:R-:W-:Y:S01]  /*afe0*/  IMAD.MOV.U32 R32, RZ, RZ, RZ ;  /* 0x000000ffff207224 */ /* 0x000fe200078e00ff */
[----:B------:R-:W-:Y:S01]  /*aff0*/  ISETP.NE.U32.AND P0, PT, RZ, UR4, PT ;  /* 0x00000004ff007c0c */ /* 0x000fe2000bf05070 */
[----:B------:R-:W-:-:S03]  /*b000*/  ULDC.64 UR6, c[0x0][0xb10] ;  /* 0x0002c40000067ab9 */ /* 0x000fc60000000a00 */
[----:B------:R-:W-:Y:S01]  /*b010*/  ISETP.NE.AND.EX P0, PT, RZ, UR5, PT, P0 ;  /* 0x00000005ff007c0c */ /* 0x000fe2000bf05300 */
[----:B0-----:R-:W-:Y:S01]  /*b020*/  IMAD.MOV.U32 R35, RZ, RZ, RZ ;  /* 0x000000ffff237224 */ /* 0x001fe200078e00ff */
        /* <DEDUP_REMOVED lines=9> */
[----:B------:R-:W-:Y:S02]  /*b0c0*/  LOP3.LUT R23, R23, 0xffffffbf, RZ, 0xc0, !PT ;  /* 0xffffffbf17177812 */ /* 0x000fe400078ec0ff */
[----:B------:R-:W-:Y:S02]  /*b0d0*/  ISETP.NE.AND.EX P2, PT, RZ, UR5, PT, P0 ;  /* 0x00000005ff007c0c */ /* 0x000fe4000bf45300 */
[----:B------:R-:W-:Y:S02]  /*b0e0*/  ISETP.NE.U32.AND P0, PT, RZ, UR6, PT ;  /* 0x00000006ff007c0c */ /* 0x000fe4000bf05070 */
[----:B-1----:R-:W-:Y:S02]  /*b0f0*/  IADD3 R2, P1, R25, UR4, RZ ;  /* 0x0000000419027c10 */ /* 0x002fe4000ff3e0ff */
[----:B------:R-:W-:-:S02]  /*b100*/  ISETP.NE.AND.EX P0, PT, RZ, UR7, PT, P0 ;  /* 0x00000007ff007c0c */ /* 0x000fc4000bf05300 */
[----:B------:R-:W-:Y:S01]  /*b110*/  IADD3.X R3, R28, UR5, RZ, P1, !PT ;  /* 0x000000051c037c10 */ /* 0x000fe20008ffe4ff */
[----:B------:R-:W-:-:S04]  /*b120*/  ULDC.64 UR4, c[0x0][0x418] ;  /* 0x0001060000047ab9 */ /* 0x000fc80000000a00 */
[----:B------:R-:W-:Y:S01]  /*b130*/  @P2 LOP3.LUT R23, R23, 0x40, RZ, 0xfc, !PT ;  /* 0x0000004017172812 */ /* 0x000fe200078efcff */
[----:B------:R1:W5:Y:S05]  /*b140*/  @P2 LDG.E R35, desc[UR36][R2.64] ;  /* 0x0000002402232981 */ /* 0x00036a000c1e1900 */
[----:B------:R-:W-:-:S04]  /*b150*/  @P0 IADD3 R4, P1, R25, UR6, RZ ;  /* 0x0000000619040c10 */ /* 0x000fc8000ff3e0ff */
[----:B------:R-:W-:-:S05]  /*b160*/  @P0 IADD3.X R5, R28, UR7, RZ, P1, !PT ;  /* 0x000000071c050c10 */ /* 0x000fca0008ffe4ff */
        /* <DEDUP_REMOVED lines=11> */
[----:B-1----:R-:W-:-:S05]  /*b220*/  IMAD.U32 R0, RZ, RZ, UR4 ;  /* 0x00000004ff007e24 */ /* 0x002fca000f8e00ff */
[----:B------:R0:W-:Y:S01]  /*b230*/  STL [R1+0x8], R0 ;  /* 0x0000080001007387 */ /* 0x0001e20000100800 */
[----:B------:R-:W-:Y:S05]  /*b240*/  @!P2 BRA `(.L_x_1164) ;  /* 0x000000000010a947 */ /* 0x000fea0003800000 */
[----:B------:R-:W2:Y:S04]  /*b250*/  LDG.E R5, desc[UR36][R2.64] ;  /* 0x0000002402057981 */ /* 0x000ea8000c1e1900 */
[----:B0-----:R-:W2:Y:S02]  /*b260*/  LDG.E R0, desc[UR36][R2.64+0x4] ;  /* 0x0000042402007981 */ /* 0x001ea4000c1e1900 */
[----:B--2---:R-:W-:-:S05]  /*b270*/  IADD3 R0, -R5, R0, RZ ;  /* 0x0000000005007210 */ /* 0x004fca0007ffe1ff */
[----:B------:R2:W-:Y:S02]  /*b280*/  STL [R1+0x8], R0 ;  /* 0x0000080001007387 */ /* 0x0005e40000100800 */
.L_x_1164:
        /* <DEDUP_REMOVED lines=9> */
.L_x_1165:
[----:B------:R-:W-:Y:S02]  /*b320*/  ULDC.64 UR4, c[0x0][0xb00] ;  /* 0x0002c00000047ab9 */ /* 0x000fe40000000a00 */
[----:B------:R-:W-:-:S04]  /*b330*/  ISETP.NE.U32.AND P0, PT, RZ, UR4, PT ;  /* 0x00000004ff007c0c */ /* 0x000fc8000bf05070 */
[----:B------:R-:W-:-:S13]  /*b340*/  ISETP.NE.AND.EX P0, PT, RZ, UR5, PT, P0 ;  /* 0x00000005ff007c0c */ /* 0x000fda000bf05300 */
[----:B------:R-:W-:Y:S05]  /*b350*/  @!P0 BRA `(.L_x_1166) ;  /* 0x0000000000148947 */ /* 0x000fea0003800000 */
[----:B-1----:R-:W1:Y:S02]  /*b360*/  LDC.64 R2, c[0x0][0xb00] ;  /* 0x0002c000ff027b82 */ /* 0x002e640000000a00 */
[----:B-1----:R-:W-:-:S05]  /*b370*/  IMAD.WIDE R2, R29, 0x4, R2 ;  /* 0x000000041d027825 */ /* 0x002fca00078e0202 */
[----:B------:R-:W3:Y:S04]  /*b380*/  LDG.E R7, desc[UR36][R2.64] ;  /* 0x0000002402077981 */ /* 0x000ee8000c1e1900 */
[----:B0-2---:R-:W3:Y:S02]  /*b390*/  LDG.E R0, desc[UR36][R2.64+0x4] ;  /* 0x0000042402007981 */ /* 0x005ee4000c1e1900 */
[----:B---3--:R-:W-:-:S07]  /*b3a0*/  IMAD.IADD R7, R0, 0x1, -R7 ;  /* 0x0000000100077824 */ /* 0x008fce00078e0a07 */
.L_x_1166:
[----:B-----5:R-:W-:Y:S01]  /*b3b0*/  IMAD.IADD R33, R7, 0x1, -R32 ;  /* 0x0000000107217824 */ /* 0x020fe200078e0a20 */
[----:B------:R-:W-:Y:S03]  /*b3c0*/  BSSY B7, `(.L_x_1167) ;  /* 0x000040f000077945 */ /* 0x000fe60003800000 */
[C---:B012---:R-:W-:Y:S01]  /*b3d0*/  VIADD R0, R33.reuse, 0x5f ;  /* 0x0000005f21007836 */ /* 0x047fe20000000000 */
[----:B------:R0:W-:Y:S01]  /*b3e0*/  STL [R1], R33 ;  /* 0x0000002101007387 */ /* 0x0001e20000100800 */
[----:B------:R-:W-:Y:S02]  /*b3f0*/  ISETP.GT.AND P0, PT, R33, RZ, PT ;  /* 0x000000ff2100720c */ /* 0x000fe40003f04270 */
[----:B------:R-:W-:-:S05]  /*b400*/  IMAD.HI R0, R0, 0x2aaaaaab, RZ ;  /* 0x2aaaaaab00007827 */ /* 0x000fca00078e02ff */
[----:B------:R-:W-:-:S04]  /*b410*/  SHF.R.U32.HI R3, RZ, 0x1f, R0 ;  /* 0x0000001fff037819 */ /* 0x000fc80000011600 */
        /* <DEDUP_REMOVED lines=10> */
[----:B0-----:R-:W1:Y:S02]  /*b4c0*/  FLO.U32 R0, UR4 ;  /* 0x0000000400007d00 */ /* 0x001e6400080e0000 */
[----:B-1----:R-:W-:-:S06]  /*b4d0*/  ISETP.EQ.U32.AND P0, PT, R0, R5, PT ;  /* 0x000000050000720c */ /* 0x002fcc0003f02070 */
[----:B------:R-:W2:Y:S07]  /*b4e0*/  POPC R5, UR4 ;  /* 0x0000000400057d09 */ /* 0x000eae0008000000 */
[----:B--2---:R-:W2:Y:S01]  /*b4f0*/  @P0 ATOMG.E.ADD.STRONG.GPU PT, R3, desc[UR36][R2.64], R5 ;  /* 0x00000005020309a8 */ /* 0x004ea200081ee1e4 */
[----:B------:R-:W0:Y:S02]  /*b500*/  S2R R4, SR_LTMASK ;  /* 0x0000000000047919 */ /* 0x000e240000003900 */
[----:B0-----:R-:W-:-:S04]  /*b510*/  LOP3.LUT R4, R4, UR4, RZ, 0xc0, !PT ;  /* 0x0000000404047c12 */ /* 0x001fc8000f8ec0ff */
[----:B------:R-:W0:Y:S01]  /*b520*/  POPC R7, R4 ;  /* 0x0000000400077309 */ /* 0x000e220000000000 */
[----:B--2---:R-:W0:Y:S02]  /*b530*/  SHFL.IDX PT, R0, R3, R0, 0x1f ;  /* 0x00001f0003007589 */ /* 0x004e2400000e0000 */
[----:B0-----:R-:W-:Y:S01]  /*b540*/  IADD3 R16, R0, UR39, R7 ;  /* 0x0000002700107c10 */ /* 0x001fe2000fffe007 */
[----:B------:R-:W-:Y:S06]  /*b550*/  BRA `(.L_x_1169) ;  /* 0x0000003c00d47947 */ /* 0x000fec0003800000 */
.L_x_1168:
[----:B0-----:R-:W-:Y:S01]  /*b560*/  VIADD R0, R22, 0x1c400 ;  /* 0x0001c40016007836 */ /* 0x001fe20000000000 */
        /* <DEDUP_REMOVED lines=18> */
[----:B0-----:R-:W-:Y:S05]  /*b690*/  CALL.ABS.NOINC R2 ;  /* 0x0000000002007343 */ /* 0x001fea0003c00000 */
.L_x_1171:
[----:B------:R-:W-:Y:S05]  /*b6a0*/  BSYNC B6 ;  /* 0x0000000000067941 */ /* 0x000fea0003800000 */
.L_x_1170:
        /* <DEDUP_REMOVED lines=8> */
[----:B------:R0:W1:Y:S01]  /*b730*/  LDC.64 R2, c[0x4][R31] ;  /* 0x010000001f027b82 */ /* 0x0000620000000a00 */
        /* <DEDUP_REMOVED lines=11> */
.L_x_1174:
        /* <DEDUP_REMOVED lines=15> */
.L_x_1173:
[----:B------:R-:W-:Y:S05]  /*b8e0*/  BSYNC B6 ;  /* 0x0000000000067941 */ /* 0x000fea0003800000 */
.L_x_1172:
[----:B------:R-:W2:Y:S01]  /*b8f0*/  LDL R31, [R1+0x1c] ;  /* 0x00001c00011f7983 */ /* 0x000ea20000100800 */
[----:B------:R-:W-:Y:S01]  /*b900*/  ULDC.64 UR4, c[0x0][0xaf0] ;  /* 0x0002bc0000047ab9 */ /* 0x000fe20000000a00 */
[----:B------:R-:W0:Y:S01]  /*b910*/  LDC R9, c[0x0][0x430] ;  /* 0x00010c00ff097b82 */ /* 0x000e220000000800 */
[----:B------:R-:W-:Y:S01]  /*b920*/  ISETP.NE.U32.AND P0, PT, RZ, UR4, PT ;  /* 0x00000004ff007c0c */ /* 0x000fe2000bf05070 */
[----:B------:R-:W1:Y:S03]  /*b930*/  S2R R20, SR_TID.X ;  /* 0x0000000000147919 */ /* 0x000e660000002100 */
[----:B------:R-:W-:-:S13]  /*b940*/  ISETP.NE.AND.EX P0, PT, RZ, UR5, PT, P0 ;  /* 0x00000005ff007c0c */ /* 0x000fda000bf05300 */
[----:B------:R-:W-:Y:S01]  /*b950*/  @P0 IADD3 R2, P1, R25, UR4, RZ ;  /* 0x0000000419020c10 */ /* 0x000fe2000ff3e0ff */
[----:B------:R-:W3:Y:S01]  /*b960*/  S2R R21, SR_TID.X ;  /* 0x0000000000157919 */ /* 0x000ee20000002100 */
[----:B------:R-:W-:Y:S02]  /*b970*/  ULDC UR4, c[0x0][0x320] ;  /* 0x0000c80000047ab9 */ /* 0x000fe40000000800 */
[----:B------:R-:W-:-:S05]  /*b980*/  @P0 IADD3.X R3, R28, UR5, RZ, P1, !PT ;  /* 0x000000051c030c10 */ /* 0x000fca0008ffe4ff */
[----:B------:R4:W4:Y:S01]  /*b990*/  @P0 LDG.E R29, desc[UR36][R2.64] ;  /* 0x00000024021d0981 */ /* 0x000922000c1e1900 */
[----:B0-----:R-:W-:Y:S01]  /*b9a0*/  ISETP.NE.AND P2, PT, R9, 0x1, PT ;  /* 0x000000010900780c */ /* 0x001fe20003f45270 */
[----:B------:R-:W-:Y:S01]  /*b9b0*/  IMAD.MOV.U32 R36, RZ, RZ, RZ ;  /* 0x000000ffff247224 */ /* 0x000fe200078e00ff */
[----:B------:R-:W-:Y:S02]  /*b9c0*/  LOP3.LUT R23, R23, 0xffff7fff, RZ, 0xc0, !PT ;  /* 0xffff7fff17177812 */ /* 0x000fe400078ec0ff */
[----:B-1----:R-:W-:-:S04]  /*b9d0*/  LOP3.LUT R20, R20, 0x7f, RZ, 0xc0, !PT ;  /* 0x0000007f14147812 */ /* 0x002fc800078ec0ff */
[----:B------:R-:W-:-:S05]  /*b9e0*/  SHF.R.U32.HI R0, RZ, 0x3, R20 ;  /* 0x00000003ff007819 */ /* 0x000fca0000011614 */
[----:B------:R-:W0:Y:S01]  /*b9f0*/  @P2 LDC R4, c[0x0][0x434] ;  /* 0x00010d00ff042b82 */ /* 0x000e220000000800 */
[----:B------:R-:W-:-:S07]  /*ba00*/  @P2 LOP3.LUT R23, R23, 0x8000, RZ, 0xfc, !PT ;  /* 0x0000800017172812 */ /* 0x000fce00078efcff */
[----:B------:R-:W1:Y:S01]  /*ba10*/  @P2 LDC R5, c[0x0][0x438] ;  /* 0x00010e00ff052b82 */ /* 0x000e620000000800 */
[----:B---3--:R-:W-:-:S05]  /*ba20*/  IMAD.SHL.U32 R20, R21, 0x10, RZ ;  /* 0x0000001015147824 */ /* 0x008fca00078e00ff */
[----:B------:R-:W-:Y:S02]  /*ba30*/  LOP3.LUT R20, R0, 0x70, R20, 0xf8, !PT ;  /* 0x0000007000147812 */ /* 0x000fe400078ef814 */
[----:B------:R-:W-:Y:S01]  /*ba40*/  LOP3.LUT R23, R23, 0xffffffef, RZ, 0xc0, !PT ;  /* 0xffffffef17177812 */ /* 0x000fe200078ec0ff */
[----:B------:R-:W-:Y:S01]  /*ba50*/  UMOV UR5, 0xffffffff ;  /* 0xffffffff00057882 */ /* 0x000fe20000000000 */
[----:B--2---:R-:W-:Y:S02]  /*ba60*/  VIADD R8, R31, 0xffffffff ;  /* 0xffffffff1f087836 */ /* 0x004fe40000000000 */
[----:B------:R-:W2:Y:S02]  /*ba70*/  S2R R31, SR_TID.X ;  /* 0x00000000001f7919 */ /* 0x000ea40000002100 */
[----:B------:R-:W-:-:S05]  /*ba80*/  IMAD R37, R8, 0x60, R20 ;  /* 0x0000006008257824 */ /* 0x000fca00078e0214 */
[C---:B------:R-:W-:Y:S02]  /*ba90*/  ISETP.GE.AND P0, PT, R37.reuse, R33, PT ;  /* 0x000000212500720c */ /* 0x040fe40003f06270 */
[----:B------:R-:W-:Y:S02]  /*baa0*/  IADD3 R37, R37, R32, RZ ;  /* 0x0000002025257210 */ /* 0x000fe40007ffe0ff */
[----:B------:R-:W-:-:S03]  /*bab0*/  ISETP.GT.U32.OR P0, PT, R20, 0x5f, P0 ;  /* 0x0000005f1400780c */ /* 0x000fc60000704470 */
[----:B0-----:R-:W-:-:S04]  /*bac0*/  @P2 IMAD.HI.U32 R4, R37, R4, RZ ;  /* 0x0000000425042227 */ /* 0x001fc800078e00ff */
[----:B------:R-:W-:Y:S01]  /*bad0*/  IMAD.MOV.U32 R0, RZ, RZ, R37 ;  /* 0x000000ffff007224 */ /* 0x000fe200078e0025 */
[----:B-1----:R-:W-:-:S05]  /*bae0*/  @P2 SHF.R.U32.HI R0, RZ, R5, R4 ;  /* 0x00000005ff002219 */ /* 0x002fca0000011604 */
[----:B------:R-:W0:Y:S01]  /*baf0*/  @!P0 LDC.64 R4, c[0x0][0x428] ;  /* 0x00010a00ff048b82 */ /* 0x000e220000000a00 */
[--C-:B----4-:R-:W-:Y:S01]  /*bb00*/  @!P0 SHF.R.S32.HI R3, RZ, 0x1f, R0.reuse ;  /* 0x0000001fff038819 */ /* 0x110fe20000011400 */
[----:B------:R-:W-:Y:S01]  /*bb10*/  @!P0 IMAD.MOV.U32 R2, RZ, RZ, R0 ;  /* 0x000000ffff028224 */ /* 0x000fe200078e0000 */
[----:B------:R-:W-:-:S05]  /*bb20*/  SHF.R.S32.HI R33, RZ, 0x1f, R29 ;  /* 0x0000001fff217819 */ /* 0x000fca000001141d */
[----:B------:R-:W1:Y:S01]  /*bb30*/  @!P0 LDC.64 R6, c[0x0][0x418] ;  /* 0x00010600ff068b82 */ /* 0x000e620000000a00 */
[----:B--2---:R-:W-:-:S05]  /*bb40*/  IMAD.SHL.U32 R31, R31, 0x8, RZ ;  /* 0x000000081f1f7824 */ /* 0x004fca00078e00ff */
[----:B------:R-:W-:-:S04]  /*bb50*/  LOP3.LUT R31, R31, 0x38, RZ, 0xc0, !PT ;  /* 0x000000381f1f7812 */ /* 0x000fc800078ec0ff */
[----:B------:R-:W-:Y:S01]  /*bb60*/  LOP3.LUT R11, R31, 0x40, RZ, 0xfc, !PT ;  /* 0x000000401f0b7812 */ /* 0x000fe200078efcff */
[----:B0-----:R-:W-:-:S03]  /*bb70*/  @!P0 IMAD.WIDE.U32 R2, R29, R4, R2 ;  /* 0x000000041d028225 */ /* 0x001fc600078e0002 */
[----:B------:R-:W-:Y:S01]  /*bb80*/  ISETP.GE.AND P3, PT, R11, UR4, PT ;  /* 0x000000040b007c0c */ /* 0x000fe2000bf66270 */
[----:B------:R-:W-:-:S04]  /*bb90*/  @!P0 IMAD R4, R33, R4, RZ ;  /* 0x0000000421048224 */ /* 0x000fc800078e02ff */
[----:B------:R-:W-:Y:S01]  /*bba0*/  @!P0 IMAD R5, R29, R5, R4 ;  /* 0x000000051d058224 */ /* 0x000fe200078e0204 */
[----:B-1----:R-:W-:-:S03]  /*bbb0*/  @!P0 LEA R6, P1, R2, R6, 0x2 ;  /* 0x0000000602068211 */ /* 0x002fc600078210ff */
[----:B------:R-:W-:Y:S01]  /*bbc0*/  @!P0 IMAD.IADD R5, R3, 0x1, R5 ;  /* 0x0000000103058824 */ /* 0x000fe200078e0205 */
[----:B------:R-:W-:-:S03]  /*bbd0*/  LOP3.LUT R10, R31, 0x80, RZ, 0xfc, !PT ;  /* 0x000000801f0a7812 */ /* 0x000fc600078efcff */
[----:B------:R-:W-:Y:S02]  /*bbe0*/  @P3 LOP3.LUT R23, R23, 0x10, RZ, 0xfc, !PT ;  /* 0x0000001017173812 */ /* 0x000fe400078efcff */
[----:B------:R-:W-:Y:S02]  /*bbf0*/  @!P0 LEA.HI.X R7, R2, R7, R5, 0x2, P1 ;  /* 0x0000000702078211 */ /* 0x000fe400008f1405 */
[----:B------:R-:W-:Y:S01]  /*bc00*/  ISETP.GE.AND P1, PT, R10, UR4, PT ;  /* 0x000000040a007c0c */ /* 0x000fe2000bf26270 */
[----:B------:R-:W-:Y:S01]  /*bc10*/  IMAD.MOV R0, RZ, RZ, -R0 ;  /* 0x000000ffff007224 */ /* 0x000fe200078e0a00 */
[----:B------:R-:W-:Y:S01]  /*bc20*/  ISETP.GE.AND P2, PT, R31, UR4, PT ;  /* 0x000000041f007c0c */ /* 0x000fe2000bf46270 */
[----:B------:R0:W5:Y:S01]  /*bc30*/  @!P0 LDG.E R36, desc[UR36][R6.64] ;  /* 0x0000002406248981 */ /* 0x000162000c1e1900 */
[----:B------:R-:W-:Y:S01]  /*bc40*/  LOP3.LUT R23, R23, 0xfffffffe, RZ, 0xc0, !PT ;  /* 0xfffffffe17177812 */ /* 0x000fe200078ec0ff */
[----:B------:R-:W-:Y:S01]  /*bc50*/  IMAD R37, R9, R0, R37 ;  /* 0x0000000009257224 */ /* 0x000fe200078e0225 */
[----:B------:R-:W-:-:S02]  /*bc60*/  LOP3.LUT R9, R31, 0xc0, RZ, 0xfc, !PT ;  /* 0x000000c01f097812 */ /* 0x000fc400078efcff */
[----:B------:R-:W-:Y:S02]  /*bc70*/  LOP3.LUT R23, R23, 0xfffffff7, RZ, 0xc0, !PT ;  /* 0xfffffff717177812 */ /* 0x000fe400078ec0ff */
[----:B------:R-:W-:-:S03]  /*bc80*/  ISETP.GE.AND P0, PT, R9, UR4, PT ;  /* 0x0000000409007c0c */ /* 0x000fc6000bf06270 */
[----:B------:R-:W-:-:S04]  /*bc90*/  @P1 LOP3.LUT R23, R23, 0x8, RZ, 0xfc, !PT ;  /* 0x0000000817171812 */ /* 0x000fc800078efcff */
[----:B------:R-:W-:-:S04]  /*bca0*/  @P2 LOP3.LUT R23, R23, 0x1, RZ, 0xfc, !PT ;  /* 0x0000000117172812 */ /* 0x000fc800078efcff */
[----:B------:R-:W-:-:S04]  /*bcb0*/  LOP3.LUT R23, R23, 0xfffffffb, RZ, 0xc0, !PT ;  /* 0xfffffffb17177812 */ /* 0x000fc800078ec0ff */
[----:B------:R-:W-:Y:S01]  /*bcc0*/  @P0 LOP3.LUT R23, R23, 0x4, RZ, 0xfc, !PT ;  /* 0x0000000417170812 */ /* 0x000fe200078efcff */
[----:B0-----:R-:W-:Y:S06]  /*bcd0*/  BRA.DIV UR5, `(.L_x_1175) ;  /* 0x0000004605f47947 */ /* 0x001fec000b800000 */
.L_x_1248:
[----:B------:R-:W-:Y:S01]  /*bce0*/  IMAD.U32 R0, RZ, RZ, UR38 ;  /* 0x00000026ff007e24 */ /* 0x000fe2000f8e00ff */
[----:B------:R-:W-:Y:S02]  /*bcf0*/  SEL R2, RZ, 0x1, P2 ;  /* 0x00000001ff027807 */ /* 0x000fe40001000000 */
[----:B------:R-:W-:Y:S02]  /*bd00*/  ISETP.GT.U32.AND P1, PT, R20, 0x5f, PT ;  /* 0x0000005f1400780c */ /* 0x000fe40003f24070 */
[----:B------:R-:W-:Y:S01]  /*bd10*/  ISETP.NE.AND P0, PT, R0, 0x3, PT ;  /* 0x000000030000780c */ /* 0x000fe20003f05270 */
[----:B------:R0:W-:Y:S01]  /*bd20*/  STL [R1+0x20], R2 ;  /* 0x0000200201007387 */ /* 0x0001e20000100800 */
[----:B------:R-:W-:Y:S02]  /*bd30*/  LOP3.LUT R23, R23, 0xfffffbff, RZ, 0xc0, !PT ;  /* 0xfffffbff17177812 */ /* 0x000fe400078ec0ff */
[----:B------:R-:W-:-:S09]  /*bd40*/  SHF.R.S32.HI R28, RZ, 0x1f, R18 ;  /* 0x0000001fff1c7819 */ /* 0x000fd20000011412 */
[----:B------:R-:W-:-:S04]  /*bd50*/  @P0 LOP3.LUT R23, R23, 0x400, RZ, 0xfc, !PT ;  /* 0x0000040017170812 */ /* 0x000fc800078efcff */
[----:B------:R-:W-:-:S04]  /*bd60*/  LOP3.LUT R23, R23, 0xffffffdf, RZ, 0xc0, !PT ;  /* 0xffffffdf17177812 */ /* 0x000fc800078ec0ff */
[----:B------:R-:W-:Y:S01]  /*bd70*/  @P1 LOP3.LUT R23, R23, 0x20, RZ, 0xfc, !PT ;  /* 0x0000002017171812 */ /* 0x000fe200078efcff */
[----:B0-----:R-:W-:Y:S06]  /*bd80*/  @!P0 BRA `(.L_x_1176) ;  /* 0x0000000000048947 */ /* 0x001fec0003800000 */
[----:B------:R-:W-:Y:S01]  /*bd90*/  BPT.TRAP 0x1 ;  /* 0x000000040000795c */ /* 0x000fe20000300000 */
.L_x_1176:
[----:B------:R-:W-:Y:S01]  /*bda0*/  IMAD R25, R24, 0x8, R22 ;  /* 0x0000000818197824 */ /* 0x000fe200078e0216 */
[----:B------:R-:W-:Y:S01]  /*bdb0*/  SHF.L.U32 R0, R27, 0x1f, RZ ;  /* 0x0000001f1b007819 */ /* 0x000fe200000006ff */
[----:B------:R-:W-:Y:S03]  /*bdc0*/  BSSY B0, `(.L_x_1177) ;  /* 0x0000003000007945 */ /* 0x000fe60003800000 */
[----:B------:R-:W0:Y:S02]  /*bdd0*/  SYNCS.PHASECHK.TRANS64.TRYWAIT P0, [R25+URZ+0x32440], R0 ;  /* 0x03244000190075a7 */ /* 0x000e24000800017f */
[----:B0-----:R-:W-:Y:S05]  /*bde0*/  @!P0 BRA `(.L_x_1178) ;  /* 0x0000004400e08947 */ /* 0x001fea0003800000 */
.L_x_1249:
[----:B------:R-:W-:Y:S05]  /*bdf0*/  BSYNC B0 ;  /* 0x0000000000007941 */ /* 0x000fea0003800000 */
.L_x_1177:
[----:B------:R-:W2:Y:S01]  /*be00*/  LDL R7, [R1] ;  /* 0x0000000001077983 */ /* 0x000ea20000100800 */
[----:B0-----:R-:W-:Y:S01]  /*be10*/  SHF.R.S32.HI R0, RZ, 0x1f, R37 ;  /* 0x0000001fff007819 */ /* 0x001fe20000011425 */
[----:B------:R-:W-:Y:S01]  /*be20*/  ULDC.64 UR4, c[0x0][0x300] ;  /* 0x0000c00000047ab9 */ /* 0x000fe20000000a00 */
[----:B-----5:R-:W-:Y:S01]  /*be30*/  SHF.R.S32.HI R4, RZ, 0x1f, R36 ;  /* 0x0000001fff047819 */ /* 0x020fe20000011424 */
[----:B------:R-:W-:Y:S01]  /*be40*/  IMAD.WIDE.U32 R2, R37, UR4, RZ ;  /* 0x0000000425027c25 */ /* 0x000fe2000f8e00ff */
[----:B------:R-:W-:Y:S01]  /*be50*/  LOP3.LUT R23, R23, 0xfffffffd, RZ, 0xc0, !PT ;  /* 0xfffffffd17177812 */ /* 0x000fe200078ec0ff */
[----:B------:R0:W-:Y:S04]  /*be60*/  STL [R1+0x10], R0 ;  /* 0x0000100001007387 */ /* 0x0001e80000100800 */
[----:B------:R1:W-:Y:S01]  /*be70*/  STL [R1+0x14], R4 ;  /* 0x0000140401007387 */ /* 0x0003e20000100800 */
[----:B0-----:R-:W-:-:S04]  /*be80*/  IMAD R0, R0, UR4, RZ ;  /* 0x0000000400007c24 */ /* 0x001fc8000f8e02ff */
[----:B------:R-:W-:Y:S01]  /*be90*/  IMAD R0, R37, UR5, R0 ;  /* 0x0000000525007c24 */ /* 0x000fe2000f8e0200 */
[----:B------:R-:W-:-:S04]  /*bea0*/  ULDC.64 UR4, c[0x0][0x310] ;  /* 0x0000c40000047ab9 */ /* 0x000fc80000000a00 */
[----:B------:R-:W-:Y:S01]  /*beb0*/  IADD3 R3, R3, R0, RZ ;  /* 0x0000000003037210 */ /* 0x000fe20007ffe0ff */
[----:B------:R-:W-:Y:S02]  /*bec0*/  IMAD R0, R4, UR4, RZ ;  /* 0x0000000404007c24 */ /* 0x000fe4000f8e02ff */
[----:B-1----:R-:W0:Y:S02]  /*bed0*/  S2R R4, SR_TID.X ;  /* 0x0000000000047919 */ /* 0x002e240000002100 */
        /* <DEDUP_REMOVED lines=16> */
[----:B--2---:R-:W-:-:S02]  /*bfe0*/  IMAD R31, R8, -0x60, R7 ;  /* 0xffffffa0081f7824 */ /* 0x004fc400078e0207 */
[----:B0-----:R-:W-:Y:S02]  /*bff0*/  IMAD.SHL.U32 R7, R5, 0x8, RZ ;  /* 0x0000000805077824 */ /* 0x001fe400078e00ff */
[----:B------:R-:W-:Y:S02]  /*c000*/  IMAD.IADD R31, R31, 0x1, -R6 ;  /* 0x000000011f1f7824 */ /* 0x000fe400078e0a06 */
[----:B------:R-:W-:Y:S01]  /*c010*/  IMAD R5, R24, 0x1800, R30 ;  /* 0x0000180018057824 */ /* 0x000fe200078e021e */
[----:B------:R-:W-:Y:S02]  /*c020*/  LOP3.LUT R7, R7, 0x38, RZ, 0xc0, !PT ;  /* 0x0000003807077812 */ /* 0x000fe400078ec0ff */
[----:B------:R-:W-:Y:S02]  /*c030*/  ISETP.GE.AND P0, PT, R31, 0x1, PT ;  /* 0x000000011f00780c */ /* 0x000fe40003f06270 */
[----:B------:R-:W-:-:S13]  /*c040*/  ISETP.GE.AND P2, PT, R7, UR4, PT ;  /* 0x0000000407007c0c */ /* 0x000fda000bf46270 */
[----:B------:R-:W-:Y:S01]  /*c050*/  @P2 LOP3.LUT R23, R23, 0x2, RZ, 0xfc, !PT ;  /* 0x0000000217172812 */ /* 0x000fe200078efcff */
[----:B------:R-:W-:Y:S06]  /*c060*/  BRA.DIV UR5, `(.L_x_1179) ;  /* 0x0000004605547947 */ /* 0x000fec000b800000 */
[----:B------:R-:W0:Y:S01]  /*c070*/  SHFL.IDX PT, R3, R0, RZ, 0x181f ;  /* 0x00181fff00037589 */ /* 0x000e2200000e0000 */
[----:B------:R-:W-:-:S03]  /*c080*/  @P0 IMAD R6, R5, 0x2, R22 ;  /* 0x0000000205060824 */ /* 0x000fc600078e0216 */
[----:B------:R-:W1:Y:S01]  /*c090*/  SHFL.IDX PT, R2, R4, RZ, 0x181f ;  /* 0x00181fff04027589 */ /* 0x000e6200000e0000 */
[----:B0-----:R-:W-:-:S05]  /*c0a0*/  @P0 LEA R3, P1, R7, R3, 0x1 ;  /* 0x0000000307030211 */ /* 0x001fca00078208ff */
[----:B-1----:R-:W-:-:S05]  /*c0b0*/  @P0 IMAD.X R2, RZ, RZ, R2, P1 ;  /* 0x000000ffff020224 */ /* 0x002fca00008e0602 */
        /* <DEDUP_REMOVED lines=47> */
.L_x_1263:
        /* <DEDUP_REMOVED lines=10> */
.L_x_1180:
[----:B------:R-:W-:Y:S02]  /*c450*/  PLOP3.LUT P1, PT, P1, P0, PT, 0xa2, 0x0 ;  /* 0x000000000000781c */ /* 0x000fe40000f21472 */
[----:B------:R-:W-:-:S08]  /*c460*/  @P0 R2UR P1, UR4, R25 ;  /* 0x00000000190402ca */ /* 0x000fd00000020000 */
[----:B------:R-:W-:-:S05]  /*c470*/  @P0 PLOP3.LUT P0, PT, P1, PT, PT, 0x80, 0x0 ;  /* 0x000000000000081c */ /* 0x000fca0000f0f070 */
[----:B------:R-:W-:Y:S01]  /*c480*/  @!P1 SYNCS.ARRIVE.TRANS64.RED.A0T1 RZ, [UR4+0x32430], RZ ;  /* 0x032430ffffff99a7 */ /* 0x000fe20008200404 */
[----:B------:R-:W-:Y:S07]  /*c490*/  @!P1 ARRIVES.LDGSTSBAR.64.TRANSCNT [UR4+0x32430] ;  /* 0x03243000ff0099b0 */ /* 0x000fee0008000a84 */
[----:B------:R-:W-:Y:S05]  /*c4a0*/  @P0 BRA.U.ANY `(.L_x_1180) ;  /* 0xfffffffd00e80947 */ /* 0x000fea000393ffff */
[----:B------:R-:W-:Y:S01]  /*c4b0*/  NOP ;  /* 0x0000000000007918 */ /* 0x000fe20000000000 */
[----:B------:R-:W-:-:S13]  /*c4c0*/  LOP3.LUT P2, RZ, R23, 0x400, RZ, 0xc0, !PT ;  /* 0x0000040017ff7812 */ /* 0x000fda000784c0ff */
[----:B------:R-:W-:Y:S05]  /*c4d0*/  @!P2 BRA `(.L_x_1181) ;  /* 0x000000000004a947 */ /* 0x000fea0003800000 */
[----:B------:R-:W-:Y:S01]  /*c4e0*/  BPT.TRAP 0x1 ;  /* 0x000000040000795c */ /* 0x000fe20000300000 */
.L_x_1181:
[----:B------:R1:W5:Y:S01]  /*c4f0*/  LDL.LU R0, [R1+0x4] ;  /* 0x0000040001007983 */ /* 0x0003620000300800 */
[----:B------:R-:W-:Y:S01]  /*c500*/  LOP3.LUT P0, RZ, R23, 0x40, RZ, 0xc0, !PT ;  /* 0x0000004017ff7812 */ /* 0x000fe2000780c0ff */
[----:B------:R1:W-:-:S12]  /*c510*/  SYNCS.ARRIVE.TRANS64.A1T0 RZ, [R25+URZ+0x32430], RZ ;  /* 0x032430ff19ff79a7 */ /* 0x0003d8000810003f */
[----:B------:R-:W-:Y:S05]  /*c520*/  WARPSYNC.ALL ;  /* 0x0000000000007948 */ /* 0x000fea0003800000 */
[----:B------:R-:W-:Y:S01]  /*c530*/  SEL R34, R34, RZ, !P0 ;  /* 0x000000ff22227207 */ /* 0x000fe20004000000 */
[----:B------:R-:W-:Y:S01]  /*c540*/  BSSY B6, `(.L_x_1182) ;  /* 0x0000019000067945 */ /* 0x000fe20003800000 */
[----:B------:R-:W-:Y:S01]  /*c550*/  BAR.SYNC.DEFER_BLOCKING 0x8, 0x180 ;  /* 0x0206000000007b1d */ /* 0x000fe20000010000 */
[----:B-----5:R-:W-:-:S05]  /*c560*/  SEL R0, R0, RZ, !P0 ;  /* 0x000000ff00007207 */ /* 0x020fca0004000000 */
[----:B------:R2:W-:Y:S02]  /*c570*/  STL [R1+0xc], R0 ;  /* 0x00000c0001007387 */ /* 0x0005e40000100800 */
[----:B--2---:R-:W-:-:S05]  /*c580*/  VIADD R0, R22, 0x18400 ;  /* 0x0001840016007836 */ /* 0x004fca0000000000 */
[----:B------:R-:W-:Y:S02]  /*c590*/  LOP3.LUT P0, RZ, R0, 0x3ff, RZ, 0xc0, !PT ;  /* 0x000003ff00ff7812 */ /* 0x000fe4000780c0ff */
[----:B------:R-:W-:-:S05]  /*c5a0*/  SHF.R.S32.HI R0, RZ, 0x1f, R35 ;  /* 0x0000001fff007819 */ /* 0x000fca0000011423 */
[----:B------:R2:W-:Y:S06]  /*c5b0*/  STL [R1+0x4], R0 ;  /* 0x0000040001007387 */ /* 0x0005ec0000100800 */
        /* <DEDUP_REMOVED lines=16> */
[----:B012---:R-:W-:Y:S05]  /*c6c0*/  CALL.ABS.NOINC R2 ;  /* 0x0000000002007343 */ /* 0x007fea0003c00000 */
.L_x_1183:
[----:B------:R-:W-:Y:S05]  /*c6d0*/  BSYNC B6 ;  /* 0x0000000000067941 */ /* 0x000fea0003800000 */
.L_x_1182:
[----:B------:R-:W3:Y:S01]  /*c6e0*/  LDL R21, [R1+0x4] ;  /* 0x0000040001157983 */ /* 0x000ee20000100800 */
[----:B------:R-:W4:Y:S03]  /*c6f0*/  LDC R7, c[0x0][0x448] ;  /* 0x00011200ff077b82 */ /* 0x000f260000000800 */
[----:B------:R-:W5:Y:S01]  /*c700*/  LDL R20, [R1+0xc] ;  /* 0x00000c0001147983 */ /* 0x000f620000100800 */
[----:B------:R-:W-:Y:S01]  /*c710*/  IMAD.SHL.U32 R4, R17, 0x80, RZ ;  /* 0x0000008011047824 */ /* 0x000fe200078e00ff */
[----:B------:R-:W-:Y:S01]  /*c720*/  ULDC.64 UR4, c[0x0][0x298] ;  /* 0x0000a60000047ab9 */ /* 0x000fe20000000a00 */
[----:B------:R-:W-:Y:S01]  /*c730*/  LOP3.LUT R23, R23, 0xfffeffff, RZ, 0xc0, !PT ;  /* 0xfffeffff17177812 */ /* 0x000fe200078ec0ff */
[----:B0-----:R-:W0:Y:S01]  /*c740*/  S2R R2, SR_TID.X ;  /* 0x0000000000027919 */ /* 0x001e220000002100 */
[----:B--2---:R-:W2:Y:S01]  /*c750*/  S2R R0, SR_TID.X ;  /* 0x0000000000007919 */ /* 0x004ea20000002100 */
[----:B------:R-:W1:Y:S01]  /*c760*/  S2R R6, SR_TID.X ;  /* 0x0000000000067919 */ /* 0x000e620000002100 */
[----:B----4-:R-:W-:-:S13]  /*c770*/  ISETP.NE.AND P0, PT, R7, 0x1, PT ;  /* 0x000000010700780c */ /* 0x010fda0003f05270 */
[----:B------:R-:W-:Y:S02]  /*c780*/  @P0 LOP3.LUT R23, R23, 0x10000, RZ, 0xfc, !PT ;  /* 0x0001000017170812 */ /* 0x000fe400078efcff */
[----:B0-----:R-:W-:-:S04]  /*c790*/  LOP3.LUT R2, R2, 0x7f, RZ, 0xc0, !PT ;  /* 0x0000007f02027812 */ /* 0x001fc800078ec0ff */
[----:B------:R-:W-:Y:S02]  /*c7a0*/  SHF.R.U32.HI R2, RZ, 0x3, R2 ;  /* 0x00000003ff027819 */ /* 0x000fe40000011602 */
[----:B--2---:R-:W-:Y:S02]  /*c7b0*/  SHF.L.U32 R3, R0, 0x4, RZ ;  /* 0x0000000400037819 */ /* 0x004fe400000006ff */
[----:B------:R-:W0:Y:S02]  /*c7c0*/  @P0 LDC R0, c[0x0][0x44c] ;  /* 0x00011300ff000b82 */ /* 0x000e240000000800 */
[----:B------:R-:W-:-:S04]  /*c7d0*/  LOP3.LUT R3, R2, 0x70, R3, 0xf8, !PT ;  /* 0x0000007002037812 */ /* 0x000fc800078ef803 */
[----:B------:R-:W-:Y:S02]  /*c7e0*/  LOP3.LUT R17, R3, R4, RZ, 0xfc, !PT ;  /* 0x0000000403117212 */ /* 0x000fe400078efcff */
[----:B------:R-:W2:Y:S03]  /*c7f0*/  @P0 LDC R2, c[0x0][0x450] ;  /* 0x00011400ff020b82 */ /* 0x000ea60000000800 */
[----:B0-----:R-:W-:-:S04]  /*c800*/  @P0 IMAD.HI.U32 R3, R17, R0, RZ ;  /* 0x0000000011030227 */ /* 0x001fc800078e00ff */
[----:B------:R-:W-:Y:S01]  /*c810*/  IMAD.MOV.U32 R0, RZ, RZ, R17 ;  /* 0x000000ffff007224 */ /* 0x000fe200078e0011 */
[----:B--2---:R-:W-:Y:S01]  /*c820*/  @P0 SHF.R.U32.HI R0, RZ, R2, R3 ;  /* 0x00000002ff000219 */ /* 0x004fe20000011603 */
[----:B------:R-:W-:-:S04]  /*c830*/  IMAD.WIDE.U32 R2, R35, UR4, RZ ;  /* 0x0000000423027c25 */ /* 0x000fc8000f8e00ff */
[----:B---3--:R-:W-:Y:S01]  /*c840*/  IMAD R5, R21, UR4, RZ ;  /* 0x0000000415057c24 */ /* 0x008fe2000f8e02ff */
[----:B-1----:R-:W-:-:S03]  /*c850*/  LOP3.LUT R21, R6, 0x7f, RZ, 0xc0, !PT ;  /* 0x0000007f06157812 */ /* 0x002fc600078ec0ff */
[----:B------:R-:W-:Y:S01]  /*c860*/  IMAD R5, R35, UR5, R5 ;  /* 0x0000000523057c24 */ /* 0x000fe2000f8e0205 */
[----:B------:R-:W-:Y:S01]  /*c870*/  ULDC.64 UR4, c[0x0][0x2d8] ;  /* 0x0000b60000047ab9 */ /* 0x000fe20000000a00 */
[----:B------:R-:W-:Y:S02]  /*c880*/  SHF.R.U32.HI R21, RZ, 0x3, R21 ;  /* 0x00000003ff157819 */ /* 0x000fe40000011615 */
[----:B------:R-:W-:Y:S02]  /*c890*/  IMAD.IADD R3, R3, 0x1, R5 ;  /* 0x0000000103037824 */ /* 0x000fe400078e0205 */
[----:B------:R-:W-:Y:S02]  /*c8a0*/  IMAD R5, R28, UR4, RZ ;  /* 0x000000041c057c24 */ /* 0x000fe4000f8e02ff */
[----:B------:R-:W-:-:S04]  /*c8b0*/  IMAD.WIDE.U32 R2, R18, UR4, R2 ;  /* 0x0000000412027c25 */ /* 0x000fc8000f8e0002 */
[----:B------:R-:W-:Y:S01]  /*c8c0*/  IMAD R5, R18, UR5, R5 ;  /* 0x0000000512057c24 */ /* 0x000fe2000f8e0205 */
[----:B------:R-:W-:-:S03]  /*c8d0*/  ULDC.64 UR4, c[0x0][0x2e0] ;  /* 0x0000b80000047ab9 */ /* 0x000fc60000000a00 */
[----:B------:R-:W-:Y:S02]  /*c8e0*/  IMAD.IADD R3, R3, 0x1, R5 ;  /* 0x0000000103037824 */ /* 0x000fe400078e0205 */
[----:B-----5:R-:W-:Y:S01]  /*c8f0*/  IMAD R5, R20, UR4, RZ ;  /* 0x0000000414057c24 */ /* 0x020fe2000f8e02ff */
[----:B------:R-:W-:Y:S01]  /*c900*/  SHF.L.U32 R20, R6, 0x3, RZ ;  /* 0x0000000306147819 */ /* 0x000fe200000006ff */
[----:B------:R-:W-:-:S03]  /*c910*/  IMAD.WIDE.U32 R2, R34, UR4, R2 ;  /* 0x0000000422027c25 */ /* 0x000fc6000f8e0002 */
[----:B------:R-:W-:Y:S01]  /*c920*/  LOP3.LUT R20, R20, 0x38, RZ, 0xc0, !PT ;  /* 0x0000003814147812 */ /* 0x000fe200078ec0ff */
[----:B------:R-:W-:Y:S01]  /*c930*/  IMAD R5, R34, UR5, R5 ;  /* 0x0000000522057c24 */ /* 0x000fe2000f8e0205 */
[----:B------:R-:W-:-:S03]  /*c940*/  ULDC.64 UR4, c[0x0][0x2d0] ;  /* 0x0000b40000047ab9 */ /* 0x000fc60000000a00 */
[----:B------:R-:W-:Y:S01]  /*c950*/  IMAD.IADD R3, R3, 0x1, R5 ;  /* 0x0000000103037824 */ /* 0x000fe200078e0205 */
[----:B------:R-:W-:Y:S01]  /*c960*/  SHF.R.S32.HI R5, RZ, 0x1f, R0 ;  /* 0x0000001fff057819 */ /* 0x000fe20000011400 */
[----:B------:R-:W-:-:S04]  /*c970*/  IMAD.WIDE.U32 R2, R0, UR4, R2 ;  /* 0x0000000400027c25 */ /* 0x000fc8000f8e0002 */
[----:B------:R-:W-:-:S04]  /*c980*/  IMAD R5, R5, UR4, RZ ;  /* 0x0000000405057c24 */ /* 0x000fc8000f8e02ff */
[----:B------:R-:W-:Y:S01]  /*c990*/  IMAD R5, R0, UR5, R5 ;  /* 0x0000000500057c24 */ /* 0x000fe2000f8e0205 */
[----:B------:R-:W-:Y:S01]  /*c9a0*/  ULDC.64 UR4, c[0x0][0x2c8] ;  /* 0x0000b20000047ab9 */ /* 0x000fe20000000a00 */
[----:B------:R-:W-:Y:S02]  /*c9b0*/  IMAD.MOV R0, RZ, RZ, -R0 ;  /* 0x000000ffff007224 */ /* 0x000fe400078e0a00 */
[----:B------:R-:W-:Y:S02]  /*c9c0*/  IMAD.IADD R3, R3, 0x1, R5 ;  /* 0x0000000103037824 */ /* 0x000fe400078e0205 */
[----:B------:R-:W-:-:S04]  /*c9d0*/  IMAD R0, R7, R0, R17 ;  /* 0x0000000007007224 */ /* 0x000fc800078e0211 */
[----:B------:R-:W-:Y:S01]  /*c9e0*/  IMAD.WIDE.U32 R2, R0, UR4, R2 ;  /* 0x0000000400027c25 */ /* 0x000fe2000f8e0002 */
[----:B------:R-:W-:-:S05]  /*c9f0*/  SHF.R.S32.HI R5, RZ, 0x1f, R0 ;  /* 0x0000001fff057819 */ /* 0x000fca0000011400 */
[----:B------:R-:W-:-:S04]  /*ca00*/  IMAD R5, R5, UR4, RZ ;  /* 0x0000000405057c24 */ /* 0x000fc8000f8e02ff */
[----:B------:R-:W-:Y:S01]  /*ca10*/  IMAD R5, R0, UR5, R5 ;  /* 0x0000000500057c24 */ /* 0x000fe2000f8e0205 */
[----:B------:R-:W-:Y:S02]  /*ca20*/  ULDC.64 UR4, c[0x0][0x280] ;  /* 0x0000a00000047ab9 */ /* 0x000fe40000000a00 */
[----:B------:R-:W-:Y:S01]  /*ca30*/  LEA R0, P0, R2, UR4, 0x1 ;  /* 0x0000000402007c11 */ /* 0x000fe2000f8008ff */
[----:B------:R-:W-:Y:S01]  /*ca40*/  IMAD.IADD R5, R3, 0x1, R5 ;  /* 0x0000000103057824 */ /* 0x000fe200078e0205 */
[----:B------:R-:W-:-:S04]  /*ca50*/  ULDC UR4, c[0x0][0x2b8] ;  /* 0x0000ae0000047ab9 */ /* 0x000fc80000000800 */
[----:B------:R-:W-:Y:S01]  /*ca60*/  LEA.HI.X R5, R2, UR5, R5, 0x1, P0 ;  /* 0x0000000502057c11 */ /* 0x000fe200080f0c05 */
[----:B------:R-:W-:Y:S01]  /*ca70*/  UMOV UR5, 0xffffffff ;  /* 0xffffffff00057882 */ /* 0x000fe20000000000 */
[----:B------:R-:W-:Y:S02]  /*ca80*/  ISETP.GE.AND P0, PT, R20, UR4, PT ;  /* 0x0000000414007c0c */ /* 0x000fe4000bf06270 */
[----:B------:R-:W-:Y:S11]  /*ca90*/  BRA.DIV UR5, `(.L_x_1184) ;  /* 0x0000004205c87947 */ /* 0x000ff6000b800000 */
[----:B------:R-:W2:Y:S01]  /*caa0*/  LDL.LU R2, [R1+0x8] ;  /* 0x0000080001027983 */ /* 0x000ea20000300800 */
[----:B------:R-:W2:Y:S03]  /*cab0*/  LDC R3, c[0x0][0x448] ;  /* 0x00011200ff037b82 */ /* 0x000ea60000000800 */
[----:B------:R-:W0:Y:S01]  /*cac0*/  SHFL.IDX PT, R10, R0, RZ, 0x181f ;  /* 0x00181fff000a7589 */ /* 0x000e2200000e0000 */
[----:B------:R-:W-:-:S03]  /*cad0*/  IMAD.IADD R4, R21, 0x1, R4 ;  /* 0x0000000115047824 */ /* 0x000fc600078e0204 */
[----:B------:R-:W-:Y:S01]  /*cae0*/  SHFL.IDX PT, R7, R0, 0x1, 0x181f ;  /* 0x00381f0000077f89 */ /* 0x000fe200000e0000 */
[----:B------:R-:W-:-:S03]  /*caf0*/  VIADD R8, R4, 0x10 ;  /* 0x0000001004087836 */ /* 0x000fc60000000000 */
[----:B------:R-:W-:Y:S04]  /*cb00*/  SHFL.IDX PT, R11, R0, 0x2, 0x181f ;  /* 0x00581f00000b7f89 */ /* 0x000fe800000e0000 */
[----:B------:R-:W-:Y:S01]  /*cb10*/  SHFL.IDX PT, R12, R0, 0x3, 0x181f ;  /* 0x00781f00000c7f89 */ /* 0x000fe200000e0000 */
[----:B------:R-:W-:Y:S01]  /*cb20*/  LOP3.LUT R23, R23, 0xffffdfff, RZ, 0xc0, !PT ;  /* 0xffffdfff17177812 */ /* 0x000fe200078ec0ff */
[----:B--2---:R-:W-:Y:S02]  /*cb30*/  IMAD R6, R2, R3, RZ ;  /* 0x0000000302067224 */ /* 0x004fe400078e02ff */
[----:B------:R-:W1:Y:S03]  /*cb40*/  SHFL.IDX PT, R3, R5, RZ, 0x181f ;  /* 0x00181fff05037589 */ /* 0x000e6600000e0000 */
[-C--:B------:R-:W-:Y:S01]  /*cb50*/  ISETP.GE.AND P6, PT, R4, R6.reuse, PT ;  /* 0x000000060400720c */ /* 0x080fe20003fc6270 */
[----:B------:R-:W2:Y:S01]  /*cb60*/  SHFL.IDX PT, R2, R5, 0x1, 0x181f ;  /* 0x00381f0005027f89 */ /* 0x000ea200000e0000 */
[----:B------:R-:W-:-:S11]  /*cb70*/  ISETP.GE.AND P5, PT, R8, R6, PT ;  /* 0x000000060800720c */ /* 0x000fd60003fa6270 */
[----:B0-----:R-:W-:-:S05]  /*cb80*/  @!P6 LEA R10, P1, R20, R10, 0x1 ;  /* 0x0000000a140ae211 */ /* 0x001fca00078208ff */
[----:B-1----:R-:W-:Y:S01]  /*cb90*/  @!P6 IMAD.X R3, RZ, RZ, R3, P1 ;  /* 0x000000ffff03e224 */ /* 0x002fe200008e0603 */
[----:B------:R-:W-:Y:S01]  /*cba0*/  @!P5 LEA R7, P1, R20, R7, 0x1 ;  /* 0x000000071407d211 */ /* 0x000fe200078208ff */
[----:B------:R-:W-:-:S04]  /*cbb0*/  VIADD R8, R4, 0x20 ;  /* 0x0000002004087836 */ /* 0x000fc80000000000 */
[----:B--2---:R-:W-:Y:S02]  /*cbc0*/  @!P5 IMAD.X R9, RZ, RZ, R2, P1 ;  /* 0x000000ffff09d224 */ /* 0x004fe400008e0602 */
[----:B------:R-:W0:Y:S01]  /*cbd0*/  SHFL.IDX PT, R2, R5, 0x2, 0x181f ;  /* 0x00581f0005027f89 */ /* 0x000e2200000e0000 */
[----:B------:R-:W-:-:S13]  /*cbe0*/  ISETP.GE.AND P3, PT, R8, R6, PT ;  /* 0x000000060800720c */ /* 0x000fda0003f66270 */
[----:B------:R-:W-:-:S05]  /*cbf0*/  @!P3 LEA R11, P1, R20, R11, 0x1 ;  /* 0x0000000b140bb211 */ /* 0x000fca00078208ff */
[----:B0-----:R-:W-:Y:S02]  /*cc00*/  @!P3 IMAD.X R8, RZ, RZ, R2, P1 ;  /* 0x000000ffff08b224 */ /* 0x001fe400008e0602 */
[----:B------:R-:W-:-:S05]  /*cc10*/  VIADD R2, R4, 0x30 ;  /* 0x0000003004027836 */ /* 0x000fca0000000000 */
[----:B------:R-:W-:Y:S01]  /*cc20*/  ISETP.GE.AND P2, PT, R2, R6, PT ;  /* 0x000000060200720c */ /* 0x000fe20003f46270 */
[----:B------:R-:W-:-:S05]  /*cc30*/  VIADD R2, R4, 0x40 ;  /* 0x0000004004027836 */ /* 0x000fca0000000000 */
[----:B------:R-:W-:Y:S02]  /*cc40*/  ISETP.GE.AND P4, PT, R2, R6, PT ;  /* 0x000000060200720c */ /* 0x000fe40003f86270 */
[----:B------:R-:W0:Y:S05]  /*cc50*/  SHFL.IDX PT, R2, R5, 0x3, 0x181f ;  /* 0x00781f0005027f89 */ /* 0x000e2a00000e0000 */
[----:B------:R-:W-:Y:S02]  /*cc60*/  @!P2 LEA R14, P1, R20, R12, 0x1 ;  /* 0x0000000c140ea211 */ /* 0x000fe400078208ff */
[----:B------:R-:W1:Y:S02]  /*cc70*/  SHFL.IDX PT, R12, R0, 0x4, 0x181f ;  /* 0x00981f00000c7f89 */ /* 0x000e6400000e0000 */
[----:B0-----:R-:W-:-:S02]  /*cc80*/  @!P2 IADD3.X R13, RZ, R2, RZ, P1, !PT ;  /* 0x00000002ff0da210 */ /* 0x001fc40000ffe4ff */
[----:B------:R-:W0:Y:S01]  /*cc90*/  SHFL.IDX PT, R2, R5, 0x4, 0x181f ;  /* 0x00981f0005027f89 */ /* 0x000e2200000e0000 */
[----:B-1----:R-:W-:Y:S02]  /*cca0*/  @!P4 LEA R15, P1, R20, R12, 0x1 ;  /* 0x0000000c140fc211 */ /* 0x002fe400078208ff */
[----:B------:R-:W-:-:S04]  /*ccb0*/  @P6 LOP3.LUT R23, R23, 0x2000, RZ, 0xfc, !PT ;  /* 0x0000200017176812 */ /* 0x000fc800078efcff */
[----:B------:R-:W-:Y:S01]  /*ccc0*/  LOP3.LUT R23, R23, 0xffffefff, RZ, 0xc0, !PT ;  /* 0xffffefff17177812 */ /* 0x000fe200078ec0ff */
[----:B0-----:R-:W-:Y:S02]  /*ccd0*/  @!P4 IMAD.X R12, RZ, RZ, R2, P1 ;  /* 0x000000ffff0cc224 */ /* 0x001fe400008e0602 */
[----:B------:R-:W-:-:S05]  /*cce0*/  @!P6 IMAD.MOV.U32 R2, RZ, RZ, R10 ;  /* 0x000000ffff02e224 */ /* 0x000fca00078e000a */
[----:B------:R0:W-:Y:S01]  /*ccf0*/  @!P6 LDGSTS.E.BYPASS.LTC128B.128 [R26+0x18400], desc[UR36][R2.64], !P0 ;  /* 0x18400000021aefae */ /* 0x0001e2000c101d64 */
[----:B------:R-:W-:Y:S01]  /*cd00*/  @P5 LOP3.LUT R23, R23, 0x1000, RZ, 0xfc, !PT ;  /* 0x0000100017175812 */ /* 0x000fe200078efcff */
[----:B0-----:R-:W-:Y:S02]  /*cd10*/  @!P5 IMAD.MOV.U32 R2, RZ, RZ, R7 ;  /* 0x000000ffff02d224 */ /* 0x001fe400078e0007 */
[----:B------:R-:W-:-:S05]  /*cd20*/  @!P5 IMAD.MOV.U32 R3, RZ, RZ, R9 ;  /* 0x000000ffff03d224 */ /* 0x000fca00078e0009 */
[----:B------:R0:W-:Y:S01]  /*cd30*/  @!P5 LDGSTS.E.BYPASS.LTC128B.128 [R26+0x18c00], desc[UR36][R2.64], !P0 ;  /* 0x18c00000021adfae */ /* 0x0001e2000c101d64 */
[----:B------:R-:W-:-:S03]  /*cd40*/  LOP3.LUT R23, R23, 0xfffff7ff, RZ, 0xc0, !PT ;  /* 0xfffff7ff17177812 */ /* 0x000fc600078ec0ff */
[----:B------:R-:W1:Y:S01]  /*cd50*/  SHFL.IDX PT, R9, R0, 0x5, 0x181f ;  /* 0x00b81f0000097f89 */ /* 0x000e6200000e0000 */
[----:B0-----:R-:W-:Y:S02]  /*cd60*/  @!P3 IMAD.MOV.U32 R2, RZ, RZ, R11 ;  /* 0x000000ffff02b224 */ /* 0x001fe400078e000b */
[----:B------:R-:W-:-:S05]  /*cd70*/  @!P3 IMAD.MOV.U32 R3, RZ, RZ, R8 ;  /* 0x000000ffff03b224 */ /* 0x000fca00078e0008 */
[----:B------:R0:W-:Y:S01]  /*cd80*/  @!P3 LDGSTS.E.BYPASS.LTC128B.128 [R26+0x19400], desc[UR36][R2.64], !P0 ;  /* 0x19400000021abfae */ /* 0x0001e2000c101d64 */
[----:B------:R-:W-:-:S03]  /*cd90*/  @P3 LOP3.LUT R23, R23, 0x800, RZ, 0xfc, !PT ;  /* 0x0000080017173812 */ /* 0x000fc600078efcff */
[----:B------:R-:W2:Y:S01]  /*cda0*/  SHFL.IDX PT, R8, R5, 0x5, 0x181f ;  /* 0x00b81f0005087f89 */ /* 0x000ea200000e0000 */
[----:B0-----:R-:W-:-:S03]  /*cdb0*/  VIADD R2, R4, 0x50 ;  /* 0x0000005004027836 */ /* 0x001fc60000000000 */
[----:B------:R-:W0:Y:S01]  /*cdc0*/  SHFL.IDX PT, R7, R0, 0x6, 0x181f ;  /* 0x00d81f0000077f89 */ /* 0x000e2200000e0000 */
[----:B------:R-:W-:Y:S01]  /*cdd0*/  @!P2 IMAD.MOV.U32 R3, RZ, RZ, R13 ;  /* 0x000000ffff03a224 */ /* 0x000fe200078e000d */
[----:B------:R-:W-:Y:S02]  /*cde0*/  ISETP.GE.AND P3, PT, R2, R6, PT ;  /* 0x000000060200720c */ /* 0x000fe40003f66270 */
[----:B------:R-:W-:Y:S02]  /*cdf0*/  @!P2 MOV R2, R14 ;  /* 0x0000000e0002a202 */ /* 0x000fe40000000f00 */
[----:B------:R-:W-:-:S03]  /*ce00*/  LOP3.LUT R23, R23, 0xfffffdff, RZ, 0xc0, !PT ;  /* 0xfffffdff17177812 */ /* 0x000fc600078ec0ff */
[----:B------:R3:W-:Y:S01]  /*ce10*/  @!P2 LDGSTS.E.BYPASS.LTC128B.128 [R26+0x19c00], desc[UR36][R2.64], !P0 ;  /* 0x19c00000021aafae */ /* 0x0007e2000c101d64 */
[----:B------:R-:W-:-:S03]  /*ce20*/  @P2 LOP3.LUT R23, R23, 0x200, RZ, 0xfc, !PT ;  /* 0x0000020017172812 */ /* 0x000fc600078efcff */
[----:B---3--:R-:W3:Y:S01]  /*ce30*/  SHFL.IDX PT, R2, R5, 0x6, 0x181f ;  /* 0x00d81f0005027f89 */ /* 0x008ee200000e0000 */
[----:B------:R-:W-:-:S05]  /*ce40*/  VIADD R3, R4, 0x60 ;  /* 0x0000006004037836 */ /* 0x000fca0000000000 */
[----:B------:R-:W-:Y:S02]  /*ce50*/  ISETP.GE.AND P2, PT, R3, R6, PT ;  /* 0x000000060300720c */ /* 0x000fe40003f46270 */
[----:B-1----:R-:W-:-:S05]  /*ce60*/  @!P3 LEA R9, P1, R20, R9, 0x1 ;  /* 0x000000091409b211 */ /* 0x002fca00078208ff */
[----:B--2---:R-:W-:-:S06]  /*ce70*/  @!P3 IMAD.X R8, RZ, RZ, R8, P1 ;  /* 0x000000ffff08b224 */ /* 0x004fcc00008e0608 */
[----:B0-----:R-:W-:Y:S01]  /*ce80*/  @!P2 LEA R7, P1, R20, R7, 0x1 ;  /* 0x000000071407a211 */ /* 0x001fe200078208ff */
[----:B------:R-:W-:-:S04]  /*ce90*/  @!P4 IMAD.MOV.U32 R3, RZ, RZ, R12 ;  /* 0x000000ffff03c224 */ /* 0x000fc800078e000c */
[----:B---3--:R-:W-:Y:S02]  /*cea0*/  @!P2 IMAD.X R10, RZ, RZ, R2, P1 ;  /* 0x000000ffff0aa224 */ /* 0x008fe400008e0602 */
[----:B------:R-:W-:-:S05]  /*ceb0*/  @!P4 IMAD.MOV.U32 R2, RZ, RZ, R15 ;  /* 0x000000ffff02c224 */ /* 0x000fca00078e000f */
[----:B------:R0:W-:Y:S01]  /*cec0*/  @!P4 LDGSTS.E.BYPASS.LTC128B.128 [R26+0x1a400], desc[UR36][R2.64], !P0 ;  /* 0x1a400000021acfae */ /* 0x0001e2000c101d64 */
[----:B------:R-:W-:Y:S01]  /*ced0*/  LOP3.LUT R23, R23, 0xfffffeff, RZ, 0xc0, !PT ;  /* 0xfffffeff17177812 */ /* 0x000fe200078ec0ff */
[----:B0-----:R-:W-:Y:S02]  /*cee0*/  @!P3 IMAD.MOV.U32 R2, RZ, RZ, R9 ;  /* 0x000000ffff02b224 */ /* 0x001fe400078e0009 */
[----:B------:R-:W-:-:S05]  /*cef0*/  @!P3 IMAD.MOV.U32 R3, RZ, RZ, R8 ;  /* 0x000000ffff03b224 */ /* 0x000fca00078e0008 */
[----:B------:R0:W-:Y:S04]  /*cf00*/  @!P3 LDGSTS.E.BYPASS.LTC128B.128 [R26+0x1ac00], desc[UR36][R2.64], !P0 ;  /* 0x1ac00000021abfae */ /* 0x0001e8000c101d64 */
[----:B------:R-:W1:Y:S01]  /*cf10*/  SHFL.IDX PT, R5, R5, 0x7, 0x181f ;  /* 0x00f81f0005057f89 */ /* 0x000e6200000e0000 */
[----:B0-----:R-:W-:Y:S01]  /*cf20*/  @!P2 IMAD.MOV.U32 R2, RZ, RZ, R7 ;  /* 0x000000ffff02a224 */ /* 0x001fe200078e0007 */
[----:B------:R-:W-:Y:S02]  /*cf30*/  @!P2 MOV R3, R10 ;  /* 0x0000000a0003a202 */ /* 0x000fe40000000f00 */
[----:B------:R-:W0:Y:S04]  /*cf40*/  SHFL.IDX PT, R0, R0, 0x7, 0x181f ;  /* 0x00f81f0000007f89 */ /* 0x000e2800000e0000 */
[----:B------:R2:W-:Y:S01]  /*cf50*/  @!P2 LDGSTS.E.BYPASS.LTC128B.128 [R26+0x1b400], desc[UR36][R2.64], !P0 ;  /* 0x1b400000021aafae */ /* 0x0005e2000c101d64 */
[----:B------:R-:W-:-:S04]  /*cf60*/  @P4 LOP3.LUT R23, R23, 0x100, RZ, 0xfc, !PT ;  /* 0x0000010017174812 */ /* 0x000fc800078efcff */
[----:B------:R-:W-:-:S04]  /*cf70*/  LOP3.LUT R23, R23, 0xffffff7f, RZ, 0xc0, !PT ;  /* 0xffffff7f17177812 */ /* 0x000fc800078ec0ff */
[----:B------:R-:W-:-:S04]  /*cf80*/  @P3 LOP3.LUT R23, R23, 0x80, RZ, 0xfc, !PT ;  /* 0x0000008017173812 */ /* 0x000fc800078efcff */
[----:B------:R-:W-:-:S04]  /*cf90*/  LOP3.LUT R23, R23, 0xffffffbf, RZ, 0xc0, !PT ;  /* 0xffffffbf17177812 */ /* 0x000fc800078ec0ff */
[----:B-12---:R-:W-:-:S07]  /*cfa0*/  @P2 LOP3.LUT R23, R23, 0x40, RZ, 0xfc, !PT ;  /* 0x0000004017172812 */ /* 0x006fce00078efcff */
.L_x_1280:
[----:B------:R-:W-:Y:S01]  /*cfb0*/  VIADD R4, R4, 0x70 ;  /* 0x0000007004047836 */ /* 0x000fe20000000000 */
[----:B------:R-:W-:-:S04]  /*cfc0*/  LOP3.LUT R23, R23, 0xffffbfff, RZ, 0xc0, !PT ;  /* 0xffffbfff17177812 */ /* 0x000fc800078ec0ff */
[----:B------:R-:W-:-:S13]  /*cfd0*/  ISETP.GE.AND P2, PT, R4, R6, PT ;  /* 0x000000060400720c */ /* 0x000fda0003f46270 */
[----:B0-----:R-:W-:Y:S02]  /*cfe0*/  @!P2 LEA R2, P1, R20, R0, 0x1 ;  /* 0x000000001402a211 */ /* 0x001fe400078208ff */
[----:B------:R-:W-:-:S03]  /*cff0*/  @P2 LOP3.LUT R23, R23, 0x4000, RZ, 0xfc, !PT ;  /* 0x0000400017172812 */ /* 0x000fc600078efcff */
[----:B------:R-:W-:-:S05]  /*d000*/  @!P2 IMAD.X R3, RZ, RZ, R5, P1 ;  /* 0x000000ffff03a224 */ /* 0x000fca00008e0605 */
[----:B------:R-:W-:Y:S01]  /*d010*/  @!PT LDS RZ, [RZ] ;  /* 0x00000000fffff984 */ /* 0x000fe20000000800 */
[----:B------:R-:W-:Y:S01]  /*d020*/  @!PT LDS RZ, [RZ] ;  /* 0x00000000fffff984 */ /* 0x000fe20000000800 */
[----:B------:R-:W-:Y:S01]  /*d030*/  @!PT LDS RZ, [RZ] ;  /* 0x00000000fffff984 */ /* 0x000fe20000000800 */
[----:B------:R0:W-:Y:S01]  /*d040*/  @!P2 LDGSTS.E.BYPASS.LTC128B.128 [R26+0x1bc00], desc[UR36][R2.64], !P0 ;  /* 0x1bc00000021aafae */ /* 0x0001e2000c101d64 */
[----:B------:R-:W-:Y:S01]  /*d050*/  PLOP3.LUT P0, PT, PT, PT, PT, 0x80, 0x0 ;  /* 0x000000000000781c */ /* 0x000fe20003f0f070 */
[----:B------:R-:W-:-:S12]  /*d060*/  NOP ;  /* 0x0000000000007918 */ /* 0x000fd80000000000 */
.L_x_1185:
[----:B------:R-:W-:Y:S02]  /*d070*/  PLOP3.LUT P1, PT, P1, P0, PT, 0xa2, 0x0 ;  /* 0x000000000000781c */ /* 0x000fe40000f21472 */
[----:B------:R-:W-:-:S08]  /*d080*/  @P0 R2UR P1, UR4, R22 ;  /* 0x00000000160402ca */ /* 0x000fd00000020000 */
[----:B------:R-:W-:-:S05]  /*d090*/  @P0 PLOP3.LUT P0, PT, P1, PT, PT, 0x80, 0x0 ;  /* 0x000000000000081c */ /* 0x000fca0000f0f070 */
[----:B------:R-:W-:Y:S01]  /*d0a0*/  @!P1 SYNCS.ARRIVE.TRANS64.RED.A0T1 RZ, [UR4+0x32400], RZ ;  /* 0x032400ffffff99a7 */ /* 0x000fe20008200404 */
[----:B------:R-:W-:Y:S07]  /*d0b0*/  @!P1 ARRIVES.LDGSTSBAR.64.TRANSCNT [UR4+0x32400] ;  /* 0x03240000ff0099b0 */ /* 0x000fee0008000a84 */
[----:B------:R-:W-:Y:S05]  /*d0c0*/  @P0 BRA.U.ANY `(.L_x_1185) ;  /* 0xfffffffd00e80947 */ /* 0x000fea000393ffff */
[----:B------:R-:W-:Y:S01]  /*d0d0*/  NOP ;  /* 0x0000000000007918 */ /* 0x000fe20000000000 */
[----:B------:R-:W-:Y:S01]  /*d0e0*/  VIADD R0, R22, 0x22400 ;  /* 0x0002240016007836 */ /* 0x000fe20000000000 */
[----:B------:R1:W-:Y:S01]  /*d0f0*/  SYNCS.ARRIVE.TRANS64.A1T0 RZ, [R22+URZ+0x32400], RZ ;  /* 0x032400ff16ff79a7 */ /* 0x0003e2000810003f */
[----:B------:R-:W-:Y:S03]  /*d100*/  BSSY B6, `(.L_x_1186) ;  /* 0x0000013000067945 */ /* 0x000fe60003800000 */
[----:B------:R-:W-:-:S13]  /*d110*/  LOP3.LUT P0, RZ, R0, 0x3ff, RZ, 0xc0, !PT ;  /* 0x000003ff00ff7812 */ /* 0x000fda000780c0ff */
[----:B-1----:R-:W-:Y:S05]  /*d120*/  @!P0 BRA `(.L_x_1187) ;  /* 0x0000000000408947 */ /* 0x002fea0003800000 */
        /* <DEDUP_REMOVED lines=16> */
.L_x_1187:
[----:B------:R-:W-:Y:S05]  /*d230*/  BSYNC B6 ;  /* 0x0000000000067941 */ /* 0x000fea0003800000 */
.L_x_1186:
[----:B------:R-:W2:Y:S01]  /*d240*/  LDL.LU R21, [R1+0x4] ;  /* 0x0000040001157983 */ /* 0x000ea20000300800 */
[----:B0-----:R-:W0:Y:S01]  /*d250*/  LDC R2, c[0x0][0x448] ;  /* 0x00011200ff027b82 */ /* 0x001e220000000800 */
[----:B------:R-:W-:Y:S02]  /*d260*/  ULDC.64 UR4, c[0x0][0x398] ;  /* 0x0000e60000047ab9 */ /* 0x000fe40000000a00 */
[----:B------:R-:W3:Y:S01]  /*d270*/  LDL.LU R20, [R1+0xc] ;  /* 0x00000c0001147983 */ /* 0x000ee20000300800 */
[----:B0-----:R-:W-:-:S13]  /*d280*/  ISETP.NE.AND P6, PT, R2, 0x1, PT ;  /* 0x000000010200780c */ /* 0x001fda0003fc5270 */
[----:B------:R-:W0:Y:S08]  /*d290*/  @P6 LDC R3, c[0x0][0x44c] ;  /* 0x00011300ff036b82 */ /* 0x000e300000000800 */
[----:B------:R-:W1:Y:S01]  /*d2a0*/  @P6 LDC R2, c[0x0][0x450] ;  /* 0x00011400ff026b82 */ /* 0x000e620000000800 */
[----:B------:R-:W-:Y:S02]  /*d2b0*/  IMAD.MOV.U32 R0, RZ, RZ, R17 ;  /* 0x000000ffff007224 */ /* 0x000fe400078e0011 */
[----:B0-----:R-:W-:-:S05]  /*d2c0*/  @P6 IMAD.HI.U32 R3, R17, R3, RZ ;  /* 0x0000000311036227 */ /* 0x001fca00078e00ff */
[----:B-1----:R-:W-:Y:S01]  /*d2d0*/  @P6 SHF.R.U32.HI R0, RZ, R2, R3 ;  /* 0x00000002ff006219 */ /* 0x002fe20000011603 */
[----:B------:R-:W-:Y:S01]  /*d2e0*/  IMAD.WIDE.U32 R2, R35, UR4, RZ ;  /* 0x0000000423027c25 */ /* 0x000fe2000f8e00ff */
[----:B------:R-:W0:Y:S02]  /*d2f0*/  S2R R7, SR_TID.X ;  /* 0x0000000000077919 */ /* 0x000e240000002100 */
[----:B------:R-:W-:Y:S01]  /*d300*/  SHF.R.S32.HI R5, RZ, 0x1f, R0 ;  /* 0x0000001fff057819 */ /* 0x000fe20000011400 */
[----:B0-----:R-:W-:-:S05]  /*d310*/  IMAD.SHL.U32 R6, R7, 0x8, RZ ;  /* 0x0000000807067824 */ /* 0x001fca00078e00ff */
[----:B------:R-:W-:Y:S01]  /*d320*/  LOP3.LUT R6, R6, 0x38, RZ, 0xc0, !PT ;  /* 0x0000003806067812 */ /* 0x000fe200078ec0ff */
[----:B--2---:R-:W-:-:S04]  /*d330*/  IMAD R4, R21, UR4, RZ ;  /* 0x0000000415047c24 */ /* 0x004fc8000f8e02ff */
[----:B------:R-:W-:Y:S01]  /*d340*/  IMAD R4, R35, UR5, R4 ;  /* 0x0000000523047c24 */ /* 0x000fe2000f8e0204 */
[----:B------:R-:W-:-:S03]  /*d350*/  ULDC.64 UR4, c[0x0][0x3d8] ;  /* 0x0000f60000047ab9 */ /* 0x000fc60000000a00 */
[----:B------:R-:W-:Y:S02]  /*d360*/  IMAD.IADD R3, R3, 0x1, R4 ;  /* 0x0000000103037824 */ /* 0x000fe400078e0204 */
[----:B------:R-:W-:Y:S02]  /*d370*/  IMAD R4, R28, UR4, RZ ;  /* 0x000000041c047c24 */ /* 0x000fe4000f8e02ff */
[----:B------:R-:W-:-:S04]  /*d380*/  IMAD.WIDE.U32 R2, R18, UR4, R2 ;  /* 0x0000000412027c25 */ /* 0x000fc8000f8e0002 */
[----:B------:R-:W-:Y:S01]  /*d390*/  IMAD R4, R18, UR5, R4 ;  /* 0x0000000512047c24 */ /* 0x000fe2000f8e0204 */
[----:B------:R-:W-:-:S03]  /*d3a0*/  ULDC.64 UR4, c[0x0][0x3e0] ;  /* 0x0000f80000047ab9 */ /* 0x000fc60000000a00 */
[----:B------:R-:W-:Y:S02]  /*d3b0*/  IMAD.IADD R3, R3, 0x1, R4 ;  /* 0x0000000103037824 */ /* 0x000fe400078e0204 */
[----:B---3--:R-:W-:Y:S02]  /*d3c0*/  IMAD R4, R20, UR4, RZ ;  /* 0x0000000414047c24 */ /* 0x008fe4000f8e02ff */
[----:B------:R-:W-:Y:S01]  /*d3d0*/  IMAD.WIDE.U32 R2, R34, UR4, R2 ;  /* 0x0000000422027c25 */ /* 0x000fe2000f8e0002 */
[----:B------:R-:W-:-:S03]  /*d3e0*/  ULDC UR4, c[0x0][0x448] ;  /* 0x0001120000047ab9 */ /* 0x000fc60000000800 */
[----:B------:R-:W-:-:S04]  /*d3f0*/  IMAD R4, R34, UR5, R4 ;  /* 0x0000000522047c24 */ /* 0x000fc8000f8e0204 */
[----:B------:R-:W-:Y:S02]  /*d400*/  IMAD.IADD R3, R3, 0x1, R4 ;  /* 0x0000000103037824 */ /* 0x000fe400078e0204 */
[----:B------:R-:W-:-:S04]  /*d410*/  IMAD.MOV R4, RZ, RZ, -R0 ;  /* 0x000000ffff047224 */ /* 0x000fc800078e0a00 */
[----:B------:R-:W-:Y:S01]  /*d420*/  IMAD R4, R4, UR4, R17 ;  /* 0x0000000404047c24 */ /* 0x000fe2000f8e0211 */
[----:B------:R-:W-:Y:S02]  /*d430*/  ULDC.64 UR4, c[0x0][0x3d0] ;  /* 0x0000f40000047ab9 */ /* 0x000fe40000000a00 */
[----:B------:R-:W-:Y:S02]  /*d440*/  IMAD R5, R5, UR4, RZ ;  /* 0x0000000405057c24 */ /* 0x000fe4000f8e02ff */
[----:B------:R-:W-:-:S04]  /*d450*/  IMAD.WIDE.U32 R2, R0, UR4, R2 ;  /* 0x0000000400027c25 */ /* 0x000fc8000f8e0002 */
[----:B------:R-:W-:Y:S01]  /*d460*/  IMAD R5, R0, UR5, R5 ;  /* 0x0000000500057c24 */ /* 0x000fe2000f8e0205 */
[----:B------:R-:W-:Y:S01]  /*d470*/  SHF.R.S32.HI R0, RZ, 0x1f, R4 ;  /* 0x0000001fff007819 */ /* 0x000fe20000011404 */
[----:B------:R-:W-:-:S03]  /*d480*/  ULDC.64 UR4, c[0x0][0x3c8] ;  /* 0x0000f20000047ab9 */ /* 0x000fc60000000a00 */
[----:B------:R-:W-:Y:S01]  /*d490*/  IADD3 R3, R3, R5, RZ ;  /* 0x0000000503037210 */ /* 0x000fe20007ffe0ff */
[----:B------:R-:W-:Y:S02]  /*d4a0*/  IMAD R0, R0, UR4, RZ ;  /* 0x0000000400007c24 */ /* 0x000fe4000f8e02ff */
[----:B------:R-:W-:Y:S02]  /*d4b0*/  IMAD.SHL.U32 R20, R7, 0x8, RZ ;  /* 0x0000000807147824 */ /* 0x000fe400078e00ff */
[C---:B------:R-:W-:Y:S02]  /*d4c0*/  IMAD R0, R4.reuse, UR5, R0 ;  /* 0x0000000504007c24 */ /* 0x040fe4000f8e0200 */
[----:B------:R-:W-:Y:S01]  /*d4d0*/  IMAD.WIDE.U32 R2, R4, UR4, R2 ;  /* 0x0000000404027c25 */ /* 0x000fe2000f8e0002 */
[----:B------:R-:W-:Y:S01]  /*d4e0*/  ULDC.64 UR4, c[0x0][0x390] ;  /* 0x0000e40000047ab9 */ /* 0x000fe20000000a00 */
[----:B------:R-:W-:Y:S02]  /*d4f0*/  LOP3.LUT R20, R20, 0x38, RZ, 0xc0, !PT ;  /* 0x0000003814147812 */ /* 0x000fe400078ec0ff */
[----:B------:R-:W-:Y:S01]  /*d500*/  IMAD.IADD R4, R3, 0x1, R0 ;  /* 0x0000000103047824 */ /* 0x000fe200078e0200 */
[----:B------:R-:W-:Y:S01]  /*d510*/  LEA R0, P0, R2, UR4, 0x1 ;  /* 0x0000000402007c11 */ /* 0x000fe2000f8008ff */
[----:B------:R-:W-:Y:S01]  /*d520*/  ULDC UR4, c[0x0][0x3b8] ;  /* 0x0000ee0000047ab9 */ /* 0x000fe20000000800 */
[----:B------:R-:W-:-:S02]  /*d530*/  LOP3.LUT R9, R20, 0x40, RZ, 0xfc, !PT ;  /* 0x0000004014097812 */ /* 0x000fc400078efcff */
[C---:B------:R-:W-:Y:S02]  /*d540*/  LOP3.LUT R8, R20.reuse, 0x80, RZ, 0xfc, !PT ;  /* 0x0000008014087812 */ /* 0x040fe400078efcff */
[----:B------:R-:W-:Y:S02]  /*d550*/  LOP3.LUT R7, R20, 0xc0, RZ, 0xfc, !PT ;  /* 0x000000c014077812 */ /* 0x000fe400078efcff */
[----:B------:R-:W-:Y:S01]  /*d560*/  LEA.HI.X R4, R2, UR5, R4, 0x1, P0 ;  /* 0x0000000502047c11 */ /* 0x000fe200080f0c04 */
[----:B------:R-:W-:Y:S01]  /*d570*/  UMOV UR5, 0xffffffff ;  /* 0xffffffff00057882 */ /* 0x000fe20000000000 */
[----:B------:R-:W-:Y:S02]  /*d580*/  ISETP.GE.AND P4, PT, R6, UR4, PT ;  /* 0x0000000406007c0c */ /* 0x000fe4000bf86270 */
[----:B------:R-:W-:Y:S02]  /*d590*/  ISETP.GE.AND P3, PT, R9, UR4, PT ;  /* 0x0000000409007c0c */ /* 0x000fe4000bf66270 */
[----:B------:R-:W-:-:S02]  /*d5a0*/  ISETP.GE.AND P2, PT, R8, UR4, PT ;  /* 0x0000000408007c0c */ /* 0x000fc4000bf46270 */
[----:B------:R-:W-:Y:S01]  /*d5b0*/  ISETP.GE.AND P1, PT, R7, UR4, PT ;  /* 0x0000000407007c0c */ /* 0x000fe2000bf26270 */
[----:B------:R-:W-:-:S12]  /*d5c0*/  BRA.DIV UR5, `(.L_x_1188) ;  /* 0x0000004205c47947 */ /* 0x000fd8000b800000 */
[----:B------:R-:W0:Y:S01]  /*d5d0*/  SHFL.IDX PT, R3, R0, RZ, 0x181f ;  /* 0x00181fff00037589 */ /* 0x000e2200000e0000 */
[C---:B------:R-:W-:Y:S02]  /*d5e0*/  LOP3.LUT P6, RZ, R23.reuse, 0x2000, RZ, 0xc0, !PT ;  /* 0x0000200017ff7812 */ /* 0x040fe400078cc0ff */
[----:B------:R-:W-:Y:S01]  /*d5f0*/  LOP3.LUT P5, RZ, R23, 0x1000, RZ, 0xc0, !PT ;  /* 0x0000100017ff7812 */ /* 0x000fe200078ac0ff */
[----:B------:R-:W1:Y:S04]  /*d600*/  SHFL.IDX PT, R2, R4, RZ, 0x181f ;  /* 0x00181fff04027589 */ /* 0x000e6800000e0000 */
[----:B------:R-:W-:Y:S04]  /*d610*/  SHFL.IDX PT, R5, R4, 0x1, 0x181f ;  /* 0x00381f0004057f89 */ /* 0x000fe800000e0000 */
[----:B------:R-:W-:Y:S02]  /*d620*/  SHFL.IDX PT, R14, R0, 0x7, 0x181f ;  /* 0x00f81f00000e7f89 */ /* 0x000fe400000e0000 */
[----:B0-----:R-:W-:-:S05]  /*d630*/  @!P6 LEA R3, P0, R6, R3, 0x1 ;  /* 0x000000030603e211 */ /* 0x001fca00078008ff */
[----:B-1----:R-:W-:-:S05]  /*d640*/  @!P6 IMAD.X R2, RZ, RZ, R2, P0 ;  /* 0x000000ffff02e224 */ /* 0x002fca00000e0602 */
[----:B------:R-:W-:-:S04]  /*d650*/  @!P6 LOP3.LUT R3, R3, R2, RZ, 0x3c, !PT ;  /* 0x000000020303e212 */ /* 0x000fc800078e3cff */
[----:B------:R-:W-:-:S04]  /*d660*/  @!P6 LOP3.LUT R2, R3, R2, RZ, 0x3c, !PT ;  /* 0x000000020302e212 */ /* 0x000fc800078e3cff */
[----:B------:R-:W-:-:S05]  /*d670*/  @!P6 LOP3.LUT R3, R3, R2, RZ, 0x3c, !PT ;  /* 0x000000020303e212 */ /* 0x000fca00078e3cff */
[----:B------:R-:W-:Y:S04]  /*d680*/  @!P6 LDGSTS.E.BYPASS.LTC128B.128 [R26+0x22400], desc[UR36][R2.64], !P4 ;  /* 0x22400000021aefae */ /* 0x000fe8000e101d64 */
[----:B------:R-:W-:Y:S04]  /*d690*/  @!P6 LDGSTS.E.BYPASS.LTC128B.128 [R26+0x26400], desc[UR36][R2.64+0x80], !P3 ;  /* 0x26400080021aefae */ /* 0x000fe8000d901d64 */
[----:B------:R-:W-:Y:S04]  /*d6a0*/  @!P6 LDGSTS.E.BYPASS.LTC128B.128 [R26+0x2a400], desc[UR36][R2.64+0x100], !P2 ;  /* 0x2a400100021aefae */ /* 0x000fe8000d101d64 */
[----:B------:R0:W-:Y:S01]  /*d6b0*/  @!P6 LDGSTS.E.BYPASS.LTC128B.128 [R26+0x2e400], desc[UR36][R2.64+0x180], !P1 ;  /* 0x2e400180021aefae */ /* 0x0001e2000c901d64 */
[----:B------:R-:W-:-:S02]  /*d6c0*/  LOP3.LUT P6, RZ, R23, 0x80, RZ, 0xc0, !PT ;  /* 0x0000008017ff7812 */ /* 0x000fc400078cc0ff */
[----:B------:R-:W-:Y:S01]  /*d6d0*/  LOP3.LUT R23, R23, 0xfff7ffff, RZ, 0xc0, !PT ;  /* 0xfff7ffff17177812 */ /* 0x000fe200078ec0ff */
[----:B0-----:R-:W0:Y:S10]  /*d6e0*/  SHFL.IDX PT, R2, R0, 0x1, 0x181f ;  /* 0x00381f0000027f89 */ /* 0x001e3400000e0000 */
[----:B------:R-:W-:-:S04]  /*d6f0*/  @P6 LOP3.LUT R23, R23, 0x80000, RZ, 0xfc, !PT ;  /* 0x0008000017176812 */ /* 0x000fc800078efcff */
[----:B------:R-:W-:Y:S02]  /*d700*/  LOP3.LUT P6, RZ, R23, 0x200, RZ, 0xc0, !PT ;  /* 0x0000020017ff7812 */ /* 0x000fe400078cc0ff */
[----:B0-----:R-:W-:-:S05]  /*d710*/  @!P5 LEA R2, P0, R6, R2, 0x1 ;  /* 0x000000020602d211 */ /* 0x001fca00078008ff */
[----:B------:R-:W-:Y:S02]  /*d720*/  @!P5 IMAD.X R3, RZ, RZ, R5, P0 ;  /* 0x000000ffff03d224 */ /* 0x000fe400000e0605 */
[----:B------:R-:W-:Y:S04]  /*d730*/  SHFL.IDX PT, R5, R4, 0x2, 0x181f ;  /* 0x00581f0004057f89 */ /* 0x000fe800000e0000 */
        /* <DEDUP_REMOVED lines=8> */
[C---:B------:R-:W-:Y:S02]  /*d7c0*/  LOP3.LUT P5, RZ, R23.reuse, 0x100, RZ, 0xc0, !PT ;  /* 0x0000010017ff7812 */ /* 0x040fe400078ac0ff */
[----:B------:R-:W-:-:S11]  /*d7d0*/  LOP3.LUT R23, R23, 0xffefffff, RZ, 0xc0, !PT ;  /* 0xffefffff17177812 */ /* 0x000fd600078ec0ff */
[----:B------:R-:W-:-:S04]  /*d7e0*/  @P5 LOP3.LUT R23, R23, 0x100000, RZ, 0xfc, !PT ;  /* 0x0010000017175812 */ /* 0x000fc800078efcff */
[----:B------:R-:W-:-:S13]  /*d7f0*/  LOP3.LUT P5, RZ, R23, 0x800, RZ, 0xc0, !PT ;  /* 0x0000080017ff7812 */ /* 0x000fda00078ac0ff */
[----:B0-----:R-:W-:-:S05]  /*d800*/  @!P5 LEA R2, P0, R6, R2, 0x1 ;  /* 0x000000020602d211 */ /* 0x001fca00078008ff */
[----:B------:R-:W-:Y:S02]  /*d810*/  @!P5 IMAD.X R3, RZ, RZ, R5, P0 ;  /* 0x000000ffff03d224 */ /* 0x000fe400000e0605 */
[----:B------:R-:W-:Y:S04]  /*d820*/  SHFL.IDX PT, R5, R4, 0x3, 0x181f ;  /* 0x00781f0004057f89 */ /* 0x000fe800000e0000 */
[----:B------:R-:W-:Y:S04]  /*d830*/  @!P5 LDGSTS.E.BYPASS.LTC128B.128 [R26+0x23400], desc[UR36][R2.64], !P4 ;  /* 0x23400000021adfae */ /* 0x000fe8000e101d64 */
[----:B------:R-:W-:Y:S04]  /*d840*/  @!P5 LDGSTS.E.BYPASS.LTC128B.128 [R26+0x27400], desc[UR36][R2.64+0x80], !P3 ;  /* 0x27400080021adfae */ /* 0x000fe8000d901d64 */
[----:B------:R-:W-:Y:S04]  /*d850*/  @!P5 LDGSTS.E.BYPASS.LTC128B.128 [R26+0x2b400], desc[UR36][R2.64+0x100], !P2 ;  /* 0x2b400100021adfae */ /* 0x000fe8000d101d64 */
[----:B------:R0:W-:Y:S01]  /*d860*/  @!P5 LDGSTS.E.BYPASS.LTC128B.128 [R26+0x2f400], desc[UR36][R2.64+0x180], !P1 ;  /* 0x2f400180021adfae */ /* 0x0001e2000c901d64 */
[----:B------:R-:W-:-:S03]  /*d870*/  LOP3.LUT P5, RZ, R23, 0x100000, RZ, 0xc0, !PT ;  /* 0x0010000017ff7812 */ /* 0x000fc600078ac0ff */
[----:B0-----:R-:W0:Y:S02]  /*d880*/  SHFL.IDX PT, R2, R0, 0x3, 0x181f ;  /* 0x00781f0000027f89 */ /* 0x001e2400000e0000 */
        /* <DEDUP_REMOVED lines=9> */
[----:B0-----:R-:W-:-:S04]  /*d920*/  @!P5 LEA R2, P0, R6, R2, 0x1 ;  /* 0x000000020602d211 */ /* 0x001fc800078008ff */
[----:B------:R-:W-:Y:S02]  /*d930*/  @!P5 IADD3.X R3, RZ, R5, RZ, P0, !PT ;  /* 0x00000005ff03d210 */ /* 0x000fe400007fe4ff */
        /* <DEDUP_REMOVED lines=13> */
[----:B------:R0:W-:Y:S04]  /*da10*/  @!P6 LDGSTS.E.BYPASS.LTC128B.128 [R26+0x30c00], desc[UR36][R2.64+0x180], !P1 ;  /* 0x30c00180021aefae */ /* 0x0001e8000c901d64 */
[----:B0-----:R-:W0:Y:S02]  /*da20*/  SHFL.IDX PT, R2, R0, 0x6, 0x181f ;  /* 0x00d81f0000027f89 */ /* 0x001e2400000e0000 */
[----:B0-----:R-:W-:-:S05]  /*da30*/  @!P5 LEA R2, P0, R6, R2, 0x1 ;  /* 0x000000020602d211 */ /* 0x001fca00078008ff */
[----:B------:R-:W-:Y:S02]  /*da40*/  @!P5 IMAD.X R3, RZ, RZ, R5, P0 ;  /* 0x000000ffff03d224 */ /* 0x000fe400000e0605 */
[----:B------:R0:W1:Y:S04]  /*da50*/  SHFL.IDX PT, R5, R4, 0x7, 0x181f ;  /* 0x00f81f0004057f89 */ /* 0x00006800000e0000 */
[----:B------:R0:W-:Y:S04]  /*da60*/  @!P5 LDGSTS.E.BYPASS.LTC128B.128 [R26+0x25400], desc[UR36][R2.64], !P4 ;  /* 0x25400000021adfae */ /* 0x0001e8000e101d64 */
[----:B------:R0:W-:Y:S04]  /*da70*/  @!P5 LDGSTS.E.BYPASS.LTC128B.128 [R26+0x29400], desc[UR36][R2.64+0x80], !P3 ;  /* 0x29400080021adfae */ /* 0x0001e8000d901d64 */
[----:B------:R0:W-:Y:S04]  /*da80*/  @!P5 LDGSTS.E.BYPASS.LTC128B.128 [R26+0x2d400], desc[UR36][R2.64+0x100], !P2 ;  /* 0x2d400100021adfae */ /* 0x0001e8000d101d64 */
[----:B------:R0:W-:Y:S02]  /*da90*/  @!P5 LDGSTS.E.BYPASS.LTC128B.128 [R26+0x31400], desc[UR36][R2.64+0x180], !P1 ;  /* 0x31400180021adfae */ /* 0x0001e4000c901d64 */
.L_x_1298:
[----:B------:R-:W-:Y:S01]  /*daa0*/  LOP3.LUT P0, RZ, R23, 0x4000, RZ, 0xc0, !PT ;  /* 0x0000400017ff7812 */ /* 0x000fe2000780c0ff */
[----:B------:R-:W-:-:S12]  /*dab0*/  BSSY B0, `(.L_x_1189) ;  /* 0x000000b000007945 */ /* 0x000fd80003800000 */
[----:B------:R-:W-:Y:S05]  /*dac0*/  @P0 BRA `(.L_x_1190) ;  /* 0x0000000000240947 */ /* 0x000fea0003800000 */
[----:B0-----:R-:W-:-:S05]  /*dad0*/  LEA R2, P0, R6, R14, 0x1 ;  /* 0x0000000e06027211 */ /* 0x001fca00078008ff */
[----:B-1----:R-:W-:-:S05]  /*dae0*/  IMAD.X R3, RZ, RZ, R5, P0 ;  /* 0x000000ffff037224 */ /* 0x002fca00000e0605 */
[----:B------:R-:W-:Y:S01]  /*daf0*/  @!PT LDS RZ, [RZ] ;  /* 0x00000000fffff984 */ /* 0x000fe20000000800 */
[----:B------:R-:W-:Y:S01]  /*db00*/  @!PT LDS RZ, [RZ] ;  /* 0x00000000fffff984 */ /* 0x000fe20000000800 */
[----:B------:R-:W-:Y:S01]  /*db10*/  @!PT LDS RZ, [RZ] ;  /* 0x00000000fffff984 */ /* 0x000fe20000000800 */
[----:B------:R2:W-:Y:S04]  /*db20*/  LDGSTS.E.BYPASS.LTC128B.128 [R26+0x25c00], desc[UR36][R2.64], !P4 ;  /* 0x25c00000021a7fae */ /* 0x0005e8000e101d64 */
[----:B------:R2:W-:Y:S04]  /*db30*/  LDGSTS.E.BYPASS.LTC128B.128 [R26+0x29c00], desc[UR36][R2.64+0x80], !P3 ;  /* 0x29c00080021a7fae */ /* 0x0005e8000d901d64 */
[----:B------:R2:W-:Y:S04]  /*db40*/  LDGSTS.E.BYPASS.LTC128B.128 [R26+0x2dc00], desc[UR36][R2.64+0x100], !P2 ;  /* 0x2dc00100021a7fae */ /* 0x0005e8000d101d64 */
[----:B------:R2:W-:Y:S02]  /*db50*/  LDGSTS.E.BYPASS.LTC128B.128 [R26+0x31c00], desc[UR36][R2.64+0x180], !P1 ;  /* 0x31c00180021a7fae */ /* 0x0005e4000c901d64 */
.L_x_1190:
[----:B------:R-:W-:Y:S05]  /*db60*/  BSYNC B0 ;  /* 0x0000000000007941 */ /* 0x000fea0003800000 */
.L_x_1189:
[----:B------:R-:W-:Y:S01]  /*db70*/  NOP ;  /* 0x0000000000007918 */ /* 0x000fe20000000000 */
[----:B------:R-:W-:-:S13]  /*db80*/  PLOP3.LUT P0, PT, PT, PT, PT, 0x80, 0x0 ;  /* 0x000000000000781c */ /* 0x000fda0003f0f070 */
.L_x_1191:
[----:B------:R-:W-:Y:S02]  /*db90*/  PLOP3.LUT P1, PT, P1, P0, PT, 0xa2, 0x0 ;  /* 0x000000000000781c */ /* 0x000fe40000f21472 */
[----:B------:R-:W-:-:S08]  /*dba0*/  @P0 R2UR P1, UR4, R22 ;  /* 0x00000000160402ca */ /* 0x000fd00000020000 */
[----:B------:R-:W-:-:S05]  /*dbb0*/  @P0 PLOP3.LUT P0, PT, P1, PT, PT, 0x80, 0x0 ;  /* 0x000000000000081c */ /* 0x000fca0000f0f070 */
[----:B------:R-:W-:Y:S01]  /*dbc0*/  @!P1 SYNCS.ARRIVE.TRANS64.RED.A0T1 RZ, [UR4+0x32410], RZ ;  /* 0x032410ffffff99a7 */ /* 0x000fe20008200404 */
[----:B------:R-:W-:Y:S07]  /*dbd0*/  @!P1 ARRIVES.LDGSTSBAR.64.TRANSCNT [UR4+0x32410] ;  /* 0x03241000ff0099b0 */ /* 0x000fee0008000a84 */
[----:B------:R-:W-:Y:S05]  /*dbe0*/  @P0 BRA.U.ANY `(.L_x_1191) ;  /* 0xfffffffd00e80947 */ /* 0x000fea000393ffff */
[----:B0-2---:R-:W2:Y:S02]  /*dbf0*/  LDL.LU R2, [R1+0x18] ;  /* 0x0000180001027983 */ /* 0x005ea40000300800 */
        /* <DEDUP_REMOVED lines=11> */
.L_x_1299:
[----:B------:R-:W-:Y:S05]  /*dcb0*/  BSYNC B0 ;  /* 0x0000000000007941 */ /* 0x000fea0003800000 */
.L_x_1192:
[----:B------:R-:W-:-:S13]  /*dcc0*/  LOP3.LUT P0, RZ, R23, 0x400, RZ, 0xc0, !PT ;  /* 0x0000040017ff7812 */ /* 0x000fda000780c0ff */
[----:B------:R-:W-:Y:S05]  /*dcd0*/  @!P0 BRA `(.L_x_1194) ;  /* 0x0000000000048947 */ /* 0x000fea0003800000 */
[----:B------:R-:W-:Y:S01]  /*dce0*/  BPT.TRAP 0x1 ;  /* 0x000000040000795c */ /* 0x000fe20000300000 */
.L_x_1194:
[----:B------:R-:W-:Y:S01]  /*dcf0*/  SHF.L.U32 R0, R27, 0x1f, RZ ;  /* 0x0000001f1b007819 */ /* 0x000fe200000006ff */
[----:B------:R-:W-:Y:S03]  /*dd00*/  BSSY B0, `(.L_x_1195) ;  /* 0x0000003000007945 */ /* 0x000fe60003800000 */
[----:B------:R-:W2:Y:S02]  /*dd10*/  SYNCS.PHASECHK.TRANS64.TRYWAIT P0, [R25+URZ+0x32460], R0 ;  /* 0x03246000190075a7 */ /* 0x000ea4000800017f */
[----:B--2---:R-:W-:Y:S05]  /*dd20*/  @!P0 BRA `(.L_x_1196) ;  /* 0x0000004400948947 */ /* 0x004fea0003800000 */
.L_x_1300:
[----:B------:R-:W-:Y:S05]  /*dd30*/  BSYNC B0 ;  /* 0x0000000000007941 */ /* 0x000fea0003800000 */
.L_x_1195:
[----:B------:R-:W2:Y:S01]  /*dd40*/  LDL.LU R2, [R1+0x10] ;  /* 0x0000100001027983 */ /* 0x000ea20000300800 */
[----:B------:R-:W-:-:S03]  /*dd50*/  ULDC.64 UR4, c[0x0][0x328] ;  /* 0x0000ca0000047ab9 */ /* 0x000fc60000000a00 */
[----:B------:R-:W3:Y:S04]  /*dd60*/  LDL.LU R6, [R1+0x14] ;  /* 0x0000140001067983 */ /* 0x000ee80000300800 */
[----:B------:R-:W4:Y:S01]  /*dd70*/  LDL.LU R4, [R1+0x20] ;  /* 0x0000200001047983 */ /* 0x000f220000300800 */
[C---:B------:R-:W-:Y:S02]  /*dd80*/  LOP3.LUT P3, RZ, R23.reuse, 0x10, RZ, 0xc0, !PT ;  /* 0x0000001017ff7812 */ /* 0x040fe4000786c0ff */
[C---:B------:R-:W-:Y:S02]  /*dd90*/  LOP3.LUT P2, RZ, R23.reuse, 0x8, RZ, 0xc0, !PT ;  /* 0x0000000817ff7812 */ /* 0x040fe4000784c0ff */
[C---:B------:R-:W-:Y:S02]  /*dda0*/  LOP3.LUT P1, RZ, R23.reuse, 0x4, RZ, 0xc0, !PT ;  /* 0x0000000417ff7812 */ /* 0x040fe4000782c0ff */
[----:B------:R-:W-:-:S02]  /*ddb0*/  LOP3.LUT P4, RZ, R23, 0x1, RZ, 0xc0, !PT ;  /* 0x0000000117ff7812 */ /* 0x000fc4000788c0ff */
[----:B------:R-:W-:Y:S01]  /*ddc0*/  SEL R7, RZ, 0x8, P1 ;  /* 0x00000008ff077807 */ /* 0x000fe20000800000 */
[----:B--2---:R-:W-:Y:S02]  /*ddd0*/  IMAD R0, R2, UR4, RZ ;  /* 0x0000000402007c24 */ /* 0x004fe4000f8e02ff */
[----:B0-----:R-:W-:-:S04]  /*dde0*/  IMAD.WIDE.U32 R2, R37, UR4, RZ ;  /* 0x0000000425027c25 */ /* 0x001fc8000f8e00ff */
[----:B-1----:R-:W-:Y:S01]  /*ddf0*/  IMAD R5, R37, UR5, R0 ;  /* 0x0000000525057c24 */ /* 0x002fe2000f8e0200 */
[----:B------:R-:W-:Y:S01]  /*de00*/  ULDC.64 UR4, c[0x0][0x338] ;  /* 0x0000ce0000047ab9 */ /* 0x000fe20000000a00 */
[----:B------:R-:W-:Y:S02]  /*de10*/  SEL R0, RZ, 0x2, P3 ;  /* 0x00000002ff007807 */ /* 0x000fe40001800000 */
[----:B------:R-:W-:Y:S02]  /*de20*/  IMAD.IADD R3, R3, 0x1, R5 ;  /* 0x0000000103037824 */ /* 0x000fe400078e0205 */
[----:B---3--:R-:W-:Y:S02]  /*de30*/  IMAD R5, R6, UR4, RZ ;  /* 0x0000000406057c24 */ /* 0x008fe4000f8e02ff */
[----:B------:R-:W-:-:S04]  /*de40*/  IMAD.WIDE.U32 R2, R36, UR4, R2 ;  /* 0x0000000424027c25 */ /* 0x000fc8000f8e0002 */
[----:B------:R-:W-:Y:S01]  /*de50*/  IMAD R5, R36, UR5, R5 ;  /* 0x0000000524057c24 */ /* 0x000fe2000f8e0205 */
[----:B------:R-:W-:-:S03]  /*de60*/  ULDC.64 UR4, c[0x0][0x330] ;  /* 0x0000cc0000047ab9 */ /* 0x000fc60000000a00 */
        /* <DEDUP_REMOVED lines=8> */
[----:B------:R-:W-:Y:S02]  /*def0*/  LEA.HI.X R6, R2, UR5, R3, 0x1, P0 ;  /* 0x0000000502067c11 */ /* 0x000fe400080f0c03 */
[----:B------:R-:W-:-:S04]  /*df00*/  SEL R3, RZ, 0x4, P2 ;  /* 0x00000004ff037807 */ /* 0x000fc80001000000 */
[----:B----4-:R-:W-:Y:S01]  /*df10*/  IADD3 R0, R3, R0, R4 ;  /* 0x0000000003007210 */ /* 0x010fe20007ffe004 */
[----:B------:R-:W-:-:S04]  /*df20*/  IMAD R4, R24, 0x6000, R30 ;  /* 0x0000600018047824 */ /* 0x000fc800078e021e */
[----:B------:R-:W-:Y:S01]  /*df30*/  IMAD.IADD R7, R0, 0x1, R7 ;  /* 0x0000000100077824 */ /* 0x000fe200078e0207 */
[----:B------:R-:W-:Y:S06]  /*df40*/  BRA.DIV UR4, `(.L_x_1197) ;  /* 0x0000004604207947 */ /* 0x000fec000b800000 */
[----:B------:R-:W0:Y:S01]  /*df50*/  S2R R2, SR_TID.X ;  /* 0x0000000000027919 */ /* 0x000e220000002100 */
[----:B------:R-:W-:Y:S01]  /*df60*/  IMAD R4, R4, 0x2, R22 ;  /* 0x0000000204047824 */ /* 0x000fe200078e0216 */
[C---:B------:R-:W-:Y:S01]  /*df70*/  LOP3.LUT P2, RZ, R7.reuse, 0x2, RZ, 0xc0, !PT ;  /* 0x0000000207ff7812 */ /* 0x040fe2000784c0ff */
[----:B------:R-:W1:Y:S01]  /*df80*/  SHFL.IDX PT, R14, R5, RZ, 0x181f ;  /* 0x00181fff050e7589 */ /* 0x000e6200000e0000 */
[----:B------:R-:W-:-:S03]  /*df90*/  LOP3.LUT P1, RZ, R7, 0x4, RZ, 0xc0, !PT ;  /* 0x0000000407ff7812 */ /* 0x000fc6000782c0ff */
[----:B------:R-:W2:Y:S01]  /*dfa0*/  SHFL.IDX PT, R3, R6, RZ, 0x181f ;  /* 0x00181fff06037589 */ /* 0x000ea200000e0000 */
[----:B0-----:R-:W-:-:S05]  /*dfb0*/  IMAD.SHL.U32 R2, R2, 0x8, RZ ;  /* 0x0000000802027824 */ /* 0x001fca00078e00ff */
[----:B------:R-:W-:-:S05]  /*dfc0*/  LOP3.LUT R2, R2, 0x38, RZ, 0xc0, !PT ;  /* 0x0000003802027812 */ /* 0x000fca00078ec0ff */
[----:B------:R-:W-:-:S05]  /*dfd0*/  IMAD.SHL.U32 R0, R2, 0x2, RZ ;  /* 0x0000000202007824 */ /* 0x000fca00078e00ff */
[----:B-1----:R-:W-:Y:S02]  /*dfe0*/  IADD3 R2, P0, R14, R0, RZ ;  /* 0x000000000e027210 */ /* 0x002fe40007f1e0ff */
[----:B------:R-:W0:Y:S03]  /*dff0*/  SHFL.IDX PT, R14, R5, 0x1, 0x181f ;  /* 0x00381f00050e7f89 */ /* 0x000e2600000e0000 */
[----:B--2---:R-:W-:Y:S01]  /*e000*/  IMAD.X R3, RZ, RZ, R3, P0 ;  /* 0x000000ffff037224 */ /* 0x004fe200000e0603 */
        /* <DEDUP_REMOVED lines=8> */
[----:B------:R1:W-:Y:S01]  /*e090*/  LDGSTS.E.BYPASS.LTC128B.128 [R4+0x9400], desc[UR36][R2.64+0x180], !P3 ;  /* 0x0940018002047fae */ /* 0x0003e2000d901d64 */
[----:B0-----:R-:W-:-:S03]  /*e0a0*/  IADD3 R8, P3, R14, R0, RZ ;  /* 0x000000000e087210 */ /* 0x001fc60007f7e0ff */
[----:B------:R-:W-:Y:S04]  /*e0b0*/  SHFL.IDX PT, R14, R5, 0x2, 0x181f ;  /* 0x00581f00050e7f89 */ /* 0x000fe800000e0000 */
[----:B-1----:R-:W0:Y:S02]  /*e0c0*/  SHFL.IDX PT, R3, R6, 0x1, 0x181f ;  /* 0x00381f0006037f89 */ /* 0x002e2400000e0000 */
        /* <DEDUP_REMOVED lines=11> */
[----:B------:R-:W1:Y:S02]  /*e180*/  SHFL.IDX PT, R14, R5, 0x3, 0x181f ;  /* 0x00781f00050e7f89 */ /* 0x000e6400000e0000 */
        /* <DEDUP_REMOVED lines=12> */
[----:B0-----:R-:W-:Y:S02]  /*e250*/  IADD3.X R9, RZ, R3, RZ, P3, !PT ;  /* 0x00000003ff097210 */ /* 0x001fe40001ffe4ff */
        /* <DEDUP_REMOVED lines=21> */
.L_x_1314:
[----:B0-2---:R-:W-:Y:S02]  /*e3b0*/  IADD3 R2, P3, R14, R0, RZ ;  /* 0x000000000e027210 */ /* 0x005fe40007f7e0ff */
[C---:B------:R-:W-:Y:S02]  /*e3c0*/  ISETP.LT.OR P2, PT, R31.reuse, 0x51, !P2 ;  /* 0x000000511f00780c */ /* 0x040fe40005741670 */
[C---:B------:R-:W-:Y:S01]  /*e3d0*/  ISETP.LT.OR P1, PT, R31.reuse, 0x51, !P1 ;  /* 0x000000511f00780c */ /* 0x040fe20004f21670 */
[----:B------:R-:W-:Y:S01]  /*e3e0*/  IMAD.X R3, RZ, RZ, R6, P3 ;  /* 0x000000ffff037224 */ /* 0x000fe200018e0606 */
[C---:B------:R-:W-:Y:S02]  /*e3f0*/  ISETP.LT.OR P3, PT, R31.reuse, 0x51, P4 ;  /* 0x000000511f00780c */ /* 0x040fe40002761670 */
[----:B------:R-:W-:-:S11]  /*e400*/  ISETP.LT.OR P0, PT, R31, 0x51, !P0 ;  /* 0x000000511f00780c */ /* 0x000fd60004701670 */
        /* <DEDUP_REMOVED lines=9> */
.L_x_1198:
        /* <DEDUP_REMOVED lines=10> */
.L_x_1199:
[----:B0-----:R-:W2:Y:S01]  /*e540*/  LDL.LU R2, [R1] ;  /* 0x0000000001027983 */ /* 0x001ea20000300800 */
[----:B------:R0:W-:Y:S01]  /*e550*/  SYNCS.ARRIVE.TRANS64.A1T0 RZ, [R25+URZ+0x32450], RZ ;  /* 0x032450ff19ff79a7 */ /* 0x0001e2000810003f */
[----:B------:R-:W-:Y:S01]  /*e560*/  BSSY B0, `(.L_x_1200) ;  /* 0x00000dd000007945 */ /* 0x000fe20003800000 */
[----:B--2---:R-:W-:-:S13]  /*e570*/  ISETP.GE.AND P0, PT, R2, 0x61, PT ;  /* 0x000000610200780c */ /* 0x004fda0003f06270 */
[----:B0-----:R-:W-:Y:S05]  /*e580*/  @!P0 BRA `(.L_x_1201) ;  /* 0x0000000c00688947 */ /* 0x001fea0003800000 */
[----:B------:R-:W2:Y:S02]  /*e590*/  LDL.LU R2, [R1+0x1c] ;  /* 0x00001c0001027983 */ /* 0x000ea40000300800 */
[----:B--2---:R-:W-:-:S07]  /*e5a0*/  VIADD R21, R2, 0xfffffffe ;  /* 0xfffffffe02157836 */ /* 0x004fce0000000000 */
.L_x_1214:
[----:B0-----:R-:W0:Y:S01]  /*e5b0*/  S2R R2, SR_TID.X ;  /* 0x0000000000027919 */ /* 0x001e220000002100 */
[----:B------:R-:W-:Y:S01]  /*e5c0*/  IMAD R8, R21, 0x60, R32 ;  /* 0x0000006015087824 */ /* 0x000fe200078e0220 */
[----:B------:R-:W-:Y:S01]  /*e5d0*/  LOP3.LUT P1, RZ, R23, 0x400, RZ, 0xc0, !PT ;  /* 0x0000040017ff7812 */ /* 0x000fe2000782c0ff */
[----:B------:R-:W-:Y:S01]  /*e5e0*/  VIADD R24, R24, 0x1 ;  /* 0x0000000118187836 */ /* 0x000fe20000000000 */
[C---:B0-----:R-:W-:Y:S01]  /*e5f0*/  LOP3.LUT R3, R2.reuse, 0x7f, RZ, 0xc0, !PT ;  /* 0x0000007f02037812 */ /* 0x041fe200078ec0ff */
[----:B------:R-:W-:-:S03]  /*e600*/  IMAD.SHL.U32 R2, R2, 0x10, RZ ;  /* 0x0000001002027824 */ /* 0x000fc600078e00ff */
[----:B------:R-:W-:Y:S02]  /*e610*/  SHF.R.U32.HI R4, RZ, 0x3, R3 ;  /* 0x00000003ff047819 */ /* 0x000fe40000011603 */
[----:B------:R-:W0:Y:S02]  /*e620*/  LDC R3, c[0x0][0x430] ;  /* 0x00010c00ff037b82 */ /* 0x000e240000000800 */
[----:B------:R-:W-:-:S04]  /*e630*/  LOP3.LUT R2, R4, 0x70, R2, 0xf8, !PT ;  /* 0x0000007004027812 */ /* 0x000fc800078ef802 */
[C---:B------:R-:W-:Y:S01]  /*e640*/  ISETP.GT.U32.AND P2, PT, R2.reuse, 0x5f, PT ;  /* 0x0000005f0200780c */ /* 0x040fe20003f44070 */
[----:B------:R-:W-:-:S04]  /*e650*/  IMAD.IADD R8, R2, 0x1, R8 ;  /* 0x0000000102087824 */ /* 0x000fc800078e0208 */
[----:B------:R-:W-:-:S08]  /*e660*/  IMAD.MOV.U32 R9, RZ, RZ, R8 ;  /* 0x000000ffff097224 */ /* 0x000fd000078e0008 */
[----:B-1----:R-:W1:Y:S01]  /*e670*/  @!P2 LDC.64 R4, c[0x0][0x428] ;  /* 0x00010a00ff04ab82 */ /* 0x002e620000000a00 */
[----:B0-----:R-:W-:-:S13]  /*e680*/  ISETP.NE.AND P0, PT, R3, 0x1, PT ;  /* 0x000000010300780c */ /* 0x001fda0003f05270 */
[----:B------:R-:W0:Y:S08]  /*e690*/  @P0 LDC R3, c[0x0][0x434] ;  /* 0x00010d00ff030b82 */ /* 0x000e300000000800 */
[----:B--2---:R-:W2:Y:S01]  /*e6a0*/  @P0 LDC R7, c[0x0][0x438] ;  /* 0x00010e00ff070b82 */ /* 0x004ea20000000800 */
[----:B0-----:R-:W-:-:S05]  /*e6b0*/  @P0 IMAD.HI.U32 R2, R8, R3, RZ ;  /* 0x0000000308020227 */ /* 0x001fca00078e00ff */
[----:B--2---:R-:W-:Y:S01]  /*e6c0*/  @P0 SHF.R.U32.HI R9, RZ, R7, R2 ;  /* 0x00000007ff090219 */ /* 0x004fe20000011602 */
[----:B-1----:R-:W-:Y:S01]  /*e6d0*/  @!P2 IMAD R2, R33, R4, RZ ;  /* 0x000000042102a224 */ /* 0x002fe200078e02ff */
[----:B------:R-:W0:Y:S02]  /*e6e0*/  @!P2 LDC.64 R6, c[0x0][0x418] ;  /* 0x00010600ff06ab82 */ /* 0x000e240000000a00 */
[--C-:B------:R-:W-:Y:S01]  /*e6f0*/  @!P2 SHF.R.S32.HI R3, RZ, 0x1f, R9.reuse ;  /* 0x0000001fff03a819 */ /* 0x100fe20000011409 */
[----:B------:R-:W-:Y:S02]  /*e700*/  @!P2 IMAD R5, R29, R5, R2 ;  /* 0x000000051d05a224 */ /* 0x000fe400078e0202 */
[----:B------:R-:W-:-:S04]  /*e710*/  @!P2 IMAD.MOV.U32 R2, RZ, RZ, R9 ;  /* 0x000000ffff02a224 */ /* 0x000fc800078e0009 */
[----:B------:R-:W-:Y:S01]  /*e720*/  @!P2 IMAD.WIDE.U32 R2, R29, R4, R2 ;  /* 0x000000041d02a225 */ /* 0x000fe200078e0002 */
[----:B------:R-:W-:Y:S05]  /*e730*/  YIELD ;  /* 0x0000000000007946 */ /* 0x000fea0003800000 */
[----:B------:R-:W-:Y:S01]  /*e740*/  @!P2 IADD3 R3, R5, R3, RZ ;  /* 0x000000030503a210 */ /* 0x000fe20007ffe0ff */
[----:B------:R-:W-:Y:S01]  /*e750*/  IMAD.MOV.U32 R4, RZ, RZ, RZ ;  /* 0x000000ffff047224 */ /* 0x000fe200078e00ff */
[----:B------:R-:W-:Y:S01]  /*e760*/  ULDC UR4, c[0x0][0x430] ;  /* 0x00010c0000047ab9 */ /* 0x000fe20000000800 */
[----:B0-----:R-:W-:-:S04]  /*e770*/  @!P2 LEA R6, P0, R2, R6, 0x2 ;  /* 0x000000060206a211 */ /* 0x001fc800078010ff */
[----:B------:R-:W-:Y:S02]  /*e780*/  @!P2 LEA.HI.X R7, R2, R7, R3, 0x2, P0 ;  /* 0x000000070207a211 */ /* 0x000fe400000f1403 */
[C---:B------:R-:W-:Y:S01]  /*e790*/  ISETP.NE.AND P0, PT, R24.reuse, 0x2, PT ;  /* 0x000000021800780c */ /* 0x040fe20003f05270 */
[----:B------:R-:W-:Y:S02]  /*e7a0*/  IMAD.MOV R5, RZ, RZ, -R9 ;  /* 0x000000ffff057224 */ /* 0x000fe400078e0a09 */
[----:B------:R0:W5:Y:S01]  /*e7b0*/  @!P2 LDG.E R4, desc[UR36][R6.64] ;  /* 0x000000240604a981 */ /* 0x000162000c1e1900 */
[----:B------:R-:W-:Y:S01]  /*e7c0*/  SEL R2, RZ, 0x1, P0 ;  /* 0x00000001ff027807 */ /* 0x000fe20000000000 */
[----:B------:R-:W-:Y:S01]  /*e7d0*/  IMAD R5, R5, UR4, R8 ;  /* 0x0000000405057c24 */ /* 0x000fe2000f8e0208 */
[----:B------:R-:W-:Y:S02]  /*e7e0*/  SEL R24, R24, RZ, P0 ;  /* 0x000000ff18187207 */ /* 0x000fe40000000000 */
[----:B------:R-:W-:Y:S01]  /*e7f0*/  LOP3.LUT R27, R27, R2, RZ, 0x3c, !PT ;  /* 0x000000021b1b7212 */ /* 0x000fe200078e3cff */
[----:B------:R-:W-:-:S02]  /*e800*/  IMAD.MOV.U32 R2, RZ, RZ, R21 ;  /* 0x000000ffff027224 */ /* 0x000fc400078e0015 */
[----:B------:R-:W-:-:S03]  /*e810*/  VIADD R21, R21, 0xffffffff ;  /* 0xffffffff15157836 */ /* 0x000fc60000000000 */
[----:B------:R-:W-:Y:S01]  /*e820*/  ISETP.GT.AND P2, PT, R2, RZ, PT ;  /* 0x000000ff0200720c */ /* 0x000fe20003f44270 */
[----:B0-----:R-:W-:-:S12]  /*e830*/  @!P1 BRA `(.L_x_1202) ;  /* 0x0000000000049947 */ /* 0x001fd80003800000 */
[----:B------:R-:W-:Y:S01]  /*e840*/  BPT.TRAP 0x1 ;  /* 0x000000040000795c */ /* 0x000fe20000300000 */
.L_x_1202:
[----:B------:R-:W-:Y:S01]  /*e850*/  IMAD R10, R24, 0x8, R22 ;  /* 0x00000008180a7824 */ /* 0x000fe200078e0216 */
[----:B------:R-:W-:Y:S01]  /*e860*/  SHF.L.U32 R20, R27, 0x1f, RZ ;  /* 0x0000001f1b147819 */ /* 0x000fe200000006ff */
[----:B------:R-:W-:Y:S01]  /*e870*/  BSSY B1, `(.L_x_1203) ;  /* 0x0000004000017945 */ /* 0x000fe20003800000 */
[----:B------:R-:W-:Y:S02]  /*e880*/  SHF.R.S32.HI R9, RZ, 0x1f, R5 ;  /* 0x0000001fff097819 */ /* 0x000fe40000011405 */
[----:B------:R-:W0:Y:S02]  /*e890*/  SYNCS.PHASECHK.TRANS64.TRYWAIT P0, [R10+URZ+0x32440], R20 ;  /* 0x032440140a0075a7 */ /* 0x000e24000800017f */
[----:B0-----:R-:W-:Y:S05]  /*e8a0*/  @!P0 BRA `(.L_x_1204) ;  /* 0x0000004400088947 */ /* 0x001fea0003800000 */
.L_x_1315:
[----:B------:R-:W-:Y:S05]  /*e8b0*/  BSYNC B1 ;  /* 0x0000000000017941 */ /* 0x000fea0003800000 */
.L_x_1203:
        /* <DEDUP_REMOVED lines=13> */
[----:B------:R-:W-:Y:S02]  /*e990*/  IADD3 R3, R3, R6, RZ ;  /* 0x0000000603037210 */ /* 0x000fe40007ffe0ff */
[----:B------:R-:W-:Y:S02]  /*e9a0*/  IMAD R6, R18, UR5, R7 ;  /* 0x0000000512067c24 */ /* 0x000fe4000f8e0207 */
[----:B------:R-:W-:Y:S02]  /*e9b0*/  IMAD R7, R24, 0x1800, R30 ;  /* 0x0000180018077824 */ /* 0x000fe400078e021e */
        /* <DEDUP_REMOVED lines=8> */
[----:B------:R-:W-:-:S03]  /*ea40*/  IMAD R7, R7, 0x2, R22 ;  /* 0x0000000207077824 */ /* 0x000fc600078e0216 */
[----:B------:R-:W2:Y:S04]  /*ea50*/  SHFL.IDX PT, R3, R8, RZ, 0x181f ;  /* 0x00181fff08037589 */ /* 0x000ea800000e0000 */
[----:B------:R-:W-:Y:S01]  /*ea60*/  SHFL.IDX PT, R14, R6, 0x5, 0x181f ;  /* 0x00b81f00060e7f89 */ /* 0x000fe200000e0000 */
        /* <DEDUP_REMOVED lines=21> */
[----:B-1----:R-:W-:-:S05]  /*ebc0*/  IADD3 R2, P0, R2, R0, RZ ;  /* 0x0000000002027210 */ /* 0x002fca0007f1e0ff */
[----:B--2---:R-:W-:-:S05]  /*ebd0*/  IMAD.X R3, RZ, RZ, R3, P0 ;  /* 0x000000ffff037224 */ /* 0x004fca00000e0603 */
[----:B---3--:R1:W-:Y:S03]  /*ebe0*/  LDGSTS.E.BYPASS.LTC128B.128 [R7+0x1e400], desc[UR36][R2.64], !P1 ;  /* 0x1e40000002077fae */ /* 0x0083e6000c901d64 */
.L_x_1329:
[----:B-1----:R-:W-:-:S04]  /*ebf0*/  IADD3 R2, P0, R14, R0, RZ ;  /* 0x000000000e027210 */ /* 0x002fc80007f1e0ff */
[----:B------:R-:W-:Y:S02]  /*ec00*/  IADD3.X R3, RZ, R8, RZ, P0, !PT ;  /* 0x00000008ff037210 */ /* 0x000fe400007fe4ff */
[----:B------:R-:W-:-:S03]  /*ec10*/  PLOP3.LUT P0, PT, PT, PT, PT, 0x80, 0x0 ;  /* 0x000000000000781c */ /* 0x000fc60003f0f070 */
[----:B------:R-:W-:Y:S01]  /*ec20*/  @!PT LDS RZ, [RZ] ;  /* 0x00000000fffff984 */ /* 0x000fe20000000800 */
[----:B------:R-:W-:Y:S01]  /*ec30*/  @!PT LDS RZ, [RZ] ;  /* 0x00000000fffff984 */ /* 0x000fe20000000800 */
[----:B------:R-:W-:Y:S01]  /*ec40*/  @!PT LDS RZ, [RZ] ;  /* 0x00000000fffff984 */ /* 0x000fe20000000800 */
[----:B------:R1:W-:Y:S01]  /*ec50*/  LDGSTS.E.BYPASS.LTC128B.128 [R7+0x1ec00], desc[UR36][R2.64], !P1 ;  /* 0x1ec0000002077fae */ /* 0x0003e2000c901d64 */
[----:B------:R-:W-:-:S09]  /*ec60*/  NOP ;  /* 0x0000000000007918 */ /* 0x000fd20000000000 */
.L_x_1206:
        /* <DEDUP_REMOVED lines=10> */
.L_x_1207:
[----:B------:R2:W-:Y:S01]  /*ed10*/  SYNCS.ARRIVE.TRANS64.A1T0 RZ, [R10+URZ+0x32430], RZ ;  /* 0x032430ff0aff79a7 */ /* 0x0005e2000810003f */
[----:B------:R-:W-:Y:S05]  /*ed20*/  @!P3 BRA `(.L_x_1208) ;  /* 0x000000000004b947 */ /* 0x000fea0003800000 */
[----:B------:R-:W-:Y:S01]  /*ed30*/  BPT.TRAP 0x1 ;  /* 0x000000040000795c */ /* 0x000fe20000300000 */
.L_x_1208:
[----:B------:R-:W3:Y:S01]  /*ed40*/  SYNCS.PHASECHK.TRANS64.TRYWAIT P0, [R10+URZ+0x32460], R20 ;  /* 0x032460140a0075a7 */ /* 0x000ee2000800017f */
[----:B------:R-:W-:Y:S04]  /*ed50*/  BSSY B1, `(.L_x_1209) ;  /* 0x0000002000017945 */ /* 0x000fe80003800000 */
[----:B---3--:R-:W-:Y:S05]  /*ed60*/  @!P0 BRA `(.L_x_1210) ;  /* 0x00000044008c8947 */ /* 0x008fea0003800000 */
.L_x_1330:
[----:B------:R-:W-:Y:S05]  /*ed70*/  BSYNC B1 ;  /* 0x0000000000017941 */ /* 0x000fea0003800000 */
.L_x_1209:
[----:B------:R-:W-:Y:S01]  /*ed80*/  ULDC.64 UR4, c[0x0][0x328] ;  /* 0x0000ca0000047ab9 */ /* 0x000fe20000000a00 */
[----:B------:R-:W-:Y:S01]  /*ed90*/  LOP3.LUT P5, RZ, R23, 0x1, RZ, 0xc0, !PT ;  /* 0x0000000117ff7812 */ /* 0x000fe200078ac0ff */
[----:B-1----:R-:W-:Y:S01]  /*eda0*/  IMAD R2, R9, UR4, RZ ;  /* 0x0000000409027c24 */ /* 0x002fe2000f8e02ff */
        /* <DEDUP_REMOVED lines=24> */
[----:B------:R-:W1:Y:S04]  /*ef30*/  SHFL.IDX PT, R3, R25, RZ, 0x181f ;  /* 0x00181fff19037589 */ /* 0x000e6800000e0000 */
[----:B------:R-:W-:Y:S04]  /*ef40*/  SHFL.IDX PT, R4, R25, 0x1, 0x181f ;  /* 0x00381f0019047f89 */ /* 0x000fe800000e0000 */
[----:B------:R-:W-:Y:S04]  /*ef50*/  SHFL.IDX PT, R8, R17, 0x2, 0x181f ;  /* 0x00581f0011087f89 */ /* 0x000fe800000e0000 */
[----:B------:R-:W-:Y:S01]  /*ef60*/  SHFL.IDX PT, R5, R25, 0x3, 0x181f ;  /* 0x00781f0019057f89 */ /* 0x000fe200000e0000 */
[----:B0-----:R-:W-:-:S03]  /*ef70*/  IADD3 R2, P0, R14, R0, RZ ;  /* 0x000000000e027210 */ /* 0x001fc60007f1e0ff */
[----:B------:R-:W0:Y:S02]  /*ef80*/  SHFL.IDX PT, R14, R17, 0x1, 0x181f ;  /* 0x00381f00110e7f89 */ /* 0x000e2400000e0000 */
[----:B-1----:R-:W-:-:S05]  /*ef90*/  IMAD.X R3, RZ, RZ, R3, P0 ;  /* 0x000000ffff037224 */ /* 0x002fca00000e0603 */
        /* <DEDUP_REMOVED lines=9> */
[----:B-1----:R-:W-:Y:S04]  /*f030*/  SHFL.IDX PT, R3, R25, 0x4, 0x181f ;  /* 0x00981f0019037f89 */ /* 0x002fe800000e0000 */
[----:B------:R1:W-:Y:S04]  /*f040*/  LDGSTS.E.BYPASS.LTC128B.128 [R20+0xc00], desc[UR36][R6.64], !P5 ;  /* 0x00c0000006147fae */ /* 0x0003e8000e901d64 */
[----:B------:R1:W-:Y:S04]  /*f050*/  LDGSTS.E.BYPASS.LTC128B.128 [R20+0x3c00], desc[UR36][R6.64+0x80], !P4 ;  /* 0x03c0008006147fae */ /* 0x0003e8000e101d64 */
[----:B------:R1:W-:Y:S04]  /*f060*/  LDGSTS.E.BYPASS.LTC128B.128 [R20+0x6c00], desc[UR36][R6.64+0x100], !P3 ;  /* 0x06c0010006147fae */ /* 0x0003e8000d901d64 */
[----:B------:R1:W-:Y:S01]  /*f070*/  LDGSTS.E.BYPASS.LTC128B.128 [R20+0x9c00], desc[UR36][R6.64+0x180], !P1 ;  /* 0x09c0018006147fae */ /* 0x0003e2000c901d64 */
[----:B0-----:R-:W-:Y:S01]  /*f080*/  IMAD.X R9, RZ, RZ, R4, P0 ;  /* 0x000000ffff097224 */ /* 0x001fe200000e0604 */
[----:B------:R-:W-:-:S02]  /*f090*/  IADD3 R4, P0, R14, R0, RZ ;  /* 0x000000000e047210 */ /* 0x000fc40007f1e0ff */
[----:B------:R-:W-:Y:S02]  /*f0a0*/  SHFL.IDX PT, R25, R25, 0x5, 0x181f ;  /* 0x00b81f0019197f89 */ /* 0x000fe400000e0000 */
[----:B------:R-:W-:Y:S02]  /*f0b0*/  IADD3.X R5, RZ, R5, RZ, P0, !PT ;  /* 0x00000005ff057210 */ /* 0x000fe400007fe4ff */
[----:B------:R-:W0:Y:S04]  /*f0c0*/  SHFL.IDX PT, R14, R17, 0x4, 0x181f ;  /* 0x00981f00110e7f89 */ /* 0x000e2800000e0000 */
        /* <DEDUP_REMOVED lines=15> */
.L_x_1344:
[----:B01----:R-:W-:-:S05]  /*f1c0*/  IADD3 R2, P0, R14, R0, RZ ;  /* 0x000000000e027210 */ /* 0x003fca0007f1e0ff */
        /* <DEDUP_REMOVED lines=10> */
.L_x_1212:
        /* <DEDUP_REMOVED lines=10> */
.L_x_1213:
[----:B------:R1:W-:Y:S01]  /*f310*/  SYNCS.ARRIVE.TRANS64.A1T0 RZ, [R10+URZ+0x32450], RZ ;  /* 0x032450ff0aff79a7 */ /* 0x0003e2000810003f */
[----:B------:R-:W-:Y:S05]  /*f320*/  @P2 BRA `(.L_x_1214) ;  /* 0xfffffff000a02947 */ /* 0x000fea000383ffff */
.L_x_1201:
[----:B------:R-:W-:Y:S05]  /*f330*/  BSYNC B0 ;  /* 0x0000000000007941 */ /* 0x000fea0003800000 */
.L_x_1200:
[----:B0-----:R-:W0:Y:S01]  /*f340*/  S2R R2, SR_TID.X ;  /* 0x0000000000027919 */ /* 0x001e220000002100 */
[----:B------:R-:W-:Y:S01]  /*f350*/  VIADD R24, R24, 0x1 ;  /* 0x0000000118187836 */ /* 0x000fe20000000000 */
[----:B------:R-:W-:Y:S04]  /*f360*/  BSSY B0, `(.L_x_1215) ;  /* 0x0000012000007945 */ /* 0x000fe80003800000 */
[----:B------:R-:W-:-:S04]  /*f370*/  ISETP.NE.AND P0, PT, R24, 0x2, PT ;  /* 0x000000021800780c */ /* 0x000fc80003f05270 */
[----:B------:R-:W-:Y:S02]  /*f380*/  SEL R0, RZ, 0x1, P0 ;  /* 0x00000001ff007807 */ /* 0x000fe40000000000 */
[----:B0-----:R-:W-:-:S04]  /*f390*/  LOP3.LUT R2, R2, 0x7f, RZ, 0xc0, !PT ;  /* 0x0000007f02027812 */ /* 0x001fc800078ec0ff */
[----:B------:R-:W-:-:S13]  /*f3a0*/  ISETP.NE.AND P1, PT, R2, RZ, PT ;  /* 0x000000ff0200720c */ /* 0x000fda0003f25270 */
[----:B------:R-:W-:Y:S05]  /*f3b0*/  @P1 BRA `(.L_x_1216) ;  /* 0x0000000000301947 */ /* 0x000fea0003800000 */
[----:B------:R-:W0:Y:S01]  /*f3c0*/  S2R R5, SR_LANEID ;  /* 0x0000000000057919 */ /* 0x000e220000000000 */
[----:B------:R-:W-:Y:S01]  /*f3d0*/  VOTEU.ANY UR4, UPT, PT ;  /* 0x0000000000047886 */ /* 0x000fe200038e0100 */
[----:B------:R-:W3:Y:S01]  /*f3e0*/  LDC.64 R2, c[0x0][0xd60] ;  /* 0x00035800ff027b82 */ /* 0x000ee20000000a00 */
[----:B------:R-:W0:Y:S02]  /*f3f0*/  FLO.U32 R4, UR4 ;  /* 0x0000000400047d00 */ /* 0x000e2400080e0000 */
[----:B0-----:R-:W-:-:S06]  /*f400*/  ISETP.EQ.U32.AND P1, PT, R4, R5, PT ;  /* 0x000000050400720c */ /* 0x001fcc0003f22070 */
[----:B------:R-:W3:Y:S07]  /*f410*/  POPC R5, UR4 ;  /* 0x0000000400057d09 */ /* 0x000eee0008000000 */
[----:B---3--:R-:W3:Y:S01]  /*f420*/  @P1 ATOMG.E.ADD.STRONG.GPU PT, R3, desc[UR36][R2.64], R5 ;  /* 0x00000005020319a8 */ /* 0x008ee200081ee1e4 */
[----:B------:R-:W0:Y:S02]  /*f430*/  S2R R6, SR_LTMASK ;  /* 0x0000000000067919 */ /* 0x000e240000003900 */
[----:B0-----:R-:W-:-:S04]  /*f440*/  LOP3.LUT R6, R6, UR4, RZ, 0xc0, !PT ;  /* 0x0000000406067c12 */ /* 0x001fc8000f8ec0ff */
[----:B------:R-:W0:Y:S01]  /*f450*/  POPC R7, R6 ;  /* 0x0000000600077309 */ /* 0x000e220000000000 */
[----:B---3--:R-:W0:Y:S02]  /*f460*/  SHFL.IDX PT, R4, R3, R4, 0x1f ;  /* 0x00001f0403047589 */ /* 0x008e2400000e0000 */
[----:B0-----:R-:W-:-:S07]  /*f470*/  IADD3 R16, R4, UR39, R7 ;  /* 0x0000002704107c10 */ /* 0x001fce000fffe007 */
.L_x_1216:
[----:B------:R-:W-:Y:S05]  /*f480*/  BSYNC B0 ;  /* 0x0000000000007941 */ /* 0x000fea0003800000 */
.L_x_1215:
[----:B------:R-:W-:Y:S02]  /*f490*/  SEL R24, R24, RZ, P0 ;  /* 0x000000ff18187207 */ /* 0x000fe40000000000 */
[----:B------:R-:W-:-:S07]  /*f4a0*/  LOP3.LUT R27, R27, R0, RZ, 0x3c, !PT ;  /* 0x000000001b1b7212 */ /* 0x000fce00078e3cff */
.L_x_1169:
[----:B------:R-:W-:Y:S05]  /*f4b0*/  BSYNC B7 ;  /* 0x0000000000077941 */ /* 0x000fea0003800000 */
.L_x_1167:
        /* <DEDUP_REMOVED lines=11> */
.L_x_1217:
[----:B0-----:R-:W0:Y:S01]  /*f570*/  S2R R0, SR_TID.X ;  /* 0x0000000000007919 */ /* 0x001e220000002100 */
[----:B------:R-:W-:Y:S01]  /*f580*/  UMOV UR4, 0xffffffff ;  /* 0xffffffff00047882 */ /* 0x000fe20000000000 */
[----:B0-----:R-:W-:-:S04]  /*f590*/  LOP3.LUT R8, R0, 0x1f, RZ, 0xc0, !PT ;  /* 0x0000001f00087812 */ /* 0x001fc800078ec0ff */
[----:B------:R-:W-:Y:S01]  /*f5a0*/  ISETP.NE.AND P0, PT, R8, 0x1f, PT ;  /* 0x0000001f0800780c */ /* 0x000fe20003f05270 */
[----:B------:R-:W-:-:S12]  /*f5b0*/  BRA.DIV UR4, `(.L_x_1219) ;  /* 0x0000004604587947 */ /* 0x000fd8000b800000 */
[----:B------:R-:W-:Y:S01]  /*f5c0*/  IMAD.IADD R5, R19, 0x1, R8 ;  /* 0x0000000113057824 */ /* 0x000fe200078e0208 */
[----:B------:R-:W-:-:S04]  /*f5d0*/  ULDC UR4, c[0x0][0xd3c] ;  /* 0x00034f0000047ab9 */ /* 0x000fc80000000800 */
[----:B------:R-:W-:-:S13]  /*f5e0*/  ISETP.GE.OR P1, PT, R5, UR4, !P0 ;  /* 0x0000000405007c0c */ /* 0x000fda000c726670 */
[----:B------:R-:W0:Y:S02]  /*f5f0*/  @!P1 LDC.64 R2, c[0x0][0xd80] ;  /* 0x00036000ff029b82 */ /* 0x000e240000000a00 */
[----:B0-----:R-:W-:-:S06]  /*f600*/  @!P1 IMAD.WIDE R2, R5, 0x4, R2 ;  /* 0x0000000405029825 */ /* 0x001fcc00078e0202 */
        /* <DEDUP_REMOVED lines=9> */
[----:B------:R-:W0:Y:S02]  /*f6a0*/  SHFL.UP PT, R14, R4, 0x1, RZ ;  /* 0x04200000040e7989 */ /* 0x000e2400000e00ff */
[----:B0-----:R-:W-:-:S04]  /*f6b0*/  SEL R5, R14, RZ, P1 ;  /* 0x000000ff0e057207 */ /* 0x001fc80000800000 */
[----:B------:R-:W-:Y:S02]  /*f6c0*/  IADD3 R6, R4, R5, RZ ;  /* 0x0000000504067210 */ /* 0x000fe40007ffe0ff */
[----:B------:R-:W-:Y:S04]  /*f6d0*/  SHFL.IDX PT, R5, R16, RZ, 0x1f ;  /* 0x00001fff10057589 */ /* 0x000fe800000e0000 */
        /* <DEDUP_REMOVED lines=12> */
[----:B------:R0:W3:Y:S02]  /*f7a0*/  SHFL.IDX PT, R14, R6, 0x1f, 0x1f ;  /* 0x03e01f00060e7f89 */ /* 0x0000e400000e0000 */
.L_x_1354:
[----:B------:R-:W-:Y:S02]  /*f7b0*/  ULDC UR4, c[0x0][0xd38] ;  /* 0x00034e0000047ab9 */ /* 0x000fe40000000800 */
[----:B------:R-:W-:-:S04]  /*f7c0*/  IMAD.U32 R7, RZ, RZ, UR4 ;  /* 0x00000004ff077e24 */ /* 0x000fc8000f8e00ff */
[----:B---3--:R-:W-:-:S04]  /*f7d0*/  IMAD R3, R14, R7, RZ ;  /* 0x000000070e037224 */ /* 0x008fc800078e02ff */
[----:B------:R-:W-:-:S05]  /*f7e0*/  IMAD.IADD R8, R0, 0x1, R3 ;  /* 0x0000000100087824 */ /* 0x000fca00078e0203 */
[----:B------:R-:W-:-:S13]  /*f7f0*/  ISETP.GT.AND P6, PT, R8, R5, PT ;  /* 0x000000050800720c */ /* 0x000fda0003fc4270 */
[----:B------:R-:W-:Y:S05]  /*f800*/  @P6 BRA `(.L_x_1220) ;  /* 0x00000000009c6947 */ /* 0x000fea0003800000 */
.L_x_1225:
[----:B------:R-:W3:Y:S01]  /*f810*/  LDC R0, c[0x0][0xd3c] ;  /* 0x00034f00ff007b82 */ /* 0x000ee20000000800 */
[----:B------:R-:W-:-:S05]  /*f820*/  VIADD R19, R19, 0x1f ;  /* 0x0000001f13137836 */ /* 0x000fca0000000000 */
[----:B---3--:R-:W-:-:S13]  /*f830*/  ISETP.GE.AND P6, PT, R19, R0, PT ;  /* 0x000000001300720c */ /* 0x008fda0003fc6270 */
[----:B------:R-:W-:Y:S05]  /*f840*/  @P6 BRA `(.L_x_1221) ;  /* 0x0000000400446947 */ /* 0x000fea0003800000 */
[----:B------:R-:W3:Y:S01]  /*f850*/  S2R R2, SR_TID.X ;  /* 0x0000000000027919 */ /* 0x000ee20000002100 */
[----:B------:R-:W-:Y:S01]  /*f860*/  BSSY B0, `(.L_x_1222) ;  /* 0x0000009000007945 */ /* 0x000fe20003800000 */
[----:B------:R-:W-:Y:S01]  /*f870*/  IMAD.MOV.U32 R4, RZ, RZ, RZ ;  /* 0x000000ffff047224 */ /* 0x000fe200078e00ff */
[----:B---3--:R-:W-:-:S04]  /*f880*/  LOP3.LUT R2, R2, 0x1f, RZ, 0xc0, !PT ;  /* 0x0000001f02027812 */ /* 0x008fc800078ec0ff */
[----:B------:R-:W-:-:S04]  /*f890*/  IADD3 R7, R19, R2, RZ ;  /* 0x0000000213077210 */ /* 0x000fc80007ffe0ff */
[----:B------:R-:W-:-:S13]  /*f8a0*/  ISETP.GE.OR P6, PT, R7, R0, !P0 ;  /* 0x000000000700720c */ /* 0x000fda00047c6670 */
[----:B------:R-:W-:Y:S05]  /*f8b0*/  @P6 BRA `(.L_x_1223) ;  /* 0x00000000000c6947 */ /* 0x000fea0003800000 */
[----:B------:R-:W3:Y:S02]  /*f8c0*/  LDC.64 R2, c[0x0][0xd80] ;  /* 0x00036000ff027b82 */ /* 0x000ee40000000a00 */
[----:B---3--:R-:W-:-:S05]  /*f8d0*/  IMAD.WIDE R2, R7, 0x4, R2 ;  /* 0x0000000407027825 */ /* 0x008fca00078e0202 */
[----:B------:R3:W5:Y:S02]  /*f8e0*/  LDG.E R4, desc[UR36][R2.64] ;  /* 0x0000002402047981 */ /* 0x000764000c1e1900 */
.L_x_1223:
[----:B------:R-:W-:Y:S05]  /*f8f0*/  BSYNC B0 ;  /* 0x0000000000007941 */ /* 0x000fea0003800000 */
.L_x_1222:
[----:B------:R-:W-:-:S03]  /*f900*/  UMOV UR4, 0xffffffff ;  /* 0xffffffff00047882 */ /* 0x000fc60000000000 */
[----:B------:R-:W-:Y:S05]  /*f910*/  BRA.DIV UR4, `(.L_x_1224) ;  /* 0x0000004604a47947 */ /* 0x000fea000b800000 */
[----:B-----5:R-:W4:Y:S02]  /*f920*/  SHFL.UP PT, R14, R4, 0x1, RZ ;  /* 0x04200000040e7989 */ /* 0x020f2400000e00ff */
[----:B----4-:R-:W-:-:S05]  /*f930*/  SEL R13, R14, RZ, P1 ;  /* 0x000000ff0e0d7207 */ /* 0x010fca0000800000 */
[----:B------:R-:W-:-:S05]  /*f940*/  IMAD.IADD R13, R4, 0x1, R13 ;  /* 0x00000001040d7824 */ /* 0x000fca00078e020d */
[----:B------:R-:W4:Y:S02]  /*f950*/  SHFL.UP PT, R14, R13, 0x2, RZ ;  /* 0x044000000d0e7989 */ /* 0x000f2400000e00ff */
[----:B----4-:R-:W-:-:S05]  /*f960*/  SEL R0, R14, RZ, P2 ;  /* 0x000000ff0e007207 */ /* 0x010fca0001000000 */
[----:B------:R-:W-:-:S05]  /*f970*/  IMAD.IADD R0, R13, 0x1, R0 ;  /* 0x000000010d007824 */ /* 0x000fca00078e0200 */
[----:B------:R-:W3:Y:S02]  /*f980*/  SHFL.UP PT, R14, R0, 0x4, RZ ;  /* 0x04800000000e7989 */ /* 0x000ee400000e00ff */
[----:B---3--:R-:W-:-:S05]  /*f990*/  SEL R3, R14, RZ, P3 ;  /* 0x000000ff0e037207 */ /* 0x008fca0001800000 */
[----:B------:R-:W-:-:S05]  /*f9a0*/  IMAD.IADD R2, R0, 0x1, R3 ;  /* 0x0000000100027824 */ /* 0x000fca00078e0203 */
[----:B------:R-:W3:Y:S02]  /*f9b0*/  SHFL.UP PT, R14, R2, 0x8, RZ ;  /* 0x05000000020e7989 */ /* 0x000ee400000e00ff */
[----:B---3--:R-:W-:-:S05]  /*f9c0*/  SEL R3, R14, RZ, P4 ;  /* 0x000000ff0e037207 */ /* 0x008fca0002000000 */
[----:B------:R-:W-:-:S05]  /*f9d0*/  IMAD.IADD R3, R2, 0x1, R3 ;  /* 0x0000000102037824 */ /* 0x000fca00078e0203 */
[----:B------:R-:W0:Y:S02]  /*f9e0*/  SHFL.UP PT, R14, R3, 0x10, RZ ;  /* 0x06000000030e7989 */ /* 0x000e2400000e00ff */
[----:B0-----:R-:W-:-:S05]  /*f9f0*/  SEL R6, R14, RZ, P5 ;  /* 0x000000ff0e067207 */ /* 0x001fca0002800000 */
[----:B------:R-:W-:-:S05]  /*fa00*/  IMAD.IADD R6, R3, 0x1, R6 ;  /* 0x0000000103067824 */ /* 0x000fca00078e0206 */
[----:B------:R0:W3:Y:S02]  /*fa10*/  SHFL.IDX PT, R14, R6, 0x1f, 0x1f ;  /* 0x03e01f00060e7f89 */ /* 0x0000e400000e0000 */
.L_x_1362:
[----:B------:R-:W-:Y:S02]  /*fa20*/  ULDC UR4, c[0x0][0xd38] ;  /* 0x00034e0000047ab9 */ /* 0x000fe40000000800 */
[----:B------:R-:W-:-:S04]  /*fa30*/  IMAD.U32 R7, RZ, RZ, UR4 ;  /* 0x00000004ff077e24 */ /* 0x000fc8000f8e00ff */
[----:B---3--:R-:W-:-:S05]  /*fa40*/  IMAD R3, R14, R7, RZ ;  /* 0x000000070e037224 */ /* 0x008fca00078e02ff */
[----:B------:R-:W-:-:S04]  /*fa50*/  IADD3 R8, R3, R8, RZ ;  /* 0x0000000803087210 */ /* 0x000fc80007ffe0ff */
[----:B------:R-:W-:-:S13]  /*fa60*/  ISETP.GT.AND P6, PT, R8, R5, PT ;  /* 0x000000050800720c */ /* 0x000fda0003fc4270 */
[----:B------:R-:W-:Y:S05]  /*fa70*/  @!P6 BRA `(.L_x_1225) ;  /* 0xfffffffc0064e947 */ /* 0x000fea000383ffff */
.L_x_1220:
[----:B------:R-:W-:Y:S01]  /*fa80*/  IMAD.IADD R8, R8, 0x1, -R3 ;  /* 0x0000000108087824 */ /* 0x000fe200078e0a03 */
[----:B------:R-:W-:-:S03]  /*fa90*/  UMOV UR4, 0xffffffff ;  /* 0xffffffff00047882 */ /* 0x000fc60000000000 */
[----:B------:R-:W-:-:S05]  /*faa0*/  IMAD R0, R6, R7, R8 ;  /* 0x0000000706007224 */ /* 0x000fca00078e0208 */
[----:B------:R-:W-:Y:S01]  /*fab0*/  ISETP.GT.AND P6, PT, R0, R5, PT ;  /* 0x000000050000720c */ /* 0x000fe20003fc4270 */
[----:B------:R-:W-:-:S12]  /*fac0*/  BRA.DIV UR4, `(.L_x_1226) ;  /* 0x0000004604f47947 */ /* 0x000fd8000b800000 */
[----:B------:R-:W-:-:S04]  /*fad0*/  VOTE.ANY R2, PT, !P6 ;  /* 0x0000000000027806 */ /* 0x000fc800070e0100 */
[----:B------:R-:W3:Y:S02]  /*fae0*/  POPC R0, R2 ;  /* 0x0000000200007309 */ /* 0x000ee40000000000 */
[----:B---3--:R3:W4:Y:S02]  /*faf0*/  SHFL.IDX PT, R4, R4, R0, 0x1f ;  /* 0x00001f0004047589 */ /* 0x00872400000e0000 */
.L_x_1366:
[----:B------:R-:W-:Y:S01]  /*fb00*/  ISETP.NE.AND P0, PT, R2, RZ, PT ;  /* 0x000000ff0200720c */ /* 0x000fe20003f05270 */
[----:B------:R-:W-:-:S12]  /*fb10*/  IMAD.MOV.U32 R14, RZ, RZ, RZ ;  /* 0x000000ffff0e7224 */ /* 0x000fd800078e00ff */
[----:B------:R-:W-:Y:S05]  /*fb20*/  @!P0 BRA `(.L_x_1227) ;  /* 0x0000000000108947 */ /* 0x000fea0003800000 */
[----:B------:R-:W-:Y:S01]  /*fb30*/  UMOV UR4, 0xffffffff ;  /* 0xffffffff00047882 */ /* 0x000fe20000000000 */
[----:B------:R-:W-:Y:S02]  /*fb40*/  VIADD R12, R0, 0xffffffff ;  /* 0xffffffff000c7836 */ /* 0x000fe40000000000 */
[----:B------:R-:W-:Y:S05]  /*fb50*/  BRA.DIV UR4, `(.L_x_1228) ;  /* 0x0000004a04187947 */ /* 0x000fea000b800000 */
[----:B------:R0:W0:Y:S02]  /*fb60*/  SHFL.IDX PT, R14, R6, R12, 0x1f ;  /* 0x00001f0c060e7589 */ /* 0x00002400000e0000 */
.L_x_1227:
[----:B0---4-:R-:W-:Y:S01]  /*fb70*/  IABS R6, R4 ;  /* 0x0000000400067213 */ /* 0x011fe20000000000 */
[----:B------:R-:W-:Y:S02]  /*fb80*/  IMAD R16, R14, R7, R8 ;  /* 0x000000070e107224 */ /* 0x000fe400078e0208 */
[----:B------:R-:W-:Y:S01]  /*fb90*/  IMAD.IADD R19, R0, 0x1, R19 ;  /* 0x0000000100137824 */ /* 0x000fe200078e0213 */
[----:B------:R-:W0:Y:S08]  /*fba0*/  I2F.RP R9, R6 ;  /* 0x0000000600097306 */ /* 0x000e300000209400 */
[----:B0-----:R-:W0:Y:S02]  /*fbb0*/  MUFU.RCP R9, R9 ;  /* 0x0000000900097308 */ /* 0x001e240000001000 */
[----:B0-----:R-:W-:-:S06]  /*fbc0*/  VIADD R2, R9, 0xffffffe ;  /* 0x0ffffffe09027836 */ /* 0x001fcc0000000000 */
[----:B------:R0:W4:Y:S02]  /*fbd0*/  F2I.FTZ.U32.TRUNC.NTZ R3, R2 ;  /* 0x0000000200037305 */ /* 0x000124000021f000 */
[----:B0-----:R-:W-:Y:S02]  /*fbe0*/  IMAD.MOV.U32 R2, RZ, RZ, RZ ;  /* 0x000000ffff027224 */ /* 0x001fe400078e00ff */
[----:B----4-:R-:W-:-:S04]  /*fbf0*/  IMAD.MOV R7, RZ, RZ, -R3 ;  /* 0x000000ffff077224 */ /* 0x010fc800078e0a03 */
[----:B------:R-:W-:-:S04]  /*fc00*/  IMAD R7, R7, R6, RZ ;  /* 0x0000000607077224 */ /* 0x000fc800078e02ff */
[----:B------:R-:W-:-:S04]  /*fc10*/  IMAD.HI.U32 R3, R3, R7, R2 ;  /* 0x0000000703037227 */ /* 0x000fc800078e0002 */
[----:B------:R-:W-:Y:S01]  /*fc20*/  IMAD.IADD R7, R5, 0x1, -R16 ;  /* 0x0000000105077824 */ /* 0x000fe200078e0a10 */
[----:B------:R-:W-:-:S04]  /*fc30*/  IABS R5, R4 ;  /* 0x0000000400057213 */ /* 0x000fc80000000000 */
[----:B------:R-:W-:Y:S02]  /*fc40*/  IABS R2, R7 ;  /* 0x0000000700027213 */ /* 0x000fe40000000000 */
[----:B------:R-:W-:-:S03]  /*fc50*/  IADD3 R5, RZ, -R5, RZ ;  /* 0x80000005ff057210 */ /* 0x000fc60007ffe0ff */
        /* <DEDUP_REMOVED lines=16> */
.L_x_1221:
[----:B------:R-:W-:Y:S01]  /*fd60*/  UMOV UR4, URZ ;  /* 0x0000003f00047c82 */ /* 0x000fe20008000000 */
[----:B------:R-:W-:Y:S01]  /*fd70*/  UMOV UR5, URZ ;  /* 0x0000003f00057c82 */ /* 0x000fe20008000000 */
[----:B------:R-:W-:Y:S01]  /*fd80*/  ULDC UR6, c[0x0][0xd3c] ;  /* 0x00034f0000067ab9 */ /* 0x000fe20000000800 */
[----:B------:R-:W-:Y:S01]  /*fd90*/  MOV R16, R5 ;  /* 0x0000000500107202 */ /* 0x000fe20000000f00 */
[----:B------:R-:W-:Y:S02]  /*fda0*/  IMAD.U32 R17, RZ, RZ, UR4 ;  /* 0x00000004ff117e24 */ /* 0x000fe4000f8e00ff */
[----:B------:R-:W-:Y:S02]  /*fdb0*/  IMAD.U32 R18, RZ, RZ, UR5 ;  /* 0x00000005ff127e24 */ /* 0x000fe4000f8e00ff */
[----:B------:R-:W-:-:S07]  /*fdc0*/  IMAD.U32 R19, RZ, RZ, UR6 ;  /* 0x00000006ff137e24 */ /* 0x000fce000f8e00ff */
.L_x_1229:
[----:B---3--:R-:W3:Y:S01]  /*fdd0*/  S2R R0, SR_TID.X ;  /* 0x0000000000007919 */ /* 0x008ee20000002100 */
[----:B------:R-:W-:Y:S05]  /*fde0*/  WARPSYNC.ALL ;  /* 0x0000000000007948 */ /* 0x000fea0003800000 */
[----:B------:R-:W-:Y:S01]  /*fdf0*/  BAR.SYNC.DEFER_BLOCKING 0x4, 0x180 ;  /* 0x0106000000007b1d */ /* 0x000fe20000010000 */
[----:B---3--:R-:W-:-:S04]  /*fe00*/  LOP3.LUT R0, R0, 0x1f, RZ, 0xc0, !PT ;  /* 0x0000001f00007812 */ /* 0x008fc800078ec0ff */
[----:B------:R-:W-:-:S13]  /*fe10*/  ISETP.NE.AND P0, PT, R0, RZ, PT ;  /* 0x000000ff0000720c */ /* 0x000fda0003f05270 */
[----:B------:R-:W3:Y:S01]  /*fe20*/  @!P0 S2R R3, SR_CgaCtaId ;  /* 0x0000000000038919 */ /* 0x000ee20000008800 */
[----:B------:R-:W-:-:S04]  /*fe30*/  @!P0 MOV R0, 0x400 ;  /* 0x0000040000008802 */ /* 0x000fc80000000f00 */
[----:B---3--:R-:W-:-:S05]  /*fe40*/  @!P0 LEA R22, R3, R0, 0x18 ;  /* 0x0000000003168211 */ /* 0x008fca00078ec0ff */
[----:B------:R3:W-:Y:S01]  /*fe50*/  @!P0 STS.128 [R22+0x324d0], R16 ;  /* 0x0324d01016008388 */ /* 0x0007e20000000c00 */
[----:B------:R-:W-:Y:S06]  /*fe60*/  BAR.ARV 0x5, 0x180 ;  /* 0x0146000000007b1d */ /* 0x000fec0000002000 */
.L_x_1218:
[----:B------:R-:W-:Y:S02]  /*fe70*/  ULDC UR4, c[0x0][0xd3c] ;  /* 0x00034f0000047ab9 */ /* 0x000fe40000000800 */
[----:B----4-:R-:W-:-:S13]  /*fe80*/  ISETP.GE.AND P0, PT, R19, UR4, PT ;  /* 0x0000000413007c0c */ /* 0x010fda000bf06270 */
[----:B------:R-:W-:Y:S05]  /*fe90*/  @!P0 BRA `(.L_x_1230) ;  /* 0xffffffb0003c8947 */ /* 0x000fea000383ffff */
[----:B------:R-:W-:Y:S05]  /*fea0*/  BSYNC B8 ;  /* 0x0000000000087941 */ /* 0x000fea0003800000 */
.L_x_1163:
[----:B01----:R-:W4:Y:S01]  /*feb0*/  LDL.LU R0, [R1+0x18] ;  /* 0x0000180001007983 */ /* 0x003f220000300800 */
        /* <DEDUP_REMOVED lines=11> */
.L_x_1369:
[----:B------:R-:W-:Y:S05]  /*ff70*/  BSYNC B0 ;  /* 0x0000000000007941 */ /* 0x000fea0003800000 */
.L_x_1231:
[----:B------:R-:W-:-:S03]  /*ff80*/  UMOV UR4, 0xffffffff ;  /* 0xffffffff00047882 */ /* 0x000fc60000000000 */
[----:B------:R-:W-:Y:S05]  /*ff90*/  BRA.DIV UR4, `(.L_x_1233) ;  /* 0x0000004604407947 */ /* 0x000fea000b800000 */
[----:B0-----:R-:W0:Y:S02]  /*ffa0*/  S2R R0, SR_TID.X ;  /* 0x0000000000007919 */ /* 0x001e240000002100 */
[----:B0-----:R-:W-:-:S04]  /*ffb0*/  SHF.R.U32.HI R0, RZ, 0x5, R0 ;  /* 0x00000005ff007819 */ /* 0x001fc80000011600 */
[----:B------:R-:W-:-:S05]  /*ffc0*/  LOP3.LUT R0, R0, 0x3, RZ, 0xc0, !PT ;  /* 0x0000000300007812 */ /* 0x000fca00078ec0ff */
[----:B------:R0:W1:Y:S02]  /*ffd0*/  SHFL.IDX PT, R14, R0, RZ, 0x1f ;  /* 0x00001fff000e7589 */ /* 0x00006400000e0000 */
.L_x_1372:
[----:B-1----:R-:W-:Y:S01]  /*ffe0*/  ISETP.NE.AND P0, PT, R14, RZ, PT ;  /* 0x000000ff0e00720c */ /* 0x002fe20003f05270 */
[----:B------:R-:W-:-:S12]  /*fff0*/  BSSY B0, `(.L_x_1234) ;  /* 0x0000026000007945 */ /* 0x000fd80003800000 */
[----:B------:R-:W-:Y:S05]  /*10000*/  @P0 BRA `(.L_x_1235) ;  /* 0x0000000000900947 */ /* 0x000fea0003800000 */
[----:B------:R-:W-:-:S03]  /*10010*/  UMOV UR4, 0xffffffff ;  /* 0xffffffff00047882 */ /* 0x000fc60000000000 */
[----:B------:R-:W-:Y:S05]  /*10020*/  BRA.DIV UR4, `(.L_x_1236) ;  /* 0x0000004604507947 */ /* 0x000fea000b800000 */
[----:B------:R-:W-:-:S13]  /*10030*/  ELECT P6, URZ, PT ;  /* 0x00000000003f782f */ /* 0x000fda00038c0000 */
.L_x_1375:
[----:B------:R-:W-:Y:S05]  /*10040*/  @!P6 BRA `(.L_x_1235) ;  /* 0x000000000080e947 */ /* 0x000fea0003800000 */
[----:B0-----:R-:W4:Y:S02]  /*10050*/  LDL R0, [R1+0x24] ;  /* 0x0000240001007983 */ /* 0x001f240000100800 */
[----:B----4-:R-:W-:-:S13]  /*10060*/  R2UR UR4, R0 ;  /* 0x00000000000472ca */ /* 0x010fda00000e0000 */
[----:B------:R-:W-:-:S06]  /*10070*/  ULOP3.LUT UR4, UR4, 0x2, URZ, 0xfc, !UPT ;  /* 0x0000000204047892 */ /* 0x000fcc000f8efc3f */
[----:B------:R-:W-:-:S05]  /*10080*/  IMAD.U32 R0, RZ, RZ, UR4 ;  /* 0x00000004ff007e24 */ /* 0x000fca000f8e00ff */
[----:B------:R-:W-:-:S13]  /*10090*/  ISETP.NE.AND P0, PT, R0, 0x3, PT ;  /* 0x000000030000780c */ /* 0x000fda0003f05270 */
[----:B------:R-:W-:Y:S05]  /*100a0*/  @!P0 BRA `(.L_x_1237) ;  /* 0x0000000000048947 */ /* 0x000fea0003800000 */
[----:B------:R-:W-:Y:S01]  /*100b0*/  BPT.TRAP 0x1 ;  /* 0x000000040000795c */ /* 0x000fe20000300000 */
.L_x_1237:
[C---:B------:R-:W-:Y:S01]  /*100c0*/  IMAD R3, R24.reuse, 0x8, R5 ;  /* 0x0000000818037824 */ /* 0x040fe200078e0205 */
[----:B------:R-:W-:Y:S02]  /*100d0*/  SHF.L.U32 R2, R27, 0x1f, RZ ;  /* 0x0000001f1b027819 */ /* 0x000fe400000006ff */
[----:B------:R-:W-:Y:S02]  /*100e0*/  IADD3 R24, R24, 0x1, RZ ;  /* 0x0000000118187810 */ /* 0x000fe40007ffe0ff */
[----:B------:R-:W0:Y:S02]  /*100f0*/  SYNCS.PHASECHK.TRANS64.TRYWAIT P1, [R3+URZ+0x32440], R2 ;  /* 0x03244002030075a7 */ /* 0x000e24000802017f */
[----:B------:R-:W-:-:S04]  /*10100*/  ISETP.NE.AND P2, PT, R24, 0x2, PT ;  /* 0x000000021800780c */ /* 0x000fc80003f45270 */
[----:B------:R-:W-:Y:S01]  /*10110*/  SEL R0, RZ, 0x1, P2 ;  /* 0x00000001ff007807 */ /* 0x000fe20001000000 */
[----:B0-----:R-:W-:Y:S08]  /*10120*/  @!P1 BRA `(.L_x_1238) ;  /* 0x0000004400309947 */ /* 0x001ff00003800000 */
.L_x_1376:
[----:B------:R-:W-:Y:S02]  /*10130*/  SEL R24, R24, RZ, P2 ;  /* 0x000000ff18187207 */ /* 0x000fe40001000000 */
[----:B------:R-:W-:Y:S01]  /*10140*/  LOP3.LUT R0, R27, R0, RZ, 0x3c, !PT ;  /* 0x000000001b007212 */ /* 0x000fe200078e3cff */
[----:B------:R-:W-:Y:S06]  /*10150*/  @!P0 BRA `(.L_x_1239) ;  /* 0x0000000000048947 */ /* 0x000fec0003800000 */
[----:B------:R-:W-:Y:S01]  /*10160*/  BPT.TRAP 0x1 ;  /* 0x000000040000795c */ /* 0x000fe20000300000 */
.L_x_1239:
[----:B------:R-:W-:Y:S01]  /*10170*/  IMAD R5, R24, 0x8, R5 ;  /* 0x0000000818057824 */ /* 0x000fe200078e0205 */
[----:B------:R-:W-:-:S04]  /*10180*/  SHF.L.U32 R0, R0, 0x1f, RZ ;  /* 0x0000001f00007819 */ /* 0x000fc800000006ff */
[----:B------:R-:W1:Y:S02]  /*10190*/  SYNCS.PHASECHK.TRANS64.TRYWAIT P1, [R5+URZ+0x32440], R0 ;  /* 0x03244000050075a7 */ /* 0x000e64000802017f */
[----:B-1----:R-:W-:Y:S05]  /*101a0*/  @!P1 BRA `(.L_x_1240) ;  /* 0x0000004400249947 */ /* 0x002fea0003800000 */
.L_x_1377:
[----:B------:R-:W-:Y:S05]  /*101b0*/  @!P0 BRA `(.L_x_1241) ;  /* 0x0000000000048947 */ /* 0x000fea0003800000 */
[----:B------:R-:W-:Y:S01]  /*101c0*/  BPT.TRAP 0x1 ;  /* 0x000000040000795c */ /* 0x000fe20000300000 */
.L_x_1241:
[----:B------:R-:W4:Y:S02]  /*101d0*/  SYNCS.PHASECHK.TRANS64.TRYWAIT P1, [R3+URZ+0x32460], R2 ;  /* 0x03246002030075a7 */ /* 0x000f24000802017f */
[----:B----4-:R-:W-:Y:S05]  /*101e0*/  @!P1 BRA `(.L_x_1242) ;  /* 0x0000004400289947 */ /* 0x010fea0003800000 */
.L_x_1378:
[----:B------:R-:W-:Y:S05]  /*101f0*/  @!P0 BRA `(.L_x_1243) ;  /* 0x0000000000048947 */ /* 0x000fea0003800000 */
[----:B------:R-:W-:Y:S01]  /*10200*/  BPT.TRAP 0x1 ;  /* 0x000000040000795c */ /* 0x000fe20000300000 */
.L_x_1243:
[----:B------:R0:W0:Y:S02]  /*10210*/  SYNCS.PHASECHK.TRANS64.TRYWAIT P0, [R5+URZ+0x32460], R0 ;  /* 0x03246000050075a7 */ /* 0x000024000800017f */
[----:B0-----:R-:W-:Y:S05]  /*10220*/  @!P0 NANOSLEEP.SYNCS 0x989680 ;  /* 0x009896800000895d */ /* 0x001fea0003900000 */
[----:B------:R-:W0:Y:S02]  /*10230*/  @!P0 SYNCS.PHASECHK.TRANS64 P0, [R5+URZ+0x32460], R0 ;  /* 0x03246000050085a7 */ /* 0x000e24000800007f */
[----:B0-----:R-:W-:Y:S05]  /*10240*/  @!P0 BRA `(.L_x_1243) ;  /* 0xfffffffc00f08947 */ /* 0x001fea000383ffff */
.L_x_1235:
[----:B------:R-:W-:Y:S05]  /*10250*/  BSYNC B0 ;  /* 0x0000000000007941 */ /* 0x000fea0003800000 */
.L_x_1234:
[----:B------:R-:W-:Y:S05]  /*10260*/  EXIT ;  /* 0x000000000000794d */ /* 0x000fea0003800000 */
.L_x_1110:
[----:B-1----:R-:W-:-:S04]  /*10270*/  IMAD.U32 R3, RZ, RZ, UR40 ;  /* 0x00000028ff037e24 */ /* 0x002fc8000f8e00ff */
[----:B------:R1:W2:Y:S03]  /*10280*/  SYNCS.PHASECHK.TRANS64.TRYWAIT P0, [R3+URZ+0x32400], R0 ;  /* 0x03240000030075a7 */ /* 0x0002a6000800017f */
[----:B--2---:R-:W-:Y:S05]  /*10290*/  @!P0 NANOSLEEP.SYNCS 0x989680 ;  /* 0x009896800000895d */ /* 0x004fea0003900000 */
[----:B------:R-:W2:Y:S02]  /*102a0*/  @!P0 SYNCS.PHASECHK.TRANS64 P0, [R3+URZ+0x32400], R0 ;  /* 0x03240000030085a7 */ /* 0x000ea4000800007f */
[----:B--2---:R-:W-:Y:S05]  /*102b0*/  @!P0 BRA `(.L_x_1110) ;  /* 0xfffffffc00ec8947 */ /* 0x004fea000383ffff */
[----:B------:R-:W-:Y:S05]  /*102c0*/  BRA `(.L_x_1244) ;  /* 0xffffff1400587947 */ /* 0x000fea000383ffff */
.L_x_1114:
[----:B0-----:R-:W-:-:S04]  /*102d0*/  IMAD.U32 R4, RZ, RZ, UR52 ;  /* 0x00000034ff047e24 */ /* 0x001fc8000f8e00ff */
[----:B------:R0:W2:Y:S03]  /*102e0*/  SYNCS.PHASECHK.TRANS64.TRYWAIT P1, [R4+URZ+0x32430], R3 ;  /* 0x03243003040075a7 */ /* 0x0000a6000802017f */
[----:B--2---:R-:W-:Y:S05]  /*102f0*/  @!P1 NANOSLEEP.SYNCS 0x989680 ;  /* 0x009896800000995d */ /* 0x004fea0003900000 */
[----:B------:R-:W2:Y:S02]  /*10300*/  @!P1 SYNCS.PHASECHK.TRANS64 P1, [R4+URZ+0x32430], R3 ;  /* 0x03243003040095a7 */ /* 0x000ea4000802007f */
[----:B--2---:R-:W-:Y:S05]  /*10310*/  @!P1 BRA `(.L_x_1114) ;  /* 0xfffffffc00ec9947 */ /* 0x004fea000383ffff */
[----:B------:R-:W-:Y:S05]  /*10320*/  BRA `(.L_x_1113) ;  /* 0xffffff1400807947 */ /* 0x000fea000383ffff */
.L_x_1115:
[----:B0-----:R-:W-:-:S04]  /*10330*/  IMAD.U32 R5, RZ, RZ, UR40 ;  /* 0x00000028ff057e24 */ /* 0x001fc8000f8e00ff */
[----:B------:R0:W2:Y:S03]  /*10340*/  SYNCS.PHASECHK.TRANS64.TRYWAIT P1, [R5+URZ+0x32410], R0 ;  /* 0x03241000050075a7 */ /* 0x0000a6000802017f */
[----:B--2---:R-:W-:Y:S05]  /*10350*/  @!P1 NANOSLEEP.SYNCS 0x989680 ;  /* 0x009896800000995d */ /* 0x004fea0003900000 */
[----:B------:R-:W2:Y:S02]  /*10360*/  @!P1 SYNCS.PHASECHK.TRANS64 P1, [R5+URZ+0x32410], R0 ;  /* 0x03241000050095a7 */ /* 0x000ea4000802007f */
[----:B--2---:R-:W-:Y:S05]  /*10370*/  @!P1 BRA `(.L_x_1115) ;  /* 0xfffffffc00ec9947 */ /* 0x004fea000383ffff */
[----:B------:R-:W-:Y:S05]  /*10380*/  BRA `(.L_x_1245) ;  /* 0xffffff1800407947 */ /* 0x000fea000383ffff */
.L_x_1119:
[----:B0-----:R-:W-:-:S04]  /*10390*/  IMAD.U32 R0, RZ, RZ, UR52 ;  /* 0x00000034ff007e24 */ /* 0x001fc8000f8e00ff */
[----:B------:R0:W3:Y:S03]  /*103a0*/  SYNCS.PHASECHK.TRANS64.TRYWAIT P1, [R0+URZ+0x32450], R3 ;  /* 0x03245003000075a7 */ /* 0x0000e6000802017f */
[----:B---3--:R-:W-:Y:S05]  /*103b0*/  @!P1 NANOSLEEP.SYNCS 0x989680 ;  /* 0x009896800000995d */ /* 0x008fea0003900000 */
[----:B------:R-:W3:Y:S02]  /*103c0*/  @!P1 SYNCS.PHASECHK.TRANS64 P1, [R0+URZ+0x32450], R3 ;  /* 0x03245003000095a7 */ /* 0x000ee4000802007f */
[----:B---3--:R-:W-:Y:S05]  /*103d0*/  @!P1 BRA `(.L_x_1119) ;  /* 0xfffffffc00ec9947 */ /* 0x008fea000383ffff */
[----:B------:R-:W-:Y:S05]  /*103e0*/  BRA `(.L_x_1118) ;  /* 0xffffff1800487947 */ /* 0x000fea000383ffff */
.L_x_1126:
[----:B-1----:R-:W-:-:S04]  /*103f0*/  IMAD.U32 R153, RZ, RZ, UR4 ;  /* 0x00000004ff997e24 */ /* 0x002fc8000f8e00ff */
[----:B------:R1:W2:Y:S03]  /*10400*/  SYNCS.PHASECHK.TRANS64.TRYWAIT P2, [R153+URZ+0x32430], R0 ;  /* 0x03243000990075a7 */ /* 0x0002a6000804017f */
[----:B--2---:R-:W-:Y:S05]  /*10410*/  @!P2 NANOSLEEP.SYNCS 0x989680 ;  /* 0x009896800000a95d */ /* 0x004fea0003900000 */
[----:B------:R-:W2:Y:S02]  /*10420*/  @!P2 SYNCS.PHASECHK.TRANS64 P2, [R153+URZ+0x32430], R0 ;  /* 0x032430009900a5a7 */ /* 0x000ea4000804007f */
[----:B--2---:R-:W-:Y:S05]  /*10430*/  @!P2 BRA `(.L_x_1126) ;  /* 0xfffffffc00eca947 */ /* 0x004fea000383ffff */
[----:B------:R-:W-:Y:S05]  /*10440*/  BRA `(.L_x_1125) ;  /* 0xffffff3c00c07947 */ /* 0x000fea000383ffff */
.L_x_1130:
[----:B--2---:R-:W-:-:S04]  /*10450*/  IMAD.U32 R203, RZ, RZ, UR4 ;  /* 0x00000004ffcb7e24 */ /* 0x004fc8000f8e00ff */
[----:B------:R2:W3:Y:S03]  /*10460*/  SYNCS.PHASECHK.TRANS64.TRYWAIT P2, [R203+URZ+0x32450], R0 ;  /* 0x03245000cb0075a7 */ /* 0x0004e6000804017f */
[----:B---3--:R-:W-:Y:S05]  /*10470*/  @!P2 NANOSLEEP.SYNCS 0x989680 ;  /* 0x009896800000a95d */ /* 0x008fea0003900000 */
[----:B------:R-:W3:Y:S02]  /*10480*/  @!P2 SYNCS.PHASECHK.TRANS64 P2, [R203+URZ+0x32450], R0 ;  /* 0x03245000cb00a5a7 */ /* 0x000ee4000804007f */
[----:B---3--:R-:W-:Y:S05]  /*10490*/  @!P2 BRA `(.L_x_1130) ;  /* 0xfffffffc00eca947 */ /* 0x008fea000383ffff */
[----:B------:R-:W-:Y:S05]  /*104a0*/  BRA `(.L_x_1129) ;  /* 0xffffff40003c7947 */ /* 0x000fea000383ffff */
.L_x_1175:
[----:B------:R-:W-:Y:S01]  /*104b0*/  SHF.R.U32.HI R9, RZ, 0x5, R21 ;  /* 0x00000005ff097819 */ /* 0x000fe20000011615 */
[----:B------:R-:W-:Y:S01]  /*104c0*/  BSSY B0, `(.L_x_1246) ;  /* 0x0000009000007945 */ /* 0x000fe20003800000 */
[----:B------:R-:W-:Y:S02]  /*104d0*/  IMAD.MOV.U32 R12, RZ, RZ, RZ ;  /* 0x000000ffff0c7224 */ /* 0x000fe400078e00ff */
[----:B------:R-:W-:Y:S01]  /*104e0*/  LOP3.LUT R9, R9, 0x3, RZ, 0xc0, !PT ;  /* 0x0000000309097812 */ /* 0x000fe200078ec0ff */
[----:B------:R-:W-:Y:S02]  /*104f0*/  IMAD.MOV.U32 R11, RZ, RZ, 0x1f ;  /* 0x0000001fff0b7424 */ /* 0x000fe400078e00ff */
[----:B------:R-:W-:Y:S01]  /*10500*/  IMAD.MOV.U32 R15, RZ, RZ, -0x1 ;  /* 0xffffffffff0f7424 */ /* 0x000fe200078e00ff */
[----:B------:R-:W-:-:S07]  /*10510*/  MOV R13, R9 ;  /* 0x00000009000d7202 */ /* 0x000fce0000000f00 */
[----:B-----5:R-:W-:Y:S05]  /*10520*/  WARPSYNC.COLLECTIVE R15, `(.L_x_1247) ;  /* 0x000000000f087348 */ /* 0x020fea0003c00000 */
[----:B------:R0:W1:Y:S02]  /*10530*/  SHFL.IDX P6, R14, R13, R12, R11 ;  /* 0x0000000c0d0e7389 */ /* 0x00006400000c000b */
[----:B01---5:R-:W-:Y:S01]  /*10540*/  ENDCOLLECTIVE ;  /* 0x000000000000791b */ /* 0x023fe20003800000 */
.L_x_1247:
[----:B------:R-:W-:Y:S05]  /*10550*/  BSYNC B0 ;  /* 0x0000000000007941 */ /* 0x000fea0003800000 */
.L_x_1246:
[----:B------:R-:W-:Y:S05]  /*10560*/  BRA `(.L_x_1248) ;  /* 0xffffffb400dc7947 */ /* 0x000fea000383ffff */
.L_x_1178:
[----:B0-----:R0:W1:Y:S02]  /*10570*/  SYNCS.PHASECHK.TRANS64.TRYWAIT P0, [R25+URZ+0x32440], R0 ;  /* 0x03244000190075a7 */ /* 0x001064000800017f */
[----:B-1----:R-:W-:Y:S05]  /*10580*/  @!P0 NANOSLEEP.SYNCS 0x989680 ;  /* 0x009896800000895d */ /* 0x002fea0003900000 */
[----:B------:R-:W1:Y:S02]  /*10590*/  @!P0 SYNCS.PHASECHK.TRANS64 P0, [R25+URZ+0x32440], R0 ;  /* 0x03244000190085a7 */ /* 0x000e64000800007f */
[----:B-1----:R-:W-:Y:S05]  /*105a0*/  @!P0 BRA `(.L_x_1178) ;  /* 0xfffffffc00f08947 */ /* 0x002fea000383ffff */
[----:B------:R-:W-:Y:S05]  /*105b0*/  BRA `(.L_x_1249) ;  /* 0xffffffb8000c7947 */ /* 0x000fea000383ffff */
.L_x_1179:
        /* <DEDUP_REMOVED lines=8> */
.L_x_1251:
[----:B------:R-:W-:Y:S05]  /*10640*/  BSYNC B0 ;  /* 0x0000000000007941 */ /* 0x000fea0003800000 */
.L_x_1250:
[----:B------:R-:W-:Y:S01]  /*10650*/  IMAD.MOV.U32 R13, RZ, RZ, R0 ;  /* 0x000000ffff0d7224 */ /* 0x000fe200078e0000 */
[----:B------:R-:W-:Y:S01]  /*10660*/  MOV R2, R14 ;  /* 0x0000000e00027202 */ /* 0x000fe20000000f00 */
[----:B------:R-:W-:Y:S02]  /*10670*/  IMAD.MOV.U32 R12, RZ, RZ, RZ ;  /* 0x000000ffff0c7224 */ /* 0x000fe400078e00ff */
[----:B------:R-:W-:Y:S02]  /*10680*/  IMAD.MOV.U32 R11, RZ, RZ, 0x181f ;  /* 0x0000181fff0b7424 */ /* 0x000fe400078e00ff */
[----:B------:R-:W-:Y:S02]  /*10690*/  IMAD.MOV.U32 R15, RZ, RZ, -0x1 ;  /* 0xffffffffff0f7424 */ /* 0x000fe400078e00ff */
[----:B------:R-:W-:-:S07]  /*106a0*/  @P0 IMAD R6, R5, 0x2, R22 ;  /* 0x0000000205060824 */ /* 0x000fce00078e0216 */
[----:B------:R-:W-:Y:S05]  /*106b0*/  WARPSYNC.COLLECTIVE R15, `(.L_x_1252) ;  /* 0x000000000f087348 */ /* 0x000fea0003c00000 */
[----:B------:R0:W1:Y:S02]  /*106c0*/  SHFL.IDX P6, R14, R13, R12, R11 ;  /* 0x0000000c0d0e7389 */ /* 0x00006400000c000b */
[----:B01----:R-:W-:Y:S01]  /*106d0*/  ENDCOLLECTIVE ;  /* 0x000000000000791b */ /* 0x003fe20003800000 */
.L_x_1252:
[----:B------:R-:W-:Y:S01]  /*106e0*/  MOV R13, R4 ;  /* 0x00000004000d7202 */ /* 0x000fe20000000f00 */
[----:B------:R-:W-:Y:S02]  /*106f0*/  IMAD.MOV.U32 R12, RZ, RZ, 0x1 ;  /* 0x00000001ff0c7424 */ /* 0x000fe400078e00ff */
[----:B------:R-:W-:-:S07]  /*10700*/  IMAD.MOV.U32 R3, RZ, RZ, R14 ;  /* 0x000000ffff037224 */ /* 0x000fce00078e000e */
[----:B------:R-:W-:Y:S05]  /*10710*/  WARPSYNC.COLLECTIVE R15, `(.L_x_1253) ;  /* 0x000000000f087348 */ /* 0x000fea0003c00000 */
[----:B------:R0:W1:Y:S02]  /*10720*/  SHFL.IDX P6, R14, R13, R12, R11 ;  /* 0x0000000c0d0e7389 */ /* 0x00006400000c000b */
[----:B01----:R-:W-:Y:S01]  /*10730*/  ENDCOLLECTIVE ;  /* 0x000000000000791b */ /* 0x003fe20003800000 */
.L_x_1253:
        /* <DEDUP_REMOVED lines=15> */
.L_x_1254:
[----:B------:R-:W-:Y:S02]  /*10830*/  @P0 IMAD R6, R5, 0x2, R22 ;  /* 0x0000000205060824 */ /* 0x000fe400078e0216 */
[----:B------:R-:W-:Y:S01]  /*10840*/  IMAD.MOV.U32 R13, RZ, RZ, R4 ;  /* 0x000000ffff0d7224 */ /* 0x000fe200078e0004 */
[----:B------:R-:W-:Y:S01]  /*10850*/  MOV R12, 0x2 ;  /* 0x00000002000c7802 */ /* 0x000fe20000000f00 */
[----:B------:R-:W-:-:S07]  /*10860*/  IMAD.MOV.U32 R3, RZ, RZ, R14 ;  /* 0x000000ffff037224 */ /* 0x000fce00078e000e */
[----:B------:R-:W-:Y:S05]  /*10870*/  WARPSYNC.COLLECTIVE R15, `(.L_x_1255) ;  /* 0x000000000f087348 */ /* 0x000fea0003c00000 */
[----:B------:R0:W1:Y:S02]  /*10880*/  SHFL.IDX P6, R14, R13, R12, R11 ;  /* 0x0000000c0d0e7389 */ /* 0x00006400000c000b */
[----:B01----:R-:W-:Y:S01]  /*10890*/  ENDCOLLECTIVE ;  /* 0x000000000000791b */ /* 0x003fe20003800000 */
.L_x_1255:
        /* <DEDUP_REMOVED lines=15> */
.L_x_1256:
[----:B------:R-:W-:Y:S02]  /*10990*/  @P0 IMAD R6, R5, 0x2, R22 ;  /* 0x0000000205060824 */ /* 0x000fe400078e0216 */
[----:B------:R-:W-:Y:S02]  /*109a0*/  IMAD.MOV.U32 R13, RZ, RZ, R4 ;  /* 0x000000ffff0d7224 */ /* 0x000fe400078e0004 */
[----:B------:R-:W-:Y:S02]  /*109b0*/  IMAD.MOV.U32 R12, RZ, RZ, 0x3 ;  /* 0x00000003ff0c7424 */ /* 0x000fe400078e00ff */
[----:B------:R-:W-:-:S07]  /*109c0*/  IMAD.MOV.U32 R3, RZ, RZ, R14 ;  /* 0x000000ffff037224 */ /* 0x000fce00078e000e */
[----:B------:R-:W-:Y:S05]  /*109d0*/  WARPSYNC.COLLECTIVE R15, `(.L_x_1257) ;  /* 0x000000000f087348 */ /* 0x000fea0003c00000 */
[----:B------:R0:W1:Y:S02]  /*109e0*/  SHFL.IDX P6, R14, R13, R12, R11 ;  /* 0x0000000c0d0e7389 */ /* 0x00006400000c000b */
[----:B01----:R-:W-:Y:S01]  /*109f0*/  ENDCOLLECTIVE ;  /* 0x000000000000791b */ /* 0x003fe20003800000 */
.L_x_1257:
        /* <DEDUP_REMOVED lines=15> */
.L_x_1258:
[----:B------:R-:W-:Y:S02]  /*10af0*/  @P0 IMAD R6, R5, 0x2, R22 ;  /* 0x0000000205060824 */ /* 0x000fe400078e0216 */
[----:B------:R-:W-:Y:S02]  /*10b00*/  IMAD.MOV.U32 R13, RZ, RZ, R4 ;  /* 0x000000ffff0d7224 */ /* 0x000fe400078e0004 */
[----:B------:R-:W-:Y:S02]  /*10b10*/  IMAD.MOV.U32 R12, RZ, RZ, 0x4 ;  /* 0x00000004ff0c7424 */ /* 0x000fe400078e00ff */
[----:B------:R-:W-:-:S07]  /*10b20*/  IMAD.MOV.U32 R3, RZ, RZ, R14 ;  /* 0x000000ffff037224 */ /* 0x000fce00078e000e */
[----:B------:R-:W-:Y:S05]  /*10b30*/  WARPSYNC.COLLECTIVE R15, `(.L_x_1259) ;  /* 0x000000000f087348 */ /* 0x000fea0003c00000 */
[----:B------:R0:W1:Y:S02]  /*10b40*/  SHFL.IDX P6, R14, R13, R12, R11 ;  /* 0x0000000c0d0e7389 */ /* 0x00006400000c000b */
[----:B01----:R-:W-:Y:S01]  /*10b50*/  ENDCOLLECTIVE ;  /* 0x000000000000791b */ /* 0x003fe20003800000 */
.L_x_1259:
        /* <DEDUP_REMOVED lines=15> */
.L_x_1260:
[----:B------:R-:W-:Y:S02]  /*10c50*/  @P0 IMAD R6, R5, 0x2, R22 ;  /* 0x0000000205060824 */ /* 0x000fe400078e0216 */
[----:B------:R-:W-:Y:S02]  /*10c60*/  IMAD.MOV.U32 R13, RZ, RZ, R4 ;  /* 0x000000ffff0d7224 */ /* 0x000fe400078e0004 */
[----:B------:R-:W-:Y:S02]  /*10c70*/  IMAD.MOV.U32 R12, RZ, RZ, 0x5 ;  /* 0x00000005ff0c7424 */ /* 0x000fe400078e00ff */
[----:B------:R-:W-:-:S07]  /*10c80*/  IMAD.MOV.U32 R3, RZ, RZ, R14 ;  /* 0x000000ffff037224 */ /* 0x000fce00078e000e */
[----:B------:R-:W-:Y:S05]  /*10c90*/  WARPSYNC.COLLECTIVE R15, `(.L_x_1261) ;  /* 0x000000000f087348 */ /* 0x000fea0003c00000 */
[----:B------:R0:W1:Y:S02]  /*10ca0*/  SHFL.IDX P6, R14, R13, R12, R11 ;  /* 0x0000000c0d0e7389 */ /* 0x00006400000c000b */
[----:B01----:R-:W-:Y:S01]  /*10cb0*/  ENDCOLLECTIVE ;  /* 0x000000000000791b */ /* 0x003fe20003800000 */
.L_x_1261:
        /* <DEDUP_REMOVED lines=10> */
.L_x_1262:
[----:B------:R-:W-:Y:S01]  /*10d60*/  @!PT LDS RZ, [RZ] ;  /* 0x00000000fffff984 */ /* 0x000fe20000000800 */
[----:B------:R-:W-:Y:S01]  /*10d70*/  @!PT LDS RZ, [RZ] ;  /* 0x00000000fffff984 */ /* 0x000fe20000000800 */
[----:B------:R-:W-:Y:S01]  /*10d80*/  @!PT LDS RZ, [RZ] ;  /* 0x00000000fffff984 */ /* 0x000fe20000000800 */
[----:B------:R0:W-:Y:S01]  /*10d90*/  @P0 LDGSTS.E.BYPASS.LTC128B.128 [R6+0x1e400], desc[UR36][R2.64], !P2 ;  /* 0x1e40000002060fae */ /* 0x0001e2000d101d64 */
[----:B------:R-:W-:Y:S01]  /*10da0*/  MOV R0, R14 ;  /* 0x0000000e00007202 */ /* 0x000fe20000000f00 */
[----:B------:R-:W-:Y:S06]  /*10db0*/  BRA `(.L_x_1263) ;  /* 0xffffffb4007c7947 */ /* 0x000fec000383ffff */
.L_x_1184:
[----:B------:R0:W5:Y:S01]  /*10dc0*/  LDL.LU R6, [R1+0x8] ;  /* 0x0000080001067983 */ /* 0x0001620000300800 */
[----:B------:R-:W-:Y:S01]  /*10dd0*/  IMAD.MOV.U32 R13, RZ, RZ, R5 ;  /* 0x000000ffff0d7224 */ /* 0x000fe200078e0005 */
[----:B------:R-:W-:Y:S01]  /*10de0*/  IADD3 R4, R21, R4, RZ ;  /* 0x0000000415047210 */ /* 0x000fe20007ffe0ff */
[----:B------:R-:W-:Y:S01]  /*10df0*/  IMAD.MOV.U32 R12, RZ, RZ, RZ ;  /* 0x000000ffff0c7224 */ /* 0x000fe200078e00ff */
[----:B------:R-:W-:Y:S01]  /*10e00*/  LOP3.LUT R23, R23, 0xffffdfff, RZ, 0xc0, !PT ;  /* 0xffffdfff17177812 */ /* 0x000fe200078ec0ff */
[----:B------:R-:W-:Y:S02]  /*10e10*/  IMAD.MOV.U32 R11, RZ, RZ, 0x181f ;  /* 0x0000181fff0b7424 */ /* 0x000fe400078e00ff */
[----:B------:R-:W-:-:S07]  /*10e20*/  IMAD.MOV.U32 R15, RZ, RZ, -0x1 ;  /* 0xffffffffff0f7424 */ /* 0x000fce00078e00ff */
[----:B0----5:R-:W-:Y:S05]  /*10e30*/  WARPSYNC.COLLECTIVE R15, `(.L_x_1264) ;  /* 0x000000000f087348 */ /* 0x021fea0003c00000 */
[----:B------:R1:W2:Y:S02]  /*10e40*/  SHFL.IDX P6, R14, R13, R12, R11 ;  /* 0x0000000c0d0e7389 */ /* 0x0002a400000c000b */
[----:B012--5:R-:W-:Y:S01]  /*10e50*/  ENDCOLLECTIVE ;  /* 0x000000000000791b */ /* 0x027fe20003800000 */
.L_x_1264:
[----:B------:R-:W-:Y:S02]  /*10e60*/  IMAD.MOV.U32 R13, RZ, RZ, R0 ;  /* 0x000000ffff0d7224 */ /* 0x000fe400078e0000 */
[----:B------:R-:W-:-:S07]  /*10e70*/  IMAD.MOV.U32 R3, RZ, RZ, R14 ;  /* 0x000000ffff037224 */ /* 0x000fce00078e000e */
[----:B------:R-:W-:Y:S05]  /*10e80*/  WARPSYNC.COLLECTIVE R15, `(.L_x_1265) ;  /* 0x000000000f087348 */ /* 0x000fea0003c00000 */
[----:B------:R0:W1:Y:S02]  /*10e90*/  SHFL.IDX P6, R14, R13, R12, R11 ;  /* 0x0000000c0d0e7389 */ /* 0x00006400000c000b */
[----:B01----:R-:W-:Y:S01]  /*10ea0*/  ENDCOLLECTIVE ;  /* 0x000000000000791b */ /* 0x003fe20003800000 */
.L_x_1265:
[----:B------:R-:W-:Y:S02]  /*10eb0*/  IMAD.MOV.U32 R13, RZ, RZ, R5 ;  /* 0x000000ffff0d7224 */ /* 0x000fe400078e0005 */
[----:B------:R-:W-:Y:S02]  /*10ec0*/  IMAD.MOV.U32 R12, RZ, RZ, 0x1 ;  /* 0x00000001ff0c7424 */ /* 0x000fe400078e00ff */
[----:B------:R-:W-:-:S07]  /*10ed0*/  IMAD.MOV.U32 R10, RZ, RZ, R14 ;  /* 0x000000ffff0a7224 */ /* 0x000fce00078e000e */
[----:B------:R-:W-:Y:S05]  /*10ee0*/  WARPSYNC.COLLECTIVE R15, `(.L_x_1266) ;  /* 0x000000000f087348 */ /* 0x000fea0003c00000 */
[----:B------:R0:W1:Y:S02]  /*10ef0*/  SHFL.IDX P6, R14, R13, R12, R11 ;  /* 0x0000000c0d0e7389 */ /* 0x00006400000c000b */
[----:B01----:R-:W-:Y:S01]  /*10f00*/  ENDCOLLECTIVE ;  /* 0x000000000000791b */ /* 0x003fe20003800000 */
.L_x_1266:
[----:B------:R-:W-:Y:S02]  /*10f10*/  IMAD.MOV.U32 R13, RZ, RZ, R0 ;  /* 0x000000ffff0d7224 */ /* 0x000fe400078e0000 */
[----:B------:R-:W-:-:S05]  /*10f20*/  IMAD R6, R6, R7, RZ ;  /* 0x0000000706067224 */ /* 0x000fca00078e02ff */
[----:B------:R-:W-:-:S13]  /*10f30*/  ISETP.GE.AND P2, PT, R4, R6, PT ;  /* 0x000000060400720c */ /* 0x000fda0003f46270 */
[----:B------:R-:W-:Y:S02]  /*10f40*/  @!P2 LEA R10, P1, R20, R10, 0x1 ;  /* 0x0000000a140aa211 */ /* 0x000fe400078208ff */
[----:B------:R-:W-:-:S03]  /*10f50*/  @P2 LOP3.LUT R23, R23, 0x2000, RZ, 0xfc, !PT ;  /* 0x0000200017172812 */ /* 0x000fc600078efcff */
[----:B------:R-:W-:Y:S01]  /*10f60*/  @!P2 IMAD.X R3, RZ, RZ, R3, P1 ;  /* 0x000000ffff03a224 */ /* 0x000fe200008e0603 */
[----:B------:R-:W-:Y:S01]  /*10f70*/  LOP3.LUT R23, R23, 0xffffefff, RZ, 0xc0, !PT ;  /* 0xffffefff17177812 */ /* 0x000fe200078ec0ff */
[----:B------:R-:W-:-:S05]  /*10f80*/  @!P2 IMAD.MOV.U32 R2, RZ, RZ, R10 ;  /* 0x000000ffff02a224 */ /* 0x000fca00078e000a */
        /* <DEDUP_REMOVED lines=10> */
.L_x_1267:
[----:B------:R-:W-:Y:S01]  /*11030*/  @P2 LOP3.LUT R23, R23, 0x1000, RZ, 0xfc, !PT ;  /* 0x0000100017172812 */ /* 0x000fe200078efcff */
[----:B------:R-:W-:-:S03]  /*11040*/  IMAD.MOV.U32 R13, RZ, RZ, R5 ;  /* 0x000000ffff0d7224 */ /* 0x000fc600078e0005 */
[----:B------:R-:W-:Y:S01]  /*11050*/  LOP3.LUT R23, R23, 0xfffff7ff, RZ, 0xc0, !PT ;  /* 0xfffff7ff17177812 */ /* 0x000fe200078ec0ff */
[----:B------:R-:W-:Y:S01]  /*11060*/  IMAD.MOV.U32 R12, RZ, RZ, 0x2 ;  /* 0x00000002ff0c7424 */ /* 0x000fe200078e00ff */
[----:B------:R-:W-:-:S07]  /*11070*/  MOV R7, R14 ;  /* 0x0000000e00077202 */ /* 0x000fce0000000f00 */
[----:B------:R-:W-:Y:S05]  /*11080*/  WARPSYNC.COLLECTIVE R15, `(.L_x_1268) ;  /* 0x000000000f087348 */ /* 0x000fea0003c00000 */
[----:B------:R0:W1:Y:S02]  /*11090*/  SHFL.IDX P6, R14, R13, R12, R11 ;  /* 0x0000000c0d0e7389 */ /* 0x00006400000c000b */
[----:B01----:R-:W-:Y:S01]  /*110a0*/  ENDCOLLECTIVE ;  /* 0x000000000000791b */ /* 0x003fe20003800000 */
.L_x_1268:
[----:B------:R-:W-:-:S05]  /*110b0*/  @!P2 LEA R7, P1, R20, R7, 0x1 ;  /* 0x000000071407a211 */ /* 0x000fca00078208ff */
[----:B------:R-:W-:Y:S02]  /*110c0*/  @!P2 IMAD.X R9, RZ, RZ, R2, P1 ;  /* 0x000000ffff09a224 */ /* 0x000fe400008e0602 */
[----:B------:R-:W-:Y:S02]  /*110d0*/  @!P2 IMAD.MOV.U32 R2, RZ, RZ, R7 ;  /* 0x000000ffff02a224 */ /* 0x000fe400078e0007 */
[----:B------:R-:W-:Y:S01]  /*110e0*/  @!P2 IMAD.MOV.U32 R3, RZ, RZ, R9 ;  /* 0x000000ffff03a224 */ /* 0x000fe200078e0009 */
[----:B------:R-:W-:-:S04]  /*110f0*/  MOV R13, R0 ;  /* 0x00000000000d7202 */ /* 0x000fc80000000f00 */
        /* <DEDUP_REMOVED lines=10> */
.L_x_1269:
[----:B------:R-:W-:Y:S01]  /*111a0*/  @P2 LOP3.LUT R23, R23, 0x800, RZ, 0xfc, !PT ;  /* 0x0000080017172812 */ /* 0x000fe200078efcff */
[----:B------:R-:W-:-:S03]  /*111b0*/  IMAD.MOV.U32 R13, RZ, RZ, R5 ;  /* 0x000000ffff0d7224 */ /* 0x000fc600078e0005 */
[----:B------:R-:W-:Y:S01]  /*111c0*/  LOP3.LUT R23, R23, 0xfffffdff, RZ, 0xc0, !PT ;  /* 0xfffffdff17177812 */ /* 0x000fe200078ec0ff */
[----:B------:R-:W-:Y:S02]  /*111d0*/  IMAD.MOV.U32 R12, RZ, RZ, 0x3 ;  /* 0x00000003ff0c7424 */ /* 0x000fe400078e00ff */
[----:B------:R-:W-:-:S05]  /*111e0*/  IMAD.MOV.U32 R11, RZ, RZ, R14 ;  /* 0x000000ffff0b7224 */ /* 0x000fca00078e000e */
[----:B------:R-:W-:-:S05]  /*111f0*/  @!P2 LEA R11, P1, R20, R11, 0x1 ;  /* 0x0000000b140ba211 */ /* 0x000fca00078208ff */
[----:B------:R-:W-:Y:S02]  /*11200*/  @!P2 IMAD.X R8, RZ, RZ, R2, P1 ;  /* 0x000000ffff08a224 */ /* 0x000fe400008e0602 */
[----:B------:R-:W-:Y:S01]  /*11210*/  @!P2 IMAD.MOV.U32 R2, RZ, RZ, R11 ;  /* 0x000000ffff02a224 */ /* 0x000fe200078e000b */
[----:B------:R-:W-:Y:S01]  /*11220*/  MOV R11, 0x181f ;  /* 0x0000181f000b7802 */ /* 0x000fe20000000f00 */
[----:B------:R-:W-:-:S07]  /*11230*/  @!P2 IMAD.MOV.U32 R3, RZ, RZ, R8 ;  /* 0x000000ffff03a224 */ /* 0x000fce00078e0008 */
[----:B------:R-:W-:Y:S05]  /*11240*/  WARPSYNC.COLLECTIVE R15, `(.L_x_1270) ;  /* 0x000000000f087348 */ /* 0x000fea0003c00000 */
[----:B------:R0:W1:Y:S02]  /*11250*/  SHFL.IDX P6, R14, R13, R12, R11 ;  /* 0x0000000c0d0e7389 */ /* 0x00006400000c000b */
[----:B01----:R-:W-:Y:S01]  /*11260*/  ENDCOLLECTIVE ;  /* 0x000000000000791b */ /* 0x003fe20003800000 */
.L_x_1270:
[----:B------:R-:W-:Y:S01]  /*11270*/  @!PT LDS RZ, [RZ] ;  /* 0x00000000fffff984 */ /* 0x000fe20000000800 */
[----:B------:R-:W-:Y:S01]  /*11280*/  @!PT LDS RZ, [RZ] ;  /* 0x00000000fffff984 */ /* 0x000fe20000000800 */
[----:B------:R-:W-:Y:S01]  /*11290*/  @!PT LDS RZ, [RZ] ;  /* 0x00000000fffff984 */ /* 0x000fe20000000800 */
[----:B------:R0:W-:Y:S01]  /*112a0*/  @!P2 LDGSTS.E.BYPASS.LTC128B.128 [R26+0x19400], desc[UR36][R2.64], !P0 ;  /* 0x19400000021aafae */ /* 0x0001e2000c101d64 */
[----:B------:R-:W-:Y:S02]  /*112b0*/  IMAD.MOV.U32 R13, RZ, RZ, R0 ;  /* 0x000000ffff0d7224 */ /* 0x000fe400078e0000 */
[----:B0-----:R-:W-:-:S05]  /*112c0*/  VIADD R2, R4, 0x30 ;  /* 0x0000003004027836 */ /* 0x001fca0000000000 */
[----:B------:R-:W-:Y:S01]  /*112d0*/  ISETP.GE.AND P2, PT, R2, R6, PT ;  /* 0x000000060200720c */ /* 0x000fe20003f46270 */
[----:B------:R-:W-:-:S12]  /*112e0*/  IMAD.MOV.U32 R2, RZ, RZ, R14 ;  /* 0x000000ffff027224 */ /* 0x000fd800078e000e */
[----:B------:R-:W-:Y:S05]  /*112f0*/  WARPSYNC.COLLECTIVE R15, `(.L_x_1271) ;  /* 0x000000000f087348 */ /* 0x000fea0003c00000 */
[----:B------:R0:W1:Y:S02]  /*11300*/  SHFL.IDX P6, R14, R13, R12, R11 ;  /* 0x0000000c0d0e7389 */ /* 0x00006400000c000b */
[----:B01----:R-:W-:Y:S01]  /*11310*/  ENDCOLLECTIVE ;  /* 0x000000000000791b */ /* 0x003fe20003800000 */
.L_x_1271:
[----:B------:R-:W-:-:S04]  /*11320*/  @P2 LOP3.LUT R23, R23, 0x200, RZ, 0xfc, !PT ;  /* 0x0000020017172812 */ /* 0x000fc800078efcff */
[----:B------:R-:W-:Y:S01]  /*11330*/  LOP3.LUT R23, R23, 0xfffffeff, RZ, 0xc0, !PT ;  /* 0xfffffeff17177812 */ /* 0x000fe200078ec0ff */
[----:B------:R-:W-:-:S05]  /*11340*/  IMAD.MOV.U32 R12, RZ, RZ, R14 ;  /* 0x000000ffff0c7224 */ /* 0x000fca00078e000e */
[----:B------:R-:W-:Y:S01]  /*11350*/  @!P2 LEA R14, P1, R20, R12, 0x1 ;  /* 0x0000000c140ea211 */ /* 0x000fe200078208ff */
[----:B------:R-:W-:-:S04]  /*11360*/  IMAD.MOV.U32 R12, RZ, RZ, 0x4 ;  /* 0x00000004ff0c7424 */ /* 0x000fc800078e00ff */
[----:B------:R-:W-:Y:S02]  /*11370*/  @!P2 IMAD.X R13, RZ, RZ, R2, P1 ;  /* 0x000000ffff0da224 */ /* 0x000fe400008e0602 */
[----:B------:R-:W-:Y:S02]  /*11380*/  @!P2 IMAD.MOV.U32 R2, RZ, RZ, R14 ;  /* 0x000000ffff02a224 */ /* 0x000fe400078e000e */
[----:B------:R-:W-:Y:S01]  /*11390*/  @!P2 IMAD.MOV.U32 R3, RZ, RZ, R13 ;  /* 0x000000ffff03a224 */ /* 0x000fe200078e000d */
[----:B------:R-:W-:-:S04]  /*113a0*/  MOV R13, R5 ;  /* 0x00000005000d7202 */ /* 0x000fc80000000f00 */
[----:B------:R-:W-:Y:S01]  /*113b0*/  @!PT LDS RZ, [RZ] ;  /* 0x00000000fffff984 */ /* 0x000fe20000000800 */
[----:B------:R-:W-:Y:S01]  /*113c0*/  @!PT LDS RZ, [RZ] ;  /* 0x00000000fffff984 */ /* 0x000fe20000000800 */
[----:B------:R-:W-:Y:S01]  /*113d0*/  @!PT LDS RZ, [RZ] ;  /* 0x00000000fffff984 */ /* 0x000fe20000000800 */
[----:B------:R0:W-:Y:S03]  /*113e0*/  @!P2 LDGSTS.E.BYPASS.LTC128B.128 [R26+0x19c00], desc[UR36][R2.64], !P0 ;  /* 0x19c00000021aafae */ /* 0x0001e6000c101d64 */
[----:B0-----:R-:W-:Y:S05]  /*113f0*/  WARPSYNC.COLLECTIVE R15, `(.L_x_1272) ;  /* 0x000000000f087348 */ /* 0x001fea0003c00000 */
[----:B------:R1:W2:Y:S02]  /*11400*/  SHFL.IDX P6, R14, R13, R12, R11 ;  /* 0x0000000c0d0e7389 */ /* 0x0002a400000c000b */
[----:B012---:R-:W-:Y:S01]  /*11410*/  ENDCOLLECTIVE ;  /* 0x000000000000791b */ /* 0x007fe20003800000 */
.L_x_1272:
[----:B------:R-:W-:-:S05]  /*11420*/  VIADD R2, R4, 0x40 ;  /* 0x0000004004027836 */ /* 0x000fca0000000000 */
[----:B------:R-:W-:Y:S01]  /*11430*/  ISETP.GE.AND P2, PT, R2, R6, PT ;  /* 0x000000060200720c */ /* 0x000fe20003f46270 */
[----:B------:R-:W-:Y:S02]  /*11440*/  IMAD.MOV.U32 R13, RZ, RZ, R0 ;  /* 0x000000ffff0d7224 */ /* 0x000fe400078e0000 */
[----:B------:R-:W-:-:S10]  /*11450*/  IMAD.MOV.U32 R2, RZ, RZ, R14 ;  /* 0x000000ffff027224 */ /* 0x000fd400078e000e */
[----:B------:R-:W-:Y:S05]  /*11460*/  WARPSYNC.COLLECTIVE R15, `(.L_x_1273) ;  /* 0x000000000f087348 */ /* 0x000fea0003c00000 */
[----:B------:R0:W1:Y:S02]  /*11470*/  SHFL.IDX P6, R14, R13, R12, R11 ;  /* 0x0000000c0d0e7389 */ /* 0x00006400000c000b */
[----:B01----:R-:W-:Y:S01]  /*11480*/  ENDCOLLECTIVE ;  /* 0x000000000000791b */ /* 0x003fe20003800000 */
.L_x_1273:
[----:B------:R-:W-:-:S04]  /*11490*/  @P2 LOP3.LUT R23, R23, 0x100, RZ, 0xfc, !PT ;  /* 0x0000010017172812 */ /* 0x000fc800078efcff */
[----:B------:R-:W-:Y:S01]  /*114a0*/  LOP3.LUT R23, R23, 0xffffff7f, RZ, 0xc0, !PT ;  /* 0xffffff7f17177812 */ /* 0x000fe200078ec0ff */
[----:B------:R-:W-:Y:S02]  /*114b0*/  IMAD.MOV.U32 R13, RZ, RZ, R5 ;  /* 0x000000ffff0d7224 */ /* 0x000fe400078e0005 */
[----:B------:R-:W-:-:S05]  /*114c0*/  IMAD.MOV.U32 R12, RZ, RZ, R14 ;  /* 0x000000ffff0c7224 */ /* 0x000fca00078e000e */
[----:B------:R-:W-:-:S05]  /*114d0*/  @!P2 LEA R15, P1, R20, R12, 0x1 ;  /* 0x0000000c140fa211 */ /* 0x000fca00078208ff */
[----:B------:R-:W-:Y:S02]  /*114e0*/  @!P2 IMAD.X R12, RZ, RZ, R2, P1 ;  /* 0x000000ffff0ca224 */ /* 0x000fe400008e0602 */
[----:B------:R-:W-:Y:S02]  /*114f0*/  @!P2 IMAD.MOV.U32 R2, RZ, RZ, R15 ;  /* 0x000000ffff02a224 */ /* 0x000fe400078e000f */
[----:B------:R-:W-:Y:S02]  /*11500*/  @!P2 IMAD.MOV.U32 R3, RZ, RZ, R12 ;  /* 0x000000ffff03a224 */ /* 0x000fe400078e000c */
[----:B------:R-:W-:Y:S02]  /*11510*/  IMAD.MOV.U32 R12, RZ, RZ, 0x5 ;  /* 0x00000005ff0c7424 */ /* 0x000fe400078e00ff */
[----:B------:R-:W-:Y:S01]  /*11520*/  IMAD.MOV.U32 R15, RZ, RZ, -0x1 ;  /* 0xffffffffff0f7424 */ /* 0x000fe200078e00ff */
[----:B------:R-:W-:Y:S01]  /*11530*/  @!PT LDS RZ, [RZ] ;  /* 0x00000000fffff984 */ /* 0x000fe20000000800 */
[----:B------:R-:W-:Y:S01]  /*11540*/  @!PT LDS RZ, [RZ] ;  /* 0x00000000fffff984 */ /* 0x000fe20000000800 */
[----:B------:R-:W-:Y:S01]  /*11550*/  @!PT LDS RZ, [RZ] ;  /* 0x00000000fffff984 */ /* 0x000fe20000000800 */
[----:B------:R0:W-:Y:S06]  /*11560*/  @!P2 LDGSTS.E.BYPASS.LTC128B.128 [R26+0x1a400], desc[UR36][R2.64], !P0 ;  /* 0x1a400000021aafae */ /* 0x0001ec000c101d64 */
[----:B0-----:R-:W-:Y:S05]  /*11570*/  WARPSYNC.COLLECTIVE R15, `(.L_x_1274) ;  /* 0x000000000f087348 */ /* 0x001fea0003c00000 */
[----:B------:R1:W2:Y:S02]  /*11580*/  SHFL.IDX P6, R14, R13, R12, R11 ;  /* 0x0000000c0d0e7389 */ /* 0x0002a400000c000b */
[----:B012---:R-:W-:Y:S01]  /*11590*/  ENDCOLLECTIVE ;  /* 0x000000000000791b */ /* 0x007fe20003800000 */
.L_x_1274:
[----:B------:R-:W-:-:S04]  /*115a0*/  IADD3 R2, R4, 0x50, RZ ;  /* 0x0000005004027810 */ /* 0x000fc80007ffe0ff */
[----:B------:R-:W-:Y:S01]  /*115b0*/  ISETP.GE.AND P2, PT, R2, R6, PT ;  /* 0x000000060200720c */ /* 0x000fe20003f46270 */
[----:B------:R-:W-:Y:S02]  /*115c0*/  IMAD.MOV.U32 R13, RZ, RZ, R0 ;  /* 0x000000ffff0d7224 */ /* 0x000fe400078e0000 */
[----:B------:R-:W-:-:S10]  /*115d0*/  IMAD.MOV.U32 R8, RZ, RZ, R14 ;  /* 0x000000ffff087224 */ /* 0x000fd400078e000e */
[----:B------:R-:W-:-:S07]  /*115e0*/  @P2 LOP3.LUT R23, R23, 0x80, RZ, 0xfc, !PT ;  /* 0x0000008017172812 */ /* 0x000fce00078efcff */
[----:B------:R-:W-:Y:S05]  /*115f0*/  WARPSYNC.COLLECTIVE R15, `(.L_x_1275) ;  /* 0x000000000f087348 */ /* 0x000fea0003c00000 */
[----:B------:R0:W1:Y:S02]  /*11600*/  SHFL.IDX P6, R14, R13, R12, R11 ;  /* 0x0000000c0d0e7389 */ /* 0x00006400000c000b */
[----:B01----:R-:W-:Y:S01]  /*11610*/  ENDCOLLECTIVE ;  /* 0x000000000000791b */ /* 0x003fe20003800000 */
.L_x_1275:
[----:B------:R-:W-:Y:S01]  /*11620*/  LOP3.LUT R23, R23, 0xffffffbf, RZ, 0xc0, !PT ;  /* 0xffffffbf17177812 */ /* 0x000fe200078ec0ff */
[----:B------:R-:W-:Y:S02]  /*11630*/  IMAD.MOV.U32 R13, RZ, RZ, R5 ;  /* 0x000000ffff0d7224 */ /* 0x000fe400078e0005 */
[----:B------:R-:W-:Y:S02]  /*11640*/  IMAD.MOV.U32 R12, RZ, RZ, 0x6 ;  /* 0x00000006ff0c7424 */ /* 0x000fe400078e00ff */
[----:B------:R-:W-:-:S07]  /*11650*/  IMAD.MOV.U32 R9, RZ, RZ, R14 ;  /* 0x000000ffff097224 */ /* 0x000fce00078e000e */
[----:B------:R-:W-:Y:S05]  /*11660*/  WARPSYNC.COLLECTIVE R15, `(.L_x_1276) ;  /* 0x000000000f087348 */ /* 0x000fea0003c00000 */
[----:B------:R0:W1:Y:S02]  /*11670*/  SHFL.IDX P6, R14, R13, R12, R11 ;  /* 0x0000000c0d0e7389 */ /* 0x00006400000c000b */
[----:B01----:R-:W-:Y:S01]  /*11680*/  ENDCOLLECTIVE ;  /* 0x000000000000791b */ /* 0x003fe20003800000 */
.L_x_1276:
[----:B------:R-:W-:-:S04]  /*11690*/  @!P2 LEA R9, P1, R20, R9, 0x1 ;  /* 0x000000091409a211 */ /* 0x000fc800078208ff */
[----:B------:R-:W-:Y:S01]  /*116a0*/  @!P2 MOV R2, R9 ;  /* 0x000000090002a202 */ /* 0x000fe20000000f00 */
[----:B------:R-:W-:-:S04]  /*116b0*/  @!P2 IMAD.X R8, RZ, RZ, R8, P1 ;  /* 0x000000ffff08a224 */ /* 0x000fc800008e0608 */
        /* <DEDUP_REMOVED lines=10> */
.L_x_1277:
[----:B------:R-:W-:-:S05]  /*11760*/  VIADD R3, R4, 0x60 ;  /* 0x0000006004037836 */ /* 0x000fca0000000000 */
[----:B------:R-:W-:Y:S01]  /*11770*/  ISETP.GE.AND P2, PT, R3, R6, PT ;  /* 0x000000060300720c */ /* 0x000fe20003f46270 */
[----:B------:R-:W-:Y:S02]  /*11780*/  IMAD.MOV.U32 R13, RZ, RZ, R5 ;  /* 0x000000ffff0d7224 */ /* 0x000fe400078e0005 */
[----:B------:R-:W-:-:S10]  /*11790*/  IMAD.MOV.U32 R12, RZ, RZ, 0x7 ;  /* 0x00000007ff0c7424 */ /* 0x000fd400078e00ff */
[----:B------:R-:W-:Y:S01]  /*117a0*/  @P2 LOP3.LUT R23, R23, 0x40, RZ, 0xfc, !PT ;  /* 0x0000004017172812 */ /* 0x000fe200078efcff */
[----:B------:R-:W-:-:S07]  /*117b0*/  IMAD.MOV.U32 R7, RZ, RZ, R14 ;  /* 0x000000ffff077224 */ /* 0x000fce00078e000e */
[----:B------:R-:W-:Y:S05]  /*117c0*/  WARPSYNC.COLLECTIVE R15, `(.L_x_1278) ;  /* 0x000000000f087348 */ /* 0x000fea0003c00000 */
[----:B------:R0:W1:Y:S02]  /*117d0*/  SHFL.IDX P6, R14, R13, R12, R11 ;  /* 0x0000000c0d0e7389 */ /* 0x00006400000c000b */
[----:B01----:R-:W-:Y:S01]  /*117e0*/  ENDCOLLECTIVE ;  /* 0x000000000000791b */ /* 0x003fe20003800000 */
.L_x_1278:
        /* <DEDUP_REMOVED lines=8> */
[----:B------:R0:W-:Y:S01]  /*11870*/  @!P2 LDGSTS.E.BYPASS.LTC128B.128 [R26+0x1b400], desc[UR36][R2.64], !P0 ;  /* 0x1b400000021aafae */ /* 0x0001e2000c101d64 */
[----:B------:R-:W-:-:S07]  /*11880*/  IMAD.MOV.U32 R5, RZ, RZ, R14 ;  /* 0x000000ffff057224 */ /* 0x000fce00078e000e */
[----:B0-----:R-:W-:Y:S05]  /*11890*/  WARPSYNC.COLLECTIVE R15, `(.L_x_1279) ;  /* 0x000000000f087348 */ /* 0x001fea0003c00000 */
[----:B------:R1:W2:Y:S02]  /*118a0*/  SHFL.IDX P6, R14, R13, R12, R11 ;  /* 0x0000000c0d0e7389 */ /* 0x0002a400000c000b */
[----:B012---:R-:W-:Y:S01]  /*118b0*/  ENDCOLLECTIVE ;  /* 0x000000000000791b */ /* 0x007fe20003800000 */
.L_x_1279:
[----:B------:R-:W-:Y:S01]  /*118c0*/  IMAD.MOV.U32 R0, RZ, RZ, R14 ;  /* 0x000000ffff007224 */ /* 0x000fe200078e000e */
[----:B------:R-:W-:Y:S06]  /*118d0*/  BRA `(.L_x_1280) ;  /* 0xffffffb400b47947 */ /* 0x000fec000383ffff */
.L_x_1188:
[----:B------:R-:W-:Y:S01]  /*118e0*/  BSSY B0, `(.L_x_1281) ;  /* 0x0000008000007945 */ /* 0x000fe20003800000 */
[----:B------:R-:W-:Y:S01]  /*118f0*/  MOV R13, R4 ;  /* 0x00000004000d7202 */ /* 0x000fe20000000f00 */
[----:B------:R-:W-:Y:S02]  /*11900*/  IMAD.MOV.U32 R12, RZ, RZ, RZ ;  /* 0x000000ffff0c7224 */ /* 0x000fe400078e00ff */
[----:B------:R-:W-:Y:S02]  /*11910*/  IMAD.MOV.U32 R11, RZ, RZ, 0x181f ;  /* 0x0000181fff0b7424 */ /* 0x000fe400078e00ff */
[----:B------:R-:W-:-:S07]  /*11920*/  IMAD.MOV.U32 R15, RZ, RZ, -0x1 ;  /* 0xffffffffff0f7424 */ /* 0x000fce00078e00ff */
[----:B------:R-:W-:Y:S05]  /*11930*/  WARPSYNC.COLLECTIVE R15, `(.L_x_1282) ;  /* 0x000000000f087348 */ /* 0x000fea0003c00000 */
[----:B------:R0:W1:Y:S02]  /*11940*/  SHFL.IDX P6, R14, R13, R12, R11 ;  /* 0x0000000c0d0e7389 */ /* 0x00006400000c000b */
[----:B01----:R-:W-:Y:S01]  /*11950*/  ENDCOLLECTIVE ;  /* 0x000000000000791b */ /* 0x003fe20003800000 */
.L_x_1282:
[----:B------:R-:W-:Y:S05]  /*11960*/  BSYNC B0 ;  /* 0x0000000000007941 */ /* 0x000fea0003800000 */
.L_x_1281:
[----:B------:R-:W-:Y:S01]  /*11970*/  IMAD.MOV.U32 R13, RZ, RZ, R0 ;  /* 0x000000ffff0d7224 */ /* 0x000fe200078e0000 */
[----:B------:R-:W-:Y:S01]  /*11980*/  MOV R15, 0xffffffff ;  /* 0xffffffff000f7802 */ /* 0x000fe20000000f00 */
[----:B------:R-:W-:Y:S01]  /*11990*/  IMAD.MOV.U32 R12, RZ, RZ, RZ ;  /* 0x000000ffff0c7224 */ /* 0x000fe200078e00ff */
[----:B------:R-:W-:Y:S01]  /*119a0*/  LOP3.LUT P5, RZ, R23, 0x2000, RZ, 0xc0, !PT ;  /* 0x0000200017ff7812 */ /* 0x000fe200078ac0ff */
[----:B------:R-:W-:Y:S02]  /*119b0*/  IMAD.MOV.U32 R11, RZ, RZ, 0x181f ;  /* 0x0000181fff0b7424 */ /* 0x000fe400078e00ff */
[----:B------:R-:W-:-:S10]  /*119c0*/  IMAD.MOV.U32 R2, RZ, RZ, R14 ;  /* 0x000000ffff027224 */ /* 0x000fd400078e000e */
[----:B------:R-:W-:Y:S05]  /*119d0*/  WARPSYNC.COLLECTIVE R15, `(.L_x_1283) ;  /* 0x000000000f087348 */ /* 0x000fea0003c00000 */
[----:B------:R0:W1:Y:S02]  /*119e0*/  SHFL.IDX P6, R14, R13, R12, R11 ;  /* 0x0000000c0d0e7389 */ /* 0x00006400000c000b */
[----:B01----:R-:W-:Y:S01]  /*119f0*/  ENDCOLLECTIVE ;  /* 0x000000000000791b */ /* 0x003fe20003800000 */
.L_x_1283:
[----:B------:R-:W-:Y:S02]  /*11a00*/  IMAD.MOV.U32 R13, RZ, RZ, R4 ;  /* 0x000000ffff0d7224 */ /* 0x000fe400078e0004 */
[----:B------:R-:W-:Y:S02]  /*11a10*/  IMAD.MOV.U32 R12, RZ, RZ, 0x1 ;  /* 0x00000001ff0c7424 */ /* 0x000fe400078e00ff */
[----:B------:R-:W-:-:S07]  /*11a20*/  IMAD.MOV.U32 R3, RZ, RZ, R14 ;  /* 0x000000ffff037224 */ /* 0x000fce00078e000e */
[----:B------:R-:W-:Y:S05]  /*11a30*/  WARPSYNC.COLLECTIVE R15, `(.L_x_1284) ;  /* 0x000000000f087348 */ /* 0x000fea0003c00000 */
[----:B------:R0:W1:Y:S02]  /*11a40*/  SHFL.IDX P6, R14, R13, R12, R11 ;  /* 0x0000000c0d0e7389 */ /* 0x00006400000c000b */
[----:B01----:R-:W-:Y:S01]  /*11a50*/  ENDCOLLECTIVE ;  /* 0x000000000000791b */ /* 0x003fe20003800000 */
.L_x_1284:
        /* <DEDUP_REMOVED lines=10> */
.L_x_1285:
[----:B------:R-:W-:Y:S01]  /*11b00*/  @!PT LDS RZ, [RZ] ;  /* 0x00000000fffff984 */ /* 0x000fe20000000800 */
[----:B------:R-:W-:Y:S01]  /*11b10*/  @!PT LDS RZ, [RZ] ;  /* 0x00000000fffff984 */ /* 0x000fe20000000800 */
[----:B------:R-:W-:Y:S01]  /*11b20*/  @!PT LDS RZ, [RZ] ;  /* 0x00000000fffff984 */ /* 0x000fe20000000800 */
[----:B------:R-:W-:Y:S04]  /*11b30*/  @!P5 LDGSTS.E.BYPASS.LTC128B.128 [R26+0x22400], desc[UR36][R2.64], !P4 ;  /* 0x22400000021adfae */ /* 0x000fe8000e101d64 */
[----:B------:R-:W-:Y:S04]  /*11b40*/  @!P5 LDGSTS.E.BYPASS.LTC128B.128 [R26+0x26400], desc[UR36][R2.64+0x80], !P3 ;  /* 0x26400080021adfae */ /* 0x000fe8000d901d64 */
[----:B------:R-:W-:Y:S01]  /*11b50*/  @!P5 LDGSTS.E.BYPASS.LTC128B.128 [R26+0x2a400], desc[UR36][R2.64+0x100], !P2 ;  /* 0x2a400100021adfae */ /* 0x000fe2000d101d64 */
[----:B------:R-:W-:-:S03]  /*11b60*/  IMAD.MOV.U32 R13, RZ, RZ, R4 ;  /* 0x000000ffff0d7224 */ /* 0x000fc600078e0004 */
[----:B------:R0:W-:Y:S01]  /*11b70*/  @!P5 LDGSTS.E.BYPASS.LTC128B.128 [R26+0x2e400], desc[UR36][R2.64+0x180], !P1 ;  /* 0x2e400180021adfae */ /* 0x0001e2000c901d64 */
[----:B------:R-:W-:Y:S01]  /*11b80*/  IMAD.MOV.U32 R12, RZ, RZ, 0x2 ;  /* 0x00000002ff0c7424 */ /* 0x000fe200078e00ff */
[C---:B------:R-:W-:Y:S02]  /*11b90*/  LOP3.LUT P5, RZ, R23.reuse, 0x800, RZ, 0xc0, !PT ;  /* 0x0000080017ff7812 */ /* 0x040fe400078ac0ff */
[----:B------:R-:W-:Y:S01]  /*11ba0*/  LOP3.LUT P6, RZ, R23, 0x1000, RZ, 0xc0, !PT ;  /* 0x0000100017ff7812 */ /* 0x000fe200078cc0ff */
[----:B0-----:R-:W-:-:S12]  /*11bb0*/  IMAD.MOV.U32 R2, RZ, RZ, R14 ;  /* 0x000000ffff027224 */ /* 0x001fd800078e000e */
[----:B------:R-:W-:-:S04]  /*11bc0*/  @!P6 LEA R2, P0, R6, R2, 0x1 ;  /* 0x000000020602e211 */ /* 0x000fc800078008ff */
[----:B------:R-:W-:-:S05]  /*11bd0*/  @!P6 IADD3.X R3, RZ, R5, RZ, P0, !PT ;  /* 0x00000005ff03e210 */ /* 0x000fca00007fe4ff */
[----:B------:R0:W-:Y:S04]  /*11be0*/  @!P6 LDGSTS.E.BYPASS.LTC128B.128 [R26+0x22c00], desc[UR36][R2.64], !P4 ;  /* 0x22c00000021aefae */ /* 0x0001e8000e101d64 */
[----:B------:R0:W-:Y:S04]  /*11bf0*/  @!P6 LDGSTS.E.BYPASS.LTC128B.128 [R26+0x26c00], desc[UR36][R2.64+0x80], !P3 ;  /* 0x26c00080021aefae */ /* 0x0001e8000d901d64 */
[----:B------:R0:W-:Y:S04]  /*11c00*/  @!P6 LDGSTS.E.BYPASS.LTC128B.128 [R26+0x2ac00], desc[UR36][R2.64+0x100], !P2 ;  /* 0x2ac00100021aefae */ /* 0x0001e8000d101d64 */
[----:B------:R0:W-:Y:S02]  /*11c10*/  @!P6 LDGSTS.E.BYPASS.LTC128B.128 [R26+0x2ec00], desc[UR36][R2.64+0x180], !P1 ;  /* 0x2ec00180021aefae */ /* 0x0001e4000c901d64 */
[----:B0-----:R-:W-:Y:S05]  /*11c20*/  WARPSYNC.COLLECTIVE R15, `(.L_x_1286) ;  /* 0x000000000f087348 */ /* 0x001fea0003c00000 */
[----:B------:R1:W2:Y:S02]  /*11c30*/  SHFL.IDX P6, R14, R13, R12, R11 ;  /* 0x0000000c0d0e7389 */ /* 0x0002a400000c000b */
[----:B012---:R-:W-:Y:S01]  /*11c40*/  ENDCOLLECTIVE ;  /* 0x000000000000791b */ /* 0x007fe20003800000 */
.L_x_1286:
[----:B------:R-:W-:Y:S02]  /*11c50*/  IMAD.MOV.U32 R13, RZ, RZ, R0 ;  /* 0x000000ffff0d7224 */ /* 0x000fe400078e0000 */
[----:B------:R-:W-:-:S07]  /*11c60*/  IMAD.MOV.U32 R5, RZ, RZ, R14 ;  /* 0x000000ffff057224 */ /* 0x000fce00078e000e */
[----:B------:R-:W-:Y:S05]  /*11c70*/  WARPSYNC.COLLECTIVE R15, `(.L_x_1287) ;  /* 0x000000000f087348 */ /* 0x000fea0003c00000 */
[----:B------:R0:W1:Y:S02]  /*11c80*/  SHFL.IDX P6, R14, R13, R12, R11 ;  /* 0x0000000c0d0e7389 */ /* 0x00006400000c000b */
[----:B01----:R-:W-:Y:S01]  /*11c90*/  ENDCOLLECTIVE ;  /* 0x000000000000791b */ /* 0x003fe20003800000 */
.L_x_1287:
[----:B------:R-:W-:Y:S01]  /*11ca0*/  IMAD.MOV.U32 R13, RZ, RZ, R4 ;  /* 0x000000ffff0d7224 */ /* 0x000fe200078e0004 */
[----:B------:R-:W-:Y:S01]  /*11cb0*/  MOV R12, 0x3 ;  /* 0x00000003000c7802 */ /* 0x000fe20000000f00 */
[----:B------:R-:W-:-:S07]  /*11cc0*/  IMAD.MOV.U32 R2, RZ, RZ, R14 ;  /* 0x000000ffff027224 */ /* 0x000fce00078e000e */
[----:B------:R-:W-:Y:S05]  /*11cd0*/  WARPSYNC.COLLECTIVE R15, `(.L_x_1288) ;  /* 0x000000000f087348 */ /* 0x000fea0003c00000 */
[----:B------:R0:W1:Y:S02]  /*11ce0*/  SHFL.IDX P6, R14, R13, R12, R11 ;  /* 0x0000000c0d0e7389 */ /* 0x00006400000c000b */
[----:B01----:R-:W-:Y:S01]  /*11cf0*/  ENDCOLLECTIVE ;  /* 0x000000000000791b */ /* 0x003fe20003800000 */
.L_x_1288:
[----:B------:R-:W-:-:S05]  /*11d00*/  @!P5 LEA R2, P0, R6, R2, 0x1 ;  /* 0x000000020602d211 */ /* 0x000fca00078008ff */
[----:B------:R-:W-:-:S05]  /*11d10*/  @!P5 IMAD.X R3, RZ, RZ, R5, P0 ;  /* 0x000000ffff03d224 */ /* 0x000fca00000e0605 */
[----:B------:R-:W-:Y:S01]  /*11d20*/  @!PT LDS RZ, [RZ] ;  /* 0x00000000fffff984 */ /* 0x000fe20000000800 */
[----:B------:R-:W-:Y:S01]  /*11d30*/  @!PT LDS RZ, [RZ] ;  /* 0x00000000fffff984 */ /* 0x000fe20000000800 */
[----:B------:R-:W-:Y:S01]  /*11d40*/  @!PT LDS RZ, [RZ] ;  /* 0x00000000fffff984 */ /* 0x000fe20000000800 */
[----:B------:R0:W-:Y:S01]  /*11d50*/  @!P5 LDGSTS.E.BYPASS.LTC128B.128 [R26+0x23400], desc[UR36][R2.64], !P4 ;  /* 0x23400000021adfae */ /* 0x0001e2000e101d64 */
[----:B------:R-:W-:-:S03]  /*11d60*/  IMAD.MOV.U32 R13, RZ, RZ, R0 ;  /* 0x000000ffff0d7224 */ /* 0x000fc600078e0000 */
[----:B------:R0:W-:Y:S04]  /*11d70*/  @!P5 LDGSTS.E.BYPASS.LTC128B.128 [R26+0x27400], desc[UR36][R2.64+0x80], !P3 ;  /* 0x27400080021adfae */ /* 0x0001e8000d901d64 */
[----:B------:R0:W-:Y:S01]  /*11d80*/  @!P5 LDGSTS.E.BYPASS.LTC128B.128 [R26+0x2b400], desc[UR36][R2.64+0x100], !P2 ;  /* 0x2b400100021adfae */ /* 0x0001e2000d101d64 */
[----:B------:R-:W-:-:S03]  /*11d90*/  IMAD.MOV.U32 R5, RZ, RZ, R14 ;  /* 0x000000ffff057224 */ /* 0x000fc600078e000e */
[----:B------:R0:W-:Y:S01]  /*11da0*/  @!P5 LDGSTS.E.BYPASS.LTC128B.128 [R26+0x2f400], desc[UR36][R2.64+0x180], !P1 ;  /* 0x2f400180021adfae */ /* 0x0001e2000c901d64 */
[----:B------:R-:W-:-:S13]  /*11db0*/  LOP3.LUT P5, RZ, R23, 0x100, RZ, 0xc0, !PT ;  /* 0x0000010017ff7812 */ /* 0x000fda00078ac0ff */
[----:B0-----:R-:W-:Y:S05]  /*11dc0*/  WARPSYNC.COLLECTIVE R15, `(.L_x_1289) ;  /* 0x000000000f087348 */ /* 0x001fea0003c00000 */
[----:B------:R1:W2:Y:S02]  /*11dd0*/  SHFL.IDX P6, R14, R13, R12, R11 ;  /* 0x0000000c0d0e7389 */ /* 0x0002a400000c000b */
[----:B012---:R-:W-:Y:S01]  /*11de0*/  ENDCOLLECTIVE ;  /* 0x000000000000791b */ /* 0x007fe20003800000 */
.L_x_1289:
[----:B------:R-:W-:Y:S02]  /*11df0*/  IMAD.MOV.U32 R13, RZ, RZ, R4 ;  /* 0x000000ffff0d7224 */ /* 0x000fe400078e0004 */
[----:B------:R-:W-:Y:S01]  /*11e00*/  IMAD.MOV.U32 R12, RZ, RZ, 0x4 ;  /* 0x00000004ff0c7424 */ /* 0x000fe200078e00ff */
[----:B------:R-:W-:Y:S01]  /*11e10*/  LOP3.LUT P6, RZ, R23, 0x200, RZ, 0xc0, !PT ;  /* 0x0000020017ff7812 */ /* 0x000fe200078cc0ff */
[----:B------:R-:W-:-:S12]  /*11e20*/  IMAD.MOV.U32 R2, RZ, RZ, R14 ;  /* 0x000000ffff027224 */ /* 0x000fd800078e000e */
[----:B------:R-:W-:-:S05]  /*11e30*/  @!P6 LEA R2, P0, R6, R2, 0x1 ;  /* 0x000000020602e211 */ /* 0x000fca00078008ff */
[----:B------:R-:W-:-:S05]  /*11e40*/  @!P6 IMAD.X R3, RZ, RZ, R5, P0 ;  /* 0x000000ffff03e224 */ /* 0x000fca00000e0605 */
        /* <DEDUP_REMOVED lines=10> */
.L_x_1290:
[----:B------:R-:W-:Y:S01]  /*11ef0*/  MOV R13, R0 ;  /* 0x00000000000d7202 */ /* 0x000fe20000000f00 */
[----:B------:R-:W-:-:S07]  /*11f00*/  IMAD.MOV.U32 R5, RZ, RZ, R14 ;  /* 0x000000ffff057224 */ /* 0x000fce00078e000e */
[----:B------:R-:W-:Y:S05]  /*11f10*/  WARPSYNC.COLLECTIVE R15, `(.L_x_1291) ;  /* 0x000000000f087348 */ /* 0x000fea0003c00000 */
[----:B------:R0:W1:Y:S02]  /*11f20*/  SHFL.IDX P6, R14, R13, R12, R11 ;  /* 0x0000000c0d0e7389 */ /* 0x00006400000c000b */
[----:B01----:R-:W-:Y:S01]  /*11f30*/  ENDCOLLECTIVE ;  /* 0x000000000000791b */ /* 0x003fe20003800000 */
.L_x_1291:
[----:B------:R-:W-:Y:S02]  /*11f40*/  IMAD.MOV.U32 R13, RZ, RZ, R4 ;  /* 0x000000ffff0d7224 */ /* 0x000fe400078e0004 */
[----:B------:R-:W-:Y:S02]  /*11f50*/  IMAD.MOV.U32 R12, RZ, RZ, 0x5 ;  /* 0x00000005ff0c7424 */ /* 0x000fe400078e00ff */
[----:B------:R-:W-:-:S07]  /*11f60*/  IMAD.MOV.U32 R2, RZ, RZ, R14 ;  /* 0x000000ffff027224 */ /* 0x000fce00078e000e */
[----:B------:R-:W-:Y:S05]  /*11f70*/  WARPSYNC.COLLECTIVE R15, `(.L_x_1292) ;  /* 0x000000000f087348 */ /* 0x000fea0003c00000 */
[----:B------:R0:W1:Y:S02]  /*11f80*/  SHFL.IDX P6, R14, R13, R12, R11 ;  /* 0x0000000c0d0e7389 */ /* 0x00006400000c000b */
[----:B01----:R-:W-:Y:S01]  /*11f90*/  ENDCOLLECTIVE ;  /* 0x000000000000791b */ /* 0x003fe20003800000 */
.L_x_1292:
        /* <DEDUP_REMOVED lines=15> */
.L_x_1293:
[----:B------:R-:W-:Y:S02]  /*12090*/  IMAD.MOV.U32 R13, RZ, RZ, R4 ;  /* 0x000000ffff0d7224 */ /* 0x000fe400078e0004 */
[----:B------:R-:W-:Y:S01]  /*120a0*/  IMAD.MOV.U32 R12, RZ, RZ, 0x6 ;  /* 0x00000006ff0c7424 */ /* 0x000fe200078e00ff */
[----:B------:R-:W-:Y:S01]  /*120b0*/  LOP3.LUT P6, RZ, R23, 0x80, RZ, 0xc0, !PT ;  /* 0x0000008017ff7812 */ /* 0x000fe200078cc0ff */
[----:B------:R-:W-:-:S12]  /*120c0*/  IMAD.MOV.U32 R2, RZ, RZ, R14 ;  /* 0x000000ffff027224 */ /* 0x000fd800078e000e */
[----:B------:R-:W-:-:S04]  /*120d0*/  @!P6 LEA R2, P0, R6, R2, 0x1 ;  /* 0x000000020602e211 */ /* 0x000fc800078008ff */
[----:B------:R-:W-:-:S05]  /*120e0*/  @!P6 IADD3.X R3, RZ, R5, RZ, P0, !PT ;  /* 0x00000005ff03e210 */ /* 0x000fca00007fe4ff */
        /* <DEDUP_REMOVED lines=10> */
.L_x_1294:
[----:B------:R-:W-:Y:S02]  /*12190*/  IMAD.MOV.U32 R13, RZ, RZ, R0 ;  /* 0x000000ffff0d7224 */ /* 0x000fe400078e0000 */
[----:B------:R-:W-:-:S07]  /*121a0*/  IMAD.MOV.U32 R5, RZ, RZ, R14 ;  /* 0x000000ffff057224 */ /* 0x000fce00078e000e */
[----:B------:R-:W-:Y:S05]  /*121b0*/  WARPSYNC.COLLECTIVE R15, `(.L_x_1295) ;  /* 0x000000000f087348 */ /* 0x000fea0003c00000 */
[----:B------:R0:W1:Y:S02]  /*121c0*/  SHFL.IDX P6, R14, R13, R12, R11 ;  /* 0x0000000c0d0e7389 */ /* 0x00006400000c000b */
[----:B01----:R-:W-:Y:S01]  /*121d0*/  ENDCOLLECTIVE ;  /* 0x000000000000791b */ /* 0x003fe20003800000 */
.L_x_1295:
[----:B------:R-:W-:Y:S01]  /*121e0*/  IMAD.MOV.U32 R13, RZ, RZ, R4 ;  /* 0x000000ffff0d7224 */ /* 0x000fe200078e0004 */
[----:B------:R-:W-:Y:S01]  /*121f0*/  MOV R12, 0x7 ;  /* 0x00000007000c7802 */ /* 0x000fe20000000f00 */
[----:B------:R-:W-:-:S07]  /*12200*/  IMAD.MOV.U32 R2, RZ, RZ, R14 ;  /* 0x000000ffff027224 */ /* 0x000fce00078e000e */
[----:B------:R-:W-:Y:S05]  /*12210*/  WARPSYNC.COLLECTIVE R15, `(.L_x_1296) ;  /* 0x000000000f087348 */ /* 0x000fea0003c00000 */
[----:B------:R0:W1:Y:S02]  /*12220*/  SHFL.IDX P6, R14, R13, R12, R11 ;  /* 0x0000000c0d0e7389 */ /* 0x00006400000c000b */
[----:B01----:R-:W-:Y:S01]  /*12230*/  ENDCOLLECTIVE ;  /* 0x000000000000791b */ /* 0x003fe20003800000 */
.L_x_1296:
        /* <DEDUP_REMOVED lines=10> */
[----:B------:R0:W-:Y:S04]  /*122e0*/  @!P5 LDGSTS.E.BYPASS.LTC128B.128 [R26+0x31400], desc[UR36][R2.64+0x180], !P1 ;  /* 0x31400180021adfae */ /* 0x0001e8000c901d64 */
[----:B0-----:R-:W-:Y:S05]  /*122f0*/  WARPSYNC.COLLECTIVE R15, `(.L_x_1297) ;  /* 0x000000000f087348 */ /* 0x001fea0003c00000 */
[----:B------:R1:W2:Y:S02]  /*12300*/  SHFL.IDX P6, R14, R13, R12, R11 ;  /* 0x0000000c0d0e7389 */ /* 0x0002a400000c000b */
[----:B012---:R-:W-:Y:S01]  /*12310*/  ENDCOLLECTIVE ;  /* 0x000000000000791b */ /* 0x007fe20003800000 */
.L_x_1297:
[----:B------:R-:W-:Y:S05]  /*12320*/  BRA `(.L_x_1298) ;  /* 0xffffffb400dc7947 */ /* 0x000fea000383ffff */
.L_x_1193:
[----:B0-----:R0:W2:Y:S02]  /*12330*/  SYNCS.PHASECHK.TRANS64.TRYWAIT P0, [R22+URZ+0x32420], R3 ;  /* 0x03242003160075a7 */ /* 0x0010a4000800017f */
[----:B--2---:R-:W-:Y:S05]  /*12340*/  @!P0 NANOSLEEP.SYNCS 0x989680 ;  /* 0x009896800000895d */ /* 0x004fea0003900000 */
[----:B------:R-:W2:Y:S02]  /*12350*/  @!P0 SYNCS.PHASECHK.TRANS64 P0, [R22+URZ+0x32420], R3 ;  /* 0x03242003160085a7 */ /* 0x000ea4000800007f */
[----:B--2---:R-:W-:Y:S05]  /*12360*/  @!P0 BRA `(.L_x_1193) ;  /* 0xfffffffc00f08947 */ /* 0x004fea000383ffff */
[----:B------:R-:W-:Y:S05]  /*12370*/  BRA `(.L_x_1299) ;  /* 0xffffffb8004c7947 */ /* 0x000fea000383ffff */
.L_x_1196:
[----:B--2---:R2:W3:Y:S02]  /*12380*/  SYNCS.PHASECHK.TRANS64.TRYWAIT P0, [R25+URZ+0x32460], R0 ;  /* 0x03246000190075a7 */ /* 0x0044e4000800017f */
[----:B---3--:R-:W-:Y:S05]  /*12390*/  @!P0 NANOSLEEP.SYNCS 0x989680 ;  /* 0x009896800000895d */ /* 0x008fea0003900000 */
[----:B------:R-:W3:Y:S02]  /*123a0*/  @!P0 SYNCS.PHASECHK.TRANS64 P0, [R25+URZ+0x32460], R0 ;  /* 0x03246000190085a7 */ /* 0x000ee4000800007f */
[----:B---3--:R-:W-:Y:S05]  /*123b0*/  @!P0 BRA `(.L_x_1196) ;  /* 0xfffffffc00f08947 */ /* 0x008fea000383ffff */
[----:B------:R-:W-:Y:S05]  /*123c0*/  BRA `(.L_x_1300) ;  /* 0xffffffb800587947 */ /* 0x000fea000383ffff */
.L_x_1197:
        /* <DEDUP_REMOVED lines=8> */
.L_x_1302:
[----:B------:R-:W-:Y:S05]  /*12450*/  BSYNC B0 ;  /* 0x0000000000007941 */ /* 0x000fea0003800000 */
.L_x_1301:
[----:B------:R-:W0:Y:S01]  /*12460*/  S2R R8, SR_TID.X ;  /* 0x0000000000087919 */ /* 0x000e220000002100 */
[----:B------:R-:W-:Y:S01]  /*12470*/  MOV R13, R5 ;  /* 0x00000005000d7202 */ /* 0x000fe20000000f00 */
[----:B------:R-:W-:Y:S01]  /*12480*/  IMAD.MOV.U32 R12, RZ, RZ, RZ ;  /* 0x000000ffff0c7224 */ /* 0x000fe200078e00ff */
[C---:B------:R-:W-:Y:S01]  /*12490*/  LOP3.LUT P2, RZ, R7.reuse, 0x2, RZ, 0xc0, !PT ;  /* 0x0000000207ff7812 */ /* 0x040fe2000784c0ff */
[----:B------:R-:W-:Y:S01]  /*124a0*/  IMAD.MOV.U32 R11, RZ, RZ, 0x181f ;  /* 0x0000181fff0b7424 */ /* 0x000fe200078e00ff */
[----:B------:R-:W-:Y:S01]  /*124b0*/  LOP3.LUT P1, RZ, R7, 0x4, RZ, 0xc0, !PT ;  /* 0x0000000407ff7812 */ /* 0x000fe2000782c0ff */
[----:B------:R-:W-:Y:S02]  /*124c0*/  IMAD.MOV.U32 R15, RZ, RZ, -0x1 ;  /* 0xffffffffff0f7424 */ /* 0x000fe400078e00ff */
[----:B------:R-:W-:Y:S01]  /*124d0*/  IMAD.MOV.U32 R3, RZ, RZ, R14 ;  /* 0x000000ffff037224 */ /* 0x000fe200078e000e */
[----:B------:R-:W-:Y:S01]  /*124e0*/  ISETP.LT.OR P3, PT, R31, 0x1, !P1 ;  /* 0x000000011f00780c */ /* 0x000fe20004f61670 */
[----:B------:R-:W-:-:S12]  /*124f0*/  IMAD R4, R4, 0x2, R22 ;  /* 0x0000000204047824 */ /* 0x000fd800078e0216 */
[----:B0-----:R-:W-:Y:S05]  /*12500*/  WARPSYNC.COLLECTIVE R15, `(.L_x_1303) ;  /* 0x000000000f087348 */ /* 0x001fea0003c00000 */
[----:B------:R1:W2:Y:S02]  /*12510*/  SHFL.IDX P6, R14, R13, R12, R11 ;  /* 0x0000000c0d0e7389 */ /* 0x0002a400000c000b */
[----:B012---:R-:W-:Y:S01]  /*12520*/  ENDCOLLECTIVE ;  /* 0x000000000000791b */ /* 0x007fe20003800000 */
.L_x_1303:
[----:B------:R-:W-:Y:S01]  /*12530*/  MOV R13, R6 ;  /* 0x00000006000d7202 */ /* 0x000fe20000000f00 */
[----:B------:R-:W-:Y:S02]  /*12540*/  IMAD.MOV.U32 R12, RZ, RZ, 0x1 ;  /* 0x00000001ff0c7424 */ /* 0x000fe400078e00ff */
[----:B------:R-:W-:-:S05]  /*12550*/  IMAD.SHL.U32 R8, R8, 0x8, RZ ;  /* 0x0000000808087824 */ /* 0x000fca00078e00ff */
[----:B------:R-:W-:-:S05]  /*12560*/  LOP3.LUT R8, R8, 0x38, RZ, 0xc0, !PT ;  /* 0x0000003808087812 */ /* 0x000fca00078ec0ff */
[----:B------:R-:W-:-:S05]  /*12570*/  IMAD.SHL.U32 R0, R8, 0x2, RZ ;  /* 0x0000000208007824 */ /* 0x000fca00078e00ff */
[----:B------:R-:W-:-:S13]  /*12580*/  IADD3 R2, P0, R14, R0, RZ ;  /* 0x000000000e027210 */ /* 0x000fda0007f1e0ff */
[----:B------:R-:W-:Y:S05]  /*12590*/  WARPSYNC.COLLECTIVE R15, `(.L_x_1304) ;  /* 0x000000000f087348 */ /* 0x000fea0003c00000 */
[----:B------:R0:W1:Y:S02]  /*125a0*/  SHFL.IDX P6, R14, R13, R12, R11 ;  /* 0x0000000c0d0e7389 */ /* 0x00006400000c000b */
[----:B01----:R-:W-:Y:S01]  /*125b0*/  ENDCOLLECTIVE ;  /* 0x000000000000791b */ /* 0x003fe20003800000 */
.L_x_1304:
        /* <DEDUP_REMOVED lines=17> */
.L_x_1305:
[----:B------:R-:W-:Y:S02]  /*126d0*/  IMAD.MOV.U32 R13, RZ, RZ, R6 ;  /* 0x000000ffff0d7224 */ /* 0x000fe400078e0006 */
[----:B------:R-:W-:Y:S01]  /*126e0*/  IMAD.MOV.U32 R12, RZ, RZ, 0x2 ;  /* 0x00000002ff0c7424 */ /* 0x000fe200078e00ff */
[----:B------:R-:W-:-:S13]  /*126f0*/  IADD3 R2, P3, R14, R0, RZ ;  /* 0x000000000e027210 */ /* 0x000fda0007f7e0ff */
[----:B------:R-:W-:Y:S05]  /*12700*/  WARPSYNC.COLLECTIVE R15, `(.L_x_1306) ;  /* 0x000000000f087348 */ /* 0x000fea0003c00000 */
[----:B------:R0:W1:Y:S02]  /*12710*/  SHFL.IDX P6, R14, R13, R12, R11 ;  /* 0x0000000c0d0e7389 */ /* 0x00006400000c000b */
[----:B01----:R-:W-:Y:S01]  /*12720*/  ENDCOLLECTIVE ;  /* 0x000000000000791b */ /* 0x003fe20003800000 */
.L_x_1306:
        /* <DEDUP_REMOVED lines=17> */
.L_x_1307:
[----:B------:R-:W-:Y:S02]  /*12840*/  IMAD.MOV.U32 R13, RZ, RZ, R6 ;  /* 0x000000ffff0d7224 */ /* 0x000fe400078e0006 */
[----:B------:R-:W-:Y:S01]  /*12850*/  IMAD.MOV.U32 R12, RZ, RZ, 0x3 ;  /* 0x00000003ff0c7424 */ /* 0x000fe200078e00ff */
[----:B------:R-:W-:-:S13]  /*12860*/  IADD3 R2, P3, R14, R0, RZ ;  /* 0x000000000e027210 */ /* 0x000fda0007f7e0ff */
[----:B------:R-:W-:Y:S05]  /*12870*/  WARPSYNC.COLLECTIVE R15, `(.L_x_1308) ;  /* 0x000000000f087348 */ /* 0x000fea0003c00000 */
[----:B------:R0:W1:Y:S02]  /*12880*/  SHFL.IDX P6, R14, R13, R12, R11 ;  /* 0x0000000c0d0e7389 */ /* 0x00006400000c000b */
[----:B01----:R-:W-:Y:S01]  /*12890*/  ENDCOLLECTIVE ;  /* 0x000000000000791b */ /* 0x003fe20003800000 */
.L_x_1308:
        /* <DEDUP_REMOVED lines=17> */
.L_x_1309:
[----:B------:R-:W-:Y:S01]  /*129b0*/  IMAD.MOV.U32 R13, RZ, RZ, R6 ;  /* 0x000000ffff0d7224 */ /* 0x000fe200078e0006 */
[----:B------:R-:W-:Y:S02]  /*129c0*/  MOV R12, 0x4 ;  /* 0x00000004000c7802 */ /* 0x000fe40000000f00 */
[----:B------:R-:W-:-:S13]  /*129d0*/  IADD3 R2, P3, R14, R0, RZ ;  /* 0x000000000e027210 */ /* 0x000fda0007f7e0ff */
[----:B------:R-:W-:Y:S05]  /*129e0*/  WARPSYNC.COLLECTIVE R15, `(.L_x_1310) ;  /* 0x000000000f087348 */ /* 0x000fea0003c00000 */
[----:B------:R0:W1:Y:S02]  /*129f0*/  SHFL.IDX P6, R14, R13, R12, R11 ;  /* 0x0000000c0d0e7389 */ /* 0x00006400000c000b */
[----:B01----:R-:W-:Y:S01]  /*12a00*/  ENDCOLLECTIVE ;  /* 0x000000000000791b */ /* 0x003fe20003800000 */
.L_x_1310:
        /* <DEDUP_REMOVED lines=17> */
.L_x_1311:
[----:B------:R-:W-:Y:S02]  /*12b20*/  IMAD.MOV.U32 R13, RZ, RZ, R6 ;  /* 0x000000ffff0d7224 */ /* 0x000fe400078e0006 */
[----:B------:R-:W-:Y:S01]  /*12b30*/  IMAD.MOV.U32 R12, RZ, RZ, 0x5 ;  /* 0x00000005ff0c7424 */ /* 0x000fe200078e00ff */
[----:B------:R-:W-:-:S13]  /*12b40*/  IADD3 R2, P3, R14, R0, RZ ;  /* 0x000000000e027210 */ /* 0x000fda0007f7e0ff */
[----:B------:R-:W-:Y:S05]  /*12b50*/  WARPSYNC.COLLECTIVE R15, `(.L_x_1312) ;  /* 0x000000000f087348 */ /* 0x000fea0003c00000 */
[----:B------:R0:W1:Y:S02]  /*12b60*/  SHFL.IDX P6, R14, R13, R12, R11 ;  /* 0x0000000c0d0e7389 */ /* 0x00006400000c000b */
[----:B01----:R-:W-:Y:S01]  /*12b70*/  ENDCOLLECTIVE ;  /* 0x000000000000791b */ /* 0x003fe20003800000 */
.L_x_1312:
        /* <DEDUP_REMOVED lines=12> */
.L_x_1313:
        /* <DEDUP_REMOVED lines=9> */
.L_x_1204:
[----:B0-----:R0:W1:Y:S02]  /*12cd0*/  SYNCS.PHASECHK.TRANS64.TRYWAIT P0, [R10+URZ+0x32440], R20 ;  /* 0x032440140a0075a7 */ /* 0x001064000800017f */
[----:B-1----:R-:W-:Y:S05]  /*12ce0*/  @!P0 NANOSLEEP.SYNCS 0x989680 ;  /* 0x009896800000895d */ /* 0x002fea0003900000 */
[----:B------:R-:W1:Y:S02]  /*12cf0*/  @!P0 SYNCS.PHASECHK.TRANS64 P0, [R10+URZ+0x32440], R20 ;  /* 0x032440140a0085a7 */ /* 0x000e64000800007f */
[----:B-1----:R-:W-:Y:S05]  /*12d00*/  @!P0 BRA `(.L_x_1204) ;  /* 0xfffffffc00f08947 */ /* 0x002fea000383ffff */
[----:B------:R-:W-:Y:S05]  /*12d10*/  BRA `(.L_x_1315) ;  /* 0xffffffb800e47947 */ /* 0x000fea000383ffff */
.L_x_1205:
        /* <DEDUP_REMOVED lines=8> */
.L_x_1317:
[----:B------:R-:W-:Y:S05]  /*12da0*/  BSYNC B1 ;  /* 0x0000000000017941 */ /* 0x000fea0003800000 */
.L_x_1316:
        /* <DEDUP_REMOVED lines=9> */
.L_x_1318:
[----:B------:R-:W-:Y:S02]  /*12e40*/  IMAD.MOV.U32 R13, RZ, RZ, R8 ;  /* 0x000000ffff0d7224 */ /* 0x000fe400078e0008 */
[----:B------:R-:W-:Y:S02]  /*12e50*/  IMAD.MOV.U32 R12, RZ, RZ, 0x1 ;  /* 0x00000001ff0c7424 */ /* 0x000fe400078e00ff */
[----:B------:R-:W-:-:S07]  /*12e60*/  IMAD.MOV.U32 R2, RZ, RZ, R14 ;  /* 0x000000ffff027224 */ /* 0x000fce00078e000e */
[----:B------:R-:W-:Y:S05]  /*12e70*/  WARPSYNC.COLLECTIVE R15, `(.L_x_1319) ;  /* 0x000000000f087348 */ /* 0x000fea0003c00000 */
[----:B------:R0:W1:Y:S02]  /*12e80*/  SHFL.IDX P6, R14, R13, R12, R11 ;  /* 0x0000000c0d0e7389 */ /* 0x00006400000c000b */
[----:B01----:R-:W-:Y:S01]  /*12e90*/  ENDCOLLECTIVE ;  /* 0x000000000000791b */ /* 0x003fe20003800000 */
.L_x_1319:
        /* <DEDUP_REMOVED lines=11> */
.L_x_1320:
[----:B------:R-:W-:Y:S02]  /*12f50*/  IMAD.MOV.U32 R13, RZ, RZ, R8 ;  /* 0x000000ffff0d7224 */ /* 0x000fe400078e0008 */
[----:B------:R-:W-:Y:S01]  /*12f60*/  IMAD.MOV.U32 R12, RZ, RZ, 0x2 ;  /* 0x00000002ff0c7424 */ /* 0x000fe200078e00ff */
[----:B------:R-:W-:-:S07]  /*12f70*/  MOV R2, R14 ;  /* 0x0000000e00027202 */ /* 0x000fce0000000f00 */
[----:B------:R-:W-:Y:S05]  /*12f80*/  WARPSYNC.COLLECTIVE R15, `(.L_x_1321) ;  /* 0x000000000f087348 */ /* 0x000fea0003c00000 */
[----:B------:R0:W1:Y:S02]  /*12f90*/  SHFL.IDX P6, R14, R13, R12, R11 ;  /* 0x0000000c0d0e7389 */ /* 0x00006400000c000b */
[----:B01----:R-:W-:Y:S01]  /*12fa0*/  ENDCOLLECTIVE ;  /* 0x000000000000791b */ /* 0x003fe20003800000 */
.L_x_1321:
        /* <DEDUP_REMOVED lines=11> */
.L_x_1322:
[----:B------:R-:W-:Y:S01]  /*13060*/  MOV R13, R8 ;  /* 0x00000008000d7202 */ /* 0x000fe20000000f00 */
[----:B------:R-:W-:Y:S02]  /*13070*/  IMAD.MOV.U32 R12, RZ, RZ, 0x3 ;  /* 0x00000003ff0c7424 */ /* 0x000fe400078e00ff */
[----:B------:R-:W-:-:S07]  /*13080*/  IMAD.MOV.U32 R2, RZ, RZ, R14 ;  /* 0x000000ffff027224 */ /* 0x000fce00078e000e */
[----:B------:R-:W-:Y:S05]  /*13090*/  WARPSYNC.COLLECTIVE R15, `(.L_x_1323) ;  /* 0x000000000f087348 */ /* 0x000fea0003c00000 */
[----:B------:R0:W1:Y:S02]  /*130a0*/  SHFL.IDX P6, R14, R13, R12, R11 ;  /* 0x0000000c0d0e7389 */ /* 0x00006400000c000b */
[----:B01----:R-:W-:Y:S01]  /*130b0*/  ENDCOLLECTIVE ;  /* 0x000000000000791b */ /* 0x003fe20003800000 */
.L_x_1323:
        /* <DEDUP_REMOVED lines=11> */
.L_x_1324:
[----:B------:R-:W-:Y:S02]  /*13170*/  IMAD.MOV.U32 R13, RZ, RZ, R8 ;  /* 0x000000ffff0d7224 */ /* 0x000fe400078e0008 */
[----:B------:R-:W-:Y:S02]  /*13180*/  IMAD.MOV.U32 R12, RZ, RZ, 0x4 ;  /* 0x00000004ff0c7424 */ /* 0x000fe400078e00ff */
[----:B------:R-:W-:-:S07]  /*13190*/  IMAD.MOV.U32 R2, RZ, RZ, R14 ;  /* 0x000000ffff027224 */ /* 0x000fce00078e000e */
[----:B------:R-:W-:Y:S05]  /*131a0*/  WARPSYNC.COLLECTIVE R15, `(.L_x_1325) ;  /* 0x000000000f087348 */ /* 0x000fea0003c00000 */
[----:B------:R0:W1:Y:S02]  /*131b0*/  SHFL.IDX P6, R14, R13, R12, R11 ;  /* 0x0000000c0d0e7389 */ /* 0x00006400000c000b */
[----:B01----:R-:W-:Y:S01]  /*131c0*/  ENDCOLLECTIVE ;  /* 0x000000000000791b */ /* 0x003fe20003800000 */
.L_x_1325:
        /* <DEDUP_REMOVED lines=11> */
.L_x_1326:
[----:B------:R-:W-:Y:S02]  /*13280*/  IMAD.MOV.U32 R13, RZ, RZ, R8 ;  /* 0x000000ffff0d7224 */ /* 0x000fe400078e0008 */
[----:B------:R-:W-:Y:S02]  /*13290*/  IMAD.MOV.U32 R12, RZ, RZ, 0x5 ;  /* 0x00000005ff0c7424 */ /* 0x000fe400078e00ff */
[----:B------:R-:W-:-:S07]  /*132a0*/  IMAD.MOV.U32 R2, RZ, RZ, R14 ;  /* 0x000000ffff027224 */ /* 0x000fce00078e000e */
[----:B------:R-:W-:Y:S05]  /*132b0*/  WARPSYNC.COLLECTIVE R15, `(.L_x_1327) ;  /* 0x000000000f087348 */ /* 0x000fea0003c00000 */
[----:B------:R0:W1:Y:S02]  /*132c0*/  SHFL.IDX P6, R14, R13, R12, R11 ;  /* 0x0000000c0d0e7389 */ /* 0x00006400000c000b */
[----:B01----:R-:W-:Y:S01]  /*132d0*/  ENDCOLLECTIVE ;  /* 0x000000000000791b */ /* 0x003fe20003800000 */
.L_x_1327:
        /* <DEDUP_REMOVED lines=11> */
.L_x_1328:
[----:B------:R-:W-:Y:S05]  /*13390*/  BRA `(.L_x_1329) ;  /* 0xffffffb800147947 */ /* 0x000fea000383ffff */
.L_x_1210:
[----:B---3--:R3:W4:Y:S02]  /*133a0*/  SYNCS.PHASECHK.TRANS64.TRYWAIT P0, [R10+URZ+0x32460], R20 ;  /* 0x032460140a0075a7 */ /* 0x008724000800017f */
[----:B----4-:R-:W-:Y:S05]  /*133b0*/  @!P0 NANOSLEEP.SYNCS 0x989680 ;  /* 0x009896800000895d */ /* 0x010fea0003900000 */
[----:B------:R-:W4:Y:S02]  /*133c0*/  @!P0 SYNCS.PHASECHK.TRANS64 P0, [R10+URZ+0x32460], R20 ;  /* 0x032460140a0085a7 */ /* 0x000f24000800007f */
[----:B----4-:R-:W-:Y:S05]  /*133d0*/  @!P0 BRA `(.L_x_1210) ;  /* 0xfffffffc00f08947 */ /* 0x010fea000383ffff */
[----:B------:R-:W-:Y:S05]  /*133e0*/  BRA `(.L_x_1330) ;  /* 0xffffffb800607947 */ /* 0x000fea000383ffff */
.L_x_1211:
[----:B------:R-:W-:Y:S01]  /*133f0*/  BSSY B1, `(.L_x_1331) ;  /* 0x0000008000017945 */ /* 0x000fe20003800000 */
[----:B------:R-:W-:Y:S01]  /*13400*/  MOV R13, R25 ;  /* 0x00000019000d7202 */ /* 0x000fe20000000f00 */
[----:B------:R-:W-:Y:S02]  /*13410*/  IMAD.MOV.U32 R12, RZ, RZ, RZ ;  /* 0x000000ffff0c7224 */ /* 0x000fe400078e00ff */
[----:B------:R-:W-:Y:S02]  /*13420*/  IMAD.MOV.U32 R11, RZ, RZ, 0x181f ;  /* 0x0000181fff0b7424 */ /* 0x000fe400078e00ff */
[----:B------:R-:W-:-:S07]  /*13430*/  IMAD.MOV.U32 R15, RZ, RZ, -0x1 ;  /* 0xffffffffff0f7424 */ /* 0x000fce00078e00ff */
[----:B--2---:R-:W-:Y:S05]  /*13440*/  WARPSYNC.COLLECTIVE R15, `(.L_x_1332) ;  /* 0x000000000f087348 */ /* 0x004fea0003c00000 */
[----:B------:R0:W1:Y:S02]  /*13450*/  SHFL.IDX P6, R14, R13, R12, R11 ;  /* 0x0000000c0d0e7389 */ /* 0x00006400000c000b */
[----:B012---:R-:W-:Y:S01]  /*13460*/  ENDCOLLECTIVE ;  /* 0x000000000000791b */ /* 0x007fe20003800000 */
.L_x_1332:
[----:B------:R-:W-:Y:S05]  /*13470*/  BSYNC B1 ;  /* 0x0000000000017941 */ /* 0x000fea0003800000 */
.L_x_1331:
        /* <DEDUP_REMOVED lines=9> */
.L_x_1333:
[----:B------:R-:W-:Y:S02]  /*13510*/  IMAD.MOV.U32 R13, RZ, RZ, R25 ;  /* 0x000000ffff0d7224 */ /* 0x000fe400078e0019 */
[----:B------:R-:W-:Y:S01]  /*13520*/  IMAD.MOV.U32 R12, RZ, RZ, 0x1 ;  /* 0x00000001ff0c7424 */ /* 0x000fe200078e00ff */
[----:B------:R-:W-:-:S13]  /*13530*/  IADD3 R2, P0, R14, R0, RZ ;  /* 0x000000000e027210 */ /* 0x000fda0007f1e0ff */
[----:B------:R-:W-:Y:S05]  /*13540*/  WARPSYNC.COLLECTIVE R15, `(.L_x_1334) ;  /* 0x000000000f087348 */ /* 0x000fea0003c00000 */
[----:B------:R0:W1:Y:S02]  /*13550*/  SHFL.IDX P6, R14, R13, R12, R11 ;  /* 0x0000000c0d0e7389 */ /* 0x00006400000c000b */
[----:B01----:R-:W-:Y:S01]  /*13560*/  ENDCOLLECTIVE ;  /* 0x000000000000791b */ /* 0x003fe20003800000 */
.L_x_1334:
        /* <DEDUP_REMOVED lines=13> */
.L_x_1335:
[----:B------:R-:W-:Y:S01]  /*13640*/  MOV R13, R25 ;  /* 0x00000019000d7202 */ /* 0x000fe20000000f00 */
[----:B------:R-:W-:Y:S01]  /*13650*/  IMAD.MOV.U32 R12, RZ, RZ, 0x2 ;  /* 0x00000002ff0c7424 */ /* 0x000fe200078e00ff */
[----:B------:R-:W-:-:S13]  /*13660*/  IADD3 R2, P0, R14, R0, RZ ;  /* 0x000000000e027210 */ /* 0x000fda0007f1e0ff */
[----:B------:R-:W-:Y:S05]  /*13670*/  WARPSYNC.COLLECTIVE R15, `(.L_x_1336) ;  /* 0x000000000f087348 */ /* 0x000fea0003c00000 */
[----:B------:R0:W1:Y:S02]  /*13680*/  SHFL.IDX P6, R14, R13, R12, R11 ;  /* 0x0000000c0d0e7389 */ /* 0x00006400000c000b */
[----:B01----:R-:W-:Y:S01]  /*13690*/  ENDCOLLECTIVE ;  /* 0x000000000000791b */ /* 0x003fe20003800000 */
.L_x_1336:
        /* <DEDUP_REMOVED lines=13> */
.L_x_1337:
[----:B------:R-:W-:Y:S02]  /*13770*/  IMAD.MOV.U32 R13, RZ, RZ, R25 ;  /* 0x000000ffff0d7224 */ /* 0x000fe400078e0019 */
[----:B------:R-:W-:Y:S02]  /*13780*/  IMAD.MOV.U32 R12, RZ, RZ, 0x3 ;  /* 0x00000003ff0c7424 */ /* 0x000fe400078e00ff */
[----:B------:R-:W-:-:S07]  /*13790*/  IMAD.MOV.U32 R8, RZ, RZ, R14 ;  /* 0x000000ffff087224 */ /* 0x000fce00078e000e */
[----:B------:R-:W-:Y:S05]  /*137a0*/  WARPSYNC.COLLECTIVE R15, `(.L_x_1338) ;  /* 0x000000000f087348 */ /* 0x000fea0003c00000 */
[----:B------:R0:W1:Y:S02]  /*137b0*/  SHFL.IDX P6, R14, R13, R12, R11 ;  /* 0x0000000c0d0e7389 */ /* 0x00006400000c000b */
[----:B01----:R-:W-:Y:S01]  /*137c0*/  ENDCOLLECTIVE ;  /* 0x000000000000791b */ /* 0x003fe20003800000 */
.L_x_1338:
        /* <DEDUP_REMOVED lines=14> */
.L_x_1339:
[----:B------:R-:W-:Y:S02]  /*138b0*/  IMAD.MOV.U32 R13, RZ, RZ, R25 ;  /* 0x000000ffff0d7224 */ /* 0x000fe400078e0019 */
[----:B------:R-:W-:Y:S01]  /*138c0*/  IMAD.MOV.U32 R12, RZ, RZ, 0x4 ;  /* 0x00000004ff0c7424 */ /* 0x000fe200078e00ff */
[----:B------:R-:W-:-:S13]  /*138d0*/  IADD3 R2, P0, R14, R0, RZ ;  /* 0x000000000e027210 */ /* 0x000fda0007f1e0ff */
[----:B------:R-:W-:Y:S05]  /*138e0*/  WARPSYNC.COLLECTIVE R15, `(.L_x_1340) ;  /* 0x000000000f087348 */ /* 0x000fea0003c00000 */
[----:B------:R0:W1:Y:S02]  /*138f0*/  SHFL.IDX P6, R14, R13, R12, R11 ;  /* 0x0000000c0d0e7389 */ /* 0x00006400000c000b */
[----:B01----:R-:W-:Y:S01]  /*13900*/  ENDCOLLECTIVE ;  /* 0x000000000000791b */ /* 0x003fe20003800000 */
.L_x_1340:
        /* <DEDUP_REMOVED lines=13> */
.L_x_1341:
[----:B------:R-:W-:Y:S01]  /*139e0*/  MOV R13, R25 ;  /* 0x00000019000d7202 */ /* 0x000fe20000000f00 */
[----:B------:R-:W-:Y:S01]  /*139f0*/  IMAD.MOV.U32 R12, RZ, RZ, 0x5 ;  /* 0x00000005ff0c7424 */ /* 0x000fe200078e00ff */
[----:B------:R-:W-:-:S13]  /*13a00*/  IADD3 R2, P0, R14, R0, RZ ;  /* 0x000000000e027210 */ /* 0x000fda0007f1e0ff */
[----:B------:R-:W-:Y:S05]  /*13a10*/  WARPSYNC.COLLECTIVE R15, `(.L_x_1342) ;  /* 0x000000000f087348 */ /* 0x000fea0003c00000 */
[----:B------:R0:W1:Y:S02]  /*13a20*/  SHFL.IDX P6, R14, R13, R12, R11 ;  /* 0x0000000c0d0e7389 */ /* 0x00006400000c000b */
[----:B01----:R-:W-:Y:S01]  /*13a30*/  ENDCOLLECTIVE ;  /* 0x000000000000791b */ /* 0x003fe20003800000 */
.L_x_1342:
        /* <DEDUP_REMOVED lines=13> */
.L_x_1343:
[----:B------:R-:W-:Y:S05]  /*13b10*/  BRA `(.L_x_1344) ;  /* 0xffffffb400a87947 */ /* 0x000fea000383ffff */
.L_x_1219:
        /* <DEDUP_REMOVED lines=8> */
.L_x_1346:
[----:B------:R-:W-:Y:S05]  /*13ba0*/  BSYNC B0 ;  /* 0x0000000000007941 */ /* 0x000fea0003800000 */
.L_x_1345:
[----:B------:R-:W-:Y:S01]  /*13bb0*/  IMAD.MOV.U32 R13, RZ, RZ, R16 ;  /* 0x000000ffff0d7224 */ /* 0x000fe200078e0010 */
[----:B------:R-:W-:Y:S01]  /*13bc0*/  MOV R5, R14 ;  /* 0x0000000e00057202 */ /* 0x000fe20000000f00 */
[----:B------:R-:W-:Y:S02]  /*13bd0*/  IMAD.MOV.U32 R12, RZ, RZ, 0x1 ;  /* 0x00000001ff0c7424 */ /* 0x000fe400078e00ff */
[----:B------:R-:W-:Y:S02]  /*13be0*/  IMAD.MOV.U32 R11, RZ, RZ, 0x1f ;  /* 0x0000001fff0b7424 */ /* 0x000fe400078e00ff */
[----:B------:R-:W-:Y:S02]  /*13bf0*/  IMAD.MOV.U32 R15, RZ, RZ, -0x1 ;  /* 0xffffffffff0f7424 */ /* 0x000fe400078e00ff */
[----:B------:R-:W-:-:S07]  /*13c00*/  IMAD.IADD R7, R19, 0x1, R8 ;  /* 0x0000000113077824 */ /* 0x000fce00078e0208 */
[----:B------:R-:W-:Y:S05]  /*13c10*/  WARPSYNC.COLLECTIVE R15, `(.L_x_1347) ;  /* 0x000000000f087348 */ /* 0x000fea0003c00000 */
[----:B------:R0:W1:Y:S02]  /*13c20*/  SHFL.IDX P6, R14, R13, R12, R11 ;  /* 0x0000000c0d0e7389 */ /* 0x00006400000c000b */
[----:B01----:R-:W-:Y:S01]  /*13c30*/  ENDCOLLECTIVE ;  /* 0x000000000000791b */ /* 0x003fe20003800000 */
.L_x_1347:
        /* <DEDUP_REMOVED lines=11> */
[C---:B------:R-:W-:Y:S02]  /*13cf0*/  ISETP.GE.U32.AND P5, PT, R8.reuse, 0x10, PT ;  /* 0x000000100800780c */ /* 0x040fe40003fa6070 */
[----:B--2---:R-:W-:Y:S02]  /*13d00*/  @!P1 MOV R4, R2 ;  /* 0x0000000200049202 */ /* 0x004fe40000000f00 */
[----:B------:R-:W-:-:S03]  /*13d10*/  ISETP.NE.AND P1, PT, R8, RZ, PT ;  /* 0x000000ff0800720c */ /* 0x000fc60003f25270 */
[----:B------:R-:W-:-:S10]  /*13d20*/  IMAD.MOV.U32 R13, RZ, RZ, R4 ;  /* 0x000000ffff0d7224 */ /* 0x000fd400078e0004 */
[----:B------:R-:W-:Y:S05]  /*13d30*/  WARPSYNC.COLLECTIVE R15, `(.L_x_1348) ;  /* 0x000000000f087348 */ /* 0x000fea0003c00000 */
[----:B------:R0:W1:Y:S02]  /*13d40*/  SHFL.UP P6, R14, R13, R12, R11 ;  /* 0x0400000c0d0e7389 */ /* 0x00006400000c000b */
[----:B01----:R-:W-:Y:S01]  /*13d50*/  ENDCOLLECTIVE ;  /* 0x000000000000791b */ /* 0x003fe20003800000 */
.L_x_1348:
[----:B------:R-:W-:Y:S01]  /*13d60*/  IMAD.MOV.U32 R12, RZ, RZ, 0x2 ;  /* 0x00000002ff0c7424 */ /* 0x000fe200078e00ff */
[----:B------:R-:W-:-:S05]  /*13d70*/  SEL R7, R14, RZ, P1 ;  /* 0x000000ff0e077207 */ /* 0x000fca0000800000 */
[----:B------:R-:W-:-:S04]  /*13d80*/  IMAD.IADD R6, R4, 0x1, R7 ;  /* 0x0000000104067824 */ /* 0x000fc800078e0207 */
[----:B------:R-:W-:-:S07]  /*13d90*/  IMAD.MOV.U32 R13, RZ, RZ, R6 ;  /* 0x000000ffff0d7224 */ /* 0x000fce00078e0006 */
[----:B------:R-:W-:Y:S05]  /*13da0*/  WARPSYNC.COLLECTIVE R15, `(.L_x_1349) ;  /* 0x000000000f087348 */ /* 0x000fea0003c00000 */
[----:B------:R0:W1:Y:S02]  /*13db0*/  SHFL.UP P6, R14, R13, R12, R11 ;  /* 0x0400000c0d0e7389 */ /* 0x00006400000c000b */
[----:B01----:R-:W-:Y:S01]  /*13dc0*/  ENDCOLLECTIVE ;  /* 0x000000000000791b */ /* 0x003fe20003800000 */
.L_x_1349:
[----:B------:R-:W-:Y:S02]  /*13dd0*/  MOV R12, 0x4 ;  /* 0x00000004000c7802 */ /* 0x000fe40000000f00 */
[----:B------:R-:W-:-:S05]  /*13de0*/  SEL R7, R14, RZ, P2 ;  /* 0x000000ff0e077207 */ /* 0x000fca0001000000 */
[----:B------:R-:W-:-:S04]  /*13df0*/  IMAD.IADD R7, R6, 0x1, R7 ;  /* 0x0000000106077824 */ /* 0x000fc800078e0207 */
[----:B------:R-:W-:-:S07]  /*13e00*/  IMAD.MOV.U32 R13, RZ, RZ, R7 ;  /* 0x000000ffff0d7224 */ /* 0x000fce00078e0007 */
[----:B------:R-:W-:Y:S05]  /*13e10*/  WARPSYNC.COLLECTIVE R15, `(.L_x_1350) ;  /* 0x000000000f087348 */ /* 0x000fea0003c00000 */
[----:B------:R0:W1:Y:S02]  /*13e20*/  SHFL.UP P6, R14, R13, R12, R11 ;  /* 0x0400000c0d0e7389 */ /* 0x00006400000c000b */
[----:B01----:R-:W-:Y:S01]  /*13e30*/  ENDCOLLECTIVE ;  /* 0x000000000000791b */ /* 0x003fe20003800000 */
.L_x_1350:
[----:B------:R-:W-:Y:S01]  /*13e40*/  IMAD.MOV.U32 R12, RZ, RZ, 0x8 ;  /* 0x00000008ff0c7424 */ /* 0x000fe200078e00ff */
[----:B------:R-:W-:-:S05]  /*13e50*/  SEL R2, R14, RZ, P3 ;  /* 0x000000ff0e027207 */ /* 0x000fca0001800000 */
[----:B------:R-:W-:-:S04]  /*13e60*/  IMAD.IADD R2, R7, 0x1, R2 ;  /* 0x0000000107027824 */ /* 0x000fc800078e0202 */
[----:B------:R-:W-:-:S07]  /*13e70*/  IMAD.MOV.U32 R13, RZ, RZ, R2 ;  /* 0x000000ffff0d7224 */ /* 0x000fce00078e0002 */
[----:B------:R-:W-:Y:S05]  /*13e80*/  WARPSYNC.COLLECTIVE R15, `(.L_x_1351) ;  /* 0x000000000f087348 */ /* 0x000fea0003c00000 */
[----:B------:R0:W1:Y:S02]  /*13e90*/  SHFL.UP P6, R14, R13, R12, R11 ;  /* 0x0400000c0d0e7389 */ /* 0x00006400000c000b */
[----:B01----:R-:W-:Y:S01]  /*13ea0*/  ENDCOLLECTIVE ;  /* 0x000000000000791b */ /* 0x003fe20003800000 */
.L_x_1351:
[----:B------:R-:W-:Y:S01]  /*13eb0*/  IMAD.MOV.U32 R12, RZ, RZ, 0x10 ;  /* 0x00000010ff0c7424 */ /* 0x000fe200078e00ff */
[----:B------:R-:W-:-:S05]  /*13ec0*/  SEL R3, R14, RZ, P4 ;  /* 0x000000ff0e037207 */ /* 0x000fca0002000000 */
[----:B------:R-:W-:-:S04]  /*13ed0*/  IMAD.IADD R3, R2, 0x1, R3 ;  /* 0x0000000102037824 */ /* 0x000fc800078e0203 */
[----:B------:R-:W-:-:S07]  /*13ee0*/  IMAD.MOV.U32 R13, RZ, RZ, R3 ;  /* 0x000000ffff0d7224 */ /* 0x000fce00078e0003 */
[----:B------:R-:W-:Y:S05]  /*13ef0*/  WARPSYNC.COLLECTIVE R15, `(.L_x_1352) ;  /* 0x000000000f087348 */ /* 0x000fea0003c00000 */
[----:B------:R0:W1:Y:S02]  /*13f00*/  SHFL.UP P6, R14, R13, R12, R11 ;  /* 0x0400000c0d0e7389 */ /* 0x00006400000c000b */
[----:B01----:R-:W-:Y:S01]  /*13f10*/  ENDCOLLECTIVE ;  /* 0x000000000000791b */ /* 0x003fe20003800000 */
.L_x_1352:
        /* <DEDUP_REMOVED lines=8> */
.L_x_1353:
[----:B------:R-:W-:Y:S05]  /*13fa0*/  BRA `(.L_x_1354) ;  /* 0xffffffb800007947 */ /* 0x000fea000383ffff */
.L_x_1224:
[----:B------:R-:W-:Y:S01]  /*13fb0*/  BSSY B0, `(.L_x_1355) ;  /* 0x0000008000007945 */ /* 0x000fe20003800000 */
[----:B-----5:R-:W-:Y:S02]  /*13fc0*/  IMAD.MOV.U32 R13, RZ, RZ, R4 ;  /* 0x000000ffff0d7224 */ /* 0x020fe400078e0004 */
[----:B------:R-:W-:Y:S02]  /*13fd0*/  IMAD.MOV.U32 R12, RZ, RZ, 0x1 ;  /* 0x00000001ff0c7424 */ /* 0x000fe400078e00ff */
[----:B------:R-:W-:Y:S02]  /*13fe0*/  IMAD.MOV.U32 R11, RZ, RZ, RZ ;  /* 0x000000ffff0b7224 */ /* 0x000fe400078e00ff */
[----:B------:R-:W-:-:S07]  /*13ff0*/  IMAD.MOV.U32 R15, RZ, RZ, -0x1 ;  /* 0xffffffffff0f7424 */ /* 0x000fce00078e00ff */
[----:B0123--:R-:W-:Y:S05]  /*14000*/  WARPSYNC.COLLECTIVE R15, `(.L_x_1356) ;  /* 0x000000000f087348 */ /* 0x00ffea0003c00000 */
[----:B------:R4:W0:Y:S02]  /*14010*/  SHFL.UP P6, R14, R13, R12, R11 ;  /* 0x0400000c0d0e7389 */ /* 0x00082400000c000b */
[----:B01234-:R-:W-:Y:S01]  /*14020*/  ENDCOLLECTIVE ;  /* 0x000000000000791b */ /* 0x01ffe20003800000 */
.L_x_1356:
[----:B------:R-:W-:Y:S05]  /*14030*/  BSYNC B0 ;  /* 0x0000000000007941 */ /* 0x000fea0003800000 */
.L_x_1355:
[----:B------:R-:W-:Y:S01]  /*14040*/  SEL R13, R14, RZ, P1 ;  /* 0x000000ff0e0d7207 */ /* 0x000fe20000800000 */
[----:B------:R-:W-:Y:S01]  /*14050*/  IMAD.MOV.U32 R11, RZ, RZ, RZ ;  /* 0x000000ffff0b7224 */ /* 0x000fe200078e00ff */
[----:B------:R-:W-:Y:S01]  /*14060*/  MOV R12, 0x2 ;  /* 0x00000002000c7802 */ /* 0x000fe20000000f00 */
[----:B------:R-:W-:Y:S02]  /*14070*/  IMAD.MOV.U32 R15, RZ, RZ, -0x1 ;  /* 0xffffffffff0f7424 */ /* 0x000fe400078e00ff */
[----:B------:R-:W-:-:S07]  /*14080*/  IMAD.IADD R13, R4, 0x1, R13 ;  /* 0x00000001040d7824 */ /* 0x000fce00078e020d */
[----:B------:R-:W-:Y:S05]  /*14090*/  WARPSYNC.COLLECTIVE R15, `(.L_x_1357) ;  /* 0x000000000f087348 */ /* 0x000fea0003c00000 */
[----:B------:R0:W1:Y:S02]  /*140a0*/  SHFL.UP P6, R14, R13, R12, R11 ;  /* 0x0400000c0d0e7389 */ /* 0x00006400000c000b */
[----:B01----:R-:W-:Y:S01]  /*140b0*/  ENDCOLLECTIVE ;  /* 0x000000000000791b */ /* 0x003fe20003800000 */
.L_x_1357:
[----:B------:R-:W-:Y:S01]  /*140c0*/  IMAD.MOV.U32 R12, RZ, RZ, 0x4 ;  /* 0x00000004ff0c7424 */ /* 0x000fe200078e00ff */
[----:B------:R-:W-:-:S05]  /*140d0*/  SEL R0, R14, RZ, P2 ;  /* 0x000000ff0e007207 */ /* 0x000fca0001000000 */
[----:B------:R-:W-:-:S04]  /*140e0*/  IMAD.IADD R0, R13, 0x1, R0 ;  /* 0x000000010d007824 */ /* 0x000fc800078e0200 */
[----:B------:R-:W-:-:S07]  /*140f0*/  IMAD.MOV.U32 R13, RZ, RZ, R0 ;  /* 0x000000ffff0d7224 */ /* 0x000fce00078e0000 */
[----:B------:R-:W-:Y:S05]  /*14100*/  WARPSYNC.COLLECTIVE R15, `(.L_x_1358) ;  /* 0x000000000f087348 */ /* 0x000fea0003c00000 */
[----:B------:R0:W1:Y:S02]  /*14110*/  SHFL.UP P6, R14, R13, R12, R11 ;  /* 0x0400000c0d0e7389 */ /* 0x00006400000c000b */
[----:B01----:R-:W-:Y:S01]  /*14120*/  ENDCOLLECTIVE ;  /* 0x000000000000791b */ /* 0x003fe20003800000 */
.L_x_1358:
[----:B------:R-:W-:Y:S02]  /*14130*/  MOV R12, 0x8 ;  /* 0x00000008000c7802 */ /* 0x000fe40000000f00 */
[----:B------:R-:W-:-:S05]  /*14140*/  SEL R3, R14, RZ, P3 ;  /* 0x000000ff0e037207 */ /* 0x000fca0001800000 */
[----:B------:R-:W-:-:S04]  /*14150*/  IMAD.IADD R2, R0, 0x1, R3 ;  /* 0x0000000100027824 */ /* 0x000fc800078e0203 */
[----:B------:R-:W-:-:S07]  /*14160*/  IMAD.MOV.U32 R13, RZ, RZ, R2 ;  /* 0x000000ffff0d7224 */ /* 0x000fce00078e0002 */
[----:B------:R-:W-:Y:S05]  /*14170*/  WARPSYNC.COLLECTIVE R15, `(.L_x_1359) ;  /* 0x000000000f087348 */ /* 0x000fea0003c00000 */
[----:B------:R0:W1:Y:S02]  /*14180*/  SHFL.UP P6, R14, R13, R12, R11 ;  /* 0x0400000c0d0e7389 */ /* 0x00006400000c000b */
[----:B01----:R-:W-:Y:S01]  /*14190*/  ENDCOLLECTIVE ;  /* 0x000000000000791b */ /* 0x003fe20003800000 */
.L_x_1359:
[----:B------:R-:W-:Y:S01]  /*141a0*/  IMAD.MOV.U32 R12, RZ, RZ, 0x10 ;  /* 0x00000010ff0c7424 */ /* 0x000fe200078e00ff */
[----:B------:R-:W-:-:S05]  /*141b0*/  SEL R3, R14, RZ, P4 ;  /* 0x000000ff0e037207 */ /* 0x000fca0002000000 */
[----:B------:R-:W-:-:S04]  /*141c0*/  IMAD.IADD R3, R2, 0x1, R3 ;  /* 0x0000000102037824 */ /* 0x000fc800078e0203 */
[----:B------:R-:W-:-:S07]  /*141d0*/  IMAD.MOV.U32 R13, RZ, RZ, R3 ;  /* 0x000000ffff0d7224 */ /* 0x000fce00078e0003 */
[----:B------:R-:W-:Y:S05]  /*141e0*/  WARPSYNC.COLLECTIVE R15, `(.L_x_1360) ;  /* 0x000000000f087348 */ /* 0x000fea0003c00000 */
[----:B------:R0:W1:Y:S02]  /*141f0*/  SHFL.UP P6, R14, R13, R12, R11 ;  /* 0x0400000c0d0e7389 */ /* 0x00006400000c000b */
[----:B01----:R-:W-:Y:S01]  /*14200*/  ENDCOLLECTIVE ;  /* 0x000000000000791b */ /* 0x003fe20003800000 */
.L_x_1360:
[----:B------:R-:W-:Y:S02]  /*14210*/  IMAD.MOV.U32 R12, RZ, RZ, 0x1f ;  /* 0x0000001fff0c7424 */ /* 0x000fe400078e00ff */
[----:B------:R-:W-:Y:S01]  /*14220*/  IMAD.MOV.U32 R11, RZ, RZ, 0x1f ;  /* 0x0000001fff0b7424 */ /* 0x000fe200078e00ff */
[----:B------:R-:W-:-:S05]  /*14230*/  SEL R6, R14, RZ, P5 ;  /* 0x000000ff0e067207 */ /* 0x000fca0002800000 */
[----:B------:R-:W-:-:S04]  /*14240*/  IMAD.IADD R6, R3, 0x1, R6 ;  /* 0x0000000103067824 */ /* 0x000fc800078e0206 */
[----:B------:R-:W-:-:S07]  /*14250*/  IMAD.MOV.U32 R13, RZ, RZ, R6 ;  /* 0x000000ffff0d7224 */ /* 0x000fce00078e0006 */
[----:B------:R-:W-:Y:S05]  /*14260*/  WARPSYNC.COLLECTIVE R15, `(.L_x_1361) ;  /* 0x000000000f087348 */ /* 0x000fea0003c00000 */
[----:B------:R0:W1:Y:S02]  /*14270*/  SHFL.IDX P6, R14, R13, R12, R11 ;  /* 0x0000000c0d0e7389 */ /* 0x00006400000c000b */
[----:B01----:R-:W-:Y:S01]  /*14280*/  ENDCOLLECTIVE ;  /* 0x000000000000791b */ /* 0x003fe20003800000 */
.L_x_1361:
[----:B------:R-:W-:Y:S05]  /*14290*/  BRA `(.L_x_1362) ;  /* 0xffffffb400e07947 */ /* 0x000fea000383ffff */
.L_x_1226:
[----:B------:R-:W-:Y:S01]  /*142a0*/  BSSY B0, `(.L_x_1363) ;  /* 0x0000006000007945 */ /* 0x000fe20003800000 */
[----:B------:R-:W-:Y:S02]  /*142b0*/  PLOP3.LUT P6, PT, P6, PT, PT, 0x8, 0x0 ;  /* 0x000000000000781c */ /* 0x000fe400037ce170 */
[----:B------:R-:W-:-:S11]  /*142c0*/  MOV R15, 0xffffffff ;  /* 0xffffffff000f7802 */ /* 0x000fd60000000f00 */
[----:B012---:R-:W-:Y:S05]  /*142d0*/  WARPSYNC.COLLECTIVE R15, `(.L_x_1364) ;  /* 0x000000000f087348 */ /* 0x007fea0003c00000 */
[----:B------:R-:W-:Y:S01]  /*142e0*/  VOTE.ANY R14, PT, P6 ;  /* 0x00000000000e7806 */ /* 0x000fe200030e0100 */
[----:B012---:R-:W-:Y:S06]  /*142f0*/  ENDCOLLECTIVE ;  /* 0x000000000000791b */ /* 0x007fec0003800000 */
.L_x_1364:
[----:B------:R-:W-:Y:S05]  /*14300*/  BSYNC B0 ;  /* 0x0000000000007941 */ /* 0x000fea0003800000 */
.L_x_1363:
        /* <DEDUP_REMOVED lines=9> */
.L_x_1365:
[----:B------:R-:W-:Y:S01]  /*143a0*/  IMAD.MOV.U32 R4, RZ, RZ, R14 ;  /* 0x000000ffff047224 */ /* 0x000fe200078e000e */
[----:B------:R-:W-:Y:S06]  /*143b0*/  BRA `(.L_x_1366) ;  /* 0xffffffb400d07947 */ /* 0x000fec000383ffff */
.L_x_1228:
[----:B------:R-:W-:Y:S01]  /*143c0*/  BSSY B0, `(.L_x_1367) ;  /* 0x0000007000007945 */ /* 0x000fe20003800000 */
[----:B------:R-:W-:Y:S01]  /*143d0*/  IMAD.MOV.U32 R13, RZ, RZ, R6 ;  /* 0x000000ffff0d7224 */ /* 0x000fe200078e0006 */
[----:B------:R-:W-:Y:S01]  /*143e0*/  MOV R11, 0x1f ;  /* 0x0000001f000b7802 */ /* 0x000fe20000000f00 */
[----:B------:R-:W-:-:S07]  /*143f0*/  IMAD.MOV.U32 R15, RZ, RZ, -0x1 ;  /* 0xffffffffff0f7424 */ /* 0x000fce00078e00ff */
[----:B01234-:R-:W-:Y:S05]  /*14400*/  WARPSYNC.COLLECTIVE R15, `(.L_x_1368) ;  /* 0x000000000f087348 */ /* 0x01ffea0003c00000 */
[----:B------:R0:W0:Y:S02]  /*14410*/  SHFL.IDX P6, R14, R13, R12, R11 ;  /* 0x0000000c0d0e7389 */ /* 0x00002400000c000b */
[----:B01234-:R-:W-:Y:S01]  /*14420*/  ENDCOLLECTIVE ;  /* 0x000000000000791b */ /* 0x01ffe20003800000 */
.L_x_1368:
[----:B------:R-:W-:Y:S05]  /*14430*/  BSYNC B0 ;  /* 0x0000000000007941 */ /* 0x000fea0003800000 */
.L_x_1367:
[----:B------:R-:W-:Y:S05]  /*14440*/  BRA `(.L_x_1227) ;  /* 0xffffffb400c87947 */ /* 0x000fea000383ffff */
.L_x_1232:
[----:B0-----:R0:W1:Y:S02]  /*14450*/  SYNCS.PHASECHK.TRANS64.TRYWAIT P0, [R5+URZ+0x32420], R0 ;  /* 0x03242000050075a7 */ /* 0x001064000800017f */
[----:B-1----:R-:W-:Y:S05]  /*14460*/  @!P0 NANOSLEEP.SYNCS 0x989680 ;  /* 0x009896800000895d */ /* 0x002fea0003900000 */
[----:B------:R-:W1:Y:S02]  /*14470*/  @!P0 SYNCS.PHASECHK.TRANS64 P0, [R5+URZ+0x32420], R0 ;  /* 0x03242000050085a7 */ /* 0x000e64000800007f */
[----:B-1----:R-:W-:Y:S05]  /*14480*/  @!P0 BRA `(.L_x_1232) ;  /* 0xfffffffc00f08947 */ /* 0x002fea000383ffff */
[----:B------:R-:W-:Y:S05]  /*14490*/  BRA `(.L_x_1369) ;  /* 0xffffffb800b47947 */ /* 0x000fea000383ffff */
.L_x_1233:
[----:B------:R-:W1:Y:S01]  /*144a0*/  S2R R2, SR_TID.X ;  /* 0x0000000000027919 */ /* 0x000e620000002100 */
[----:B------:R-:W-:Y:S01]  /*144b0*/  BSSY B0, `(.L_x_1370) ;  /* 0x000000a000007945 */ /* 0x000fe20003800000 */
[----:B------:R-:W-:Y:S02]  /*144c0*/  IMAD.MOV.U32 R12, RZ, RZ, RZ ;  /* 0x000000ffff0c7224 */ /* 0x000fe400078e00ff */
[----:B------:R-:W-:Y:S02]  /*144d0*/  IMAD.MOV.U32 R11, RZ, RZ, 0x1f ;  /* 0x0000001fff0b7424 */ /* 0x000fe400078e00ff */
[----:B------:R-:W-:Y:S01]  /*144e0*/  IMAD.MOV.U32 R15, RZ, RZ, -0x1 ;  /* 0xffffffffff0f7424 */ /* 0x000fe200078e00ff */
[----:B-1----:R-:W-:-:S04]  /*144f0*/  SHF.R.U32.HI R2, RZ, 0x5, R2 ;  /* 0x00000005ff027819 */ /* 0x002fc80000011602 */
[----:B------:R-:W-:-:S05]  /*14500*/  LOP3.LUT R2, R2, 0x3, RZ, 0xc0, !PT ;  /* 0x0000000302027812 */ /* 0x000fca00078ec0ff */
[----:B------:R-:W-:-:S07]  /*14510*/  IMAD.MOV.U32 R13, RZ, RZ, R2 ;  /* 0x000000ffff0d7224 */ /* 0x000fce00078e0002 */
[----:B0-23--:R-:W-:Y:S05]  /*14520*/  WARPSYNC.COLLECTIVE R15, `(.L_x_1371) ;  /* 0x000000000f087348 */ /* 0x00dfea0003c00000 */
[----:B------:R1:W4:Y:S02]  /*14530*/  SHFL.IDX P6, R14, R13, R12, R11 ;  /* 0x0000000c0d0e7389 */ /* 0x00032400000c000b */
[----:B01234-:R-:W-:Y:S01]  /*14540*/  ENDCOLLECTIVE ;  /* 0x000000000000791b */ /* 0x01ffe20003800000 */
.L_x_1371:
[----:B------:R-:W-:Y:S05]  /*14550*/  BSYNC B0 ;  /* 0x0000000000007941 */ /* 0x000fea0003800000 */
.L_x_1370:
[----:B------:R-:W-:Y:S05]  /*14560*/  BRA `(.L_x_1372) ;  /* 0xffffffb8009c7947 */ /* 0x000fea000383ffff */
.L_x_1236:
[----:B------:R-:W-:Y:S01]  /*14570*/  BSSY B1, `(.L_x_1373) ;  /* 0x0000006000017945 */ /* 0x000fe20003800000 */
[----:B------:R-:W-:-:S07]  /*14580*/  IMAD.MOV.U32 R15, RZ, RZ, -0x1 ;  /* 0xffffffffff0f7424 */ /* 0x000fce00078e00ff */
[----:B0-23--:R-:W-:Y:S05]  /*14590*/  WARPSYNC.COLLECTIVE R15, `(.L_x_1374) ;  /* 0x000000000f0c7348 */ /* 0x00dfea0003c00000 */
[----:B------:R-:W-:Y:S02]  /*145a0*/  ELECT P6, UR62, PT ;  /* 0x00000000003e782f */ /* 0x000fe400038c0000 */
[----:B------:R-:W-:Y:S01]  /*145b0*/  MOV R14, UR62 ;  /* 0x0000003e000e7c02 */ /* 0x000fe20008000f00 */
[----:B0-23--:R-:W-:Y:S10]  /*145c0*/  ENDCOLLECTIVE ;  /* 0x000000000000791b */ /* 0x00dff40003800000 */
.L_x_1374:
[----:B------:R-:W-:Y:S05]  /*145d0*/  BSYNC B1 ;  /* 0x0000000000017941 */ /* 0x000fea0003800000 */
.L_x_1373:
[----:B------:R-:W-:Y:S05]  /*145e0*/  BRA `(.L_x_1375) ;  /* 0xffffffb800947947 */ /* 0x000fea000383ffff */
.L_x_1238:
[----:B0-----:R0:W1:Y:S02]  /*145f0*/  SYNCS.PHASECHK.TRANS64.TRYWAIT P1, [R3+URZ+0x32440], R2 ;  /* 0x03244002030075a7 */ /* 0x001064000802017f */
[----:B-1----:R-:W-:Y:S05]  /*14600*/  @!P1 NANOSLEEP.SYNCS 0x989680 ;  /* 0x009896800000995d */ /* 0x002fea0003900000 */
[----:B------:R-:W1:Y:S02]  /*14610*/  @!P1 SYNCS.PHASECHK.TRANS64 P1, [R3+URZ+0x32440], R2 ;  /* 0x03244002030095a7 */ /* 0x000e64000802007f */
[----:B-1----:R-:W-:Y:S05]  /*14620*/  @!P1 BRA `(.L_x_1238) ;  /* 0xfffffffc00f09947 */ /* 0x002fea000383ffff */
[----:B------:R-:W-:Y:S05]  /*14630*/  BRA `(.L_x_1376) ;  /* 0xffffffb800bc7947 */ /* 0x000fea000383ffff */
.L_x_1240:
[----:B-1----:R1:W4:Y:S02]  /*14640*/  SYNCS.PHASECHK.TRANS64.TRYWAIT P1, [R5+URZ+0x32440], R0 ;  /* 0x03244000050075a7 */ /* 0x002324000802017f */
[----:B----4-:R-:W-:Y:S05]  /*14650*/  @!P1 NANOSLEEP.SYNCS 0x989680 ;  /* 0x009896800000995d */ /* 0x010fea0003900000 */
[----:B------:R-:W4:Y:S02]  /*14660*/  @!P1 SYNCS.PHASECHK.TRANS64 P1, [R5+URZ+0x32440], R0 ;  /* 0x03244000050095a7 */ /* 0x000f24000802007f */
[----:B----4-:R-:W-:Y:S05]  /*14670*/  @!P1 BRA `(.L_x_1240) ;  /* 0xfffffffc00f09947 */ /* 0x010fea000383ffff */
[----:B------:R-:W-:Y:S05]  /*14680*/  BRA `(.L_x_1377) ;  /* 0xffffffb800c87947 */ /* 0x000fea000383ffff */
.L_x_1242:
[----:B----4-:R4:W0:Y:S02]  /*14690*/  SYNCS.PHASECHK.TRANS64.TRYWAIT P1, [R3+URZ+0x32460], R2 ;  /* 0x03246002030075a7 */ /* 0x010824000802017f */
[----:B0-----:R-:W-:Y:S05]  /*146a0*/  @!P1 NANOSLEEP.SYNCS 0x989680 ;  /* 0x009896800000995d */ /* 0x001fea0003900000 */
[----:B------:R-:W0:Y:S02]  /*146b0*/  @!P1 SYNCS.PHASECHK.TRANS64 P1, [R3+URZ+0x32460], R2 ;  /* 0x03246002030095a7 */ /* 0x000e24000802007f */
[----:B0-----:R-:W-:Y:S05]  /*146c0*/  @!P1 BRA `(.L_x_1242) ;  /* 0xfffffffc00f09947 */ /* 0x001fea000383ffff */
[----:B------:R-:W-:Y:S05]  /*146d0*/  BRA `(.L_x_1378) ;  /* 0xffffffb800c47947 */ /* 0x000fea000383ffff */
.L_x_1379:
        /* <DEDUP_REMOVED lines=10> */
.L_x_6452:


//--------------------- .text._ZN7cutlass13device_kernelIN5flash11enable_sm90INS1_16FlashAttnFwdSm90INS1_25CollectiveMainloopFwdSm90ILi2EN4cute5tupleIJNS5_1CILi1EEES8_S8_EEENS6_IJNS7_ILi128EEENS7_ILi96EEENS7_ILi64EEEEEELi256ENS_6half_tEfNS_4arch4Sm90ELb0ELb0ELb1ELb1ELb1ELb1ELb1ELb1ELb0ELb1ELb0ELb0EEENS1_21CollectiveEpilogueFwdINS6_IJSA_NS7_ILi256EEESB_EEES9_SE_SG_Li256ELb1ELb1ELb0ELb0EEENS1_36VarlenDynamicPersistentTileSchedulerILi128ELi96ELi256ELi128ELb0ELb1ELb1ELb0ELb1ELb1EEEEEEEEEvNT_6ParamsE --------------------------
	.section	.text._ZN7cutlass13device_kernelIN5flash11enable_sm90INS1_16FlashAttnFwdSm90INS1_25CollectiveMainloopFwdSm90ILi2EN4cute5tupleIJNS5_1CILi1EEES8_S8_EEENS6_IJNS7_ILi128EEENS7_ILi96EEENS7_ILi64EEEEEELi256ENS_6half_tEfNS_4arch4Sm90ELb0ELb0ELb1ELb1ELb1ELb1ELb1ELb1ELb0ELb1ELb0ELb0EEENS1_21CollectiveEpilogueFwdINS6_IJSA_NS7_ILi256EEESB_EEES9_SE_SG_Li256ELb1ELb1ELb0ELb0EEENS1_36VarlenDynamicPersistentTileSchedulerILi128ELi96ELi256ELi128ELb0ELb1ELb1ELb0ELb1ELb1EEEEEEEEEvNT_6ParamsE,"ax",@progbits
	.align	128
.text._ZN7cutlass13device_kernelIN5flash11enable_sm90INS1_16FlashAttnFwdSm90INS1_25CollectiveMainloopFwdSm90ILi2EN4cute5tupleIJNS5_1CILi1EEES8_S8_EEENS6_IJNS7_ILi128EEENS7_ILi96EEENS7_ILi64EEEEEELi256ENS_6half_tEfNS_4arch4Sm90ELb0ELb0ELb1ELb1ELb1ELb1ELb1ELb1ELb0ELb1ELb0ELb0EEENS1_21CollectiveEpilogueFwdINS6_IJSA_NS7_ILi256EEESB_EEES9_SE_SG_Li256ELb1ELb1ELb0ELb0EEENS1_36VarlenDynamicPersistentTileSchedulerILi128ELi96ELi256ELi128ELb0ELb1ELb1ELb0ELb1ELb1EEEEEEEEEvNT_6ParamsE:
        .type           _ZN7cutlass13device_kernelIN5flash11enable_sm90INS1_16FlashAttnFwdSm90INS1_25CollectiveMainloopFwdSm90ILi2EN4cute5tupleIJNS5_1CILi1EEES8_S8_EEENS6_IJNS7_ILi128EEENS7_ILi96EEENS7_ILi64EEEEEELi256ENS_6half_tEfNS_4arch4Sm90ELb0ELb0ELb1ELb1ELb1ELb1ELb1ELb1ELb0ELb1ELb0ELb0EEENS1_21CollectiveEpilogueFwdINS6_IJSA_NS7_ILi256EEESB_EEES9_SE_SG_Li256ELb1ELb1ELb0ELb0EEENS1_36VarlenDynamicPersistentTileSchedulerILi128ELi96ELi256ELi128ELb0ELb1ELb1ELb0ELb1ELb1EEEEEEEEEvNT_6ParamsE,@function
        .size           _ZN7cutlass13device_kernelIN5flash11enable_sm90INS1_16FlashAttnFwdSm90INS1_25CollectiveMainloopFwdSm90ILi2EN4cute5tupleIJNS5_1CILi1EEES8_S8_EEENS6_IJNS7_ILi128EEENS7_ILi96EEENS7_ILi64EEEEEELi256ENS_6half_tEfNS_4arch4Sm90ELb0ELb0ELb1ELb1ELb1ELb1ELb1ELb1ELb0ELb1ELb0ELb0EEENS1_21CollectiveEpilogueFwdINS6_IJSA_NS7_ILi256EEESB_EEES9_SE_SG_Li256ELb1ELb1ELb0ELb0EEENS1_36VarlenDynamicPersistentTileSchedulerILi128ELi96ELi256ELi128ELb0ELb1ELb1ELb0ELb1ELb1EEEEEEEEEvNT_6ParamsE,(.L_x_6453 - _ZN7cutlass13device_kernelIN5flash11enable_sm90INS1_16FlashAttnFwdSm90INS1_25CollectiveMainloopFwdSm90ILi2EN4cute5tupleIJNS5_1CILi1EEES8_S8_EEENS6_IJNS7_ILi128EEENS7_ILi96EEENS7_ILi64EEEEEELi256ENS_6half_tEfNS_4arch4Sm90ELb0ELb0ELb1ELb1ELb1ELb1ELb1ELb1ELb0ELb1ELb0ELb0EEENS1_21CollectiveEpilogueFwdINS6_IJSA_NS7_ILi256EEESB_EEES9_SE_SG_Li256ELb1ELb1ELb0ELb0EEENS1_36VarlenDynamicPersistentTileSchedulerILi128ELi96ELi256ELi128ELb0ELb1ELb1ELb0ELb1ELb1EEEEEEEEEvNT_6ParamsE)
        .other          _ZN7cutlass13device_kernelIN5flash11enable_sm90INS1_16FlashAttnFwdSm90INS1_25CollectiveMainloopFwdSm90ILi2EN4cute5tupleIJNS5_1CILi1EEES8_S8_EEENS6_IJNS7_ILi128EEENS7_ILi96EEENS7_ILi64EEEEEELi256ENS_6half_tEfNS_4arch4Sm90ELb0ELb0ELb1ELb1ELb1ELb1ELb1ELb1ELb0ELb1ELb0ELb0EEENS1_21CollectiveEpilogueFwdINS6_IJSA_NS7_ILi256EEESB_EEES9_SE_SG_Li256ELb1ELb1ELb0ELb0EEENS1_36VarlenDynamicPersistentTileSchedulerILi128ELi96ELi256ELi128ELb0ELb1ELb1ELb0ELb1ELb1EEEEEEEEEvNT_6ParamsE,@"STO_CUDA_ENTRY STV_DEFAULT"
_ZN7cutlass13device_kernelIN5flash11enable_sm90INS1_16FlashAttnFwdSm90INS1_25CollectiveMainloopFwdSm90ILi2EN4cute5tupleIJNS5_1CILi1EEES8_S8_EEENS6_IJNS7_ILi128EEENS7_ILi96EEENS7_ILi64EEEEEELi256ENS_6half_tEfNS_4arch4Sm90ELb0ELb0ELb1ELb1ELb1ELb1ELb1ELb1ELb0ELb1ELb0ELb0EEENS1_21CollectiveEpilogueFwdINS6_IJSA_NS7_ILi256EEESB_EEES9_SE_SG_Li256ELb1ELb1ELb0ELb0EEENS1_36VarlenDynamicPersistentTileSchedulerILi128ELi96ELi256ELi128ELb0ELb1ELb1ELb0ELb1ELb1EEEEEEEEEvNT_6ParamsE:
        /* <DEDUP_REMOVED lines=17> */
.L_x_1381:
[----:B------:R-:W-:Y:S05]  /*0110*/  BSYNC B0 ;  /* 0x0000000000007941 */ /* 0x000fea0003800000 */
.L_x_1380:
[----:B------:R-:W-:Y:S01]  /*0120*/  VOTEU.ANY UP0, P0 ;  /* 0x00000000003f7886 */ /* 0x000fe20000000100 */
[----:B------:R-:W0:Y:S01]  /*0130*/  SHFL.IDX PT, R2, R0, RZ, 0x1f ;  /* 0x00001fff00027589 */ /* 0x000e2200000e0000 */
[----:B------:R-:W-:Y:S01]  /*0140*/  UMOV UR4, 0x80 ;  /* 0x0000008000047882 */ /* 0x000fe20000000000 */
[----:B------:R-:W-:Y:S01]  /*0150*/  UMOV UR7, 0x100 ;  /* 0x0000010000077882 */ /* 0x000fe20000000000 */
[----:B------:R-:W-:Y:S01]  /*0160*/  VOTEU.ANY UP1, P0 ;  /* 0x00000000003f7886 */ /* 0x000fe20000020100 */
[----:B------:R-:W1:Y:S01]  /*0170*/  @UP0 S2UR UR8, SR_CgaCtaId ;  /* 0x00000000000809c3 */ /* 0x000e620000008800 */
[----:B------:R-:W-:Y:S01]  /*0180*/  @UP0 UMOV UR6, 0x400 ;  /* 0x0000040000060882 */ /* 0x000fe20000000000 */
[----:B------:R-:W-:-:S04]  /*0190*/  @UP0 UIADD3 UR4, -UR4, 0x100000, URZ ;  /* 0x0010000004040890 */ /* 0x000fc8000fffe13f */
[----:B------:R-:W-:Y:S02]  /*01a0*/  @UP0 USHF.L.U32 UR5, UR4, 0xb, URZ ;  /* 0x0000000b04050899 */ /* 0x000fe4000800063f */
[----:B------:R-:W-:Y:S01]  /*01b0*/  @UP0 USHF.L.U32 UR4, UR4, 0x1, URZ ;  /* 0x0000000104040899 */ /* 0x000fe2000800063f */
[----:B------:R-:W-:Y:S01]  /*01c0*/  SHF.R.U32.HI R3, RZ, 0x7, R3 ;  /* 0x00000007ff037819 */ /* 0x000fe20000011603 */
[----:B------:R-:W-:Y:S01]  /*01d0*/  VOTEU.ANY UP2, P0 ;  /* 0x00000000003f7886 */ /* 0x000fe20000040100 */
[----:B0-----:R-:W-:-:S03]  /*01e0*/  ISETP.NE.AND P1, PT, R2, RZ, PT ;  /* 0x000000ff0200720c */ /* 0x001fc60003f25270 */
[----:B------:R0:W2:Y:S01]  /*01f0*/  SHFL.IDX PT, R2, R3, RZ, 0x1f ;  /* 0x00001fff03027589 */ /* 0x0000a200000e0000 */
[----:B-1----:R-:W-:Y:S02]  /*0200*/  @UP0 ULEA UR8, UR8, UR6, 0x18 ;  /* 0x0000000608080291 */ /* 0x002fe4000f8ec03f */
[----:B------:R-:W-:-:S04]  /*0210*/  @UP0 UIADD3 UR6, -UR7, 0x100000, URZ ;  /* 0x0010000007060890 */ /* 0x000fc8000fffe13f */
[----:B------:R-:W-:Y:S02]  /*0220*/  @UP0 USHF.L.U32 UR7, UR6, 0xb, URZ ;  /* 0x0000000b06070899 */ /* 0x000fe4000800063f */
[----:B------:R-:W-:Y:S01]  /*0230*/  @UP0 USHF.L.U32 UR6, UR6, 0x1, URZ ;  /* 0x0000000106060899 */ /* 0x000fe2000800063f */
[----:B------:R-:W-:Y:S01]  /*0240*/  VOTEU.ANY UP0, P0 ;  /* 0x00000000003f7886 */ /* 0x000fe20000000100 */
[----:B------:R-:W1:Y:S04]  /*0250*/  FENCE.VIEW.ASYNC.S ;  /* 0x00000000000073c6 */ /* 0x000e680000000000 */
[----:B-1----:R0:W1:Y:S01]  /*0260*/  @UP0 SYNCS.EXCH.64 URZ, [UR8+0x32400], UR4 ;  /* 0x03240004083f05b2 */ /* 0x0020620008000100 */
[----:B------:R0:W3:Y:S05]  /*0270*/  @UP1 SYNCS.EXCH.64 URZ, [UR8+0x32410], UR4 ;  /* 0x03241004083f15b2 */ /* 0x0000ea0008000100 */
[----:B------:R0:W4:Y:S02]  /*0280*/  @UP2 SYNCS.EXCH.64 URZ, [UR8+0x32420], UR6 ;  /* 0x03242006083f25b2 */ /* 0x0001240008000100 */
        /* <DEDUP_REMOVED lines=19> */
.L_x_1382:
        /* <DEDUP_REMOVED lines=22> */
.L_x_1383:
        /* <DEDUP_REMOVED lines=18> */
.L_x_1384:
        /* <DEDUP_REMOVED lines=22> */
.L_x_1385:
        /* <DEDUP_REMOVED lines=22> */
.L_x_1386:
[----:B--2---:R-:W-:Y:S01]  /*0900*/  ISETP.NE.AND P0, PT, R2, RZ, PT ;  /* 0x000000ff0200720c */ /* 0x004fe20003f05270 */
[----:B------:R-:W-:Y:S01]  /*0910*/  IMAD.MOV.U32 R2, RZ, RZ, 0x1 ;  /* 0x00000001ff027424 */ /* 0x000fe200078e00ff */
[----:B------:R-:W-:Y:S01]  /*0920*/  NOP ;  /* 0x0000000000007918 */ /* 0x000fe20000000000 */
[----:B------:R-:W-:Y:S01]  /*0930*/  ULDC.64 UR60, c[0x0][0x208] ;  /* 0x00008200003c7ab9 */ /* 0x000fe20000000a00 */
[----:B------:R-:W-:Y:S02]  /*0940*/  BSSY B9, `(.L_x_1387) ;  /* 0x0001888000097945 */ /* 0x000fe40003800000 */
[----:B------:R-:W-:-:S05]  /*0950*/  SEL R2, R2, 0x2, !P0 ;  /* 0x0000000202027807 */ /* 0x000fca0004000000 */
[----:B------:R2:W-:Y:S01]  /*0960*/  STL [R1+0x8], R2 ;  /* 0x0000080201007387 */ /* 0x0005e20000100800 */
[----:B01-34-:R-:W-:Y:S06]  /*0970*/  BAR.SYNC.DEFER_BLOCKING 0x0 ;  /* 0x0000000000007b1d */ /* 0x01bfec0000010000 */
[----:B------:R-:W-:Y:S05]  /*0980*/  @!P0 BRA `(.L_x_1388) ;  /* 0x0000011400648947 */ /* 0x000fea0003800000 */
.L_x_1389:
[----:B------:R-:W-:-:S08]  /*0990*/  NOP ;  /* 0x0000000000007918 */ /* 0x000fd00000000000 */
[----:B------:R-:W0:Y:S02]  /*09a0*/  USETMAXREG.TRY_ALLOC.CTAPOOL UP0, 0xe8 ;  /* 0x000000e8000079c8 */ /* 0x000e240008000600 */
[----:B0-----:R-:W-:-:S13]  /*09b0*/  PLOP3.LUT P0, PT, PT, PT, UP0, 0x80, 0x0 ;  /* 0x000000000000781c */ /* 0x001fda0003f0f008 */
[----:B------:R-:W-:Y:S05]  /*09c0*/  @!P0 BRA `(.L_x_1389) ;  /* 0xfffffffc00f08947 */ /* 0x000fea000383ffff */
[----:B------:R-:W2:Y:S01]  /*09d0*/  S2R R0, SR_TID.X ;  /* 0x0000000000007919 */ /* 0x000ea20000002100 */
[----:B------:R-:W-:Y:S01]  /*09e0*/  MOV R19, 0x400 ;  /* 0x0000040000137802 */ /* 0x000fe20000000f00 */
[----:B------:R-:W-:Y:S01]  /*09f0*/  ULDC UR4, c[0x0][0xd3c] ;  /* 0x00034f0000047ab9 */ /* 0x000fe20000000800 */
[----:B--2---:R-:W-:Y:S02]  /*0a00*/  SHF.R.U32.HI R2, RZ, 0x7, R0 ;  /* 0x00000007ff027819 */ /* 0x004fe40000011600 */
[----:B------:R-:W0:Y:S01]  /*0a10*/  S2R R0, SR_CgaCtaId ;  /* 0x0000000000007919 */ /* 0x000e220000008800 */
        /* <DEDUP_REMOVED lines=9> */
[----:B------:R-:W2:Y:S01]  /*0ab0*/  LDL.LU R13, [R1+0x8] ;  /* 0x00000800010d7983 */ /* 0x000ea20000300800 */
[----:B------:R-:W0:Y:S02]  /*0ac0*/  S2R R0, SR_TID.X ;  /* 0x0000000000007919 */ /* 0x000e240000002100 */
[----:B0-----:R-:W-:-:S05]  /*0ad0*/  VIADD R12, R0, 0xffffff80 ;  /* 0xffffff80000c7836 */ /* 0x001fca0000000000 */
[----:B------:R-:W-:-:S04]  /*0ae0*/  SHF.R.S32.HI R0, RZ, 0x1f, R12 ;  /* 0x0000001fff007819 */ /* 0x000fc8000001140c */
[----:B------:R-:W-:-:S04]  /*0af0*/  LEA.HI R2, R0, R12, RZ, 0x7 ;  /* 0x0000000c00027211 */ /* 0x000fc800078f38ff */
[----:B------:R-:W-:-:S05]  /*0b00*/  LOP3.LUT R3, R2, 0xffffff80, RZ, 0xc0, !PT ;  /* 0xffffff8002037812 */ /* 0x000fca00078ec0ff */
[----:B------:R-:W-:-:S05]  /*0b10*/  IMAD.IADD R11, R12, 0x1, -R3 ;  /* 0x000000010c0b7824 */ /* 0x000fca00078e0a03 */
[----:B------:R-:W-:-:S04]  /*0b20*/  SHF.R.S32.HI R7, RZ, 0x1f, R11 ;  /* 0x0000001fff077819 */ /* 0x000fc8000001140b */
[----:B------:R-:W-:-:S04]  /*0b30*/  LEA.HI R8, R7, R11, RZ, 0x2 ;  /* 0x0000000b07087211 */ /* 0x000fc800078f10ff */
[--C-:B------:R-:W-:Y:S02]  /*0b40*/  SHF.R.S32.HI R4, RZ, 0x2, R8.reuse ;  /* 0x00000002ff047819 */ /* 0x100fe40000011408 */
[----:B------:R-:W-:-:S04]  /*0b50*/  SHF.R.S32.HI R3, RZ, 0x1f, R8 ;  /* 0x0000001fff037819 */ /* 0x000fc80000011408 */
[----:B------:R-:W-:Y:S02]  /*0b60*/  LEA.HI R5, R3, R4, RZ, 0x3 ;  /* 0x0000000403057211 */ /* 0x000fe400078f18ff */
[----:B------:R-:W-:Y:S02]  /*0b70*/  LEA.HI R3, R0, R12, RZ, 0x4 ;  /* 0x0000000c00037211 */ /* 0x000fe400078f20ff */
[----:B------:R-:W-:Y:S02]  /*0b80*/  SHF.R.S32.HI R14, RZ, 0x7, R2 ;  /* 0x00000007ff0e7819 */ /* 0x000fe40000011402 */
[----:B------:R-:W-:Y:S02]  /*0b90*/  LOP3.LUT R9, R5, 0xfffffff8, RZ, 0xc0, !PT ;  /* 0xfffffff805097812 */ /* 0x000fe400078ec0ff */
[----:B------:R-:W-:Y:S02]  /*0ba0*/  SHF.R.S32.HI R6, RZ, 0x4, R3 ;  /* 0x00000004ff067819 */ /* 0x000fe40000011403 */
[----:B------:R-:W-:-:S02]  /*0bb0*/  LEA.HI R7, R7, R11, RZ, 0x5 ;  /* 0x0000000b07077211 */ /* 0x000fc400078f28ff */
[----:B------:R-:W-:Y:S01]  /*0bc0*/  LEA.HI R2, R2, R14, RZ, 0x1 ;  /* 0x0000000e02027211 */ /* 0x000fe200078f08ff */
[----:B------:R-:W-:Y:S01]  /*0bd0*/  IMAD.IADD R10, R4, 0x1, -R9 ;  /* 0x00000001040a7824 */ /* 0x000fe200078e0a09 */
[C---:B------:R-:W-:Y:S02]  /*0be0*/  LOP3.LUT R4, R3.reuse, 0x3fffff0, RZ, 0xc0, !PT ;  /* 0x03fffff003047812 */ /* 0x040fe400078ec0ff */
[----:B------:R-:W-:Y:S02]  /*0bf0*/  LEA.HI R3, R3, R6, RZ, 0x1 ;  /* 0x0000000603037211 */ /* 0x000fe400078f08ff */
[----:B------:R-:W-:Y:S02]  /*0c00*/  SHF.R.S32.HI R7, RZ, 0x5, R7 ;  /* 0x00000005ff077819 */ /* 0x000fe40000011407 */
[----:B------:R-:W-:Y:S02]  /*0c10*/  LOP3.LUT R2, R2, 0x3fffffe, RZ, 0xc0, !PT ;  /* 0x03fffffe02027812 */ /* 0x000fe400078ec0ff */
[-C--:B------:R-:W-:Y:S01]  /*0c20*/  LEA.HI R5, R0, R12.reuse, RZ, 0x5 ;  /* 0x0000000c00057211 */ /* 0x080fe200078f28ff */
[----:B------:R-:W-:Y:S01]  /*0c30*/  IMAD R7, R7, 0x10, R10 ;  /* 0x0000001007077824 */ /* 0x000fe200078e020a */
[----:B------:R-:W-:Y:S01]  /*0c40*/  LOP3.LUT R3, R3, 0x1ffffffe, RZ, 0xc0, !PT ;  /* 0x1ffffffe03037812 */ /* 0x000fe200078ec0ff */
[----:B------:R-:W-:Y:S01]  /*0c50*/  IMAD.IADD R2, R14, 0x1, -R2 ;  /* 0x000000010e027824 */ /* 0x000fe200078e0a02 */
[----:B------:R-:W-:Y:S01]  /*0c60*/  SHF.R.S32.HI R15, RZ, 0x5, R5 ;  /* 0x00000005ff0f7819 */ /* 0x000fe20000011405 */
[----:B------:R-:W-:Y:S01]  /*0c70*/  IMAD.IADD R4, R12, 0x1, -R4 ;  /* 0x000000010c047824 */ /* 0x000fe200078e0a04 */
[----:B------:R-:W-:Y:S01]  /*0c80*/  IADD3 R3, R6, -R3, RZ ;  /* 0x8000000306037210 */ /* 0x000fe20007ffe0ff */
[----:B------:R-:W-:Y:S01]  /*0c90*/  IMAD R6, R2, 0x40, R7 ;  /* 0x0000004002067824 */ /* 0x000fe200078e0207 */
[----:B------:R-:W-:Y:S01]  /*0ca0*/  LEA.HI R2, R0, R12, RZ, 0x2 ;  /* 0x0000000c00027211 */ /* 0x000fe200078f10ff */
[----:B------:R-:W-:-:S03]  /*0cb0*/  IMAD R4, R15, 0x10, R4 ;  /* 0x000000100f047824 */ /* 0x000fc600078e0204 */
[--C-:B------:R-:W-:Y:S01]  /*0cc0*/  SHF.R.S32.HI R200, RZ, 0x2, R2.reuse ;  /* 0x00000002ffc87819 */ /* 0x100fe20000011402 */
[----:B------:R-:W-:Y:S01]  /*0cd0*/  IMAD R5, R4, 0x8, R3 ;  /* 0x0000000804057824 */ /* 0x000fe200078e0203 */
[----:B------:R-:W-:Y:S02]  /*0ce0*/  LEA.HI R0, R0, R12, RZ, 0x3 ;  /* 0x0000000c00007211 */ /* 0x000fe400078f18ff */
[----:B------:R-:W-:Y:S01]  /*0cf0*/  SHF.R.S32.HI R3, RZ, 0x1f, R2 ;  /* 0x0000001fff037819 */ /* 0x000fe20000011402 */
[----:B------:R-:W-:Y:S01]  /*0d00*/  VIADD R9, R200, 0x40 ;  /* 0x00000040c8097836 */ /* 0x000fe20000000000 */
[----:B------:R-:W-:Y:S02]  /*0d10*/  LOP3.LUT R2, R2, 0xfffffffc, RZ, 0xc0, !PT ;  /* 0xfffffffc02027812 */ /* 0x000fe400078ec0ff */
[----:B------:R-:W-:Y:S02]  /*0d20*/  SHF.R.S32.HI R4, RZ, 0x3, R0 ;  /* 0x00000003ff047819 */ /* 0x000fe40000011400 */
[----:B------:R-:W-:Y:S01]  /*0d30*/  LOP3.LUT R0, R0, 0xfffffff8, RZ, 0xc0, !PT ;  /* 0xfffffff800007812 */ /* 0x000fe200078ec0ff */
[----:B------:R-:W-:Y:S01]  /*0d40*/  IMAD.IADD R7, R12, 0x1, -R2 ;  /* 0x000000010c077824 */ /* 0x000fe200078e0a02 */
[----:B------:R-:W-:-:S02]  /*0d50*/  SHF.R.S32.HI R4, RZ, 0x1f, R9 ;  /* 0x0000001fff047819 */ /* 0x000fc40000011409 */
[----:B------:R-:W-:Y:S01]  /*0d60*/  LEA.HI R3, R3, R200, RZ, 0x3 ;  /* 0x000000c803037211 */ /* 0x000fe200078f18ff */
[----:B------:R-:W-:Y:S01]  /*0d70*/  IMAD.IADD R0, R12, 0x1, -R0 ;  /* 0x000000010c007824 */ /* 0x000fe200078e0a00 */
[----:B------:R-:W-:Y:S01]  /*0d80*/  LEA.HI R4, R4, R9, RZ, 0x3 ;  /* 0x0000000904047211 */ /* 0x000fe200078f18ff */
[----:B------:R-:W-:Y:S01]  /*0d90*/  IMAD.SHL.U32 R2, R9, 0x40, RZ ;  /* 0x0000004009027824 */ /* 0x000fe200078e00ff */
[----:B------:R-:W-:Y:S02]  /*0da0*/  LOP3.LUT R3, R3, 0xfffffff8, RZ, 0xc0, !PT ;  /* 0xfffffff803037812 */ /* 0x000fe400078ec0ff */
[----:B------:R-:W-:Y:S01]  /*0db0*/  LEA.HI R0, R7, R7, RZ, 0x1 ;  /* 0x0000000707007211 */ /* 0x000fe200078f08ff */
[----:B------:R-:W-:Y:S02]  /*0dc0*/  IMAD.SHL.U32 R4, R4, 0x40, RZ ;  /* 0x0000004004047824 */ /* 0x000fe400078e00ff */
[----:B------:R-:W-:Y:S01]  /*0dd0*/  IMAD.IADD R10, R200, 0x1, -R3 ;  /* 0x00000001c80a7824 */ /* 0x000fe200078e0a03 */
[----:B------:R-:W-:-:S02]  /*0de0*/  LOP3.LUT R0, R0, 0x1ffffffe, RZ, 0xc0, !PT ;  /* 0x1ffffffe00007812 */ /* 0x000fc400078ec0ff */
[----:B------:R-:W-:Y:S02]  /*0df0*/  LOP3.LUT R3, R2, 0x1c0, RZ, 0xc0, !PT ;  /* 0x000001c002037812 */ /* 0x000fe400078ec0ff */
[C---:B------:R-:W-:Y:S01]  /*0e00*/  SHF.L.U32 R16, R7.reuse, 0x3, RZ ;  /* 0x0000000307107819 */ /* 0x040fe200000006ff */
[C---:B------:R-:W-:Y:S01]  /*0e10*/  IMAD.SHL.U32 R22, R7.reuse, 0x4, RZ ;  /* 0x0000000407167824 */ /* 0x040fe200078e00ff */
[----:B------:R-:W-:Y:S01]  /*0e20*/  LOP3.LUT R4, R4, 0xfffffe00, RZ, 0xc0, !PT ;  /* 0xfffffe0004047812 */ /* 0x000fe200078ec0ff */
[----:B------:R-:W-:Y:S01]  /*0e30*/  IMAD.IADD R0, R7, 0x1, -R0 ;  /* 0x0000000107007824 */ /* 0x000fe200078e0a00 */
[----:B------:R-:W-:Y:S01]  /*0e40*/  SHF.R.U32.HI R7, RZ, 0x3, R3 ;  /* 0x00000003ff077819 */ /* 0x000fe20000011603 */
[----:B------:R-:W-:Y:S01]  /*0e50*/  STL [R1+0x74], R6 ;  /* 0x0000740601007387 */ /* 0x000fe20000100800 */
[----:B------:R-:W-:Y:S02]  /*0e60*/  LOP3.LUT R3, R3, 0x38, R16, 0xf8, !PT ;  /* 0x0000003803037812 */ /* 0x000fe400078ef810 */
[----:B------:R-:W-:Y:S01]  /*0e70*/  LOP3.LUT R8, R8, 0x7ffffffc, RZ, 0xc0, !PT ;  /* 0x7ffffffc08087812 */ /* 0x000fe200078ec0ff */
[----:B------:R-:W-:Y:S04]  /*0e80*/  STL [R1+0x64], RZ ;  /* 0x000064ff01007387 */ /* 0x000fe80000100800 */
[----:B------:R-:W-:Y:S04]  /*0e90*/  STL [R1+0x6c], R10 ;  /* 0x00006c0a01007387 */ /* 0x000fe80000100800 */
[----:B------:R0:W-:Y:S01]  /*0ea0*/  STL [R1+0x58], R4 ;  /* 0x0000580401007387 */ /* 0x0001e20000100800 */
[----:B------:R-:W-:Y:S01]  /*0eb0*/  SHF.L.U32 R5, R5, 0x3, RZ ;  /* 0x0000000305057819 */ /* 0x000fe200000006ff */
[----:B------:R-:W-:Y:S01]  /*0ec0*/  IMAD R0, R0, 0x8, R6 ;  /* 0x0000000800007824 */ /* 0x000fe200078e0206 */
[----:B0-----:R-:W-:Y:S01]  /*0ed0*/  LOP3.LUT R4, R4, R3, R7, 0xf6, !PT ;  /* 0x0000000304047212 */ /* 0x001fe200078ef607 */
[----:B------:R-:W-:-:S04]  /*0ee0*/  IMAD.IADD R7, R11, 0x1, -R8 ;  /* 0x000000010b077824 */ /* 0x000fc800078e0a08 */
[----:B------:R-:W-:Y:S01]  /*0ef0*/  IMAD R3, R4, 0x2, R19 ;  /* 0x0000000204037824 */ /* 0x000fe200078e0213 */
[----:B------:R0:W-:Y:S04]  /*0f00*/  STL [R1+0x78], R7 ;  /* 0x0000780701007387 */ /* 0x0001e80000100800 */
[----:B------:R0:W-:Y:S04]  /*0f10*/  STL [R1+0x80], R5 ;  /* 0x0000800501007387 */ /* 0x0001e80000100800 */
[----:B------:R0:W-:Y:S04]  /*0f20*/  STL [R1+0x7c], R0 ;  /* 0x00007c0001007387 */ /* 0x0001e80000100800 */
[----:B------:R0:W-:Y:S01]  /*0f30*/  STL [R1+0x70], R3 ;  /* 0x0000700301007387 */ /* 0x0001e20000100800 */
[C---:B------:R-:W-:Y:S01]  /*0f40*/  VIADD R2, R16.reuse, 0x20 ;  /* 0x0000002010027836 */ /* 0x040fe20000000000 */
[C---:B------:R-:W-:Y:S01]  /*0f50*/  IADD3 R206, R16.reuse, 0xa0, RZ ;  /* 0x000000a010ce7810 */ /* 0x040fe20007ffe0ff */
[----:B------:R-:W-:-:S02]  /*0f60*/  VIADD R209, R16, 0x40 ;  /* 0x0000004010d17836 */ /* 0x000fc40000000000 */
[C---:B------:R-:W-:Y:S02]  /*0f70*/  VIADD R208, R16.reuse, 0x60 ;  /* 0x0000006010d07836 */ /* 0x040fe40000000000 */
[C---:B------:R-:W-:Y:S02]  /*0f80*/  VIADD R207, R16.reuse, 0x80 ;  /* 0x0000008010cf7836 */ /* 0x040fe40000000000 */
[C---:B------:R-:W-:Y:S02]  /*0f90*/  VIADD R211, R16.reuse, 0xc0 ;  /* 0x000000c010d37836 */ /* 0x040fe40000000000 */
[----:B------:R-:W-:Y:S01]  /*0fa0*/  VIADD R210, R16, 0xe0 ;  /* 0x000000e010d27836 */ /* 0x000fe20000000000 */
[----:B------:R-:W-:Y:S01]  /*0fb0*/  MOV R203, RZ ;  /* 0x000000ff00cb7202 */ /* 0x000fe20000000f00 */
[----:B------:R-:W-:Y:S01]  /*0fc0*/  IMAD.MOV.U32 R18, RZ, RZ, RZ ;  /* 0x000000ffff127224 */ /* 0x000fe200078e00ff */
[----:B------:R-:W-:Y:S01]  /*0fd0*/  SHF.R.S32.HI R17, RZ, 0x1f, R16 ;  /* 0x0000001fff117819 */ /* 0x000fe20000011410 */
[----:B------:R-:W-:Y:S01]  /*0fe0*/  IMAD.MOV.U32 R212, RZ, RZ, RZ ;  /* 0x000000ffffd47224 */ /* 0x000fe200078e00ff */
[----:B------:R-:W-:Y:S01]  /*0ff0*/  SHF.R.S32.HI R202, RZ, 0x1f, R2 ;  /* 0x0000001fffca7819 */ /* 0x000fe20000011402 */
[----:B------:R-:W-:Y:S01]  /*1000*/  IMAD.MOV.U32 R201, RZ, RZ, RZ ;  /* 0x000000ffffc97224 */ /* 0x000fe200078e00ff */
[----:B------:R-:W-:Y:S01]  /*1010*/  SHF.R.S32.HI R218, RZ, 0x1f, R209 ;  /* 0x0000001fffda7819 */ /* 0x000fe200000114d1 */
[----:B------:R-:W-:Y:S01]  /*1020*/  VIADD R204, R22, 0x10 ;  /* 0x0000001016cc7836 */ /* 0x000fe20000000000 */
[----:B------:R-:W-:-:S02]  /*1030*/  SHF.R.S32.HI R217, RZ, 0x1f, R208 ;  /* 0x0000001fffd97819 */ /* 0x000fc400000114d0 */
[----:B------:R-:W-:Y:S02]  /*1040*/  SHF.R.S32.HI R216, RZ, 0x1f, R207 ;  /* 0x0000001fffd87819 */ /* 0x000fe400000114cf */
[----:B------:R-:W-:Y:S02]  /*1050*/  SHF.R.S32.HI R215, RZ, 0x1f, R206 ;  /* 0x0000001fffd77819 */ /* 0x000fe400000114ce */
[----:B------:R-:W-:Y:S02]  /*1060*/  SHF.R.S32.HI R214, RZ, 0x1f, R211 ;  /* 0x0000001fffd67819 */ /* 0x000fe400000114d3 */
[----:B------:R-:W-:Y:S02]  /*1070*/  SHF.R.S32.HI R213, RZ, 0x1f, R210 ;  /* 0x0000001fffd57819 */ /* 0x000fe400000114d2 */
[----:B0-2---:R-:W-:-:S07]  /*1080*/  LOP3.LUT R205, R13, 0x1, RZ, 0xfc, !PT ;  /* 0x000000010dcd7812 */ /* 0x005fce00078efcff */
.L_x_1533:
[----:B0-----:R-:W0:Y:S02]  /*1090*/  LDC.64 R4, c[0x0][0xd88] ;  /* 0x00036200ff047b82 */ /* 0x001e240000000a00 */
[----:B0-----:R-:W-:-:S05]  /*10a0*/  IMAD.WIDE R4, R35, 0x4, R4 ;  /* 0x0000000423047825 */ /* 0x001fca00078e0204 */
[----:B--2---:R-:W2:Y:S01]  /*10b0*/  LDG.E R3, desc[UR60][R4.64] ;  /* 0x0000003c04037981 */ /* 0x004ea2000c1e1900 */
        /* <DEDUP_REMOVED lines=10> */
[----:B---3--:R-:W-:-:S08]  /*1160*/  IMAD.SHL.U32 R32, R3, 0x4, RZ ;  /* 0x0000000403207824 */ /* 0x008fd000078e00ff */
[C---:B------:R-:W-:Y:S01]  /*1170*/  @P1 LEA R6, P2, R3.reuse, UR4, 0x2 ;  /* 0x0000000403061c11 */ /* 0x040fe2000f8410ff */
[----:B------:R0:W-:Y:S01]  /*1180*/  STL [R1+0x5c], R3 ;  /* 0x00005c0301007387 */ /* 0x0001e20000100800 */
[C-C-:B------:R-:W-:Y:S02]  /*1190*/  SHF.L.U64.HI R35, R3.reuse, 0x2, R0.reuse ;  /* 0x0000000203237819 */ /* 0x140fe40000010200 */
[----:B------:R-:W-:Y:S01]  /*11a0*/  @P1 LEA.HI.X R7, R3, UR5, R0, 0x2, P2 ;  /* 0x0000000503071c11 */ /* 0x000fe200090f1400 */
[----:B------:R-:W-:Y:S01]  /*11b0*/  IMAD.MOV.U32 R0, RZ, RZ, RZ ;  /* 0x000000ffff007224 */ /* 0x000fe200078e00ff */
[----:B------:R-:W-:Y:S02]  /*11c0*/  ISETP.NE.U32.AND P2, PT, RZ, UR8, PT ;  /* 0x00000008ff007c0c */ /* 0x000fe4000bf45070 */
[----:B------:R-:W-:Y:S02]  /*11d0*/  IADD3 R8, P3, R32, UR6, RZ ;  /* 0x0000000620087c10 */ /* 0x000fe4000ff7e0ff */
[----:B------:R-:W-:Y:S01]  /*11e0*/  ISETP.NE.AND.EX P2, PT, RZ, UR9, PT, P2 ;  /* 0x00000009ff007c0c */ /* 0x000fe2000bf45320 */
[----:B------:R0:W5:Y:S01]  /*11f0*/  @P1 LDG.E R0, desc[UR60][R6.64] ;  /* 0x0000003c06001981 */ /* 0x000162000c1e1900 */
[----:B------:R-:W-:Y:S01]  /*1200*/  ULDC UR4, c[0x0][0x288] ;  /* 0x0000a20000047ab9 */ /* 0x000fe20000000800 */
[----:B------:R-:W-:Y:S01]  /*1210*/  IADD3.X R9, R35, UR7, RZ, P3, !PT ;  /* 0x0000000723097c10 */ /* 0x000fe20009ffe4ff */
[----:B------:R-:W-:Y:S01]  /*1220*/  IMAD.U32 R90, RZ, RZ, UR4 ;  /* 0x00000004ff5a7e24 */ /* 0x000fe2000f8e00ff */
[----:B------:R-:W-:-:S03]  /*1230*/  ULDC.64 UR4, c[0x0][0x418] ;  /* 0x0001060000047ab9 */ /* 0x000fc60000000a00 */
[----:B------:R0:W5:Y:S05]  /*1240*/  @P0 LDG.E R88, desc[UR60][R8.64] ;  /* 0x0000003c08580981 */ /* 0x00016a000c1e1900 */
[----:B------:R-:W-:-:S04]  /*1250*/  @P2 IADD3 R4, P1, R32, UR8, RZ ;  /* 0x0000000820042c10 */ /* 0x000fc8000ff3e0ff */
[----:B------:R-:W-:-:S05]  /*1260*/  @P2 IADD3.X R5, R35, UR9, RZ, P1, !PT ;  /* 0x0000000923052c10 */ /* 0x000fca0008ffe4ff */
[----:B------:R0:W5:Y:S01]  /*1270*/  @P2 LDG.E R90, desc[UR60][R4.64] ;  /* 0x0000003c045a2981 */ /* 0x000162000c1e1900 */
[----:B------:R-:W-:-:S03]  /*1280*/  UISETP.NE.U32.AND UP0, UPT, UR4, URZ, UPT ;  /* 0x0000003f0400728c */ /* 0x000fc6000bf05070 */
[----:B------:R-:W-:Y:S01]  /*1290*/  ULDC UR4, c[0x0][0x424] ;  /* 0x0001090000047ab9 */ /* 0x000fe20000000800 */
[----:B------:R-:W-:-:S03]  /*12a0*/  UISETP.NE.AND.EX UP0, UPT, UR5, URZ, UPT, UP0 ;  /* 0x0000003f0500728c */ /* 0x000fc6000bf05300 */
[----:B------:R-:W-:Y:S01]  /*12b0*/  ULDC UR5, c[0x0][0x2f0] ;  /* 0x0000bc0000057ab9 */ /* 0x000fe20000000800 */
[----:B------:R-:W-:-:S04]  /*12c0*/  USEL UR4, UR4, 0x1, UP0 ;  /* 0x0000000104047887 */ /* 0x000fc80008000000 */
[----:B------:R-:W-:-:S03]  /*12d0*/  UIMAD UR4, UR4, UR5, URZ ;  /* 0x00000005040472a4 */ /* 0x000fc6000f8e023f */
[----:B------:R-:W-:Y:S02]  /*12e0*/  ULDC UR5, c[0x0][0x348] ;  /* 0x0000d20000057ab9 */ /* 0x000fe40000000800 */
[----:B----4-:R-:W-:Y:S01]  /*12f0*/  MOV R30, UR5 ;  /* 0x00000005001e7c02 */ /* 0x010fe20008000f00 */
[----:B------:R-:W-:Y:S02]  /*1300*/  IMAD.U32 R31, RZ, RZ, UR4 ;  /* 0x00000004ff1f7e24 */ /* 0x000fe4000f8e00ff */
[----:B------:R-:W-:Y:S01]  /*1310*/  IMAD.MOV.U32 R29, RZ, RZ, R3 ;  /* 0x000000ffff1d7224 */ /* 0x000fe200078e0003 */
[----:B01----:R-:W-:Y:S06]  /*1320*/  @P2 BRA `(.L_x_1391) ;  /* 0x0000000000242947 */ /* 0x003fec0003800000 */
        /* <DEDUP_REMOVED lines=8> */
[----:B--2---:R-:W-:-:S07]  /*13b0*/  IMAD.IADD R90, R3, 0x1, -R90 ;  /* 0x00000001035a7824 */ /* 0x004fce00078e0a5a */
.L_x_1391:
        /* <DEDUP_REMOVED lines=10> */
.L_x_1392:
[----:B------:R-:W-:Y:S05]  /*1460*/  @!P0 BRA `(.L_x_1393) ;  /* 0x00000000000c8947 */ /* 0x000fea0003800000 */
[----:B------:R-:W2:Y:S04]  /*1470*/  LDG.E R4, desc[UR60][R8.64] ;  /* 0x0000003c08047981 */ /* 0x000ea8000c1e1900 */
[----:B------:R-:W2:Y:S02]  /*1480*/  LDG.E R31, desc[UR60][R8.64+0x4] ;  /* 0x0000043c081f7981 */ /* 0x000ea4000c1e1900 */
[----:B--2---:R-:W-:-:S07]  /*1490*/  IMAD.IADD R31, R31, 0x1, -R4 ;  /* 0x000000011f1f7824 */ /* 0x004fce00078e0a04 */
.L_x_1393:
        /* <DEDUP_REMOVED lines=17> */
[----:B--2---:R-:W-:-:S05]  /*15b0*/  @P0 IADD3 R30, -R3, R8, RZ ;  /* 0x00000008031e0210 */ /* 0x004fca0007ffe1ff */
[----:B------:R-:W-:-:S04]  /*15c0*/  IMAD.IADD R187, R9, 0x1, R30 ;  /* 0x0000000109bb7824 */ /* 0x000fc800078e021e */
[----:B------:R-:W-:-:S04]  /*15d0*/  VIADD R0, R187, 0x5f ;  /* 0x0000005fbb007836 */ /* 0x000fc80000000000 */
        /* <DEDUP_REMOVED lines=36> */
.L_x_1396:
[----:B------:R-:W-:Y:S05]  /*1820*/  BSYNC B6 ;  /* 0x0000000000067941 */ /* 0x000fea0003800000 */
.L_x_1395:
        /* <DEDUP_REMOVED lines=20> */
.L_x_1398:
[----:B------:R-:W-:Y:S05]  /*1970*/  BSYNC B6 ;  /* 0x0000000000067941 */ /* 0x000fea0003800000 */
.L_x_1397:
[----:B------:R-:W-:Y:S01]  /*1980*/  ULDC.64 UR4, c[0x0][0xaf0] ;  /* 0x0002bc0000047ab9 */ /* 0x000fe20000000a00 */
[----:B------:R-:W2:Y:S01]  /*1990*/  LDL R36, [R1+0x6c] ;  /* 0x00006c0001247983 */ /* 0x000ea20000100800 */
[----:B------:R-:W-:Y:S01]  /*19a0*/  ISETP.NE.U32.AND P0, PT, RZ, UR4, PT ;  /* 0x00000004ff007c0c */ /* 0x000fe2000bf05070 */
[----:B------:R-:W0:Y:S03]  /*19b0*/  LDC.64 R66, c[0x0][0x408] ;  /* 0x00010200ff427b82 */ /* 0x000e260000000a00 */
[----:B------:R-:W-:-:S05]  /*19c0*/  ISETP.NE.AND.EX P0, PT, RZ, UR5, PT, P0 ;  /* 0x00000005ff007c0c */ /* 0x000fca000bf05300 */
[----:B------:R-:W1:Y:S08]  /*19d0*/  LDC.64 R60, c[0x0][0x3f8] ;  /* 0x0000fe00ff3c7b82 */ /* 0x000e700000000a00 */
[----:B------:R-:W-:Y:S01]  /*19e0*/  @P0 IADD3 R4, P1, R32, UR4, RZ ;  /* 0x0000000420040c10 */ /* 0x000fe2000ff3e0ff */
[----:B------:R-:W-:Y:S01]  /*19f0*/  ULDC UR4, c[0x0][0x320] ;  /* 0x0000c80000047ab9 */ /* 0x000fe20000000800 */
[----:B------:R-:W3:Y:S02]  /*1a00*/  LDC R89, c[0x0][0x3f4] ;  /* 0x0000fd00ff597b82 */ /* 0x000ee40000000800 */
[----:B------:R-:W-:-:S02]  /*1a10*/  @P0 IADD3.X R5, R35, UR5, RZ, P1, !PT ;  /* 0x0000000523050c10 */ /* 0x000fc40008ffe4ff */
[----:B------:R-:W-:-:S03]  /*1a20*/  ISETP.GE.AND P1, PT, R2, UR4, PT ;  /* 0x0000000402007c0c */ /* 0x000fc6000bf26270 */
[----:B------:R4:W2:Y:S01]  /*1a30*/  @P0 LDG.E R29, desc[UR60][R4.64] ;  /* 0x0000003c041d0981 */ /* 0x0008a2000c1e1900 */
[----:B------:R-:W-:Y:S01]  /*1a40*/  SEL R3, RZ, 0xffffffff, P1 ;  /* 0xffffffffff037807 */ /* 0x000fe20000800000 */
[--C-:B0-----:R-:W-:Y:S01]  /*1a50*/  IMAD.WIDE.U32 R10, R200, R66, R16.reuse ;  /* 0x00000042c80a7225 */ /* 0x101fe200078e0010 */
[----:B------:R-:W-:Y:S01]  /*1a60*/  ISETP.GE.AND P0, PT, R16, UR4, PT ;  /* 0x0000000410007c0c */ /* 0x000fe2000bf06270 */
[----:B------:R-:W0:Y:S01]  /*1a70*/  S2R R21, SR_TID.X ;  /* 0x0000000000157919 */ /* 0x000e220000002100 */
[----:B------:R-:W-:Y:S01]  /*1a80*/  ISETP.GE.AND P1, PT, R208, UR4, PT ;  /* 0x00000004d0007c0c */ /* 0x000fe2000bf26270 */
[----:B------:R-:W-:Y:S01]  /*1a90*/  IMAD.SHL.U32 R3, R3, 0x2, RZ ;  /* 0x0000000203037824 */ /* 0x000fe200078e00ff */
[----:B------:R-:W-:Y:S01]  /*1aa0*/  SEL R0, RZ, 0x1, P0 ;  /* 0x00000001ff007807 */ /* 0x000fe20000000000 */
[----:B------:R-:W3:Y:S01]  /*1ab0*/  S2R R20, SR_TID.X ;  /* 0x0000000000147919 */ /* 0x000ee20000002100 */
[----:B------:R-:W-:Y:S01]  /*1ac0*/  ISETP.GE.AND P0, PT, R209, UR4, PT ;  /* 0x00000004d1007c0c */ /* 0x000fe2000bf06270 */
[----:B-1----:R-:W-:Y:S01]  /*1ad0*/  IMAD.WIDE.U32 R8, R200, R60, R16 ;  /* 0x0000003cc8087225 */ /* 0x002fe200078e0010 */
[----:B------:R-:W-:-:S02]  /*1ae0*/  LOP3.LUT R0, R3, 0x2, R0, 0xe2, !PT ;  /* 0x0000000203007812 */ /* 0x000fc400078ee200 */
[----:B------:R-:W-:Y:S02]  /*1af0*/  SEL R3, RZ, 0x4, P0 ;  /* 0x00000004ff037807 */ /* 0x000fe40000000000 */
[----:B------:R-:W-:Y:S02]  /*1b00*/  SHF.R.S32.HI R7, RZ, 0x1f, R200 ;  /* 0x0000001fff077819 */ /* 0x000fe400000114c8 */
[----:B------:R-:W-:Y:S01]  /*1b10*/  SHF.R.S32.HI R23, RZ, 0x1f, R22 ;  /* 0x0000001fff177819 */ /* 0x000fe20000011416 */
[----:B------:R-:W-:Y:S01]  /*1b20*/  IMAD.MOV.U32 R78, RZ, RZ, 0x20 ;  /* 0x00000020ff4e7424 */ /* 0x000fe200078e00ff */
[----:B----4-:R-:W-:Y:S01]  /*1b30*/  SEL R4, RZ, 0x8, P1 ;  /* 0x00000008ff047807 */ /* 0x010fe20000800000 */
[----:B------:R-:W-:Y:S01]  /*1b40*/  IMAD.IADD R88, R88, 0x1, R31 ;  /* 0x0000000158587824 */ /* 0x000fe200078e021f */
[----:B------:R-:W-:Y:S01]  /*1b50*/  ISETP.GE.AND P0, PT, R207, UR4, PT ;  /* 0x00000004cf007c0c */ /* 0x000fe2000bf06270 */
[----:B------:R-:W-:Y:S01]  /*1b60*/  IMAD R77, R61, 0x60, RZ ;  /* 0x000000603d4d7824 */ /* 0x000fe200078e02ff */
[----:B------:R-:W-:Y:S01]  /*1b70*/  ISETP.GE.AND P1, PT, R206, UR4, PT ;  /* 0x00000004ce007c0c */ /* 0x000fe2000bf26270 */
[----:B------:R-:W-:Y:S01]  /*1b80*/  IMAD.SHL.U32 R85, R60, 0x40, RZ ;  /* 0x000000403c557824 */ /* 0x000fe200078e00ff */
[----:B------:R-:W-:-:S02]  /*1b90*/  LOP3.LUT R0, R4, R0, R3, 0xfe, !PT ;  /* 0x0000000004007212 */ /* 0x000fc400078efe03 */
[----:B------:R-:W-:Y:S02]  /*1ba0*/  SEL R3, RZ, 0x10, P0 ;  /* 0x00000010ff037807 */ /* 0x000fe40000000000 */
[----:B------:R-:W-:Y:S02]  /*1bb0*/  SEL R4, RZ, 0x20, P1 ;  /* 0x00000020ff047807 */ /* 0x000fe40000800000 */
[----:B------:R-:W-:Y:S02]  /*1bc0*/  ISETP.GE.AND P0, PT, R211, UR4, PT ;  /* 0x00000004d3007c0c */ /* 0x000fe4000bf06270 */
[----:B------:R-:W-:Y:S02]  /*1bd0*/  ISETP.GE.AND P1, PT, R210, UR4, PT ;  /* 0x00000004d2007c0c */ /* 0x000fe4000bf26270 */
[----:B------:R-:W-:Y:S01]  /*1be0*/  LOP3.LUT R0, R4, R0, R3, 0xfe, !PT ;  /* 0x0000000004007212 */ /* 0x000fe200078efe03 */
[----:B------:R-:W-:Y:S01]  /*1bf0*/  IMAD R4, R7, R60, RZ ;  /* 0x0000003c07047224 */ /* 0x000fe200078e02ff */
[----:B------:R-:W-:-:S02]  /*1c00*/  SEL R87, RZ, 0x40, P0 ;  /* 0x00000040ff577807 */ /* 0x000fc40000000000 */
[----:B------:R-:W-:Y:S01]  /*1c10*/  SEL R3, RZ, 0x7fff80, P1 ;  /* 0x007fff80ff037807 */ /* 0x000fe20000800000 */
[----:B0-----:R-:W-:Y:S01]  /*1c20*/  VIADD R37, R21, 0xffffff80 ;  /* 0xffffff8015257836 */ /* 0x001fe20000000000 */
[----:B---3--:R-:W-:Y:S01]  /*1c30*/  ISETP.GE.AND P0, PT, R16, R89, PT ;  /* 0x000000591000720c */ /* 0x008fe20003f06270 */
[C---:B------:R-:W-:Y:S01]  /*1c40*/  IMAD R13, R200.reuse, R61, R4 ;  /* 0x0000003dc80d7224 */ /* 0x040fe200078e0204 */
[----:B------:R-:W-:Y:S01]  /*1c50*/  LOP3.LUT R87, R3, R0, R87, 0xfe, !PT ;  /* 0x0000000003577212 */ /* 0x000fe200078efe57 */
[-C--:B------:R-:W-:Y:S01]  /*1c60*/  IMAD R0, R7, R66.reuse, RZ ;  /* 0x0000004207007224 */ /* 0x080fe200078e02ff */
[----:B------:R-:W-:Y:S01]  /*1c70*/  SHF.R.U32.HI R21, RZ, 0x7, R20 ;  /* 0x00000007ff157819 */ /* 0x000fe20000011614 */
[----:B------:R-:W-:Y:S01]  /*1c80*/  IMAD.WIDE.U32 R6, R200, R66, R22 ;  /* 0x00000042c8067225 */ /* 0x000fe200078e0016 */
[----:B------:R-:W-:Y:S02]  /*1c90*/  SEL R3, R89, RZ, P0 ;  /* 0x000000ff59037207 */ /* 0x000fe40000000000 */
[----:B------:R-:W-:Y:S01]  /*1ca0*/  SHF.L.U64.HI R84, R66, 0x6, R67 ;  /* 0x0000000642547819 */ /* 0x000fe20000010243 */
[C---:B------:R-:W-:Y:S01]  /*1cb0*/  IMAD R15, R200.reuse, R67, R0 ;  /* 0x00000043c80f7224 */ /* 0x040fe200078e0200 */
[----:B------:R-:W-:Y:S01]  /*1cc0*/  ISETP.NE.AND P6, PT, R21, 0x1, PT ;  /* 0x000000011500780c */ /* 0x000fe20003fc5270 */
[----:B------:R-:W-:Y:S01]  /*1cd0*/  IMAD.WIDE.U32 R4, R200, R60, R22 ;  /* 0x0000003cc8047225 */ /* 0x000fe200078e0016 */
[----:B------:R-:W-:-:S02]  /*1ce0*/  SHF.L.U32 R83, R66, 0x6, RZ ;  /* 0x0000000642537819 */ /* 0x000fc400000006ff */
[----:B------:R-:W-:Y:S01]  /*1cf0*/  SHF.L.U64.HI R86, R60, 0x6, R61 ;  /* 0x000000063c567819 */ /* 0x000fe2000001023d */
[----:B------:R-:W-:Y:S01]  /*1d00*/  IMAD.IADD R7, R7, 0x1, R15 ;  /* 0x0000000107077824 */ /* 0x000fe200078e020f */
[----:B------:R-:W-:Y:S01]  /*1d10*/  IADD3 R5, R5, R13, RZ ;  /* 0x0000000d05057210 */ /* 0x000fe20007ffe0ff */
[----:B------:R-:W-:Y:S02]  /*1d20*/  IMAD.IADD R3, R16, 0x1, R3 ;  /* 0x0000000110037824 */ /* 0x000fe400078e0203 */
[----:B-----5:R-:W-:Y:S02]  /*1d30*/  IMAD.WIDE.U32 R62, R28, R66, R6 ;  /* 0x000000421c3e7225 */ /* 0x020fe400078e0006 */
[----:B------:R-:W3:Y:S01]  /*1d40*/  LDL R6, [R1+0x58] ;  /* 0x0000580001067983 */ /* 0x000ee20000100800 */
[----:B------:R-:W-:Y:S01]  /*1d50*/  SHF.R.S32.HI R0, RZ, 0x1f, R3 ;  /* 0x0000001fff007819 */ /* 0x000fe20000011403 */
[----:B------:R-:W-:Y:S02]  /*1d60*/  VIADD R91, R21, 0x8 ;  /* 0x00000008155b7836 */ /* 0x000fe40000000000 */
[C---:B------:R-:W-:Y:S01]  /*1d70*/  VIADD R21, R200.reuse, 0x40 ;  /* 0x00000040c8157836 */ /* 0x040fe20000000000 */
[----:B------:R-:W-:Y:S05]  /*1d80*/  @!P6 WARPSYNC.ALL ;  /* 0x000000000000e948 */ /* 0x000fea0003800000 */
[----:B------:R-:W-:Y:S01]  /*1d90*/  VIADD R7, R200, 0x40 ;  /* 0x00000040c8077836 */ /* 0x000fe20000000000 */
[----:B------:R-:W-:Y:S01]  /*1da0*/  LEA.HI R3, R0, R3, RZ, 0x3 ;  /* 0x0000000300037211 */ /* 0x000fe200078f18ff */
[----:B------:R-:W-:Y:S01]  /*1db0*/  IMAD.WIDE.U32 R52, R28, R60, R4 ;  /* 0x0000003c1c347225 */ /* 0x000fe200078e0004 */
[----:B------:R-:W-:-:S03]  /*1dc0*/  ULDC UR4, c[0x0][0x2f4] ;  /* 0x0000bd0000047ab9 */ /* 0x000fc60000000800 */
[----:B------:R-:W-:Y:S02]  /*1dd0*/  IMAD.SHL.U32 R21, R21, 0x40, RZ ;  /* 0x0000004015157824 */ /* 0x000fe400078e00ff */
[----:B------:R-:W-:Y:S02]  /*1de0*/  IMAD.SHL.U32 R7, R7, 0x40, RZ ;  /* 0x0000004007077824 */ /* 0x000fe400078e00ff */
[----:B------:R-:W-:Y:S01]  /*1df0*/  IMAD.IADD R9, R13, 0x1, R9 ;  /* 0x000000010d097824 */ /* 0x000fe200078e0209 */
[----:B------:R-:W-:Y:S01]  /*1e00*/  SHF.R.S32.HI R13, RZ, 0x1f, R28 ;  /* 0x0000001fff0d7819 */ /* 0x000fe2000001141c */
[----:B------:R-:W-:Y:S01]  /*1e10*/  IMAD.IADD R11, R15, 0x1, R11 ;  /* 0x000000010f0b7824 */ /* 0x000fe200078e020b */
[----:B------:R-:W-:Y:S01]  /*1e20*/  LOP3.LUT R21, R21, 0x1c0, RZ, 0xc0, !PT ;  /* 0x000001c015157812 */ /* 0x000fe200078ec0ff */
[----:B------:R-:W-:Y:S01]  /*1e30*/  IMAD.WIDE.U32 R54, R28, R60, R8 ;  /* 0x0000003c1c367225 */ /* 0x000fe200078e0008 */
[----:B------:R-:W-:-:S03]  /*1e40*/  LOP3.LUT R7, R7, 0x1c0, RZ, 0xc0, !PT ;  /* 0x000001c007077812 */ /* 0x000fc600078ec0ff */
[----:B------:R-:W-:Y:S01]  /*1e50*/  IMAD R12, R13, R60, RZ ;  /* 0x0000003c0d0c7224 */ /* 0x000fe200078e02ff */
[----:B------:R-:W-:Y:S01]  /*1e60*/  LOP3.LUT R0, R21, 0x38, R3, 0xf8, !PT ;  /* 0x0000003815007812 */ /* 0x000fe200078ef803 */
[-C--:B------:R-:W-:Y:S01]  /*1e70*/  IMAD R13, R13, R66.reuse, RZ ;  /* 0x000000420d0d7224 */ /* 0x080fe200078e02ff */
[----:B------:R-:W-:Y:S01]  /*1e80*/  SHF.R.U32.HI R7, RZ, 0x3, R7 ;  /* 0x00000003ff077819 */ /* 0x000fe20000011607 */
[----:B------:R-:W-:Y:S01]  /*1e90*/  IMAD R9, R67, 0x60, RZ ;  /* 0x0000006043097824 */ /* 0x000fe200078e02ff */
[----:B------:R-:W-:Y:S01]  /*1ea0*/  PRMT R4, R87, 0x8880, RZ ;  /* 0x0000888057047816 */ /* 0x000fe200000000ff */
[----:B------:R-:W-:Y:S01]  /*1eb0*/  IMAD R13, R28, R67, R13 ;  /* 0x000000431c0d7224 */ /* 0x000fe200078e020d */
[----:B------:R-:W-:Y:S01]  /*1ec0*/  LOP3.LUT R0, R0, R7, RZ, 0x3c, !PT ;  /* 0x0000000700007212 */ /* 0x000fe200078e3cff */
[----:B------:R-:W-:Y:S01]  /*1ed0*/  IMAD.WIDE.U32 R64, R28, R66, R10 ;  /* 0x000000421c407225 */ /* 0x000fe200078e000a */
[----:B------:R-:W-:-:S03]  /*1ee0*/  LOP3.LUT R68, R3, 0xfffffff8, RZ, 0xc0, !PT ;  /* 0xfffffff803447812 */ /* 0x000fc600078ec0ff */
[----:B------:R-:W-:Y:S01]  /*1ef0*/  IMAD.WIDE.U32 R66, R66, 0x60, RZ ;  /* 0x0000006042427825 */ /* 0x000fe200078e00ff */
[----:B------:R-:W-:-:S03]  /*1f00*/  ISETP.GE.AND P2, PT, R2, UR4, PT ;  /* 0x0000000402007c0c */ /* 0x000fc6000bf46270 */
[----:B------:R-:W-:Y:S02]  /*1f10*/  IMAD R15, R28, R61, R12 ;  /* 0x0000003d1c0f7224 */ /* 0x000fe400078e020c */
[----:B------:R-:W-:Y:S01]  /*1f20*/  IMAD.WIDE.U32 R60, R60, 0x60, RZ ;  /* 0x000000603c3c7825 */ /* 0x000fe200078e00ff */
[----:B------:R-:W-:-:S03]  /*1f30*/  SHF.R.S32.HI R69, RZ, 0x3, R3 ;  /* 0x00000003ff457819 */ /* 0x000fc60000011403 */
[----:B------:R-:W-:Y:S01]  /*1f40*/  IMAD.IADD R76, R67, 0x1, R9 ;  /* 0x00000001434c7824 */ /* 0x000fe200078e0209 */
[----:B------:R-:W-:Y:S01]  /*1f50*/  SHF.R.S32.HI R81, RZ, 0x1f, R34 ;  /* 0x0000001fff517819 */ /* 0x000fe20000011422 */
[----:B------:R-:W-:Y:S01]  /*1f60*/  IMAD.IADD R77, R61, 0x1, R77 ;  /* 0x000000013d4d7824 */ /* 0x000fe200078e024d */
[----:B------:R-:W-:Y:S01]  /*1f70*/  SHF.L.U32 R89, R89, 0x1, RZ ;  /* 0x0000000159597819 */ /* 0x000fe200000006ff */
[----:B------:R-:W-:Y:S01]  /*1f80*/  IMAD.IADD R73, R53, 0x1, R15 ;  /* 0x0000000135497824 */ /* 0x000fe200078e020f */
[----:B------:R-:W-:Y:S01]  /*1f90*/  IADD3 R71, R63, R13, RZ ;  /* 0x0000000d3f477210 */ /* 0x000fe20007ffe0ff */
[----:B------:R-:W-:Y:S01]  /*1fa0*/  IMAD.IADD R72, R15, 0x1, R55 ;  /* 0x000000010f487824 */ /* 0x000fe200078e0237 */
[----:B------:R-:W-:Y:S01]  /*1fb0*/  SHF.R.S32.HI R32, RZ, 0x1f, R68 ;  /* 0x0000001fff207819 */ /* 0x000fe20000011444 */
[----:B------:R-:W-:Y:S02]  /*1fc0*/  IMAD.IADD R70, R13, 0x1, R65 ;  /* 0x000000010d467824 */ /* 0x000fe400078e0241 */
[C---:B--2---:R-:W-:Y:S01]  /*1fd0*/  IMAD.SHL.U32 R82, R36.reuse, 0x40, RZ ;  /* 0x0000004024527824 */ /* 0x044fe200078e00ff */
[----:B------:R-:W-:Y:S01]  /*1fe0*/  @!P6 BAR.SYNC.DEFER_BLOCKING 0x9, 0x100 ;  /* 0x024400000000eb1d */ /* 0x000fe20000010000 */
[----:B------:R-:W-:-:S02]  /*1ff0*/  LOP3.LUT P1, RZ, R36, 0x4, RZ, 0xc0, !PT ;  /* 0x0000000424ff7812 */ /* 0x000fc4000782c0ff */
[----:B------:R-:W-:Y:S02]  /*2000*/  SHF.R.S32.HI R36, RZ, 0x1f, R37 ;  /* 0x0000001fff247819 */ /* 0x000fe40000011425 */
[----:B------:R-:W-:Y:S02]  /*2010*/  LOP3.LUT R82, R82, 0x1c0, RZ, 0xc0, !PT ;  /* 0x000001c052527812 */ /* 0x000fe400078ec0ff */
[----:B------:R-:W-:-:S04]  /*2020*/  LEA.HI R36, R36, R37, RZ, 0x2 ;  /* 0x0000002524247211 */ /* 0x000fc800078f10ff */
[----:B------:R-:W-:-:S05]  /*2030*/  LOP3.LUT R36, R36, 0xfffffffc, RZ, 0xc0, !PT ;  /* 0xfffffffc24247812 */ /* 0x000fca00078ec0ff */
[----:B------:R-:W-:-:S04]  /*2040*/  IMAD.IADD R36, R37, 0x1, -R36 ;  /* 0x0000000125247824 */ /* 0x000fc800078e0a24 */
[----:B------:R-:W-:Y:S02]  /*2050*/  IMAD R79, R36, 0x40, R200 ;  /* 0x00000040244f7824 */ /* 0x000fe400078e02c8 */
[----:B------:R-:W-:Y:S01]  /*2060*/  VIADD R36, R20, 0xffffff80 ;  /* 0xffffff8014247836 */ /* 0x000fe20000000000 */
[----:B------:R-:W-:-:S04]  /*2070*/  SHF.R.U32.HI R80, RZ, 0x3, R82 ;  /* 0x00000003ff507819 */ /* 0x000fc80000011652 */
[----:B------:R-:W-:Y:S02]  /*2080*/  SHF.R.S32.HI R20, RZ, 0x1f, R36 ;  /* 0x0000001fff147819 */ /* 0x000fe40000011424 */
[----:B------:R-:W-:Y:S02]  /*2090*/  LOP3.LUT R5, R82, 0x18, R16, 0xf8, !PT ;  /* 0x0000001852057812 */ /* 0x000fe400078ef810 */
[----:B------:R-:W-:Y:S02]  /*20a0*/  LEA.HI R20, R20, R36, RZ, 0x5 ;  /* 0x0000002414147211 */ /* 0x000fe400078f28ff */
[----:B------:R-:W-:Y:S02]  /*20b0*/  LOP3.LUT R5, R5, R80, RZ, 0x3c, !PT ;  /* 0x0000005005057212 */ /* 0x000fe400078e3cff */
[----:B------:R-:W-:-:S05]  /*20c0*/  SHF.R.S32.HI R20, RZ, 0x5, R20 ;  /* 0x00000005ff147819 */ /* 0x000fca0000011414 */
[----:B------:R-:W-:Y:S01]  /*20d0*/  IMAD R75, R20, 0x200, R5 ;  /* 0x00000200144b7824 */ /* 0x000fe200078e0205 */
[----:B------:R-:W-:Y:S02]  /*20e0*/  LOP3.LUT R5, R82, 0x38, R3, 0xf8, !PT ;  /* 0x0000003852057812 */ /* 0x000fe400078ef803 */
[----:B------:R-:W-:Y:S02]  /*20f0*/  SEL R78, R78, 0xffffffe0, !P1 ;  /* 0xffffffe04e4e7807 */ /* 0x000fe40004800000 */
[----:B------:R-:W-:Y:S02]  /*2100*/  LOP3.LUT R31, R5, R80, RZ, 0x3c, !PT ;  /* 0x00000050051f7212 */ /* 0x000fe400078e3cff */
[----:B------:R-:W-:Y:S01]  /*2110*/  PRMT R5, R4, 0x7710, RZ ;  /* 0x0000771004057816 */ /* 0x000fe200000000ff */
[----:B------:R-:W-:Y:S02]  /*2120*/  IMAD.IADD R74, R78, 0x1, R75 ;  /* 0x000000014e4a7824 */ /* 0x000fe400078e024b */
[----:B------:R-:W-:Y:S01]  /*2130*/  IMAD R31, R20, 0x200, R31 ;  /* 0x00000200141f7824 */ /* 0x000fe200078e021f */
[----:B------:R-:W-:-:S02]  /*2140*/  LOP3.LUT R20, R5, 0x1, RZ, 0xc0, !PT ;  /* 0x0000000105147812 */ /* 0x000fc400078ec0ff */
[C---:B------:R-:W-:Y:S02]  /*2150*/  LOP3.LUT R10, R5.reuse, 0x2, RZ, 0xc0, !PT ;  /* 0x00000002050a7812 */ /* 0x040fe400078ec0ff */
[C---:B------:R-:W-:Y:S02]  /*2160*/  LOP3.LUT R9, R5.reuse, 0x4, RZ, 0xc0, !PT ;  /* 0x0000000405097812 */ /* 0x040fe400078ec0ff */
[C---:B------:R-:W-:Y:S02]  /*2170*/  LOP3.LUT R8, R5.reuse, 0x8, RZ, 0xc0, !PT ;  /* 0x0000000805087812 */ /* 0x040fe400078ec0ff */
[----:B------:R-:W-:Y:S02]  /*2180*/  LOP3.LUT R7, R5, 0x10, RZ, 0xc0, !PT ;  /* 0x0000001005077812 */ /* 0x000fe400078ec0ff */
[----:B------:R-:W-:Y:S02]  /*2190*/  ISETP.GE.AND P1, PT, R16, UR4, PT ;  /* 0x0000000410007c0c */ /* 0x000fe4000bf26270 */
[----:B------:R-:W-:-:S02]  /*21a0*/  SHF.R.S32.HI R35, RZ, 0x1f, R29 ;  /* 0x0000001fff237819 */ /* 0x000fc4000001141d */
[----:B------:R-:W-:Y:S02]  /*21b0*/  P2R R3, PR, RZ, 0x4 ;  /* 0x00000004ff037803 */ /* 0x000fe40000000000 */
[----:B---3--:R-:W-:Y:S02]  /*21c0*/  IADD3 R21, R6, R0, RZ ;  /* 0x0000000006157210 */ /* 0x008fe40007ffe0ff */
[C---:B------:R-:W-:Y:S02]  /*21d0*/  LOP3.LUT R6, R5.reuse, 0x20, RZ, 0xc0, !PT ;  /* 0x0000002005067812 */ /* 0x040fe400078ec0ff */
[----:B------:R-:W-:-:S07]  /*21e0*/  LOP3.LUT R5, R5, 0x40, RZ, 0xc0, !PT ;  /* 0x0000004005057812 */ /* 0x000fce00078ec0ff */
.L_x_1452:
[----:B0-----:R-:W0:Y:S01]  /*21f0*/  LDC R97, c[0x0][0x430] ;  /* 0x00010c00ff617b82 */ /* 0x001e220000000800 */
[----:B------:R-:W-:Y:S02]  /*2200*/  VIADD R26, R26, 0xffffffff ;  /* 0xffffffff1a1a7836 */ /* 0x000fe40000000000 */
[----:B------:R-:W-:Y:S02]  /*2210*/  IMAD.MOV.U32 R96, RZ, RZ, RZ ;  /* 0x000000ffff607224 */ /* 0x000fe400078e00ff */
[----:B------:R-:W-:-:S03]  /*2220*/  IMAD R13, R26, 0x60, R79 ;  /* 0x000000601a0d7824 */ /* 0x000fc600078e024f */
[----:B------:R-:W1:Y:S01]  /*2230*/  LDC R58, c[0x0][0x3f4] ;  /* 0x0000fd00ff3a7b82 */ /* 0x000e620000000800 */
        /* <DEDUP_REMOVED lines=8> */
[----:B----4-:R-:W4:Y:S01]  /*22c0*/  @P3 LDC R11, c[0x0][0x438] ;  /* 0x00010e00ff0b3b82 */ /* 0x010f220000000800 */
[----:B---3--:R-:W-:-:S05]  /*22d0*/  @P3 IMAD.HI.U32 R0, R39, R0, RZ ;  /* 0x0000000027003227 */ /* 0x008fca00078e00ff */
[----:B----4-:R-:W-:Y:S01]  /*22e0*/  @P3 SHF.R.U32.HI R36, RZ, R11, R0 ;  /* 0x0000000bff243219 */ /* 0x010fe20000011600 */
[----:B0-----:R-:W-:-:S03]  /*22f0*/  @!P2 IMAD R0, R35, R14, RZ ;  /* 0x0000000e2300a224 */ /* 0x001fc600078e02ff */
[----:B------:R-:W-:Y:S01]  /*2300*/  @!P2 SHF.R.S32.HI R37, RZ, 0x1f, R36 ;  /* 0x0000001fff25a819 */ /* 0x000fe20000011424 */
        /* <DEDUP_REMOVED lines=8> */
[----:B------:R-:W-:Y:S01]  /*2390*/  IADD3 R0, -R36, RZ, RZ ;  /* 0x000000ff24007210 */ /* 0x000fe20007ffe1ff */
[----:B------:R-:W-:Y:S01]  /*23a0*/  IMAD R4, R18, 0x1800, R74 ;  /* 0x0000180012047824 */ /* 0x000fe200078e024a */
[----:B------:R-:W-:Y:S01]  /*23b0*/  ISETP.GT.AND P3, PT, R26, R27, PT ;  /* 0x0000001b1a00720c */ /* 0x000fe20003f64270 */
[----:B------:R-:W-:Y:S05]  /*23c0*/  YIELD ;  /* 0x0000000000007946 */ /* 0x000fea0003800000 */
[----:B------:R-:W-:Y:S01]  /*23d0*/  BSSY B0, `(.L_x_1399) ;  /* 0x00002e4000007945 */ /* 0x000fe20003800000 */
[----:B------:R-:W-:Y:S01]  /*23e0*/  IMAD R97, R97, R0, R39 ;  /* 0x0000000061617224 */ /* 0x000fe200078e0227 */
[----:B------:R-:W-:Y:S01]  /*23f0*/  P2R R0, PR, RZ, 0x8 ;  /* 0x00000008ff007803 */ /* 0x000fe20000000000 */
[----:B------:R-:W-:-:S02]  /*2400*/  IMAD R92, R92, 0x2, R25 ;  /* 0x000000025c5c7824 */ /* 0x000fc400078e0219 */
[----:B------:R-:W-:Y:S01]  /*2410*/  IMAD R59, R4, 0x2, R25 ;  /* 0x00000002043b7824 */ /* 0x000fe200078e0219 */
[----:B0-----:R-:W-:Y:S06]  /*2420*/  @!P2 BRA `(.L_x_1400) ;  /* 0x000000280068a947 */ /* 0x001fec0003800000 */
[----:B------:R-:W-:Y:S01]  /*2430*/  SHF.R.S32.HI R98, RZ, 0x1f, R97 ;  /* 0x0000001fff627819 */ /* 0x000fe20000011461 */
[----:B------:R-:W-:Y:S01]  /*2440*/  ULDC.64 UR4, c[0x0][0x300] ;  /* 0x0000c00000047ab9 */ /* 0x000fe20000000a00 */
[----:B-----5:R-:W-:Y:S01]  /*2450*/  SHF.R.S32.HI R99, RZ, 0x1f, R96 ;  /* 0x0000001fff637819 */ /* 0x020fe20000011460 */
[C---:B------:R-:W-:Y:S01]  /*2460*/  IMAD.WIDE.U32 R12, R97.reuse, UR4, RZ ;  /* 0x00000004610c7c25 */ /* 0x040fe2000f8e00ff */
        /* <DEDUP_REMOVED lines=18> */
[----:B------:R-:W-:Y:S01]  /*2590*/  IMAD R39, R11, R60, R4 ;  /* 0x0000003c0b277224 */ /* 0x000fe200078e0204 */
[----:B------:R-:W-:Y:S01]  /*25a0*/  LEA R102, P3, R36, UR4, 0x1 ;  /* 0x0000000424667c11 */ /* 0x000fe2000f8608ff */
[----:B------:R-:W-:Y:S02]  /*25b0*/  IMAD.IADD R103, R37, 0x1, R15 ;  /* 0x0000000125677824 */ /* 0x000fe400078e020f */
[----:B------:R-:W-:Y:S02]  /*25c0*/  IMAD R11, R11, R66, R14 ;  /* 0x000000420b0b7224 */ /* 0x000fe400078e020e */
[----:B------:R-:W-:Y:S01]  /*25d0*/  IMAD R100, R26, -0x60, R30 ;  /* 0xffffffa01a647824 */ /* 0x000fe200078e021e */
[----:B------:R-:W-:Y:S01]  /*25e0*/  LEA.HI.X R103, R36, UR5, R103, 0x1, P3 ;  /* 0x0000000524677c11 */ /* 0x000fe200098f0c67 */
[----:B------:R-:W-:-:S03]  /*25f0*/  IMAD.WIDE.U32 R12, R60, R26, RZ ;  /* 0x0000001a3c0c7225 */ /* 0x000fc600078e00ff */
        /* <DEDUP_REMOVED lines=33> */
.L_x_1403:
[----:B------:R-:W-:Y:S05]  /*2810*/  BSYNC B1 ;  /* 0x0000000000017941 */ /* 0x000fea0003800000 */
.L_x_1402:
[----:B------:R-:W-:Y:S01]  /*2820*/  VIADD R4, R200, 0x40 ;  /* 0x00000040c8047836 */ /* 0x000fe20000000000 */
[----:B------:R-:W-:Y:S01]  /*2830*/  BSSY B1, `(.L_x_1404) ;  /* 0x000001c000017945 */ /* 0x000fe20003800000 */
[----:B0-----:R-:W-:Y:S02]  /*2840*/  CS2R R40, SRZ ;  /* 0x0000000000287805 */ /* 0x001fe4000001ff00 */
[----:B------:R-:W-:Y:S01]  /*2850*/  CS2R R38, SRZ ;  /* 0x0000000000267805 */ /* 0x000fe2000001ff00 */
[----:B-----5:R-:W-:Y:S01]  /*2860*/  IMAD.MOV.U32 R11, RZ, RZ, R44 ;  /* 0x000000ffff0b7224 */ /* 0x020fe200078e002c */
[----:B------:R-:W-:Y:S02]  /*2870*/  ISETP.GE.AND P4, PT, R4, R100, PT ;  /* 0x000000640400720c */ /* 0x000fe40003f86270 */
[----:B------:R-:W-:Y:S02]  /*2880*/  CS2R R42, SRZ ;  /* 0x00000000002a7805 */ /* 0x000fe4000001ff00 */
[----:B------:R-:W-:-:S09]  /*2890*/  MOV R56, R45 ;  /* 0x0000002d00387202 */ /* 0x000fd20000000f00 */
        /* <DEDUP_REMOVED lines=21> */
.L_x_1405:
[----:B------:R-:W-:Y:S05]  /*29f0*/  BSYNC B1 ;  /* 0x0000000000017941 */ /* 0x000fea0003800000 */
.L_x_1404:
[----:B------:R-:W-:Y:S01]  /*2a00*/  IMAD.MOV.U32 R4, RZ, RZ, R48 ;  /* 0x000000ffff047224 */ /* 0x000fe200078e0030 */
[----:B------:R-:W-:Y:S01]  /*2a10*/  PRMT R108, R108, 0x5410, R11 ;  /* 0x000054106c6c7816 */ /* 0x000fe2000000000b */
[----:B0-----:R-:W-:Y:S01]  /*2a20*/  IMAD.MOV.U32 R12, RZ, RZ, R49 ;  /* 0x000000ffff0c7224 */ /* 0x001fe200078e0031 */
[----:B------:R-:W-:Y:S01]  /*2a30*/  PRMT R107, R56, 0x7610, R107 ;  /* 0x00007610386b7816 */ /* 0x000fe2000000006b */
[----:B------:R-:W-:Y:S01]  /*2a40*/  IMAD.MOV.U32 R11, RZ, RZ, R47 ;  /* 0x000000ffff0b7224 */ /* 0x000fe200078e002f */
[----:B------:R-:W-:Y:S02]  /*2a50*/  MOV R13, R51 ;  /* 0x00000033000d7202 */ /* 0x000fe40000000f00 */
[----:B------:R-:W-:Y:S01]  /*2a60*/  PRMT R113, R4, 0x5410, R12 ;  /* 0x0000541004717816 */ /* 0x000fe2000000000c */
[----:B------:R-:W-:Y:S01]  /*2a70*/  IMAD.MOV.U32 R4, RZ, RZ, R46 ;  /* 0x000000ffff047224 */ /* 0x000fe200078e002e */
[----:B------:R-:W-:Y:S01]  /*2a80*/  ISETP.NE.AND P3, PT, R205, 0x3, PT ;  /* 0x00000003cd00780c */ /* 0x000fe20003f65270 */
[----:B------:R-:W-:Y:S01]  /*2a90*/  IMAD.MOV.U32 R12, RZ, RZ, R50 ;  /* 0x000000ffff0c7224 */ /* 0x000fe200078e0032 */
[----:B------:R-:W-:Y:S01]  /*2aa0*/  PRMT R107, R107, 0x5410, R11 ;  /* 0x000054106b6b7816 */ /* 0x000fe2000000000b */
[----:B-----5:R-:W-:Y:S01]  /*2ab0*/  IMAD.MOV.U32 R11, RZ, RZ, R37 ;  /* 0x000000ffff0b7224 */ /* 0x020fe200078e0025 */
[----:B------:R-:W-:Y:S01]  /*2ac0*/  PRMT R108, R4, 0x7610, R108 ;  /* 0x00007610046c7816 */ /* 0x000fe2000000006c */
[----:B------:R-:W-:Y:S01]  /*2ad0*/  IMAD.MOV.U32 R4, RZ, RZ, R36 ;  /* 0x000000ffff047224 */ /* 0x000fe200078e0024 */
[----:B------:R-:W-:Y:S01]  /*2ae0*/  PRMT R115, R12, 0x5410, R13 ;  /* 0x000054100c737816 */ /* 0x000fe2000000000d */
[----:B------:R-:W-:-:S02]  /*2af0*/  IMAD.MOV.U32 R12, RZ, RZ, R40 ;  /* 0x000000ffff0c7224 */ /* 0x000fc400078e0028 */
[----:B------:R-:W-:Y:S01]  /*2b00*/  IMAD.MOV.U32 R13, RZ, RZ, R41 ;  /* 0x000000ffff0d7224 */ /* 0x000fe200078e0029 */
[----:B------:R-:W-:Y:S01]  /*2b10*/  PRMT R94, R4, 0x5410, R11 ;  /* 0x00005410045e7816 */ /* 0x000fe2000000000b */
[----:B------:R-:W-:Y:S01]  /*2b20*/  IMAD.MOV.U32 R4, RZ, RZ, R38 ;  /* 0x000000ffff047224 */ /* 0x000fe200078e0026 */
[----:B------:R-:W-:Y:S02]  /*2b30*/  MOV R11, R39 ;  /* 0x00000027000b7202 */ /* 0x000fe40000000f00 */
[----:B------:R-:W-:Y:S01]  /*2b40*/  PRMT R105, R12, 0x5410, R13 ;  /* 0x000054100c697816 */ /* 0x000fe2000000000d */
[----:B------:R-:W-:Y:S01]  /*2b50*/  IMAD.MOV.U32 R12, RZ, RZ, R42 ;  /* 0x000000ffff0c7224 */ /* 0x000fe200078e002a */
[----:B------:R-:W-:Y:S01]  /*2b60*/  PRMT R104, R4, 0x5410, R11 ;  /* 0x0000541004687816 */ /* 0x000fe2000000000b */
[----:B------:R-:W-:-:S05]  /*2b70*/  IMAD.MOV.U32 R13, RZ, RZ, R43 ;  /* 0x000000ffff0d7224 */ /* 0x000fca00078e002b */
[----:B------:R-:W-:Y:S01]  /*2b80*/  PRMT R106, R12, 0x5410, R13 ;  /* 0x000054100c6a7816 */ /* 0x000fe2000000000d */
[----:B------:R-:W-:Y:S06]  /*2b90*/  @!P3 BRA `(.L_x_1406) ;  /* 0x000000000004b947 */ /* 0x000fec0003800000 */
[----:B------:R-:W-:Y:S01]  /*2ba0*/  BPT.TRAP 0x1 ;  /* 0x000000040000795c */ /* 0x000fe20000300000 */
.L_x_1406:
[----:B------:R-:W-:Y:S01]  /*2bb0*/  IMAD R4, R18, 0x8, R19 ;  /* 0x0000000812047824 */ /* 0x000fe200078e0213 */
[----:B------:R-:W-:Y:S01]  /*2bc0*/  SHF.L.U32 R101, R203, 0x1f, RZ ;  /* 0x0000001fcb657819 */ /* 0x000fe200000006ff */
[----:B------:R-:W-:Y:S03]  /*2bd0*/  BSSY B1, `(.L_x_1407) ;  /* 0x0000003000017945 */ /* 0x000fe60003800000 */
[----:B------:R-:W0:Y:S02]  /*2be0*/  SYNCS.PHASECHK.TRANS64.TRYWAIT P5, [R4+URZ+0x32490], R101 ;  /* 0x03249065040075a7 */ /* 0x000e2400080a017f */
[----:B0-----:R-:W-:Y:S05]  /*2bf0*/  @!P5 BRA `(.L_x_1408) ;  /* 0x000001640078d947 */ /* 0x001fea0003800000 */
.L_x_1660:
[----:B------:R-:W-:Y:S05]  /*2c00*/  BSYNC B1 ;  /* 0x0000000000017941 */ /* 0x000fea0003800000 */
.L_x_1407:
[----:B------:R-:W-:-:S03]  /*2c10*/  UMOV UR4, 0xffffffff ;  /* 0xffffffff00047882 */ /* 0x000fc60000000000 */
[----:B------:R-:W-:Y:S05]  /*2c20*/  BRA.DIV UR4, `(.L_x_1409) ;  /* 0x0000016604807947 */ /* 0x000fea000b800000 */
[----:B------:R1:W2:Y:S04]  /*2c30*/  SHFL.IDX PT, R93, R103, RZ, 0x1c1f ;  /* 0x001c1fff675d7589 */ /* 0x0002a800000e0000 */
[----:B------:R1:W3:Y:S02]  /*2c40*/  SHFL.IDX PT, R95, R102, RZ, 0x1c1f ;  /* 0x001c1fff665f7589 */ /* 0x0002e400000e0000 */
.L_x_1664:
        /* <DEDUP_REMOVED lines=50> */
.L_x_1415:
[----:B------:R-:W-:Y:S05]  /*2f70*/  BSYNC B3 ;  /* 0x0000000000037941 */ /* 0x000fea0003800000 */
.L_x_1414:
[----:B0-----:R4:W-:Y:S02]  /*2f80*/  ST.E.128 desc[UR60][R56.64], R12 ;  /* 0x0000000c38007985 */ /* 0x0019e4000c101d3c */
.L_x_1413:
[----:B------:R-:W-:Y:S05]  /*2f90*/  BSYNC B2 ;  /* 0x0000000000027941 */ /* 0x000fea0003800000 */
.L_x_1412:
        /* <DEDUP_REMOVED lines=19> */
[CC--:B------:R-:W-:Y:S01]  /*30d0*/  FMUL.FTZ R110, R44.reuse, R47.reuse ;  /* 0x0000002f2c6e7220 */ /* 0x0c0fe20000410000 */
[----:B------:R-:W-:Y:S02]  /*30e0*/  HADD2.F32 R45, -RZ, R45.H0_H0 ;  /* 0x2000002dff2d7230 */ /* 0x000fe40000004100 */
[-C--:B------:R-:W-:Y:S01]  /*30f0*/  FMUL.FTZ R56, R11, R50.reuse ;  /* 0x000000320b387220 */ /* 0x080fe20000410000 */
[----:B------:R-:W-:Y:S01]  /*3100*/  FMUL.FTZ R51, R15, R47 ;  /* 0x0000002f0f337220 */ /* 0x000fe20000410000 */
[----:B------:R-:W-:Y:S01]  /*3110*/  FMUL.FTZ R50, R13, R50 ;  /* 0x000000320d327220 */ /* 0x000fe20000410000 */
[-C--:B------:R-:W-:Y:S01]  /*3120*/  FFMA.FTZ R110, R15, R45.reuse, -R110 ;  /* 0x0000002d0f6e7223 */ /* 0x080fe2000001086e */
[-C--:B------:R-:W-:Y:S02]  /*3130*/  FFMA.FTZ R56, R13, R46.reuse, -R56 ;  /* 0x0000002e0d387223 */ /* 0x080fe40000010838 */
[----:B------:R-:W-:Y:S01]  /*3140*/  FFMA.FTZ R47, R11, R46, R50 ;  /* 0x0000002e0b2f7223 */ /* 0x000fe20000010032 */
[----:B------:R-:W-:Y:S01]  /*3150*/  FFMA.FTZ R57, R44, R45, R51 ;  /* 0x0000002d2c397223 */ /* 0x000fe20000010033 */
[----:B------:R-:W-:-:S02]  /*3160*/  HADD2.F32 R15, -RZ, R108.H1_H1 ;  /* 0x3000006cff0f7230 */ /* 0x000fc40000004100 */
[----:B------:R-:W-:Y:S02]  /*3170*/  HADD2.F32 R108, -RZ, R108.H0_H0 ;  /* 0x2000006cff6c7230 */ /* 0x000fe40000004100 */
[----:B------:R-:W-:Y:S02]  /*3180*/  HADD2.F32 R44, -RZ, R107.H1_H1 ;  /* 0x3000006bff2c7230 */ /* 0x000fe40000004100 */
[----:B------:R-:W-:Y:S02]  /*3190*/  HADD2.F32 R11, -RZ, R12.H1_H1 ;  /* 0x3000000cff0b7230 */ /* 0x000fe40000004100 */
[----:B------:R-:W-:Y:S02]  /*31a0*/  HADD2.F32 R13, -RZ, R14.H1_H1 ;  /* 0x3000000eff0d7230 */ /* 0x000fe40000004100 */
[----:B------:R-:W-:Y:S02]  /*31b0*/  HADD2.F32 R12, -RZ, R12.H0_H0 ;  /* 0x2000000cff0c7230 */ /* 0x000fe40000004100 */
[----:B------:R-:W-:Y:S01]  /*31c0*/  FMUL.FTZ R45, R11, R108 ;  /* 0x0000006c0b2d7220 */ /* 0x000fe20000410000 */
[----:B------:R-:W-:-:S02]  /*31d0*/  HADD2.F32 R14, -RZ, R14.H0_H0 ;  /* 0x2000000eff0e7230 */ /* 0x000fc40000004100 */
[----:B------:R-:W-:Y:S01]  /*31e0*/  FMUL.FTZ R51, R13, R44 ;  /* 0x0000002c0d337220 */ /* 0x000fe20000410000 */
[----:B------:R-:W-:Y:S02]  /*31f0*/  HADD2.F32 R107, -RZ, R107.H0_H0 ;  /* 0x2000006bff6b7230 */ /* 0x000fe40000004100 */
[C---:B------:R-:W-:Y:S01]  /*3200*/  FMUL.FTZ R108, R12.reuse, R108 ;  /* 0x0000006c0c6c7220 */ /* 0x040fe20000410000 */
[-C--:B------:R-:W-:Y:S01]  /*3210*/  FFMA.FTZ R45, R12, R15.reuse, -R45 ;  /* 0x0000000f0c2d7223 */ /* 0x080fe2000001082d */
[C---:B------:R-:W-:Y:S02]  /*3220*/  FMUL.FTZ R44, R14.reuse, R44 ;  /* 0x0000002c0e2c7220 */ /* 0x040fe40000410000 */
[----:B------:R-:W-:Y:S01]  /*3230*/  FFMA.FTZ R108, R11, R15, R108 ;  /* 0x0000000f0b6c7223 */ /* 0x000fe2000001006c */
[-C--:B------:R-:W-:Y:S01]  /*3240*/  FFMA.FTZ R51, R14, R107.reuse, -R51 ;  /* 0x0000006b0e337223 */ /* 0x080fe20000010833 */
[----:B------:R-:W-:Y:S01]  /*3250*/  FFMA.FTZ R44, R13, R107, R44 ;  /* 0x0000006b0d2c7223 */ /* 0x000fe2000001002c */
[----:B------:R-:W-:-:S02]  /*3260*/  F2FP.F16.F32.PACK_AB R13, R47, R56 ;  /* 0x000000382f0d723e */ /* 0x000fc400000000ff */
[----:B------:R-:W-:Y:S02]  /*3270*/  F2FP.F16.F32.PACK_AB R15, R57, R110 ;  /* 0x0000006e390f723e */ /* 0x000fe400000000ff */
[----:B------:R-:W-:Y:S02]  /*3280*/  F2FP.F16.F32.PACK_AB R12, R108, R45 ;  /* 0x0000002d6c0c723e */ /* 0x000fe400000000ff */
[----:B------:R-:W-:-:S07]  /*3290*/  F2FP.F16.F32.PACK_AB R14, R44, R51 ;  /* 0x000000332c0e723e */ /* 0x000fce00000000ff */
.L_x_1417:
[----:B------:R-:W-:Y:S05]  /*32a0*/  BSYNC B2 ;  /* 0x0000000000027941 */ /* 0x000fea0003800000 */
.L_x_1416:
[----:B0-----:R0:W-:Y:S02]  /*32b0*/  ST.E.128 desc[UR60][R48.64], R12 ;  /* 0x0000000c30007985 */ /* 0x0011e4000c101d3c */
.L_x_1411:
[----:B------:R-:W-:Y:S05]  /*32c0*/  BSYNC B1 ;  /* 0x0000000000017941 */ /* 0x000fea0003800000 */
.L_x_1410:
[----:B------:R-:W-:-:S03]  /*32d0*/  UMOV UR4, 0xffffffff ;  /* 0xffffffff00047882 */ /* 0x000fc60000000000 */
[----:B------:R-:W-:Y:S05]  /*32e0*/  BRA.DIV UR4, `(.L_x_1418) ;  /* 0x00000162041c7947 */ /* 0x000fea000b800000 */
[----:B-1----:R-:W1:Y:S04]  /*32f0*/  SHFL.IDX PT, R103, R103, 0x1, 0x1c1f ;  /* 0x003c1f0067677f89 */ /* 0x002e6800000e0000 */
[----:B------:R0:W0:Y:S02]  /*3300*/  SHFL.IDX PT, R47, R102, 0x1, 0x1c1f ;  /* 0x003c1f00662f7f89 */ /* 0x00002400000e0000 */
.L_x_1668:
        /* <DEDUP_REMOVED lines=49> */
.L_x_1423:
[----:B------:R-:W-:Y:S05]  /*3620*/  BSYNC B2 ;  /* 0x0000000000027941 */ /* 0x000fea0003800000 */
.L_x_1422:
[----:B----4-:R0:W-:Y:S02]  /*3630*/  ST.E.128 desc[UR60][R44.64], R12 ;  /* 0x0000000c2c007985 */ /* 0x0101e4000c101d3c */
.L_x_1421:
[----:B------:R-:W-:Y:S05]  /*3640*/  BSYNC B1 ;  /* 0x0000000000017941 */ /* 0x000fea0003800000 */
.L_x_1420:
        /* <DEDUP_REMOVED lines=48> */
.L_x_1425:
[----:B------:R-:W-:Y:S05]  /*3950*/  BSYNC B1 ;  /* 0x0000000000017941 */ /* 0x000fea0003800000 */
.L_x_1424:
[----:B----4-:R0:W-:Y:S01]  /*3960*/  ST.E.128 desc[UR60][R40.64], R12 ;  /* 0x0000000c28007985 */ /* 0x0101e2000c101d3c */
[----:B------:R-:W-:Y:S05]  /*3970*/  BRA `(.L_x_1419) ;  /* 0x0000001800247947 */ /* 0x000fea0003800000 */
.L_x_1401:
[----:B------:R-:W-:Y:S01]  /*3980*/  VIADD R11, R200, 0x40 ;  /* 0x00000040c80b7836 */ /* 0x000fe20000000000 */
[----:B------:R-:W-:Y:S02]  /*3990*/  CS2R R38, SRZ ;  /* 0x0000000000267805 */ /* 0x000fe4000001ff00 */
[----:B------:R-:W-:Y:S02]  /*39a0*/  CS2R R36, SRZ ;  /* 0x0000000000247805 */ /* 0x000fe4000001ff00 */
[----:B------:R-:W-:Y:S02]  /*39b0*/  CS2R R42, SRZ ;  /* 0x00000000002a7805 */ /* 0x000fe4000001ff00 */
[----:B------:R-:W-:Y:S02]  /*39c0*/  CS2R R40, SRZ ;  /* 0x0000000000287805 */ /* 0x000fe4000001ff00 */
[----:B------:R-:W-:-:S04]  /*39d0*/  ISETP.GE.AND P2, PT, R11, R100, PT ;  /* 0x000000640b00720c */ /* 0x000fc80003f46270 */
[----:B------:R-:W-:-:S13]  /*39e0*/  ISETP.GE.OR P2, PT, R16, R58, P2 ;  /* 0x0000003a1000720c */ /* 0x000fda0001746670 */
[----:B------:R-:W-:-:S04]  /*39f0*/  @!P2 IADD3 R48, P3, P4, R54, R12, R85 ;  /* 0x0000000c3630a210 */ /* 0x000fc80007c7e055 */
[----:B------:R-:W-:Y:S02]  /*3a00*/  @!P2 IADD3.X R49, R72, R57, R86, P3, P4 ;  /* 0x000000394831a210 */ /* 0x000fe40001fe8456 */
[----:B------:R-:W-:-:S04]  /*3a10*/  @!P2 IADD3 R4, P3, P4, R64, R14, R83 ;  /* 0x0000000e4004a210 */ /* 0x000fc80007c7e053 */
[----:B------:R-:W-:Y:S02]  /*3a20*/  @!P2 IADD3.X R11, R70, R93, R84, P3, P4 ;  /* 0x0000005d460ba210 */ /* 0x000fe40001fe8454 */
[----:B------:R-:W-:-:S04]  /*3a30*/  ISETP.GE.AND P3, PT, R200, R100, PT ;  /* 0x00000064c800720c */ /* 0x000fc80003f66270 */
[----:B------:R-:W-:-:S13]  /*3a40*/  ISETP.GE.OR P3, PT, R16, R58, P3 ;  /* 0x0000003a1000720c */ /* 0x000fda0001f66670 */
[----:B------:R-:W0:Y:S01]  /*3a50*/  @!P3 LDC.64 R44, c[0x0][0x3e8] ;  /* 0x0000fa00ff2cbb82 */ /* 0x000e220000000a00 */
[----:B------:R-:W-:-:S05]  /*3a60*/  @!P3 IADD3 R12, P4, R54, R12, RZ ;  /* 0x0000000c360cb210 */ /* 0x000fca0007f9e0ff */
[----:B------:R-:W-:Y:S02]  /*3a70*/  @!P3 IMAD.X R13, R57, 0x1, R72, P4 ;  /* 0x00000001390db824 */ /* 0x000fe400020e0648 */
[----:B------:R-:W1:Y:S01]  /*3a80*/  @!P3 LDC.64 R46, c[0x0][0x400] ;  /* 0x00010000ff2ebb82 */ /* 0x000e620000000a00 */
[----:B0-----:R-:W-:-:S04]  /*3a90*/  @!P3 LEA R44, P4, R12, R44, 0x1 ;  /* 0x0000002c0c2cb211 */ /* 0x001fc800078808ff */
[----:B------:R-:W-:Y:S02]  /*3aa0*/  @!P3 LEA.HI.X R45, R12, R45, R13, 0x1, P4 ;  /* 0x0000002d0c2db211 */ /* 0x000fe400020f0c0d */
[----:B------:R-:W-:-:S03]  /*3ab0*/  @!P3 IADD3 R14, P4, R64, R14, RZ ;  /* 0x0000000e400eb210 */ /* 0x000fc60007f9e0ff */
[----:B------:R0:W2:Y:S01]  /*3ac0*/  @!P3 LDG.E.128 R36, desc[UR60][R44.64] ;  /* 0x0000003c2c24b981 */ /* 0x0000a2000c1e1d00 */
[----:B------:R-:W-:Y:S02]  /*3ad0*/  @!P3 IADD3.X R12, R93, R70, RZ, P4, !PT ;  /* 0x000000465d0cb210 */ /* 0x000fe400027fe4ff */
[----:B-1----:R-:W-:-:S04]  /*3ae0*/  @!P3 LEA R46, P4, R14, R46, 0x1 ;  /* 0x0000002e0e2eb211 */ /* 0x002fc800078808ff */
[----:B------:R-:W-:Y:S02]  /*3af0*/  @!P3 LEA.HI.X R47, R14, R47, R12, 0x1, P4 ;  /* 0x0000002f0e2fb211 */ /* 0x000fe400020f0c0c */
[----:B------:R-:W1:Y:S03]  /*3b00*/  @!P2 LDC.64 R14, c[0x0][0x3e8] ;  /* 0x0000fa00ff0eab82 */ /* 0x000e660000000a00 */
[----:B------:R3:W4:Y:S05]  /*3b10*/  @!P3 LDG.E.128 R40, desc[UR60][R46.64] ;  /* 0x0000003c2e28b981 */ /* 0x00072a000c1e1d00 */
[----:B------:R-:W5:Y:S01]  /*3b20*/  @!P2 LDC.64 R12, c[0x0][0x400] ;  /* 0x00010000ff0cab82 */ /* 0x000f620000000a00 */
[----:B0-----:R-:W-:-:S02]  /*3b30*/  CS2R R44, SRZ ;  /* 0x00000000002c7805 */ /* 0x001fc4000001ff00 */
[----:B---3--:R-:W-:Y:S02]  /*3b40*/  CS2R R46, SRZ ;  /* 0x00000000002e7805 */ /* 0x008fe4000001ff00 */
[----:B------:R-:W-:Y:S02]  /*3b50*/  CS2R R50, SRZ ;  /* 0x0000000000327805 */ /* 0x000fe4000001ff00 */
[----:B-1----:R-:W-:-:S04]  /*3b60*/  @!P2 LEA R14, P3, R48, R14, 0x1 ;  /* 0x0000000e300ea211 */ /* 0x002fc800078608ff */
[----:B------:R-:W-:Y:S02]  /*3b70*/  @!P2 LEA.HI.X R15, R48, R15, R49, 0x1, P3 ;  /* 0x0000000f300fa211 */ /* 0x000fe400018f0c31 */
[----:B------:R-:W-:Y:S02]  /*3b80*/  CS2R R48, SRZ ;  /* 0x0000000000307805 */ /* 0x000fe4000001ff00 */
[C---:B-----5:R-:W-:Y:S01]  /*3b90*/  @!P2 LEA R12, P3, R4.reuse, R12, 0x1 ;  /* 0x0000000c040ca211 */ /* 0x060fe200078608ff */
[----:B------:R-:W3:Y:S03]  /*3ba0*/  @!P2 LDG.E.128 R44, desc[UR60][R14.64] ;  /* 0x0000003c0e2ca981 */ /* 0x000ee6000c1e1d00 */
[----:B------:R-:W-:-:S05]  /*3bb0*/  @!P2 LEA.HI.X R13, R4, R13, R11, 0x1, P3 ;  /* 0x0000000d040da211 */ /* 0x000fca00018f0c0b */
[----:B------:R0:W5:Y:S01]  /*3bc0*/  @!P2 LDG.E.128 R48, desc[UR60][R12.64] ;  /* 0x0000003c0c30a981 */ /* 0x000162000c1e1d00 */
[----:B------:R-:W-:Y:S02]  /*3bd0*/  ISETP.NE.AND P3, PT, R205, 0x3, PT ;  /* 0x00000003cd00780c */ /* 0x000fe40003f65270 */
[----:B------:R-:W-:Y:S01]  /*3be0*/  ISETP.GE.AND P2, PT, R16, R58, PT ;  /* 0x0000003a1000720c */ /* 0x000fe20003f46270 */
[----:B--2---:R-:W-:Y:S02]  /*3bf0*/  IMAD.MOV.U32 R4, RZ, RZ, R38 ;  /* 0x000000ffff047224 */ /* 0x004fe400078e0026 */
[----:B------:R-:W-:Y:S02]  /*3c00*/  IMAD.MOV.U32 R11, RZ, RZ, R39 ;  /* 0x000000ffff0b7224 */ /* 0x000fe400078e0027 */
[----:B------:R-:W-:Y:S02]  /*3c10*/  IMAD.MOV.U32 R56, RZ, RZ, R36 ;  /* 0x000000ffff387224 */ /* 0x000fe400078e0024 */
[----:B------:R-:W-:Y:S01]  /*3c20*/  IMAD.MOV.U32 R57, RZ, RZ, R37 ;  /* 0x000000ffff397224 */ /* 0x000fe200078e0025 */
[----:B------:R-:W-:-:S02]  /*3c30*/  PRMT R111, R111, 0x5410, R4 ;  /* 0x000054106f6f7816 */ /* 0x000fc40000000004 */
[----:B------:R-:W-:Y:S02]  /*3c40*/  PRMT R119, R11, 0x7610, R119 ;  /* 0x000076100b777816 */ /* 0x000fe40000000077 */
[----:B------:R-:W-:Y:S01]  /*3c50*/  PRMT R112, R56, 0x7610, R112 ;  /* 0x0000761038707816 */ /* 0x000fe20000000070 */
[----:B----4-:R-:W-:Y:S01]  /*3c60*/  IMAD.MOV.U32 R4, RZ, RZ, R42 ;  /* 0x000000ffff047224 */ /* 0x010fe200078e002a */
[----:B------:R-:W-:Y:S01]  /*3c70*/  MOV R11, R43 ;  /* 0x0000002b000b7202 */ /* 0x000fe20000000f00 */
[----:B0-----:R-:W-:Y:S01]  /*3c80*/  IMAD.MOV.U32 R12, RZ, RZ, R40 ;  /* 0x000000ffff0c7224 */ /* 0x001fe200078e0028 */
[----:B------:R-:W-:Y:S01]  /*3c90*/  PRMT R113, R57, 0x7610, R113 ;  /* 0x0000761039717816 */ /* 0x000fe20000000071 */
[----:B------:R-:W-:Y:S01]  /*3ca0*/  IMAD.MOV.U32 R13, RZ, RZ, R41 ;  /* 0x000000ffff0d7224 */ /* 0x000fe200078e0029 */
[----:B------:R-:W-:Y:S02]  /*3cb0*/  PRMT R111, R4, 0x7610, R111 ;  /* 0x00007610046f7816 */ /* 0x000fe4000000006f */
[----:B------:R-:W-:-:S02]  /*3cc0*/  PRMT R119, R119, 0x5410, R11 ;  /* 0x0000541077777816 */ /* 0x000fc4000000000b */
[----:B------:R-:W-:Y:S02]  /*3cd0*/  PRMT R112, R112, 0x5410, R12 ;  /* 0x0000541070707816 */ /* 0x000fe4000000000c */
[----:B------:R-:W-:Y:S01]  /*3ce0*/  PRMT R113, R113, 0x5410, R13 ;  /* 0x0000541071717816 */ /* 0x000fe2000000000d */
[----:B---3--:R-:W-:Y:S01]  /*3cf0*/  IMAD.MOV.U32 R4, RZ, RZ, R46 ;  /* 0x000000ffff047224 */ /* 0x008fe200078e002e */
[----:B------:R-:W-:Y:S01]  /*3d00*/  MOV R13, R45 ;  /* 0x0000002d000d7202 */ /* 0x000fe20000000f00 */
[----:B------:R-:W-:Y:S02]  /*3d10*/  IMAD.MOV.U32 R11, RZ, RZ, R47 ;  /* 0x000000ffff0b7224 */ /* 0x000fe400078e002f */
[----:B------:R-:W-:-:S03]  /*3d20*/  IMAD.MOV.U32 R12, RZ, RZ, R44 ;  /* 0x000000ffff0c7224 */ /* 0x000fc600078e002c */
[----:B------:R-:W-:Y:S01]  /*3d30*/  PRMT R105, R4, 0x5410, R11 ;  /* 0x0000541004697816 */ /* 0x000fe2000000000b */
[----:B-----5:R-:W-:Y:S01]  /*3d40*/  IMAD.MOV.U32 R4, RZ, RZ, R50 ;  /* 0x000000ffff047224 */ /* 0x020fe200078e0032 */
[----:B------:R-:W-:Y:S01]  /*3d50*/  PRMT R107, R12, 0x5410, R13 ;  /* 0x000054100c6b7816 */ /* 0x000fe2000000000d */
[----:B------:R-:W-:Y:S02]  /*3d60*/  IMAD.MOV.U32 R11, RZ, RZ, R51 ;  /* 0x000000ffff0b7224 */ /* 0x000fe400078e0033 */
[----:B------:R-:W-:Y:S02]  /*3d70*/  IMAD.MOV.U32 R12, RZ, RZ, R48 ;  /* 0x000000ffff0c7224 */ /* 0x000fe400078e0030 */
[----:B------:R-:W-:Y:S01]  /*3d80*/  IMAD.MOV.U32 R13, RZ, RZ, R49 ;  /* 0x000000ffff0d7224 */ /* 0x000fe200078e0031 */
[----:B------:R-:W-:-:S04]  /*3d90*/  PRMT R108, R4, 0x5410, R11 ;  /* 0x00005410046c7816 */ /* 0x000fc8000000000b */
[----:B------:R-:W-:Y:S01]  /*3da0*/  PRMT R109, R12, 0x5410, R13 ;  /* 0x000054100c6d7816 */ /* 0x000fe2000000000d */
[----:B------:R-:W-:Y:S06]  /*3db0*/  @!P3 BRA `(.L_x_1426) ;  /* 0x000000000004b947 */ /* 0x000fec0003800000 */
[----:B------:R-:W-:Y:S01]  /*3dc0*/  BPT.TRAP 0x1 ;  /* 0x000000040000795c */ /* 0x000fe20000300000 */
.L_x_1426:
[----:B------:R-:W-:Y:S01]  /*3dd0*/  IMAD R4, R18, 0x8, R19 ;  /* 0x0000000812047824 */ /* 0x000fe200078e0213 */
[----:B------:R-:W-:Y:S01]  /*3de0*/  SHF.L.U32 R101, R203, 0x1f, RZ ;  /* 0x0000001fcb657819 */ /* 0x000fe200000006ff */
[----:B------:R-:W0:Y:S01]  /*3df0*/  LDC R104, c[0x0][0x2f4] ;  /* 0x0000bd00ff687b82 */ /* 0x000e220000000800 */
[----:B------:R-:W-:Y:S02]  /*3e00*/  BSSY B1, `(.L_x_1427) ;  /* 0x0000003000017945 */ /* 0x000fe40003800000 */
[----:B------:R-:W1:Y:S02]  /*3e10*/  SYNCS.PHASECHK.TRANS64.TRYWAIT P4, [R4+URZ+0x32490], R101 ;  /* 0x03249065040075a7 */ /* 0x000e64000808017f */
[----:B-1----:R-:W-:Y:S05]  /*3e20*/  @!P4 BRA `(.L_x_1428) ;  /* 0x000001540098c947 */ /* 0x002fea0003800000 */
.L_x_1669:
[----:B------:R-:W-:Y:S05]  /*3e30*/  BSYNC B1 ;  /* 0x0000000000017941 */ /* 0x000fea0003800000 */
.L_x_1427:
[----:B------:R-:W-:Y:S01]  /*3e40*/  UMOV UR4, 0xffffffff ;  /* 0xffffffff00047882 */ /* 0x000fe20000000000 */
[----:B0-----:R-:W-:Y:S02]  /*3e50*/  IADD3 R106, -R89, R104, RZ ;  /* 0x00000068596a7210 */ /* 0x001fe40007ffe1ff */
[----:B------:R-:W-:Y:S05]  /*3e60*/  BRA.DIV UR4, `(.L_x_1429) ;  /* 0x00000156049c7947 */ /* 0x000fea000b800000 */
[----:B------:R0:W2:Y:S04]  /*3e70*/  SHFL.IDX PT, R95, R103, RZ, 0x1c1f ;  /* 0x001c1fff675f7589 */ /* 0x0000a800000e0000 */
[----:B------:R0:W3:Y:S02]  /*3e80*/  SHFL.IDX PT, R94, R102, RZ, 0x1c1f ;  /* 0x001c1fff665e7589 */ /* 0x0000e400000e0000 */
.L_x_1673:
[----:B------:R-:W-:Y:S01]  /*3e90*/  ISETP.GE.OR P4, PT, R200, R100, P1 ;  /* 0x00000064c800720c */ /* 0x000fe20000f86670 */
[----:B------:R-:W-:-:S12]  /*3ea0*/  BSSY B1, `(.L_x_1430) ;  /* 0x0000073000017945 */ /* 0x000fd80003800000 */
[----:B------:R-:W-:Y:S05]  /*3eb0*/  @P4 BRA `(.L_x_1431) ;  /* 0x0000000400c44947 */ /* 0x000fea0003800000 */
[----:B------:R-:W4:Y:S01]  /*3ec0*/  S2R R12, SR_TID.X ;  /* 0x00000000000c7919 */ /* 0x000f220000002100 */
[----:B------:R-:W-:Y:S01]  /*3ed0*/  SEL R11, R89, R106, !P0 ;  /* 0x0000006a590b7207 */ /* 0x000fe20004000000 */
[----:B------:R-:W-:Y:S01]  /*3ee0*/  BSSY B2, `(.L_x_1432) ;  /* 0x000006a000027945 */ /* 0x000fe20003800000 */
[----:B---3--:R-:W-:-:S04]  /*3ef0*/  LEA R92, P4, R68, R94, 0x1 ;  /* 0x0000005e445c7211 */ /* 0x008fc800078808ff */
[----:B--2---:R-:W-:Y:S01]  /*3f00*/  LEA.HI.X R93, R68, R95, R32, 0x1, P4 ;  /* 0x0000005f445d7211 */ /* 0x004fe200020f0c20 */
[----:B----4-:R-:W-:Y:S01]  /*3f10*/  VIADD R13, R12, 0xffffff80 ;  /* 0xffffff800c0d7836 */ /* 0x010fe20000000000 */
[----:B------:R-:W-:-:S04]  /*3f20*/  SHF.R.S32.HI R12, RZ, 0x1f, R11 ;  /* 0x0000001fff0c7819 */ /* 0x000fc8000001140b */
[----:B------:R-:W-:Y:S02]  /*3f30*/  LEA.HI R12, R12, R11, RZ, 0x4 ;  /* 0x0000000b0c0c7211 */ /* 0x000fe400078f20ff */
[----:B------:R-:W-:Y:S02]  /*3f40*/  SHF.R.S32.HI R14, RZ, 0x1f, R13 ;  /* 0x0000001fff0e7819 */ /* 0x000fe4000001140d */
[----:B------:R-:W-:Y:S01]  /*3f50*/  LEA.HI.SX32 R11, R12, R69, 0x1c ;  /* 0x000000450c0b7211 */ /* 0x000fe200078fe2ff */
[----:B------:R-:W-:Y:S01]  /*3f60*/  IMAD R12, R18, 0x1800, R31 ;  /* 0x00001800120c7824 */ /* 0x000fe200078e021f */
[----:B------:R-:W-:-:S03]  /*3f70*/  LEA.HI R14, R14, R13, RZ, 0x5 ;  /* 0x0000000d0e0e7211 */ /* 0x000fc600078f28ff */
[----:B------:R-:W-:Y:S01]  /*3f80*/  IMAD.SHL.U32 R11, R11, 0x8, RZ ;  /* 0x000000080b0b7824 */ /* 0x000fe200078e00ff */
[----:B------:R-:W-:Y:S01]  /*3f90*/  SHF.R.S32.HI R14, RZ, 0x5, R14 ;  /* 0x00000005ff0e7819 */ /* 0x000fe2000001140e */
[----:B------:R-:W-:-:S03]  /*3fa0*/  IMAD R12, R12, 0x2, R19 ;  /* 0x000000020c0c7824 */ /* 0x000fc600078e0213 */
[----:B------:R-:W-:-:S04]  /*3fb0*/  LOP3.LUT R13, R82, 0x38, R11, 0xf8, !PT ;  /* 0x00000038520d7812 */ /* 0x000fc800078ef80b */
[----:B------:R-:W-:-:S05]  /*3fc0*/  LOP3.LUT R13, R13, R80, RZ, 0x3c, !PT ;  /* 0x000000500d0d7212 */ /* 0x000fca00078e3cff */
[----:B------:R-:W-:-:S04]  /*3fd0*/  IMAD R13, R14, 0x200, R13 ;  /* 0x000002000e0d7824 */ /* 0x000fc800078e020d */
[----:B------:R-:W-:-:S04]  /*3fe0*/  IMAD R14, R18, 0x1800, R13 ;  /* 0x00001800120e7824 */ /* 0x000fc800078e020d */
[----:B------:R-:W-:Y:S02]  /*3ff0*/  IMAD R56, R14, 0x2, R19 ;  /* 0x000000020e387824 */ /* 0x000fe400078e0213 */
[----:B------:R-:W2:Y:S04]  /*4000*/  LDS.128 R12, [R12+0x1c400] ;  /* 0x01c400000c0c7984 */ /* 0x000ea80000000c00 */
[----:B------:R-:W3:Y:S01]  /*4010*/  LDS.128 R56, [R56+0x1c400] ;  /* 0x01c4000038387984 */ /* 0x000ee20000000c00 */
[----:B------:R-:W-:Y:S05]  /*4020*/  @P2 BRA `(.L_x_1433) ;  /* 0x0000000400542947 */ /* 0x000fea0003800000 */
[----:B------:R-:W-:Y:S02]  /*4030*/  SHF.R.U32.HI R114, RZ, 0x10, R41 ;  /* 0x00000010ff727819 */ /* 0x000fe40000011629 */
[--C-:B------:R-:W-:Y:S02]  /*4040*/  SHF.R.U64 R110, R36, 0x10, R37.reuse ;  /* 0x00000010246e7819 */ /* 0x100fe40000001225 */
[----:B------:R-:W-:Y:S01]  /*4050*/  SHF.R.U32.HI R115, RZ, 0x10, R37 ;  /* 0x00000010ff737819 */ /* 0x000fe20000011625 */
[----:B------:R-:W-:Y:S01]  /*4060*/  HADD2.F32 R114, -RZ, R114.H0_H0 ;  /* 0x20000072ff727230 */ /* 0x000fe20000004100 */
[--C-:B------:R-:W-:Y:S01]  /*4070*/  SHF.R.U64 R37, R42, 0x10, R43.reuse ;  /* 0x000000102a257819 */ /* 0x100fe2000000122b */
[----:B------:R-:W-:Y:S01]  /*4080*/  HADD2.F32 R110, -RZ, R110.H0_H0 ;  /* 0x2000006eff6e7230 */ /* 0x000fe20000004100 */
[----:B------:R-:W-:Y:S01]  /*4090*/  SHF.R.U32.HI R117, RZ, 0x10, R43 ;  /* 0x00000010ff757819 */ /* 0x000fe2000001162b */
[--C-:B------:R-:W-:Y:S01]  /*40a0*/  HADD2.F32 R43, -RZ, R113.reuse.H0_H0 ;  /* 0x20000071ff2b7230 */ /* 0x100fe20000004100 */
[----:B------:R-:W-:Y:S01]  /*40b0*/  SHF.R.U64 R40, R40, 0x10, R41 ;  /* 0x0000001028287819 */ /* 0x000fe20000001229 */
[----:B------:R-:W-:Y:S01]  /*40c0*/  HADD2.F32 R113, -RZ, R113.H1_H1 ;  /* 0x30000071ff717230 */ /* 0x000fe20000004100 */
[--C-:B------:R-:W-:Y:S01]  /*40d0*/  SHF.R.U64 R36, R38, 0x10, R39.reuse ;  /* 0x0000001026247819 */ /* 0x100fe20000001227 */
[--C-:B---3--:R-:W-:Y:S01]  /*40e0*/  HADD2.F32 R38, -RZ, R57.reuse.H0_H0 ;  /* 0x20000039ff267230 */ /* 0x108fe20000004100 */
[----:B------:R-:W-:Y:S01]  /*40f0*/  SHF.R.U32.HI R118, RZ, 0x10, R39 ;  /* 0x00000010ff767819 */ /* 0x000fe20000011627 */
[----:B--2---:R-:W-:Y:S01]  /*4100*/  IMAD.MOV.U32 R39, RZ, RZ, R15 ;  /* 0x000000ffff277224 */ /* 0x004fe200078e000f */
[----:B------:R-:W-:Y:S01]  /*4110*/  MOV R41, R12 ;  /* 0x0000000c00297202 */ /* 0x000fe20000000f00 */
[----:B------:R-:W-:-:S02]  /*4120*/  HADD2.F32 R57, -RZ, R57.H1_H1 ;  /* 0x30000039ff397230 */ /* 0x000fc40000004100 */
[--C-:B------:R-:W-:Y:S02]  /*4130*/  HADD2.F32 R12, -RZ, R13.reuse.H0_H0 ;  /* 0x2000000dff0c7230 */ /* 0x100fe40000004100 */
[----:B------:R-:W-:Y:S02]  /*4140*/  HADD2.F32 R15, -RZ, R13.H1_H1 ;  /* 0x3000000dff0f7230 */ /* 0x000fe40000004100 */
[-C--:B------:R-:W-:Y:S01]  /*4150*/  FMUL.FTZ R13, R38, R113.reuse ;  /* 0x00000071260d7220 */ /* 0x080fe20000410000 */
[----:B------:R-:W-:Y:S02]  /*4160*/  HADD2.F32 R42, -RZ, R115.H0_H0 ;  /* 0x20000073ff2a7230 */ /* 0x000fe40000004100 */
[C---:B------:R-:W-:Y:S01]  /*4170*/  FMUL.FTZ R113, R12.reuse, R113 ;  /* 0x000000710c717220 */ /* 0x040fe20000410000 */
[-C--:B------:R-:W-:Y:S01]  /*4180*/  FMUL.FTZ R116, R57, R114.reuse ;  /* 0x0000007239747220 */ /* 0x080fe20000410000 */
[C---:B------:R-:W-:Y:S01]  /*4190*/  FMUL.FTZ R114, R15.reuse, R114 ;  /* 0x000000720f727220 */ /* 0x040fe20000410000 */
[-C--:B------:R-:W-:Y:S01]  /*41a0*/  FFMA.FTZ R12, R12, R43.reuse, -R13 ;  /* 0x0000002b0c0c7223 */ /* 0x080fe2000001080d */
[----:B------:R-:W-:Y:S01]  /*41b0*/  FFMA.FTZ R13, R38, R43, R113 ;  /* 0x0000002b260d7223 */ /* 0x000fe20000010071 */
[-C--:B------:R-:W-:Y:S01]  /*41c0*/  FFMA.FTZ R15, R15, R42.reuse, -R116 ;  /* 0x0000002a0f0f7223 */ /* 0x080fe20000010874 */
[----:B------:R-:W-:Y:S01]  /*41d0*/  FFMA.FTZ R38, R57, R42, R114 ;  /* 0x0000002a39267223 */ /* 0x000fe20000010072 */
[----:B------:R-:W-:-:S02]  /*41e0*/  HADD2.F32 R115, -RZ, R119.H1_H1 ;  /* 0x30000077ff737230 */ /* 0x000fc40000004100 */
[--C-:B------:R-:W-:Y:S01]  /*41f0*/  HADD2.F32 R57, -RZ, R59.reuse.H0_H0 ;  /* 0x2000003bff397230 */ /* 0x100fe20000004100 */
[----:B------:R-:W-:Y:S01]  /*4200*/  F2FP.F16.F32.PACK_AB R15, R15, R12 ;  /* 0x0000000c0f0f723e */ /* 0x000fe200000000ff */
[----:B------:R-:W-:Y:S02]  /*4210*/  HADD2.F32 R59, -RZ, R59.H1_H1 ;  /* 0x3000003bff3b7230 */ /* 0x000fe40000004100 */
[----:B------:R-:W-:Y:S02]  /*4220*/  HADD2.F32 R42, -RZ, R39.H0_H0 ;  /* 0x20000027ff2a7230 */ /* 0x000fe40000004100 */
[----:B------:R-:W-:Y:S02]  /*4230*/  HADD2.F32 R116, -RZ, R117.H0_H0 ;  /* 0x20000075ff747230 */ /* 0x000fe40000004100 */
[----:B------:R-:W-:Y:S02]  /*4240*/  HADD2.F32 R43, -RZ, R39.H1_H1 ;  /* 0x30000027ff2b7230 */ /* 0x000fe40000004100 */
[----:B------:R-:W-:Y:S01]  /*4250*/  FMUL.FTZ R39, R57, R115 ;  /* 0x0000007339277220 */ /* 0x000fe20000410000 */
[----:B------:R-:W-:-:S02]  /*4260*/  HADD2.F32 R113, -RZ, R119.H0_H0 ;  /* 0x20000077ff717230 */ /* 0x000fc40000004100 */
[-C--:B------:R-:W-:Y:S01]  /*4270*/  FMUL.FTZ R120, R59, R116.reuse ;  /* 0x000000743b787220 */ /* 0x080fe20000410000 */
[----:B------:R-:W-:Y:S02]  /*4280*/  HADD2.F32 R114, -RZ, R118.H0_H0 ;  /* 0x20000076ff727230 */ /* 0x000fe40000004100 */
[C---:B------:R-:W-:Y:S01]  /*4290*/  FMUL.FTZ R118, R42.reuse, R115 ;  /* 0x000000732a767220 */ /* 0x040fe20000410000 */
[----:B------:R-:W-:Y:S01]  /*42a0*/  FMUL.FTZ R116, R43, R116 ;  /* 0x000000742b747220 */ /* 0x000fe20000410000 */
[-C--:B------:R-:W-:Y:S02]  /*42b0*/  FFMA.FTZ R39, R42, R113.reuse, -R39 ;  /* 0x000000712a277223 */ /* 0x080fe40000010827 */
[----:B------:R-:W-:Y:S01]  /*42c0*/  FFMA.FTZ R42, R57, R113, R118 ;  /* 0x00000071392a7223 */ /* 0x000fe20000010076 */
[-C--:B------:R-:W-:Y:S01]  /*42d0*/  FFMA.FTZ R120, R43, R114.reuse, -R120 ;  /* 0x000000722b787223 */ /* 0x080fe20000010878 */
[----:B------:R-:W-:Y:S01]  /*42e0*/  FFMA.FTZ R117, R59, R114, R116 ;  /* 0x000000723b757223 */ /* 0x000fe20000010074 */
[----:B------:R-:W-:-:S02]  /*42f0*/  HADD2.F32 R57, -RZ, R112.H0_H0 ;  /* 0x20000070ff397230 */ /* 0x000fc40000004100 */
[----:B------:R-:W-:Y:S01]  /*4300*/  HADD2.F32 R112, -RZ, R112.H1_H1 ;  /* 0x30000070ff707230 */ /* 0x000fe20000004100 */
[----:B------:R-:W-:Y:S01]  /*4310*/  F2FP.F16.F32.PACK_AB R39, R120, R39 ;  /* 0x000000277827723e */ /* 0x000fe200000000ff */
[----:B------:R-:W-:Y:S01]  /*4320*/  HADD2.F32 R59, -RZ, R40.H0_H0 ;  /* 0x20000028ff3b7230 */ /* 0x000fe20000004100 */
[----:B------:R-:W-:Y:S01]  /*4330*/  F2FP.F16.F32.PACK_AB R42, R117, R42 ;  /* 0x0000002a752a723e */ /* 0x000fe200000000ff */
[--C-:B------:R-:W-:Y:S02]  /*4340*/  HADD2.F32 R43, -RZ, R56.reuse.H0_H0 ;  /* 0x20000038ff2b7230 */ /* 0x100fe40000004100 */
[--C-:B------:R-:W-:Y:S02]  /*4350*/  HADD2.F32 R40, -RZ, R41.reuse.H0_H0 ;  /* 0x20000029ff287230 */ /* 0x100fe40000004100 */
[----:B------:R-:W-:Y:S02]  /*4360*/  HADD2.F32 R56, -RZ, R56.H1_H1 ;  /* 0x30000038ff387230 */ /* 0x000fe40000004100 */
[----:B------:R-:W-:Y:S01]  /*4370*/  FMUL.FTZ R113, R43, R112 ;  /* 0x000000702b717220 */ /* 0x000fe20000410000 */
[----:B------:R-:W-:-:S02]  /*4380*/  HADD2.F32 R41, -RZ, R41.H1_H1 ;  /* 0x30000029ff297230 */ /* 0x000fc40000004100 */
[----:B------:R-:W-:Y:S01]  /*4390*/  FMUL.FTZ R112, R40, R112 ;  /* 0x0000007028707220 */ /* 0x000fe20000410000 */
[----:B------:R-:W-:Y:S01]  /*43a0*/  FMUL.FTZ R114, R56, R59 ;  /* 0x0000003b38727220 */ /* 0x000fe20000410000 */
[----:B------:R-:W-:Y:S01]  /*43b0*/  FFMA.FTZ R113, R40, R57, -R113 ;  /* 0x0000003928717223 */ /* 0x000fe20000010871 */
[----:B------:R-:W-:Y:S01]  /*43c0*/  FMUL.FTZ R59, R41, R59 ;  /* 0x0000003b293b7220 */ /* 0x000fe20000410000 */
[----:B------:R-:W-:Y:S01]  /*43d0*/  FFMA.FTZ R112, R43, R57, R112 ;  /* 0x000000392b707223 */ /* 0x000fe20000010070 */
[-C--:B------:R-:W-:Y:S01]  /*43e0*/  FFMA.FTZ R114, R41, R110.reuse, -R114 ;  /* 0x0000006e29727223 */ /* 0x080fe20000010872 */
[----:B------:R-:W-:Y:S02]  /*43f0*/  HADD2.F32 R41, -RZ, R111.H1_H1 ;  /* 0x3000006fff297230 */ /* 0x000fe40000004100 */
[----:B------:R-:W-:Y:S01]  /*4400*/  FFMA.FTZ R59, R56, R110, R59 ;  /* 0x0000006e383b7223 */ /* 0x000fe2000001003b */
[----:B------:R-:W-:Y:S02]  /*4410*/  HADD2.F32 R57, -RZ, R37.H0_H0 ;  /* 0x20000025ff397230 */ /* 0x000fe40000004100 */
[----:B------:R-:W-:Y:S01]  /*4420*/  HADD2.F32 R40, -RZ, R58.H0_H0 ;  /* 0x2000003aff287230 */ /* 0x000fe20000004100 */
[----:B------:R-:W-:Y:S01]  /*4430*/  F2FP.F16.F32.PACK_AB R12, R114, R113 ;  /* 0x00000071720c723e */ /* 0x000fe200000000ff */
[----:B------:R-:W-:Y:S01]  /*4440*/  HADD2.F32 R111, -RZ, R111.H0_H0 ;  /* 0x2000006fff6f7230 */ /* 0x000fe20000004100 */
[----:B------:R-:W-:Y:S01]  /*4450*/  F2FP.F16.F32.PACK_AB R56, R59, R112 ;  /* 0x000000703b38723e */ /* 0x000fe200000000ff */
[----:B------:R-:W-:-:S02]  /*4460*/  HADD2.F32 R37, -RZ, R14.H0_H0 ;  /* 0x2000000eff257230 */ /* 0x000fc40000004100 */
[----:B------:R-:W-:Y:S02]  /*4470*/  HADD2.F32 R58, -RZ, R58.H1_H1 ;  /* 0x3000003aff3a7230 */ /* 0x000fe40000004100 */
[----:B------:R-:W-:Y:S02]  /*4480*/  HADD2.F32 R14, -RZ, R14.H1_H1 ;  /* 0x3000000eff0e7230 */ /* 0x000fe40000004100 */
[----:B------:R-:W-:Y:S02]  /*4490*/  HADD2.F32 R43, -RZ, R36.H0_H0 ;  /* 0x20000024ff2b7230 */ /* 0x000fe40000004100 */
[----:B------:R-:W-:Y:S01]  /*44a0*/  FMUL.FTZ R36, R40, R111 ;  /* 0x0000006f28247220 */ /* 0x000fe20000410000 */
[----:B------:R-:W-:Y:S01]  /*44b0*/  FMUL.FTZ R115, R58, R57 ;  /* 0x000000393a737220 */ /* 0x000fe20000410000 */
[C---:B------:R-:W-:Y:S01]  /*44c0*/  FMUL.FTZ R111, R37.reuse, R111 ;  /* 0x0000006f256f7220 */ /* 0x040fe20000410000 */
[C---:B------:R-:W-:Y:S01]  /*44d0*/  FMUL.FTZ R57, R14.reuse, R57 ;  /* 0x000000390e397220 */ /* 0x040fe20000410000 */
[----:B------:R-:W-:Y:S01]  /*44e0*/  FFMA.FTZ R36, R37, R41, -R36 ;  /* 0x0000002925247223 */ /* 0x000fe20000010824 */
[----:B------:R-:W-:Y:S01]  /*44f0*/  FFMA.FTZ R115, R14, R43, -R115 ;  /* 0x0000002b0e737223 */ /* 0x000fe20000010873 */
[----:B------:R-:W-:Y:S01]  /*4500*/  FFMA.FTZ R111, R40, R41, R111 ;  /* 0x00000029286f7223 */ /* 0x000fe2000001006f */
[----:B------:R-:W-:Y:S01]  /*4510*/  FFMA.FTZ R58, R58, R43, R57 ;  /* 0x0000002b3a3a7223 */ /* 0x000fe20000010039 */
[----:B------:R-:W-:Y:S01]  /*4520*/  F2FP.F16.F32.PACK_AB R57, R38, R13 ;  /* 0x0000000d2639723e */ /* 0x000fe200000000ff */
[----:B------:R-:W-:Y:S01]  /*4530*/  IMAD.MOV.U32 R13, RZ, RZ, R15 ;  /* 0x000000ffff0d7224 */ /* 0x000fe200078e000f */
[----:B------:R-:W-:Y:S01]  /*4540*/  F2FP.F16.F32.PACK_AB R14, R115, R36 ;  /* 0x00000024730e723e */ /* 0x000fe200000000ff */
[----:B------:R-:W-:Y:S01]  /*4550*/  IMAD.MOV.U32 R15, RZ, RZ, R39 ;  /* 0x000000ffff0f7224 */ /* 0x000fe200078e0027 */
[----:B------:R-:W-:Y:S01]  /*4560*/  F2FP.F16.F32.PACK_AB R58, R58, R111 ;  /* 0x0000006f3a3a723e */ /* 0x000fe200000000ff */
[----:B------:R-:W-:-:S07]  /*4570*/  IMAD.MOV.U32 R59, RZ, RZ, R42 ;  /* 0x000000ffff3b7224 */ /* 0x000fce00078e002a */
.L_x_1433:
[----:B------:R-:W-:Y:S05]  /*4580*/  BSYNC B2 ;  /* 0x0000000000027941 */ /* 0x000fea0003800000 */
.L_x_1432:
[----:B------:R-:W-:Y:S01]  /*4590*/  ISETP.GE.AND P4, PT, R11, R104, PT ;  /* 0x000000680b00720c */ /* 0x000fe20003f86270 */
[----:B--2---:R4:W-:-:S12]  /*45a0*/  ST.E.128 desc[UR60][R92.64], R12 ;  /* 0x0000000c5c007985 */ /* 0x0049d8000c101d3c */
[----:B------:R-:W-:-:S05]  /*45b0*/  @!P4 IMAD.WIDE R94, R11, 0x2, R94 ;  /* 0x000000020b5ec825 */ /* 0x000fca00078e025e */
[----:B---3--:R4:W-:Y:S02]  /*45c0*/  @!P4 ST.E.128 desc[UR60][R94.64], R56 ;  /* 0x000000385e00c985 */ /* 0x0089e4000c101d3c */
.L_x_1431:
[----:B------:R-:W-:Y:S05]  /*45d0*/  BSYNC B1 ;  /* 0x0000000000017941 */ /* 0x000fea0003800000 */
.L_x_1430:
[----:B------:R-:W-:-:S03]  /*45e0*/  UMOV UR4, 0xffffffff ;  /* 0xffffffff00047882 */ /* 0x000fc60000000000 */
[----:B------:R-:W-:Y:S05]  /*45f0*/  BRA.DIV UR4, `(.L_x_1434) ;  /* 0x0000015204047947 */ /* 0x000fea000b800000 */
[----:B0-----:R-:W0:Y:S04]  /*4600*/  SHFL.IDX PT, R103, R103, 0x1, 0x1c1f ;  /* 0x003c1f0067677f89 */ /* 0x001e2800000e0000 */
[----:B------:R-:W0:Y:S02]  /*4610*/  SHFL.IDX PT, R102, R102, 0x1, 0x1c1f ;  /* 0x003c1f0066667f89 */ /* 0x000e2400000e0000 */
.L_x_1677:
[----:B------:R-:W-:-:S05]  /*4620*/  VIADD R11, R200, 0x40 ;  /* 0x00000040c80b7836 */ /* 0x000fca0000000000 */
[----:B------:R-:W-:-:S13]  /*4630*/  ISETP.GE.OR P4, PT, R11, R100, P1 ;  /* 0x000000640b00720c */ /* 0x000fda0000f86670 */
[----:B------:R-:W-:Y:S05]  /*4640*/  @P4 BRA `(.L_x_1419) ;  /* 0x0000000800f04947 */ /* 0x000fea0003800000 */
[----:B----4-:R-:W4:Y:S01]  /*4650*/  LDL R13, [R1+0x58] ;  /* 0x00005800010d7983 */ /* 0x010f220000100800 */
[----:B------:R-:W-:Y:S01]  /*4660*/  SEL R106, R89, R106, !P0 ;  /* 0x0000006a596a7207 */ /* 0x000fe20004000000 */
[C---:B------:R-:W-:Y:S01]  /*4670*/  VIADD R12, R200.reuse, 0x40 ;  /* 0x00000040c80c7836 */ /* 0x040fe20000000000 */
[----:B------:R-:W-:Y:S01]  /*4680*/  IADD3 R14, R200, 0x40, RZ ;  /* 0x00000040c80e7810 */ /* 0x000fe20007ffe0ff */
[----:B------:R-:W-:Y:S01]  /*4690*/  BSSY B1, `(.L_x_1435) ;  /* 0x000006b000017945 */ /* 0x000fe20003800000 */
[----:B------:R-:W-:Y:S01]  /*46a0*/  SHF.R.S32.HI R11, RZ, 0x1f, R106 ;  /* 0x0000001fff0b7819 */ /* 0x000fe2000001146a */
[----:B------:R-:W-:Y:S01]  /*46b0*/  IMAD.SHL.U32 R12, R12, 0x40, RZ ;  /* 0x000000400c0c7824 */ /* 0x000fe200078e00ff */
[----:B0-----:R-:W-:Y:S01]  /*46c0*/  LEA R40, P4, R68, R102, 0x1 ;  /* 0x0000006644287211 */ /* 0x001fe200078808ff */
[----:B------:R-:W-:Y:S01]  /*46d0*/  IMAD.SHL.U32 R14, R14, 0x40, RZ ;  /* 0x000000400e0e7824 */ /* 0x000fe200078e00ff */
[----:B------:R-:W-:Y:S02]  /*46e0*/  LEA.HI R106, R11, R106, RZ, 0x4 ;  /* 0x0000006a0b6a7211 */ /* 0x000fe400078f20ff */
[----:B------:R-:W-:-:S02]  /*46f0*/  LOP3.LUT R12, R12, 0x1c0, RZ, 0xc0, !PT ;  /* 0x000001c00c0c7812 */ /* 0x000fc400078ec0ff */
[----:B------:R-:W-:Y:S02]  /*4700*/  LEA.HI.SX32 R11, R106, R69, 0x1c ;  /* 0x000000456a0b7211 */ /* 0x000fe400078fe2ff */
[----:B------:R-:W-:Y:S02]  /*4710*/  LOP3.LUT R14, R14, 0x1c0, RZ, 0xc0, !PT ;  /* 0x000001c00e0e7812 */ /* 0x000fe400078ec0ff */
[----:B------:R-:W-:Y:S01]  /*4720*/  LEA.HI.X R41, R68, R103, R32, 0x1, P4 ;  /* 0x0000006744297211 */ /* 0x000fe200020f0c20 */
[----:B------:R-:W-:Y:S01]  /*4730*/  IMAD.SHL.U32 R11, R11, 0x8, RZ ;  /* 0x000000080b0b7824 */ /* 0x000fe200078e00ff */
[----:B------:R-:W-:-:S04]  /*4740*/  SHF.R.U32.HI R14, RZ, 0x3, R14 ;  /* 0x00000003ff0e7819 */ /* 0x000fc8000001160e */
[----:B------:R-:W-:-:S04]  /*4750*/  LOP3.LUT R12, R12, 0x38, R11, 0xf8, !PT ;  /* 0x000000380c0c7812 */ /* 0x000fc800078ef80b */
[----:B------:R-:W-:-:S05]  /*4760*/  LOP3.LUT R12, R12, R14, RZ, 0x3c, !PT ;  /* 0x0000000e0c0c7212 */ /* 0x000fca00078e3cff */
[----:B----4-:R-:W-:Y:S02]  /*4770*/  IMAD.IADD R13, R13, 0x1, R12 ;  /* 0x000000010d0d7824 */ /* 0x010fe400078e020c */
[C---:B------:R-:W-:Y:S02]  /*4780*/  IMAD R12, R18.reuse, 0x1800, R21 ;  /* 0x00001800120c7824 */ /* 0x040fe400078e0215 */
[----:B------:R-:W-:-:S03]  /*4790*/  IMAD R14, R18, 0x1800, R13 ;  /* 0x00001800120e7824 */ /* 0x000fc600078e020d */
[----:B------:R-:W-:Y:S01]  /*47a0*/  LEA R12, R12, R19, 0x1 ;  /* 0x000000130c0c7211 */ /* 0x000fe200078e08ff */
[----:B------:R-:W-:-:S05]  /*47b0*/  IMAD R36, R14, 0x2, R19 ;  /* 0x000000020e247824 */ /* 0x000fca00078e0213 */
[----:B------:R-:W0:Y:S04]  /*47c0*/  LDS.128 R12, [R12+0x1c400] ;  /* 0x01c400000c0c7984 */ /* 0x000e280000000c00 */
[----:B------:R-:W4:Y:S01]  /*47d0*/  LDS.128 R36, [R36+0x1c400] ;  /* 0x01c4000024247984 */ /* 0x000f220000000c00 */
[----:B------:R-:W-:Y:S05]  /*47e0*/  @P2 BRA `(.L_x_1436) ;  /* 0x0000000400542947 */ /* 0x000fea0003800000 */
[--C-:B--2---:R-:W-:Y:S02]  /*47f0*/  SHF.R.U64 R95, R48, 0x10, R49.reuse ;  /* 0x00000010305f7819 */ /* 0x104fe40000001231 */
[----:B------:R-:W-:Y:S01]  /*4800*/  SHF.R.U32.HI R48, RZ, 0x10, R49 ;  /* 0x00000010ff307819 */ /* 0x000fe20000011631 */
[----:B------:R-:W-:Y:S01]  /*4810*/  HADD2.F32 R49, -RZ, R109.H1_H1 ;  /* 0x3000006dff317230 */ /* 0x000fe20000004100 */
[--C-:B------:R-:W-:Y:S02]  /*4820*/  SHF.R.U64 R44, R44, 0x10, R45.reuse ;  /* 0x000000102c2c7819 */ /* 0x100fe4000000122d */
[----:B------:R-:W-:Y:S01]  /*4830*/  SHF.R.U32.HI R56, RZ, 0x10, R45 ;  /* 0x00000010ff387819 */ /* 0x000fe2000001162d */
[----:B----4-:R-:W-:Y:S01]  /*4840*/  IMAD.MOV.U32 R45, RZ, RZ, R36 ;  /* 0x000000ffff2d7224 */ /* 0x010fe200078e0024 */
[----:B------:R-:W-:Y:S01]  /*4850*/  SHF.R.U64 R42, R46, 0x10, R47 ;  /* 0x000000102e2a7819 */ /* 0x000fe2000000122f */
[----:B------:R-:W-:Y:S01]  /*4860*/  IMAD.MOV.U32 R46, RZ, RZ, R38 ;  /* 0x000000ffff2e7224 */ /* 0x000fe200078e0026 */
[----:B------:R-:W-:Y:S01]  /*4870*/  SHF.R.U64 R43, R50, 0x10, R51 ;  /* 0x00000010322b7819 */ /* 0x000fe20000001233 */
[----:B0-----:R-:W-:Y:S01]  /*4880*/  IMAD.MOV.U32 R36, RZ, RZ, R15 ;  /* 0x000000ffff247224 */ /* 0x001fe200078e000f */
[----:B------:R-:W-:Y:S01]  /*4890*/  SHF.R.U32.HI R59, RZ, 0x10, R47 ;  /* 0x00000010ff3b7819 */ /* 0x000fe2000001162f */
[--C-:B------:R-:W-:Y:S01]  /*48a0*/  HADD2.F32 R38, -RZ, R37.reuse.H0_H0 ;  /* 0x20000025ff267230 */ /* 0x100fe20000004100 */
[----:B------:R-:W-:Y:S01]  /*48b0*/  SHF.R.U32.HI R57, RZ, 0x10, R51 ;  /* 0x00000010ff397819 */ /* 0x000fe20000011633 */
[----:B------:R-:W-:-:S02]  /*48c0*/  HADD2.F32 R37, -RZ, R37.H1_H1 ;  /* 0x30000025ff257230 */ /* 0x000fc40000004100 */
[--C-:B------:R-:W-:Y:S02]  /*48d0*/  HADD2.F32 R15, -RZ, R13.reuse.H0_H0 ;  /* 0x2000000dff0f7230 */ /* 0x100fe40000004100 */
[----:B------:R-:W-:Y:S02]  /*48e0*/  HADD2.F32 R50, -RZ, R48.H0_H0 ;  /* 0x20000030ff327230 */ /* 0x000fe40000004100 */
[----:B------:R-:W-:Y:S02]  /*48f0*/  HADD2.F32 R13, -RZ, R13.H1_H1 ;  /* 0x3000000dff0d7230 */ /* 0x000fe40000004100 */
[----:B------:R-:W-:Y:S02]  /*4900*/  HADD2.F32 R48, -RZ, R56.H0_H0 ;  /* 0x20000038ff307230 */ /* 0x000fe40000004100 */
[-C--:B------:R-:W-:Y:S01]  /*4910*/  FMUL.FTZ R58, R37, R50.reuse ;  /* 0x00000032253a7220 */ /* 0x080fe20000410000 */
[----:B------:R-:W-:Y:S02]  /*4920*/  HADD2.F32 R47, -RZ, R107.H1_H1 ;  /* 0x3000006bff2f7230 */ /* 0x000fe40000004100 */
[-C--:B------:R-:W-:Y:S01]  /*4930*/  FMUL.FTZ R56, R38, R49.reuse ;  /* 0x0000003126387220 */ /* 0x080fe20000410000 */
[----:B------:R-:W-:Y:S01]  /*4940*/  FMUL.FTZ R50, R13, R50 ;  /* 0x000000320d327220 */ /* 0x000fe20000410000 */
[----:B------:R-:W-:Y:S01]  /*4950*/  FMUL.FTZ R49, R15, R49 ;  /* 0x000000310f317220 */ /* 0x000fe20000410000 */
[-C--:B------:R-:W-:Y:S01]  /*4960*/  FFMA.FTZ R51, R13, R48.reuse, -R58 ;  /* 0x000000300d337223 */ /* 0x080fe2000001083a */
[----:B------:R-:W-:Y:S01]  /*4970*/  FFMA.FTZ R56, R15, R47, -R56 ;  /* 0x0000002f0f387223 */ /* 0x000fe20000010838 */
[----:B------:R-:W-:Y:S01]  /*4980*/  FFMA.FTZ R58, R37, R48, R50 ;  /* 0x00000030253a7223 */ /* 0x000fe20000010032 */
[----:B------:R-:W-:-:S02]  /*4990*/  HADD2.F32 R48, -RZ, R108.H1_H1 ;  /* 0x3000006cff307230 */ /* 0x000fc40000004100 */
[----:B------:R-:W-:Y:S01]  /*49a0*/  FFMA.FTZ R49, R38, R47, R49 ;  /* 0x0000002f26317223 */ /* 0x000fe20000010031 */
[--C-:B------:R-:W-:Y:S02]  /*49b0*/  HADD2.F32 R15, -RZ, R39.reuse.H0_H0 ;  /* 0x20000027ff0f7230 */ /* 0x100fe40000004100 */
[--C-:B------:R-:W-:Y:S02]  /*49c0*/  HADD2.F32 R13, -RZ, R36.reuse.H0_H0 ;  /* 0x20000024ff0d7230 */ /* 0x100fe40000004100 */
[----:B------:R-:W-:Y:S02]  /*49d0*/  HADD2.F32 R39, -RZ, R39.H1_H1 ;  /* 0x30000027ff277230 */ /* 0x000fe40000004100 */
[-C--:B------:R-:W-:Y:S01]  /*49e0*/  FMUL.FTZ R50, R15, R48.reuse ;  /* 0x000000300f327220 */ /* 0x080fe20000410000 */
[----:B------:R-:W-:Y:S02]  /*49f0*/  HADD2.F32 R47, -RZ, R57.H0_H0 ;  /* 0x20000039ff2f7230 */ /* 0x000fe40000004100 */
[----:B------:R-:W-:Y:S01]  /*4a00*/  FMUL.FTZ R48, R13, R48 ;  /* 0x000000300d307220 */ /* 0x000fe20000410000 */
[----:B------:R-:W-:Y:S01]  /*4a10*/  HADD2.F32 R36, -RZ, R36.H1_H1 ;  /* 0x30000024ff247230 */ /* 0x000fe20000004100 */
[----:B------:R-:W-:Y:S01]  /*4a20*/  F2FP.F16.F32.PACK_AB R49, R58, R49 ;  /* 0x000000313a31723e */ /* 0x000fe200000000ff */
[----:B------:R-:W-:-:S02]  /*4a30*/  HADD2.F32 R38, -RZ, R105.H1_H1 ;  /* 0x30000069ff267230 */ /* 0x000fc40000004100 */
[-C--:B------:R-:W-:Y:S01]  /*4a40*/  FMUL.FTZ R93, R39, R47.reuse ;  /* 0x0000002f275d7220 */ /* 0x080fe20000410000 */
[----:B------:R-:W-:Y:S02]  /*4a50*/  HADD2.F32 R37, -RZ, R59.H0_H0 ;  /* 0x2000003bff257230 */ /* 0x000fe40000004100 */
[C---:B---3--:R-:W-:Y:S01]  /*4a60*/  FMUL.FTZ R94, R36.reuse, R47 ;  /* 0x0000002f245e7220 */ /* 0x048fe20000410000 */
[----:B------:R-:W-:Y:S02]  /*4a70*/  HADD2.F32 R44, -RZ, R44.H0_H0 ;  /* 0x2000002cff2c7230 */ /* 0x000fe40000004100 */
[-C--:B------:R-:W-:Y:S01]  /*4a80*/  FFMA.FTZ R57, R13, R38.reuse, -R50 ;  /* 0x000000260d397223 */ /* 0x080fe20000010832 */
[----:B------:R-:W-:Y:S01]  /*4a90*/  FFMA.FTZ R59, R15, R38, R48 ;  /* 0x000000260f3b7223 */ /* 0x000fe20000010030 */
[-C--:B------:R-:W-:Y:S01]  /*4aa0*/  FFMA.FTZ R92, R36, R37.reuse, -R93 ;  /* 0x00000025245c7223 */ /* 0x080fe2000001085d */
[----:B------:R-:W-:Y:S01]  /*4ab0*/  FFMA.FTZ R94, R39, R37, R94 ;  /* 0x00000025275e7223 */ /* 0x000fe2000001005e */
[----:B------:R-:W-:-:S02]  /*4ac0*/  HADD2.F32 R38, -RZ, R109.H0_H0 ;  /* 0x2000006dff267230 */ /* 0x000fc40000004100 */
[----:B------:R-:W-:Y:S02]  /*4ad0*/  HADD2.F32 R15, -RZ, R45.H0_H0 ;  /* 0x2000002dff0f7230 */ /* 0x000fe40000004100 */
[----:B------:R-:W-:Y:S01]  /*4ae0*/  HADD2.F32 R37, -RZ, R95.H0_H0 ;  /* 0x2000005fff257230 */ /* 0x000fe20000004100 */
[----:B------:R-:W-:Y:S01]  /*4af0*/  F2FP.F16.F32.PACK_AB R59, R94, R59 ;  /* 0x0000003b5e3b723e */ /* 0x000fe200000000ff */
[----:B------:R-:W-:Y:S02]  /*4b00*/  HADD2.F32 R45, -RZ, R45.H1_H1 ;  /* 0x3000002dff2d7230 */ /* 0x000fe40000004100 */
[----:B------:R-:W-:Y:S01]  /*4b10*/  FMUL.FTZ R48, R15, R38 ;  /* 0x000000260f307220 */ /* 0x000fe20000410000 */
[----:B------:R-:W-:Y:S02]  /*4b20*/  HADD2.F32 R36, -RZ, R107.H0_H0 ;  /* 0x2000006bff247230 */ /* 0x000fe40000004100 */
[--C-:B------:R-:W-:Y:S02]  /*4b30*/  HADD2.F32 R13, -RZ, R12.reuse.H0_H0 ;  /* 0x2000000cff0d7230 */ /* 0x100fe40000004100 */
[----:B------:R-:W-:Y:S01]  /*4b40*/  FMUL.FTZ R39, R45, R37 ;  /* 0x000000252d277220 */ /* 0x000fe20000410000 */
[----:B------:R-:W-:-:S02]  /*4b50*/  HADD2.F32 R12, -RZ, R12.H1_H1 ;  /* 0x3000000cff0c7230 */ /* 0x000fc40000004100 */
[----:B------:R-:W-:Y:S02]  /*4b60*/  HADD2.F32 R108, -RZ, R108.H0_H0 ;  /* 0x2000006cff6c7230 */ /* 0x000fe40000004100 */
[C---:B------:R-:W-:Y:S01]  /*4b70*/  FMUL.FTZ R38, R13.reuse, R38 ;  /* 0x000000260d267220 */ /* 0x040fe20000410000 */
[----:B------:R-:W-:Y:S01]  /*4b80*/  FFMA.FTZ R48, R13, R36, -R48 ;  /* 0x000000240d307223 */ /* 0x000fe20000010830 */
[C---:B------:R-:W-:Y:S01]  /*4b90*/  FMUL.FTZ R50, R12.reuse, R37 ;  /* 0x000000250c327220 */ /* 0x040fe20000410000 */
[----:B------:R-:W-:Y:S01]  /*4ba0*/  FFMA.FTZ R39, R12, R44, -R39 ;  /* 0x0000002c0c277223 */ /* 0x000fe20000010827 */
[----:B------:R-:W-:Y:S02]  /*4bb0*/  HADD2.F32 R13, -RZ, R46.H0_H0 ;  /* 0x2000002eff0d7230 */ /* 0x000fe40000004100 */
[----:B------:R-:W-:Y:S01]  /*4bc0*/  FFMA.FTZ R38, R15, R36, R38 ;  /* 0x000000240f267223 */ /* 0x000fe20000010026 */
[----:B------:R-:W-:Y:S02]  /*4bd0*/  HADD2.F32 R43, -RZ, R43.H0_H0 ;  /* 0x2000002bff2b7230 */ /* 0x000fe40000004100 */
[----:B------:R-:W-:Y:S01]  /*4be0*/  FFMA.FTZ R45, R45, R44, R50 ;  /* 0x0000002c2d2d7223 */ /* 0x000fe20000010032 */
[----:B------:R-:W-:-:S02]  /*4bf0*/  HADD2.F32 R12, -RZ, R14.H0_H0 ;  /* 0x2000000eff0c7230 */ /* 0x000fc40000004100 */
[-C--:B------:R-:W-:Y:S01]  /*4c00*/  FMUL.FTZ R37, R13, R108.reuse ;  /* 0x0000006c0d257220 */ /* 0x080fe20000410000 */
        /* <DEDUP_REMOVED lines=12> */
[----:B------:R-:W-:-:S02]  /*4cd0*/  F2FP.F16.F32.PACK_AB R12, R39, R48 ;  /* 0x00000030270c723e */ /* 0x000fc400000000ff */
[----:B------:R-:W-:Y:S02]  /*4ce0*/  F2FP.F16.F32.PACK_AB R13, R51, R56 ;  /* 0x00000038330d723e */ /* 0x000fe400000000ff */
[----:B------:R-:W-:Y:S01]  /*4cf0*/  F2FP.F16.F32.PACK_AB R14, R14, R37 ;  /* 0x000000250e0e723e */ /* 0x000fe200000000ff */
[----:B------:R-:W-:Y:S01]  /*4d00*/  IMAD.MOV.U32 R37, RZ, RZ, R49 ;  /* 0x000000ffff257224 */ /* 0x000fe200078e0031 */
[----:B------:R-:W-:Y:S02]  /*4d10*/  F2FP.F16.F32.PACK_AB R15, R92, R57 ;  /* 0x000000395c0f723e */ /* 0x000fe400000000ff */
[----:B------:R-:W-:Y:S02]  /*4d20*/  F2FP.F16.F32.PACK_AB R38, R43, R108 ;  /* 0x0000006c2b26723e */ /* 0x000fe400000000ff */
[----:B------:R-:W-:-:S07]  /*4d30*/  MOV R39, R59 ;  /* 0x0000003b00277202 */ /* 0x000fce0000000f00 */
.L_x_1436:
[----:B------:R-:W-:Y:S05]  /*4d40*/  BSYNC B1 ;  /* 0x0000000000017941 */ /* 0x000fea0003800000 */
.L_x_1435:
[----:B------:R-:W-:Y:S01]  /*4d50*/  ISETP.GE.AND P2, PT, R11, R104, PT ;  /* 0x000000680b00720c */ /* 0x000fe20003f46270 */
[----:B0-----:R0:W-:Y:S02]  /*4d60*/  ST.E.128 desc[UR60][R40.64], R12 ;  /* 0x0000000c28007985 */ /* 0x0011e4000c101d3c */
[----:B0-----:R-:W-:Y:S02]  /*4d70*/  IMAD.MOV.U32 R12, RZ, RZ, R102 ;  /* 0x000000ffff0c7224 */ /* 0x001fe400078e0066 */
[----:B------:R-:W-:-:S08]  /*4d80*/  IMAD.MOV.U32 R13, RZ, RZ, R103 ;  /* 0x000000ffff0d7224 */ /* 0x000fd000078e0067 */
[----:B------:R-:W-:Y:S05]  /*4d90*/  @P2 BRA `(.L_x_1419) ;  /* 0x00000004001c2947 */ /* 0x000fea0003800000 */
[----:B------:R-:W-:-:S05]  /*4da0*/  IMAD.WIDE R12, R11, 0x2, R12 ;  /* 0x000000020b0c7825 */ /* 0x000fca00078e020c */
[----:B----4-:R0:W-:Y:S01]  /*4db0*/  ST.E.128 desc[UR60][R12.64], R36 ;  /* 0x000000240c007985 */ /* 0x0101e2000c101d3c */
[----:B------:R-:W-:Y:S05]  /*4dc0*/  BRA `(.L_x_1419) ;  /* 0x0000000400107947 */ /* 0x000fea0003800000 */
.L_x_1400:
[----:B------:R-:W-:-:S13]  /*4dd0*/  ISETP.NE.AND P3, PT, R205, 0x3, PT ;  /* 0x00000003cd00780c */ /* 0x000fda0003f65270 */
[----:B------:R-:W-:Y:S05]  /*4de0*/  @!P3 BRA `(.L_x_1437) ;  /* 0x000000000004b947 */ /* 0x000fea0003800000 */
[----:B------:R-:W-:Y:S01]  /*4df0*/  BPT.TRAP 0x1 ;  /* 0x000000040000795c */ /* 0x000fe20000300000 */
.L_x_1437:
[----:B------:R-:W-:Y:S01]  /*4e00*/  IMAD R4, R18, 0x8, R19 ;  /* 0x0000000812047824 */ /* 0x000fe200078e0213 */
[----:B------:R-:W-:Y:S01]  /*4e10*/  SHF.L.U32 R101, R203, 0x1f, RZ ;  /* 0x0000001fcb657819 */ /* 0x000fe200000006ff */
[----:B------:R-:W-:Y:S01]  /*4e20*/  BSSY B1, `(.L_x_1438) ;  /* 0x0000004000017945 */ /* 0x000fe20003800000 */
[----:B------:R-:W-:Y:S02]  /*4e30*/  SHF.R.S32.HI R98, RZ, 0x1f, R97 ;  /* 0x0000001fff627819 */ /* 0x000fe40000011461 */
[----:B------:R-:W0:Y:S02]  /*4e40*/  SYNCS.PHASECHK.TRANS64.TRYWAIT P2, [R4+URZ+0x32490], R101 ;  /* 0x03249065040075a7 */ /* 0x000e24000804017f */
[----:B0-----:R-:W-:Y:S05]  /*4e50*/  @!P2 BRA `(.L_x_1439) ;  /* 0x000001480038a947 */ /* 0x001fea0003800000 */
.L_x_1678:
[----:B------:R-:W-:Y:S05]  /*4e60*/  BSYNC B1 ;  /* 0x0000000000017941 */ /* 0x000fea0003800000 */
.L_x_1438:
[----:B------:R-:W-:Y:S01]  /*4e70*/  ULDC.64 UR4, c[0x0][0x300] ;  /* 0x0000c00000047ab9 */ /* 0x000fe20000000a00 */
[----:B-----5:R-:W-:Y:S01]  /*4e80*/  SHF.R.S32.HI R99, RZ, 0x1f, R96 ;  /* 0x0000001fff637819 */ /* 0x020fe20000011460 */
[----:B------:R-:W-:Y:S02]  /*4e90*/  IMAD R14, R98, UR4, RZ ;  /* 0x00000004620e7c24 */ /* 0x000fe4000f8e02ff */
[----:B------:R-:W-:-:S04]  /*4ea0*/  IMAD.WIDE.U32 R12, R97, UR4, RZ ;  /* 0x00000004610c7c25 */ /* 0x000fc8000f8e00ff */
[----:B------:R-:W-:Y:S01]  /*4eb0*/  IMAD R11, R97, UR5, R14 ;  /* 0x00000005610b7c24 */ /* 0x000fe2000f8e020e */
[----:B------:R-:W-:Y:S01]  /*4ec0*/  ULDC.64 UR4, c[0x0][0x310] ;  /* 0x0000c40000047ab9 */ /* 0x000fe20000000a00 */
[----:B------:R-:W-:Y:S02]  /*4ed0*/  IMAD R100, R26, -0x60, R30 ;  /* 0xffffffa01a647824 */ /* 0x000fe400078e021e */
[----:B------:R-:W-:Y:S02]  /*4ee0*/  IMAD R15, R99, UR4, RZ ;  /* 0x00000004630f7c24 */ /* 0x000fe4000f8e02ff */
[----:B------:R-:W-:Y:S01]  /*4ef0*/  IMAD.IADD R13, R13, 0x1, R11 ;  /* 0x000000010d0d7824 */ /* 0x000fe200078e020b */
        /* <DEDUP_REMOVED lines=9> */
[----:B------:R-:W-:Y:S01]  /*4f90*/  IMAD.IADD R42, R100, 0x1, -R200 ;  /* 0x00000001642a7824 */ /* 0x000fe200078e0ac8 */
[----:B------:R-:W-:Y:S02]  /*4fa0*/  IADD3 R11, R13, R11, RZ ;  /* 0x0000000b0d0b7210 */ /* 0x000fe40007ffe0ff */
[----:B------:R-:W-:Y:S01]  /*4fb0*/  LEA R40, P2, R12, UR4, 0x1 ;  /* 0x000000040c287c11 */ /* 0x000fe2000f8408ff */
[----:B------:R-:W-:-:S03]  /*4fc0*/  UMOV UR4, 0xffffffff ;  /* 0xffffffff00047882 */ /* 0x000fc60000000000 */
[----:B------:R-:W-:Y:S02]  /*4fd0*/  LEA.HI.X R41, R12, UR5, R11, 0x1, P2 ;  /* 0x000000050c297c11 */ /* 0x000fe400090f0c0b */
[----:B------:R-:W-:Y:S01]  /*4fe0*/  ISETP.GE.AND P2, PT, R42, 0x1, PT ;  /* 0x000000012a00780c */ /* 0x000fe20003f46270 */
[----:B------:R-:W-:-:S12]  /*4ff0*/  BRA.DIV UR4, `(.L_x_1440) ;  /* 0x0000014604e47947 */ /* 0x000fd8000b800000 */
[----:B------:R1:W2:Y:S04]  /*5000*/  SHFL.IDX PT, R37, R41, RZ, 0x1c1f ;  /* 0x001c1fff29257589 */ /* 0x0002a800000e0000 */
[----:B------:R1:W3:Y:S02]  /*5010*/  SHFL.IDX PT, R14, R40, RZ, 0x1c1f ;  /* 0x001c1fff280e7589 */ /* 0x0002e400000e0000 */
.L_x_1682:
        /* <DEDUP_REMOVED lines=13> */
.L_x_1442:
[----:B------:R-:W-:Y:S05]  /*50f0*/  BSYNC B1 ;  /* 0x0000000000017941 */ /* 0x000fea0003800000 */
.L_x_1441:
[----:B------:R-:W-:-:S03]  /*5100*/  UMOV UR4, 0xffffffff ;  /* 0xffffffff00047882 */ /* 0x000fc60000000000 */
[----:B------:R-:W-:Y:S05]  /*5110*/  BRA.DIV UR4, `(.L_x_1443) ;  /* 0x0000014604e47947 */ /* 0x000fea000b800000 */
[----:B--2-4-:R2:W4:Y:S04]  /*5120*/  SHFL.IDX PT, R37, R41, 0x1, 0x1c1f ;  /* 0x003c1f0029257f89 */ /* 0x01452800000e0000 */
[----:B---3--:R2:W3:Y:S02]  /*5130*/  SHFL.IDX PT, R14, R40, 0x1, 0x1c1f ;  /* 0x003c1f00280e7f89 */ /* 0x0084e400000e0000 */
.L_x_1686:
        /* <DEDUP_REMOVED lines=13> */
.L_x_1419:
[----:B------:R-:W-:Y:S05]  /*5210*/  BSYNC B0 ;  /* 0x0000000000007941 */ /* 0x000fea0003800000 */
.L_x_1399:
        /* <DEDUP_REMOVED lines=9> */
[----:B--2---:R2:W-:Y:S01]  /*52b0*/  BAR.SYNC.DEFER_BLOCKING R91, 0x80 ;  /* 0x0002005b0000751d */ /* 0x0045e20000010000 */
[----:B-----5:R-:W-:-:S13]  /*52c0*/  LOP3.LUT P2, RZ, R11, 0x7f, RZ, 0xc0, !PT ;  /* 0x0000007f0bff7812 */ /* 0x020fda000784c0ff */
[----:B------:R-:W-:-:S05]  /*52d0*/  @!P2 VIADD R11, R4, 0x324a0 ;  /* 0x000324a0040ba836 */ /* 0x000fca0000000000 */
[----:B------:R-:W-:-:S04]  /*52e0*/  @!P2 PRMT R11, RZ, 0x654, R11 ;  /* 0x00000654ff0ba816 */ /* 0x000fc8000000000b */
[----:B------:R2:W-:Y:S01]  /*52f0*/  @!P2 SYNCS.ARRIVE.TRANS64.RED.A1T0 RZ, [R11+URZ], RZ ;  /* 0x000000ff0bffa9a7 */ /* 0x0005e2000810043f */
[----:B------:R-:W-:Y:S05]  /*5300*/  @!P3 BRA `(.L_x_1445) ;  /* 0x000000000004b947 */ /* 0x000fea0003800000 */
[----:B------:R-:W-:Y:S01]  /*5310*/  BPT.TRAP 0x1 ;  /* 0x000000040000795c */ /* 0x000fe20000300000 */
.L_x_1445:
[----:B------:R-:W-:Y:S05]  /*5320*/  BSYNC B0 ;  /* 0x0000000000007941 */ /* 0x000fea0003800000 */
.L_x_1444:
[----:B------:R-:W5:Y:S01]  /*5330*/  SYNCS.PHASECHK.TRANS64.TRYWAIT P3, [R4+URZ+0x324b0], R101 ;  /* 0x0324b065040075a7 */ /* 0x000f62000806017f */
[----:B------:R-:W-:Y:S04]  /*5340*/  BSSY B0, `(.L_x_1446) ;  /* 0x0000002000007945 */ /* 0x000fe80003800000 */
[----:B-----5:R-:W-:Y:S05]  /*5350*/  @!P3 BRA `(.L_x_1447) ;  /* 0x00000144009cb947 */ /* 0x020fea0003800000 */
.L_x_1687:
[----:B------:R-:W-:Y:S05]  /*5360*/  BSYNC B0 ;  /* 0x0000000000007941 */ /* 0x000fea0003800000 */
.L_x_1446:
[----:B------:R-:W-:Y:S01]  /*5370*/  ULDC.64 UR4, c[0x0][0x328] ;  /* 0x0000ca0000047ab9 */ /* 0x000fe20000000a00 */
[----:B------:R-:W-:Y:S01]  /*5380*/  IADD3 R100, -R200, R100, RZ ;  /* 0x00000064c8647210 */ /* 0x000fe20007ffe1ff */
[----:B------:R-:W-:Y:S01]  /*5390*/  IMAD R98, R98, UR4, RZ ;  /* 0x0000000462627c24 */ /* 0x000fe2000f8e02ff */
[----:B------:R-:W-:Y:S01]  /*53a0*/  BSSY B0, `(.L_x_1448) ;  /* 0x0000042000007945 */ /* 0x000fe20003800000 */
        /* <DEDUP_REMOVED lines=8> */
[----:B--2---:R-:W-:Y:S02]  /*5430*/  IMAD R11, R81, UR4, RZ ;  /* 0x00000004510b7c24 */ /* 0x004fe4000f8e02ff */
[----:B------:R-:W-:Y:S02]  /*5440*/  IMAD.IADD R13, R13, 0x1, R99 ;  /* 0x000000010d0d7824 */ /* 0x000fe400078e0263 */
[C---:B------:R-:W-:Y:S02]  /*5450*/  IMAD R11, R34.reuse, UR5, R11 ;  /* 0x00000005220b7c24 */ /* 0x040fe4000f8e020b */
[----:B------:R-:W-:Y:S01]  /*5460*/  IMAD.WIDE.U32 R12, R34, UR4, R12 ;  /* 0x00000004220c7c25 */ /* 0x000fe2000f8e000c */
[----:B------:R-:W-:-:S03]  /*5470*/  ULDC.64 UR4, c[0x0][0x318] ;  /* 0x0000c60000047ab9 */ /* 0x000fc60000000a00 */
[----:B------:R-:W-:Y:S01]  /*5480*/  IMAD.IADD R13, R13, 0x1, R11 ;  /* 0x000000010d0d7824 */ /* 0x000fe200078e020b */
[----:B------:R-:W-:Y:S01]  /*5490*/  LEA R44, P3, R12, UR4, 0x1 ;  /* 0x000000040c2c7c11 */ /* 0x000fe2000f8608ff */
[----:B------:R-:W-:-:S03]  /*54a0*/  IMAD R11, R18, 0x6000, R75 ;  /* 0x00006000120b7824 */ /* 0x000fc600078e024b */
[----:B------:R-:W-:Y:S01]  /*54b0*/  LEA.HI.X R45, R12, UR5, R13, 0x1, P3 ;  /* 0x000000050c2d7c11 */ /* 0x000fe200098f0c0d */
[----:B------:R-:W-:Y:S01]  /*54c0*/  IMAD.IADD R13, R78, 0x1, R11 ;  /* 0x000000014e0d7824 */ /* 0x000fe200078e020b */
[----:B------:R-:W-:Y:S01]  /*54d0*/  ISETP.GE.AND P3, PT, R100, 0x1, PT ;  /* 0x000000016400780c */ /* 0x000fe20003f66270 */
[----:B------:R0:W2:Y:S01]  /*54e0*/  SHFL.IDX PT, R49, R44, RZ, 0x1c1f ;  /* 0x001c1fff2c317589 */ /* 0x0000a200000e0000 */
[--C-:B------:R-:W-:Y:S02]  /*54f0*/  IMAD R42, R11, 0x2, R24.reuse ;  /* 0x000000020b2a7824 */ /* 0x100fe400078e0218 */
[----:B------:R-:W-:Y:S01]  /*5500*/  IMAD R11, R13, 0x2, R24 ;  /* 0x000000020d0b7824 */ /* 0x000fe200078e0218 */
[----:B------:R0:W3:Y:S08]  /*5510*/  SHFL.IDX PT, R47, R45, RZ, 0x1c1f ;  /* 0x001c1fff2d2f7589 */ /* 0x0000f000000e0000 */
[----:B0-----:R-:W-:Y:S05]  /*5520*/  @!P3 BRA `(.L_x_1449) ;  /* 0x0000000000a4b947 */ /* 0x001fea0003800000 */
[----:B------:R-:W-:Y:S02]  /*5530*/  ISETP.NE.AND P5, PT, R20, RZ, PT ;  /* 0x000000ff1400720c */ /* 0x000fe40003fa5270 */
[----:B------:R-:W-:Y:S02]  /*5540*/  ISETP.NE.AND P4, PT, R10, RZ, PT ;  /* 0x000000ff0a00720c */ /* 0x000fe40003f85270 */
[----:B------:R-:W-:-:S09]  /*5550*/  PRMT R43, R87, 0x8880, RZ ;  /* 0x00008880572b7816 */ /* 0x000fd200000000ff */
[----:B------:R-:W0:Y:S01]  /*5560*/  @P5 LDS.128 R12, [R42] ;  /* 0x000000002a0c5984 */ /* 0x000e220000000c00 */
[----:B-12---:R-:W-:-:S04]  /*5570*/  @P5 LEA R40, P3, R16, R49, 0x1 ;  /* 0x0000003110285211 */ /* 0x006fc800078608ff */
        /* <DEDUP_REMOVED lines=36> */
.L_x_1449:
[----:B------:R-:W-:Y:S05]  /*57c0*/  BSYNC B0 ;  /* 0x0000000000007941 */ /* 0x000fea0003800000 */
.L_x_1448:
[----:B------:R-:W-:Y:S01]  /*57d0*/  ISETP.GE.AND P3, PT, R100, 0x41, PT ;  /* 0x000000416400780c */ /* 0x000fe20003f66270 */
[----:B------:R-:W4:Y:S01]  /*57e0*/  SHFL.IDX PT, R45, R45, 0x1, 0x1c1f ;  /* 0x003c1f002d2d7f89 */ /* 0x000f2200000e0000 */
[----:B------:R-:W-:Y:S03]  /*57f0*/  BSSY B0, `(.L_x_1450) ;  /* 0x000002c000007945 */ /* 0x000fe60003800000 */
[----:B------:R0:W0:Y:S08]  /*5800*/  SHFL.IDX PT, R43, R44, 0x1, 0x1c1f ;  /* 0x003c1f002c2b7f89 */ /* 0x00003000000e0000 */
[----:B------:R-:W-:Y:S05]  /*5810*/  @!P3 BRA `(.L_x_1451) ;  /* 0x0000000000a4b947 */ /* 0x000fea0003800000 */
[----:B------:R-:W-:Y:S02]  /*5820*/  ISETP.NE.AND P5, PT, R20, RZ, PT ;  /* 0x000000ff1400720c */ /* 0x000fe40003fa5270 */
[----:B------:R-:W-:Y:S02]  /*5830*/  ISETP.NE.AND P4, PT, R10, RZ, PT ;  /* 0x000000ff0a00720c */ /* 0x000fe40003f85270 */
[----:B0-----:R-:W-:-:S09]  /*5840*/  PRMT R44, R87, 0x8880, RZ ;  /* 0x00008880572c7816 */ /* 0x001fd200000000ff */
[----:B------:R-:W0:Y:S01]  /*5850*/  @P5 LDS.128 R12, [R42+0x2000] ;  /* 0x002000002a0c5984 */ /* 0x000e220000000c00 */
[----:B-1----:R-:W-:-:S04]  /*5860*/  @P5 LEA R40, P3, R16, R43, 0x1 ;  /* 0x0000002b10285211 */ /* 0x002fc800078608ff */
[----:B----4-:R-:W-:Y:S02]  /*5870*/  @P5 LEA.HI.X R41, R16, R45, R17, 0x1, P3 ;  /* 0x0000002d10295211 */ /* 0x010fe400018f0c11 */
[----:B------:R-:W-:-:S04]  /*5880*/  @P4 LEA R38, P3, R2, R43, 0x1 ;  /* 0x0000002b02264211 */ /* 0x000fc800078608ff */
[----:B------:R-:W-:Y:S02]  /*5890*/  @P4 LEA.HI.X R39, R2, R45, R202, 0x1, P3 ;  /* 0x0000002d02274211 */ /* 0x000fe400018f0cca */
[----:B------:R-:W-:-:S13]  /*58a0*/  ISETP.NE.AND P3, PT, R9, RZ, PT ;  /* 0x000000ff0900720c */ /* 0x000fda0003f65270 */
[----:B------:R-:W-:-:S04]  /*58b0*/  @P3 LEA R36, P6, R209, R43, 0x1 ;  /* 0x0000002bd1243211 */ /* 0x000fc800078c08ff */
[----:B------:R-:W-:Y:S01]  /*58c0*/  @P3 LEA.HI.X R37, R209, R45, R218, 0x1, P6 ;  /* 0x0000002dd1253211 */ /* 0x000fe200030f0cda */
[----:B0-----:R0:W-:Y:S01]  /*58d0*/  @P5 ST.E.128 desc[UR60][R40.64], R12 ;  /* 0x0000000c28005985 */ /* 0x0011e2000c101d3c */
        /* <DEDUP_REMOVED lines=29> */
.L_x_1451:
[----:B------:R-:W-:Y:S05]  /*5ab0*/  BSYNC B0 ;  /* 0x0000000000007941 */ /* 0x000fea0003800000 */
.L_x_1450:
[----:B------:R-:W-:Y:S01]  /*5ac0*/  @!PT LDS RZ, [RZ] ;  /* 0x00000000fffff984 */ /* 0x000fe20000000800 */
[----:B------:R-:W-:Y:S01]  /*5ad0*/  @!PT LDS RZ, [RZ] ;  /* 0x00000000fffff984 */ /* 0x000fe20000000800 */
[----:B------:R-:W-:Y:S01]  /*5ae0*/  @!PT LDS RZ, [RZ] ;  /* 0x00000000fffff984 */ /* 0x000fe20000000800 */
[----:B------:R-:W-:Y:S01]  /*5af0*/  @!PT LDS RZ, [RZ] ;  /* 0x00000000fffff984 */ /* 0x000fe20000000800 */
[----:B------:R5:W-:Y:S06]  /*5b00*/  MEMBAR.ALL.CTA ;  /* 0x0000000000007992 */ /* 0x000bec0000008000 */
[----:B-----5:R-:W5:Y:S01]  /*5b10*/  FENCE.VIEW.ASYNC.S ;  /* 0x00000000000073c6 */ /* 0x020f620000000000 */
[----:B-1----:R-:W-:Y:S01]  /*5b20*/  @!P2 VIADD R4, R4, 0x324c0 ;  /* 0x000324c00404a836 */ /* 0x002fe20000000000 */
[----:B-----5:R1:W-:Y:S01]  /*5b30*/  BAR.SYNC.DEFER_BLOCKING R91, 0x80 ;  /* 0x0002005b0000751d */ /* 0x0203e20000010000 */
[----:B------:R-:W-:Y:S01]  /*5b40*/  ISETP.NE.AND P3, PT, R0, RZ, PT ;  /* 0x000000ff0000720c */ /* 0x000fe20003f65270 */
[----:B------:R-:W-:-:S02]  /*5b50*/  VIADD R18, R18, 0x1 ;  /* 0x0000000112127836 */ /* 0x000fc40000000000 */
[----:B------:R-:W-:-:S04]  /*5b60*/  @!P2 PRMT R4, RZ, 0x654, R4 ;  /* 0x00000654ff04a816 */ /* 0x000fc80000000004 */
[----:B------:R1:W-:Y:S01]  /*5b70*/  @!P2 SYNCS.ARRIVE.TRANS64.RED.A1T0 RZ, [R4+URZ], RZ ;  /* 0x000000ff04ffa9a7 */ /* 0x0003e2000810043f */
[----:B------:R-:W-:-:S04]  /*5b80*/  ISETP.NE.AND P2, PT, R18, 0x2, PT ;  /* 0x000000021200780c */ /* 0x000fc80003f45270 */
[----:B------:R-:W-:Y:S02]  /*5b90*/  SEL R0, RZ, 0x1, P2 ;  /* 0x00000001ff007807 */ /* 0x000fe40001000000 */
[----:B------:R-:W-:Y:S02]  /*5ba0*/  SEL R18, R18, RZ, P2 ;  /* 0x000000ff12127207 */ /* 0x000fe40001000000 */
[----:B------:R-:W-:Y:S01]  /*5bb0*/  LOP3.LUT R203, R203, R0, RZ, 0x3c, !PT ;  /* 0x00000000cbcb7212 */ /* 0x000fe200078e3cff */
[----:B-1----:R-:W-:Y:S06]  /*5bc0*/  @P3 BRA `(.L_x_1452) ;  /* 0xffffffc400883947 */ /* 0x002fec000383ffff */
[----:B------:R-:W1:Y:S01]  /*5bd0*/  S2R R11, SR_TID.X ;  /* 0x00000000000b7919 */ /* 0x000e620000002100 */
[----:B------:R-:W-:Y:S02]  /*5be0*/  PLOP3.LUT P0, PT, PT, PT, PT, 0x8, 0x0 ;  /* 0x000000000000781c */ /* 0x000fe40003f0e170 */
[----:B-1----:R-:W-:-:S04]  /*5bf0*/  SHF.R.U32.HI R11, RZ, 0x7, R11 ;  /* 0x00000007ff0b7819 */ /* 0x002fc8000001160b */
[----:B------:R-:W-:-:S13]  /*5c00*/  ISETP.NE.AND P3, PT, R11, 0x1, PT ;  /* 0x000000010b00780c */ /* 0x000fda0003f65270 */
[----:B------:R-:W-:Y:S06]  /*5c10*/  @!P3 BAR.ARV 0x9, 0x100 ;  /* 0x024400000000bb1d */ /* 0x000fec0000002000 */
.L_x_1394:
[----:B------:R-:W-:Y:S02]  /*5c20*/  ISETP.GE.AND P2, PT, R187, 0x1, PT ;  /* 0x00000001bb00780c */ /* 0x000fe40003f46270 */
[----:B------:R-:W-:Y:S02]  /*5c30*/  CS2R R4, SRZ ;  /* 0x0000000000047805 */ /* 0x000fe4000001ff00 */
[----:B------:R-:W-:Y:S01]  /*5c40*/  PLOP3.LUT P1, PT, PT, PT, PT, 0x80, 0x0 ;  /* 0x000000000000781c */ /* 0x000fe20003f2f070 */
[----:B------:R-:W-:Y:S01]  /*5c50*/  IMAD.MOV.U32 R3, RZ, RZ, RZ ;  /* 0x000000ffff037224 */ /* 0x000fe200078e00ff */
[----:B------:R-:W-:Y:S01]  /*5c60*/  MOV R0, RZ ;  /* 0x000000ff00007202 */ /* 0x000fe20000000f00 */
        /* <DEDUP_REMOVED lines=47> */
[----:B------:R-:W-:-:S02]  /*5f60*/  MOV R62, RZ ;  /* 0x000000ff003e7202 */ /* 0x000fc40000000f00 */
[----:B------:R-:W-:Y:S02]  /*5f70*/  CS2R R158, SRZ ;  /* 0x00000000009e7805 */ /* 0x000fe4000001ff00 */
[----:B------:R-:W-:Y:S01]  /*5f80*/  CS2R R176, SRZ ;  /* 0x0000000000b07805 */ /* 0x000fe2000001ff00 */
[----:B------:R-:W-:Y:S01]  /*5f90*/  IMAD.MOV.U32 R29, RZ, RZ, RZ ;  /* 0x000000ffff1d7224 */ /* 0x000fe200078e00ff */
[----:B------:R-:W-:Y:S01]  /*5fa0*/  CS2R R26, SRZ ;  /* 0x00000000001a7805 */ /* 0x000fe2000001ff00 */
[----:B------:R-:W-:Y:S01]  /*5fb0*/  IMAD.MOV.U32 R58, RZ, RZ, RZ ;  /* 0x000000ffff3a7224 */ /* 0x000fe200078e00ff */
[----:B------:R-:W-:Y:S01]  /*5fc0*/  CS2R R156, SRZ ;  /* 0x00000000009c7805 */ /* 0x000fe2000001ff00 */
[----:B------:R-:W-:Y:S01]  /*5fd0*/  IMAD.MOV.U32 R54, RZ, RZ, RZ ;  /* 0x000000ffff367224 */ /* 0x000fe200078e00ff */
[----:B------:R-:W-:Y:S02]  /*5fe0*/  CS2R R174, SRZ ;  /* 0x0000000000ae7805 */ /* 0x000fe4000001ff00 */
[----:B------:R-:W-:Y:S01]  /*5ff0*/  CS2R R24, SRZ ;  /* 0x0000000000187805 */ /* 0x000fe2000001ff00 */
[----:B------:R-:W-:Y:S01]  /*6000*/  IMAD.MOV.U32 R50, RZ, RZ, RZ ;  /* 0x000000ffff327224 */ /* 0x000fe200078e00ff */
[----:B------:R-:W-:Y:S01]  /*6010*/  MOV R46, RZ ;  /* 0x000000ff002e7202 */ /* 0x000fe20000000f00 */
[----:B0-----:R-:W-:Y:S01]  /*6020*/  IMAD.MOV.U32 R15, RZ, RZ, RZ ;  /* 0x000000ffff0f7224 */ /* 0x001fe200078e00ff */
[----:B------:R-:W-:-:S02]  /*6030*/  CS2R R154, SRZ ;  /* 0x00000000009a7805 */ /* 0x000fc4000001ff00 */
[----:B------:R-:W-:Y:S02]  /*6040*/  CS2R R172, SRZ ;  /* 0x0000000000ac7805 */ /* 0x000fe4000001ff00 */
[----:B------:R-:W-:Y:S02]  /*6050*/  CS2R R42, SRZ ;  /* 0x00000000002a7805 */ /* 0x000fe4000001ff00 */
[----:B------:R-:W-:Y:S02]  /*6060*/  CS2R R38, SRZ ;  /* 0x0000000000267805 */ /* 0x000fe4000001ff00 */
[----:B------:R-:W-:Y:S01]  /*6070*/  CS2R R152, SRZ ;  /* 0x0000000000987805 */ /* 0x000fe2000001ff00 */
[----:B------:R-:W-:Y:S01]  /*6080*/  IMAD.MOV.U32 R171, RZ, RZ, RZ ;  /* 0x000000ffffab7224 */ /* 0x000fe200078e00ff */
[----:B------:R-:W-:Y:S02]  /*6090*/  CS2R R168, SRZ ;  /* 0x0000000000a87805 */ /* 0x000fe4000001ff00 */
[----:B------:R-:W-:Y:S01]  /*60a0*/  CS2R R10, SRZ ;  /* 0x00000000000a7805 */ /* 0x000fe2000001ff00 */
[----:B------:R-:W-:Y:S06]  /*60b0*/  @P0 BRA `(.L_x_1453) ;  /* 0x00000000000c0947 */ /* 0x000fec0003800000 */
[----:B------:R-:W0:Y:S01]  /*60c0*/  FENCE.VIEW.ASYNC.G ;  /* 0x00000000000073c6 */ /* 0x000e220000000100 */
[----:B------:R-:W-:Y:S05]  /*60d0*/  WARPSYNC.ALL ;  /* 0x0000000000007948 */ /* 0x000fea0003800000 */
[----:B0-----:R-:W-:Y:S06]  /*60e0*/  BAR.ARV 0xc, 0x180 ;  /* 0x0306000000007b1d */ /* 0x001fec0000002000 */
.L_x_1453:
[----:B------:R-:W-:Y:S02]  /*60f0*/  IMAD.MOV.U32 R14, RZ, RZ, RZ ;  /* 0x000000ffff0e7224 */ /* 0x000fe400078e00ff */
[----:B------:R-:W-:Y:S01]  /*6100*/  IMAD.MOV.U32 R167, RZ, RZ, RZ ;  /* 0x000000ffffa77224 */ /* 0x000fe200078e00ff */
        /* <DEDUP_REMOVED lines=9> */
.L_x_1690:
[----:B------:R-:W-:Y:S01]  /*61a0*/  VIADD R24, R19, 0x18400 ;  /* 0x0001840013187836 */ /* 0x000fe20000000000 */
[----:B01----:R-:W-:Y:S01]  /*61b0*/  LEA.HI R0, R14, R14, RZ, 0x1 ;  /* 0x0000000e0e007211 */ /* 0x003fe200078f08ff */
[----:B------:R-:W-:Y:S03]  /*61c0*/  BSSY B6, `(.L_x_1456) ;  /* 0x0000015000067945 */ /* 0x000fe60003800000 */
[----:B------:R-:W-:Y:S02]  /*61d0*/  LOP3.LUT P0, RZ, R24, 0x1bf, RZ, 0xc0, !PT ;  /* 0x000001bf18ff7812 */ /* 0x000fe4000780c0ff */
[----:B------:R-:W-:-:S04]  /*61e0*/  LOP3.LUT R3, R0, 0xffffe, RZ, 0xc0, !PT ;  /* 0x000ffffe00037812 */ /* 0x000fc800078ec0ff */
[----:B------:R-:W-:-:S07]  /*61f0*/  IADD3 R30, R14, -R3, RZ ;  /* 0x800000030e1e7210 */ /* 0x000fce0007ffe0ff */
        /* <DEDUP_REMOVED lines=16> */
[----:B-12345:R-:W-:Y:S05]  /*6300*/  CALL.ABS.NOINC R14 ;  /* 0x000000000e007343 */ /* 0x03efea0003c00000 */
.L_x_1457:
[----:B------:R-:W-:Y:S05]  /*6310*/  BSYNC B6 ;  /* 0x0000000000067941 */ /* 0x000fea0003800000 */
.L_x_1456:
        /* <DEDUP_REMOVED lines=13> */
.L_x_1461:
[----:B-1----:R1:W2:Y:S02]  /*63f0*/  SYNCS.PHASECHK.TRANS64.TRYWAIT P0, [R19+URZ+0x32400], R0 ;  /* 0x03240000130075a7 */ /* 0x0022a4000800017f */
[----:B--2---:R-:W-:Y:S05]  /*6400*/  @!P0 NANOSLEEP.SYNCS 0x989680 ;  /* 0x009896800000895d */ /* 0x004fea0003900000 */
[----:B------:R-:W2:Y:S02]  /*6410*/  @!P0 SYNCS.PHASECHK.TRANS64 P0, [R19+URZ+0x32400], R0 ;  /* 0x03240000130085a7 */ /* 0x000ea4000800007f */
[----:B--2---:R-:W-:Y:S05]  /*6420*/  @!P0 BRA `(.L_x_1461) ;  /* 0xfffffffc00f08947 */ /* 0x004fea000383ffff */
.L_x_1460:
[----:B------:R-:W-:Y:S05]  /*6430*/  BSYNC B0 ;  /* 0x0000000000007941 */ /* 0x000fea0003800000 */
.L_x_1459:
[----:B------:R-:W-:Y:S05]  /*6440*/  BRA `(.L_x_1462) ;  /* 0x0000002000e87947 */ /* 0x000fea0003800000 */
.L_x_1458:
        /* <DEDUP_REMOVED lines=15> */
[----:B------:R-:W-:Y:S02]  /*6540*/  LEA R26, P2, R6, UR6, 0x1 ;  /* 0x00000006061a7c11 */ /* 0x000fe4000f8408ff */
[----:B------:R-:W-:Y:S02]  /*6550*/  IADD3 R27, R9, R7, RZ ;  /* 0x00000007091b7210 */ /* 0x000fe40007ffe0ff */
[----:B------:R-:W-:Y:S02]  /*6560*/  LEA.HI.X R25, R4, UR5, R25, 0x1, P1 ;  /* 0x0000000504197c11 */ /* 0x000fe400088f0c19 */
[----:B------:R-:W-:Y:S01]  /*6570*/  LEA.HI.X R27, R6, UR7, R27, 0x1, P2 ;  /* 0x00000007061b7c11 */ /* 0x000fe200090f0c1b */
[----:B------:R-:W-:Y:S06]  /*6580*/  @!P0 BRA `(.L_x_1464) ;  /* 0x0000000000408947 */ /* 0x000fec0003800000 */
        /* <DEDUP_REMOVED lines=15> */
[----:B-1234-:R-:W-:Y:S05]  /*6680*/  CALL.ABS.NOINC R14 ;  /* 0x000000000e007343 */ /* 0x01efea0003c00000 */
.L_x_1464:
[----:B------:R-:W-:Y:S05]  /*6690*/  BSYNC B6 ;  /* 0x0000000000067941 */ /* 0x000fea0003800000 */
.L_x_1463:
        /* <DEDUP_REMOVED lines=8> */
[----:B------:R0:W0:Y:S04]  /*6720*/  SHFL.IDX PT, R0, R24, RZ, 0x1c1f ;  /* 0x001c1fff18007589 */ /* 0x00002800000e0000 */
[----:B------:R0:W0:Y:S04]  /*6730*/  SHFL.IDX PT, R5, R27, RZ, 0x1c1f ;  /* 0x001c1fff1b057589 */ /* 0x00002800000e0000 */
[----:B------:R0:W0:Y:S02]  /*6740*/  SHFL.IDX PT, R14, R26, RZ, 0x1c1f ;  /* 0x001c1fff1a0e7589 */ /* 0x00002400000e0000 */
.L_x_1696:
[----:B------:R-:W5:Y:S01]  /*6750*/  LDL R29, [R1+0x6c] ;  /* 0x00006c00011d7983 */ /* 0x000f620000100800 */
[----:B------:R-:W-:-:S03]  /*6760*/  ULDC UR4, c[0x0][0x448] ;  /* 0x0001120000047ab9 */ /* 0x000fc60000000800 */
[----:B------:R-:W2:Y:S01]  /*6770*/  LDL R12, [R1+0x64] ;  /* 0x00006400010c7983 */ /* 0x000ea20000100800 */
[----:B------:R-:W-:-:S05]  /*6780*/  IMAD R13, R90, UR4, RZ ;  /* 0x000000045a0d7c24 */ /* 0x000fca000f8e02ff */
[----:B------:R-:W-:Y:S01]  /*6790*/  ISETP.GE.AND P0, PT, R6, R13, PT ;  /* 0x0000000d0600720c */ /* 0x000fe20003f06270 */
[----:B------:R-:W-:Y:S01]  /*67a0*/  BSSY B1, `(.L_x_1468) ;  /* 0x0000026000017945 */ /* 0x000fe20003800000 */
[----:B------:R-:W-:Y:S01]  /*67b0*/  IMAD R13, R33, -0x80, R13 ;  /* 0xffffff80210d7824 */ /* 0x000fe200078e020d */
[----:B------:R-:W-:Y:S02]  /*67c0*/  CS2R R10, SRZ ;  /* 0x00000000000a7805 */ /* 0x000fe4000001ff00 */
[----:B------:R-:W-:Y:S01]  /*67d0*/  CS2R R20, SRZ ;  /* 0x0000000000147805 */ /* 0x000fe2000001ff00 */
[----:B-----5:R-:W-:-:S05]  /*67e0*/  IMAD.SHL.U32 R4, R29, 0x40, RZ ;  /* 0x000000401d047824 */ /* 0x020fca00078e00ff */
[----:B------:R-:W-:Y:S02]  /*67f0*/  LOP3.LUT R7, R4, 0x1c0, RZ, 0xc0, !PT ;  /* 0x000001c004077812 */ /* 0x000fe400078ec0ff */
[----:B--2---:R-:W-:Y:S02]  /*6800*/  LEA.HI R4, R12, R12, RZ, 0x1 ;  /* 0x0000000c0c047211 */ /* 0x004fe400078f08ff */
[----:B------:R-:W-:Y:S02]  /*6810*/  LOP3.LUT R8, R7, 0x18, R16, 0xf8, !PT ;  /* 0x0000001807087812 */ /* 0x000fe400078ef810 */
[----:B------:R-:W-:Y:S02]  /*6820*/  SHF.R.U32.HI R7, RZ, 0x3, R7 ;  /* 0x00000003ff077819 */ /* 0x000fe40000011607 */
[----:B------:R-:W-:Y:S02]  /*6830*/  LOP3.LUT R4, R4, 0xfffffffe, RZ, 0xc0, !PT ;  /* 0xfffffffe04047812 */ /* 0x000fe400078ec0ff */
[----:B------:R-:W-:-:S02]  /*6840*/  LOP3.LUT R28, R8, R7, RZ, 0x3c, !PT ;  /* 0x00000007081c7212 */ /* 0x000fc400078e3cff */
[----:B------:R-:W-:Y:S02]  /*6850*/  CS2R R6, SRZ ;  /* 0x0000000000067805 */ /* 0x000fe4000001ff00 */
[----:B------:R-:W-:Y:S02]  /*6860*/  CS2R R8, SRZ ;  /* 0x0000000000087805 */ /* 0x000fe4000001ff00 */
[----:B------:R-:W-:Y:S01]  /*6870*/  IADD3 R12, R12, -R4, RZ ;  /* 0x800000040c0c7210 */ /* 0x000fe20007ffe0ff */
[----:B------:R-:W-:Y:S06]  /*6880*/  @P0 BRA `(.L_x_1469) ;  /* 0x00000000005c0947 */ /* 0x000fec0003800000 */
[----:B------:R-:W-:Y:S01]  /*6890*/  ULDC UR4, c[0x0][0x3f4] ;  /* 0x0000fd0000047ab9 */ /* 0x000fe20000000800 */
[C---:B------:R-:W-:Y:S01]  /*68a0*/  IMAD.SHL.U32 R9, R204.reuse, 0x2, RZ ;  /* 0x00000002cc097824 */ /* 0x040fe200078e00ff */
[----:B------:R-:W-:Y:S01]  /*68b0*/  ISETP.GE.AND P3, PT, R204, UR4, PT ;  /* 0x00000004cc007c0c */ /* 0x000fe2000bf66270 */
[----:B0-----:R-:W-:Y:S01]  /*68c0*/  IMAD.MOV.U32 R6, RZ, RZ, R0 ;  /* 0x000000ffff067224 */ /* 0x001fe200078e0000 */
[----:B------:R-:W-:Y:S01]  /*68d0*/  ISETP.GE.AND P2, PT, R22, UR4, PT ;  /* 0x0000000416007c0c */ /* 0x000fe2000bf46270 */
[----:B-1----:R-:W-:Y:S01]  /*68e0*/  IMAD.MOV.U32 R7, RZ, RZ, R3 ;  /* 0x000000ffff077224 */ /* 0x002fe200078e0003 */
[----:B------:R-:W-:Y:S02]  /*68f0*/  SHF.R.S32.HI R15, RZ, 0x1f, R204 ;  /* 0x0000001fff0f7819 */ /* 0x000fe400000114cc */
[----:B------:R-:W-:Y:S02]  /*6900*/  CS2R R10, SRZ ;  /* 0x00000000000a7805 */ /* 0x000fe4000001ff00 */
[----:B------:R-:W-:Y:S01]  /*6910*/  SHF.L.U64.HI R8, R204, 0x1, R15 ;  /* 0x00000001cc087819 */ /* 0x000fe2000001020f */
[----:B------:R-:W-:-:S04]  /*6920*/  IMAD.MOV.U32 R15, RZ, RZ, R5 ;  /* 0x000000ffff0f7224 */ /* 0x000fc800078e0005 */
[-C--:B------:R-:W-:Y:S02]  /*6930*/  @!P3 IADD3 R26, P0, R0, R9.reuse, RZ ;  /* 0x00000009001ab210 */ /* 0x080fe40007f1e0ff */
[----:B------:R-:W-:Y:S01]  /*6940*/  @!P3 IADD3 R4, P1, R14, R9, RZ ;  /* 0x000000090e04b210 */ /* 0x000fe20007f3e0ff */
[C---:B------:R-:W-:Y:S01]  /*6950*/  @!P2 IMAD.WIDE R24, R22.reuse, 0x2, R6 ;  /* 0x000000021618a825 */ /* 0x040fe200078e0206 */
[----:B------:R-:W-:Y:S02]  /*6960*/  CS2R R6, SRZ ;  /* 0x0000000000067805 */ /* 0x000fe4000001ff00 */
[----:B------:R-:W-:Y:S02]  /*6970*/  CS2R R20, SRZ ;  /* 0x0000000000147805 */ /* 0x000fe4000001ff00 */
[----:B------:R-:W-:Y:S01]  /*6980*/  @!P3 IADD3.X R5, R5, R8, RZ, P1, !PT ;  /* 0x000000080505b210 */ /* 0x000fe20000ffe4ff */
[----:B------:R-:W-:Y:S01]  /*6990*/  @!P3 IMAD.X R27, R3, 0x1, R8, P0 ;  /* 0x00000001031bb824 */ /* 0x000fe200000e0608 */
[----:B------:R-:W-:Y:S01]  /*69a0*/  CS2R R8, SRZ ;  /* 0x0000000000087805 */ /* 0x000fe2000001ff00 */
[----:B------:R-:W-:Y:S01]  /*69b0*/  @!P2 IMAD.WIDE R14, R22, 0x2, R14 ;  /* 0x00000002160ea825 */ /* 0x000fe200078e020e */
[----:B------:R2:W5:Y:S04]  /*69c0*/  @!P2 LD.E.64 R10, desc[UR60][R24.64] ;  /* 0x0000003c180aa980 */ /* 0x000568000c101b00 */
[----:B------:R2:W5:Y:S04]  /*69d0*/  @!P2 LD.E.64 R6, desc[UR60][R14.64] ;  /* 0x0000003c0e06a980 */ /* 0x000568000c101b00 */
[----:B------:R2:W5:Y:S04]  /*69e0*/  @!P3 LD.E.64 R20, desc[UR60][R26.64] ;  /* 0x0000003c1a14b980 */ /* 0x000568000c101b00 */
[----:B------:R2:W5:Y:S02]  /*69f0*/  @!P3 LD.E.64 R8, desc[UR60][R4.64] ;  /* 0x0000003c0408b980 */ /* 0x000564000c101b00 */
.L_x_1469:
[----:B------:R-:W-:Y:S05]  /*6a00*/  BSYNC B1 ;  /* 0x0000000000017941 */ /* 0x000fea0003800000 */
.L_x_1468:
[----:B0-----:R-:W1:Y:S01]  /*6a10*/  S2R R0, SR_TID.X ;  /* 0x0000000000007919 */ /* 0x001e620000002100 */
[----:B--2---:R-:W-:Y:S01]  /*6a20*/  SHF.L.U32 R14, R12, 0x1f, RZ ;  /* 0x0000001f0c0e7819 */ /* 0x004fe200000006ff */
[----:B-----5:R-:W-:Y:S01]  /*6a30*/  IMAD.MOV.U32 R32, RZ, RZ, R10 ;  /* 0x000000ffff207224 */ /* 0x020fe200078e000a */
[----:B------:R-:W-:Y:S01]  /*6a40*/  LOP3.LUT P1, RZ, R29, 0x4, RZ, 0xc0, !PT ;  /* 0x000000041dff7812 */ /* 0x000fe2000782c0ff */
[----:B------:R-:W-:Y:S01]  /*6a50*/  IMAD.MOV.U32 R29, RZ, RZ, R6 ;  /* 0x000000ffff1d7224 */ /* 0x000fe200078e0006 */
[----:B------:R-:W0:Y:S01]  /*6a60*/  SYNCS.PHASECHK.TRANS64.TRYWAIT P0, [R19+URZ+0x32400], R14 ;  /* 0x0324000e130075a7 */ /* 0x000e22000800017f */
[----:B------:R-:W-:Y:S01]  /*6a70*/  SHF.R.U64 R36, R6, 0x10, R7 ;  /* 0x0000001006247819 */ /* 0x000fe20000001207 */
[--C-:B------:R-:W-:Y:S01]  /*6a80*/  IMAD.MOV.U32 R15, RZ, RZ, R11.reuse ;  /* 0x000000ffff0f7224 */ /* 0x100fe200078e000b */
[----:B------:R-:W-:Y:S01]  /*6a90*/  SHF.R.U64 R34, R10, 0x10, R11 ;  /* 0x000000100a227819 */ /* 0x000fe2000000120b */
[----:B------:R-:W-:Y:S01]  /*6aa0*/  IMAD.MOV.U32 R33, RZ, RZ, R20 ;  /* 0x000000ffff217224 */ /* 0x000fe200078e0014 */
[----:B------:R-:W-:Y:S01]  /*6ab0*/  SHF.R.U64 R35, R20, 0x10, R21 ;  /* 0x0000001014237819 */ /* 0x000fe20000001215 */
[----:B------:R-:W-:Y:S01]  /*6ac0*/  IMAD.MOV.U32 R5, RZ, RZ, R7 ;  /* 0x000000ffff057224 */ /* 0x000fe200078e0007 */
[----:B------:R-:W-:Y:S01]  /*6ad0*/  SHF.R.U32.HI R11, RZ, 0x10, R11 ;  /* 0x00000010ff0b7819 */ /* 0x000fe2000001160b */
[----:B------:R-:W-:Y:S01]  /*6ae0*/  IMAD.MOV.U32 R31, RZ, RZ, R8 ;  /* 0x000000ffff1f7224 */ /* 0x000fe200078e0008 */
[----:B------:R-:W-:Y:S01]  /*6af0*/  MOV R10, R21 ;  /* 0x00000015000a7202 */ /* 0x000fe20000000f00 */
[----:B------:R-:W-:Y:S01]  /*6b00*/  IMAD.MOV.U32 R6, RZ, RZ, R9 ;  /* 0x000000ffff067224 */ /* 0x000fe200078e0009 */
[----:B------:R-:W-:Y:S01]  /*6b10*/  SHF.R.U32.HI R20, RZ, 0x10, R21 ;  /* 0x00000010ff147819 */ /* 0x000fe20000011615 */
[----:B------:R-:W-:Y:S01]  /*6b20*/  BSSY B1, `(.L_x_1470) ;  /* 0x0000017000017945 */ /* 0x000fe20003800000 */
[----:B------:R-:W-:-:S02]  /*6b30*/  SHF.R.U32.HI R7, RZ, 0x10, R7 ;  /* 0x00000010ff077819 */ /* 0x000fc40000011607 */
[----:B------:R-:W-:Y:S02]  /*6b40*/  VIMNMX R27, R13, 0x80, PT ;  /* 0x000000800d1b7848 */ /* 0x000fe40003fe0100 */
[--C-:B------:R-:W-:Y:S02]  /*6b50*/  SHF.R.U64 R37, R8, 0x10, R9.reuse ;  /* 0x0000001008257819 */ /* 0x100fe40000001209 */
[----:B------:R-:W-:Y:S02]  /*6b60*/  SHF.R.U32.HI R8, RZ, 0x10, R9 ;  /* 0x00000010ff087819 */ /* 0x000fe40000011609 */
[----:B------:R-:W-:Y:S02]  /*6b70*/  PRMT R32, R32, 0x5410, R15 ;  /* 0x0000541020207816 */ /* 0x000fe4000000000f */
[----:B------:R-:W-:Y:S02]  /*6b80*/  PRMT R34, R34, 0x5410, R11 ;  /* 0x0000541022227816 */ /* 0x000fe4000000000b */
[----:B------:R-:W-:Y:S01]  /*6b90*/  PRMT R33, R33, 0x5410, R10 ;  /* 0x0000541021217816 */ /* 0x000fe2000000000a */
[----:B-1----:R-:W-:Y:S01]  /*6ba0*/  VIADD R3, R0, 0xffffff80 ;  /* 0xffffff8000037836 */ /* 0x002fe20000000000 */
[----:B------:R-:W-:-:S02]  /*6bb0*/  PRMT R35, R35, 0x5410, R20 ;  /* 0x0000541023237816 */ /* 0x000fc40000000014 */
[----:B------:R-:W-:Y:S02]  /*6bc0*/  PRMT R29, R29, 0x5410, R5 ;  /* 0x000054101d1d7816 */ /* 0x000fe40000000005 */
[----:B------:R-:W-:Y:S02]  /*6bd0*/  SHF.R.S32.HI R0, RZ, 0x1f, R3 ;  /* 0x0000001fff007819 */ /* 0x000fe40000011403 */
[----:B------:R-:W-:Y:S02]  /*6be0*/  PRMT R36, R36, 0x5410, R7 ;  /* 0x0000541024247816 */ /* 0x000fe40000000007 */
[----:B------:R-:W-:Y:S02]  /*6bf0*/  LEA.HI R0, R0, R3, RZ, 0x5 ;  /* 0x0000000300007211 */ /* 0x000fe400078f28ff */
[----:B------:R-:W-:Y:S02]  /*6c00*/  PRMT R31, R31, 0x5410, R6 ;  /* 0x000054101f1f7816 */ /* 0x000fe40000000006 */
[----:B------:R-:W-:-:S05]  /*6c10*/  SHF.R.S32.HI R0, RZ, 0x5, R0 ;  /* 0x00000005ff007819 */ /* 0x000fca0000011400 */
[----:B------:R-:W-:-:S04]  /*6c20*/  IMAD R28, R0, 0x200, R28 ;  /* 0x00000200001c7824 */ /* 0x000fc800078e021c */
[----:B------:R-:W-:-:S04]  /*6c30*/  IMAD R3, R28, 0x2, R19 ;  /* 0x000000021c037824 */ /* 0x000fc800078e0213 */
[C---:B------:R-:W-:Y:S01]  /*6c40*/  VIADD R4, R3.reuse, 0x18400 ;  /* 0x0001840003047836 */ /* 0x040fe20000000000 */
[----:B------:R-:W-:-:S03]  /*6c50*/  IADD3 R0, R3, 0x18440, RZ ;  /* 0x0001844003007810 */ /* 0x000fc60007ffe0ff */
[----:B------:R-:W-:Y:S01]  /*6c60*/  @P1 VIADD R0, R4, 0xffffffc0 ;  /* 0xffffffc004001836 */ /* 0x000fe20000000000 */
[----:B------:R-:W-:Y:S01]  /*6c70*/  ISETP.GE.AND P1, PT, R200, R27, PT ;  /* 0x0000001bc800720c */ /* 0x000fe20003f26270 */
[----:B0-----:R-:W-:-:S12]  /*6c80*/  @!P0 BRA `(.L_x_1471) ;  /* 0x0000013000108947 */ /* 0x001fd80003800000 */
.L_x_1697:
[----:B------:R-:W-:Y:S05]  /*6c90*/  BSYNC B1 ;  /* 0x0000000000017941 */ /* 0x000fea0003800000 */
.L_x_1470:
        /* <DEDUP_REMOVED lines=11> */
[----:B0-----:R-:W-:Y:S02]  /*6d50*/  HADD2.F32 R14, -RZ, R34.H0_H0 ;  /* 0x20000022ff0e7230 */ /* 0x001fe40000004100 */
[----:B------:R-:W-:Y:S02]  /*6d60*/  HADD2.F32 R20, -RZ, R36.H0_H0 ;  /* 0x20000024ff147230 */ /* 0x000fe40000004100 */
        /* <DEDUP_REMOVED lines=33> */
.L_x_1475:
[----:B------:R-:W-:Y:S05]  /*6f80*/  BSYNC B2 ;  /* 0x0000000000027941 */ /* 0x000fea0003800000 */
.L_x_1474:
[----:B------:R-:W-:Y:S05]  /*6f90*/  @P1 BRA `(.L_x_1473) ;  /* 0x0000000000981947 */ /* 0x000fea0003800000 */
[----:B-1----:R-:W1:Y:S01]  /*6fa0*/  LDS.128 R4, [R0] ;  /* 0x0000000000047984 */ /* 0x002e620000000c00 */
        /* <DEDUP_REMOVED lines=37> */
.L_x_1473:
[----:B------:R-:W-:Y:S05]  /*7200*/  BSYNC B1 ;  /* 0x0000000000017941 */ /* 0x000fea0003800000 */
.L_x_1472:
        /* <DEDUP_REMOVED lines=22> */
[-C--:B0-----:R-:W-:Y:S01]  /*7370*/  FMUL.FTZ R14, R25, R5.reuse ;  /* 0x00000005190e7220 */ /* 0x081fe20000410000 */
        /* <DEDUP_REMOVED lines=23> */
.L_x_1478:
[----:B------:R-:W-:Y:S05]  /*74f0*/  BSYNC B1 ;  /* 0x0000000000017941 */ /* 0x000fea0003800000 */
.L_x_1477:
        /* <DEDUP_REMOVED lines=12> */
[-C--:B0-----:R-:W-:Y:S01]  /*75c0*/  FMUL.FTZ R14, R15, R4.reuse ;  /* 0x000000040f0e7220 */ /* 0x081fe20000410000 */
[----:B------:R-:W-:Y:S01]  /*75d0*/  FMUL.FTZ R20, R13, R4 ;  /* 0x000000040d147220 */ /* 0x000fe20000410000 */
        /* <DEDUP_REMOVED lines=26> */
.L_x_1466:
[----:B------:R-:W-:-:S03]  /*7780*/  UMOV UR4, 0xffffffff ;  /* 0xffffffff00047882 */ /* 0x000fc60000000000 */
[----:B------:R-:W-:Y:S05]  /*7790*/  BRA.DIV UR4, `(.L_x_1479) ;  /* 0x0000012604607947 */ /* 0x000fea000b800000 */
[----:B------:R0:W1:Y:S04]  /*77a0*/  SHFL.IDX PT, R0, R25, RZ, 0x1c1f ;  /* 0x001c1fff19007589 */ /* 0x00006800000e0000 */
[----:B------:R0:W0:Y:S04]  /*77b0*/  SHFL.IDX PT, R3, R24, RZ, 0x1c1f ;  /* 0x001c1fff18037589 */ /* 0x00002800000e0000 */
[----:B------:R0:W0:Y:S04]  /*77c0*/  SHFL.IDX PT, R4, R27, RZ, 0x1c1f ;  /* 0x001c1fff1b047589 */ /* 0x00002800000e0000 */
[----:B------:R0:W0:Y:S02]  /*77d0*/  SHFL.IDX PT, R14, R26, RZ, 0x1c1f ;  /* 0x001c1fff1a0e7589 */ /* 0x00002400000e0000 */
.L_x_1703:
[----:B------:R-:W5:Y:S01]  /*77e0*/  LDL R8, [R1+0x64] ;  /* 0x0000640001087983 */ /* 0x000f620000100800 */
[----:B------:R-:W-:Y:S01]  /*77f0*/  ULDC UR4, c[0x0][0x448] ;  /* 0x0001120000047ab9 */ /* 0x000fe20000000800 */
[----:B------:R-:W-:Y:S01]  /*7800*/  BSSY B1, `(.L_x_1480) ;  /* 0x0000019000017945 */ /* 0x000fe20003800000 */
[----:B------:R-:W-:Y:S01]  /*7810*/  IMAD R5, R90, UR4, RZ ;  /* 0x000000045a057c24 */ /* 0x000fe2000f8e02ff */
[----:B------:R-:W-:Y:S02]  /*7820*/  CS2R R10, SRZ ;  /* 0x00000000000a7805 */ /* 0x000fe4000001ff00 */
[----:B0-----:R-:W-:Y:S02]  /*7830*/  CS2R R26, SRZ ;  /* 0x00000000001a7805 */ /* 0x001fe4000001ff00 */
[----:B------:R-:W-:Y:S02]  /*7840*/  CS2R R24, SRZ ;  /* 0x0000000000187805 */ /* 0x000fe4000001ff00 */
[----:B------:R-:W-:Y:S01]  /*7850*/  ISETP.GE.AND P0, PT, R6, R5, PT ;  /* 0x000000050600720c */ /* 0x000fe20003f06270 */
[----:B------:R-:W-:Y:S01]  /*7860*/  IMAD R5, R33, -0x80, R5 ;  /* 0xffffff8021057824 */ /* 0x000fe200078e0205 */
[----:B-----5:R-:W-:-:S04]  /*7870*/  LEA.HI R7, R8, R8, RZ, 0x1 ;  /* 0x0000000808077211 */ /* 0x020fc800078f08ff */
[----:B------:R-:W-:-:S05]  /*7880*/  LOP3.LUT R7, R7, 0xfffffffe, RZ, 0xc0, !PT ;  /* 0xfffffffe07077812 */ /* 0x000fca00078ec0ff */
[----:B------:R-:W-:Y:S01]  /*7890*/  IMAD.IADD R12, R8, 0x1, -R7 ;  /* 0x00000001080c7824 */ /* 0x000fe200078e0a07 */
[----:B------:R-:W-:-:S04]  /*78a0*/  CS2R R8, SRZ ;  /* 0x0000000000087805 */ /* 0x000fc8000001ff00 */
[----:B------:R-:W-:Y:S01]  /*78b0*/  SHF.L.U32 R20, R12, 0x1f, RZ ;  /* 0x0000001f0c147819 */ /* 0x000fe200000006ff */
[----:B------:R-:W-:Y:S06]  /*78c0*/  @P0 BRA `(.L_x_1481) ;  /* 0x0000000000300947 */ /* 0x000fec0003800000 */
[----:B------:R-:W-:Y:S01]  /*78d0*/  ULDC UR4, c[0x0][0x3f4] ;  /* 0x0000fd0000047ab9 */ /* 0x000fe20000000800 */
[C---:B------:R-:W-:Y:S01]  /*78e0*/  IMAD.SHL.U32 R15, R16.reuse, 0x2, RZ ;  /* 0x00000002100f7824 */ /* 0x040fe200078e00ff */
[C---:B------:R-:W-:Y:S02]  /*78f0*/  ISETP.GE.AND P2, PT, R16.reuse, UR4, PT ;  /* 0x0000000410007c0c */ /* 0x040fe4000bf46270 */
[----:B------:R-:W-:Y:S02]  /*7900*/  SHF.L.U64.HI R11, R16, 0x1, R17 ;  /* 0x00000001100b7819 */ /* 0x000fe40000010211 */
[-C--:B------:R-:W-:Y:S02]  /*7910*/  IADD3 R14, P1, R14, R15.reuse, RZ ;  /* 0x0000000f0e0e7210 */ /* 0x080fe40007f3e0ff */
[----:B------:R-:W-:-:S03]  /*7920*/  IADD3 R6, P0, R3, R15, RZ ;  /* 0x0000000f03067210 */ /* 0x000fc60007f1e0ff */
[----:B------:R-:W-:Y:S01]  /*7930*/  IMAD.X R15, R4, 0x1, R11, P1 ;  /* 0x00000001040f7824 */ /* 0x000fe200008e060b */
[----:B-1----:R-:W-:Y:S02]  /*7940*/  IADD3.X R7, R0, R11, RZ, P0, !PT ;  /* 0x0000000b00077210 */ /* 0x002fe400007fe4ff */
[----:B------:R-:W-:Y:S01]  /*7950*/  CS2R R10, SRZ ;  /* 0x00000000000a7805 */ /* 0x000fe2000001ff00 */
[----:B------:R-:W-:Y:S06]  /*7960*/  @P2 BRA `(.L_x_1481) ;  /* 0x0000000000082947 */ /* 0x000fec0003800000 */
[----:B------:R0:W5:Y:S04]  /*7970*/  LD.E.128 R24, desc[UR60][R6.64] ;  /* 0x0000003c06187980 */ /* 0x000168000c101d00 */
[----:B------:R0:W5:Y:S02]  /*7980*/  LD.E.128 R8, desc[UR60][R14.64] ;  /* 0x0000003c0e087980 */ /* 0x000164000c101d00 */
.L_x_1481:
[----:B------:R-:W-:Y:S05]  /*7990*/  BSYNC B1 ;  /* 0x0000000000017941 */ /* 0x000fea0003800000 */
.L_x_1480:
[----:B------:R-:W2:Y:S01]  /*79a0*/  SYNCS.PHASECHK.TRANS64.TRYWAIT P1, [R19+URZ+0x32400], R20 ;  /* 0x03240014130075a7 */ /* 0x000ea2000802017f */
[----:B-----5:R-:W-:Y:S01]  /*79b0*/  MOV R40, R8 ;  /* 0x0000000800287202 */ /* 0x020fe20000000f00 */
[----:B------:R-:W-:Y:S01]  /*79c0*/  IMAD.MOV.U32 R39, RZ, RZ, R10 ;  /* 0x000000ffff277224 */ /* 0x000fe200078e000a */
[----:B----4-:R-:W-:Y:S01]  /*79d0*/  SHF.R.U64 R45, R8, 0x10, R9 ;  /* 0x00000010082d7819 */ /* 0x010fe20000001209 */
[----:B-1----:R-:W-:Y:S01]  /*79e0*/  IMAD.MOV.U32 R0, RZ, RZ, R11 ;  /* 0x000000ffff007224 */ /* 0x002fe200078e000b */
[----:B------:R-:W-:Y:S01]  /*79f0*/  SHF.R.U32.HI R8, RZ, 0x10, R9 ;  /* 0x00000010ff087819 */ /* 0x000fe20000011609 */
[----:B------:R-:W-:Y:S01]  /*7a00*/  IMAD.MOV.U32 R42, RZ, RZ, R24 ;  /* 0x000000ffff2a7224 */ /* 0x000fe200078e0018 */
[----:B------:R-:W-:Y:S01]  /*7a10*/  VIMNMX R5, R5, 0x80, PT ;  /* 0x0000008005057848 */ /* 0x000fe20003fe0100 */
[--C-:B0-----:R-:W-:Y:S01]  /*7a20*/  IMAD.MOV.U32 R7, RZ, RZ, R25.reuse ;  /* 0x000000ffff077224 */ /* 0x101fe200078e0019 */
[--C-:B------:R-:W-:Y:S01]  /*7a30*/  SHF.R.U64 R43, R24, 0x10, R25.reuse ;  /* 0x00000010182b7819 */ /* 0x100fe20000001219 */
[----:B------:R-:W-:Y:S01]  /*7a40*/  IMAD.MOV.U32 R41, RZ, RZ, R26 ;  /* 0x000000ffff297224 */ /* 0x000fe200078e001a */
[----:B------:R-:W-:Y:S01]  /*7a50*/  SHF.R.U32.HI R13, RZ, 0x10, R25 ;  /* 0x00000010ff0d7819 */ /* 0x000fe20000011619 */
[--C-:B------:R-:W-:Y:S01]  /*7a60*/  IMAD.MOV.U32 R6, RZ, RZ, R27.reuse ;  /* 0x000000ffff067224 */ /* 0x100fe200078e001b */
[----:B------:R-:W-:Y:S01]  /*7a70*/  SHF.R.U64 R44, R26, 0x10, R27 ;  /* 0x000000101a2c7819 */ /* 0x000fe2000000121b */
[----:B------:R-:W-:Y:S01]  /*7a80*/  IMAD.MOV.U32 R4, RZ, RZ, R9 ;  /* 0x000000ffff047224 */ /* 0x000fe200078e0009 */
[----:B------:R-:W-:Y:S01]  /*7a90*/  SHF.R.U32.HI R14, RZ, 0x10, R27 ;  /* 0x00000010ff0e7819 */ /* 0x000fe2000001161b */
[----:B------:R-:W0:Y:S01]  /*7aa0*/  LDC R3, c[0x0][0x3f4] ;  /* 0x0000fd00ff037b82 */ /* 0x000e220000000800 */
[----:B------:R-:W-:Y:S01]  /*7ab0*/  VIADD R15, R200, 0x40 ;  /* 0x00000040c80f7836 */ /* 0x000fe20000000000 */
[--C-:B------:R-:W-:Y:S01]  /*7ac0*/  SHF.R.U64 R46, R10, 0x10, R11.reuse ;  /* 0x000000100a2e7819 */ /* 0x100fe2000000120b */
[----:B------:R-:W-:Y:S01]  /*7ad0*/  BSSY B1, `(.L_x_1482) ;  /* 0x000000f000017945 */ /* 0x000fe20003800000 */
[----:B------:R-:W-:-:S02]  /*7ae0*/  SHF.R.U32.HI R9, RZ, 0x10, R11 ;  /* 0x00000010ff097819 */ /* 0x000fc4000001160b */
[----:B------:R-:W-:Y:S02]  /*7af0*/  PRMT R39, R39, 0x5410, R0 ;  /* 0x0000541027277816 */ /* 0x000fe40000000000 */
[----:B------:R-:W-:Y:S02]  /*7b00*/  PRMT R42, R42, 0x5410, R7 ;  /* 0x000054102a2a7816 */ /* 0x000fe40000000007 */
[----:B------:R-:W-:Y:S02]  /*7b10*/  PRMT R43, R43, 0x5410, R13 ;  /* 0x000054102b2b7816 */ /* 0x000fe4000000000d */
[----:B------:R-:W-:Y:S02]  /*7b20*/  PRMT R41, R41, 0x5410, R6 ;  /* 0x0000541029297816 */ /* 0x000fe40000000006 */
[----:B------:R-:W-:Y:S02]  /*7b30*/  PRMT R44, R44, 0x5410, R14 ;  /* 0x000054102c2c7816 */ /* 0x000fe4000000000e */
[----:B------:R-:W-:-:S02]  /*7b40*/  PRMT R40, R40, 0x5410, R4 ;  /* 0x0000541028287816 */ /* 0x000fc40000000004 */
[----:B------:R-:W-:Y:S02]  /*7b50*/  PRMT R45, R45, 0x5410, R8 ;  /* 0x000054102d2d7816 */ /* 0x000fe40000000008 */
[----:B------:R-:W-:Y:S02]  /*7b60*/  PRMT R46, R46, 0x5410, R9 ;  /* 0x000054102e2e7816 */ /* 0x000fe40000000009 */
[C---:B0-----:R-:W-:Y:S01]  /*7b70*/  ISETP.GE.AND P0, PT, R16.reuse, R3, PT ;  /* 0x000000031000720c */ /* 0x041fe20003f06270 */
[----:B------:R-:W-:-:S03]  /*7b80*/  IMAD.IADD R0, R16, 0x1, R3 ;  /* 0x0000000110007824 */ /* 0x000fc600078e0203 */
[-C--:B------:R-:W-:Y:S02]  /*7b90*/  ISETP.GE.OR P2, PT, R200, R5.reuse, P0 ;  /* 0x00000005c800720c */ /* 0x080fe40000746670 */
[----:B------:R-:W-:Y:S01]  /*7ba0*/  ISETP.GE.OR P0, PT, R15, R5, P0 ;  /* 0x000000050f00720c */ /* 0x000fe20000706670 */
[----:B--2---:R-:W-:-:S12]  /*7bb0*/  @!P1 BRA `(.L_x_1483) ;  /* 0x0000012000c89947 */ /* 0x004fd80003800000 */
.L_x_1704:
[----:B------:R-:W-:Y:S05]  /*7bc0*/  BSYNC B1 ;  /* 0x0000000000017941 */ /* 0x000fea0003800000 */
.L_x_1482:
[----:B------:R-:W-:Y:S01]  /*7bd0*/  BSSY B1, `(.L_x_1484) ;  /* 0x000005f000017945 */ /* 0x000fe20003800000 */
[----:B------:R-:W-:-:S03]  /*7be0*/  LOP3.LUT R0, R0, 0x38, RZ, 0xc0, !PT ;  /* 0x0000003800007812 */ /* 0x000fc600078ec0ff */
[----:B------:R-:W-:Y:S05]  /*7bf0*/  @P2 BRA `(.L_x_1485) ;  /* 0x0000000400702947 */ /* 0x000fea0003800000 */
[----:B------:R-:W2:Y:S01]  /*7c00*/  LDL R3, [R1+0x6c] ;  /* 0x00006c0001037983 */ /* 0x000ea20000100800 */
[----:B------:R-:W1:Y:S02]  /*7c10*/  S2R R4, SR_TID.X ;  /* 0x0000000000047919 */ /* 0x000e640000002100 */
[----:B-1----:R-:W-:-:S04]  /*7c20*/  IADD3 R4, R4, -0x80, RZ ;  /* 0xffffff8004047810 */ /* 0x002fc80007ffe0ff */
[----:B------:R-:W-:-:S04]  /*7c30*/  SHF.R.S32.HI R8, RZ, 0x1f, R4 ;  /* 0x0000001fff087819 */ /* 0x000fc80000011404 */
[----:B------:R-:W-:-:S04]  /*7c40*/  LEA.HI R8, R8, R4, RZ, 0x5 ;  /* 0x0000000408087211 */ /* 0x000fc800078f28ff */
[----:B------:R-:W-:Y:S01]  /*7c50*/  SHF.R.S32.HI R8, RZ, 0x5, R8 ;  /* 0x00000005ff087819 */ /* 0x000fe20000011408 */
[----:B------:R-:W-:Y:S02]  /*7c60*/  HADD2.F32 R28, -RZ, R40.H0_H0 ;  /* 0x20000028ff1c7230 */ /* 0x000fe40000004100 */
[----:B------:R-:W-:Y:S02]  /*7c70*/  HADD2.F32 R26, -RZ, R42.H0_H0 ;  /* 0x2000002aff1a7230 */ /* 0x000fe40000004100 */
[----:B------:R-:W-:Y:S02]  /*7c80*/  HADD2.F32 R29, -RZ, R45.H0_H0 ;  /* 0x2000002dff1d7230 */ /* 0x000fe40000004100 */
[----:B------:R-:W-:Y:S02]  /*7c90*/  HADD2.F32 R27, -RZ, R43.H0_H0 ;  /* 0x2000002bff1b7230 */ /* 0x000fe40000004100 */
[----:B--2---:R-:W-:-:S05]  /*7ca0*/  IMAD.SHL.U32 R3, R3, 0x40, RZ ;  /* 0x0000004003037824 */ /* 0x004fca00078e00ff */
[----:B------:R-:W-:-:S04]  /*7cb0*/  LOP3.LUT R5, R3, 0x1c0, RZ, 0xc0, !PT ;  /* 0x000001c003057812 */ /* 0x000fc800078ec0ff */
[----:B------:R-:W-:Y:S02]  /*7cc0*/  LOP3.LUT R3, R5, 0x38, R16, 0xf8, !PT ;  /* 0x0000003805037812 */ /* 0x000fe400078ef810 */
[----:B------:R-:W-:-:S04]  /*7cd0*/  SHF.R.U32.HI R6, RZ, 0x3, R5 ;  /* 0x00000003ff067819 */ /* 0x000fc80000011605 */
[----:B------:R-:W-:-:S05]  /*7ce0*/  LOP3.LUT R3, R3, R6, RZ, 0x3c, !PT ;  /* 0x0000000603037212 */ /* 0x000fca00078e3cff */
[----:B------:R-:W-:Y:S01]  /*7cf0*/  IMAD R4, R8, 0x200, R3 ;  /* 0x0000020008047824 */ /* 0x000fe200078e0203 */
[----:B------:R-:W-:-:S05]  /*7d00*/  LOP3.LUT R3, R6, R0, R5, 0x1e, !PT ;  /* 0x0000000006037212 */ /* 0x000fca00078e1e05 */
[----:B------:R-:W-:-:S04]  /*7d10*/  IMAD R8, R8, 0x200, R3 ;  /* 0x0000020008087824 */ /* 0x000fc800078e0203 */
[--C-:B------:R-:W-:Y:S02]  /*7d20*/  IMAD R38, R8, 0x2, R19.reuse ;  /* 0x0000000208267824 */ /* 0x100fe400078e0213 */
[----:B------:R-:W-:-:S03]  /*7d30*/  IMAD R37, R4, 0x2, R19 ;  /* 0x0000000204257824 */ /* 0x000fc600078e0213 */
[----:B------:R-:W0:Y:S04]  /*7d40*/  LDS.128 R8, [R38+0x18400] ;  /* 0x0184000026087984 */ /* 0x000e280000000c00 */
[----:B------:R-:W1:Y:S01]  /*7d50*/  LDS.128 R4, [R37+0x18400] ;  /* 0x0184000025047984 */ /* 0x000e620000000c00 */
[----:B0-----:R-:W-:Y:S02]  /*7d60*/  HADD2.F32 R20, -RZ, R8.H0_H0 ;  /* 0x20000008ff147230 */ /* 0x001fe40000004100 */
[----:B-1----:R-:W-:-:S03]  /*7d70*/  HADD2.F32 R3, -RZ, R4.H0_H0 ;  /* 0x20000004ff037230 */ /* 0x002fc60000004100 */
[C---:B------:R-:W-:Y:S01]  /*7d80*/  FMUL.FTZ R32, R20.reuse, R28 ;  /* 0x0000001c14207220 */ /* 0x040fe20000410000 */
[-C--:B------:R-:W-:Y:S01]  /*7d90*/  FMUL.FTZ R20, R20, R26.reuse ;  /* 0x0000001a14147220 */ /* 0x080fe20000410000 */
[----:B------:R-:W-:Y:S02]  /*7da0*/  HADD2.F32 R8, -RZ, R8.H1_H1 ;  /* 0x30000008ff087230 */ /* 0x000fe40000004100 */
[C---:B------:R-:W-:Y:S01]  /*7db0*/  FFMA.FTZ R32, R3.reuse, R26, -R32 ;  /* 0x0000001a03207223 */ /* 0x040fe20000010820 */
[----:B------:R-:W-:Y:S02]  /*7dc0*/  HADD2.F32 R21, -RZ, R9.H0_H0 ;  /* 0x20000009ff157230 */ /* 0x000fe40000004100 */
[----:B------:R-:W-:Y:S01]  /*7dd0*/  FFMA.FTZ R28, R3, R28, R20 ;  /* 0x0000001c031c7223 */ /* 0x000fe20000010014 */
[----:B------:R-:W-:Y:S02]  /*7de0*/  HADD2.F32 R26, -RZ, R40.H1_H1 ;  /* 0x30000028ff1a7230 */ /* 0x000fe40000004100 */
[----:B------:R-:W-:-:S02]  /*7df0*/  HADD2.F32 R20, -RZ, R42.H1_H1 ;  /* 0x3000002aff147230 */ /* 0x000fc40000004100 */
[C---:B------:R-:W-:Y:S01]  /*7e00*/  FMUL.FTZ R31, R8.reuse, R29 ;  /* 0x0000001d081f7220 */ /* 0x040fe20000410000 */
[----:B------:R-:W-:Y:S02]  /*7e10*/  HADD2.F32 R4, -RZ, R4.H1_H1 ;  /* 0x30000004ff047230 */ /* 0x000fe40000004100 */
[-C--:B------:R-:W-:Y:S01]  /*7e20*/  FMUL.FTZ R3, R8, R27.reuse ;  /* 0x0000001b08037220 */ /* 0x080fe20000410000 */
[----:B------:R-:W-:Y:S02]  /*7e30*/  HADD2.F32 R13, -RZ, R5.H0_H0 ;  /* 0x20000005ff0d7230 */ /* 0x000fe40000004100 */
[C---:B------:R-:W-:Y:S01]  /*7e40*/  FMUL.FTZ R34, R21.reuse, R26 ;  /* 0x0000001a15227220 */ /* 0x040fe20000410000 */
[----:B------:R-:W-:Y:S01]  /*7e50*/  FMUL.FTZ R21, R21, R20 ;  /* 0x0000001415157220 */ /* 0x000fe20000410000 */
[C---:B------:R-:W-:Y:S01]  /*7e60*/  FFMA.FTZ R31, R4.reuse, R27, -R31 ;  /* 0x0000001b041f7223 */ /* 0x040fe2000001081f */
[----:B------:R-:W-:Y:S01]  /*7e70*/  FFMA.FTZ R29, R4, R29, R3 ;  /* 0x0000001d041d7223 */ /* 0x000fe20000010003 */
[----:B------:R-:W-:-:S02]  /*7e80*/  HADD2.F32 R9, -RZ, R9.H1_H1 ;  /* 0x30000009ff097230 */ /* 0x000fc40000004100 */
[C---:B------:R-:W-:Y:S01]  /*7e90*/  FFMA.FTZ R34, R13.reuse, R20, -R34 ;  /* 0x000000140d227223 */ /* 0x040fe20000010822 */
[----:B------:R-:W-:Y:S02]  /*7ea0*/  HADD2.F32 R8, -RZ, R45.H1_H1 ;  /* 0x3000002dff087230 */ /* 0x000fe40000004100 */
[----:B------:R-:W-:Y:S01]  /*7eb0*/  FFMA.FTZ R26, R13, R26, R21 ;  /* 0x0000001a0d1a7223 */ /* 0x000fe20000010015 */
[----:B------:R-:W-:Y:S02]  /*7ec0*/  HADD2.F32 R4, -RZ, R43.H1_H1 ;  /* 0x3000002bff047230 */ /* 0x000fe40000004100 */
[----:B------:R-:W-:Y:S02]  /*7ed0*/  HADD2.F32 R24, -RZ, R10.H0_H0 ;  /* 0x2000000aff187230 */ /* 0x000fe40000004100 */
[----:B------:R-:W-:Y:S02]  /*7ee0*/  HADD2.F32 R13, -RZ, R39.H0_H0 ;  /* 0x20000027ff0d7230 */ /* 0x000fe40000004100 */
[----:B------:R-:W-:-:S02]  /*7ef0*/  HADD2.F32 R3, -RZ, R41.H0_H0 ;  /* 0x20000029ff037230 */ /* 0x000fc40000004100 */
[C---:B------:R-:W-:Y:S01]  /*7f00*/  FMUL.FTZ R20, R9.reuse, R8 ;  /* 0x0000000809147220 */ /* 0x040fe20000410000 */
[----:B------:R-:W-:Y:S02]  /*7f10*/  HADD2.F32 R5, -RZ, R5.H1_H1 ;  /* 0x30000005ff057230 */ /* 0x000fe40000004100 */
[----:B------:R-:W-:Y:S01]  /*7f20*/  FMUL.FTZ R36, R9, R4 ;  /* 0x0000000409247220 */ /* 0x000fe20000410000 */
[----:B------:R-:W-:Y:S02]  /*7f30*/  HADD2.F32 R14, -RZ, R6.H0_H0 ;  /* 0x20000006ff0e7230 */ /* 0x000fe40000004100 */
[C---:B------:R-:W-:Y:S01]  /*7f40*/  FMUL.FTZ R35, R24.reuse, R13 ;  /* 0x0000000d18237220 */ /* 0x040fe20000410000 */
[----:B------:R-:W-:Y:S02]  /*7f50*/  HADD2.F32 R10, -RZ, R10.H1_H1 ;  /* 0x3000000aff0a7230 */ /* 0x000fe40000004100 */
[----:B------:R-:W-:Y:S01]  /*7f60*/  FMUL.FTZ R24, R24, R3 ;  /* 0x0000000318187220 */ /* 0x000fe20000410000 */
[----:B------:R-:W-:-:S02]  /*7f70*/  HADD2.F32 R21, -RZ, R46.H0_H0 ;  /* 0x2000002eff157230 */ /* 0x000fc40000004100 */
[----:B------:R-:W-:Y:S02]  /*7f80*/  HADD2.F32 R9, -RZ, R44.H0_H0 ;  /* 0x2000002cff097230 */ /* 0x000fe40000004100 */
[C---:B------:R-:W-:Y:S01]  /*7f90*/  FFMA.FTZ R27, R5.reuse, R4, -R20 ;  /* 0x00000004051b7223 */ /* 0x040fe20000010814 */
[----:B------:R-:W-:Y:S01]  /*7fa0*/  FFMA.FTZ R33, R5, R8, R36 ;  /* 0x0000000805217223 */ /* 0x000fe20000010024 */
[----:B------:R-:W-:Y:S01]  /*7fb0*/  FFMA.FTZ R35, R14, R3, -R35 ;  /* 0x000000030e237223 */ /* 0x000fe20000010823 */
[----:B------:R-:W-:Y:S02]  /*7fc0*/  HADD2.F32 R6, -RZ, R6.H1_H1 ;  /* 0x30000006ff067230 */ /* 0x000fe40000004100 */
[----:B------:R-:W-:Y:S01]  /*7fd0*/  FMUL.FTZ R5, R10, R21 ;  /* 0x000000150a057220 */ /* 0x000fe20000410000 */
[--C-:B------:R-:W-:Y:S02]  /*7fe0*/  HADD2.F32 R25, -RZ, R11.reuse.H0_H0 ;  /* 0x2000000bff197230 */ /* 0x100fe40000004100 */
[----:B------:R-:W-:Y:S01]  /*7ff0*/  FFMA.FTZ R24, R14, R13, R24 ;  /* 0x0000000d0e187223 */ /* 0x000fe20000010018 */
[----:B------:R-:W-:Y:S01]  /*8000*/  FMUL.FTZ R3, R10, R9 ;  /* 0x000000090a037220 */ /* 0x000fe20000410000 */
[----:B------:R-:W-:-:S02]  /*8010*/  HADD2.F32 R11, -RZ, R11.H1_H1 ;  /* 0x3000000bff0b7230 */ /* 0x000fc40000004100 */
[----:B------:R-:W-:Y:S02]  /*8020*/  HADD2.F32 R10, -RZ, R39.H1_H1 ;  /* 0x30000027ff0a7230 */ /* 0x000fe40000004100 */
[----:B------:R-:W-:Y:S02]  /*8030*/  HADD2.F32 R14, -RZ, R46.H1_H1 ;  /* 0x3000002eff0e7230 */ /* 0x000fe40000004100 */
[----:B------:R-:W-:Y:S02]  /*8040*/  HADD2.F32 R4, -RZ, R41.H1_H1 ;  /* 0x30000029ff047230 */ /* 0x000fe40000004100 */
[----:B------:R-:W-:Y:S02]  /*8050*/  HADD2.F32 R8, -RZ, R44.H1_H1 ;  /* 0x3000002cff087230 */ /* 0x000fe40000004100 */
[C---:B------:R-:W-:Y:S01]  /*8060*/  FFMA.FTZ R20, R6.reuse, R9, -R5 ;  /* 0x0000000906147223 */ /* 0x040fe20000010805 */
[--C-:B------:R-:W-:Y:S02]  /*8070*/  HADD2.F32 R15, -RZ, R7.reuse.H0_H0 ;  /* 0x20000007ff0f7230 */ /* 0x100fe40000004100 */
[----:B------:R-:W-:Y:S01]  /*8080*/  FFMA.FTZ R3, R6, R21, R3 ;  /* 0x0000001506037223 */ /* 0x000fe20000010003 */
[----:B------:R-:W-:-:S02]  /*8090*/  HADD2.F32 R7, -RZ, R7.H1_H1 ;  /* 0x30000007ff077230 */ /* 0x000fc40000004100 */
[----:B------:R-:W-:Y:S01]  /*80a0*/  FMUL.FTZ R6, R25, R10 ;  /* 0x0000000a19067220 */ /* 0x000fe20000410000 */
[----:B------:R-:W-:Y:S01]  /*80b0*/  FMUL.FTZ R36, R11, R14 ;  /* 0x0000000e0b247220 */ /* 0x000fe20000410000 */
[----:B------:R-:W-:Y:S01]  /*80c0*/  FMUL.FTZ R25, R25, R4 ;  /* 0x0000000419197220 */ /* 0x000fe20000410000 */
[----:B------:R-:W-:Y:S01]  /*80d0*/  FMUL.FTZ R5, R11, R8 ;  /* 0x000000080b057220 */ /* 0x000fe20000410000 */
[----:B------:R-:W-:Y:S01]  /*80e0*/  FFMA.FTZ R11, R15, R4, -R6 ;  /* 0x000000040f0b7223 */ /* 0x000fe20000010806 */
[----:B------:R-:W-:Y:S01]  /*80f0*/  FFMA.FTZ R36, R7, R8, -R36 ;  /* 0x0000000807247223 */ /* 0x000fe20000010824 */
[----:B------:R-:W-:Y:S01]  /*8100*/  FFMA.FTZ R25, R15, R10, R25 ;  /* 0x0000000a0f197223 */ /* 0x000fe20000010019 */
[----:B------:R-:W-:Y:S01]  /*8110*/  FFMA.FTZ R14, R7, R14, R5 ;  /* 0x0000000e070e7223 */ /* 0x000fe20000010005 */
        /* <DEDUP_REMOVED lines=8> */
[----:B------:R1:W-:Y:S04]  /*81a0*/  STS.128 [R37+0x18400], R4 ;  /* 0x0184000425007388 */ /* 0x0003e80000000c00 */
[----:B------:R1:W-:Y:S02]  /*81b0*/  STS.128 [R38+0x18400], R8 ;  /* 0x0184000826007388 */ /* 0x0003e40000000c00 */
.L_x_1485:
[----:B------:R-:W-:Y:S05]  /*81c0*/  BSYNC B1 ;  /* 0x0000000000017941 */ /* 0x000fea0003800000 */
.L_x_1484:
[----:B------:R-:W-:Y:S05]  /*81d0*/  @P0 BRA `(.L_x_1476) ;  /* 0x0000000400600947 */ /* 0x000fea0003800000 */
[----:B------:R-:W2:Y:S01]  /*81e0*/  LDL R3, [R1+0x58] ;  /* 0x0000580001037983 */ /* 0x000ea20000100800 */
[C---:B-1----:R-:W-:Y:S01]  /*81f0*/  IADD3 R4, R200.reuse, 0x40, RZ ;  /* 0x00000040c8047810 */ /* 0x042fe20007ffe0ff */
[----:B------:R-:W-:Y:S02]  /*8200*/  VIADD R5, R200, 0x40 ;  /* 0x00000040c8057836 */ /* 0x000fe40000000000 */
[----:B---3--:R-:W3:Y:S02]  /*8210*/  LDL R47, [R1+0x70] ;  /* 0x00007000012f7983 */ /* 0x008ee40000100800 */
[----:B------:R-:W-:Y:S02]  /*8220*/  IMAD.SHL.U32 R4, R4, 0x40, RZ ;  /* 0x0000004004047824 */ /* 0x000fe400078e00ff */
[----:B------:R-:W-:-:S03]  /*8230*/  IMAD.SHL.U32 R5, R5, 0x40, RZ ;  /* 0x0000004005057824 */ /* 0x000fc600078e00ff */
[----:B------:R-:W-:Y:S02]  /*8240*/  LOP3.LUT R4, R4, 0x1c0, RZ, 0xc0, !PT ;  /* 0x000001c004047812 */ /* 0x000fe400078ec0ff */
[----:B------:R-:W-:Y:S02]  /*8250*/  LOP3.LUT R5, R5, 0x1c0, RZ, 0xc0, !PT ;  /* 0x000001c005057812 */ /* 0x000fe400078ec0ff */
[----:B------:R-:W-:-:S04]  /*8260*/  SHF.R.U32.HI R4, RZ, 0x3, R4 ;  /* 0x00000003ff047819 */ /* 0x000fc80000011604 */
[----:B------:R-:W-:Y:S01]  /*8270*/  LOP3.LUT R0, R4, R0, R5, 0x1e, !PT ;  /* 0x0000000004007212 */ /* 0x000fe200078e1e05 */
[----:B------:R-:W-:Y:S02]  /*8280*/  HADD2.F32 R29, -RZ, R40.H0_H0 ;  /* 0x20000028ff1d7230 */ /* 0x000fe40000004100 */
[----:B------:R-:W-:Y:S02]  /*8290*/  HADD2.F32 R27, -RZ, R42.H0_H0 ;  /* 0x2000002aff1b7230 */ /* 0x000fe40000004100 */
[----:B------:R-:W-:Y:S02]  /*82a0*/  HADD2.F32 R32, -RZ, R45.H0_H0 ;  /* 0x2000002dff207230 */ /* 0x000fe40000004100 */
[----:B------:R-:W-:Y:S02]  /*82b0*/  HADD2.F32 R28, -RZ, R43.H0_H0 ;  /* 0x2000002bff1c7230 */ /* 0x000fe40000004100 */
[----:B------:R-:W-:Y:S02]  /*82c0*/  HADD2.F32 R31, -RZ, R40.H1_H1 ;  /* 0x30000028ff1f7230 */ /* 0x000fe40000004100 */
[----:B------:R-:W-:-:S02]  /*82d0*/  HADD2.F32 R33, -RZ, R45.H1_H1 ;  /* 0x3000002dff217230 */ /* 0x000fc40000004100 */
[--C-:B------:R-:W-:Y:S02]  /*82e0*/  HADD2.F32 R38, -RZ, R46.reuse.H0_H0 ;  /* 0x2000002eff267230 */ /* 0x100fe40000004100 */
[----:B------:R-:W-:Y:S02]  /*82f0*/  HADD2.F32 R34, -RZ, R41.H0_H0 ;  /* 0x20000029ff227230 */ /* 0x000fe40000004100 */
[--C-:B------:R-:W-:Y:S02]  /*8300*/  HADD2.F32 R36, -RZ, R39.reuse.H0_H0 ;  /* 0x20000027ff247230 */ /* 0x100fe40000004100 */
[----:B------:R-:W-:Y:S02]  /*8310*/  HADD2.F32 R35, -RZ, R39.H1_H1 ;  /* 0x30000027ff237230 */ /* 0x000fe40000004100 */
[----:B------:R-:W-:Y:S02]  /*8320*/  HADD2.F32 R37, -RZ, R46.H1_H1 ;  /* 0x3000002eff257230 */ /* 0x000fe40000004100 */
[----:B--2---:R-:W-:-:S04]  /*8330*/  IMAD.IADD R0, R3, 0x1, R0 ;  /* 0x0000000103007824 */ /* 0x004fc800078e0200 */
[----:B------:R-:W-:Y:S01]  /*8340*/  IMAD R0, R0, 0x2, R19 ;  /* 0x0000000200007824 */ /* 0x000fe200078e0213 */
[----:B---3--:R-:W-:Y:S04]  /*8350*/  LDS.128 R4, [R47+0x18400] ;  /* 0x018400002f047984 */ /* 0x008fe80000000c00 */
[----:B------:R-:W0:Y:S02]  /*8360*/  LDS.128 R8, [R0+0x18400] ;  /* 0x0184000000087984 */ /* 0x000e240000000c00 */
[----:B0-----:R-:W-:Y:S02]  /*8370*/  HADD2.F32 R20, -RZ, R8.H0_H0 ;  /* 0x20000008ff147230 */ /* 0x001fe40000004100 */
[----:B------:R-:W-:Y:S02]  /*8380*/  HADD2.F32 R3, -RZ, R4.H0_H0 ;  /* 0x20000004ff037230 */ /* 0x000fe40000004100 */
[----:B------:R-:W-:-:S02]  /*8390*/  HADD2.F32 R8, -RZ, R8.H1_H1 ;  /* 0x30000008ff087230 */ /* 0x000fc40000004100 */
[-C--:B------:R-:W-:Y:S01]  /*83a0*/  FMUL.FTZ R26, R29, R20.reuse ;  /* 0x000000141d1a7220 */ /* 0x080fe20000410000 */
[C---:B------:R-:W-:Y:S01]  /*83b0*/  FMUL.FTZ R20, R27.reuse, R20 ;  /* 0x000000141b147220 */ /* 0x040fe20000410000 */
[----:B------:R-:W-:Y:S02]  /*83c0*/  HADD2.F32 R21, -RZ, R9.H0_H0 ;  /* 0x20000009ff157230 */ /* 0x000fe40000004100 */
[----:B------:R-:W-:Y:S02]  /*83d0*/  HADD2.F32 R4, -RZ, R4.H1_H1 ;  /* 0x30000004ff047230 */ /* 0x000fe40000004100 */
[-C--:B------:R-:W-:Y:S01]  /*83e0*/  FFMA.FTZ R26, R27, R3.reuse, -R26 ;  /* 0x000000031b1a7223 */ /* 0x080fe2000001081a */
[----:B------:R-:W-:Y:S01]  /*83f0*/  FFMA.FTZ R20, R29, R3, R20 ;  /* 0x000000031d147223 */ /* 0x000fe20000010014 */
[-C--:B------:R-:W-:Y:S01]  /*8400*/  FMUL.FTZ R27, R32, R8.reuse ;  /* 0x00000008201b7220 */ /* 0x080fe20000410000 */
[----:B------:R-:W-:Y:S02]  /*8410*/  HADD2.F32 R29, -RZ, R42.H1_H1 ;  /* 0x3000002aff1d7230 */ /* 0x000fe40000004100 */
[----:B------:R-:W-:Y:S01]  /*8420*/  FMUL.FTZ R3, R28, R8 ;  /* 0x000000081c037220 */ /* 0x000fe20000410000 */
[----:B------:R-:W-:-:S02]  /*8430*/  HADD2.F32 R13, -RZ, R5.H0_H0 ;  /* 0x20000005ff0d7230 */ /* 0x000fc40000004100 */
[-C--:B------:R-:W-:Y:S01]  /*8440*/  FMUL.FTZ R8, R31, R21.reuse ;  /* 0x000000151f087220 */ /* 0x080fe20000410000 */
[-C--:B------:R-:W-:Y:S01]  /*8450*/  FFMA.FTZ R27, R28, R4.reuse, -R27 ;  /* 0x000000041c1b7223 */ /* 0x080fe2000001081b */
[----:B------:R-:W-:Y:S02]  /*8460*/  HADD2.F32 R9, -RZ, R9.H1_H1 ;  /* 0x30000009ff097230 */ /* 0x000fe40000004100 */
[C---:B------:R-:W-:Y:S01]  /*8470*/  FMUL.FTZ R28, R29.reuse, R21 ;  /* 0x000000151d1c7220 */ /* 0x040fe20000410000 */
[----:B------:R-:W-:Y:S01]  /*8480*/  FFMA.FTZ R21, R29, R13, -R8 ;  /* 0x0000000d1d157223 */ /* 0x000fe20000010808 */
[----:B------:R-:W-:Y:S02]  /*8490*/  HADD2.F32 R29, -RZ, R43.H1_H1 ;  /* 0x3000002bff1d7230 */ /* 0x000fe40000004100 */
[----:B------:R-:W-:Y:S01]  /*84a0*/  FFMA.FTZ R3, R32, R4, R3 ;  /* 0x0000000420037223 */ /* 0x000fe20000010003 */
[----:B------:R-:W-:Y:S02]  /*84b0*/  HADD2.F32 R5, -RZ, R5.H1_H1 ;  /* 0x30000005ff057230 */ /* 0x000fe40000004100 */
[----:B------:R-:W-:Y:S01]  /*84c0*/  FMUL.FTZ R4, R33, R9 ;  /* 0x0000000921047220 */ /* 0x000fe20000410000 */
[----:B------:R-:W-:-:S02]  /*84d0*/  HADD2.F32 R24, -RZ, R10.H0_H0 ;  /* 0x2000000aff187230 */ /* 0x000fc40000004100 */
[C---:B------:R-:W-:Y:S01]  /*84e0*/  FMUL.FTZ R8, R29.reuse, R9 ;  /* 0x000000091d087220 */ /* 0x040fe20000410000 */
[----:B------:R-:W-:Y:S02]  /*84f0*/  HADD2.F32 R10, -RZ, R10.H1_H1 ;  /* 0x3000000aff0a7230 */ /* 0x000fe40000004100 */
[-C--:B------:R-:W-:Y:S01]  /*8500*/  FFMA.FTZ R32, R29, R5.reuse, -R4 ;  /* 0x000000051d207223 */ /* 0x080fe20000010804 */
[----:B------:R-:W-:Y:S02]  /*8510*/  HADD2.F32 R14, -RZ, R6.H0_H0 ;  /* 0x20000006ff0e7230 */ /* 0x000fe40000004100 */
[----:B------:R-:W-:Y:S01]  /*8520*/  FFMA.FTZ R9, R33, R5, R8 ;  /* 0x0000000521097223 */ /* 0x000fe20000010008 */
[----:B------:R-:W-:Y:S02]  /*8530*/  HADD2.F32 R4, -RZ, R44.H0_H0 ;  /* 0x2000002cff047230 */ /* 0x000fe40000004100 */
[----:B------:R-:W-:Y:S01]  /*8540*/  FMUL.FTZ R5, R38, R10 ;  /* 0x0000000a26057220 */ /* 0x000fe20000410000 */
[----:B------:R-:W-:-:S02]  /*8550*/  HADD2.F32 R6, -RZ, R6.H1_H1 ;  /* 0x30000006ff067230 */ /* 0x000fc40000004100 */
[----:B------:R-:W-:Y:S01]  /*8560*/  FFMA.FTZ R28, R31, R13, R28 ;  /* 0x0000000d1f1c7223 */ /* 0x000fe2000001001c */
[--C-:B------:R-:W-:Y:S02]  /*8570*/  HADD2.F32 R25, -RZ, R11.reuse.H0_H0 ;  /* 0x2000000bff197230 */ /* 0x100fe40000004100 */
[----:B------:R-:W-:Y:S01]  /*8580*/  FMUL.FTZ R31, R4, R10 ;  /* 0x0000000a041f7220 */ /* 0x000fe20000410000 */
[----:B------:R-:W-:Y:S02]  /*8590*/  HADD2.F32 R11, -RZ, R11.H1_H1 ;  /* 0x3000000bff0b7230 */ /* 0x000fe40000004100 */
[-C--:B------:R-:W-:Y:S01]  /*85a0*/  FMUL.FTZ R13, R36, R24.reuse ;  /* 0x00000018240d7220 */ /* 0x080fe20000410000 */
[----:B------:R-:W-:Y:S01]  /*85b0*/  FMUL.FTZ R29, R34, R24 ;  /* 0x00000018221d7220 */ /* 0x000fe20000410000 */
[----:B------:R-:W-:Y:S01]  /*85c0*/  FFMA.FTZ R10, R4, R6, -R5 ;  /* 0x00000006040a7223 */ /* 0x000fe20000010805 */
[----:B------:R-:W-:Y:S02]  /*85d0*/  HADD2.F32 R5, -RZ, R41.H1_H1 ;  /* 0x30000029ff057230 */ /* 0x000fe40000004100 */
[----:B------:R-:W-:-:S02]  /*85e0*/  HADD2.F32 R33, -RZ, R44.H1_H1 ;  /* 0x3000002cff217230 */ /* 0x000fc40000004100 */
[-C--:B------:R-:W-:Y:S01]  /*85f0*/  FFMA.FTZ R13, R34, R14.reuse, -R13 ;  /* 0x0000000e220d7223 */ /* 0x080fe2000001080d */
[--C-:B------:R-:W-:Y:S02]  /*8600*/  HADD2.F32 R15, -RZ, R7.reuse.H0_H0 ;  /* 0x20000007ff0f7230 */ /* 0x100fe40000004100 */
[----:B------:R-:W-:Y:S01]  /*8610*/  FFMA.FTZ R29, R36, R14, R29 ;  /* 0x0000000e241d7223 */ /* 0x000fe2000001001d */
[----:B------:R-:W-:Y:S02]  /*8620*/  HADD2.F32 R7, -RZ, R7.H1_H1 ;  /* 0x30000007ff077230 */ /* 0x000fe40000004100 */
[----:B------:R-:W-:Y:S01]  /*8630*/  FFMA.FTZ R14, R38, R6, R31 ;  /* 0x00000006260e7223 */ /* 0x000fe2000001001f */
        /* <DEDUP_REMOVED lines=18> */
.L_x_1476:
[----:B------:R-:W-:Y:S05]  /*8760*/  BSYNC B0 ;  /* 0x0000000000007941 */ /* 0x000fea0003800000 */
.L_x_1465:
[----:B------:R-:W-:Y:S01]  /*8770*/  @!PT LDS RZ, [RZ] ;  /* 0x00000000fffff984 */ /* 0x000fe20000000800 */
[----:B------:R-:W-:Y:S01]  /*8780*/  @!PT LDS RZ, [RZ] ;  /* 0x00000000fffff984 */ /* 0x000fe20000000800 */
[----:B------:R-:W-:Y:S01]  /*8790*/  @!PT LDS RZ, [RZ] ;  /* 0x00000000fffff984 */ /* 0x000fe20000000800 */
[----:B------:R-:W-:Y:S01]  /*87a0*/  @!PT LDS RZ, [RZ] ;  /* 0x00000000fffff984 */ /* 0x000fe20000000800 */
[----:B------:R5:W-:Y:S06]  /*87b0*/  MEMBAR.ALL.CTA ;  /* 0x0000000000007992 */ /* 0x000bec0000008000 */
[----:B-----5:R-:W5:Y:S01]  /*87c0*/  FENCE.VIEW.ASYNC.S ;  /* 0x00000000000073c6 */ /* 0x020f620000000000 */
[----:B------:R-:W-:Y:S05]  /*87d0*/  WARPSYNC.ALL ;  /* 0x0000000000007948 */ /* 0x000fea0003800000 */
[----:B-----5:R-:W-:Y:S06]  /*87e0*/  BAR.SYNC.DEFER_BLOCKING 0xd, 0x100 ;  /* 0x0344000000007b1d */ /* 0x020fec0000010000 */
.L_x_1462:
[----:B012---:R-:W0:Y:S01]  /*87f0*/  S2R R0, SR_TID.X ;  /* 0x0000000000007919 */ /* 0x007e220000002100 */
[----:B------:R-:W-:Y:S01]  /*8800*/  ISETP.NE.AND P0, PT, R205, 0x3, PT ;  /* 0x00000003cd00780c */ /* 0x000fe20003f05270 */
[----:B------:R-:W-:Y:S05]  /*8810*/  WARPSYNC.ALL ;  /* 0x0000000000007948 */ /* 0x000fea0003800000 */
[----:B0-----:R-:W-:-:S04]  /*8820*/  SHF.R.U32.HI R0, RZ, 0x7, R0 ;  /* 0x00000007ff007819 */ /* 0x001fc80000011600 */
[----:B------:R-:W-:-:S05]  /*8830*/  IADD3 R72, R0, 0x8, RZ ;  /* 0x0000000800487810 */ /* 0x000fca0007ffe0ff */
[----:B------:R0:W-:Y:S06]  /*8840*/  BAR.SYNC.DEFER_BLOCKING R72, 0x100 ;  /* 0x000400480000751d */ /* 0x0001ec0000010000 */
[----:B------:R-:W-:Y:S05]  /*8850*/  @!P0 BRA `(.L_x_1486) ;  /* 0x0000000000048947 */ /* 0x000fea0003800000 */
[----:B------:R-:W-:Y:S01]  /*8860*/  BPT.TRAP 0x1 ;  /* 0x000000040000795c */ /* 0x000fe20000300000 */
.L_x_1486:
[----:B------:R-:W-:Y:S01]  /*8870*/  IMAD R3, R201, 0x8, R19 ;  /* 0x00000008c9037824 */ /* 0x000fe200078e0213 */
[----:B------:R-:W-:-:S04]  /*8880*/  SHF.L.U32 R6, R212, 0x1f, RZ ;  /* 0x0000001fd4067819 */ /* 0x000fc800000006ff */
[----:B------:R1:W2:Y:S01]  /*8890*/  SYNCS.PHASECHK.TRANS64.TRYWAIT P1, [R3+URZ+0x32430], R6 ;  /* 0x03243006030075a7 */ /* 0x0002a2000802017f */
[----:B------:R-:W-:Y:S05]  /*88a0*/  @!P0 BRA `(.L_x_1487) ;  /* 0x0000000000048947 */ /* 0x000fea0003800000 */
[----:B------:R-:W-:Y:S01]  /*88b0*/  BPT.TRAP 0x1 ;  /* 0x000000040000795c */ /* 0x000fe20000300000 */
.L_x_1487:
[----:B------:R-:W-:-:S05]  /*88c0*/  VIADD R0, R19, 0x1c400 ;  /* 0x0001c40013007836 */ /* 0x000fca0000000000 */
[----:B------:R-:W-:-:S04]  /*88d0*/  SHF.R.U32.HI R0, RZ, 0x4, R0 ;  /* 0x00000004ff007819 */ /* 0x000fc80000011600 */
[----:B------:R-:W-:Y:S01]  /*88e0*/  LOP3.LUT R0, R0, 0x3fff, RZ, 0xc0, !PT ;  /* 0x00003fff00007812 */ /* 0x000fe200078ec0ff */
[----:B--2---:R-:W-:Y:S06]  /*88f0*/  @P1 BRA `(.L_x_1488) ;  /* 0x0000000000081947 */ /* 0x004fec0003800000 */
[----:B------:R-:W2:Y:S02]  /*8900*/  SYNCS.PHASECHK.TRANS64.TRYWAIT P1, [R3+URZ+0x32430], R6 ;  /* 0x03243006030075a7 */ /* 0x000ea4000802017f */
[----:B--2---:R-:W-:Y:S05]  /*8910*/  @!P1 BRA `(.L_x_1489) ;  /* 0x0000011400849947 */ /* 0x004fea0003800000 */
.L_x_1488:
[----:B------:R-:W-:Y:S01]  /*8920*/  LOP3.LUT R0, R0, 0x10000, RZ, 0xfc, !PT ;  /* 0x0001000000007812 */ /* 0x000fe200078efcff */
[----:B------:R-:W-:Y:S05]  /*8930*/  WARPSYNC.ALL ;  /* 0x0000000000007948 */ /* 0x000fea0003800000 */
[----:B------:R-:W-:Y:S01]  /*8940*/  STL [R1+0x4c], R0 ;  /* 0x00004c0001007387 */ /* 0x000fe20000100800 */
[----:B------:R-:W-:Y:S01]  /*8950*/  IMAD R30, R30, 0x2000, R19 ;  /* 0x000020001e1e7824 */ /* 0x000fe200078e0213 */
[----:B------:R-:W-:Y:S01]  /*8960*/  UMOV UR9, 0x40000040 ;  /* 0x4000004000097882 */ /* 0x000fe20000000000 */
[----:B------:R-:W-:Y:S01]  /*8970*/  IMAD R4, R201, 0x300, R0 ;  /* 0x00000300c9047824 */ /* 0x000fe200078e0200 */
[----:B------:R-:W-:Y:S01]  /*8980*/  MOV R11, UR9 ;  /* 0x00000009000b7c02 */ /* 0x000fe20008000f00 */
[----:B------:R-:W-:Y:S01]  /*8990*/  IMAD.MOV.U32 R5, RZ, RZ, 0x40000040 ;  /* 0x40000040ff057424 */ /* 0x000fe200078e00ff */
[----:B------:R-:W-:Y:S01]  /*89a0*/  R2UR UR4, R30 ;  /* 0x000000001e0472ca */ /* 0x000fe200000e0000 */
[C---:B------:R-:W-:Y:S01]  /*89b0*/  VIADD R8, R4.reuse, 0x2 ;  /* 0x0000000204087836 */ /* 0x040fe20000000000 */
[----:B------:R-:W-:Y:S01]  /*89c0*/  R2UR UR10, R4 ;  /* 0x00000000040a72ca */ /* 0x000fe200000e0000 */
[----:B---345:R-:W-:Y:S01]  /*89d0*/  WARPGROUP.ARRIVE ;  /* 0x00000000000079c5 */ /* 0x038fe20000000000 */
[----:B------:R-:W-:Y:S01]  /*89e0*/  R2UR UR11, R5 ;  /* 0x00000000050b72ca */ /* 0x000fe200000e0000 */
[----:B------:R-:W-:Y:S01]  /*89f0*/  IMAD.MOV.U32 R9, RZ, RZ, 0x40000040 ;  /* 0x40000040ff097424 */ /* 0x000fe200078e00ff */
[----:B------:R-:W-:Y:S01]  /*8a00*/  SHF.L.U32 R12, R12, 0x1f, RZ ;  /* 0x0000001f0c0c7819 */ /* 0x000fe200000006ff */
[----:B------:R-:W-:Y:S01]  /*8a10*/  IMAD.MOV.U32 R5, RZ, RZ, 0x40000040 ;  /* 0x40000040ff057424 */ /* 0x000fe200078e00ff */
[----:B------:R-:W-:Y:S05]  /*8a20*/  BSSY B0, `(.L_x_1490) ;  /* 0x0000030000007945 */ /* 0x000fea0003800000 */
[----:B------:R-:W-:-:S04]  /*8a30*/  UIADD3 UR5, UR4, 0x18400, URZ ;  /* 0x0001840004057890 */ /* 0x000fc8000fffe03f */
[----:B------:R-:W-:-:S04]  /*8a40*/  USHF.R.U32.HI UR5, URZ, 0x4, UR5 ;  /* 0x000000043f057899 */ /* 0x000fc80008011605 */
[----:B------:R-:W-:-:S04]  /*8a50*/  ULOP3.LUT UR5, UR5, 0x3fff, URZ, 0xc0, !UPT ;  /* 0x00003fff05057892 */ /* 0x000fc8000f8ec03f */
[----:B------:R-:W-:-:S04]  /*8a60*/  ULOP3.LUT UR6, UR5, 0x10000, URZ, 0xfc, !UPT ;  /* 0x0001000005067892 */ /* 0x000fc8000f8efc3f */
[----:B------:R-:W-:-:S03]  /*8a70*/  UIADD3 UR5, UR6, 0x2, URZ ;  /* 0x0000000206057890 */ /* 0x000fc6000fffe03f */
[----:B------:R-:W-:Y:S02]  /*8a80*/  UMOV UR8, UR6 ;  /* 0x0000000600087c82 */ /* 0x000fe40008000000 */
[----:B------:R-:W-:Y:S01]  /*8a90*/  HGMMA.64x96x16.F32 R24, gdesc[UR8], RZ, !UPT, gsb0 ;  /* 0x01600000081879f0 */ /* 0x000fe2000c0008ff */
[----:B------:R-:W-:Y:S01]  /*8aa0*/  R2UR UR10, R8 ;  /* 0x00000000080a72ca */ /* 0x000fe200000e0000 */
[----:B------:R-:W-:Y:S01]  /*8ab0*/  IMAD.U32 R10, RZ, RZ, UR8 ;  /* 0x00000008ff0a7e24 */ /* 0x000fe2000f8e00ff */
[----:B------:R-:W-:Y:S01]  /*8ac0*/  R2UR UR11, R9 ;  /* 0x00000000090b72ca */ /* 0x000fe200000e0000 */
[----:B------:R-:W-:Y:S01]  /*8ad0*/  UMOV UR8, UR5 ;  /* 0x0000000500087c82 */ /* 0x000fe20008000000 */
[----:B------:R-:W-:Y:S01]  /*8ae0*/  UMOV UR9, 0x40000040 ;  /* 0x4000004000097882 */ /* 0x000fe20000000000 */
[C---:B------:R-:W-:Y:S01]  /*8af0*/  VIADD R8, R4.reuse, 0x4 ;  /* 0x0000000404087836 */ /* 0x040fe20000000000 */
[----:B------:R-:W-:Y:S01]  /*8b00*/  MOV R9, 0x40000040 ;  /* 0x4000004000097802 */ /* 0x000fe20000000f00 */
[----:B------:R-:W-:Y:S01]  /*8b10*/  UIADD3 UR5, UR6, 0x4, URZ ;  /* 0x0000000406057890 */ /* 0x000fe2000fffe03f */
[----:B------:R3:W-:Y:S01]  /*8b20*/  STL.64 [R1+0x40], R10 ;  /* 0x0000400a01007387 */ /* 0x0007e20000100a00 */
[----:B------:R-:W-:-:S02]  /*8b30*/  VIADD R4, R4, 0x6 ;  /* 0x0000000604047836 */ /* 0x000fc40000000000 */
[----:B---3--:R-:W-:Y:S02]  /*8b40*/  IMAD.U32 R10, RZ, RZ, UR8 ;  /* 0x00000008ff0a7e24 */ /* 0x008fe4000f8e00ff */
[----:B------:R-:W-:-:S05]  /*8b50*/  IMAD.U32 R11, RZ, RZ, UR9 ;  /* 0x00000009ff0b7e24 */ /* 0x000fca000f8e00ff */
[----:B------:R3:W-:Y:S01]  /*8b60*/  STL.64 [R1+0x38], R10 ;  /* 0x0000380a01007387 */ /* 0x0007e20000100a00 */
[----:B------:R-:W-:Y:S02]  /*8b70*/  WARPGROUP.DEPBAR.LE gsb0, 0x0 ;  /* 0x00008000000079c5 */ /* 0x000fe40000010000 */
[----:B------:R-:W-:-:S06]  /*8b80*/  WARPGROUP.ARRIVE ;  /* 0x00000000000079c5 */ /* 0x000fcc0000000000 */
[----:B------:R-:W-:Y:S01]  /*8b90*/  HGMMA.64x96x16.F32 R24, gdesc[UR8], R24, gsb0 ;  /* 0x01600000081879f0 */ /* 0x000fe20008000818 */
[----:B------:R-:W-:Y:S01]  /*8ba0*/  R2UR UR10, R8 ;  /* 0x00000000080a72ca */ /* 0x000fe200000e0000 */
[----:B------:R-:W-:Y:S01]  /*8bb0*/  UMOV UR8, UR5 ;  /* 0x0000000500087c82 */ /* 0x000fe20008000000 */
[----:B------:R-:W-:Y:S01]  /*8bc0*/  R2UR UR11, R9 ;  /* 0x00000000090b72ca */ /* 0x000fe200000e0000 */
[----:B------:R-:W-:Y:S01]  /*8bd0*/  UMOV UR9, 0x40000040 ;  /* 0x4000004000097882 */ /* 0x000fe20000000000 */
[----:B------:R-:W-:Y:S01]  /*8be0*/  UIADD3 UR5, UR6, 0x6, URZ ;  /* 0x0000000606057890 */ /* 0x000fe2000fffe03f */
[----:B------:R-:W-:Y:S02]  /*8bf0*/  IMAD.U32 R8, RZ, RZ, UR8 ;  /* 0x00000008ff087e24 */ /* 0x000fe4000f8e00ff */
        /* <DEDUP_REMOVED lines=9> */
[----:B------:R-:W-:Y:S01]  /*8c90*/  IMAD.U32 R4, RZ, RZ, UR8 ;  /* 0x00000008ff047e24 */ /* 0x000fe2000f8e00ff */
[----:B------:R-:W-:-:S05]  /*8ca0*/  MOV R5, UR9 ;  /* 0x0000000900057c02 */ /* 0x000fca0008000f00 */
[----:B------:R3:W-:Y:S01]  /*8cb0*/  STL.64 [R1+0x28], R4 ;  /* 0x0000280401007387 */ /* 0x0007e20000100a00 */
[----:B------:R-:W-:Y:S02]  /*8cc0*/  WARPGROUP.DEPBAR.LE gsb0, 0x0 ;  /* 0x00008000000079c5 */ /* 0x000fe40000010000 */
[----:B------:R-:W-:-:S06]  /*8cd0*/  WARPGROUP.ARRIVE ;  /* 0x00000000000079c5 */ /* 0x000fcc0000000000 */
[----:B------:R-:W-:Y:S03]  /*8ce0*/  HGMMA.64x96x16.F32 R24, gdesc[UR8], R24, gsb0 ;  /* 0x01600000081879f0 */ /* 0x000fe60008000818 */
[----:B------:R-:W-:Y:S02]  /*8cf0*/  WARPGROUP.DEPBAR.LE gsb0, 0x0 ;  /* 0x00008000000079c5 */ /* 0x000fe40000010000 */
[----:B------:R-:W4:Y:S02]  /*8d00*/  SYNCS.PHASECHK.TRANS64.TRYWAIT P1, [R19+URZ+0x32410], R12 ;  /* 0x0324100c130075a7 */ /* 0x000f24000802017f */
[----:B---34-:R-:W-:Y:S05]  /*8d10*/  @!P1 BRA `(.L_x_1491) ;  /* 0x0000011000989947 */ /* 0x018fea0003800000 */
.L_x_1705:
[----:B------:R-:W-:Y:S05]  /*8d20*/  BSYNC B0 ;  /* 0x0000000000007941 */ /* 0x000fea0003800000 */
.L_x_1490:
[----:B------:R-:W-:Y:S05]  /*8d30*/  @!P0 BRA `(.L_x_1492) ;  /* 0x0000000000048947 */ /* 0x000fea0003800000 */
[----:B------:R-:W-:Y:S01]  /*8d40*/  BPT.TRAP 0x1 ;  /* 0x000000040000795c */ /* 0x000fe20000300000 */
.L_x_1492:
[----:B------:R4:W0:Y:S01]  /*8d50*/  SYNCS.PHASECHK.TRANS64.TRYWAIT P1, [R3+URZ+0x32450], R6 ;  /* 0x03245006030075a7 */ /* 0x000822000802017f */
[----:B------:R-:W-:Y:S05]  /*8d60*/  @!P0 BRA `(.L_x_1493) ;  /* 0x0000000000048947 */ /* 0x000fea0003800000 */
[----:B------:R-:W-:Y:S01]  /*8d70*/  BPT.TRAP 0x1 ;  /* 0x000000040000795c */ /* 0x000fe20000300000 */
.L_x_1493:
[----:B0-----:R-:W-:Y:S05]  /*8d80*/  @P1 BRA `(.L_x_1494) ;  /* 0x0000000000081947 */ /* 0x001fea0003800000 */
[----:B------:R-:W0:Y:S02]  /*8d90*/  SYNCS.PHASECHK.TRANS64.TRYWAIT P1, [R3+URZ+0x32450], R6 ;  /* 0x03245006030075a7 */ /* 0x000e24000802017f */
[----:B0-----:R-:W-:Y:S05]  /*8da0*/  @!P1 BRA `(.L_x_1495) ;  /* 0x0000011000889947 */ /* 0x001fea0003800000 */
.L_x_1494:
[----:B------:R-:W-:Y:S05]  /*8db0*/  WARPSYNC.ALL ;  /* 0x0000000000007948 */ /* 0x000fea0003800000 */
[----:B------:R-:W-:Y:S01]  /*8dc0*/  VIADD R219, R19, 0x400 ;  /* 0x0000040013db7836 */ /* 0x000fe20000000000 */
[----:B------:R-:W-:Y:S01]  /*8dd0*/  UIADD3 UR4, UR4, 0x22400, URZ ;  /* 0x0002240004047890 */ /* 0x000fe2000fffe03f */
[----:B------:R-:W-:Y:S01]  /*8de0*/  IMAD.MOV.U32 R5, RZ, RZ, 0x40000040 ;  /* 0x40000040ff057424 */ /* 0x000fe200078e00ff */
[----:B------:R-:W-:Y:S01]  /*8df0*/  WARPGROUP.ARRIVE ;  /* 0x00000000000079c5 */ /* 0x000fe20000000000 */
[----:B------:R-:W-:Y:S01]  /*8e00*/  UMOV UR9, 0x40000040 ;  /* 0x4000004000097882 */ /* 0x000fe20000000000 */
[----:B------:R-:W-:Y:S01]  /*8e10*/  SHF.R.U32.HI R219, RZ, 0x4, R219 ;  /* 0x00000004ffdb7819 */ /* 0x000fe200000116db */
[----:B------:R-:W-:Y:S01]  /*8e20*/  USHF.R.U32.HI UR4, URZ, 0x4, UR4 ;  /* 0x000000043f047899 */ /* 0x000fe20008011604 */
[----:B------:R-:W-:Y:S01]  /*8e30*/  R2UR UR11, R5 ;  /* 0x00000000050b72ca */ /* 0x000fe200000e0000 */
[----:B------:R-:W-:Y:S01]  /*8e40*/  IMAD.U32 R9, RZ, RZ, UR9 ;  /* 0x00000009ff097e24 */ /* 0x000fe2000f8e00ff */
[----:B------:R-:W-:Y:S01]  /*8e50*/  LOP3.LUT R219, R219, 0x3fff, RZ, 0xc0, !PT ;  /* 0x00003fffdbdb7812 */ /* 0x000fe200078ec0ff */
[----:B------:R-:W-:Y:S01]  /*8e60*/  ULOP3.LUT UR4, UR4, 0x3fff, URZ, 0xc0, !UPT ;  /* 0x00003fff04047892 */ /* 0x000fe2000f8ec03f */
[----:B------:R-:W-:Y:S01]  /*8e70*/  MOV R7, 0x40000040 ;  /* 0x4000004000077802 */ /* 0x000fe20000000f00 */
[----:B------:R-:W-:Y:S01]  /*8e80*/  UMOV UR57, 0x40000040 ;  /* 0x4000004000397882 */ /* 0x000fe20000000000 */
[----:B------:R-:W-:Y:S01]  /*8e90*/  LOP3.LUT R0, R219, 0x10000, RZ, 0xfc, !PT ;  /* 0x00010000db007812 */ /* 0x000fe200078efcff */
[----:B------:R-:W-:Y:S01]  /*8ea0*/  ULOP3.LUT UR4, UR4, 0x10000, URZ, 0xfc, !UPT ;  /* 0x0001000004047892 */ /* 0x000fe2000f8efc3f */
[----:B------:R-:W-:Y:S01]  /*8eb0*/  IMAD.MOV.U32 R5, RZ, RZ, 0x40000040 ;  /* 0x40000040ff057424 */ /* 0x000fe200078e00ff */
[----:B------:R-:W-:Y:S01]  /*8ec0*/  UMOV UR53, 0x40000040 ;  /* 0x4000004000357882 */ /* 0x000fe20000000000 */
[----:B------:R-:W-:Y:S01]  /*8ed0*/  UMOV UR49, 0x40000040 ;  /* 0x4000004000317882 */ /* 0x000fe20000000000 */
[----:B------:R-:W-:Y:S01]  /*8ee0*/  IMAD R4, R201, 0xc00, R0 ;  /* 0x00000c00c9047824 */ /* 0x000fe200078e0200 */
[----:B------:R-:W-:Y:S01]  /*8ef0*/  UIADD3 UR5, UR4, 0x2, URZ ;  /* 0x0000000204057890 */ /* 0x000fe2000fffe03f */
[----:B------:R0:W-:Y:S01]  /*8f00*/  STL [R1+0x50], R0 ;  /* 0x0000500001007387 */ /* 0x0001e20000100800 */
[----:B------:R-:W-:Y:S01]  /*8f10*/  UMOV UR8, UR4 ;  /* 0x0000000400087c82 */ /* 0x000fe20008000000 */
[C---:B-12-4-:R-:W-:Y:S01]  /*8f20*/  VIADD R6, R4.reuse, 0x2 ;  /* 0x0000000204067836 */ /* 0x056fe20000000000 */
[----:B------:R-:W-:Y:S01]  /*8f30*/  R2UR UR10, R4 ;  /* 0x00000000040a72ca */ /* 0x000fe200000e0000 */
[----:B------:R-:W-:Y:S01]  /*8f40*/  IMAD.U32 R8, RZ, RZ, UR8 ;  /* 0x00000008ff087e24 */ /* 0x000fe2000f8e00ff */
[----:B------:R-:W-:Y:S01]  /*8f50*/  UIADD3 UR56, UR4, 0x804, URZ ;  /* 0x0000080404387890 */ /* 0x000fe2000fffe03f */
[----:B------:R-:W-:Y:S01]  /*8f60*/  R2UR UR39, R5 ;  /* 0x00000000052772ca */ /* 0x000fe200000e0000 */
[----:B------:R-:W-:-:S02]  /*8f70*/  UIADD3 UR52, UR4, 0x806, URZ ;  /* 0x0000080604347890 */ /* 0x000fc4000fffe03f */
[----:B------:R1:W-:Y:S01]  /*8f80*/  STL.64 [R1+0x20], R8 ;  /* 0x0000200801007387 */ /* 0x0003e20000100a00 */
[----:B------:R-:W-:Y:S02]  /*8f90*/  UIADD3 UR48, UR4, 0xc00, URZ ;  /* 0x00000c0004307890 */ /* 0x000fe4000fffe03f */
[----:B------:R-:W-:Y:S01]  /*8fa0*/  UIADD3 UR44, UR4, 0xc02, URZ ;  /* 0x00000c02042c7890 */ /* 0x000fe2000fffe03f */
[----:B0-----:R-:W0:Y:S01]  /*8fb0*/  S2R R0, SR_TID.X ;  /* 0x0000000000007919 */ /* 0x001e220000002100 */
[----:B------:R-:W-:Y:S01]  /*8fc0*/  UMOV UR45, 0x40000040 ;  /* 0x40000040002d7882 */ /* 0x000fe20000000000 */
[----:B------:R-:W-:Y:S01]  /*8fd0*/  UIADD3 UR40, UR4, 0xc04, URZ ;  /* 0x00000c0404287890 */ /* 0x000fe2000fffe03f */
[----:B------:R-:W-:Y:S01]  /*8fe0*/  HGMMA.64x96x16.F32 R24, gdesc[UR8], R24, gsb0 ;  /* 0x01600000081879f0 */ /* 0x000fe20008000818 */
[----:B------:R-:W-:Y:S01]  /*8ff0*/  R2UR UR10, R6 ;  /* 0x00000000060a72ca */ /* 0x000fe200000e0000 */
[----:B------:R-:W-:Y:S01]  /*9000*/  UMOV UR8, UR5 ;  /* 0x0000000500087c82 */ /* 0x000fe20008000000 */
[----:B------:R-:W-:Y:S01]  /*9010*/  R2UR UR11, R7 ;  /* 0x00000000070b72ca */ /* 0x000fe200000e0000 */
[----:B------:R-:W-:Y:S01]  /*9020*/  UMOV UR9, 0x40000040 ;  /* 0x4000004000097882 */ /* 0x000fe20000000000 */
[----:B------:R-:W-:Y:S01]  /*9030*/  VIADD R6, R4, 0x4 ;  /* 0x0000000404067836 */ /* 0x000fe20000000000 */
[----:B------:R-:W-:Y:S01]  /*9040*/  UIADD3 UR5, UR4, 0x4, URZ ;  /* 0x0000000404057890 */ /* 0x000fe2000fffe03f */
[----:B------:R-:W-:Y:S01]  /*9050*/  IMAD.MOV.U32 R7, RZ, RZ, 0x40000040 ;  /* 0x40000040ff077424 */ /* 0x000fe200078e00ff */
[----:B------:R-:W-:Y:S01]  /*9060*/  UMOV UR41, 0x40000040 ;  /* 0x4000004000297882 */ /* 0x000fe20000000000 */
[----:B-1----:R-:W-:Y:S01]  /*9070*/  IMAD.U32 R8, RZ, RZ, UR8 ;  /* 0x00000008ff087e24 */ /* 0x002fe2000f8e00ff */
[----:B------:R-:W-:Y:S01]  /*9080*/  UIADD3 UR36, UR4, 0xc06, URZ ;  /* 0x00000c0604247890 */ /* 0x000fe2000fffe03f */
[----:B------:R-:W-:Y:S01]  /*9090*/  IMAD.U32 R9, RZ, RZ, UR9 ;  /* 0x00000009ff097e24 */ /* 0x000fe2000f8e00ff */
[----:B------:R-:W-:-:S04]  /*90a0*/  UMOV UR37, 0x40000040 ;  /* 0x4000004000257882 */ /* 0x000fc80000000000 */
[----:B------:R1:W-:Y:S01]  /*90b0*/  STL.64 [R1+0x18], R8 ;  /* 0x0000180801007387 */ /* 0x0003e20000100a00 */
[----:B0-----:R-:W-:-:S04]  /*90c0*/  SHF.R.U32.HI R0, RZ, 0x7, R0 ;  /* 0x00000007ff007819 */ /* 0x001fc80000011600 */
[----:B------:R-:W-:Y:S01]  /*90d0*/  IADD3 R0, -R0, 0xb, RZ ;  /* 0x0000000b00007810 */ /* 0x000fe20007ffe1ff */
[----:B------:R-:W-:Y:S02]  /*90e0*/  WARPGROUP.DEPBAR.LE gsb0, 0x0 ;  /* 0x00008000000079c5 */ /* 0x000fe40000010000 */
[----:B------:R-:W-:-:S06]  /*90f0*/  WARPGROUP.ARRIVE ;  /* 0x00000000000079c5 */ /* 0x000fcc0000000000 */
        /* <DEDUP_REMOVED lines=8> */
[----:B-1----:R-:W-:Y:S01]  /*9180*/  MOV R9, UR9 ;  /* 0x0000000900097c02 */ /* 0x002fe20008000f00 */
        /* <DEDUP_REMOVED lines=10> */
[----:B------:R-:W-:Y:S01]  /*9230*/  MOV R7, 0x40000040 ;  /* 0x4000004000077802 */ /* 0x000fe20000000f00 */
[----:B------:R-:W-:Y:S01]  /*9240*/  UIADD3 UR5, UR4, 0x400, URZ ;  /* 0x0000040004057890 */ /* 0x000fe2000fffe03f */
[----:B0-----:R-:W-:Y:S02]  /*9250*/  IMAD.U32 R8, RZ, RZ, UR8 ;  /* 0x00000008ff087e24 */ /* 0x001fe4000f8e00ff */
        /* <DEDUP_REMOVED lines=11> */
[----:B------:R-:W-:Y:S02]  /*9310*/  IMAD.MOV.U32 R7, RZ, RZ, 0x40000040 ;  /* 0x40000040ff077424 */ /* 0x000fe400078e00ff */
[----:B0-----:R-:W-:Y:S02]  /*9320*/  IMAD.U32 R8, RZ, RZ, UR8 ;  /* 0x00000008ff087e24 */ /* 0x001fe4000f8e00ff */
[----:B------:R-:W-:-:S05]  /*9330*/  IMAD.U32 R9, RZ, RZ, UR9 ;  /* 0x00000009ff097e24 */ /* 0x000fca000f8e00ff */
[----:B------:R0:W-:Y:S01]  /*9340*/  STL.64 [R1], R8 ;  /* 0x0000000801007387 */ /* 0x0001e20000100a00 */
        /* <DEDUP_REMOVED lines=10> */
[----:B------:R-:W-:Y:S01]  /*93f0*/  MOV R229, UR9 ;  /* 0x0000000900e57c02 */ /* 0x000fe20008000f00 */
[----:B------:R-:W-:Y:S01]  /*9400*/  IMAD.U32 R228, RZ, RZ, UR8 ;  /* 0x00000008ffe47e24 */ /* 0x000fe2000f8e00ff */
[----:B------:R-:W-:-:S02]  /*9410*/  WARPGROUP.DEPBAR.LE gsb0, 0x0 ;  /* 0x00008000000079c5 */ /* 0x000fc40000010000 */
        /* <DEDUP_REMOVED lines=9> */
[----:B------:R-:W-:Y:S02]  /*94b0*/  IMAD.U32 R226, RZ, RZ, UR8 ;  /* 0x00000008ffe27e24 */ /* 0x000fe4000f8e00ff */
        /* <DEDUP_REMOVED lines=34> */
[----:B------:R-:W-:Y:S02]  /*96e0*/  IMAD.U32 R220, RZ, RZ, UR8 ;  /* 0x00000008ffdc7e24 */ /* 0x000fe4000f8e00ff */
[----:B------:R-:W-:Y:S01]  /*96f0*/  IMAD.U32 R221, RZ, RZ, UR9 ;  /* 0x00000009ffdd7e24 */ /* 0x000fe2000f8e00ff */
[----:B------:R-:W-:Y:S01]  /*9700*/  R2UR UR58, R6 ;  /* 0x00000000063a72ca */ /* 0x000fe200000e0000 */
[----:B------:R-:W-:Y:S01]  /*9710*/  VIADD R6, R4, 0x606 ;  /* 0x0000060604067836 */ /* 0x000fe20000000000 */
[----:B------:R-:W-:Y:S01]  /*9720*/  R2UR UR59, R7 ;  /* 0x00000000073b72ca */ /* 0x000fe200000e0000 */
[----:B------:R-:W-:-:S03]  /*9730*/  IMAD.MOV.U32 R7, RZ, RZ, 0x40000040 ;  /* 0x40000040ff077424 */ /* 0x000fc600078e00ff */
[----:B------:R-:W-:Y:S01]  /*9740*/  R2UR UR54, R6 ;  /* 0x00000000063672ca */ /* 0x000fe200000e0000 */
[----:B------:R-:W-:Y:S01]  /*9750*/  VIADD R6, R4, 0x900 ;  /* 0x0000090004067836 */ /* 0x000fe20000000000 */
[----:B------:R-:W-:Y:S01]  /*9760*/  R2UR UR55, R7 ;  /* 0x00000000073772ca */ /* 0x000fe200000e0000 */
[----:B------:R-:W-:-:S03]  /*9770*/  IMAD.MOV.U32 R7, RZ, RZ, 0x40000040 ;  /* 0x40000040ff077424 */ /* 0x000fc600078e00ff */
[----:B------:R-:W-:Y:S01]  /*9780*/  R2UR UR50, R6 ;  /* 0x00000000063272ca */ /* 0x000fe200000e0000 */
[----:B------:R-:W-:Y:S01]  /*9790*/  VIADD R6, R4, 0x902 ;  /* 0x0000090204067836 */ /* 0x000fe20000000000 */
[----:B------:R-:W-:Y:S02]  /*97a0*/  R2UR UR51, R7 ;  /* 0x00000000073372ca */ /* 0x000fe400000e0000 */
[----:B------:R-:W-:Y:S02]  /*97b0*/  MOV R7, 0x40000040 ;  /* 0x4000004000077802 */ /* 0x000fe40000000f00 */
[----:B------:R-:W-:Y:S01]  /*97c0*/  R2UR UR46, R6 ;  /* 0x00000000062e72ca */ /* 0x000fe200000e0000 */
[C---:B------:R-:W-:Y:S01]  /*97d0*/  VIADD R6, R4.reuse, 0x904 ;  /* 0x0000090404067836 */ /* 0x040fe20000000000 */
[----:B------:R-:W-:Y:S01]  /*97e0*/  R2UR UR47, R7 ;  /* 0x00000000072f72ca */ /* 0x000fe200000e0000 */
[----:B------:R-:W-:Y:S02]  /*97f0*/  IMAD.MOV.U32 R7, RZ, RZ, 0x40000040 ;  /* 0x40000040ff077424 */ /* 0x000fe400078e00ff */
[----:B------:R-:W-:Y:S01]  /*9800*/  VIADD R4, R4, 0x906 ;  /* 0x0000090604047836 */ /* 0x000fe20000000000 */
[----:B------:R-:W-:-:S02]  /*9810*/  R2UR UR42, R6 ;  /* 0x00000000062a72ca */ /* 0x000fc400000e0000 */
[----:B------:R-:W-:Y:S02]  /*9820*/  R2UR UR43, R7 ;  /* 0x00000000072b72ca */ /* 0x000fe400000e0000 */
[----:B------:R-:W-:Y:S01]  /*9830*/  R2UR UR38, R4 ;  /* 0x00000000042672ca */ /* 0x000fe200000e0000 */
        /* <DEDUP_REMOVED lines=25> */
.L_x_1496:
[----:B------:R-:W2:Y:S01]  /*99d0*/  LDL R13, [R1+0x78] ;  /* 0x00007800010d7983 */ /* 0x000ea20000100800 */
[----:B------:R-:W-:Y:S01]  /*99e0*/  ULDC UR4, c[0x0][0xad0] ;  /* 0x0002b40000047ab9 */ /* 0x000fe20000000800 */
[----:B---3--:R-:W-:Y:S02]  /*99f0*/  IMAD R12, R189, -0x60, R187 ;  /* 0xffffffa0bd0c7824 */ /* 0x008fe400078e02bb */
[----:B------:R-:W-:Y:S01]  /*9a00*/  FMUL.FTZ R24, R24, UR4 ;  /* 0x0000000418187c20 */ /* 0x000fe20008410000 */
[----:B------:R-:W-:Y:S01]  /*9a10*/  FMUL.FTZ R25, R25, UR4 ;  /* 0x0000000419197c20 */ /* 0x000fe20008410000 */
[----:B------:R-:W-:Y:S01]  /*9a20*/  FMUL.FTZ R28, R28, UR4 ;  /* 0x000000041c1c7c20 */ /* 0x000fe20008410000 */
[----:B------:R-:W-:Y:S01]  /*9a30*/  FMUL.FTZ R29, R29, UR4 ;  /* 0x000000041d1d7c20 */ /* 0x000fe20008410000 */
[----:B------:R-:W1:Y:S01]  /*9a40*/  MUFU.TANH R5, R24 ;  /* 0x0000001800057308 */ /* 0x000e620000002400 */
[----:B------:R-:W-:Y:S02]  /*9a50*/  VIADD R12, R12, 0x60 ;  /* 0x000000600c0c7836 */ /* 0x000fe40000000000 */
        /* <DEDUP_REMOVED lines=50> */
[----:B------:R-:W-:Y:S01]  /*9d80*/  ULDC UR4, c[0x0][0xa80] ;  /* 0x0002a00000047ab9 */ /* 0x000fe20000000800 */
[----:B------:R-:W5:Y:S01]  /*9d90*/  S2R R190, SR_CgaCtaId ;  /* 0x0000000000be7919 */ /* 0x000f620000008800 */
[----:B------:R-:W-:-:S02]  /*9da0*/  LOP3.LUT R219, R219, 0x3000000, RZ, 0xfc, !PT ;  /* 0x03000000dbdb7812 */ /* 0x000fc400078efcff */
[----:B------:R-:W5:Y:S08]  /*9db0*/  MUFU.TANH R33, R33 ;  /* 0x0000002100217308 */ /* 0x000f700000002400 */
[----:B------:R-:W5:Y:S08]  /*9dc0*/  MUFU.TANH R30, R30 ;  /* 0x0000001e001e7308 */ /* 0x000f700000002400 */
[----:B------:R-:W5:Y:S08]  /*9dd0*/  MUFU.TANH R31, R31 ;  /* 0x0000001f001f7308 */ /* 0x000f700000002400 */
[----:B------:R-:W5:Y:S08]  /*9de0*/  MUFU.TANH R6, R36 ;  /* 0x0000002400067308 */ /* 0x000f700000002400 */
[----:B------:R5:W-:Y:S08]  /*9df0*/  MUFU.TANH R28, R38 ;  /* 0x00000026001c7308 */ /* 0x000bf00000002400 */
[----:B------:R-:W5:Y:S08]  /*9e00*/  MUFU.TANH R37, R37 ;  /* 0x0000002500257308 */ /* 0x000f700000002400 */
        /* <DEDUP_REMOVED lines=8> */
[----:B0-----:R-:W0:Y:S08]  /*9e90*/  MUFU.TANH R8, R48 ;  /* 0x0000003000087308 */ /* 0x001e300000002400 */
[----:B------:R-:W0:Y:S08]  /*9ea0*/  MUFU.TANH R43, R43 ;  /* 0x0000002b002b7308 */ /* 0x000e300000002400 */
        /* <DEDUP_REMOVED lines=13> */
[----:B------:R-:W-:Y:S01]  /*9f80*/  MUFU.TANH R60, R60 ;  /* 0x0000003c003c7308 */ /* 0x000fe20000002400 */
[----:B--2---:R-:W-:-:S07]  /*9f90*/  IMAD R12, R13, -0x2, R12 ;  /* 0xfffffffe0d0c7824 */ /* 0x004fce00078e020c */
[----:B------:R-:W2:Y:S01]  /*9fa0*/  MUFU.TANH R62, R62 ;  /* 0x0000003e003e7308 */ /* 0x000ea20000002400 */
[C---:B------:R-:W-:Y:S02]  /*9fb0*/  ISETP.GT.AND P4, PT, R12.reuse, RZ, PT ;  /* 0x000000ff0c00720c */ /* 0x040fe40003f84270 */
[C---:B------:R-:W-:Y:S02]  /*9fc0*/  ISETP.GT.AND P1, PT, R12.reuse, 0x1, PT ;  /* 0x000000010c00780c */ /* 0x040fe40003f24270 */
[C---:B------:R-:W-:Y:S02]  /*9fd0*/  ISETP.GT.AND P3, PT, R12.reuse, 0x8, PT ;  /* 0x000000080c00780c */ /* 0x040fe40003f64270 */
[----:B-1----:R-:W-:Y:S01]  /*9fe0*/  FSEL R5, R5, -INF , P4 ;  /* 0xff80000005057808 */ /* 0x002fe20002000000 */
[----:B------:R-:W1:Y:S01]  /*9ff0*/  MUFU.TANH R61, R61 ;  /* 0x0000003d003d7308 */ /* 0x000e620000002400 */
[----:B---3--:R-:W-:Y:S02]  /*a000*/  FSEL R7, R7, -INF , P1 ;  /* 0xff80000007077808 */ /* 0x008fe40000800000 */
[----:B------:R-:W-:-:S02]  /*a010*/  ISETP.GT.AND P2, PT, R12, 0x9, PT ;  /* 0x000000090c00780c */ /* 0x000fc40003f44270 */
[----:B----4-:R-:W-:Y:S02]  /*a020*/  FSEL R21, R21, -INF , P3 ;  /* 0xff80000015157808 */ /* 0x010fe40001800000 */
[----:B-----5:R-:W-:Y:S01]  /*a030*/  FMNMX.FTZ R38, R5, R7, !PT ;  /* 0x0000000705267209 */ /* 0x020fe20007810000 */
[----:B------:R-:W3:Y:S01]  /*a040*/  MUFU.TANH R64, R64 ;  /* 0x0000004000407308 */ /* 0x000ee20000002400 */
[----:B------:R-:W-:Y:S02]  /*a050*/  ISETP.GT.AND P5, PT, R12, 0x10, PT ;  /* 0x000000100c00780c */ /* 0x000fe40003fa4270 */
[----:B------:R-:W-:Y:S02]  /*a060*/  FSEL R25, R29, -INF , P2 ;  /* 0xff8000001d197808 */ /* 0x000fe40001000000 */
[----:B------:R-:W-:Y:S02]  /*a070*/  FMNMX.FTZ R38, R21, R38, !PT ;  /* 0x0000002615267209 */ /* 0x000fe40007810000 */
[----:B------:R-:W-:Y:S01]  /*a080*/  FSEL R4, R4, -INF , P4 ;  /* 0xff80000004047808 */ /* 0x000fe20002000000 */
[----:B------:R-:W4:Y:S01]  /*a090*/  MUFU.TANH R65, R65 ;  /* 0x0000004100417308 */ /* 0x000f220000002400 */
[----:B------:R-:W-:-:S02]  /*a0a0*/  FSEL R24, R27, -INF , P1 ;  /* 0xff8000001b187808 */ /* 0x000fc40000800000 */
[----:B------:R-:W-:Y:S02]  /*a0b0*/  ISETP.GT.AND P4, PT, R12, 0x11, PT ;  /* 0x000000110c00780c */ /* 0x000fe40003f84270 */
[----:B------:R-:W-:Y:S02]  /*a0c0*/  FSEL R27, R32, -INF , P5 ;  /* 0xff800000201b7808 */ /* 0x000fe40002800000 */
[----:B------:R-:W-:Y:S01]  /*a0d0*/  FMNMX.FTZ R38, R25, R38, !PT ;  /* 0x0000002619267209 */ /* 0x000fe20007810000 */
[----:B------:R-:W5:Y:S01]  /*a0e0*/  MUFU.TANH R68, R68 ;  /* 0x0000004400447308 */ /* 0x000f620000002400 */
[----:B------:R-:W-:Y:S02]  /*a0f0*/  ISETP.GT.AND P1, PT, R12, 0x18, PT ;  /* 0x000000180c00780c */ /* 0x000fe40003f24270 */
[----:B------:R-:W-:Y:S02]  /*a100*/  FSEL R29, R33, -INF , P4 ;  /* 0xff800000211d7808 */ /* 0x000fe40002000000 */
[----:B------:R-:W-:-:S02]  /*a110*/  FMNMX.FTZ R38, R27, R38, !PT ;  /* 0x000000261b267209 */ /* 0x000fc40007810000 */
[----:B------:R-:W-:Y:S01]  /*a120*/  FSEL R30, R30, -INF , P3 ;  /* 0xff8000001e1e7808 */ /* 0x000fe20001800000 */
[----:B------:R-:W5:Y:S01]  /*a130*/  MUFU.TANH R69, R69 ;  /* 0x0000004500457308 */ /* 0x000f620000002400 */
[----:B------:R-:W-:Y:S02]  /*a140*/  FSEL R36, R31, -INF , P2 ;  /* 0xff8000001f247808 */ /* 0x000fe40001000000 */
[----:B------:R-:W-:Y:S02]  /*a150*/  ISETP.GT.AND P3, PT, R12, 0x19, PT ;  /* 0x000000190c00780c */ /* 0x000fe40003f64270 */
[----:B------:R-:W-:Y:S02]  /*a160*/  FSEL R31, R6, -INF , P1 ;  /* 0xff800000061f7808 */ /* 0x000fe40000800000 */
[----:B------:R-:W-:Y:S01]  /*a170*/  FMNMX.FTZ R38, R29, R38, !PT ;  /* 0x000000261d267209 */ /* 0x000fe20007810000 */
[----:B------:R-:W5:Y:S01]  /*a180*/  MUFU.TANH R63, R63 ;  /* 0x0000003f003f7308 */ /* 0x000f620000002400 */
[----:B------:R-:W-:-:S02]  /*a190*/  ISETP.GT.AND P2, PT, R12, 0x20, PT ;  /* 0x000000200c00780c */ /* 0x000fc40003f44270 */
[----:B------:R-:W-:Y:S02]  /*a1a0*/  FSEL R33, R37, -INF , P3 ;  /* 0xff80000025217808 */ /* 0x000fe40001800000 */
[----:B------:R-:W-:Y:S02]  /*a1b0*/  FMNMX.FTZ R38, R31, R38, !PT ;  /* 0x000000261f267209 */ /* 0x000fe40007810000 */
[----:B------:R-:W-:Y:S01]  /*a1c0*/  FSEL R34, R34, -INF , P5 ;  /* 0xff80000022227808 */ /* 0x000fe20002800000 */
[----:B------:R-:W5:Y:S01]  /*a1d0*/  MUFU.TANH R66, R66 ;  /* 0x0000004200427308 */ /* 0x000f620000002400 */
[----:B------:R-:W-:Y:S02]  /*a1e0*/  ISETP.GT.AND P5, PT, R12, 0x21, PT ;  /* 0x000000210c00780c */ /* 0x000fe40003fa4270 */
[----:B------:R-:W-:Y:S02]  /*a1f0*/  FSEL R163, R40, -INF , P2 ;  /* 0xff80000028a37808 */ /* 0x000fe40001000000 */
[----:B------:R-:W-:-:S02]  /*a200*/  FMNMX.FTZ R38, R33, R38, !PT ;  /* 0x0000002621267209 */ /* 0x000fc40007810000 */
[----:B------:R-:W-:Y:S01]  /*a210*/  FSEL R32, R35, -INF , P4 ;  /* 0xff80000023207808 */ /* 0x000fe20002000000 */
[----:B------:R-:W5:Y:S01]  /*a220*/  MUFU.TANH R67, R67 ;  /* 0x0000004300437308 */ /* 0x000f620000002400 */
[----:B------:R-:W-:Y:S02]  /*a230*/  ISETP.GT.AND P4, PT, R12, 0x28, PT ;  /* 0x000000280c00780c */ /* 0x000fe40003f84270 */
[----:B------:R-:W-:Y:S02]  /*a240*/  FSEL R161, R41, -INF , P5 ;  /* 0xff80000029a17808 */ /* 0x000fe40002800000 */
[----:B------:R-:W-:Y:S02]  /*a250*/  FMNMX.FTZ R38, R163, R38, !PT ;  /* 0x00000026a3267209 */ /* 0x000fe40007810000 */
[----:B------:R-:W-:Y:S01]  /*a260*/  FSEL R28, R28, -INF , P1 ;  /* 0xff8000001c1c7808 */ /* 0x000fe20000800000 */
        /* <DEDUP_REMOVED lines=9> */
[----:B------:R-:W-:Y:S02]  /*a300*/  FSEL R162, R42, -INF , P2 ;  /* 0xff8000002aa27808 */ /* 0x000fe40001000000 */
[----:B------:R-:W-:Y:S02]  /*a310*/  ISETP.GT.AND P2, PT, R12, 0x31, PT ;  /* 0x000000310c00780c */ /* 0x000fe40003f44270 */
[----:B0-----:R-:W-:Y:S02]  /*a320*/  FSEL R8, R8, -INF , P3 ;  /* 0xff80000008087808 */ /* 0x001fe40001800000 */
[----:B------:R-:W-:Y:S02]  /*a330*/  FMNMX.FTZ R13, R4, R24, !PT ;  /* 0x00000018040d7209 */ /* 0x000fe40007810000 */
[----:B------:R-:W-:Y:S02]  /*a340*/  FMNMX.FTZ R35, R165, R6, !PT ;  /* 0x00000006a5237209 */ /* 0x000fe40007810000 */
[----:B------:R-:W-:-:S02]  /*a350*/  FSEL R167, R43, -INF , P5 ;  /* 0xff8000002ba77808 */ /* 0x000fc40002800000 */
[----:B------:R-:W-:Y:S02]  /*a360*/  ISETP.GT.AND P5, PT, R12, 0x38, PT ;  /* 0x000000380c00780c */ /* 0x000fe40003fa4270 */
[----:B------:R-:W-:Y:S02]  /*a370*/  FSEL R10, R10, -INF , P2 ;  /* 0xff8000000a0a7808 */ /* 0x000fe40001000000 */
[----:B------:R-:W-:Y:S02]  /*a380*/  FMNMX.FTZ R13, R30, R13, !PT ;  /* 0x0000000d1e0d7209 */ /* 0x000fe40007810000 */
[----:B------:R-:W-:Y:S02]  /*a390*/  FMNMX.FTZ R35, R8, R35, !PT ;  /* 0x0000002308237209 */ /* 0x000fe40007810000 */
[----:B------:R-:W-:Y:S02]  /*a3a0*/  FSEL R166, R46, -INF , P4 ;  /* 0xff8000002ea67808 */ /* 0x000fe40002000000 */
[----:B------:R-:W-:-:S02]  /*a3b0*/  ISETP.GT.AND P4, PT, R12, 0x39, PT ;  /* 0x000000390c00780c */ /* 0x000fc40003f84270 */
[----:B------:R-:W-:Y:S02]  /*a3c0*/  FSEL R14, R14, -INF , P5 ;  /* 0xff8000000e0e7808 */ /* 0x000fe40002800000 */
[----:B------:R-:W-:Y:S02]  /*a3d0*/  FMNMX.FTZ R13, R36, R13, !PT ;  /* 0x0000000d240d7209 */ /* 0x000fe40007810000 */
[----:B------:R-:W-:Y:S02]  /*a3e0*/  FMNMX.FTZ R35, R10, R35, !PT ;  /* 0x000000230a237209 */ /* 0x000fe40007810000 */
[----:B------:R-:W-:Y:S02]  /*a3f0*/  FSEL R164, R47, -INF , P1 ;  /* 0xff8000002fa47808 */ /* 0x000fe40000800000 */
[----:B------:R-:W-:Y:S02]  /*a400*/  ISETP.GT.AND P1, PT, R12, 0x40, PT ;  /* 0x000000400c00780c */ /* 0x000fe40003f24270 */
[----:B------:R-:W-:-:S02]  /*a410*/  FSEL R20, R20, -INF , P4 ;  /* 0xff80000014147808 */ /* 0x000fc40002000000 */
[----:B------:R-:W-:Y:S02]  /*a420*/  FMNMX.FTZ R13, R34, R13, !PT ;  /* 0x0000000d220d7209 */ /* 0x000fe40007810000 */
[----:B------:R-:W-:Y:S02]  /*a430*/  FMNMX.FTZ R35, R14, R35, !PT ;  /* 0x000000230e237209 */ /* 0x000fe40007810000 */
[----:B------:R-:W-:Y:S02]  /*a440*/  FSEL R169, R50, -INF , P3 ;  /* 0xff80000032a97808 */ /* 0x000fe40001800000 */
[----:B------:R-:W-:Y:S02]  /*a450*/  ISETP.GT.AND P3, PT, R12, 0x41, PT ;  /* 0x000000410c00780c */ /* 0x000fe40003f64270 */
[----:B------:R-:W-:Y:S02]  /*a460*/  FSEL R174, R56, -INF , P1 ;  /* 0xff80000038ae7808 */ /* 0x000fe40000800000 */
[----:B------:R-:W-:-:S02]  /*a470*/  FMNMX.FTZ R13, R32, R13, !PT ;  /* 0x0000000d200d7209 */ /* 0x000fc40007810000 */
[----:B------:R-:W-:Y:S02]  /*a480*/  FMNMX.FTZ R35, R20, R35, !PT ;  /* 0x0000002314237209 */ /* 0x000fe40007810000 */
[----:B------:R-:W-:Y:S02]  /*a490*/  FSEL R9, R9, -INF , P2 ;  /* 0xff80000009097808 */ /* 0x000fe40001000000 */
[----:B------:R-:W-:Y:S02]  /*a4a0*/  ISETP.GT.AND P2, PT, R12, 0x48, PT ;  /* 0x000000480c00780c */ /* 0x000fe40003f44270 */
[----:B------:R-:W-:Y:S02]  /*a4b0*/  FSEL R173, R57, -INF , P3 ;  /* 0xff80000039ad7808 */ /* 0x000fe40001800000 */
[----:B------:R-:W-:Y:S02]  /*a4c0*/  FMNMX.FTZ R13, R28, R13, !PT ;  /* 0x0000000d1c0d7209 */ /* 0x000fe40007810000 */
[----:B------:R-:W-:-:S02]  /*a4d0*/  FMNMX.FTZ R6, R174, R35, !PT ;  /* 0x00000023ae067209 */ /* 0x000fc40007810000 */
[----:B------:R-:W-:Y:S02]  /*a4e0*/  FSEL R11, R11, -INF , P5 ;  /* 0xff8000000b0b7808 */ /* 0x000fe40002800000 */
[----:B------:R-:W-:Y:S02]  /*a4f0*/  FSEL R15, R15, -INF , P4 ;  /* 0xff8000000f0f7808 */ /* 0x000fe40002000000 */
[----:B------:R-:W-:Y:S02]  /*a500*/  FSEL R180, R58, -INF , P1 ;  /* 0xff8000003ab47808 */ /* 0x000fe40000800000 */
[----:B------:R-:W-:Y:S02]  /*a510*/  FSEL R181, R59, -INF , P3 ;  /* 0xff8000003bb57808 */ /* 0x000fe40001800000 */
[----:B--2---:R-:W-:Y:S02]  /*a520*/  FSEL R184, R62, -INF , P2 ;  /* 0xff8000003eb87808 */ /* 0x004fe40001000000 */
[----:B------:R-:W-:-:S02]  /*a530*/  FSEL R177, R60, -INF , P2 ;  /* 0xff8000003cb17808 */ /* 0x000fc40001000000 */
[C---:B------:R-:W-:Y:S02]  /*a540*/  ISETP.GT.AND P5, PT, R12.reuse, 0x49, PT ;  /* 0x000000490c00780c */ /* 0x040fe40003fa4270 */
[C---:B------:R-:W-:Y:S02]  /*a550*/  ISETP.GT.AND P4, PT, R12.reuse, 0x50, PT ;  /* 0x000000500c00780c */ /* 0x040fe40003f84270 */
[C---:B------:R-:W-:Y:S02]  /*a560*/  ISETP.GT.AND P1, PT, R12.reuse, 0x51, PT ;  /* 0x000000510c00780c */ /* 0x040fe40003f24270 */
[C---:B------:R-:W-:Y:S02]  /*a570*/  ISETP.GT.AND P3, PT, R12.reuse, 0x58, PT ;  /* 0x000000580c00780c */ /* 0x040fe40003f64270 */
[----:B------:R-:W-:Y:S02]  /*a580*/  ISETP.GT.AND P2, PT, R12, 0x59, PT ;  /* 0x000000590c00780c */ /* 0x000fe40003f44270 */
[----:B------:R-:W-:-:S02]  /*a590*/  FMNMX.FTZ R13, R26, R13, !PT ;  /* 0x0000000d1a0d7209 */ /* 0x000fc40007810000 */
[----:B------:R-:W-:Y:S02]  /*a5a0*/  FMNMX.FTZ R12, R173, R6, !PT ;  /* 0x00000006ad0c7209 */ /* 0x000fe40007810000 */
[----:B-1----:R-:W-:Y:S02]  /*a5b0*/  FSEL R179, R61, -INF , P5 ;  /* 0xff8000003db37808 */ /* 0x002fe40002800000 */
[----:B------:R-:W-:Y:S02]  /*a5c0*/  FMNMX.FTZ R6, R162, R13, !PT ;  /* 0x0000000da2067209 */ /* 0x000fe40007810000 */
[----:B------:R-:W-:Y:S02]  /*a5d0*/  FMNMX.FTZ R12, R177, R12, !PT ;  /* 0x0000000cb10c7209 */ /* 0x000fe40007810000 */
[----:B---3--:R-:W-:Y:S02]  /*a5e0*/  FSEL R186, R64, -INF , P4 ;  /* 0xff80000040ba7808 */ /* 0x008fe40002000000 */
[----:B------:R-:W-:-:S02]  /*a5f0*/  FMNMX.FTZ R13, R167, R6, !PT ;  /* 0x00000006a70d7209 */ /* 0x000fc40007810000 */
[----:B------:R-:W-:Y:S02]  /*a600*/  FMNMX.FTZ R35, R179, R12, !PT ;  /* 0x0000000cb3237209 */ /* 0x000fe40007810000 */
[----:B----4-:R-:W-:Y:S02]  /*a610*/  FSEL R185, R65, -INF , P1 ;  /* 0xff80000041b97808 */ /* 0x010fe40000800000 */
[----:B------:R-:W-:Y:S02]  /*a620*/  FMNMX.FTZ R13, R166, R13, !PT ;  /* 0x0000000da60d7209 */ /* 0x000fe40007810000 */
[----:B------:R-:W-:Y:S02]  /*a630*/  FMNMX.FTZ R12, R186, R35, !PT ;  /* 0x00000023ba0c7209 */ /* 0x000fe40007810000 */
[----:B-----5:R-:W-:Y:S02]  /*a640*/  FSEL R183, R68, -INF , P3 ;  /* 0xff80000044b77808 */ /* 0x020fe40001800000 */
[----:B------:R-:W-:-:S02]  /*a650*/  FMNMX.FTZ R6, R164, R13, !PT ;  /* 0x0000000da4067209 */ /* 0x000fc40007810000 */
[----:B------:R-:W-:Y:S02]  /*a660*/  FMNMX.FTZ R12, R185, R12, !PT ;  /* 0x0000000cb90c7209 */ /* 0x000fe40007810000 */
[----:B------:R-:W-:Y:S02]  /*a670*/  FSEL R182, R69, -INF , P2 ;  /* 0xff80000045b67808 */ /* 0x000fe40001000000 */
[----:B------:R-:W-:Y:S02]  /*a680*/  FMNMX.FTZ R6, R169, R6, !PT ;  /* 0x00000006a9067209 */ /* 0x000fe40007810000 */
[----:B------:R-:W-:Y:S02]  /*a690*/  FMNMX.FTZ R13, R183, R12, !PT ;  /* 0x0000000cb70d7209 */ /* 0x000fe40007810000 */
[----:B------:R-:W-:Y:S02]  /*a6a0*/  FMNMX.FTZ R6, R9, R6, !PT ;  /* 0x0000000609067209 */ /* 0x000fe40007810000 */
[----:B------:R-:W-:-:S02]  /*a6b0*/  FMNMX.FTZ R12, R182, R13, !PT ;  /* 0x0000000db60c7209 */ /* 0x000fc40007810000 */
[----:B------:R-:W-:Y:S02]  /*a6c0*/  FMNMX.FTZ R6, R11, R6, !PT ;  /* 0x000000060b067209 */ /* 0x000fe40007810000 */
[----:B------:R-:W-:Y:S01]  /*a6d0*/  FSEL R176, R63, -INF , P5 ;  /* 0xff8000003fb07808 */ /* 0x000fe20002800000 */
[----:B------:R-:W0:Y:S01]  /*a6e0*/  SHFL.BFLY PT, R35, R12, 0x2, 0x1f ;  /* 0x0c401f000c237f89 */ /* 0x000e2200000e0000 */
[----:B------:R-:W-:Y:S02]  /*a6f0*/  FMNMX.FTZ R13, R15, R6, !PT ;  /* 0x000000060f0d7209 */ /* 0x000fe40007810000 */
[----:B------:R-:W-:Y:S02]  /*a700*/  FSEL R178, R66, -INF , P4 ;  /* 0xff80000042b27808 */ /* 0x000fe40002000000 */
[----:B------:R-:W-:Y:S02]  /*a710*/  FMNMX.FTZ R6, R180, R13, !PT ;  /* 0x0000000db4067209 */ /* 0x000fe40007810000 */
[----:B------:R-:W-:-:S02]  /*a720*/  FSEL R175, R67, -INF , P1 ;  /* 0xff80000043af7808 */ /* 0x000fc40000800000 */
[----:B------:R-:W-:Y:S02]  /*a730*/  FMNMX.FTZ R13, R181, R6, !PT ;  /* 0x00000006b50d7209 */ /* 0x000fe40007810000 */
[----:B------:R-:W-:Y:S02]  /*a740*/  FSEL R172, R70, -INF , P3 ;  /* 0xff80000046ac7808 */ /* 0x000fe40001800000 */
[----:B------:R-:W-:Y:S02]  /*a750*/  FMNMX.FTZ R13, R184, R13, !PT ;  /* 0x0000000db80d7209 */ /* 0x000fe40007810000 */
[----:B------:R-:W-:Y:S02]  /*a760*/  FSEL R171, R71, -INF , P2 ;  /* 0xff80000047ab7808 */ /* 0x000fe40001000000 */
[----:B------:R-:W-:-:S04]  /*a770*/  FMNMX.FTZ R13, R176, R13, !PT ;  /* 0x0000000db00d7209 */ /* 0x000fc80007810000 */
[----:B------:R-:W-:Y:S02]  /*a780*/  FMNMX.FTZ R6, R178, R13, !PT ;  /* 0x0000000db2067209 */ /* 0x000fe40007810000 */
[----:B0-----:R-:W-:Y:S02]  /*a790*/  FMNMX.FTZ R37, R12, R35, !PT ;  /* 0x000000230c257209 */ /* 0x001fe40007810000 */
[----:B------:R-:W-:Y:S02]  /*a7a0*/  FMNMX.FTZ R13, R175, R6, !PT ;  /* 0x00000006af0d7209 */ /* 0x000fe40007810000 */
[----:B------:R-:W-:Y:S01]  /*a7b0*/  MOV R12, UR4 ;  /* 0x00000004000c7c02 */ /* 0x000fe20008000f00 */
[----:B------:R-:W0:Y:S01]  /*a7c0*/  SHFL.BFLY PT, R38, R37, 0x1, 0x1f ;  /* 0x0c201f0025267f89 */ /* 0x000e2200000e0000 */
[----:B------:R-:W-:-:S04]  /*a7d0*/  FMNMX.FTZ R6, R172, R13, !PT ;  /* 0x0000000dac067209 */ /* 0x000fc80007810000 */
[----:B------:R-:W-:-:S05]  /*a7e0*/  FMNMX.FTZ R35, R171, R6, !PT ;  /* 0x00000006ab237209 */ /* 0x000fca0007810000 */
[----:B------:R-:W1:Y:S01]  /*a7f0*/  SHFL.BFLY PT, R40, R35, 0x2, 0x1f ;  /* 0x0c401f0023287f89 */ /* 0x000e6200000e0000 */
[----:B0-----:R-:W-:-:S04]  /*a800*/  FMNMX.FTZ R13, R37, R38, !PT ;  /* 0x00000026250d7209 */ /* 0x001fc80007810000 */
[C---:B------:R-:W-:Y:S01]  /*a810*/  FSETP.NEU.FTZ.AND P1, PT, R13.reuse, -INF , PT ;  /* 0xff8000000d00780b */ /* 0x040fe20003f3d000 */
[----:B------:R-:W-:-:S05]  /*a820*/  FMUL.FTZ R6, R13, R12 ;  /* 0x0000000c0d067220 */ /* 0x000fca0000410000 */
[----:B------:R-:W-:Y:S02]  /*a830*/  FSEL R6, R6, RZ, P1 ;  /* 0x000000ff06067208 */ /* 0x000fe40000800000 */
[----:B-1----:R-:W-:-:S03]  /*a840*/  FMNMX.FTZ R40, R35, R40, !PT ;  /* 0x0000002823287209 */ /* 0x002fc60007810000 */
[-CC-:B------:R-:W-:Y:S01]  /*a850*/  FFMA.FTZ R37, R5, R12.reuse, -R6.reuse ;  /* 0x0000000c05257223 */ /* 0x180fe20000010806 */
[-CC-:B------:R-:W-:Y:S01]  /*a860*/  FFMA.FTZ R7, R7, R12.reuse, -R6.reuse ;  /* 0x0000000c07077223 */ /* 0x180fe20000010806 */
[----:B------:R-:W0:Y:S01]  /*a870*/  SHFL.BFLY PT, R5, R40, 0x1, 0x1f ;  /* 0x0c201f0028057f89 */ /* 0x000e2200000e0000 */
[-CC-:B------:R-:W-:Y:S01]  /*a880*/  FFMA.FTZ R25, R25, R12.reuse, -R6.reuse ;  /* 0x0000000c19197223 */ /* 0x180fe20000010806 */
[-CC-:B------:R-:W-:Y:S01]  /*a890*/  FFMA.FTZ R21, R21, R12.reuse, -R6.reuse ;  /* 0x0000000c15157223 */ /* 0x180fe20000010806 */
[----:B------:R1:W-:Y:S01]  /*a8a0*/  MUFU.EX2 R152, R7 ;  /* 0x0000000700987308 */ /* 0x0003e20000000800 */
        /* <DEDUP_REMOVED lines=11> */
[----:B------:R-:W-:-:S04]  /*a960*/  FFMA.FTZ R183, R183, R12, -R6 ;  /* 0x0000000cb7b77223 */ /* 0x000fc80000010806 */
[----:B------:R-:W2:Y:S01]  /*a970*/  MUFU.EX2 R37, R37 ;  /* 0x0000002500257308 */ /* 0x000ea20000000800 */
[----:B0-----:R-:W-:-:S07]  /*a980*/  FMNMX.FTZ R170, R40, R5, !PT ;  /* 0x0000000528aa7209 */ /* 0x001fce0007810000 */
[----:B------:R0:W-:Y:S01]  /*a990*/  MUFU.EX2 R154, R21 ;  /* 0x00000015009a7308 */ /* 0x0001e20000000800 */
[C---:B------:R-:W-:Y:S01]  /*a9a0*/  FSETP.NEU.FTZ.AND P1, PT, R170.reuse, -INF , PT ;  /* 0xff800000aa00780b */ /* 0x040fe20003f3d000 */
[----:B------:R-:W-:-:S05]  /*a9b0*/  FMUL.FTZ R5, R170, R12 ;  /* 0x0000000caa057220 */ /* 0x000fca0000410000 */
[----:B-1----:R-:W-:Y:S01]  /*a9c0*/  FSEL R7, R5, RZ, P1 ;  /* 0x000000ff05077208 */ /* 0x002fe20000800000 */
[----:B------:R1:W-:Y:S01]  /*a9d0*/  MUFU.EX2 R156, R29 ;  /* 0x0000001d009c7308 */ /* 0x0003e20000000800 */
[----:B0-----:R-:W-:-:S03]  /*a9e0*/  FFMA.FTZ R21, R33, R12, -R6 ;  /* 0x0000000c21157223 */ /* 0x001fc60000010806 */
[-CC-:B------:R-:W-:Y:S01]  /*a9f0*/  FFMA.FTZ R25, R4, R12.reuse, -R7.reuse ;  /* 0x0000000c04197223 */ /* 0x180fe20000010807 */
[-CC-:B------:R-:W-:Y:S01]  /*aa00*/  FFMA.FTZ R24, R24, R12.reuse, -R7.reuse ;  /* 0x0000000c18187223 */ /* 0x180fe20000010807 */
[-CC-:B------:R-:W-:Y:S01]  /*aa10*/  FFMA.FTZ R30, R30, R12.reuse, -R7.reuse ;  /* 0x0000000c1e1e7223 */ /* 0x180fe20000010807 */
[----:B------:R-:W-:Y:S01]  /*aa20*/  VIADD R4, R3, 0x32440 ;  /* 0x0003244003047836 */ /* 0x000fe20000000000 */
[----:B------:R0:W-:Y:S01]  /*aa30*/  MUFU.EX2 R153, R25 ;  /* 0x0000001900997308 */ /* 0x0001e20000000800 */
[-CC-:B------:R-:W-:Y:S01]  /*aa40*/  FFMA.FTZ R36, R36, R12.reuse, -R7.reuse ;  /* 0x0000000c24247223 */ /* 0x180fe20000010807 */
[-CC-:B------:R-:W-:Y:S01]  /*aa50*/  FFMA.FTZ R34, R34, R12.reuse, -R7.reuse ;  /* 0x0000000c22227223 */ /* 0x180fe20000010807 */
[-C--:B------:R-:W-:Y:S01]  /*aa60*/  FFMA.FTZ R32, R32, R12.reuse, -R7 ;  /* 0x0000000c20207223 */ /* 0x080fe20000010807 */
[----:B------:R-:W-:Y:S01]  /*aa70*/  PRMT R5, R190, 0x654, R4 ;  /* 0x00000654be057816 */ /* 0x000fe20000000004 */
[----:B------:R-:W-:Y:S02]  /*aa80*/  IMAD R4, R201, 0xc00, R219 ;  /* 0x00000c00c9047824 */ /* 0x000fe400078e02db */
[-CC-:B------:R-:W-:Y:S01]  /*aa90*/  FFMA.FTZ R160, R26, R12.reuse, -R7.reuse ;  /* 0x0000000c1aa07223 */ /* 0x180fe20000010807 */
[----:B-1----:R-:W-:Y:S01]  /*aaa0*/  IMAD.MOV.U32 R29, RZ, RZ, 0x40000040 ;  /* 0x40000040ff1d7424 */ /* 0x002fe200078e00ff */
[----:B------:R1:W3:Y:S01]  /*aab0*/  MUFU.EX2 R38, R24 ;  /* 0x0000001800267308 */ /* 0x0002e20000000800 */
[----:B------:R4:W-:Y:S01]  /*aac0*/  SYNCS.ARRIVE.TRANS64.RED.A1T0 RZ, [R5+URZ], RZ ;  /* 0x000000ff05ff79a7 */ /* 0x0009e2000810043f */
[----:B0-----:R-:W-:Y:S01]  /*aad0*/  IMAD.MOV.U32 R25, RZ, RZ, 0x40000040 ;  /* 0x40000040ff197424 */ /* 0x001fe200078e00ff */
[----:B------:R-:W-:Y:S01]  /*aae0*/  R2UR UR6, R4 ;  /* 0x00000000040672ca */ /* 0x000fe200000e0000 */
[-CC-:B------:R-:W-:Y:S01]  /*aaf0*/  FFMA.FTZ R11, R11, R12.reuse, -R7.reuse ;  /* 0x0000000c0b0b7223 */ /* 0x180fe20000010807 */
[----:B------:R-:W-:Y:S01]  /*ab00*/  R2UR UR19, R29 ;  /* 0x000000001d1372ca */ /* 0x000fe200000e0000 */
[----:B------:R-:W-:Y:S01]  /*ab10*/  FFMA.FTZ R176, R176, R12, -R7 ;  /* 0x0000000cb0b07223 */ /* 0x000fe20000010807 */
[----:B------:R-:W-:Y:S01]  /*ab20*/  R2UR UR15, R25 ;  /* 0x00000000190f72ca */ /* 0x000fe200000e0000 */
[----:B------:R0:W5:Y:S01]  /*ab30*/  MUFU.EX2 R155, R30 ;  /* 0x0000001e009b7308 */ /* 0x0001620000000800 */
[----:B----4-:R-:W-:-:S02]  /*ab40*/  IMAD.MOV.U32 R5, RZ, RZ, 0x40000040 ;  /* 0x40000040ff057424 */ /* 0x010fc400078e00ff */
[----:B--2---:R-:W-:Y:S01]  /*ab50*/  FADD.FTZ R25, R37, R152 ;  /* 0x0000009825197221 */ /* 0x004fe20000010000 */
[----:B-1----:R-:W-:Y:S01]  /*ab60*/  VIADD R24, R4, 0x100 ;  /* 0x0000010004187836 */ /* 0x002fe20000000000 */
[----:B------:R-:W-:Y:S01]  /*ab70*/  F2FP.F16.F32.PACK_AB R152, R152, R37 ;  /* 0x000000259898723e */ /* 0x000fe200000000ff */
[-CC-:B------:R-:W-:Y:S01]  /*ab80*/  FFMA.FTZ R178, R178, R12.reuse, -R7.reuse ;  /* 0x0000000cb2b27223 */ /* 0x180fe20000010807 */
[----:B------:R-:W-:Y:S01]  /*ab90*/  R2UR UR7, R5 ;  /* 0x00000000050772ca */ /* 0x000fe200000e0000 */
[----:B------:R-:W-:Y:S01]  /*aba0*/  FFMA.FTZ R5, R28, R12, -R7 ;  /* 0x0000000c1c057223 */ /* 0x000fe20000010807 */
[----:B------:R-:W1:Y:S01]  /*abb0*/  MUFU.EX2 R36, R36 ;  /* 0x0000002400247308 */ /* 0x000e620000000800 */
[----:B---3--:R-:W-:Y:S01]  /*abc0*/  FADD.FTZ R26, R153, R38 ;  /* 0x00000026991a7221 */ /* 0x008fe20000010000 */
[----:B0-----:R-:W-:Y:S01]  /*abd0*/  VIADD R30, R4, 0x80 ;  /* 0x00000080041e7836 */ /* 0x001fe20000000000 */
[----:B------:R-:W-:Y:S01]  /*abe0*/  R2UR UR14, R24 ;  /* 0x00000000180e72ca */ /* 0x000fe200000e0000 */
[C---:B------:R-:W-:Y:S01]  /*abf0*/  VIADD R24, R4.reuse, 0x200 ;  /* 0x0000020004187836 */ /* 0x040fe20000000000 */
[C---:B------:R-:W-:Y:S01]  /*ac00*/  IADD3 R28, R4.reuse, 0x180, RZ ;  /* 0x00000180041c7810 */ /* 0x040fe20007ffe0ff */
[----:B------:R-:W-:Y:S01]  /*ac10*/  VIADD R4, R4, 0x280 ;  /* 0x0000028004047836 */ /* 0x000fe20000000000 */
[----:B------:R-:W-:Y:S01]  /*ac20*/  R2UR UR10, R30 ;  /* 0x000000001e0a72ca */ /* 0x000fe200000e0000 */
[----:B------:R-:W0:Y:S01]  /*ac30*/  MUFU.EX2 R34, R34 ;  /* 0x0000002200227308 */ /* 0x000e220000000800 */
[----:B-----5:R-:W-:Y:S01]  /*ac40*/  FADD.FTZ R29, R155, R26 ;  /* 0x0000001a9b1d7221 */ /* 0x020fe20000010000 */
[----:B------:R-:W-:Y:S01]  /*ac50*/  FADD.FTZ R30, R154, R25 ;  /* 0x000000199a1e7221 */ /* 0x000fe20000010000 */
[----:B------:R-:W-:Y:S01]  /*ac60*/  R2UR UR22, R24 ;  /* 0x00000000181672ca */ /* 0x000fe200000e0000 */
[----:B------:R-:W-:Y:S01]  /*ac70*/  IMAD.MOV.U32 R25, RZ, RZ, 0x40000040 ;  /* 0x40000040ff197424 */ /* 0x000fe200078e00ff */
[C---:B------:R-:W-:Y:S01]  /*ac80*/  F2FP.F16.F32.PACK_AB R154, R35.reuse, R154 ;  /* 0x0000009a239a723e */ /* 0x040fe200000000ff */
[----:B------:R-:W-:Y:S01]  /*ac90*/  FADD.FTZ R30, R35, R30 ;  /* 0x0000001e231e7221 */ /* 0x000fe20000010000 */
[----:B------:R-:W-:Y:S01]  /*aca0*/  F2FP.F16.F32.PACK_AB R153, R38, R153 ;  /* 0x000000992699723e */ /* 0x000fe200000000ff */
[----:B------:R-:W2:Y:S01]  /*acb0*/  MUFU.EX2 R27, R27 ;  /* 0x0000001b001b7308 */ /* 0x000ea20000000800 */
[C---:B-1----:R-:W-:Y:S01]  /*acc0*/  FADD.FTZ R29, R36.reuse, R29 ;  /* 0x0000001d241d7221 */ /* 0x042fe20000010000 */
[----:B------:R-:W-:Y:S01]  /*acd0*/  F2FP.F16.F32.PACK_AB R155, R36, R155 ;  /* 0x0000009b249b723e */ /* 0x000fe200000000ff */
[-CC-:B------:R-:W-:Y:S01]  /*ace0*/  FFMA.FTZ R175, R175, R12.reuse, -R7.reuse ;  /* 0x0000000cafaf7223 */ /* 0x180fe20000010807 */
[----:B------:R-:W-:Y:S01]  /*acf0*/  R2UR UR18, R28 ;  /* 0x000000001c1272ca */ /* 0x000fe200000e0000 */
[----:B------:R-:W-:Y:S01]  /*ad00*/  FFMA.FTZ R172, R172, R12, -R7 ;  /* 0x0000000cacac7223 */ /* 0x000fe20000010807 */
[----:B------:R-:W-:-:S02]  /*ad10*/  R2UR UR23, R25 ;  /* 0x00000000191772ca */ /* 0x000fc400000e0000 */
[----:B------:R-:W1:Y:S01]  /*ad20*/  MUFU.EX2 R157, R32 ;  /* 0x00000020009d7308 */ /* 0x000e620000000800 */
[----:B0-----:R-:W-:-:S07]  /*ad30*/  FADD.FTZ R24, R34, R29 ;  /* 0x0000001d22187221 */ /* 0x001fce0000010000 */
[----:B------:R2:W0:Y:S08]  /*ad40*/  MUFU.EX2 R159, R5 ;  /* 0x00000005009f7308 */ /* 0x0004300000000800 */
[----:B------:R3:W4:Y:S01]  /*ad50*/  MUFU.EX2 R158, R31 ;  /* 0x0000001f009e7308 */ /* 0x0007220000000800 */
[----:B--2---:R-:W-:Y:S01]  /*ad60*/  FADD.FTZ R5, R27, R30 ;  /* 0x0000001e1b057221 */ /* 0x004fe20000010000 */
[C---:B-1----:R-:W-:Y:S01]  /*ad70*/  FADD.FTZ R24, R157.reuse, R24 ;  /* 0x000000189d187221 */ /* 0x042fe20000010000 */
[----:B------:R-:W-:-:S02]  /*ad80*/  F2FP.F16.F32.PACK_AB R157, R157, R34 ;  /* 0x000000229d9d723e */ /* 0x000fc400000000ff */
[C---:B------:R-:W-:Y:S01]  /*ad90*/  FADD.FTZ R5, R156.reuse, R5 ;  /* 0x000000059c057221 */ /* 0x040fe20000010000 */
[----:B------:R-:W-:Y:S02]  /*ada0*/  F2FP.F16.F32.PACK_AB R156, R156, R27 ;  /* 0x0000001b9c9c723e */ /* 0x000fe400000000ff */
[----:B------:R-:W1:Y:S01]  /*adb0*/  MUFU.EX2 R21, R21 ;  /* 0x0000001500157308 */ /* 0x000e620000000800 */
[----:B---3--:R-:W-:Y:S02]  /*adc0*/  IMAD.MOV.U32 R31, RZ, RZ, 0x40000040 ;  /* 0x40000040ff1f7424 */ /* 0x008fe400078e00ff */
[----:B0-----:R-:W-:-:S03]  /*add0*/  FADD.FTZ R188, R159, R24 ;  /* 0x000000189fbc7221 */ /* 0x001fc60000010000 */
[----:B------:R-:W-:Y:S02]  /*ade0*/  R2UR UR11, R31 ;  /* 0x000000001f0b72ca */ /* 0x000fe400000e0000 */
[----:B------:R-:W0:Y:S01]  /*adf0*/  MUFU.EX2 R160, R160 ;  /* 0x000000a000a07308 */ /* 0x000e220000000800 */
[----:B----4-:R-:W-:-:S07]  /*ae00*/  FADD.FTZ R5, R158, R5 ;  /* 0x000000059e057221 */ /* 0x010fce0000010000 */
[----:B------:R-:W2:Y:S01]  /*ae10*/  MUFU.EX2 R163, R163 ;  /* 0x000000a300a37308 */ /* 0x000ea20000000800 */
[C---:B-1----:R-:W-:Y:S01]  /*ae20*/  F2FP.F16.F32.PACK_AB R158, R21.reuse, R158 ;  /* 0x0000009e159e723e */ /* 0x042fe200000000ff */
[----:B------:R-:W-:Y:S01]  /*ae30*/  FADD.FTZ R21, R21, R5 ;  /* 0x0000000515157221 */ /* 0x000fe20000010000 */
[----:B------:R-:W-:-:S05]  /*ae40*/  MOV R5, 0x40000040 ;  /* 0x4000004000057802 */ /* 0x000fca0000000f00 */
[----:B------:R-:W-:Y:S01]  /*ae50*/  MUFU.EX2 R8, R8 ;  /* 0x0000000800087308 */ /* 0x000fe20000000800 */
[----:B0-----:R-:W-:-:S07]  /*ae60*/  F2FP.F16.F32.PACK_AB R159, R160, R159 ;  /* 0x0000009fa09f723e */ /* 0x001fce00000000ff */
[----:B------:R-:W-:Y:S08]  /*ae70*/  MUFU.EX2 R10, R10 ;  /* 0x0000000a000a7308 */ /* 0x000ff00000000800 */
        /* <DEDUP_REMOVED lines=8> */
[----:B------:R-:W-:Y:S01]  /*af00*/  MUFU.EX2 R172, R172 ;  /* 0x000000ac00ac7308 */ /* 0x000fe20000000800 */
[----:B------:R0:W-:Y:S06]  /*af10*/  BAR.SYNC.DEFER_BLOCKING R72, 0x100 ;  /* 0x000400480000751d */ /* 0x0001ec0000010000 */
[----:B0-----:R-:W-:-:S06]  /*af20*/  WARPGROUP.ARRIVE ;  /* 0x00000000000079c5 */ /* 0x001fcc0000000000 */
[----:B------:R-:W-:Y:S01]  /*af30*/  HGMMA.64x256x16.F32 R24, R152, gdesc[UR4].tnspB, RZ, !UPT, gsb0 ;  /* 0x43e0000498187df0 */ /* 0x000fe2000c0008ff */
[----:B------:R-:W-:Y:S01]  /*af40*/  R2UR UR6, R4 ;  /* 0x00000000040672ca */ /* 0x000fe200000e0000 */
[-CC-:B------:R-:W-:Y:S01]  /*af50*/  FFMA.FTZ R4, R174, R12.reuse, -R6.reuse ;  /* 0x0000000cae047223 */ /* 0x180fe20000010806 */
[----:B------:R-:W-:Y:S01]  /*af60*/  R2UR UR7, R5 ;  /* 0x00000000050772ca */ /* 0x000fe200000e0000 */
[----:B------:R-:W-:-:S04]  /*af70*/  FFMA.FTZ R5, R173, R12, -R6 ;  /* 0x0000000cad057223 */ /* 0x000fc80000010806 */
[----:B------:R-:W-:Y:S08]  /*af80*/  MUFU.EX2 R4, R4 ;  /* 0x0000000400047308 */ /* 0x000ff00000000800 */
[----:B------:R-:W-:Y:S01]  /*af90*/  MUFU.EX2 R5, R5 ;  /* 0x0000000500057308 */ /* 0x000fe20000000800 */
[----:B------:R-:W-:Y:S02]  /*afa0*/  WARPGROUP.DEPBAR.LE gsb0, 0x0 ;  /* 0x00008000000079c5 */ /* 0x000fe40000010000 */
[----:B------:R-:W-:-:S09]  /*afb0*/  WARPGROUP.ARRIVE ;  /* 0x00000000000079c5 */ /* 0x000fd20000000000 */
[----:B------:R-:W-:Y:S03]  /*afc0*/  HGMMA.64x256x16.F32 R24, R156, gdesc[UR8].tnspB, R24, gsb0 ;  /* 0x43e000089c187df0 */ /* 0x000fe60008000818 */
[----:B------:R-:W-:Y:S02]  /*afd0*/  WARPGROUP.DEPBAR.LE gsb0, 0x0 ;  /* 0x00008000000079c5 */ /* 0x000fe40000010000 */
[-CC-:B------:R-:W-:Y:S01]  /*afe0*/  FFMA.FTZ R156, R161, R12.reuse, -R6.reuse ;  /* 0x0000000ca19c7223 */ /* 0x180fe20000010806 */
[-CC-:B------:R-:W-:Y:S01]  /*aff0*/  FFMA.FTZ R158, R165, R12.reuse, -R6.reuse ;  /* 0x0000000ca59e7223 */ /* 0x180fe20000010806 */
[-CC-:B------:R-:W-:Y:S01]  /*b000*/  FFMA.FTZ R161, R162, R12.reuse, -R7.reuse ;  /* 0x0000000ca2a17223 */ /* 0x180fe20000010807 */
[-C--:B------:R-:W-:Y:S01]  /*b010*/  FFMA.FTZ R157, R168, R12.reuse, -R6 ;  /* 0x0000000ca89d7223 */ /* 0x080fe20000010806 */
[-CC-:B------:R-:W-:Y:S01]  /*b020*/  FFMA.FTZ R162, R167, R12.reuse, -R7.reuse ;  /* 0x0000000ca7a27223 */ /* 0x180fe20000010807 */
[-CC-:B------:R-:W-:Y:S01]  /*b030*/  FFMA.FTZ R165, R166, R12.reuse, -R7.reuse ;  /* 0x0000000ca6a57223 */ /* 0x180fe20000010807 */
[-CC-:B------:R-:W-:Y:S01]  /*b040*/  FFMA.FTZ R159, R164, R12.reuse, -R7.reuse ;  /* 0x0000000ca49f7223 */ /* 0x180fe20000010807 */
[----:B------:R-:W0:Y:S01]  /*b050*/  MUFU.EX2 R156, R156 ;  /* 0x0000009c009c7308 */ /* 0x000e220000000800 */
[-CC-:B------:R-:W-:Y:S01]  /*b060*/  FFMA.FTZ R166, R9, R12.reuse, -R7.reuse ;  /* 0x0000000c09a67223 */ /* 0x180fe20000010807 */
[-CC-:B------:R-:W-:Y:S01]  /*b070*/  FFMA.FTZ R164, R169, R12.reuse, -R7.reuse ;  /* 0x0000000ca9a47223 */ /* 0x180fe20000010807 */
[-C--:B------:R-:W-:Y:S01]  /*b080*/  FFMA.FTZ R9, R15, R12.reuse, -R7 ;  /* 0x0000000c0f097223 */ /* 0x080fe20000010807 */
[----:B------:R-:W-:Y:S01]  /*b090*/  FADD.FTZ R169, R160, R188 ;  /* 0x000000bca0a97221 */ /* 0x000fe20000010000 */
[----:B--2---:R-:W-:Y:S01]  /*b0a0*/  FADD.FTZ R168, R163, R21 ;  /* 0x00000015a3a87221 */ /* 0x004fe20000010000 */
[-CC-:B------:R-:W-:Y:S01]  /*b0b0*/  FFMA.FTZ R15, R177, R12.reuse, -R6.reuse ;  /* 0x0000000cb10f7223 */ /* 0x180fe20000010806 */
[-CC-:B------:R-:W-:Y:S01]  /*b0c0*/  FFMA.FTZ R21, R179, R12.reuse, -R6.reuse ;  /* 0x0000000cb3157223 */ /* 0x180fe20000010806 */
[----:B------:R-:W-:Y:S01]  /*b0d0*/  MUFU.EX2 R157, R157 ;  /* 0x0000009d009d7308 */ /* 0x000fe20000000800 */
[-CC-:B------:R-:W-:Y:S01]  /*b0e0*/  FFMA.FTZ R160, R180, R12.reuse, -R7.reuse ;  /* 0x0000000cb4a07223 */ /* 0x180fe20000010807 */
[-C--:B------:R-:W-:Y:S01]  /*b0f0*/  FFMA.FTZ R167, R184, R12.reuse, -R7 ;  /* 0x0000000cb8a77223 */ /* 0x080fe20000010807 */
[----:B------:R-:W-:-:S05]  /*b100*/  FFMA.FTZ R6, R182, R12, -R6 ;  /* 0x0000000cb6067223 */ /* 0x000fca0000010806 */
[----:B------:R-:W1:Y:S01]  /*b110*/  MUFU.EX2 R158, R158 ;  /* 0x0000009e009e7308 */ /* 0x000e620000000800 */
[----:B0-----:R-:W-:Y:S01]  /*b120*/  F2FP.F16.F32.PACK_AB R152, R156, R163 ;  /* 0x000000a39c98723e */ /* 0x001fe200000000ff */
[-CC-:B------:R-:W-:Y:S01]  /*b130*/  FFMA.FTZ R163, R181, R12.reuse, -R7.reuse ;  /* 0x0000000cb5a37223 */ /* 0x180fe20000010807 */
[----:B------:R-:W-:-:S05]  /*b140*/  FFMA.FTZ R7, R171, R12, -R7 ;  /* 0x0000000cab077223 */ /* 0x000fca0000010807 */
[----:B------:R-:W-:Y:S08]  /*b150*/  MUFU.EX2 R161, R161 ;  /* 0x000000a100a17308 */ /* 0x000ff00000000800 */
[----:B------:R-:W0:Y:S01]  /*b160*/  MUFU.EX2 R162, R162 ;  /* 0x000000a200a27308 */ /* 0x000e220000000800 */
[----:B-1----:R-:W-:-:S07]  /*b170*/  F2FP.F16.F32.PACK_AB R154, R158, R157 ;  /* 0x0000009d9e9a723e */ /* 0x002fce00000000ff */
[----:B------:R-:W1:Y:S08]  /*b180*/  MUFU.EX2 R165, R165 ;  /* 0x000000a500a57308 */ /* 0x000e700000000800 */
[----:B------:R-:W2:Y:S01]  /*b190*/  MUFU.EX2 R159, R159 ;  /* 0x0000009f009f7308 */ /* 0x000ea20000000800 */
[----:B0-----:R-:W-:Y:S01]  /*b1a0*/  F2FP.F16.F32.PACK_AB R153, R162, R161 ;  /* 0x000000a1a299723e */ /* 0x001fe200000000ff */
[----:B------:R-:W-:-:S04]  /*b1b0*/  FADD.FTZ R161, R161, R169 ;  /* 0x000000a9a1a17221 */ /* 0x000fc80000010000 */
[----:B------:R-:W-:Y:S02]  /*b1c0*/  FADD.FTZ R161, R162, R161 ;  /* 0x000000a1a2a17221 */ /* 0x000fe40000010000 */
[----:B------:R-:W0:Y:S02]  /*b1d0*/  MUFU.EX2 R164, R164 ;  /* 0x000000a400a47308 */ /* 0x000e240000000800 */
[----:B-1----:R-:W-:-:S06]  /*b1e0*/  FADD.FTZ R161, R165, R161 ;  /* 0x000000a1a5a17221 */ /* 0x002fcc0000010000 */
[----:B------:R-:W1:Y:S01]  /*b1f0*/  MUFU.EX2 R166, R166 ;  /* 0x000000a600a67308 */ /* 0x000e620000000800 */
[C---:B--2---:R-:W-:Y:S01]  /*b200*/  F2FP.F16.F32.PACK_AB R155, R159.reuse, R165 ;  /* 0x000000a59f9b723e */ /* 0x044fe200000000ff */
[----:B------:R-:W-:-:S03]  /*b210*/  FADD.FTZ R161, R159, R161 ;  /* 0x000000a19fa17221 */ /* 0x000fc60000010000 */
[----:B------:R-:W-:-:S03]  /*b220*/  WARPGROUP.ARRIVE ;  /* 0x00000000000079c5 */ /* 0x000fc60000000000 */
[----:B------:R-:W2:Y:S01]  /*b230*/  MUFU.EX2 R9, R9 ;  /* 0x0000000900097308 */ /* 0x000ea20000000800 */
[----:B0-----:R-:W-:Y:S02]  /*b240*/  FADD.FTZ R161, R164, R161 ;  /* 0x000000a1a4a17221 */ /* 0x001fe40000010000 */
[----:B------:R-:W-:Y:S05]  /*b250*/  HGMMA.64x256x16.F32 R24, R152, gdesc[UR12].tnspB, R24, gsb0 ;  /* 0x43e0000c98187df0 */ /* 0x000fea0008000818 */
[----:B------:R-:W-:Y:S01]  /*b260*/  MUFU.EX2 R15, R15 ;  /* 0x0000000f000f7308 */ /* 0x000fe20000000800 */
[----:B-1----:R-:W-:-:S07]  /*b270*/  FADD.FTZ R161, R166, R161 ;  /* 0x000000a1a6a17221 */ /* 0x002fce0000010000 */
[----:B------:R-:W-:Y:S08]  /*b280*/  MUFU.EX2 R21, R21 ;  /* 0x0000001500157308 */ /* 0x000ff00000000800 */
[----:B------:R-:W0:Y:S08]  /*b290*/  MUFU.EX2 R160, R160 ;  /* 0x000000a000a07308 */ /* 0x000e300000000800 */
[----:B------:R-:W1:Y:S08]  /*b2a0*/  MUFU.EX2 R163, R163 ;  /* 0x000000a300a37308 */ /* 0x000e700000000800 */
[----:B------:R-:W3:Y:S08]  /*b2b0*/  MUFU.EX2 R167, R167 ;  /* 0x000000a700a77308 */ /* 0x000ef00000000800 */
[----:B------:R-:W-:Y:S08]  /*b2c0*/  MUFU.EX2 R6, R6 ;  /* 0x0000000600067308 */ /* 0x000ff00000000800 */
[----:B------:R-:W-:Y:S01]  /*b2d0*/  MUFU.EX2 R7, R7 ;  /* 0x0000000700077308 */ /* 0x000fe20000000800 */
[----:B------:R-:W-:-:S02]  /*b2e0*/  WARPGROUP.DEPBAR.LE gsb0, 0x0 ;  /* 0x00008000000079c5 */ /* 0x000fc40000010000 */
[----:B------:R-:W-:Y:S02]  /*b2f0*/  F2FP.F16.F32.PACK_AB R152, R10, R8 ;  /* 0x000000080a98723e */ /* 0x000fe400000000ff */
[----:B------:R-:W-:Y:S02]  /*b300*/  F2FP.F16.F32.PACK_AB R153, R166, R164 ;  /* 0x000000a4a699723e */ /* 0x000fe400000000ff */
[----:B------:R-:W-:Y:S02]  /*b310*/  F2FP.F16.F32.PACK_AB R154, R20, R14 ;  /* 0x0000000e149a723e */ /* 0x000fe400000000ff */
[----:B--2---:R-:W-:Y:S01]  /*b320*/  F2FP.F16.F32.PACK_AB R155, R9, R11 ;  /* 0x0000000b099b723e */ /* 0x004fe200000000ff */
[----:B------:R-:W-:-:S03]  /*b330*/  FADD.FTZ R11, R11, R161 ;  /* 0x000000a10b0b7221 */ /* 0x000fc60000010000 */
[----:B------:R-:W-:Y:S01]  /*b340*/  WARPGROUP.ARRIVE ;  /* 0x00000000000079c5 */ /* 0x000fe20000000000 */
[----:B------:R-:W-:-:S04]  /*b350*/  FADD.FTZ R11, R9, R11 ;  /* 0x0000000b090b7221 */ /* 0x000fc80000010000 */
[----:B0-----:R-:W-:Y:S01]  /*b360*/  FADD.FTZ R11, R160, R11 ;  /* 0x0000000ba00b7221 */ /* 0x001fe20000010000 */
[----:B------:R-:W-:Y:S03]  /*b370*/  HGMMA.64x256x16.F32 R24, R152, gdesc[UR16].tnspB, R24, gsb0 ;  /* 0x43e0001098187df0 */ /* 0x000fe60008000818 */
[----:B-1----:R-:W-:-:S04]  /*b380*/  FADD.FTZ R11, R163, R11 ;  /* 0x0000000ba30b7221 */ /* 0x002fc80000010000 */
[----:B---3--:R-:W-:Y:S01]  /*b390*/  FADD.FTZ R11, R167, R11 ;  /* 0x0000000ba70b7221 */ /* 0x008fe20000010000 */
[----:B------:R-:W-:Y:S02]  /*b3a0*/  WARPGROUP.DEPBAR.LE gsb0, 0x0 ;  /* 0x00008000000079c5 */ /* 0x000fe40000010000 */
[----:B------:R-:W-:Y:S01]  /*b3b0*/  FADD.FTZ R152, R156, R168 ;  /* 0x000000a89c987221 */ /* 0x000fe20000010000 */
[----:B------:R-:W-:Y:S01]  /*b3c0*/  F2FP.F16.F32.PACK_AB R153, R163, R160 ;  /* 0x000000a0a399723e */ /* 0x000fe200000000ff */
[----:B------:R-:W0:Y:S01]  /*b3d0*/  MUFU.EX2 R156, R176 ;  /* 0x000000b0009c7308 */ /* 0x000e220000000800 */
[----:B------:R-:W-:Y:S01]  /*b3e0*/  F2FP.F16.F32.PACK_AB R154, R21, R15 ;  /* 0x0000000f159a723e */ /* 0x000fe200000000ff */
[----:B------:R-:W-:-:S04]  /*b3f0*/  FADD.FTZ R152, R157, R152 ;  /* 0x000000989d987221 */ /* 0x000fc80000010000 */
[----:B------:R-:W-:Y:S01]  /*b400*/  FADD.FTZ R158, R158, R152 ;  /* 0x000000989e9e7221 */ /* 0x000fe20000010000 */
[----:B------:R-:W-:-:S03]  /*b410*/  F2FP.F16.F32.PACK_AB R152, R5, R4 ;  /* 0x000000040598723e */ /* 0x000fc600000000ff */
[----:B------:R-:W-:-:S04]  /*b420*/  FADD.FTZ R158, R8, R158 ;  /* 0x0000009e089e7221 */ /* 0x000fc80000010000 */
[----:B------:R-:W-:Y:S01]  /*b430*/  FADD.FTZ R158, R10, R158 ;  /* 0x0000009e0a9e7221 */ /* 0x000fe20000010000 */
[----:B0-----:R-:W-:-:S03]  /*b440*/  F2FP.F16.F32.PACK_AB R155, R156, R167 ;  /* 0x000000a79c9b723e */ /* 0x001fc600000000ff */
[----:B------:R-:W-:Y:S01]  /*b450*/  FADD.FTZ R158, R14, R158 ;  /* 0x0000009e0e9e7221 */ /* 0x000fe20000010000 */
[----:B------:R-:W-:Y:S01]  /*b460*/  FADD.FTZ R11, R156, R11 ;  /* 0x0000000b9c0b7221 */ /* 0x000fe20000010000 */
[----:B------:R-:W-:Y:S02]  /*b470*/  WARPGROUP.ARRIVE ;  /* 0x00000000000079c5 */ /* 0x000fe40000000000 */
[----:B------:R-:W-:-:S04]  /*b480*/  FADD.FTZ R20, R20, R158 ;  /* 0x0000009e14147221 */ /* 0x000fc80000010000 */
[----:B------:R-:W-:Y:S01]  /*b490*/  FADD.FTZ R20, R4, R20 ;  /* 0x0000001404147221 */ /* 0x000fe20000010000 */
[----:B------:R-:W-:Y:S03]  /*b4a0*/  HGMMA.64x256x16.F32 R24, R152, gdesc[UR20].tnspB, R24, gsb0 ;  /* 0x43e0001498187df0 */ /* 0x000fe60008000818 */
[----:B------:R-:W-:-:S04]  /*b4b0*/  FADD.FTZ R20, R5, R20 ;  /* 0x0000001405147221 */ /* 0x000fc80000010000 */
[----:B------:R-:W-:-:S04]  /*b4c0*/  FADD.FTZ R20, R15, R20 ;  /* 0x000000140f147221 */ /* 0x000fc80000010000 */
[----:B------:R-:W-:Y:S01]  /*b4d0*/  FADD.FTZ R21, R21, R20 ;  /* 0x0000001415157221 */ /* 0x000fe20000010000 */
        /* <DEDUP_REMOVED lines=13> */
[----:B------:R-:W-:Y:S01]  /*b5b0*/  FADD.FTZ R6, R7, R172 ;  /* 0x000000ac07067221 */ /* 0x000fe20000010000 */
[----:B------:R-:W-:Y:S03]  /*b5c0*/  HGMMA.64x256x16.F32 R24, R152, gdesc[UR4].tnspB, R24, gsb0 ;  /* 0x43e0000498187df0 */ /* 0x000fe60008000818 */
[----:B------:R-:W-:-:S02]  /*b5d0*/  WARPGROUP.DEPBAR.LE gsb0, 0x0 ;  /* 0x00008000000079c5 */ /* 0x000fc40000010000 */
[----:B------:R-:W-:Y:S05]  /*b5e0*/  @!P0 BRA `(.L_x_1497) ;  /* 0x0000000000048947 */ /* 0x000fea0003800000 */
[----:B------:R-:W-:Y:S01]  /*b5f0*/  BPT.TRAP 0x1 ;  /* 0x000000040000795c */ /* 0x000fe20000300000 */
.L_x_1497:
[----:B------:R-:W-:Y:S01]  /*b600*/  ISETP.GE.AND P1, PT, R187, 0x61, PT ;  /* 0x00000061bb00780c */ /* 0x000fe20003f26270 */
[----:B------:R-:W-:Y:S01]  /*b610*/  VIADD R3, R3, 0x32460 ;  /* 0x0003246003037836 */ /* 0x000fe20000000000 */
[----:B------:R-:W-:-:S04]  /*b620*/  ULDC UR38, c[0x0][0xad0] ;  /* 0x0002b40000267ab9 */ /* 0x000fc80000000800 */
[----:B------:R-:W-:-:S04]  /*b630*/  PRMT R3, R190, 0x654, R3 ;  /* 0x00000654be037816 */ /* 0x000fc80000000003 */
[----:B------:R0:W-:Y:S03]  /*b640*/  SYNCS.ARRIVE.TRANS64.RED.A1T0 RZ, [R3+URZ], RZ ;  /* 0x000000ff03ff79a7 */ /* 0x0001e6000810043f */
[----:B------:R-:W-:Y:S05]  /*b650*/  @!P1 BRA `(.L_x_1498) ;  /* 0x0000002c00a49947 */ /* 0x000fea0003800000 */
[----:B------:R-:W-:Y:S02]  /*b660*/  VIADD R4, R189, 0xfffffffe ;  /* 0xfffffffebd047836 */ /* 0x000fe40000000000 */
[----:B------:R-:W-:Y:S02]  /*b670*/  IMAD.MOV.U32 R7, RZ, RZ, R170 ;  /* 0x000000ffff077224 */ /* 0x000fe400078e00aa */
[----:B------:R-:W-:-:S07]  /*b680*/  IMAD.MOV.U32 R8, RZ, RZ, R13 ;  /* 0x000000ffff087224 */ /* 0x000fce00078e000d */
.L_x_1509:
[----:B------:R-:W-:Y:S01]  /*b690*/  VIADD R201, R201, 0x1 ;  /* 0x00000001c9c97836 */ /* 0x000fe20000000000 */
[----:B------:R-:W-:Y:S05]  /*b6a0*/  YIELD ;  /* 0x0000000000007946 */ /* 0x000fea0003800000 */
[----:B------:R-:W-:Y:S02]  /*b6b0*/  ISETP.NE.AND P2, PT, R201, 0x2, PT ;  /* 0x00000002c900780c */ /* 0x000fe40003f45270 */
[----:B------:R-:W-:Y:S02]  /*b6c0*/  ISETP.GT.AND P1, PT, R4, RZ, PT ;  /* 0x000000ff0400720c */ /* 0x000fe40003f24270 */
[----:B01----:R-:W-:-:S02]  /*b6d0*/  SEL R3, RZ, 0x1, P2 ;  /* 0x00000001ff037807 */ /* 0x003fc40001000000 */
[----:B------:R-:W-:Y:S02]  /*b6e0*/  IADD3 R4, R4, -0x1, RZ ;  /* 0xffffffff04047810 */ /* 0x000fe40007ffe0ff */
[----:B------:R-:W-:Y:S02]  /*b6f0*/  LOP3.LUT R212, R212, R3, RZ, 0x3c, !PT ;  /* 0x00000003d4d47212 */ /* 0x000fe400078e3cff */
[----:B------:R-:W-:Y:S01]  /*b700*/  SEL R201, R201, RZ, P2 ;  /* 0x000000ffc9c97207 */ /* 0x000fe20001000000 */
[----:B------:R-:W-:Y:S06]  /*b710*/  @!P0 BRA `(.L_x_1499) ;  /* 0x0000000000048947 */ /* 0x000fec0003800000 */
[----:B------:R-:W-:Y:S01]  /*b720*/  BPT.TRAP 0x1 ;  /* 0x000000040000795c */ /* 0x000fe20000300000 */
.L_x_1499:
[----:B------:R-:W-:Y:S01]  /*b730*/  IMAD R3, R201, 0x8, R19 ;  /* 0x00000008c9037824 */ /* 0x000fe200078e0213 */
[----:B------:R-:W-:-:S04]  /*b740*/  SHF.L.U32 R0, R212, 0x1f, RZ ;  /* 0x0000001fd4007819 */ /* 0x000fc800000006ff */
[----:B------:R0:W1:Y:S01]  /*b750*/  SYNCS.PHASECHK.TRANS64.TRYWAIT P2, [R3+URZ+0x32430], R0 ;  /* 0x03243000030075a7 */ /* 0x000062000804017f */
[----:B------:R-:W-:Y:S05]  /*b760*/  @!P0 BRA `(.L_x_1500) ;  /* 0x0000000000048947 */ /* 0x000fea0003800000 */
[----:B------:R-:W-:Y:S01]  /*b770*/  BPT.TRAP 0x1 ;  /* 0x000000040000795c */ /* 0x000fe20000300000 */
.L_x_1500:
[----:B------:R-:W2:Y:S01]  /*b780*/  LDL R9, [R1+0x4c] ;  /* 0x00004c0001097983 */ /* 0x000ea20000100800 */
[----:B------:R-:W-:Y:S02]  /*b790*/  IMAD.MOV.U32 R15, RZ, RZ, 0x40000040 ;  /* 0x40000040ff0f7424 */ /* 0x000fe400078e00ff */
[----:B--2---:R-:W-:Y:S01]  /*b7a0*/  IMAD R14, R201, 0x300, R9 ;  /* 0x00000300c90e7824 */ /* 0x004fe200078e0209 */
[----:B-1----:R-:W-:Y:S06]  /*b7b0*/  @P2 BRA `(.L_x_1501) ;  /* 0x0000000000082947 */ /* 0x002fec0003800000 */
[----:B------:R-:W1:Y:S02]  /*b7c0*/  SYNCS.PHASECHK.TRANS64.TRYWAIT P2, [R3+URZ+0x32430], R0 ;  /* 0x03243000030075a7 */ /* 0x000e64000804017f */
[----:B-1----:R-:W-:Y:S05]  /*b7d0*/  @!P2 BRA `(.L_x_1502) ;  /* 0x000000e80010a947 */ /* 0x002fea0003800000 */
.L_x_1501:
[----:B------:R-:W2:Y:S01]  /*b7e0*/  LDL.64 R152, [R1+0x40] ;  /* 0x0000400001987983 */ /* 0x000ea20000100a00 */
[----:B------:R-:W-:Y:S02]  /*b7f0*/  VIADD R10, R14, 0x4 ;  /* 0x000000040e0a7836 */ /* 0x000fe40000000000 */
[----:B------:R-:W-:Y:S01]  /*b800*/  IMAD.MOV.U32 R11, RZ, RZ, 0x40000040 ;  /* 0x40000040ff0b7424 */ /* 0x000fe200078e00ff */
[----:B------:R-:W-:Y:S05]  /*b810*/  WARPSYNC.ALL ;  /* 0x0000000000007948 */ /* 0x000fea0003800000 */
[----:B------:R-:W-:Y:S01]  /*b820*/  R2UR UR10, R10 ;  /* 0x000000000a0a72ca */ /* 0x000fe200000e0000 */
[----:B------:R-:W3:Y:S01]  /*b830*/  LDL.64 R20, [R1+0x28] ;  /* 0x0000280001147983 */ /* 0x000ee20000100a00 */
[----:B------:R-:W-:Y:S01]  /*b840*/  R2UR UR11, R11 ;  /* 0x000000000b0b72ca */ /* 0x000fe200000e0000 */
[C---:B------:R-:W-:Y:S01]  /*b850*/  VIADD R12, R14.reuse, 0x2 ;  /* 0x000000020e0c7836 */ /* 0x040fe20000000000 */
[----:B------:R-:W-:Y:S01]  /*b860*/  MOV R13, 0x40000040 ;  /* 0x40000040000d7802 */ /* 0x000fe20000000f00 */
[----:B------:R-:W4:Y:S01]  /*b870*/  LDL.64 R10, [R1+0x38] ;  /* 0x00003800010a7983 */ /* 0x000f220000100a00 */
[C---:B------:R-:W-:Y:S01]  /*b880*/  R2UR UR18, R14.reuse ;  /* 0x000000000e1272ca */ /* 0x040fe200000e0000 */
[----:B------:R-:W-:Y:S01]  /*b890*/  VIADD R14, R14, 0x6 ;  /* 0x000000060e0e7836 */ /* 0x000fe20000000000 */
[----:B------:R-:W-:-:S02]  /*b8a0*/  R2UR UR14, R12 ;  /* 0x000000000c0e72ca */ /* 0x000fc400000e0000 */
[----:B------:R-:W-:Y:S02]  /*b8b0*/  R2UR UR15, R13 ;  /* 0x000000000d0f72ca */ /* 0x000fe400000e0000 */
[----:B------:R-:W5:Y:S01]  /*b8c0*/  LDL.64 R12, [R1+0x30] ;  /* 0x00003000010c7983 */ /* 0x000f620000100a00 */
[----:B------:R-:W-:Y:S02]  /*b8d0*/  R2UR UR19, R15 ;  /* 0x000000000f1372ca */ /* 0x000fe400000e0000 */
[----:B--2---:R-:W-:Y:S02]  /*b8e0*/  R2UR UR16, R152 ;  /* 0x00000000981072ca */ /* 0x004fe400000e0000 */
[----:B------:R-:W-:Y:S02]  /*b8f0*/  R2UR UR17, R153 ;  /* 0x00000000991172ca */ /* 0x000fe400000e0000 */
[----:B------:R-:W-:-:S11]  /*b900*/  WARPGROUP.ARRIVE ;  /* 0x00000000000079c5 */ /* 0x000fd60000000000 */
[----:B------:R-:W-:Y:S01]  /*b910*/  HGMMA.64x96x16.F32 R152, gdesc[UR16], RZ, !UPT, gsb0 ;  /* 0x01600000109879f0 */ /* 0x000fe2000c0008ff */
[----:B----4-:R-:W-:Y:S02]  /*b920*/  R2UR UR12, R10 ;  /* 0x000000000a0c72ca */ /* 0x010fe400000e0000 */
[----:B------:R-:W-:Y:S02]  /*b930*/  R2UR UR13, R11 ;  /* 0x000000000b0d72ca */ /* 0x000fe400000e0000 */
[----:B-----5:R-:W-:Y:S02]  /*b940*/  R2UR UR8, R12 ;  /* 0x000000000c0872ca */ /* 0x020fe400000e0000 */
[----:B------:R-:W-:Y:S01]  /*b950*/  R2UR UR9, R13 ;  /* 0x000000000d0972ca */ /* 0x000fe200000e0000 */
[----:B------:R-:W-:Y:S02]  /*b960*/  WARPGROUP.DEPBAR.LE gsb0, 0x0 ;  /* 0x00008000000079c5 */ /* 0x000fe40000010000 */
[----:B------:R-:W-:-:S06]  /*b970*/  WARPGROUP.ARRIVE ;  /* 0x00000000000079c5 */ /* 0x000fcc0000000000 */
[----:B------:R-:W-:Y:S01]  /*b980*/  HGMMA.64x96x16.F32 R152, gdesc[UR12], R152, gsb0 ;  /* 0x016000000c9879f0 */ /* 0x000fe20008000898 */
[----:B------:R-:W-:Y:S01]  /*b990*/  IMAD.MOV.U32 R15, RZ, RZ, 0x40000040 ;  /* 0x40000040ff0f7424 */ /* 0x000fe200078e00ff */
[----:B------:R-:W-:Y:S02]  /*b9a0*/  R2UR UR6, R14 ;  /* 0x000000000e0672ca */ /* 0x000fe400000e0000 */
[----:B---3--:R-:W-:Y:S02]  /*b9b0*/  R2UR UR4, R20 ;  /* 0x00000000140472ca */ /* 0x008fe400000e0000 */
        /* <DEDUP_REMOVED lines=11> */
.L_x_1503:
[----:B------:R2:W3:Y:S01]  /*ba70*/  SYNCS.PHASECHK.TRANS64.TRYWAIT P2, [R3+URZ+0x32450], R0 ;  /* 0x03245000030075a7 */ /* 0x0004e2000804017f */
[----:B------:R-:W-:Y:S05]  /*ba80*/  @!P0 BRA `(.L_x_1504) ;  /* 0x0000000000048947 */ /* 0x000fea0003800000 */
[----:B------:R-:W-:Y:S01]  /*ba90*/  BPT.TRAP 0x1 ;  /* 0x000000040000795c */ /* 0x000fe20000300000 */
.L_x_1504:
[----:B---3--:R-:W-:Y:S05]  /*baa0*/  @P2 BRA `(.L_x_1505) ;  /* 0x0000000000082947 */ /* 0x008fea0003800000 */
[----:B------:R-:W3:Y:S02]  /*bab0*/  SYNCS.PHASECHK.TRANS64.TRYWAIT P2, [R3+URZ+0x32450], R0 ;  /* 0x03245000030075a7 */ /* 0x000ee4000804017f */
[----:B---3--:R-:W-:Y:S05]  /*bac0*/  @!P2 BRA `(.L_x_1506) ;  /* 0x000000e40068a947 */ /* 0x008fea0003800000 */
.L_x_1505:
[----:B------:R-:W4:Y:S04]  /*bad0*/  LDL R9, [R1+0x50] ;  /* 0x0000500001097983 */ /* 0x000f280000100800 */
[----:B------:R-:W4:Y:S04]  /*bae0*/  LDL.64 R20, [R1+0x20] ;  /* 0x0000200001147983 */ /* 0x000f280000100a00 */
[----:B------:R-:W4:Y:S04]  /*baf0*/  LDL.64 R14, [R1+0x18] ;  /* 0x00001800010e7983 */ /* 0x000f280000100a00 */
[----:B------:R0:W-:Y:S04]  /*bb00*/  STL.64 [R1+0x88], R2 ;  /* 0x0000880201007387 */ /* 0x0001e80000100a00 */
[----:B0123--:R-:W2:Y:S01]  /*bb10*/  LDL.64 R2, [R1+0x10] ;  /* 0x0000100001027983 */ /* 0x00fea20000100a00 */
[----:B------:R-:W-:Y:S05]  /*bb20*/  WARPSYNC.ALL ;  /* 0x0000000000007948 */ /* 0x000fea0003800000 */
[----:B------:R-:W-:-:S05]  /*bb30*/  IMAD.MOV.U32 R11, RZ, RZ, 0x40000040 ;  /* 0x40000040ff0b7424 */ /* 0x000fca00078e00ff */
[----:B------:R-:W-:Y:S01]  /*bb40*/  R2UR UR7, R11 ;  /* 0x000000000b0772ca */ /* 0x000fe200000e0000 */
[----:B------:R-:W-:Y:S01]  /*bb50*/  WARPGROUP.ARRIVE ;  /* 0x00000000000079c5 */ /* 0x000fe20000000000 */
[----:B------:R-:W-:Y:S02]  /*bb60*/  IMAD.MOV.U32 R13, RZ, RZ, 0x40000040 ;  /* 0x40000040ff0d7424 */ /* 0x000fe400078e00ff */
[----:B----4-:R-:W-:Y:S01]  /*bb70*/  IMAD R10, R201, 0xc00, R9 ;  /* 0x00000c00c90a7824 */ /* 0x010fe200078e0209 */
[----:B------:R-:W-:Y:S02]  /*bb80*/  R2UR UR4, R20 ;  /* 0x00000000140472ca */ /* 0x000fe400000e0000 */
[----:B------:R-:W-:Y:S02]  /*bb90*/  R2UR UR5, R21 ;  /* 0x00000000150572ca */ /* 0x000fe400000e0000 */
[----:B------:R-:W3:Y:S01]  /*bba0*/  LDL.64 R20, [R1+0x8] ;  /* 0x0000080001147983 */ /* 0x000ee20000100a00 */
[----:B------:R-:W-:-:S13]  /*bbb0*/  R2UR UR6, R10 ;  /* 0x000000000a0672ca */ /* 0x000fda00000e0000 */
[----:B------:R-:W-:Y:S01]  /*bbc0*/  HGMMA.64x96x16.F32 R152, gdesc[UR4], R152, gsb0 ;  /* 0x01600000049879f0 */ /* 0x000fe20008000898 */
[----:B------:R-:W-:Y:S01]  /*bbd0*/  VIADD R12, R10, 0x2 ;  /* 0x000000020a0c7836 */ /* 0x000fe20000000000 */
[----:B------:R-:W-:Y:S02]  /*bbe0*/  R2UR UR4, R14 ;  /* 0x000000000e0472ca */ /* 0x000fe400000e0000 */
[----:B------:R-:W-:Y:S02]  /*bbf0*/  R2UR UR5, R15 ;  /* 0x000000000f0572ca */ /* 0x000fe400000e0000 */
[----:B------:R-:W4:Y:S01]  /*bc00*/  LDL.64 R14, [R1] ;  /* 0x00000000010e7983 */ /* 0x000f220000100a00 */
[----:B------:R-:W-:Y:S02]  /*bc10*/  R2UR UR6, R12 ;  /* 0x000000000c0672ca */ /* 0x000fe400000e0000 */
[----:B------:R-:W-:Y:S01]  /*bc20*/  R2UR UR7, R13 ;  /* 0x000000000d0772ca */ /* 0x000fe200000e0000 */
[----:B------:R-:W-:Y:S01]  /*bc30*/  IMAD.MOV.U32 R13, RZ, RZ, 0x40000040 ;  /* 0x40000040ff0d7424 */ /* 0x000fe200078e00ff */
[----:B------:R-:W-:Y:S01]  /*bc40*/  IADD3 R12, R10, 0x4, RZ ;  /* 0x000000040a0c7810 */ /* 0x000fe20007ffe0ff */
[----:B------:R-:W-:-:S02]  /*bc50*/  WARPGROUP.DEPBAR.LE gsb0, 0x0 ;  /* 0x00008000000079c5 */ /* 0x000fc40000010000 */
[----:B------:R-:W-:-:S08]  /*bc60*/  WARPGROUP.ARRIVE ;  /* 0x00000000000079c5 */ /* 0x000fd00000000000 */
[----:B------:R-:W-:Y:S01]  /*bc70*/  HGMMA.64x96x16.F32 R152, gdesc[UR4], R152, gsb0 ;  /* 0x01600000049879f0 */ /* 0x000fe20008000898 */
[----:B------:R-:W-:Y:S02]  /*bc80*/  R2UR UR6, R12 ;  /* 0x000000000c0672ca */ /* 0x000fe400000e0000 */
[----:B------:R-:W-:Y:S02]  /*bc90*/  R2UR UR7, R13 ;  /* 0x000000000d0772ca */ /* 0x000fe400000e0000 */
[----:B--2---:R-:W-:Y:S02]  /*bca0*/  R2UR UR4, R2 ;  /* 0x00000000020472ca */ /* 0x004fe400000e0000 */
[----:B------:R-:W-:Y:S01]  /*bcb0*/  R2UR UR5, R3 ;  /* 0x00000000030572ca */ /* 0x000fe200000e0000 */
[----:B------:R-:W-:Y:S01]  /*bcc0*/  VIADD R12, R10, 0x6 ;  /* 0x000000060a0c7836 */ /* 0x000fe20000000000 */
[----:B------:R0:W5:Y:S01]  /*bcd0*/  LDL.LU.64 R2, [R1+0x88] ;  /* 0x0000880001027983 */ /* 0x0001620000300a00 */
[----:B------:R-:W-:Y:S01]  /*bce0*/  IMAD.MOV.U32 R13, RZ, RZ, 0x40000040 ;  /* 0x40000040ff0d7424 */ /* 0x000fe200078e00ff */
[----:B------:R-:W-:-:S02]  /*bcf0*/  WARPGROUP.DEPBAR.LE gsb0, 0x0 ;  /* 0x00008000000079c5 */ /* 0x000fc40000010000 */
[----:B------:R-:W-:-:S07]  /*bd00*/  WARPGROUP.ARRIVE ;  /* 0x00000000000079c5 */ /* 0x000fce0000000000 */
[----:B------:R-:W-:Y:S01]  /*bd10*/  HGMMA.64x96x16.F32 R152, gdesc[UR4], R152, gsb0 ;  /* 0x01600000049879f0 */ /* 0x000fe20008000898 */
[----:B------:R-:W-:Y:S02]  /*bd20*/  R2UR UR6, R12 ;  /* 0x000000000c0672ca */ /* 0x000fe400000e0000 */
[----:B------:R-:W-:Y:S02]  /*bd30*/  R2UR UR7, R13 ;  /* 0x000000000d0772ca */ /* 0x000fe400000e0000 */
[----:B---3--:R-:W-:Y:S02]  /*bd40*/  R2UR UR4, R20 ;  /* 0x00000000140472ca */ /* 0x008fe400000e0000 */
[----:B------:R-:W-:Y:S01]  /*bd50*/  R2UR UR5, R21 ;  /* 0x00000000150572ca */ /* 0x000fe200000e0000 */
[----:B------:R-:W-:Y:S02]  /*bd60*/  WARPGROUP.DEPBAR.LE gsb0, 0x0 ;  /* 0x00008000000079c5 */ /* 0x000fe40000010000 */
[----:B------:R-:W-:-:S10]  /*bd70*/  WARPGROUP.ARRIVE ;  /* 0x00000000000079c5 */ /* 0x000fd40000000000 */
[----:B------:R-:W-:Y:S01]  /*bd80*/  HGMMA.64x96x16.F32 R152, gdesc[UR4], R152, gsb0 ;  /* 0x01600000049879f0 */ /* 0x000fe20008000898 */
[----:B------:R-:W-:Y:S02]  /*bd90*/  VIADD R12, R10, 0x300 ;  /* 0x000003000a0c7836 */ /* 0x000fe40000000000 */
[----:B------:R-:W-:Y:S01]  /*bda0*/  IMAD.MOV.U32 R13, RZ, RZ, 0x40000040 ;  /* 0x40000040ff0d7424 */ /* 0x000fe200078e00ff */
[----:B----4-:R-:W-:Y:S02]  /*bdb0*/  R2UR UR4, R14 ;  /* 0x000000000e0472ca */ /* 0x010fe400000e0000 */
[----:B------:R-:W-:Y:S02]  /*bdc0*/  R2UR UR6, R12 ;  /* 0x000000000c0672ca */ /* 0x000fe400000e0000 */
        /* <DEDUP_REMOVED lines=9> */
[----:B------:R-:W-:Y:S02]  /*be60*/  R2UR UR4, R228 ;  /* 0x00000000e40472ca */ /* 0x000fe400000e0000 */
[----:B------:R-:W-:Y:S01]  /*be70*/  R2UR UR5, R229 ;  /* 0x00000000e50572ca */ /* 0x000fe200000e0000 */
[----:B------:R-:W-:Y:S02]  /*be80*/  VIADD R12, R10, 0x304 ;  /* 0x000003040a0c7836 */ /* 0x000fe40000000000 */
[----:B------:R-:W-:Y:S01]  /*be90*/  IMAD.MOV.U32 R13, RZ, RZ, 0x40000040 ;  /* 0x40000040ff0d7424 */ /* 0x000fe200078e00ff */
[----:B------:R-:W-:-:S02]  /*bea0*/  WARPGROUP.DEPBAR.LE gsb0, 0x0 ;  /* 0x00008000000079c5 */ /* 0x000fc40000010000 */
[----:B------:R-:W-:-:S07]  /*beb0*/  WARPGROUP.ARRIVE ;  /* 0x00000000000079c5 */ /* 0x000fce0000000000 */
        /* <DEDUP_REMOVED lines=38> */
[----:B------:R-:W-:Y:S01]  /*c120*/  R2UR UR7, R13 ;  /* 0x000000000d0772ca */ /* 0x000fe200000e0000 */
[----:B------:R-:W-:Y:S01]  /*c130*/  UMOV UR4, UR56 ;  /* 0x0000003800047c82 */ /* 0x000fe20008000000 */
[----:B------:R-:W-:Y:S01]  /*c140*/  UMOV UR5, UR57 ;  /* 0x0000003900057c82 */ /* 0x000fe20008000000 */
[----:B------:R-:W-:Y:S01]  /*c150*/  IMAD.MOV.U32 R13, RZ, RZ, 0x40000040 ;  /* 0x40000040ff0d7424 */ /* 0x000fe200078e00ff */
[----:B------:R-:W-:Y:S01]  /*c160*/  IADD3 R12, R10, 0x606, RZ ;  /* 0x000006060a0c7810 */ /* 0x000fe20007ffe0ff */
[----:B------:R-:W-:Y:S02]  /*c170*/  WARPGROUP.DEPBAR.LE gsb0, 0x0 ;  /* 0x00008000000079c5 */ /* 0x000fe40000010000 */
[----:B------:R-:W-:-:S06]  /*c180*/  WARPGROUP.ARRIVE ;  /* 0x00000000000079c5 */ /* 0x000fcc0000000000 */
[----:B------:R-:W-:Y:S01]  /*c190*/  HGMMA.64x96x16.F32 R152, gdesc[UR4], R152, gsb0 ;  /* 0x01600000049879f0 */ /* 0x000fe20008000898 */
[----:B------:R-:W-:Y:S02]  /*c1a0*/  R2UR UR6, R12 ;  /* 0x000000000c0672ca */ /* 0x000fe400000e0000 */
[----:B------:R-:W-:Y:S01]  /*c1b0*/  R2UR UR7, R13 ;  /* 0x000000000d0772ca */ /* 0x000fe200000e0000 */
[----:B------:R-:W-:Y:S01]  /*c1c0*/  UMOV UR4, UR52 ;  /* 0x0000003400047c82 */ /* 0x000fe20008000000 */
[----:B------:R-:W-:Y:S01]  /*c1d0*/  UMOV UR5, UR53 ;  /* 0x0000003500057c82 */ /* 0x000fe20008000000 */
[----:B------:R-:W-:Y:S02]  /*c1e0*/  VIADD R12, R10, 0x900 ;  /* 0x000009000a0c7836 */ /* 0x000fe40000000000 */
[----:B------:R-:W-:Y:S01]  /*c1f0*/  IMAD.MOV.U32 R13, RZ, RZ, 0x40000040 ;  /* 0x40000040ff0d7424 */ /* 0x000fe200078e00ff */
        /* <DEDUP_REMOVED lines=34> */
[----:B------:R-:W1:Y:S01]  /*c420*/  S2R R9, SR_TID.X ;  /* 0x0000000000097919 */ /* 0x000e620000002100 */
[----:B------:R-:W-:Y:S02]  /*c430*/  WARPGROUP.DEPBAR.LE gsb0, 0x0 ;  /* 0x00008000000079c5 */ /* 0x000fe40000010000 */
[----:B------:R-:W-:-:S07]  /*c440*/  WARPGROUP.ARRIVE ;  /* 0x00000000000079c5 */ /* 0x000fce0000000000 */
[----:B------:R-:W-:Y:S01]  /*c450*/  HGMMA.64x96x16.F32 R152, gdesc[UR4], R152, gsb0 ;  /* 0x01600000049879f0 */ /* 0x000fe20008000898 */
[----:B-1----:R-:W-:-:S04]  /*c460*/  SHF.R.U32.HI R0, RZ, 0x7, R9 ;  /* 0x00000007ff007819 */ /* 0x002fc80000011609 */
[----:B------:R-:W-:Y:S01]  /*c470*/  IADD3 R0, -R0, 0xb, RZ ;  /* 0x0000000b00007810 */ /* 0x000fe20007ffe1ff */
[----:B------:R-:W-:-:S04]  /*c480*/  WARPGROUP.DEPBAR.LE gsb0, 0x0 ;  /* 0x00008000000079c5 */ /* 0x000fc80000010000 */
[----:B------:R0:W-:Y:S06]  /*c490*/  BAR.ARV R0, 0x100 ;  /* 0x000400000000751d */ /* 0x0001ec0000002000 */
[----:B------:R-:W-:Y:S05]  /*c4a0*/  @!P0 BRA `(.L_x_1507) ;  /* 0x0000000000048947 */ /* 0x000fea0003800000 */
[----:B------:R-:W-:Y:S01]  /*c4b0*/  BPT.TRAP 0x1 ;  /* 0x000000040000795c */ /* 0x000fe20000300000 */
.L_x_1507:
        /* <DEDUP_REMOVED lines=84> */
[----:B------:R-:W4:Y:S08]  /*ca00*/  MUFU.TANH R158, R158 ;  /* 0x0000009e009e7308 */ /* 0x000f300000002400 */
[----:B------:R-:W0:Y:S08]  /*ca10*/  MUFU.TANH R159, R159 ;  /* 0x0000009f009f7308 */ /* 0x000e300000002400 */
[----:B------:R-:W0:Y:S01]  /*ca20*/  MUFU.TANH R162, R162 ;  /* 0x000000a200a27308 */ /* 0x000e220000002400 */
[----:B---3--:R-:W-:-:S07]  /*ca30*/  FMNMX.FTZ R13, R13, R12, !PT ;  /* 0x0000000c0d0d7209 */ /* 0x008fce0007810000 */
[----:B------:R-:W3:Y:S01]  /*ca40*/  MUFU.TANH R163, R163 ;  /* 0x000000a300a37308 */ /* 0x000ee20000002400 */
[----:B------:R-:W1:Y:S07]  /*ca50*/  SHFL.BFLY PT, R12, R13, 0x1, 0x1f ;  /* 0x0c201f000d0c7f89 */ /* 0x000e6e00000e0000 */
[----:B------:R-:W3:Y:S08]  /*ca60*/  MUFU.TANH R166, R166 ;  /* 0x000000a600a67308 */ /* 0x000ef00000002400 */
[----:B------:R-:W3:Y:S01]  /*ca70*/  MUFU.TANH R167, R167 ;  /* 0x000000a700a77308 */ /* 0x000ee20000002400 */
[----:B-1----:R-:W-:-:S02]  /*ca80*/  FMNMX.FTZ R13, R13, R12, !PT ;  /* 0x0000000c0d0d7209 */ /* 0x002fc40007810000 */
[----:B------:R-:W1:Y:S03]  /*ca90*/  LDC R12, c[0x0][0xa80] ;  /* 0x0002a000ff0c7b82 */ /* 0x000e660000000800 */
[C---:B------:R-:W-:Y:S02]  /*caa0*/  FADD.FTZ R193, -R13.reuse, R8 ;  /* 0x000000080dc17221 */ /* 0x040fe40000010100 */
[----:B------:R2:W3:Y:S01]  /*cab0*/  MUFU.TANH R8, R170 ;  /* 0x000000aa00087308 */ /* 0x0004e20000002400 */
[-C--:B-1----:R-:W-:Y:S01]  /*cac0*/  FMUL.FTZ R189, R13, R12.reuse ;  /* 0x0000000c0dbd7220 */ /* 0x082fe20000410000 */
[----:B------:R-:W-:-:S03]  /*cad0*/  FMUL.FTZ R193, R193, R12 ;  /* 0x0000000cc1c17220 */ /* 0x000fc60000410000 */
[-CC-:B------:R-:W-:Y:S01]  /*cae0*/  FFMA.FTZ R154, R9, R12.reuse, -R189.reuse ;  /* 0x0000000c099a7223 */ /* 0x180fe200000108bd */
[-CC-:B--2---:R-:W-:Y:S01]  /*caf0*/  FFMA.FTZ R170, R11, R12.reuse, -R189.reuse ;  /* 0x0000000c0baa7223 */ /* 0x184fe200000108bd */
[-CC-:B------:R-:W-:Y:S01]  /*cb00*/  FFMA.FTZ R192, R14, R12.reuse, -R189.reuse ;  /* 0x0000000c0ec07223 */ /* 0x180fe200000108bd */
[-CC-:B------:R-:W-:Y:S01]  /*cb10*/  FFMA.FTZ R14, R152, R12.reuse, -R189.reuse ;  /* 0x0000000c980e7223 */ /* 0x180fe200000108bd */
[-CC-:B------:R-:W-:Y:S01]  /*cb20*/  FFMA.FTZ R9, R153, R12.reuse, -R189.reuse ;  /* 0x0000000c99097223 */ /* 0x180fe200000108bd */
[----:B------:R-:W-:Y:S01]  /*cb30*/  MUFU.EX2 R152, R154 ;  /* 0x0000009a00987308 */ /* 0x000fe20000000800 */
[----:B------:R-:W-:Y:S01]  /*cb40*/  FMUL.FTZ R153, R171, UR38 ;  /* 0x00000026ab997c20 */ /* 0x000fe20008410000 */
[-CC-:B------:R-:W-:Y:S01]  /*cb50*/  FFMA.FTZ R11, R157, R12.reuse, -R189.reuse ;  /* 0x0000000c9d0b7223 */ /* 0x180fe200000108bd */
[----:B------:R-:W-:Y:S01]  /*cb60*/  FMUL.FTZ R157, R174, UR38 ;  /* 0x00000026ae9d7c20 */ /* 0x000fe20008410000 */
[----:B------:R-:W-:Y:S01]  /*cb70*/  FMUL.FTZ R171, R175, UR38 ;  /* 0x00000026afab7c20 */ /* 0x000fe20008410000 */
[----:B------:R-:W-:Y:S01]  /*cb80*/  FMUL.FTZ R174, R178, UR38 ;  /* 0x00000026b2ae7c20 */ /* 0x000fe20008410000 */
[----:B------:R-:W-:Y:S01]  /*cb90*/  FMUL.FTZ R175, R179, UR38 ;  /* 0x00000026b3af7c20 */ /* 0x000fe20008410000 */
[-CC-:B------:R-:W-:Y:S01]  /*cba0*/  FFMA.FTZ R188, R10, R12.reuse, -R189.reuse ;  /* 0x0000000c0abc7223 */ /* 0x180fe200000108bd */
[----:B------:R1:W-:Y:S01]  /*cbb0*/  MUFU.EX2 R154, R170 ;  /* 0x000000aa009a7308 */ /* 0x0003e20000000800 */
[----:B------:R-:W-:Y:S01]  /*cbc0*/  FMUL.FTZ R178, R182, UR38 ;  /* 0x00000026b6b27c20 */ /* 0x000fe20008410000 */
[-CC-:B------:R-:W-:Y:S01]  /*cbd0*/  FFMA.FTZ R10, R156, R12.reuse, -R189.reuse ;  /* 0x0000000c9c0a7223 */ /* 0x180fe200000108bd */
[----:B------:R-:W-:Y:S01]  /*cbe0*/  FMUL.FTZ R179, R183, UR38 ;  /* 0x00000026b7b37c20 */ /* 0x000fe20008410000 */
[----:B------:R-:W-:Y:S01]  /*cbf0*/  FMUL.FTZ R182, R186, UR38 ;  /* 0x00000026bab67c20 */ /* 0x000fe20008410000 */
[----:B------:R-:W-:Y:S01]  /*cc00*/  FMUL.FTZ R183, R187, UR38 ;  /* 0x00000026bbb77c20 */ /* 0x000fe20008410000 */
[----:B------:R-:W-:Y:S01]  /*cc10*/  FMUL.FTZ R186, R190, UR38 ;  /* 0x00000026beba7c20 */ /* 0x000fe20008410000 */
[----:B------:R-:W-:Y:S01]  /*cc20*/  FMUL.FTZ R187, R191, UR38 ;  /* 0x00000026bfbb7c20 */ /* 0x000fe20008410000 */
[----:B------:R-:W2:Y:S01]  /*cc30*/  MUFU.TANH R153, R153 ;  /* 0x0000009900997308 */ /* 0x000ea20000002400 */
[----:B-1----:R-:W-:Y:S01]  /*cc40*/  FMNMX.FTZ R170, R181, R7, !PT ;  /* 0x00000007b5aa7209 */ /* 0x002fe20007810000 */
[----:B------:R-:W-:Y:S01]  /*cc50*/  FMUL.FTZ R190, R195, UR38 ;  /* 0x00000026c3be7c20 */ /* 0x000fe20008410000 */
[-CC-:B------:R-:W-:Y:S01]  /*cc60*/  FFMA.FTZ R15, R15, R12.reuse, -R189.reuse ;  /* 0x0000000c0f0f7223 */ /* 0x180fe200000108bd */
[--C-:B------:R-:W-:Y:S01]  /*cc70*/  FFMA.FTZ R20, R20, R12, -R189.reuse ;  /* 0x0000000c14147223 */ /* 0x100fe200000108bd */
[----:B------:R-:W-:Y:S01]  /*cc80*/  FMNMX.FTZ R170, R155, R170, !PT ;  /* 0x000000aa9baa7209 */ /* 0x000fe20007810000 */
[-CC-:B------:R-:W-:Y:S01]  /*cc90*/  FFMA.FTZ R21, R21, R12.reuse, -R189.reuse ;  /* 0x0000000c15157223 */ /* 0x180fe200000108bd */
[--C-:B------:R-:W-:Y:S01]  /*cca0*/  FFMA.FTZ R160, R160, R12, -R189.reuse ;  /* 0x0000000ca0a07223 */ /* 0x100fe200000108bd */
[----:B------:R-:W1:Y:S01]  /*ccb0*/  MUFU.TANH R157, R157 ;  /* 0x0000009d009d7308 */ /* 0x000e620000002400 */
[----:B----4-:R-:W-:Y:S01]  /*ccc0*/  FMNMX.FTZ R170, R158, R170, !PT ;  /* 0x000000aa9eaa7209 */ /* 0x010fe20007810000 */
[-CC-:B------:R-:W-:Y:S01]  /*ccd0*/  FFMA.FTZ R161, R161, R12.reuse, -R189.reuse ;  /* 0x0000000ca1a17223 */ /* 0x180fe200000108bd */
[-CC-:B------:R-:W-:Y:S01]  /*cce0*/  FFMA.FTZ R164, R164, R12.reuse, -R189.reuse ;  /* 0x0000000ca4a47223 */ /* 0x180fe200000108bd */
[--C-:B------:R-:W-:Y:S01]  /*ccf0*/  FFMA.FTZ R165, R165, R12, -R189.reuse ;  /* 0x0000000ca5a57223 */ /* 0x100fe200000108bd */
[----:B0-----:R-:W-:Y:S01]  /*cd00*/  FMNMX.FTZ R170, R159, R170, !PT ;  /* 0x000000aa9faa7209 */ /* 0x001fe20007810000 */
[-CC-:B------:R-:W-:Y:S01]  /*cd10*/  FFMA.FTZ R168, R168, R12.reuse, -R189.reuse ;  /* 0x0000000ca8a87223 */ /* 0x180fe200000108bd */
[--C-:B------:R-:W-:Y:S01]  /*cd20*/  FFMA.FTZ R169, R169, R12, -R189.reuse ;  /* 0x0000000ca9a97223 */ /* 0x100fe200000108bd */
[----:B------:R-:W0:Y:S01]  /*cd30*/  MUFU.TANH R171, R171 ;  /* 0x000000ab00ab7308 */ /* 0x000e220000002400 */
[----:B------:R-:W-:Y:S01]  /*cd40*/  FMNMX.FTZ R170, R162, R170, !PT ;  /* 0x000000aaa2aa7209 */ /* 0x000fe20007810000 */
[-CC-:B------:R-:W-:Y:S01]  /*cd50*/  FFMA.FTZ R172, R172, R12.reuse, -R189.reuse ;  /* 0x0000000cacac7223 */ /* 0x180fe200000108bd */
[-CC-:B------:R-:W-:Y:S01]  /*cd60*/  FFMA.FTZ R173, R173, R12.reuse, -R189.reuse ;  /* 0x0000000cadad7223 */ /* 0x180fe200000108bd */
[--C-:B------:R-:W-:Y:S01]  /*cd70*/  FFMA.FTZ R176, R176, R12, -R189.reuse ;  /* 0x0000000cb0b07223 */ /* 0x100fe200000108bd */
[----:B---3--:R-:W-:Y:S01]  /*cd80*/  FMNMX.FTZ R170, R163, R170, !PT ;  /* 0x000000aaa3aa7209 */ /* 0x008fe20007810000 */
[-CC-:B------:R-:W-:Y:S01]  /*cd90*/  FFMA.FTZ R177, R177, R12.reuse, -R189.reuse ;  /* 0x0000000cb1b17223 */ /* 0x180fe200000108bd */
[--C-:B------:R-:W-:Y:S01]  /*cda0*/  FFMA.FTZ R180, R180, R12, -R189.reuse ;  /* 0x0000000cb4b47223 */ /* 0x100fe200000108bd */
[----:B------:R-:W3:Y:S01]  /*cdb0*/  MUFU.TANH R174, R174 ;  /* 0x000000ae00ae7308 */ /* 0x000ee20000002400 */
[----:B------:R-:W-:Y:S01]  /*cdc0*/  FMNMX.FTZ R170, R166, R170, !PT ;  /* 0x000000aaa6aa7209 */ /* 0x000fe20007810000 */
[-CC-:B------:R-:W-:Y:S01]  /*cdd0*/  FFMA.FTZ R184, R184, R12.reuse, -R189.reuse ;  /* 0x0000000cb8b87223 */ /* 0x180fe200000108bd */
[----:B------:R-:W-:Y:S01]  /*cde0*/  FFMA.FTZ R185, R185, R12, -R189 ;  /* 0x0000000cb9b97223 */ /* 0x000fe200000108bd */
[----:B------:R-:W-:Y:S01]  /*cdf0*/  FMUL.FTZ R189, R198, UR38 ;  /* 0x00000026c6bd7c20 */ /* 0x000fe20008410000 */
[----:B------:R-:W-:Y:S01]  /*ce00*/  FMNMX.FTZ R170, R167, R170, !PT ;  /* 0x000000aaa7aa7209 */ /* 0x000fe20007810000 */
[----:B------:R-:W-:Y:S01]  /*ce10*/  FMUL.FTZ R191, R199, UR38 ;  /* 0x00000026c7bf7c20 */ /* 0x000fe20008410000 */
[----:B------:R-:W4:Y:S01]  /*ce20*/  S2R R198, SR_CgaCtaId ;  /* 0x0000000000c67919 */ /* 0x000f220000008800 */
[----:B------:R-:W3:Y:S01]  /*ce30*/  MUFU.EX2 R156, R193 ;  /* 0x000000c1009c7308 */ /* 0x000ee20000000800 */
[----:B------:R-:W-:Y:S01]  /*ce40*/  FMNMX.FTZ R170, R8, R170, !PT ;  /* 0x000000aa08aa7209 */ /* 0x000fe20007810000 */
[----:B------:R-:W4:Y:S03]  /*ce50*/  S2R R199, SR_TID.X ;  /* 0x0000000000c77919 */ /* 0x000f260000002100 */
[----:B--2---:R-:W-:-:S03]  /*ce60*/  FMNMX.FTZ R170, R153, R170, !PT ;  /* 0x000000aa99aa7209 */ /* 0x004fc60007810000 */
[----:B------:R-:W2:Y:S01]  /*ce70*/  MUFU.TANH R175, R175 ;  /* 0x000000af00af7308 */ /* 0x000ea20000002400 */
[----:B-1----:R-:W-:-:S04]  /*ce80*/  FMNMX.FTZ R170, R157, R170, !PT ;  /* 0x000000aa9daa7209 */ /* 0x002fc80007810000 */
[----:B0-----:R-:W-:-:S03]  /*ce90*/  FMNMX.FTZ R170, R171, R170, !PT ;  /* 0x000000aaabaa7209 */ /* 0x001fc60007810000 */
[----:B------:R-:W0:Y:S01]  /*cea0*/  MUFU.EX2 R188, R188 ;  /* 0x000000bc00bc7308 */ /* 0x000e220000000800 */
[----:B---3--:R-:W-:Y:S01]  /*ceb0*/  FMNMX.FTZ R170, R174, R170, !PT ;  /* 0x000000aaaeaa7209 */ /* 0x008fe20007810000 */
[----:B------:R-:W-:Y:S01]  /*cec0*/  FFMA.FTZ R5, R156, R5, R152 ;  /* 0x000000059c057223 */ /* 0x000fe20000010098 */
[-C--:B------:R-:W-:Y:S01]  /*ced0*/  FMUL.FTZ R24, R24, R156.reuse ;  /* 0x0000009c18187220 */ /* 0x080fe20000410000 */
[-C--:B------:R-:W-:Y:S01]  /*cee0*/  FMUL.FTZ R25, R25, R156.reuse ;  /* 0x0000009c19197220 */ /* 0x080fe20000410000 */
[-C--:B------:R-:W-:Y:S01]  /*cef0*/  FMUL.FTZ R28, R28, R156.reuse ;  /* 0x0000009c1c1c7220 */ /* 0x080fe20000410000 */
[-C--:B------:R-:W-:Y:S01]  /*cf00*/  FMUL.FTZ R29, R29, R156.reuse ;  /* 0x0000009c1d1d7220 */ /* 0x080fe20000410000 */
[----:B------:R-:W-:Y:S01]  /*cf10*/  FMUL.FTZ R32, R32, R156 ;  /* 0x0000009c20207220 */ /* 0x000fe20000410000 */
[----:B------:R-:W1:Y:S01]  /*cf20*/  MUFU.TANH R178, R178 ;  /* 0x000000b200b27308 */ /* 0x000e620000002400 */
[----:B--2---:R-:W-:Y:S01]  /*cf30*/  FMNMX.FTZ R170, R175, R170, !PT ;  /* 0x000000aaafaa7209 */ /* 0x004fe20007810000 */
[-C--:B------:R-:W-:Y:S01]  /*cf40*/  FMUL.FTZ R33, R33, R156.reuse ;  /* 0x0000009c21217220 */ /* 0x080fe20000410000 */
[-C--:B------:R-:W-:Y:S01]  /*cf50*/  FMUL.FTZ R36, R36, R156.reuse ;  /* 0x0000009c24247220 */ /* 0x080fe20000410000 */
[-C--:B------:R-:W-:Y:S01]  /*cf60*/  FMUL.FTZ R37, R37, R156.reuse ;  /* 0x0000009c25257220 */ /* 0x080fe20000410000 */
[-C--:B------:R-:W-:Y:S01]  /*cf70*/  FMUL.FTZ R40, R40, R156.reuse ;  /* 0x0000009c28287220 */ /* 0x080fe20000410000 */
[-C--:B------:R-:W-:Y:S01]  /*cf80*/  FMUL.FTZ R41, R41, R156.reuse ;  /* 0x0000009c29297220 */ /* 0x080fe20000410000 */
[----:B------:R-:W-:Y:S01]  /*cf90*/  FMUL.FTZ R44, R44, R156 ;  /* 0x0000009c2c2c7220 */ /* 0x000fe20000410000 */
[----:B------:R-:W2:Y:S01]  /*cfa0*/  MUFU.TANH R179, R179 ;  /* 0x000000b300b37308 */ /* 0x000ea20000002400 */
[C---:B0-----:R-:W-:Y:S01]  /*cfb0*/  FADD.FTZ R5, R188.reuse, R5 ;  /* 0x00000005bc057221 */ /* 0x041fe20000010000 */
[----:B------:R-:W-:Y:S01]  /*cfc0*/  F2FP.F16.F32.PACK_AB R152, R188, R152 ;  /* 0x00000098bc98723e */ /* 0x000fe200000000ff */
[----:B------:R-:W-:Y:S01]  /*cfd0*/  FMUL.FTZ R188, R194, UR38 ;  /* 0x00000026c2bc7c20 */ /* 0x000fe20008410000 */
[----:B----4-:R-:W-:Y:S01]  /*cfe0*/  SHF.R.U32.HI R199, RZ, 0x7, R199 ;  /* 0x00000007ffc77819 */ /* 0x010fe200000116c7 */
[----:B------:R-:W-:Y:S01]  /*cff0*/  FADD.FTZ R5, R154, R5 ;  /* 0x000000059a057221 */ /* 0x000fe20000010000 */
[-C--:B------:R-:W-:Y:S01]  /*d000*/  FMUL.FTZ R45, R45, R156.reuse ;  /* 0x0000009c2d2d7220 */ /* 0x080fe20000410000 */
[----:B------:R-:W-:Y:S01]  /*d010*/  FMUL.FTZ R48, R48, R156 ;  /* 0x0000009c30307220 */ /* 0x000fe20000410000 */
[----:B------:R-:W0:Y:S01]  /*d020*/  MUFU.TANH R182, R182 ;  /* 0x000000b600b67308 */ /* 0x000e220000002400 */
[----:B-1----:R-:W-:Y:S01]  /*d030*/  FMNMX.FTZ R170, R178, R170, !PT ;  /* 0x000000aab2aa7209 */ /* 0x002fe20007810000 */
[-C--:B------:R-:W-:Y:S01]  /*d040*/  FMUL.FTZ R49, R49, R156.reuse ;  /* 0x0000009c31317220 */ /* 0x080fe20000410000 */
        /* <DEDUP_REMOVED lines=14> */
[----:B0-----:R-:W-:Y:S01]  /*d130*/  FMNMX.FTZ R170, R182, R170, !PT ;  /* 0x000000aab6aa7209 */ /* 0x001fe20007810000 */
[-C--:B------:R-:W-:Y:S01]  /*d140*/  FMUL.FTZ R73, R73, R156.reuse ;  /* 0x0000009c49497220 */ /* 0x080fe20000410000 */
[-C--:B------:R-:W-:Y:S01]  /*d150*/  FMUL.FTZ R76, R76, R156.reuse ;  /* 0x0000009c4c4c7220 */ /* 0x080fe20000410000 */
[-C--:B------:R-:W-:Y:S01]  /*d160*/  FMUL.FTZ R77, R77, R156.reuse ;  /* 0x0000009c4d4d7220 */ /* 0x080fe20000410000 */
[-C--:B------:R-:W-:Y:S01]  /*d170*/  FMUL.FTZ R80, R80, R156.reuse ;  /* 0x0000009c50507220 */ /* 0x080fe20000410000 */
        /* <DEDUP_REMOVED lines=42> */
[----:B------:R-:W2:Y:S01]  /*d420*/  MUFU.EX2 R192, R192 ;  /* 0x000000c000c07308 */ /* 0x000ea20000000800 */
[----:B0-----:R-:W-:Y:S01]  /*d430*/  FMNMX.FTZ R170, R189, R170, !PT ;  /* 0x000000aabdaa7209 */ /* 0x001fe20007810000 */
[-C--:B------:R-:W-:Y:S01]  /*d440*/  FMUL.FTZ R145, R145, R156.reuse ;  /* 0x0000009c91917220 */ /* 0x080fe20000410000 */
[-C--:B------:R-:W-:Y:S01]  /*d450*/  FMUL.FTZ R148, R148, R156.reuse ;  /* 0x0000009c94947220 */ /* 0x080fe20000410000 */
[----:B------:R-:W-:-:S04]  /*d460*/  FMUL.FTZ R149, R149, R156 ;  /* 0x0000009c95957220 */ /* 0x000fc80000410000 */
[----:B------:R0:W3:Y:S01]  /*d470*/  MUFU.EX2 R156, R15 ;  /* 0x0000000f009c7308 */ /* 0x0000e20000000800 */
[----:B-1----:R-:W-:-:S07]  /*d480*/  FMNMX.FTZ R170, R191, R170, !PT ;  /* 0x000000aabfaa7209 */ /* 0x002fce0007810000 */
[----:B------:R-:W-:Y:S01]  /*d490*/  MUFU.EX2 R21, R21 ;  /* 0x0000001500157308 */ /* 0x000fe20000000800 */
[C---:B--2---:R-:W-:Y:S01]  /*d4a0*/  FADD.FTZ R5, R192.reuse, R5 ;  /* 0x00000005c0057221 */ /* 0x044fe20000010000 */
[----:B------:R-:W-:Y:S01]  /*d4b0*/  F2FP.F16.F32.PACK_AB R154, R192, R154 ;  /* 0x0000009ac09a723e */ /* 0x000fe200000000ff */
[----:B0-----:R-:W-:Y:S01]  /*d4c0*/  IMAD.MOV.U32 R15, RZ, RZ, 0x40000040 ;  /* 0x40000040ff0f7424 */ /* 0x001fe200078e00ff */
[----:B------:R-:W0:Y:S04]  /*d4d0*/  SHFL.BFLY PT, R192, R170, 0x2, 0x1f ;  /* 0x0c401f00aac07f89 */ /* 0x000e2800000e0000 */
[----:B------:R-:W-:Y:S01]  /*d4e0*/  MUFU.EX2 R9, R9 ;  /* 0x0000000900097308 */ /* 0x000fe20000000800 */
[----:B---3--:R-:W-:-:S07]  /*d4f0*/  FADD.FTZ R5, R156, R5 ;  /* 0x000000059c057221 */ /* 0x008fce0000010000 */
[----:B------:R-:W-:Y:S08]  /*d500*/  MUFU.EX2 R160, R160 ;  /* 0x000000a000a07308 */ /* 0x000ff00000000800 */
[----:B------:R-:W-:Y:S01]  /*d510*/  MUFU.EX2 R164, R164 ;  /* 0x000000a400a47308 */ /* 0x000fe20000000800 */
[----:B0-----:R-:W-:-:S07]  /*d520*/  FMNMX.FTZ R170, R170, R192, !PT ;  /* 0x000000c0aaaa7209 */ /* 0x001fce0007810000 */
[----:B------:R-:W-:Y:S01]  /*d530*/  MUFU.EX2 R168, R168 ;  /* 0x000000a800a87308 */ /* 0x000fe20000000800 */
[----:B------:R-:W0:Y:S07]  /*d540*/  SHFL.BFLY PT, R192, R170, 0x1, 0x1f ;  /* 0x0c201f00aac07f89 */ /* 0x000e2e00000e0000 */
[----:B------:R-:W-:Y:S08]  /*d550*/  MUFU.EX2 R172, R172 ;  /* 0x000000ac00ac7308 */ /* 0x000ff00000000800 */
[----:B------:R-:W-:Y:S08]  /*d560*/  MUFU.EX2 R176, R176 ;  /* 0x000000b000b07308 */ /* 0x000ff00000000800 */
[----:B------:R-:W-:Y:S01]  /*d570*/  MUFU.EX2 R180, R180 ;  /* 0x000000b400b47308 */ /* 0x000fe20000000800 */
[----:B0-----:R-:W-:-:S05]  /*d580*/  FMNMX.FTZ R170, R170, R192, !PT ;  /* 0x000000c0aaaa7209 */ /* 0x001fca0007810000 */
[C---:B------:R-:W-:Y:S01]  /*d590*/  FADD.FTZ R197, -R170.reuse, R7 ;  /* 0x00000007aac57221 */ /* 0x040fe20000010100 */
[-C--:B------:R-:W-:Y:S01]  /*d5a0*/  FMUL.FTZ R7, R170, R12.reuse ;  /* 0x0000000caa077220 */ /* 0x080fe20000410000 */
[----:B------:R-:W-:Y:S02]  /*d5b0*/  MUFU.EX2 R185, R185 ;  /* 0x000000b900b97308 */ /* 0x000fe40000000800 */
[-C--:B------:R-:W-:Y:S01]  /*d5c0*/  FMUL.FTZ R197, R197, R12.reuse ;  /* 0x0000000cc5c57220 */ /* 0x080fe20000410000 */
[-CC-:B------:R-:W-:Y:S01]  /*d5d0*/  FFMA.FTZ R194, R155, R12.reuse, -R7.reuse ;  /* 0x0000000c9bc27223 */ /* 0x180fe20000010807 */
        /* <DEDUP_REMOVED lines=22> */
[----:B------:R-:W-:Y:S01]  /*d740*/  FFMA.FTZ R191, R191, R12, -R7 ;  /* 0x0000000cbfbf7223 */ /* 0x000fe20000010807 */
[----:B------:R-:W-:Y:S01]  /*d750*/  IMAD.MOV.U32 R7, RZ, RZ, 0x40000040 ;  /* 0x40000040ff077424 */ /* 0x000fe200078e00ff */
[----:B------:R-:W0:Y:S04]  /*d760*/  MUFU.EX2 R197, R197 ;  /* 0x000000c500c57308 */ /* 0x000e280000000800 */
[----:B------:R-:W-:Y:S01]  /*d770*/  R2UR UR7, R7 ;  /* 0x00000000070772ca */ /* 0x000fe200000e0000 */
[----:B-----5:R-:W-:-:S03]  /*d780*/  VIADD R7, R3, 0x32440 ;  /* 0x0003244003077836 */ /* 0x020fc60000000000 */
[----:B------:R-:W1:Y:S02]  /*d790*/  MUFU.EX2 R153, R181 ;  /* 0x000000b500997308 */ /* 0x000e640000000800 */
[----:B------:R-:W-:-:S04]  /*d7a0*/  PRMT R7, R198, 0x654, R7 ;  /* 0x00000654c6077816 */ /* 0x000fc80000000007 */
[----:B------:R2:W-:Y:S02]  /*d7b0*/  SYNCS.ARRIVE.TRANS64.RED.A1T0 RZ, [R7+URZ], RZ ;  /* 0x000000ff07ff79a7 */ /* 0x0005e4000810043f */
[----:B------:R-:W3:Y:S01]  /*d7c0*/  MUFU.EX2 R194, R194 ;  /* 0x000000c200c27308 */ /* 0x000ee20000000800 */
[-C--:B0-----:R-:W-:Y:S01]  /*d7d0*/  FMUL.FTZ R26, R26, R197.reuse ;  /* 0x000000c51a1a7220 */ /* 0x081fe20000410000 */
[-C--:B------:R-:W-:Y:S01]  /*d7e0*/  FMUL.FTZ R27, R27, R197.reuse ;  /* 0x000000c51b1b7220 */ /* 0x080fe20000410000 */
[-C--:B------:R-:W-:Y:S01]  /*d7f0*/  FMUL.FTZ R30, R30, R197.reuse ;  /* 0x000000c51e1e7220 */ /* 0x080fe20000410000 */
[-C--:B------:R-:W-:Y:S01]  /*d800*/  FMUL.FTZ R31, R31, R197.reuse ;  /* 0x000000c51f1f7220 */ /* 0x080fe20000410000 */
[-C--:B------:R-:W-:Y:S01]  /*d810*/  FMUL.FTZ R34, R34, R197.reuse ;  /* 0x000000c522227220 */ /* 0x080fe20000410000 */
[----:B--2---:R-:W-:Y:S01]  /*d820*/  IADD3 R7, R199, 0x8, RZ ;  /* 0x00000008c7077810 */ /* 0x004fe20007ffe0ff */
[----:B------:R-:W-:Y:S01]  /*d830*/  FMUL.FTZ R35, R35, R197 ;  /* 0x000000c523237220 */ /* 0x000fe20000410000 */
[----:B------:R-:W-:Y:S01]  /*d840*/  MUFU.EX2 R158, R158 ;  /* 0x0000009e009e7308 */ /* 0x000fe20000000800 */
[----:B-1----:R-:W-:Y:S01]  /*d850*/  FFMA.FTZ R157, R197, R6, R153 ;  /* 0x00000006c59d7223 */ /* 0x002fe20000010099 */
[----:B------:R-:W-:-:S02]  /*d860*/  IMAD R6, R201, 0xc00, R219 ;  /* 0x00000c00c9067824 */ /* 0x000fc400078e02db */
[-C--:B------:R-:W-:Y:S01]  /*d870*/  FMUL.FTZ R38, R38, R197.reuse ;  /* 0x000000c526267220 */ /* 0x080fe20000410000 */
[-C--:B------:R-:W-:Y:S01]  /*d880*/  FMUL.FTZ R39, R39, R197.reuse ;  /* 0x000000c527277220 */ /* 0x080fe20000410000 */
[-C--:B------:R-:W-:Y:S01]  /*d890*/  FMUL.FTZ R42, R42, R197.reuse ;  /* 0x000000c52a2a7220 */ /* 0x080fe20000410000 */
[-C--:B------:R-:W-:Y:S01]  /*d8a0*/  FMUL.FTZ R43, R43, R197.reuse ;  /* 0x000000c52b2b7220 */ /* 0x080fe20000410000 */
[----:B------:R-:W-:Y:S01]  /*d8b0*/  R2UR UR6, R6 ;  /* 0x00000000060672ca */ /* 0x000fe200000e0000 */
        /* <DEDUP_REMOVED lines=55> */
[C---:B---3--:R-:W-:Y:S01]  /*dc30*/  F2FP.F16.F32.PACK_AB R153, R194.reuse, R153 ;  /* 0x00000099c299723e */ /* 0x048fe200000000ff */
[----:B------:R-:W-:Y:S01]  /*dc40*/  FADD.FTZ R157, R194, R157 ;  /* 0x0000009dc29d7221 */ /* 0x000fe20000010000 */
[----:B------:R1:W-:Y:S01]  /*dc50*/  BAR.SYNC.DEFER_BLOCKING R7, 0x100 ;  /* 0x000400070000751d */ /* 0x0003e20000010000 */
[----:B0-----:R-:W-:-:S05]  /*dc60*/  F2FP.F16.F32.PACK_AB R155, R181, R158 ;  /* 0x0000009eb59b723e */ /* 0x001fca00000000ff */
[----:B------:R-:W-:Y:S01]  /*dc70*/  MUFU.EX2 R193, R193 ;  /* 0x000000c100c17308 */ /* 0x000fe20000000800 */
[----:B-1----:R-:W-:-:S04]  /*dc80*/  FADD.FTZ R7, R158, R157 ;  /* 0x0000009d9e077221 */ /* 0x002fc80000010000 */
[----:B------:R-:W-:-:S03]  /*dc90*/  FADD.FTZ R7, R181, R7 ;  /* 0x00000007b5077221 */ /* 0x000fc60000010000 */
[----:B------:R0:W-:Y:S08]  /*dca0*/  MUFU.EX2 R158, R14 ;  /* 0x0000000e009e7308 */ /* 0x0001f00000000800 */
[----:B------:R-:W-:Y:S01]  /*dcb0*/  MUFU.EX2 R196, R196 ;  /* 0x000000c400c47308 */ /* 0x000fe20000000800 */
[----:B0-----:R-:W-:Y:S01]  /*dcc0*/  VIADD R14, R6, 0x80 ;  /* 0x00000080060e7836 */ /* 0x001fe20000000000 */
[----:B------:R-:W-:-:S06]  /*dcd0*/  WARPGROUP.ARRIVE ;  /* 0x00000000000079c5 */ /* 0x000fcc0000000000 */
[----:B------:R-:W-:Y:S01]  /*dce0*/  HGMMA.64x256x16.F32 R24, R152, gdesc[UR4].tnspB, R24, gsb0 ;  /* 0x43e0000498187df0 */ /* 0x000fe20008000818 */
[----:B------:R-:W-:Y:S01]  /*dcf0*/  MUFU.EX2 R195, R195 ;  /* 0x000000c300c37308 */ /* 0x000fe20000000800 */
[----:B------:R-:W-:Y:S02]  /*dd00*/  R2UR UR6, R14 ;  /* 0x000000000e0672ca */ /* 0x000fe400000e0000 */
[----:B------:R-:W-:-:S05]  /*dd10*/  R2UR UR7, R15 ;  /* 0x000000000f0772ca */ /* 0x000fca00000e0000 */
[----:B------:R-:W-:Y:S08]  /*dd20*/  MUFU.EX2 R166, R166 ;  /* 0x000000a600a67308 */ /* 0x000ff00000000800 */
[----:B------:R-:W0:Y:S08]  /*dd30*/  MUFU.EX2 R167, R167 ;  /* 0x000000a700a77308 */ /* 0x000e300000000800 */
[----:B------:R-:W-:Y:S08]  /*dd40*/  MUFU.EX2 R192, R192 ;  /* 0x000000c000c07308 */ /* 0x000ff00000000800 */
[----:B------:R-:W1:Y:S08]  /*dd50*/  MUFU.EX2 R171, R171 ;  /* 0x000000ab00ab7308 */ /* 0x000e700000000800 */
        /* <DEDUP_REMOVED lines=11> */
[----:B------:R-:W-:-:S07]  /*de10*/  WARPGROUP.DEPBAR.LE gsb0, 0x0 ;  /* 0x00008000000079c5 */ /* 0x000fce0000010000 */
[----:B------:R-:W2:Y:S01]  /*de20*/  MUFU.EX2 R152, R20 ;  /* 0x0000001400987308 */ /* 0x000ea20000000800 */
[----:B0-----:R-:W-:Y:S02]  /*de30*/  F2FP.F16.F32.PACK_AB R153, R167, R166 ;  /* 0x000000a6a799723e */ /* 0x001fe400000000ff */
[----:B-1----:R-:W-:-:S05]  /*de40*/  F2FP.F16.F32.PACK_AB R155, R171, R192 ;  /* 0x000000c0ab9b723e */ /* 0x002fca00000000ff */
[----:B------:R0:W1:Y:S08]  /*de50*/  MUFU.EX2 R20, R159 ;  /* 0x0000009f00147308 */ /* 0x0000700000000800 */
[----:B------:R3:W-:Y:S01]  /*de60*/  MUFU.EX2 R154, R11 ;  /* 0x0000000b009a7308 */ /* 0x0007e20000000800 */
[C---:B--2---:R-:W-:Y:S01]  /*de70*/  FADD.FTZ R5, R152.reuse, R5 ;  /* 0x0000000598057221 */ /* 0x044fe20000010000 */
[----:B------:R-:W-:-:S02]  /*de80*/  F2FP.F16.F32.PACK_AB R156, R152, R156 ;  /* 0x0000009c989c723e */ /* 0x000fc400000000ff */
[----:B0-----:R-:W-:Y:S01]  /*de90*/  F2FP.F16.F32.PACK_AB R159, R195, R196 ;  /* 0x000000c4c39f723e */ /* 0x001fe200000000ff */
[----:B------:R-:W-:-:S03]  /*dea0*/  FADD.FTZ R5, R21, R5 ;  /* 0x0000000515057221 */ /* 0x000fc60000010000 */
[----:B------:R0:W2:Y:S01]  /*deb0*/  MUFU.EX2 R152, R10 ;  /* 0x0000000a00987308 */ /* 0x0000a20000000800 */
[C---:B------:R-:W-:Y:S01]  /*dec0*/  FADD.FTZ R5, R158.reuse, R5 ;  /* 0x000000059e057221 */ /* 0x040fe20000010000 */
[----:B------:R-:W-:Y:S01]  /*ded0*/  F2FP.F16.F32.PACK_AB R158, R158, R21 ;  /* 0x000000159e9e723e */ /* 0x000fe200000000ff */
[----:B---3--:R-:W-:Y:S01]  /*dee0*/  IMAD.MOV.U32 R11, RZ, RZ, 0x40000040 ;  /* 0x40000040ff0b7424 */ /* 0x008fe200078e00ff */
[----:B-1----:R-:W-:Y:S01]  /*def0*/  F2FP.F16.F32.PACK_AB R157, R193, R20 ;  /* 0x00000014c19d723e */ /* 0x002fe200000000ff */
[----:B------:R-:W-:Y:S01]  /*df00*/  FADD.FTZ R5, R9, R5 ;  /* 0x0000000509057221 */ /* 0x000fe20000010000 */
[----:B------:R-:W-:Y:S02]  /*df10*/  FADD.FTZ R7, R20, R7 ;  /* 0x0000000714077221 */ /* 0x000fe40000010000 */
[----:B------:R-:W-:Y:S01]  /*df20*/  WARPGROUP.ARRIVE ;  /* 0x00000000000079c5 */ /* 0x000fe20000000000 */
[----:B0-----:R-:W-:Y:S02]  /*df30*/  VIADD R10, R6, 0x100 ;  /* 0x00000100060a7836 */ /* 0x001fe40000000000 */
[----:B------:R-:W-:-:S03]  /*df40*/  FADD.FTZ R7, R193, R7 ;  /* 0x00000007c1077221 */ /* 0x000fc60000010000 */
[----:B------:R-:W-:Y:S01]  /*df50*/  HGMMA.64x256x16.F32 R24, R156, gdesc[UR4].tnspB, R24, gsb0 ;  /* 0x43e000049c187df0 */ /* 0x000fe20008000818 */
[----:B------:R-:W-:Y:S01]  /*df60*/  R2UR UR6, R10 ;  /* 0x000000000a0672ca */ /* 0x000fe200000e0000 */
[----:B------:R-:W-:Y:S02]  /*df70*/  VIADD R10, R6, 0x180 ;  /* 0x00000180060a7836 */ /* 0x000fe40000000000 */
[----:B--2---:R-:W-:Y:S01]  /*df80*/  FADD.FTZ R5, R152, R5 ;  /* 0x0000000598057221 */ /* 0x004fe20000010000 */
[----:B------:R-:W-:Y:S01]  /*df90*/  R2UR UR7, R11 ;  /* 0x000000000b0772ca */ /* 0x000fe200000e0000 */
[----:B------:R-:W-:Y:S01]  /*dfa0*/  FADD.FTZ R7, R196, R7 ;  /* 0x00000007c4077221 */ /* 0x000fe20000010000 */
[----:B------:R-:W-:Y:S01]  /*dfb0*/  F2FP.F16.F32.PACK_AB R152, R152, R9 ;  /* 0x000000099898723e */ /* 0x000fe200000000ff */
[----:B------:R-:W-:Y:S01]  /*dfc0*/  FADD.FTZ R5, R154, R5 ;  /* 0x000000059a057221 */ /* 0x000fe20000010000 */
[C---:B------:R-:W-:Y:S01]  /*dfd0*/  F2FP.F16.F32.PACK_AB R154, R160.reuse, R154 ;  /* 0x0000009aa09a723e */ /* 0x040fe200000000ff */
[----:B------:R-:W-:Y:S01]  /*dfe0*/  IMAD.MOV.U32 R9, RZ, RZ, 0x40000040 ;  /* 0x40000040ff097424 */ /* 0x000fe200078e00ff */
[----:B------:R-:W-:Y:S01]  /*dff0*/  MOV R11, 0x40000040 ;  /* 0x40000040000b7802 */ /* 0x000fe20000000f00 */
[----:B------:R-:W-:Y:S01]  /*e000*/  FADD.FTZ R5, R160, R5 ;  /* 0x00000005a0057221 */ /* 0x000fe20000010000 */
[----:B------:R-:W-:-:S04]  /*e010*/  FADD.FTZ R7, R195, R7 ;  /* 0x00000007c3077221 */ /* 0x000fc80000010000 */
[----:B------:R-:W-:-:S04]  /*e020*/  FADD.FTZ R7, R166, R7 ;  /* 0x00000007a6077221 */ /* 0x000fc80000010000 */
[----:B------:R-:W-:-:S04]  /*e030*/  FADD.FTZ R7, R167, R7 ;  /* 0x00000007a7077221 */ /* 0x000fc80000010000 */
[----:B------:R-:W-:-:S04]  /*e040*/  FADD.FTZ R7, R192, R7 ;  /* 0x00000007c0077221 */ /* 0x000fc80000010000 */
[----:B------:R-:W-:Y:S01]  /*e050*/  FADD.FTZ R7, R171, R7 ;  /* 0x00000007ab077221 */ /* 0x000fe20000010000 */
[----:B------:R-:W-:Y:S02]  /*e060*/  WARPGROUP.DEPBAR.LE gsb0, 0x0 ;  /* 0x00008000000079c5 */ /* 0x000fe40000010000 */
[----:B------:R-:W-:-:S06]  /*e070*/  WARPGROUP.ARRIVE ;  /* 0x00000000000079c5 */ /* 0x000fcc0000000000 */
[----:B------:R-:W-:Y:S01]  /*e080*/  HGMMA.64x256x16.F32 R24, R152, gdesc[UR4].tnspB, R24, gsb0 ;  /* 0x43e0000498187df0 */ /* 0x000fe20008000818 */
[----:B------:R-:W-:Y:S01]  /*e090*/  R2UR UR6, R10 ;  /* 0x000000000a0672ca */ /* 0x000fe200000e0000 */
[----:B------:R-:W-:Y:S01]  /*e0a0*/  VIADD R10, R6, 0x200 ;  /* 0x00000200060a7836 */ /* 0x000fe20000000000 */
[----:B------:R-:W-:Y:S01]  /*e0b0*/  R2UR UR7, R11 ;  /* 0x000000000b0772ca */ /* 0x000fe200000e0000 */
[----:B------:R-:W-:Y:S01]  /*e0c0*/  IMAD.MOV.U32 R11, RZ, RZ, 0x40000040 ;  /* 0x40000040ff0b7424 */ /* 0x000fe200078e00ff */
[----:B------:R-:W-:Y:S02]  /*e0d0*/  WARPGROUP.DEPBAR.LE gsb0, 0x0 ;  /* 0x00008000000079c5 */ /* 0x000fe40000010000 */
[----:B------:R-:W0:Y:S01]  /*e0e0*/  MUFU.EX2 R152, R161 ;  /* 0x000000a100987308 */ /* 0x000e220000000800 */
[----:B------:R-:W-:Y:S01]  /*e0f0*/  F2FP.F16.F32.PACK_AB R153, R175, R174 ;  /* 0x000000aeaf99723e */ /* 0x000fe200000000ff */
[----:B------:R-:W-:Y:S01]  /*e100*/  FADD.FTZ R174, R174, R7 ;  /* 0x00000007aeae7221 */ /* 0x000fe20000010000 */
[----:B------:R-:W-:-:S03]  /*e110*/  F2FP.F16.F32.PACK_AB R155, R179, R178 ;  /* 0x000000b2b39b723e */ /* 0x000fc600000000ff */
[----:B------:R-:W-:Y:S02]  /*e120*/  FADD.FTZ R175, R175, R174 ;  /* 0x000000aeafaf7221 */ /* 0x000fe40000010000 */
[----:B------:R-:W1:Y:S02]  /*e130*/  MUFU.EX2 R154, R165 ;  /* 0x000000a5009a7308 */ /* 0x000e640000000800 */
[----:B------:R-:W-:-:S04]  /*e140*/  FADD.FTZ R178, R178, R175 ;  /* 0x000000afb2b27221 */ /* 0x000fc80000010000 */
[----:B------:R-:W-:Y:S01]  /*e150*/  FADD.FTZ R179, R179, R178 ;  /* 0x000000b2b3b37221 */ /* 0x000fe20000010000 */
[----:B0-----:R-:W-:Y:S01]  /*e160*/  FADD.FTZ R5, R152, R5 ;  /* 0x0000000598057221 */ /* 0x001fe20000010000 */
[----:B------:R-:W-:-:S03]  /*e170*/  F2FP.F16.F32.PACK_AB R152, R164, R152 ;  /* 0x00000098a498723e */ /* 0x000fc600000000ff */
[----:B------:R-:W-:-:S04]  /*e180*/  FADD.FTZ R5, R164, R5 ;  /* 0x00000005a4057221 */ /* 0x000fc80000010000 */
[----:B-1----:R-:W-:Y:S01]  /*e190*/  FADD.FTZ R5, R154, R5 ;  /* 0x000000059a057221 */ /* 0x002fe20000010000 */
[----:B------:R-:W-:-:S03]  /*e1a0*/  F2FP.F16.F32.PACK_AB R154, R168, R154 ;  /* 0x0000009aa89a723e */ /* 0x000fc600000000ff */
[----:B------:R-:W-:Y:S01]  /*e1b0*/  FADD.FTZ R5, R168, R5 ;  /* 0x00000005a8057221 */ /* 0x000fe20000010000 */
[----:B------:R-:W-:-:S06]  /*e1c0*/  WARPGROUP.ARRIVE ;  /* 0x00000000000079c5 */ /* 0x000fcc0000000000 */
[----:B------:R-:W-:Y:S01]  /*e1d0*/  HGMMA.64x256x16.F32 R24, R152, gdesc[UR4].tnspB, R24, gsb0 ;  /* 0x43e0000498187df0 */ /* 0x000fe20008000818 */
[----:B------:R-:W-:Y:S02]  /*e1e0*/  R2UR UR6, R10 ;  /* 0x000000000a0672ca */ /* 0x000fe400000e0000 */
[----:B------:R-:W-:Y:S01]  /*e1f0*/  R2UR UR7, R11 ;  /* 0x000000000b0772ca */ /* 0x000fe200000e0000 */
[----:B------:R0:W-:Y:S02]  /*e200*/  MUFU.EX2 R10, R8 ;  /* 0x00000008000a7308 */ /* 0x0001e40000000800 */
[----:B0-----:R-:W-:Y:S01]  /*e210*/  VIADD R8, R6, 0x280 ;  /* 0x0000028006087836 */ /* 0x001fe20000000000 */
[----:B------:R-:W-:-:S05]  /*e220*/  WARPGROUP.DEPBAR.LE gsb0, 0x0 ;  /* 0x00008000000079c5 */ /* 0x000fca0000010000 */
        /* <DEDUP_REMOVED lines=9> */
[----:B------:R-:W-:Y:S02]  /*e2c0*/  F2FP.F16.F32.PACK_AB R152, R172, R152 ;  /* 0x00000098ac98723e */ /* 0x000fe400000000ff */
[----:B------:R-:W-:Y:S01]  /*e2d0*/  FADD.FTZ R187, R10, R187 ;  /* 0x000000bb0abb7221 */ /* 0x000fe20000010000 */
        /* <DEDUP_REMOVED lines=8> */
[----:B------:R-:W-:Y:S02]  /*e360*/  WARPGROUP.DEPBAR.LE gsb0, 0x0 ;  /* 0x00008000000079c5 */ /* 0x000fe40000010000 */
[----:B------:R-:W0:Y:S01]  /*e370*/  MUFU.EX2 R152, R177 ;  /* 0x000000b100987308 */ /* 0x000e220000000800 */
[C---:B------:R-:W-:Y:S01]  /*e380*/  F2FP.F16.F32.PACK_AB R153, R162.reuse, R10 ;  /* 0x0000000aa299723e */ /* 0x040fe200000000ff */
[----:B------:R-:W-:Y:S01]  /*e390*/  FADD.FTZ R162, R162, R187 ;  /* 0x000000bba2a27221 */ /* 0x000fe20000010000 */
[----:B------:R-:W-:-:S03]  /*e3a0*/  F2FP.F16.F32.PACK_AB R155, R191, R163 ;  /* 0x000000a3bf9b723e */ /* 0x000fc600000000ff */
[----:B------:R-:W-:Y:S02]  /*e3b0*/  FADD.FTZ R162, R163, R162 ;  /* 0x000000a2a3a27221 */ /* 0x000fe40000010000 */
[----:B------:R-:W1:Y:S02]  /*e3c0*/  MUFU.EX2 R154, R184 ;  /* 0x000000b8009a7308 */ /* 0x000e640000000800 */
        /* <DEDUP_REMOVED lines=8> */
[----:B------:R-:W-:Y:S03]  /*e450*/  HGMMA.64x256x16.F32 R24, R152, gdesc[UR4].tnspB, R24, gsb0 ;  /* 0x43e0000498187df0 */ /* 0x000fe60008000818 */
[----:B------:R-:W-:Y:S02]  /*e460*/  WARPGROUP.DEPBAR.LE gsb0, 0x0 ;  /* 0x00008000000079c5 */ /* 0x000fe40000010000 */
[----:B------:R-:W-:Y:S05]  /*e470*/  @!P0 BRA `(.L_x_1508) ;  /* 0x0000000000048947 */ /* 0x000fea0003800000 */
[----:B------:R-:W-:Y:S01]  /*e480*/  BPT.TRAP 0x1 ;  /* 0x000000040000795c */ /* 0x000fe20000300000 */
.L_x_1508:
[----:B------:R-:W-:Y:S01]  /*e490*/  VIADD R3, R3, 0x32460 ;  /* 0x0003246003037836 */ /* 0x000fe20000000000 */
[----:B------:R-:W-:Y:S01]  /*e4a0*/  MOV R7, R170 ;  /* 0x000000aa00077202 */ /* 0x000fe20000000f00 */
[----:B------:R-:W-:-:S03]  /*e4b0*/  IMAD.MOV.U32 R8, RZ, RZ, R13 ;  /* 0x000000ffff087224 */ /* 0x000fc600078e000d */
[----:B------:R-:W-:-:S04]  /*e4c0*/  PRMT R3, R198, 0x654, R3 ;  /* 0x00000654c6037816 */ /* 0x000fc80000000003 */
[----:B------:R1:W-:Y:S01]  /*e4d0*/  SYNCS.ARRIVE.TRANS64.RED.A1T0 RZ, [R3+URZ], RZ ;  /* 0x000000ff03ff79a7 */ /* 0x0003e2000810043f */
[----:B------:R-:W-:Y:S05]  /*e4e0*/  @P1 BRA `(.L_x_1509) ;  /* 0xffffffd000681947 */ /* 0x000fea000383ffff */
.L_x_1498:
[----:B------:R-:W2:Y:S01]  /*e4f0*/  LDL.LU R21, [R1+0x64] ;  /* 0x0000640001157983 */ /* 0x000ea20000300800 */
[----:B------:R-:W-:Y:S05]  /*e500*/  WARPSYNC.ALL ;  /* 0x0000000000007948 */ /* 0x000fea0003800000 */
[----:B------:R-:W0:Y:S01]  /*e510*/  SHFL.BFLY PT, R4, R5, 0x2, 0x1f ;  /* 0x0c401f0005047f89 */ /* 0x000e2200000e0000 */
[----:B------:R-:W-:Y:S01]  /*e520*/  VIADD R201, R201, 0x1 ;  /* 0x00000001c9c97836 */ /* 0x000fe20000000000 */
[----:B------:R3:W-:Y:S08]  /*e530*/  BAR.ARV R0, 0x100 ;  /* 0x000400000000751d */ /* 0x0007f00000002000 */
[----:B------:R-:W-:Y:S06]  /*e540*/  BAR.ARV 0x8, 0x180 ;  /* 0x0206000000007b1d */ /* 0x000fec0000002000 */
[----:B------:R-:W-:Y:S01]  /*e550*/  ISETP.NE.AND P0, PT, R201, 0x2, PT ;  /* 0x00000002c900780c */ /* 0x000fe20003f05270 */
[----:B---3--:R-:W-:Y:S01]  /*e560*/  IMAD.MOV.U32 R0, RZ, RZ, -0x800000 ;  /* 0xff800000ff007424 */ /* 0x008fe200078e00ff */
[----:B------:R-:W3:Y:S01]  /*e570*/  SHFL.BFLY PT, R7, R6, 0x2, 0x1f ;  /* 0x0c401f0006077f89 */ /* 0x000ee200000e0000 */
[----:B------:R-:W-:-:S02]  /*e580*/  PLOP3.LUT P1, PT, PT, PT, PT, 0x8, 0x0 ;  /* 0x000000000000781c */ /* 0x000fc40003f2e170 */
[----:B------:R-:W-:Y:S01]  /*e590*/  SEL R9, RZ, 0x1, P0 ;  /* 0x00000001ff097807 */ /* 0x000fe20000000000 */
[----:B01----:R-:W-:Y:S01]  /*e5a0*/  FADD.FTZ R3, R4, R5 ;  /* 0x0000000504037221 */ /* 0x003fe20000010000 */
[----:B------:R-:W-:Y:S02]  /*e5b0*/  SEL R201, R201, RZ, P0 ;  /* 0x000000ffc9c97207 */ /* 0x000fe40000000000 */
[----:B------:R-:W-:Y:S02]  /*e5c0*/  LOP3.LUT R212, R212, R9, RZ, 0x3c, !PT ;  /* 0x00000009d4d47212 */ /* 0x000fe400078e3cff */
[----:B------:R-:W0:Y:S01]  /*e5d0*/  SHFL.BFLY PT, R4, R3, 0x1, 0x1f ;  /* 0x0c201f0003047f89 */ /* 0x000e2200000e0000 */
[----:B---3--:R-:W-:-:S05]  /*e5e0*/  FADD.FTZ R7, R7, R6 ;  /* 0x0000000607077221 */ /* 0x008fca0000010000 */
[----:B------:R-:W1:Y:S01]  /*e5f0*/  SHFL.BFLY PT, R8, R7, 0x1, 0x1f ;  /* 0x0c201f0007087f89 */ /* 0x000e6200000e0000 */
[----:B0-----:R-:W-:Y:S01]  /*e600*/  FADD.FTZ R5, R3, R4 ;  /* 0x0000000403057221 */ /* 0x001fe20000010000 */
[----:B------:R-:W-:Y:S02]  /*e610*/  IMAD.MOV.U32 R4, RZ, RZ, RZ ;  /* 0x000000ffff047224 */ /* 0x000fe400078e00ff */
[----:B------:R-:W-:Y:S02]  /*e620*/  IMAD.MOV.U32 R3, RZ, RZ, RZ ;  /* 0x000000ffff037224 */ /* 0x000fe400078e00ff */
[----:B------:R-:W-:-:S13]  /*e630*/  FSETP.NE.FTZ.AND P2, PT, R5, RZ, PT ;  /* 0x000000ff0500720b */ /* 0x000fda0003f55000 */
[----:B------:R-:W0:Y:S01]  /*e640*/  @P2 MUFU.LG2 R9, R5 ;  /* 0x0000000500092308 */ /* 0x000e220000000c00 */
[----:B------:R-:W-:Y:S01]  /*e650*/  @P2 FMUL.FTZ R19, R12, 0.69314718246459960938 ;  /* 0x3f3172180c132820 */ /* 0x000fe20000410000 */
[----:B-1----:R-:W-:-:S05]  /*e660*/  FADD.FTZ R6, R7, R8 ;  /* 0x0000000807067221 */ /* 0x002fca0000010000 */
        /* <DEDUP_REMOVED lines=74> */
[----:B------:R-:W-:Y:S01]  /*eb10*/  MOV R4, 0xff800000 ;  /* 0xff80000000047802 */ /* 0x000fe20000000f00 */
        /* <DEDUP_REMOVED lines=63> */
[----:B--2---:R-:W-:-:S05]  /*ef10*/  VIADD R21, R21, 0x1 ;  /* 0x0000000115157836 */ /* 0x004fca0000000000 */
[----:B------:R0:W-:Y:S02]  /*ef20*/  STL [R1+0x64], R21 ;  /* 0x0000641501007387 */ /* 0x0001e40000100800 */
.L_x_1454:
[----:B------:R-:W-:Y:S05]  /*ef30*/  WARPSYNC.ALL ;  /* 0x0000000000007948 */ /* 0x000fea0003800000 */
[----:B------:R-:W1:Y:S01]  /*ef40*/  S2R R8, SR_CgaCtaId ;  /* 0x0000000000087919 */ /* 0x000e620000008800 */
[----:B------:R-:W-:Y:S01]  /*ef50*/  MOV R19, 0x400 ;  /* 0x0000040000137802 */ /* 0x000fe20000000f00 */
[----:B------:R-:W-:Y:S01]  /*ef60*/  BSSY B0, `(.L_x_1510) ;  /* 0x00002f7000007945 */ /* 0x000fe20003800000 */
[----:B------:R-:W-:Y:S02]  /*ef70*/  BAR.SYNC.DEFER_BLOCKING 0x5, 0x180 ;  /* 0x0146000000007b1d */ /* 0x000fe40000010000 */
[----:B-1----:R-:W-:-:S05]  /*ef80*/  LEA R19, R8, R19, 0x18 ;  /* 0x0000001308137211 */ /* 0x002fca00078ec0ff */
[----:B------:R1:W0:Y:S01]  /*ef90*/  LDS.128 R32, [R19+0x324d0] ;  /* 0x0324d00013207984 */ /* 0x0002220000000c00 */
[----:B------:R-:W-:Y:S06]  /*efa0*/  BAR.ARV 0x4, 0x180 ;  /* 0x0106000000007b1d */ /* 0x000fec0000002000 */
[----:B------:R-:W-:Y:S05]  /*efb0*/  @P1 BRA `(.L_x_1511) ;  /* 0x00000020001c1947 */ /* 0x000fea0003800000 */
[----:B------:R-:W2:Y:S04]  /*efc0*/  LDL R9, [R1+0x80] ;  /* 0x0000800001097983 */ /* 0x000ea80000100800 */
[----:B------:R-:W4:Y:S01]  /*efd0*/  LDL R51, [R1+0x5c] ;  /* 0x00005c0001337983 */ /* 0x000f220000100800 */
[----:B------:R-:W3:Y:S01]  /*efe0*/  S2R R8, SR_SWINHI ;  /* 0x0000000000087919 */ /* 0x000ee20000002f00 */
[----:B------:R-:W-:Y:S05]  /*eff0*/  WARPSYNC.ALL ;  /* 0x0000000000007948 */ /* 0x000fea0003800000 */
[----:B------:R-:W-:Y:S01]  /*f000*/  F2FP.F16.F32.PACK_AB R11, R11, R30 ;  /* 0x0000001e0b0b723e */ /* 0x000fe200000000ff */
[----:B------:R-:W-:Y:S01]  /*f010*/  ULDC.64 UR4, c[0x0][0xd00] ;  /* 0x0003400000047ab9 */ /* 0x000fe20000000a00 */
[----:B------:R-:W-:Y:S01]  /*f020*/  F2FP.F16.F32.PACK_AB R15, R15, R46 ;  /* 0x0000002e0f0f723e */ /* 0x000fe200000000ff */
[----:B------:R-:W4:Y:S01]  /*f030*/  LDL R55, [R1+0x7c] ;  /* 0x00007c0001377983 */ /* 0x000f220000100800 */
[----:B------:R-:W-:Y:S01]  /*f040*/  F2FP.F16.F32.PACK_AB R25, R25, R50 ;  /* 0x000000321919723e */ /* 0x000fe200000000ff */
[----:B0-----:R-:W0:Y:S02]  /*f050*/  LDC R32, c[0x0][0xce8] ;  /* 0x00033a00ff207b82 */ /* 0x001e240000000800 */
[----:B------:R-:W4:Y:S01]  /*f060*/  LDL R90, [R1+0x68] ;  /* 0x00006800015a7983 */ /* 0x000f220000100800 */
[----:B------:R-:W-:-:S02]  /*f070*/  MOV R20, R19 ;  /* 0x0000001300147202 */ /* 0x000fc40000000f00 */
[----:B---3--:R-:W-:Y:S02]  /*f080*/  MOV R21, R8 ;  /* 0x0000000800157202 */ /* 0x008fe40000000f00 */
[----:B------:R-:W-:Y:S02]  /*f090*/  F2FP.F16.F32.PACK_AB R27, R27, R54 ;  /* 0x000000361b1b723e */ /* 0x000fe400000000ff */
[----:B------:R-:W-:Y:S02]  /*f0a0*/  F2FP.F16.F32.PACK_AB R29, R29, R58 ;  /* 0x0000003a1d1d723e */ /* 0x000fe400000000ff */
[----:B------:R-:W-:Y:S02]  /*f0b0*/  F2FP.F16.F32.PACK_AB R30, R159, R177 ;  /* 0x000000b19f1e723e */ /* 0x000fe400000000ff */
[----:B------:R-:W-:Y:S02]  /*f0c0*/  F2FP.F16.F32.PACK_AB R31, R31, R62 ;  /* 0x0000003e1f1f723e */ /* 0x000fe400000000ff */
[----:B------:R-:W-:-:S02]  /*f0d0*/  F2FP.F16.F32.PACK_AB R46, R101, R100 ;  /* 0x00000064652e723e */ /* 0x000fc400000000ff */
[----:B------:R-:W-:Y:S01]  /*f0e0*/  F2FP.F16.F32.PACK_AB R47, R103, R102 ;  /* 0x00000066672f723e */ /* 0x000fe200000000ff */
[----:B------:R-:W-:Y:S01]  /*f0f0*/  BAR.SYNC.DEFER_BLOCKING 0x1, 0x100 ;  /* 0x0044000000007b1d */ /* 0x000fe20000010000 */
[----:B--2---:R-:W-:-:S03]  /*f100*/  IMAD.WIDE R40, R9, 0x2, R20 ;  /* 0x0000000209287825 */ /* 0x004fc600078e0214 */
[----:B------:R-:W-:-:S04]  /*f110*/  IADD3 R48, P3, R40, 0x60, RZ ;  /* 0x0000006028307810 */ /* 0x000fc80007f7e0ff */
[----:B------:R-:W-:Y:S02]  /*f120*/  LOP3.LUT R49, R48, 0x380, RZ, 0xc0, !PT ;  /* 0x0000038030317812 */ /* 0x000fe400078ec0ff */
[C---:B------:R-:W-:Y:S02]  /*f130*/  IADD3 R13, P1, R40.reuse, 0x20, RZ ;  /* 0x00000020280d7810 */ /* 0x040fe40007f3e0ff */
[----:B------:R-:W-:Y:S02]  /*f140*/  IADD3 R44, P2, R40, 0x40, RZ ;  /* 0x00000040282c7810 */ /* 0x000fe40007f5e0ff */
[----:B------:R-:W-:Y:S02]  /*f150*/  SHF.R.U64 R49, R49, 0x3, RZ ;  /* 0x0000000331317819 */ /* 0x000fe400000012ff */
[----:B------:R-:W-:Y:S02]  /*f160*/  LOP3.LUT R12, R13, 0x380, RZ, 0xc0, !PT ;  /* 0x000003800d0c7812 */ /* 0x000fe400078ec0ff */
[----:B----4-:R-:W-:-:S02]  /*f170*/  LOP3.LUT R45, R44, 0x380, RZ, 0xc0, !PT ;  /* 0x000003802c2d7812 */ /* 0x010fc400078ec0ff */
[----:B------:R-:W-:Y:S01]  /*f180*/  LOP3.LUT R48, R49, R48, RZ, 0x3c, !PT ;  /* 0x0000003031307212 */ /* 0x000fe200078e3cff */
[--C-:B------:R-:W-:Y:S01]  /*f190*/  IMAD.X R49, RZ, RZ, R41.reuse, P3 ;  /* 0x000000ffff317224 */ /* 0x100fe200018e0629 */
[----:B------:R-:W-:Y:S02]  /*f1a0*/  IADD3 R72, P3, R40, 0x8020, RZ ;  /* 0x0000802028487810 */ /* 0x000fe40007f7e0ff */
[----:B------:R-:W-:Y:S02]  /*f1b0*/  SHF.R.U64 R12, R12, 0x3, RZ ;  /* 0x000000030c0c7819 */ /* 0x000fe400000012ff */
[----:B------:R-:W-:Y:S02]  /*f1c0*/  SHF.R.U64 R45, R45, 0x3, RZ ;  /* 0x000000032d2d7819 */ /* 0x000fe400000012ff */
[----:B------:R-:W-:Y:S02]  /*f1d0*/  LOP3.LUT R73, R72, 0x380, RZ, 0xc0, !PT ;  /* 0x0000038048497812 */ /* 0x000fe400078ec0ff */
[----:B------:R-:W-:Y:S01]  /*f1e0*/  LOP3.LUT R12, R12, R13, RZ, 0x3c, !PT ;  /* 0x0000000d0c0c7212 */ /* 0x000fe200078e3cff */
[--C-:B------:R-:W-:Y:S01]  /*f1f0*/  IMAD.X R13, RZ, RZ, R41.reuse, P1 ;  /* 0x000000ffff0d7224 */ /* 0x100fe200008e0629 */
[----:B------:R-:W-:Y:S01]  /*f200*/  LOP3.LUT R44, R45, R44, RZ, 0x3c, !PT ;  /* 0x0000002c2d2c7212 */ /* 0x000fe200078e3cff */
[----:B------:R-:W-:Y:S01]  /*f210*/  IMAD.X R45, RZ, RZ, R41, P2 ;  /* 0x000000ffff2d7224 */ /* 0x000fe200010e0629 */
[----:B------:R-:W-:-:S02]  /*f220*/  IADD3 R52, P4, R40, 0x4000, RZ ;  /* 0x0000400028347810 */ /* 0x000fc40007f9e0ff */
[C---:B------:R-:W-:Y:S02]  /*f230*/  IADD3 R56, P5, R40.reuse, 0x4020, RZ ;  /* 0x0000402028387810 */ /* 0x040fe40007fbe0ff */
        /* <DEDUP_REMOVED lines=11> */
[----:B------:R-:W-:-:S02]  /*f2f0*/  LOP3.LUT R8, R40, 0x380, RZ, 0xc0, !PT ;  /* 0x0000038028087812 */ /* 0x000fc400078ec0ff */
[----:B------:R-:W-:Y:S02]  /*f300*/  IADD3 R9, P3, R40, 0xc060, RZ ;  /* 0x0000c06028097810 */ /* 0x000fe40007f7e0ff */
[----:B------:R-:W-:Y:S02]  /*f310*/  SHF.R.U64 R53, R53, 0x3, RZ ;  /* 0x0000000335357819 */ /* 0x000fe400000012ff */
[----:B------:R-:W-:Y:S02]  /*f320*/  SHF.R.U64 R57, R57, 0x3, RZ ;  /* 0x0000000339397819 */ /* 0x000fe400000012ff */
[----:B------:R-:W-:Y:S02]  /*f330*/  SHF.R.U64 R61, R61, 0x3, RZ ;  /* 0x000000033d3d7819 */ /* 0x000fe400000012ff */
[----:B------:R-:W-:Y:S02]  /*f340*/  SHF.R.U64 R65, R65, 0x3, RZ ;  /* 0x0000000341417819 */ /* 0x000fe400000012ff */
[----:B------:R-:W-:-:S02]  /*f350*/  SHF.R.U64 R69, R69, 0x3, RZ ;  /* 0x0000000345457819 */ /* 0x000fc400000012ff */
[----:B------:R-:W-:Y:S02]  /*f360*/  SHF.R.U64 R8, R8, 0x3, RZ ;  /* 0x0000000308087819 */ /* 0x000fe400000012ff */
[----:B-----5:R-:W-:Y:S02]  /*f370*/  LOP3.LUT R28, R9, 0x380, RZ, 0xc0, !PT ;  /* 0x00000380091c7812 */ /* 0x020fe400078ec0ff */
        /* <DEDUP_REMOVED lines=14> */
[----:B------:R-:W-:Y:S02]  /*f460*/  IADD3 R36, P2, R40, 0xc040, RZ ;  /* 0x0000c04028247810 */ /* 0x000fe40007f5e0ff */
[----:B------:R-:W-:-:S02]  /*f470*/  LOP3.LUT R8, R8, R40, RZ, 0x3c, !PT ;  /* 0x0000002808087212 */ /* 0x000fc400078e3cff */
[----:B------:R-:W-:-:S04]  /*f480*/  SHF.R.U64 R40, R28, 0x3, RZ ;  /* 0x000000031c287819 */ /* 0x000fc800000012ff */
[----:B------:R-:W-:Y:S01]  /*f490*/  LOP3.LUT R40, R40, R9, RZ, 0x3c, !PT ;  /* 0x0000000928287212 */ /* 0x000fe200078e3cff */
[----:B------:R-:W-:Y:S01]  /*f4a0*/  IMAD.MOV.U32 R9, RZ, RZ, R41 ;  /* 0x000000ffff097224 */ /* 0x000fe200078e0029 */
[----:B------:R-:W-:-:S04]  /*f4b0*/  LOP3.LUT R77, R76, 0x380, RZ, 0xc0, !PT ;  /* 0x000003804c4d7812 */ /* 0x000fc800078ec0ff */
[----:B------:R-:W-:Y:S02]  /*f4c0*/  MOV R28, R8 ;  /* 0x00000008001c7202 */ /* 0x000fe40000000f00 */
[----:B------:R-:W-:Y:S02]  /*f4d0*/  F2FP.F16.F32.PACK_AB R9, R10, R26 ;  /* 0x0000001a0a09723e */ /* 0x000fe400000000ff */
[----:B------:R-:W-:Y:S02]  /*f4e0*/  F2FP.F16.F32.PACK_AB R8, R14, R167 ;  /* 0x000000a70e08723e */ /* 0x000fe400000000ff */
[----:B------:R-:W-:Y:S02]  /*f4f0*/  F2FP.F16.F32.PACK_AB R10, R24, R168 ;  /* 0x000000a8180a723e */ /* 0x000fe400000000ff */
[----:B------:R-:W-:Y:S02]  /*f500*/  LOP3.LUT R81, R80, 0x380, RZ, 0xc0, !PT ;  /* 0x0000038050517812 */ /* 0x000fe400078ec0ff */
[----:B------:R-:W-:-:S02]  /*f510*/  LOP3.LUT R85, R84, 0x380, RZ, 0xc0, !PT ;  /* 0x0000038054557812 */ /* 0x000fc400078ec0ff */
[----:B------:R-:W-:Y:S02]  /*f520*/  LOP3.LUT R89, R88, 0x380, RZ, 0xc0, !PT ;  /* 0x0000038058597812 */ /* 0x000fe400078ec0ff */
[----:B------:R-:W-:Y:S01]  /*f530*/  LOP3.LUT R37, R36, 0x380, RZ, 0xc0, !PT ;  /* 0x0000038024257812 */ /* 0x000fe200078ec0ff */
[----:B------:R2:W-:Y:S01]  /*f540*/  STSM.16.M88.4 [R28], R8 ;  /* 0x000000081c007844 */ /* 0x0005e20000000200 */
[----:B------:R-:W-:Y:S02]  /*f550*/  SHF.R.U64 R77, R77, 0x3, RZ ;  /* 0x000000034d4d7819 */ /* 0x000fe400000012ff */
[----:B------:R-:W-:Y:S02]  /*f560*/  SHF.R.U64 R81, R81, 0x3, RZ ;  /* 0x0000000351517819 */ /* 0x000fe400000012ff */
[----:B------:R-:W-:Y:S02]  /*f570*/  SHF.R.U64 R85, R85, 0x3, RZ ;  /* 0x0000000355557819 */ /* 0x000fe400000012ff */
[----:B------:R-:W-:-:S02]  /*f580*/  SHF.R.U64 R89, R89, 0x3, RZ ;  /* 0x0000000359597819 */ /* 0x000fc400000012ff */
[----:B------:R-:W-:Y:S02]  /*f590*/  SHF.R.U64 R37, R37, 0x3, RZ ;  /* 0x0000000325257819 */ /* 0x000fe400000012ff */
[----:B------:R-:W-:Y:S02]  /*f5a0*/  MOV R24, R12 ;  /* 0x0000000c00187202 */ /* 0x000fe40000000f00 */
[----:B------:R-:W-:Y:S02]  /*f5b0*/  MOV R44, R44 ;  /* 0x0000002c002c7202 */ /* 0x000fe40000000f00 */
[----:B--2---:R-:W-:Y:S02]  /*f5c0*/  F2FP.F16.F32.PACK_AB R8, R152, R169 ;  /* 0x000000a99808723e */ /* 0x004fe400000000ff */
[----:B------:R-:W-:Y:S02]  /*f5d0*/  F2FP.F16.F32.PACK_AB R9, R7, R5 ;  /* 0x000000050709723e */ /* 0x000fe400000000ff */
[----:B------:R-:W-:-:S02]  /*f5e0*/  F2FP.F16.F32.PACK_AB R10, R153, R171 ;  /* 0x000000ab990a723e */ /* 0x000fc400000000ff */
[----:B------:R-:W-:Y:S02]  /*f5f0*/  F2FP.F16.F32.PACK_AB R11, R39, R38 ;  /* 0x00000026270b723e */ /* 0x000fe400000000ff */
[----:B------:R-:W-:Y:S02]  /*f600*/  F2FP.F16.F32.PACK_AB R12, R154, R172 ;  /* 0x000000ac9a0c723e */ /* 0x000fe400000000ff */
[----:B------:R-:W-:Y:S02]  /*f610*/  F2FP.F16.F32.PACK_AB R13, R43, R42 ;  /* 0x0000002a2b0d723e */ /* 0x000fe400000000ff */
[----:B------:R-:W-:Y:S01]  /*f620*/  F2FP.F16.F32.PACK_AB R14, R155, R173 ;  /* 0x000000ad9b0e723e */ /* 0x000fe200000000ff */
[----:B------:R2:W-:Y:S01]  /*f630*/  STSM.16.M88.4 [R24], R8 ;  /* 0x0000000818007844 */ /* 0x0005e20000000200 */
        /* <DEDUP_REMOVED lines=9> */
[----:B------:R-:W-:Y:S01]  /*f6d0*/  IADD3.X R77, RZ, R41, RZ, P4, !PT ;  /* 0x00000029ff4d7210 */ /* 0x000fe200027fe4ff */
[----:B------:R-:W-:Y:S01]  /*f6e0*/  IMAD.X R41, RZ, RZ, R41, P3 ;  /* 0x000000ffff297224 */ /* 0x000fe200018e0629 */
[----:B------:R-:W-:-:S02]  /*f6f0*/  MOV R48, R48 ;  /* 0x0000003000307202 */ /* 0x000fc40000000f00 */
[----:B------:R-:W-:Y:S02]  /*f700*/  F2FP.F16.F32.PACK_AB R26, R157, R175 ;  /* 0x000000af9d1a723e */ /* 0x000fe400000000ff */
[----:B--2---:R-:W-:Y:S01]  /*f710*/  F2FP.F16.F32.PACK_AB R24, R156, R174 ;  /* 0x000000ae9c18723e */ /* 0x004fe200000000ff */
[----:B------:R2:W-:Y:S01]  /*f720*/  STSM.16.M88.4 [R44], R12 ;  /* 0x0000000c2c007844 */ /* 0x0005e20000000200 */
[----:B------:R-:W-:Y:S02]  /*f730*/  MOV R52, R52 ;  /* 0x0000003400347202 */ /* 0x000fe40000000f00 */
[----:B------:R-:W-:Y:S02]  /*f740*/  F2FP.F16.F32.PACK_AB R28, R158, R176 ;  /* 0x000000b09e1c723e */ /* 0x000fe400000000ff */
[----:B------:R-:W-:Y:S02]  /*f750*/  MOV R56, R56 ;  /* 0x0000003800387202 */ /* 0x000fe40000000f00 */
[----:B------:R-:W-:-:S02]  /*f760*/  F2FP.F16.F32.PACK_AB R8, R160, R178 ;  /* 0x000000b2a008723e */ /* 0x000fc400000000ff */
[----:B------:R-:W-:Y:S02]  /*f770*/  F2FP.F16.F32.PACK_AB R9, R67, R66 ;  /* 0x000000424309723e */ /* 0x000fe400000000ff */
[----:B------:R-:W-:Y:S02]  /*f780*/  F2FP.F16.F32.PACK_AB R10, R161, R179 ;  /* 0x000000b3a10a723e */ /* 0x000fe400000000ff */
[----:B------:R-:W-:Y:S02]  /*f790*/  F2FP.F16.F32.PACK_AB R11, R71, R70 ;  /* 0x00000046470b723e */ /* 0x000fe400000000ff */
[----:B------:R-:W-:Y:S02]  /*f7a0*/  MOV R60, R60 ;  /* 0x0000003c003c7202 */ /* 0x000fe40000000f00 */
[----:B--2---:R-:W-:Y:S02]  /*f7b0*/  F2FP.F16.F32.PACK_AB R12, R162, R180 ;  /* 0x000000b4a20c723e */ /* 0x004fe400000000ff */
[----:B------:R-:W-:-:S02]  /*f7c0*/  F2FP.F16.F32.PACK_AB R13, R75, R74 ;  /* 0x0000004a4b0d723e */ /* 0x000fc400000000ff */
[----:B------:R-:W-:Y:S02]  /*f7d0*/  F2FP.F16.F32.PACK_AB R14, R163, R181 ;  /* 0x000000b5a30e723e */ /* 0x000fe400000000ff */
[----:B------:R-:W-:Y:S01]  /*f7e0*/  F2FP.F16.F32.PACK_AB R15, R79, R78 ;  /* 0x0000004e4f0f723e */ /* 0x000fe200000000ff */
[----:B------:R-:W-:Y:S01]  /*f7f0*/  STSM.16.M88.4 [R48], R24 ;  /* 0x0000001830007844 */ /* 0x000fe20000000200 */
[----:B------:R-:W-:Y:S02]  /*f800*/  MOV R5, R36 ;  /* 0x0000002400057202 */ /* 0x000fe40000000f00 */
[----:B------:R-:W-:Y:S01]  /*f810*/  MOV R64, R64 ;  /* 0x0000004000407202 */ /* 0x000fe20000000f00 */
[----:B------:R-:W-:Y:S01]  /*f820*/  STSM.16.M88.4 [R52], R28 ;  /* 0x0000001c34007844 */ /* 0x000fe20000000200 */
        /* <DEDUP_REMOVED lines=12> */
[----:B------:R-:W-:Y:S02]  /*f8f0*/  MOV R72, R72 ;  /* 0x0000004800487202 */ /* 0x000fe40000000f00 */
[----:B------:R-:W-:Y:S02]  /*f900*/  F2FP.F16.F32.PACK_AB R44, R97, R96 ;  /* 0x00000060612c723e */ /* 0x000fe400000000ff */
[----:B------:R-:W-:Y:S02]  /*f910*/  F2FP.F16.F32.PACK_AB R45, R99, R98 ;  /* 0x00000062632d723e */ /* 0x000fe400000000ff */
[----:B------:R-:W-:-:S02]  /*f920*/  MOV R76, R76 ;  /* 0x0000004c004c7202 */ /* 0x000fc40000000f00 */
[----:B--2---:R-:W-:Y:S02]  /*f930*/  F2FP.F16.F32.PACK_AB R8, R105, R104 ;  /* 0x000000686908723e */ /* 0x004fe400000000ff */
[----:B------:R-:W-:Y:S02]  /*f940*/  F2FP.F16.F32.PACK_AB R9, R107, R106 ;  /* 0x0000006a6b09723e */ /* 0x000fe400000000ff */
[----:B------:R-:W-:Y:S02]  /*f950*/  F2FP.F16.F32.PACK_AB R10, R109, R108 ;  /* 0x0000006c6d0a723e */ /* 0x000fe400000000ff */
[----:B------:R-:W-:Y:S01]  /*f960*/  F2FP.F16.F32.PACK_AB R11, R111, R110 ;  /* 0x0000006e6f0b723e */ /* 0x000fe200000000ff */
[----:B------:R-:W-:Y:S01]  /*f970*/  STSM.16.M88.4 [R64], R36 ;  /* 0x0000002440007844 */ /* 0x000fe20000000200 */
[----:B------:R-:W-:Y:S02]  /*f980*/  MOV R80, R80 ;  /* 0x0000005000507202 */ /* 0x000fe40000000f00 */
[----:B---3--:R-:W-:-:S02]  /*f990*/  F2FP.F16.F32.PACK_AB R12, R113, R112 ;  /* 0x00000070710c723e */ /* 0x008fc400000000ff */
[----:B------:R-:W-:Y:S02]  /*f9a0*/  F2FP.F16.F32.PACK_AB R13, R115, R114 ;  /* 0x00000072730d723e */ /* 0x000fe400000000ff */
[----:B------:R-:W-:Y:S02]  /*f9b0*/  F2FP.F16.F32.PACK_AB R14, R117, R116 ;  /* 0x00000074750e723e */ /* 0x000fe400000000ff */
[----:B------:R-:W-:Y:S01]  /*f9c0*/  F2FP.F16.F32.PACK_AB R15, R119, R118 ;  /* 0x00000076770f723e */ /* 0x000fe200000000ff */
[----:B------:R-:W-:Y:S01]  /*f9d0*/  STSM.16.M88.4 [R68], R40 ;  /* 0x0000002844007844 */ /* 0x000fe20000000200 */
[----:B------:R-:W-:-:S03]  /*f9e0*/  SHF.R.S32.HI R82, RZ, 0x1f, R51 ;  /* 0x0000001fff527819 */ /* 0x000fc60000011433 */
[----:B------:R-:W-:Y:S04]  /*f9f0*/  STSM.16.M88.4 [R72], R44 ;  /* 0x0000002c48007844 */ /* 0x000fe80000000200 */
[----:B------:R-:W-:Y:S04]  /*fa00*/  STSM.16.M88.4 [R76], R8 ;  /* 0x000000084c007844 */ /* 0x000fe80000000200 */
[----:B------:R2:W-:Y:S01]  /*fa10*/  STSM.16.M88.4 [R80], R12 ;  /* 0x0000000c50007844 */ /* 0x0005e20000000200 */
[----:B------:R-:W-:Y:S02]  /*fa20*/  MOV R84, R84 ;  /* 0x0000005400547202 */ /* 0x000fe40000000f00 */
[----:B------:R-:W-:-:S02]  /*fa30*/  F2FP.F16.F32.PACK_AB R24, R121, R120 ;  /* 0x000000787918723e */ /* 0x000fc400000000ff */
[----:B------:R-:W-:Y:S02]  /*fa40*/  F2FP.F16.F32.PACK_AB R25, R123, R122 ;  /* 0x0000007a7b19723e */ /* 0x000fe400000000ff */
[----:B------:R-:W-:Y:S02]  /*fa50*/  F2FP.F16.F32.PACK_AB R26, R125, R124 ;  /* 0x0000007c7d1a723e */ /* 0x000fe400000000ff */
[----:B------:R-:W-:Y:S02]  /*fa60*/  F2FP.F16.F32.PACK_AB R27, R127, R126 ;  /* 0x0000007e7f1b723e */ /* 0x000fe400000000ff */
[----:B------:R-:W-:Y:S02]  /*fa70*/  ISETP.NE.U32.AND P0, PT, RZ, UR4, PT ;  /* 0x00000004ff007c0c */ /* 0x000fe4000bf05070 */
[C---:B--2---:R-:W-:Y:S02]  /*fa80*/  SHF.L.U32 R12, R51.reuse, 0x2, RZ ;  /* 0x00000002330c7819 */ /* 0x044fe400000006ff */
[----:B------:R-:W-:-:S02]  /*fa90*/  SHF.L.U64.HI R6, R51, 0x2, R82 ;  /* 0x0000000233067819 */ /* 0x000fc40000010252 */
[----:B------:R-:W-:Y:S02]  /*faa0*/  IADD3 R14, P1, R12, UR4, RZ ;  /* 0x000000040c0e7c10 */ /* 0x000fe4000ff3e0ff */
[----:B------:R-:W-:Y:S02]  /*fab0*/  MOV R88, R88 ;  /* 0x0000005800587202 */ /* 0x000fe40000000f00 */
        /* <DEDUP_REMOVED lines=11> */
[----:B------:R-:W-:Y:S01]  /*fb70*/  F2FP.F16.F32.PACK_AB R11, R3, R150 ;  /* 0x00000096030b723e */ /* 0x000fe200000000ff */
[----:B------:R-:W-:Y:S01]  /*fb80*/  STSM.16.M88.4 [R84], R24 ;  /* 0x0000001854007844 */ /* 0x000fe20000000200 */
[----:B------:R-:W-:Y:S02]  /*fb90*/  ISETP.NE.AND.EX P0, PT, RZ, UR5, PT, P0 ;  /* 0x00000005ff007c0c */ /* 0x000fe4000bf05300 */
[----:B------:R-:W-:Y:S01]  /*fba0*/  IADD3.X R15, R6, UR5, RZ, P1, !PT ;  /* 0x00000005060f7c10 */ /* 0x000fe20008ffe4ff */
[----:B------:R-:W-:Y:S01]  /*fbb0*/  ULDC.64 UR4, c[0x0][0xd08] ;  /* 0x0003420000047ab9 */ /* 0x000fe20000000a00 */
[----:B------:R-:W-:Y:S01]  /*fbc0*/  STSM.16.M88.4 [R88], R28 ;  /* 0x0000001c58007844 */ /* 0x000fe20000000200 */
[----:B------:R-:W-:-:S03]  /*fbd0*/  ISETP.NE.U32.AND P2, PT, RZ, UR4, PT ;  /* 0x00000004ff007c0c */ /* 0x000fc6000bf45070 */
[----:B------:R2:W-:Y:S01]  /*fbe0*/  STSM.16.M88.4 [R5], R36 ;  /* 0x0000002405007844 */ /* 0x0005e20000000200 */
[----:B------:R-:W-:-:S03]  /*fbf0*/  ISETP.NE.AND.EX P2, PT, RZ, UR5, PT, P2 ;  /* 0x00000005ff007c0c */ /* 0x000fc6000bf45320 */
[----:B------:R3:W-:Y:S01]  /*fc00*/  STSM.16.M88.4 [R7], R8 ;  /* 0x0000000807007844 */ /* 0x0007e20000000200 */
[----:B------:R-:W-:Y:S01]  /*fc10*/  IMAD.MOV.U32 R80, RZ, RZ, RZ ;  /* 0x000000ffff507224 */ /* 0x000fe200078e00ff */
[----:B------:R-:W-:Y:S08]  /*fc20*/  BAR.SYNC.DEFER_BLOCKING 0x1, 0x100 ;  /* 0x0044000000007b1d */ /* 0x000ff00000010000 */
[----:B------:R-:W-:Y:S01]  /*fc30*/  @P2 IADD3 R12, P3, R12, UR4, RZ ;  /* 0x000000040c0c2c10 */ /* 0x000fe2000ff7e0ff */
[----:B------:R-:W-:-:S02]  /*fc40*/  ULDC UR4, c[0x0][0xb88] ;  /* 0x0002e20000047ab9 */ /* 0x000fc40000000800 */
[----:B--2---:R-:W-:Y:S01]  /*fc50*/  IMAD.U32 R5, RZ, RZ, UR4 ;  /* 0x00000004ff057e24 */ /* 0x004fe2000f8e00ff */
[----:B------:R-:W-:Y:S01]  /*fc60*/  @P2 IADD3.X R13, R6, UR5, RZ, P3, !PT ;  /* 0x00000005060d2c10 */ /* 0x000fe20009ffe4ff */
[----:B------:R2:W5:Y:S04]  /*fc70*/  @P0 LDG.E R80, desc[UR60][R14.64] ;  /* 0x0000003c0e500981 */ /* 0x000568000c1e1900 */
[----:B------:R2:W5:Y:S01]  /*fc80*/  @P2 LDG.E R5, desc[UR60][R12.64] ;  /* 0x0000003c0c052981 */ /* 0x000562000c1e1900 */
[----:B0-----:R-:W-:-:S13]  /*fc90*/  ISETP.NE.AND P1, PT, R32, 0x1, PT ;  /* 0x000000012000780c */ /* 0x001fda0003f25270 */
[----:B------:R-:W0:Y:S08]  /*fca0*/  @P1 LDC R3, c[0x0][0xcec] ;  /* 0x00033b00ff031b82 */ /* 0x000e300000000800 */
[----:B------:R-:W4:Y:S01]  /*fcb0*/  @P1 LDC R24, c[0x0][0xcf0] ;  /* 0x00033c00ff181b82 */ /* 0x000f220000000800 */
[----:B---3--:R-:W-:Y:S01]  /*fcc0*/  IMAD R8, R90, 0x80, R55 ;  /* 0x000000805a087824 */ /* 0x008fe200078e0237 */
[----:B--2---:R-:W-:Y:S06]  /*fcd0*/  @P2 BRA `(.L_x_1512) ;  /* 0x0000000000102947 */ /* 0x004fec0003800000 */
[----:B------:R-:W-:Y:S05]  /*fce0*/  @!P0 BRA `(.L_x_1512) ;  /* 0x00000000000c8947 */ /* 0x000fea0003800000 */
[----:B------:R-:W2:Y:S04]  /*fcf0*/  LDG.E R6, desc[UR60][R14.64] ;  /* 0x0000003c0e067981 */ /* 0x000ea8000c1e1900 */
[----:B-----5:R-:W2:Y:S02]  /*fd00*/  LDG.E R5, desc[UR60][R14.64+0x4] ;  /* 0x0000043c0e057981 */ /* 0x020ea4000c1e1900 */
[----:B--2---:R-:W-:-:S07]  /*fd10*/  IMAD.IADD R5, R5, 0x1, -R6 ;  /* 0x0000000105057824 */ /* 0x004fce00078e0a06 */
.L_x_1512:
[----:B------:R-:W2:Y:S01]  /*fd20*/  LDL.LU R89, [R1+0x60] ;  /* 0x0000600001597983 */ /* 0x000ea20000300800 */
[----:B------:R-:W3:Y:S01]  /*fd30*/  S2R R6, SR_TID.X ;  /* 0x0000000000067919 */ /* 0x000ee20000002100 */
[----:B0-----:R-:W-:Y:S01]  /*fd40*/  @P1 IMAD.HI.U32 R3, R8, R3, RZ ;  /* 0x0000000308031227 */ /* 0x001fe200078e00ff */
[----:B------:R-:W-:Y:S01]  /*fd50*/  ULDC.64 UR4, c[0x0][0xc90] ;  /* 0x0003240000047ab9 */ /* 0x000fe20000000a00 */
[----:B-----5:R-:W-:Y:S01]  /*fd60*/  SHF.R.S32.HI R81, RZ, 0x1f, R80 ;  /* 0x0000001fff517819 */ /* 0x020fe20000011450 */
[----:B------:R-:W2:Y:S01]  /*fd70*/  LDL R26, [R1+0x74] ;  /* 0x00007400011a7983 */ /* 0x000ea20000100800 */
[----:B------:R-:W-:Y:S01]  /*fd80*/  MOV R11, R8 ;  /* 0x00000008000b7202 */ /* 0x000fe20000000f00 */
[----:B------:R-:W0:Y:S01]  /*fd90*/  @P1 LDC R85, c[0x0][0xcec] ;  /* 0x00033b00ff551b82 */ /* 0x000e220000000800 */
[----:B----4-:R-:W-:Y:S02]  /*fda0*/  @P1 SHF.R.U32.HI R11, RZ, R24, R3 ;  /* 0x00000018ff0b1219 */ /* 0x010fe40000011603 */
[----:B------:R-:W-:-:S02]  /*fdb0*/  SEL R82, R82, RZ, !P0 ;  /* 0x000000ff52527207 */ /* 0x000fc40004000000 */
[----:B------:R-:W-:-:S03]  /*fdc0*/  SEL R83, R51, RZ, !P0 ;  /* 0x000000ff33537207 */ /* 0x000fc60004000000 */
[----:B------:R-:W4:Y:S01]  /*fdd0*/  @P1 LDC R87, c[0x0][0xcf0] ;  /* 0x00033c00ff571b82 */ /* 0x000f220000000800 */
[----:B---3--:R-:W-:-:S05]  /*fde0*/  VIADD R30, R6, 0xffffff80 ;  /* 0xffffff80061e7836 */ /* 0x008fca0000000000 */
[----:B------:R-:W-:-:S04]  /*fdf0*/  SHF.R.S32.HI R86, RZ, 0x1f, R30 ;  /* 0x0000001fff567819 */ /* 0x000fc8000001141e */
[-C--:B------:R-:W-:Y:S02]  /*fe00*/  LEA.HI R86, R86, R30.reuse, RZ, 0x3 ;  /* 0x0000001e56567211 */ /* 0x080fe400078f18ff */
[----:B------:R-:W-:Y:S02]  /*fe10*/  SHF.R.S32.HI R88, RZ, 0x1f, R30 ;  /* 0x0000001fff587819 */ /* 0x000fe4000001141e */
[----:B------:R-:W-:Y:S02]  /*fe20*/  LOP3.LUT R86, R86, 0xfffffff8, RZ, 0xc0, !PT ;  /* 0xfffffff856567812 */ /* 0x000fe400078ec0ff */
[----:B------:R-:W-:-:S03]  /*fe30*/  LEA.HI R88, R88, R30, RZ, 0x3 ;  /* 0x0000001e58587211 */ /* 0x000fc600078f18ff */
[----:B------:R-:W-:Y:S01]  /*fe40*/  IMAD.IADD R86, R30, 0x1, -R86 ;  /* 0x000000011e567824 */ /* 0x000fe200078e0a56 */
[----:B------:R-:W-:Y:S01]  /*fe50*/  SHF.R.S32.HI R88, RZ, 0x3, R88 ;  /* 0x00000003ff587819 */ /* 0x000fe20000011458 */
[----:B------:R-:W-:Y:S02]  /*fe60*/  IMAD.MOV R13, RZ, RZ, -R11 ;  /* 0x000000ffff0d7224 */ /* 0x000fe400078e0a0b */
[----:B------:R-:W-:Y:S02]  /*fe70*/  IMAD.SHL.U32 R3, R86, 0x8, RZ ;  /* 0x0000000856037824 */ /* 0x000fe400078e00ff */
[----:B------:R-:W-:Y:S02]  /*fe80*/  IMAD R13, R32, R13, R8 ;  /* 0x0000000d200d7224 */ /* 0x000fe400078e0208 */
[----:B------:R-:W-:-:S03]  /*fe90*/  IMAD R15, R88, 0x40, R3 ;  /* 0x00000040580f7824 */ /* 0x000fc600078e0203 */
[----:B------:R-:W-:Y:S02]  /*fea0*/  SHF.R.S32.HI R12, RZ, 0x1f, R13 ;  /* 0x0000001fff0c7819 */ /* 0x000fe4000001140d */
[----:B------:R-:W-:-:S04]  /*feb0*/  SHF.R.S32.HI R27, RZ, 0x1f, R30 ;  /* 0x0000001fff1b7819 */ /* 0x000fc8000001141e */
[----:B------:R-:W-:-:S04]  /*fec0*/  LEA.HI R27, R27, R30, RZ, 0x7 ;  /* 0x0000001e1b1b7211 */ /* 0x000fc800078f38ff */
[----:B------:R-:W-:-:S05]  /*fed0*/  LOP3.LUT R27, R27, 0xffffff80, RZ, 0xc0, !PT ;  /* 0xffffff801b1b7812 */ /* 0x000fca00078ec0ff */
[----:B------:R-:W-:Y:S02]  /*fee0*/  IMAD.IADD R27, R30, 0x1, -R27 ;  /* 0x000000011e1b7824 */ /* 0x000fe400078e0a1b */
[C---:B------:R-:W-:Y:S02]  /*fef0*/  VIADD R93, R3.reuse, 0xc0 ;  /* 0x000000c0035d7836 */ /* 0x040fe40000000000 */
[C---:B------:R-:W-:Y:S02]  /*ff00*/  VIADD R95, R3.reuse, 0x40 ;  /* 0x00000040035f7836 */ /* 0x040fe40000000000 */
[----:B------:R-:W-:Y:S01]  /*ff10*/  VIADD R91, R3, 0x80 ;  /* 0x00000080035b7836 */ /* 0x000fe20000000000 */
[----:B------:R-:W-:Y:S02]  /*ff20*/  BSSY B1, `(.L_x_1513) ;  /* 0x00000cc000017945 */ /* 0x000fe40003800000 */
[----:B------:R-:W-:Y:S02]  /*ff30*/  SHF.R.S32.HI R92, RZ, 0x1f, R95 ;  /* 0x0000001fff5c7819 */ /* 0x000fe4000001145f */
[----:B------:R-:W-:-:S02]  /*ff40*/  SHF.R.S32.HI R94, RZ, 0x1f, R91 ;  /* 0x0000001fff5e7819 */ /* 0x000fc4000001145b */
[----:B--2---:R-:W-:-:S05]  /*ff50*/  SHF.R.S32.HI R84, RZ, 0x1f, R89 ;  /* 0x0000001fff547819 */ /* 0x004fca0000011459 */
[----:B------:R-:W-:-:S04]  /*ff60*/  IMAD R6, R84, UR4, RZ ;  /* 0x0000000454067c24 */ /* 0x000fc8000f8e02ff */
[C---:B------:R-:W-:Y:S02]  /*ff70*/  IMAD R9, R89.reuse, UR5, R6 ;  /* 0x0000000559097c24 */ /* 0x040fe4000f8e0206 */
[----:B------:R-:W-:Y:S01]  /*ff80*/  IMAD.WIDE.U32 R6, R89, UR4, R80 ;  /* 0x0000000459067c25 */ /* 0x000fe2000f8e0050 */
[----:B------:R-:W-:-:S03]  /*ff90*/  ULDC.64 UR4, c[0x0][0xc98] ;  /* 0x0003260000047ab9 */ /* 0x000fc60000000a00 */
[----:B------:R-:W-:Y:S02]  /*ffa0*/  IMAD.IADD R7, R7, 0x1, R9 ;  /* 0x0000000107077824 */ /* 0x000fe400078e0209 */
[----:B------:R-:W-:Y:S02]  /*ffb0*/  IMAD R10, R82, UR4, RZ ;  /* 0x00000004520a7c24 */ /* 0x000fe4000f8e02ff */
[----:B------:R-:W-:-:S04]  /*ffc0*/  IMAD.WIDE.U32 R8, R83, UR4, R6 ;  /* 0x0000000453087c25 */ /* 0x000fc8000f8e0006 */
[----:B------:R-:W-:Y:S01]  /*ffd0*/  IMAD.WIDE R6, R15, 0x2, R20 ;  /* 0x000000020f067825 */ /* 0x000fe200078e0214 */
[----:B------:R-:W-:-:S03]  /*ffe0*/  SHF.R.S32.HI R15, RZ, 0x1f, R11 ;  /* 0x0000001fff0f7819 */ /* 0x000fc6000001140b */
[----:B------:R-:W-:Y:S01]  /*fff0*/  IMAD R14, R83, UR5, R10 ;  /* 0x00000005530e7c24 */ /* 0x000fe2000f8e020a */
[----:B------:R-:W-:Y:S01]  /*10000*/  IADD3 R10, P0, R11, R8, RZ ;  /* 0x000000080b0a7210 */ /* 0x000fe20007f1e0ff */
[----:B------:R-:W-:Y:S02]  /*10010*/  ULDC.64 UR4, c[0x0][0xc88] ;  /* 0x0003220000047ab9 */ /* 0x000fe40000000a00 */
[----:B------:R-:W-:Y:S01]  /*10020*/  IMAD R12, R12, UR4, RZ ;  /* 0x000000040c0c7c24 */ /* 0x000fe2000f8e02ff */
[----:B------:R-:W-:-:S03]  /*10030*/  IADD3.X R11, R15, R9, R14, P0, !PT ;  /* 0x000000090f0b7210 */ /* 0x000fc600007fe40e */
[C---:B------:R-:W-:Y:S02]  /*10040*/  IMAD R9, R13.reuse, UR5, R12 ;  /* 0x000000050d097c24 */ /* 0x040fe4000f8e020c */
[----:B------:R-:W-:Y:S01]  /*10050*/  IMAD.WIDE.U32 R10, R13, UR4, R10 ;  /* 0x000000040d0a7c25 */ /* 0x000fe2000f8e000a */
[----:B------:R-:W-:Y:S01]  /*10060*/  ULDC.64 UR4, c[0x0][0xc50] ;  /* 0x0003140000047ab9 */ /* 0x000fe20000000a00 */
[----:B------:R-:W-:-:S03]  /*10070*/  IADD3 R21, P2, R6, 0x1000, RZ ;  /* 0x0000100006157810 */ /* 0x000fc60007f5e0ff */
[----:B------:R-:W-:Y:S02]  /*10080*/  IADD3 R9, R11, R9, RZ ;  /* 0x000000090b097210 */ /* 0x000fe40007ffe0ff */
[----:B------:R-:W-:-:S04]  /*10090*/  LEA R14, P0, R10, UR4, 0x2 ;  /* 0x000000040a0e7c11 */ /* 0x000fc8000f8010ff */
[----:B------:R-:W-:Y:S02]  /*100a0*/  LEA.HI.X R15, R10, UR5, R9, 0x2, P0 ;  /* 0x000000050a0f7c11 */ /* 0x000fe400080f1409 */
[C---:B------:R-:W-:Y:S01]  /*100b0*/  IADD3 R13, P3, R6.reuse, 0x2000, RZ ;  /* 0x00002000060d7810 */ /* 0x040fe20007f7e0ff */
[----:B------:R-:W-:Y:S01]  /*100c0*/  SHFL.IDX PT, R54, R14, RZ, 0x1c1f ;  /* 0x001c1fff0e367589 */ /* 0x000fe200000e0000 */
[C---:B------:R-:W-:Y:S01]  /*100d0*/  IADD3 R29, P0, R6.reuse, 0x4000, RZ ;  /* 0x00004000061d7810 */ /* 0x040fe20007f1e0ff */
[----:B------:R-:W-:Y:S01]  /*100e0*/  IMAD.X R9, RZ, RZ, R7, P2 ;  /* 0x000000ffff097224 */ /* 0x000fe200010e0607 */
[----:B------:R-:W-:Y:S01]  /*100f0*/  IADD3 R41, P2, R6, 0x6000, RZ ;  /* 0x0000600006297810 */ /* 0x000fe20007f5e0ff */
[----:B------:R-:W-:Y:S01]  /*10100*/  IMAD R11, R90, 0x80, R26 ;  /* 0x000000805a0b7824 */ /* 0x000fe200078e021a */
[----:B------:R-:W-:Y:S01]  /*10110*/  LOP3.LUT R28, R29, 0x380, RZ, 0xc0, !PT ;  /* 0x000003801d1c7812 */ /* 0x000fe200078ec0ff */
[----:B------:R-:W-:Y:S01]  /*10120*/  IMAD R20, R5, R32, RZ ;  /* 0x0000002005147224 */ /* 0x000fe200078e02ff */
[----:B------:R-:W-:Y:S01]  /*10130*/  LOP3.LUT R40, R41, 0x380, RZ, 0xc0, !PT ;  /* 0x0000038029287812 */ /* 0x000fe200078ec0ff */
[----:B------:R-:W-:Y:S01]  /*10140*/  ULDC.64 UR4, c[0x0][0xba0] ;  /* 0x0002e80000047ab9 */ /* 0x000fe20000000a00 */
[----:B------:R-:W-:-:S02]  /*10150*/  SHF.R.U64 R28, R28, 0x3, RZ ;  /* 0x000000031c1c7819 */ /* 0x000fc400000012ff */
[----:B------:R-:W-:Y:S02]  /*10160*/  SHF.R.U64 R40, R40, 0x3, RZ ;  /* 0x0000000328287819 */ /* 0x000fe400000012ff */
[----:B------:R-:W-:Y:S01]  /*10170*/  LOP3.LUT R28, R28, R29, RZ, 0x3c, !PT ;  /* 0x0000001d1c1c7212 */ /* 0x000fe200078e3cff */
[----:B------:R-:W-:Y:S01]  /*10180*/  IMAD.X R29, RZ, RZ, R7, P0 ;  /* 0x000000ffff1d7224 */ /* 0x000fe200000e0607 */
[----:B------:R-:W-:Y:S02]  /*10190*/  IADD3 R53, P0, R6, 0x9000, RZ ;  /* 0x0000900006357810 */ /* 0x000fe40007f1e0ff */
[----:B------:R-:W-:Y:S02]  /*101a0*/  LOP3.LUT R40, R40, R41, RZ, 0x3c, !PT ;  /* 0x0000002928287212 */ /* 0x000fe400078e3cff */
[----:B------:R-:W-:Y:S02]  /*101b0*/  IADD3.X R41, RZ, R7, RZ, P2, !PT ;  /* 0x00000007ff297210 */ /* 0x000fe400017fe4ff */
[----:B------:R-:W-:-:S02]  /*101c0*/  LOP3.LUT R52, R53, 0x380, RZ, 0xc0, !PT ;  /* 0x0000038035347812 */ /* 0x000fc400078ec0ff */
[----:B------:R-:W-:Y:S01]  /*101d0*/  IADD3 R61, P2, R6, 0xb000, RZ ;  /* 0x0000b000063d7810 */ /* 0x000fe20007f5e0ff */
[----:B------:R-:W2:Y:S01]  /*101e0*/  SHFL.IDX PT, R55, R15, RZ, 0x1c1f ;  /* 0x001c1fff0f377589 */ /* 0x000ea200000e0000 */
[----:B------:R-:W-:Y:S02]  /*101f0*/  LOP3.LUT R12, R13, 0x380, RZ, 0xc0, !PT ;  /* 0x000003800d0c7812 */ /* 0x000fe400078ec0ff */
[----:B------:R-:W-:Y:S02]  /*10200*/  SHF.R.U64 R52, R52, 0x3, RZ ;  /* 0x0000000334347819 */ /* 0x000fe400000012ff */
[----:B------:R-:W-:Y:S02]  /*10210*/  LOP3.LUT R60, R61, 0x380, RZ, 0xc0, !PT ;  /* 0x000003803d3c7812 */ /* 0x000fe400078ec0ff */
[----:B------:R-:W-:Y:S02]  /*10220*/  SHF.R.U64 R12, R12, 0x3, RZ ;  /* 0x000000030c0c7819 */ /* 0x000fe400000012ff */
[----:B------:R-:W-:Y:S01]  /*10230*/  LOP3.LUT R52, R52, R53, RZ, 0x3c, !PT ;  /* 0x0000003534347212 */ /* 0x000fe200078e3cff */
[----:B------:R-:W-:Y:S01]  /*10240*/  IMAD.X R53, RZ, RZ, R7, P0 ;  /* 0x000000ffff357224 */ /* 0x000fe200000e0607 */
[----:B------:R-:W-:-:S02]  /*10250*/  SHF.R.U64 R60, R60, 0x3, RZ ;  /* 0x000000033c3c7819 */ /* 0x000fc400000012ff */
[----:B------:R-:W-:Y:S02]  /*10260*/  LOP3.LUT P0, RZ, R27, 0x3, RZ, 0xc0, !PT ;  /* 0x000000031bff7812 */ /* 0x000fe4000780c0ff */
[----:B------:R-:W-:Y:S01]  /*10270*/  LOP3.LUT R12, R12, R13, RZ, 0x3c, !PT ;  /* 0x0000000d0c0c7212 */ /* 0x000fe200078e3cff */
[--C-:B------:R-:W-:Y:S01]  /*10280*/  IMAD.X R13, RZ, RZ, R7.reuse, P3 ;  /* 0x000000ffff0d7224 */ /* 0x100fe200018e0607 */
[----:B------:R-:W-:Y:S01]  /*10290*/  LOP3.LUT R60, R60, R61, RZ, 0x3c, !PT ;  /* 0x0000003d3c3c7212 */ /* 0x000fe200078e3cff */
[----:B------:R-:W-:Y:S01]  /*102a0*/  IMAD.X R61, RZ, RZ, R7, P2 ;  /* 0x000000ffff3d7224 */ /* 0x000fe200010e0607 */
[----:B------:R-:W-:Y:S02]  /*102b0*/  LOP3.LUT R8, R21, 0x380, RZ, 0xc0, !PT ;  /* 0x0000038015087812 */ /* 0x000fe400078ec0ff */
[C---:B------:R-:W-:Y:S02]  /*102c0*/  IADD3 R25, P5, R6.reuse, 0x3000, RZ ;  /* 0x0000300006197810 */ /* 0x040fe40007fbe0ff */
[----:B------:R-:W-:-:S02]  /*102d0*/  IADD3 R37, P4, R6, 0x5000, RZ ;  /* 0x0000500006257810 */ /* 0x000fc40007f9e0ff */
[----:B------:R-:W-:Y:S02]  /*102e0*/  IADD3 R45, P3, R6, 0x7000, RZ ;  /* 0x00007000062d7810 */ /* 0x000fe40007f7e0ff */
[----:B------:R-:W-:Y:S02]  /*102f0*/  ISETP.GE.OR P2, PT, R11, R20, P0 ;  /* 0x000000140b00720c */ /* 0x000fe40000746670 */
[----:B------:R-:W-:Y:S02]  /*10300*/  SHF.R.U64 R8, R8, 0x3, RZ ;  /* 0x0000000308087819 */ /* 0x000fe400000012ff */
[----:B------:R-:W-:Y:S02]  /*10310*/  LOP3.LUT R24, R25, 0x380, RZ, 0xc0, !PT ;  /* 0x0000038019187812 */ /* 0x000fe400078ec0ff */
[----:B------:R-:W-:Y:S02]  /*10320*/  LOP3.LUT R36, R37, 0x380, RZ, 0xc0, !PT ;  /* 0x0000038025247812 */ /* 0x000fe400078ec0ff */
[----:B------:R-:W-:-:S02]  /*10330*/  LOP3.LUT R44, R45, 0x380, RZ, 0xc0, !PT ;  /* 0x000003802d2c7812 */ /* 0x000fc400078ec0ff */
[----:B------:R-:W-:Y:S01]  /*10340*/  LOP3.LUT R8, R8, R21, RZ, 0x3c, !PT ;  /* 0x0000001508087212 */ /* 0x000fe200078e3cff */
[----:B------:R-:W-:Y:S01]  /*10350*/  IMAD R21, R81, UR4, RZ ;  /* 0x0000000451157c24 */ /* 0x000fe2000f8e02ff */
[----:B------:R-:W-:Y:S02]  /*10360*/  SHF.R.U64 R24, R24, 0x3, RZ ;  /* 0x0000000318187819 */ /* 0x000fe400000012ff */
[----:B------:R-:W-:Y:S02]  /*10370*/  SHF.R.U64 R36, R36, 0x3, RZ ;  /* 0x0000000324247819 */ /* 0x000fe400000012ff */
[----:B------:R-:W-:Y:S01]  /*10380*/  SHF.R.U64 R44, R44, 0x3, RZ ;  /* 0x000000032c2c7819 */ /* 0x000fe200000012ff */
[----:B------:R-:W-:Y:S01]  /*10390*/  IMAD R21, R80, UR5, R21 ;  /* 0x0000000550157c24 */ /* 0x000fe2000f8e0215 */
[----:B------:R-:W-:Y:S01]  /*103a0*/  LOP3.LUT R24, R24, R25, RZ, 0x3c, !PT ;  /* 0x0000001918187212 */ /* 0x000fe200078e3cff */
[--C-:B------:R-:W-:Y:S01]  /*103b0*/  IMAD.X R25, RZ, RZ, R7.reuse, P5 ;  /* 0x000000ffff197224 */ /* 0x100fe200028e0607 */
[----:B------:R-:W-:Y:S01]  /*103c0*/  LOP3.LUT R36, R36, R37, RZ, 0x3c, !PT ;  /* 0x0000002524247212 */ /* 0x000fe200078e3cff */
[--C-:B------:R-:W-:Y:S01]  /*103d0*/  IMAD.X R37, RZ, RZ, R7.reuse, P4 ;  /* 0x000000ffff257224 */ /* 0x100fe200020e0607 */
[----:B------:R-:W-:Y:S01]  /*103e0*/  LOP3.LUT R44, R44, R45, RZ, 0x3c, !PT ;  /* 0x0000002d2c2c7212 */ /* 0x000fe200078e3cff */
[----:B------:R-:W-:Y:S01]  /*103f0*/  IMAD.X R45, RZ, RZ, R7, P3 ;  /* 0x000000ffff2d7224 */ /* 0x000fe200018e0607 */
[C---:B------:R-:W-:Y:S01]  /*10400*/  IADD3 R49, P5, R6.reuse, 0x8000, RZ ;  /* 0x0000800006317810 */ /* 0x040fe20007fbe0ff */
[----:B--2---:R2:W-:Y:S01]  /*10410*/  @!P2 ST.E desc[UR60][R54.64], R0 ;  /* 0x000000003600a985 */ /* 0x0045e2000c10193c */
[----:B------:R-:W-:Y:S01]  /*10420*/  IADD3 R57, P4, R6, 0xa000, RZ ;  /* 0x0000a00006397810 */ /* 0x000fe20007f9e0ff */
[----:B------:R-:W-:Y:S01]  /*10430*/  IMAD.WIDE.U32 R80, R80, UR4, RZ ;  /* 0x0000000450507c25 */ /* 0x000fe2000f8e00ff */
[----:B------:R-:W-:Y:S01]  /*10440*/  IADD3 R65, P3, R6, 0xc000, RZ ;  /* 0x0000c00006417810 */ /* 0x000fe20007f7e0ff */
[----:B------:R-:W-:Y:S01]  /*10450*/  ULDC.64 UR4, c[0x0][0xbe8] ;  /* 0x0002fa0000047ab9 */ /* 0x000fe20000000a00 */
[----:B------:R-:W-:Y:S01]  /*10460*/  LOP3.LUT R48, R49, 0x380, RZ, 0xc0, !PT ;  /* 0x0000038031307812 */ /* 0x000fe200078ec0ff */
[----:B------:R-:W-:Y:S01]  /*10470*/  IMAD.IADD R81, R81, 0x1, R21 ;  /* 0x0000000151517824 */ /* 0x000fe200078e0215 */
[----:B------:R-:W-:Y:S01]  /*10480*/  LOP3.LUT R56, R57, 0x380, RZ, 0xc0, !PT ;  /* 0x0000038039387812 */ /* 0x000fe200078ec0ff */
[----:B------:R-:W-:-:S02]  /*10490*/  IMAD R84, R84, UR4, RZ ;  /* 0x0000000454547c24 */ /* 0x000fc4000f8e02ff */
[----:B--2---:R-:W-:Y:S01]  /*104a0*/  IMAD R0, R86, 0x20, R88 ;  /* 0x0000002056007824 */ /* 0x004fe200078e0258 */
[----:B------:R-:W-:-:S03]  /*104b0*/  LOP3.LUT R64, R65, 0x380, RZ, 0xc0, !PT ;  /* 0x0000038041407812 */ /* 0x000fc600078ec0ff */
[----:B------:R-:W-:Y:S01]  /*104c0*/  IMAD R86, R90, 0x80, R0 ;  /* 0x000000805a567824 */ /* 0x000fe200078e0200 */
[----:B------:R-:W-:Y:S01]  /*104d0*/  SHF.R.U64 R48, R48, 0x3, RZ ;  /* 0x0000000330307819 */ /* 0x000fe200000012ff */
[----:B------:R-:W-:Y:S01]  /*104e0*/  SHFL.IDX PT, R58, R14, 0x1, 0x1c1f ;  /* 0x003c1f000e3a7f89 */ /* 0x000fe200000e0000 */
[----:B------:R-:W-:Y:S01]  /*104f0*/  SHF.R.U64 R56, R56, 0x3, RZ ;  /* 0x0000000338387819 */ /* 0x000fe200000012ff */
[C---:B------:R-:W-:Y:S01]  /*10500*/  IMAD R21, R89.reuse, UR5, R84 ;  /* 0x0000000559157c24 */ /* 0x040fe2000f8e0254 */
[----:B------:R-:W-:Y:S01]  /*10510*/  SHF.R.U64 R64, R64, 0x3, RZ ;  /* 0x0000000340407819 */ /* 0x000fe200000012ff */
[----:B------:R-:W2:Y:S01]  /*10520*/  SHFL.IDX PT, R59, R15, 0x1, 0x1c1f ;  /* 0x003c1f000f3b7f89 */ /* 0x000ea200000e0000 */
[----:B------:R-:W-:Y:S01]  /*10530*/  IMAD.WIDE.U32 R80, R89, UR4, R80 ;  /* 0x0000000459507c25 */ /* 0x000fe2000f8e0050 */
[----:B------:R-:W-:-:S03]  /*10540*/  ULDC.64 UR4, c[0x0][0xbf0] ;  /* 0x0002fc0000047ab9 */ /* 0x000fc60000000a00 */
[----:B0-----:R-:W-:Y:S01]  /*10550*/  @P1 IMAD.HI.U32 R0, R86, R85, RZ ;  /* 0x0000005556001227 */ /* 0x001fe200078e00ff */
[----:B------:R-:W-:Y:S02]  /*10560*/  LOP3.LUT R48, R48, R49, RZ, 0x3c, !PT ;  /* 0x0000003130307212 */ /* 0x000fe400078e3cff */
[----:B------:R-:W-:Y:S01]  /*10570*/  LOP3.LUT R56, R56, R57, RZ, 0x3c, !PT ;  /* 0x0000003938387212 */ /* 0x000fe200078e3cff */
[----:B------:R-:W-:Y:S01]  /*10580*/  IMAD.IADD R81, R81, 0x1, R21 ;  /* 0x0000000151517824 */ /* 0x000fe200078e0215 */
[----:B------:R-:W-:Y:S01]  /*10590*/  LOP3.LUT R64, R64, R65, RZ, 0x3c, !PT ;  /* 0x0000004140407212 */ /* 0x000fe200078e3cff */
[--C-:B------:R-:W-:Y:S01]  /*105a0*/  IMAD.X R49, RZ, RZ, R7.reuse, P5 ;  /* 0x000000ffff317224 */ /* 0x100fe200028e0607 */
[----:B------:R-:W-:Y:S01]  /*105b0*/  IADD3.X R57, RZ, R7, RZ, P4, !PT ;  /* 0x00000007ff397210 */ /* 0x000fe200027fe4ff */
[----:B------:R-:W-:Y:S01]  /*105c0*/  VIADD R5, R11, 0x8 ;  /* 0x000000080b057836 */ /* 0x000fe20000000000 */
[C---:B------:R-:W-:Y:S01]  /*105d0*/  IADD3 R69, P5, R6.reuse, 0xd000, RZ ;  /* 0x0000d00006457810 */ /* 0x040fe20007fbe0ff */
[----:B------:R-:W-:Y:S01]  /*105e0*/  IMAD.MOV.U32 R21, RZ, RZ, R86 ;  /* 0x000000ffff157224 */ /* 0x000fe200078e0056 */
[----:B------:R-:W-:Y:S01]  /*105f0*/  IADD3 R73, P4, R6, 0xe000, RZ ;  /* 0x0000e00006497810 */ /* 0x000fe20007f9e0ff */
[----:B------:R-:W-:Y:S01]  /*10600*/  IMAD R82, R82, UR4, RZ ;  /* 0x0000000452527c24 */ /* 0x000fe2000f8e02ff */
[----:B----4-:R-:W-:Y:S01]  /*10610*/  @P1 SHF.R.U32.HI R21, RZ, R87, R0 ;  /* 0x00000057ff151219 */ /* 0x010fe20000011600 */
[----:B------:R-:W-:Y:S01]  /*10620*/  IMAD.X R65, RZ, RZ, R7, P3 ;  /* 0x000000ffff417224 */ /* 0x000fe200018e0607 */
[----:B------:R-:W-:Y:S01]  /*10630*/  IADD3 R10, P3, R6, 0xf000, RZ ;  /* 0x0000f000060a7810 */ /* 0x000fe20007f7e0ff */
[----:B------:R-:W-:Y:S01]  /*10640*/  IMAD R85, R83, UR5, R82 ;  /* 0x0000000553557c24 */ /* 0x000fe2000f8e0252 */
[----:B------:R-:W-:Y:S01]  /*10650*/  LOP3.LUT R68, R69, 0x380, RZ, 0xc0, !PT ;  /* 0x0000038045447812 */ /* 0x000fe200078ec0ff */
[----:B------:R-:W-:Y:S01]  /*10660*/  IMAD.WIDE.U32 R80, R83, UR4, R80 ;  /* 0x0000000453507c25 */ /* 0x000fe2000f8e0050 */
[----:B------:R-:W-:Y:S01]  /*10670*/  LOP3.LUT R72, R73, 0x380, RZ, 0xc0, !PT ;  /* 0x0000038049487812 */ /* 0x000fe200078ec0ff */
[----:B------:R-:W-:Y:S01]  /*10680*/  ULDC.64 UR4, c[0x0][0xbe0] ;  /* 0x0002f80000047ab9 */ /* 0x000fe20000000a00 */
[----:B------:R-:W-:-:S02]  /*10690*/  ISETP.GE.OR P0, PT, R5, R20, P0 ;  /* 0x000000140500720c */ /* 0x000fc40000706670 */
[----:B------:R-:W-:Y:S02]  /*106a0*/  SHF.R.S32.HI R0, RZ, 0x1f, R21 ;  /* 0x0000001fff007819 */ /* 0x000fe40000011415 */
[----:B------:R-:W-:Y:S02]  /*106b0*/  IADD3 R83, -R21, RZ, RZ ;  /* 0x000000ff15537210 */ /* 0x000fe40007ffe1ff */
[----:B------:R-:W-:Y:S02]  /*106c0*/  LOP3.LUT R11, R6, 0x380, RZ, 0xc0, !PT ;  /* 0x00000380060b7812 */ /* 0x000fe400078ec0ff */
[----:B------:R-:W-:Y:S01]  /*106d0*/  LOP3.LUT R5, R10, 0x380, RZ, 0xc0, !PT ;  /* 0x000003800a057812 */ /* 0x000fe200078ec0ff */
[----:B------:R-:W-:Y:S01]  /*106e0*/  IMAD R0, R0, UR4, RZ ;  /* 0x0000000400007c24 */ /* 0x000fe2000f8e02ff */
[----:B------:R-:W-:Y:S01]  /*106f0*/  SHF.R.U64 R68, R68, 0x3, RZ ;  /* 0x0000000344447819 */ /* 0x000fe200000012ff */
[----:B------:R-:W-:Y:S01]  /*10700*/  IMAD R83, R32, R83, R86 ;  /* 0x0000005320537224 */ /* 0x000fe200078e0256 */
[----:B------:R-:W-:-:S02]  /*10710*/  SHF.R.U64 R72, R72, 0x3, RZ ;  /* 0x0000000348487819 */ /* 0x000fc400000012ff */
[----:B------:R-:W-:Y:S02]  /*10720*/  SHF.R.U64 R11, R11, 0x3, RZ ;  /* 0x000000030b0b7819 */ /* 0x000fe400000012ff */
[----:B------:R-:W-:Y:S01]  /*10730*/  SHF.R.U64 R5, R5, 0x3, RZ ;  /* 0x0000000305057819 */ /* 0x000fe200000012ff */
[----:B------:R-:W-:Y:S01]  /*10740*/  IMAD.IADD R81, R81, 0x1, R85 ;  /* 0x0000000151517824 */ /* 0x000fe200078e0255 */
[----:B------:R-:W-:Y:S01]  /*10750*/  LOP3.LUT R68, R68, R69, RZ, 0x3c, !PT ;  /* 0x0000004544447212 */ /* 0x000fe200078e3cff */
[--C-:B------:R-:W-:Y:S01]  /*10760*/  IMAD.X R69, RZ, RZ, R7.reuse, P5 ;  /* 0x000000ffff457224 */ /* 0x100fe200028e0607 */
[----:B------:R-:W-:Y:S01]  /*10770*/  LOP3.LUT R72, R72, R73, RZ, 0x3c, !PT ;  /* 0x0000004948487212 */ /* 0x000fe200078e3cff */
[----:B------:R-:W-:Y:S01]  /*10780*/  IMAD.X R73, RZ, RZ, R7, P4 ;  /* 0x000000ffff497224 */ /* 0x000fe200020e0607 */
[----:B------:R-:W-:Y:S01]  /*10790*/  LOP3.LUT R6, R11, R6, RZ, 0x3c, !PT ;  /* 0x000000060b067212 */ /* 0x000fe200078e3cff */
[----:B------:R-:W-:Y:S01]  /*107a0*/  IMAD R85, R21, UR5, R0 ;  /* 0x0000000515557c24 */ /* 0x000fe2000f8e0200 */
[----:B------:R-:W-:-:S02]  /*107b0*/  IADD3.X R77, RZ, R7, RZ, P3, !PT ;  /* 0x00000007ff4d7210 */ /* 0x000fc40001ffe4ff */
[----:B------:R-:W-:Y:S01]  /*107c0*/  LOP3.LUT R76, R5, R10, RZ, 0x3c, !PT ;  /* 0x0000000a054c7212 */ /* 0x000fe200078e3cff */
[----:B------:R-:W-:Y:S01]  /*107d0*/  IMAD.WIDE.U32 R80, R21, UR4, R80 ;  /* 0x0000000415507c25 */ /* 0x000fe2000f8e0050 */
[----:B------:R-:W-:Y:S01]  /*107e0*/  SHF.R.S32.HI R0, RZ, 0x1f, R83 ;  /* 0x0000001fff007819 */ /* 0x000fe20000011453 */
[----:B------:R-:W-:Y:S01]  /*107f0*/  ULDC.64 UR4, c[0x0][0xbd8] ;  /* 0x0002f60000047ab9 */ /* 0x000fe20000000a00 */
[----:B--2---:R0:W-:Y:S01]  /*10800*/  @!P0 ST.E desc[UR60][R58.64], R4 ;  /* 0x000000043a008985 */ /* 0x0041e2000c10193c */
[----:B------:R-:W-:Y:S02]  /*10810*/  IMAD.IADD R81, R81, 0x1, R85 ;  /* 0x0000000151517824 */ /* 0x000fe400078e0255 */
[----:B------:R-:W-:Y:S01]  /*10820*/  IMAD R0, R0, UR4, RZ ;  /* 0x0000000400007c24 */ /* 0x000fe2000f8e02ff */
[----:B------:R-:W5:Y:S01]  /*10830*/  LD.E.128 R8, desc[UR60][R8.64] ;  /* 0x0000003c08087980 */ /* 0x000f62000c101d00 */
[----:B------:R-:W-:-:S03]  /*10840*/  IMAD R89, R90, 0x80, R88 ;  /* 0x000000805a597824 */ /* 0x000fc600078e0258 */
        /* <DEDUP_REMOVED lines=15> */
[C---:B------:R-:W-:Y:S01]  /*10940*/  IMAD R85, R83.reuse, UR5, R0 ;  /* 0x0000000553557c24 */ /* 0x040fe2000f8e0200 */
[----:B------:R-:W-:Y:S01]  /*10950*/  @!PT LDS RZ, [RZ] ;  /* 0x00000000fffff984 */ /* 0x000fe20000000800 */
[----:B------:R-:W-:Y:S01]  /*10960*/  @!PT LDS RZ, [RZ] ;  /* 0x00000000fffff984 */ /* 0x000fe20000000800 */
[----:B------:R-:W-:Y:S01]  /*10970*/  @!PT LDS RZ, [RZ] ;  /* 0x00000000fffff984 */ /* 0x000fe20000000800 */
[----:B------:R-:W-:Y:S01]  /*10980*/  @!PT LDS RZ, [RZ] ;  /* 0x00000000fffff984 */ /* 0x000fe20000000800 */
[----:B------:R0:W-:Y:S06]  /*10990*/  MEMBAR.ALL.CTA ;  /* 0x0000000000007992 */ /* 0x0001ec0000008000 */
[----:B0-----:R-:W0:Y:S01]  /*109a0*/  FENCE.VIEW.ASYNC.S ;  /* 0x00000000000073c6 */ /* 0x001e220000000000 */
[----:B------:R-:W-:Y:S01]  /*109b0*/  IMAD.WIDE.U32 R80, R83, UR4, R80 ;  /* 0x0000000453507c25 */ /* 0x000fe2000f8e0050 */
[----:B------:R-:W-:-:S03]  /*109c0*/  ULDC.64 UR4, c[0x0][0xb80] ;  /* 0x0002e00000047ab9 */ /* 0x000fc60000000a00 */
[----:B------:R-:W-:Y:S01]  /*109d0*/  VIADD R21, R89, 0x20 ;  /* 0x0000002059157836 */ /* 0x000fe20000000000 */
[----:B------:R-:W-:Y:S01]  /*109e0*/  LEA R32, P2, R80, UR4, 0x1 ;  /* 0x0000000450207c11 */ /* 0x000fe2000f8408ff */
[----:B------:R-:W-:-:S03]  /*109f0*/  IMAD.IADD R81, R81, 0x1, R85 ;  /* 0x0000000151517824 */ /* 0x000fc600078e0255 */
[-C--:B------:R-:W-:Y:S02]  /*10a00*/  ISETP.GE.AND P1, PT, R21, R20.reuse, PT ;  /* 0x000000141500720c */ /* 0x080fe40003f26270 */
[----:B------:R-:W-:Y:S01]  /*10a10*/  LEA.HI.X R21, R80, UR5, R81, 0x1, P2 ;  /* 0x0000000550157c11 */ /* 0x000fe200090f0c51 */
[----:B------:R-:W-:Y:S01]  /*10a20*/  VIADD R0, R19, 0x32420 ;  /* 0x0003242013007836 */ /* 0x000fe20000000000 */
[----:B------:R-:W-:-:S04]  /*10a30*/  ISETP.GE.AND P2, PT, R89, R20, PT ;  /* 0x000000145900720c */ /* 0x000fc80003f46270 */
[----:B------:R-:W-:Y:S01]  /*10a40*/  PRMT R0, RZ, 0x654, R0 ;  /* 0x00000654ff007816 */ /* 0x000fe20000000000 */
[----:B0-----:R0:W2:Y:S01]  /*10a50*/  SHFL.IDX PT, R86, R32, RZ, 0x181f ;  /* 0x00181fff20567589 */ /* 0x0010a200000e0000 */
[----:B------:R-:W-:Y:S02]  /*10a60*/  IADD3 R83, R89, 0x40, RZ ;  /* 0x0000004059537810 */ /* 0x000fe40007ffe0ff */
[----:B------:R3:W-:Y:S02]  /*10a70*/  SYNCS.ARRIVE.TRANS64.RED.A1T0 RZ, [R0+URZ], RZ ;  /* 0x000000ff00ff79a7 */ /* 0x0007e4000810043f */
[----:B------:R-:W-:Y:S02]  /*10a80*/  ISETP.GE.AND P0, PT, R83, R20, PT ;  /* 0x000000145300720c */ /* 0x000fe40003f06270 */
[----:B------:R-:W-:Y:S02]  /*10a90*/  SHF.R.S32.HI R90, RZ, 0x1f, R3 ;  /* 0x0000001fff5a7819 */ /* 0x000fe40000011403 */
[----:B------:R-:W-:Y:S01]  /*10aa0*/  SHF.R.S32.HI R88, RZ, 0x1f, R93 ;  /* 0x0000001fff587819 */ /* 0x000fe2000001145d */
[----:B---3--:R0:W3:Y:S01]  /*10ab0*/  SHFL.IDX PT, R0, R21, RZ, 0x181f ;  /* 0x00181fff15007589 */ /* 0x0080e200000e0000 */
[----:B------:R-:W-:Y:S07]  /*10ac0*/  @P2 BRA `(.L_x_1514) ;  /* 0x0000000000442947 */ /* 0x000fee0003800000 */
[----:B------:R-:W-:Y:S02]  /*10ad0*/  ULDC UR4, c[0x0][0xbc8] ;  /* 0x0002f20000047ab9 */ /* 0x000fe40000000800 */
[----:B------:R-:W-:Y:S02]  /*10ae0*/  ISETP.GE.AND P2, PT, R3, UR4, PT ;  /* 0x0000000403007c0c */ /* 0x000fe4000bf46270 */
[----:B------:R-:W-:Y:S02]  /*10af0*/  ISETP.GE.AND P3, PT, R95, UR4, PT ;  /* 0x000000045f007c0c */ /* 0x000fe4000bf66270 */
[----:B------:R-:W-:-:S09]  /*10b00*/  ISETP.GE.AND P4, PT, R91, UR4, PT ;  /* 0x000000045b007c0c */ /* 0x000fd2000bf86270 */
[----:B--2---:R-:W-:-:S04]  /*10b10*/  @!P2 LEA R80, P5, R3, R86, 0x1 ;  /* 0x000000560350a211 */ /* 0x004fc800078a08ff */
[----:B---3--:R-:W-:Y:S02]  /*10b20*/  @!P2 LEA.HI.X R81, R3, R0, R90, 0x1, P5 ;  /* 0x000000000351a211 */ /* 0x008fe400028f0c5a */
        /* <DEDUP_REMOVED lines=11> */
.L_x_1514:
[----:B------:R-:W-:Y:S05]  /*10be0*/  BSYNC B1 ;  /* 0x0000000000017941 */ /* 0x000fea0003800000 */
.L_x_1513:
[----:B---3--:R3:W0:Y:S01]  /*10bf0*/  SHFL.IDX PT, R0, R21, 0x1, 0x181f ;  /* 0x00381f0015007f89 */ /* 0x00862200000e0000 */
[----:B------:R-:W-:Y:S03]  /*10c00*/  BSSY B1, `(.L_x_1515) ;  /* 0x0000014000017945 */ /* 0x000fe60003800000 */
[----:B----45:R3:W4:Y:S01]  /*10c10*/  SHFL.IDX PT, R30, R32, 0x1, 0x181f ;  /* 0x00381f00201e7f89 */ /* 0x03072200000e0000 */
[----:B------:R-:W-:Y:S05]  /*10c20*/  @P1 BRA `(.L_x_1516) ;  /* 0x0000000000441947 */ /* 0x000fea0003800000 */
[----:B------:R-:W-:Y:S02]  /*10c30*/  ULDC UR4, c[0x0][0xbc8] ;  /* 0x0002f20000047ab9 */ /* 0x000fe40000000800 */
[----:B------:R-:W-:Y:S02]  /*10c40*/  ISETP.GE.AND P4, PT, R3, UR4, PT ;  /* 0x0000000403007c0c */ /* 0x000fe4000bf86270 */
[----:B------:R-:W-:Y:S02]  /*10c50*/  ISETP.GE.AND P3, PT, R95, UR4, PT ;  /* 0x000000045f007c0c */ /* 0x000fe4000bf66270 */
[----:B------:R-:W-:Y:S02]  /*10c60*/  ISETP.GE.AND P2, PT, R91, UR4, PT ;  /* 0x000000045b007c0c */ /* 0x000fe4000bf46270 */
[----:B------:R-:W-:-:S07]  /*10c70*/  ISETP.GE.AND P1, PT, R93, UR4, PT ;  /* 0x000000045d007c0c */ /* 0x000fce000bf26270 */
[----:B----4-:R-:W-:-:S04]  /*10c80*/  @!P4 LEA R4, P5, R3, R30, 0x1 ;  /* 0x0000001e0304c211 */ /* 0x010fc800078a08ff */
[----:B0-----:R-:W-:Y:S02]  /*10c90*/  @!P4 LEA.HI.X R5, R3, R0, R90, 0x1, P5 ;  /* 0x000000000305c211 */ /* 0x001fe400028f0c5a */
        /* <DEDUP_REMOVED lines=10> */
.L_x_1516:
[----:B------:R-:W-:Y:S05]  /*10d40*/  BSYNC B1 ;  /* 0x0000000000017941 */ /* 0x000fea0003800000 */
.L_x_1515:
        /* <DEDUP_REMOVED lines=21> */
.L_x_1518:
[----:B------:R-:W-:Y:S05]  /*10ea0*/  BSYNC B1 ;  /* 0x0000000000017941 */ /* 0x000fea0003800000 */
.L_x_1517:
[----:B0-----:R-:W-:Y:S01]  /*10eb0*/  VIADD R5, R89, 0x60 ;  /* 0x0000006059057836 */ /* 0x001fe20000000000 */
[----:B------:R0:W0:Y:S04]  /*10ec0*/  SHFL.IDX PT, R0, R21, 0x3, 0x181f ;  /* 0x00781f0015007f89 */ /* 0x00002800000e0000 */
[----:B------:R-:W-:Y:S01]  /*10ed0*/  ISETP.GE.AND P0, PT, R5, R20, PT ;  /* 0x000000140500720c */ /* 0x000fe20003f06270 */
[----:B---3--:R-:W3:-:S12]  /*10ee0*/  SHFL.IDX PT, R32, R32, 0x3, 0x181f ;  /* 0x00781f0020207f89 */ /* 0x008ed800000e0000 */
[----:B------:R-:W-:Y:S05]  /*10ef0*/  @P0 BRA `(.L_x_1519) ;  /* 0x0000000c00f40947 */ /* 0x000fea0003800000 */
[----:B------:R-:W-:Y:S02]  /*10f00*/  ULDC UR4, c[0x0][0xbc8] ;  /* 0x0002f20000047ab9 */ /* 0x000fe40000000800 */
[----:B------:R-:W-:Y:S02]  /*10f10*/  ISETP.GE.AND P3, PT, R3, UR4, PT ;  /* 0x0000000403007c0c */ /* 0x000fe4000bf66270 */
[----:B------:R-:W-:Y:S02]  /*10f20*/  ISETP.GE.AND P4, PT, R95, UR4, PT ;  /* 0x000000045f007c0c */ /* 0x000fe4000bf86270 */
[----:B------:R-:W-:-:S09]  /*10f30*/  ISETP.GE.AND P5, PT, R91, UR4, PT ;  /* 0x000000045b007c0c */ /* 0x000fd2000bfa6270 */
[-C--:B---3--:R-:W-:Y:S02]  /*10f40*/  @!P3 LEA R4, P0, R3, R32.reuse, 0x1 ;  /* 0x000000200304b211 */ /* 0x088fe400078008ff */
[-C--:B------:R-:W-:Y:S02]  /*10f50*/  @!P4 LEA R6, P1, R95, R32.reuse, 0x1 ;  /* 0x000000205f06c211 */ /* 0x080fe400078208ff */
[----:B------:R-:W-:Y:S02]  /*10f60*/  @!P5 LEA R8, P2, R91, R32, 0x1 ;  /* 0x000000205b08d211 */ /* 0x000fe400078408ff */
[-C--:B0-----:R-:W-:Y:S02]  /*10f70*/  @!P3 LEA.HI.X R5, R3, R0.reuse, R90, 0x1, P0 ;  /* 0x000000000305b211 */ /* 0x081fe400000f0c5a */
        /* <DEDUP_REMOVED lines=11> */
.L_x_1511:
[----:B------:R-:W2:Y:S01]  /*11030*/  LDL R11, [R1+0x5c] ;  /* 0x00005c00010b7983 */ /* 0x000ea20000100800 */
[----:B------:R-:W-:Y:S01]  /*11040*/  ULDC.64 UR4, c[0x0][0xd00] ;  /* 0x0003400000047ab9 */ /* 0x000fe20000000a00 */
[----:B------:R-:W-:Y:S01]  /*11050*/  IMAD.MOV.U32 R0, RZ, RZ, RZ ;  /* 0x000000ffff007224 */ /* 0x000fe200078e00ff */
[----:B------:R-:W-:Y:S01]  /*11060*/  ISETP.NE.U32.AND P0, PT, RZ, UR4, PT ;  /* 0x00000004ff007c0c */ /* 0x000fe2000bf05070 */
[----:B0-----:R-:W0:Y:S03]  /*11070*/  LDC R21, c[0x0][0xce8] ;  /* 0x00033a00ff157b82 */ /* 0x001e260000000800 */
[----:B------:R-:W-:Y:S02]  /*11080*/  ISETP.NE.AND.EX P0, PT, RZ, UR5, PT, P0 ;  /* 0x00000005ff007c0c */ /* 0x000fe4000bf05300 */
[----:B--2---:R-:W-:Y:S02]  /*11090*/  SHF.L.U32 R6, R11, 0x2, RZ ;  /* 0x000000020b067819 */ /* 0x004fe400000006ff */
[----:B------:R-:W-:-:S02]  /*110a0*/  SHF.R.S32.HI R12, RZ, 0x1f, R11 ;  /* 0x0000001fff0c7819 */ /* 0x000fc4000001140b */
[----:B------:R-:W-:Y:S02]  /*110b0*/  IADD3 R4, P1, R6, UR4, RZ ;  /* 0x0000000406047c10 */ /* 0x000fe4000ff3e0ff */
[----:B------:R-:W-:-:S04]  /*110c0*/  SHF.L.U64.HI R3, R11, 0x2, R12 ;  /* 0x000000020b037819 */ /* 0x000fc8000001020c */
[----:B------:R-:W-:Y:S01]  /*110d0*/  IADD3.X R5, R3, UR5, RZ, P1, !PT ;  /* 0x0000000503057c10 */ /* 0x000fe20008ffe4ff */
[----:B------:R-:W-:Y:S02]  /*110e0*/  ULDC.64 UR4, c[0x0][0xd08] ;  /* 0x0003420000047ab9 */ /* 0x000fe40000000a00 */
[----:B------:R-:W-:Y:S02]  /*110f0*/  ISETP.NE.U32.AND P1, PT, RZ, UR4, PT ;  /* 0x00000004ff007c0c */ /* 0x000fe4000bf25070 */
[----:B------:R2:W5:Y:S02]  /*11100*/  @P0 LDG.E R0, desc[UR60][R4.64] ;  /* 0x0000003c04000981 */ /* 0x000564000c1e1900 */
[----:B------:R-:W-:Y:S01]  /*11110*/  ISETP.NE.AND.EX P1, PT, RZ, UR5, PT, P1 ;  /* 0x00000005ff007c0c */ /* 0x000fe2000bf25310 */
[----:B------:R-:W3:-:S12]  /*11120*/  S2R R9, SR_TID.X ;  /* 0x0000000000097919 */ /* 0x000ed80000002100 */
[----:B------:R-:W-:Y:S01]  /*11130*/  @P1 IADD3 R6, P2, R6, UR4, RZ ;  /* 0x0000000406061c10 */ /* 0x000fe2000ff5e0ff */
[----:B------:R-:W-:Y:S02]  /*11140*/  ULDC UR4, c[0x0][0xb88] ;  /* 0x0002e20000047ab9 */ /* 0x000fe40000000800 */
[----:B------:R-:W-:Y:S01]  /*11150*/  IMAD.U32 R8, RZ, RZ, UR4 ;  /* 0x00000004ff087e24 */ /* 0x000fe2000f8e00ff */
[----:B------:R-:W-:-:S05]  /*11160*/  @P1 IADD3.X R7, R3, UR5, RZ, P2, !PT ;  /* 0x0000000503071c10 */ /* 0x000fca00097fe4ff */
[----:B------:R2:W5:Y:S01]  /*11170*/  @P1 LDG.E R8, desc[UR60][R6.64] ;  /* 0x0000003c06081981 */ /* 0x000562000c1e1900 */
[----:B0-----:R-:W-:Y:S01]  /*11180*/  ISETP.NE.AND P2, PT, R21, 0x1, PT ;  /* 0x000000011500780c */ /* 0x001fe20003f45270 */
[----:B---3--:R-:W-:-:S12]  /*11190*/  VIADD R24, R9, 0xffffff80 ;  /* 0xffffff8009187836 */ /* 0x008fd80000000000 */
[----:B------:R-:W0:Y:S01]  /*111a0*/  @P2 LDC R25, c[0x0][0xcec] ;  /* 0x00033b00ff192b82 */ /* 0x000e220000000800 */
[----:B------:R-:W-:Y:S01]  /*111b0*/  ISETP.GE.AND P3, PT, R24, 0x80, PT ;  /* 0x000000801800780c */ /* 0x000fe20003f66270 */
[----:B--2---:R-:W-:-:S12]  /*111c0*/  @P1 BRA `(.L_x_1520) ;  /* 0x0000000000101947 */ /* 0x004fd80003800000 */
[----:B------:R-:W-:Y:S05]  /*111d0*/  @!P0 BRA `(.L_x_1520) ;  /* 0x00000000000c8947 */ /* 0x000fea0003800000 */
[----:B------:R-:W2:Y:S04]  /*111e0*/  LDG.E R3, desc[UR60][R4.64] ;  /* 0x0000003c04037981 */ /* 0x000ea8000c1e1900 */
[----:B-----5:R-:W2:Y:S02]  /*111f0*/  LDG.E R8, desc[UR60][R4.64+0x4] ;  /* 0x0000043c04087981 */ /* 0x020ea4000c1e1900 */
[----:B--2---:R-:W-:-:S07]  /*11200*/  IMAD.IADD R8, R8, 0x1, -R3 ;  /* 0x0000000108087824 */ /* 0x004fce00078e0a03 */
.L_x_1520:
[----:B------:R-:W2:Y:S04]  /*11210*/  LDL R20, [R1+0x60] ;  /* 0x0000600001147983 */ /* 0x000ea80000100800 */
[----:B------:R3:W5:Y:S01]  /*11220*/  LDL R26, [R1+0x68] ;  /* 0x00006800011a7983 */ /* 0x0007620000100800 */
[----:B------:R-:W-:Y:S01]  /*11230*/  BSSY B1, `(.L_x_1521) ;  /* 0x000002d000017945 */ /* 0x000fe20003800000 */
[----:B------:R-:W-:Y:S02]  /*11240*/  SEL R13, R11, RZ, !P0 ;  /* 0x000000ff0b0d7207 */ /* 0x000fe40004000000 */
[----:B------:R-:W-:Y:S02]  /*11250*/  SEL R12, R12, RZ, !P0 ;  /* 0x000000ff0c0c7207 */ /* 0x000fe40004000000 */
[----:B-----5:R-:W-:-:S02]  /*11260*/  SHF.R.S32.HI R11, RZ, 0x1f, R0 ;  /* 0x0000001fff0b7819 */ /* 0x020fc40000011400 */
[----:B--2---:R-:W-:Y:S01]  /*11270*/  SHF.R.S32.HI R10, RZ, 0x1f, R20 ;  /* 0x0000001fff0a7819 */ /* 0x004fe20000011414 */
[----:B---3--:R-:W-:Y:S06]  /*11280*/  @P3 BRA `(.L_x_1522) ;  /* 0x00000000009c3947 */ /* 0x008fec0003800000 */
[----:B------:R-:W2:Y:S01]  /*11290*/  LDC R14, c[0x0][0xce8] ;  /* 0x00033a00ff0e7b82 */ /* 0x000ea20000000800 */
[----:B------:R-:W-:-:S05]  /*112a0*/  IMAD R3, R26, 0x80, R9 ;  /* 0x000000801a037824 */ /* 0x000fca00078e0209 */
[----:B------:R-:W-:Y:S01]  /*112b0*/  IADD3 R9, R3, -0x80, RZ ;  /* 0xffffff8003097810 */ /* 0x000fe20007ffe0ff */
[----:B--2---:R-:W-:-:S05]  /*112c0*/  IMAD R4, R8, R14, RZ ;  /* 0x0000000e08047224 */ /* 0x004fca00078e02ff */
[----:B------:R-:W-:-:S13]  /*112d0*/  ISETP.GE.AND P0, PT, R9, R4, PT ;  /* 0x000000040900720c */ /* 0x000fda0003f06270 */
[----:B------:R-:W-:Y:S05]  /*112e0*/  @P0 BRA `(.L_x_1522) ;  /* 0x0000000000840947 */ /* 0x000fea0003800000 */
[----:B------:R-:W-:Y:S01]  /*112f0*/  ISETP.NE.AND P0, PT, R14, 0x1, PT ;  /* 0x000000010e00780c */ /* 0x000fe20003f05270 */
[----:B------:R-:W-:Y:S01]  /*11300*/  ULDC.64 UR4, c[0x0][0xc90] ;  /* 0x0003240000047ab9 */ /* 0x000fe20000000a00 */
[----:B------:R-:W-:Y:S02]  /*11310*/  IMAD.MOV.U32 R4, RZ, RZ, R0 ;  /* 0x000000ffff047224 */ /* 0x000fe400078e0000 */
[----:B------:R-:W-:Y:S02]  /*11320*/  IMAD R7, R10, UR4, RZ ;  /* 0x000000040a077c24 */ /* 0x000fe4000f8e02ff */
[----:B------:R-:W-:Y:S02]  /*11330*/  IMAD.MOV.U32 R5, RZ, RZ, R11 ;  /* 0x000000ffff057224 */ /* 0x000fe400078e000b */
[----:B------:R-:W-:Y:S02]  /*11340*/  IMAD.MOV.U32 R3, RZ, RZ, R9 ;  /* 0x000000ffff037224 */ /* 0x000fe400078e0009 */
[----:B------:R-:W-:-:S03]  /*11350*/  IMAD.WIDE.U32 R4, R20, UR4, R4 ;  /* 0x0000000414047c25 */ /* 0x000fc6000f8e0004 */
[----:B------:R-:W2:Y:S01]  /*11360*/  @P0 LDC R6, c[0x0][0xcec] ;  /* 0x00033b00ff060b82 */ /* 0x000ea20000000800 */
[----:B------:R-:W-:Y:S01]  /*11370*/  IMAD R7, R20, UR5, R7 ;  /* 0x0000000514077c24 */ /* 0x000fe2000f8e0207 */
[----:B------:R-:W-:-:S03]  /*11380*/  ULDC.64 UR4, c[0x0][0xc98] ;  /* 0x0003260000047ab9 */ /* 0x000fc60000000a00 */
[----:B------:R-:W-:-:S03]  /*11390*/  IMAD.IADD R5, R5, 0x1, R7 ;  /* 0x0000000105057824 */ /* 0x000fc600078e0207 */
[----:B------:R-:W3:Y:S01]  /*113a0*/  @P0 LDC R15, c[0x0][0xcf0] ;  /* 0x00033c00ff0f0b82 */ /* 0x000ee20000000800 */
[----:B------:R-:W-:-:S04]  /*113b0*/  IMAD.WIDE.U32 R4, R13, UR4, R4 ;  /* 0x000000040d047c25 */ /* 0x000fc8000f8e0004 */
[----:B--2---:R-:W-:-:S05]  /*113c0*/  @P0 IMAD.HI.U32 R6, R9, R6, RZ ;  /* 0x0000000609060227 */ /* 0x004fca00078e00ff */
[----:B---3--:R-:W-:Y:S01]  /*113d0*/  @P0 SHF.R.U32.HI R3, RZ, R15, R6 ;  /* 0x0000000fff030219 */ /* 0x008fe20000011606 */
        /* <DEDUP_REMOVED lines=13> */
[----:B------:R-:W-:Y:S02]  /*114b0*/  LEA R6, P0, R4, UR4, 0x2 ;  /* 0x0000000404067c11 */ /* 0x000fe4000f8010ff */
[----:B------:R-:W-:-:S04]  /*114c0*/  IADD3 R3, R5, R3, RZ ;  /* 0x0000000305037210 */ /* 0x000fc80007ffe0ff */
[----:B------:R-:W-:Y:S01]  /*114d0*/  LEA.HI.X R7, R4, UR5, R3, 0x2, P0 ;  /* 0x0000000504077c11 */ /* 0x000fe200080f1403 */
[----:B------:R-:W-:-:S05]  /*114e0*/  IMAD.MOV.U32 R3, RZ, RZ, -0x800000 ;  /* 0xff800000ff037424 */ /* 0x000fca00078e00ff */
[----:B------:R2:W-:Y:S02]  /*114f0*/  STG.E desc[UR60][R6.64], R3 ;  /* 0x0000000306007986 */ /* 0x0005e4000c10193c */
.L_x_1522:
[----:B------:R-:W-:Y:S05]  /*11500*/  BSYNC B1 ;  /* 0x0000000000017941 */ /* 0x000fea0003800000 */
.L_x_1521:
[--C-:B------:R-:W-:Y:S01]  /*11510*/  SHF.R.S32.HI R14, RZ, 0x1f, R24.reuse ;  /* 0x0000001fff0e7819 */ /* 0x100fe20000011418 */
[----:B------:R-:W3:Y:S01]  /*11520*/  @P2 LDC R9, c[0x0][0xcf0] ;  /* 0x00033c00ff092b82 */ /* 0x000ee20000000800 */
[----:B------:R-:W-:Y:S01]  /*11530*/  SHF.R.S32.HI R28, RZ, 0x1f, R24 ;  /* 0x0000001fff1c7819 */ /* 0x000fe20000011418 */
[----:B------:R-:W-:Y:S01]  /*11540*/  ULDC.64 UR4, c[0x0][0xba0] ;  /* 0x0002e80000047ab9 */ /* 0x000fe20000000a00 */
[-C--:B------:R-:W-:Y:S01]  /*11550*/  LEA.HI R14, R14, R24.reuse, RZ, 0x3 ;  /* 0x000000180e0e7211 */ /* 0x080fe200078f18ff */
[----:B--2---:R-:W-:Y:S01]  /*11560*/  IMAD R3, R11, UR4, RZ ;  /* 0x000000040b037c24 */ /* 0x004fe2000f8e02ff */
[----:B------:R-:W-:Y:S01]  /*11570*/  LEA.HI R28, R28, R24, RZ, 0x3 ;  /* 0x000000181c1c7211 */ /* 0x000fe200078f18ff */
[----:B------:R-:W-:Y:S01]  /*11580*/  IMAD.WIDE.U32 R4, R0, UR4, RZ ;  /* 0x0000000400047c25 */ /* 0x000fe2000f8e00ff */
[----:B------:R-:W-:Y:S02]  /*11590*/  LOP3.LUT R14, R14, 0xfffffff8, RZ, 0xc0, !PT ;  /* 0xfffffff80e0e7812 */ /* 0x000fe400078ec0ff */
[----:B------:R-:W-:Y:S01]  /*115a0*/  SHF.R.S32.HI R28, RZ, 0x3, R28 ;  /* 0x00000003ff1c7819 */ /* 0x000fe2000001141c */
[----:B------:R-:W-:Y:S01]  /*115b0*/  IMAD R3, R0, UR5, R3 ;  /* 0x0000000500037c24 */ /* 0x000fe2000f8e0203 */
[----:B------:R-:W-:Y:S01]  /*115c0*/  ULDC.64 UR4, c[0x0][0xbe8] ;  /* 0x0002fa0000047ab9 */ /* 0x000fe20000000a00 */
[----:B------:R-:W-:-:S02]  /*115d0*/  IMAD.IADD R14, R24, 0x1, -R14 ;  /* 0x00000001180e7824 */ /* 0x000fc400078e0a0e */
[----:B------:R-:W-:Y:S02]  /*115e0*/  IMAD R0, R10, UR4, RZ ;  /* 0x000000040a007c24 */ /* 0x000fe4000f8e02ff */
[----:B------:R-:W-:Y:S02]  /*115f0*/  IMAD R6, R14, 0x20, R28 ;  /* 0x000000200e067824 */ /* 0x000fe400078e021c */
[----:B------:R-:W-:Y:S02]  /*11600*/  IMAD R7, R20, UR5, R0 ;  /* 0x0000000514077c24 */ /* 0x000fe4000f8e0200 */
[----:B------:R-:W-:Y:S02]  /*11610*/  IMAD R10, R26, 0x80, R6 ;  /* 0x000000801a0a7824 */ /* 0x000fe400078e0206 */
[----:B------:R-:W-:Y:S02]  /*11620*/  IMAD.IADD R5, R5, 0x1, R3 ;  /* 0x0000000105057824 */ /* 0x000fe400078e0203 */
[----:B0-----:R-:W-:Y:S01]  /*11630*/  @P2 IMAD.HI.U32 R0, R10, R25, RZ ;  /* 0x000000190a002227 */ /* 0x001fe200078e00ff */
[----:B------:R-:W-:-:S03]  /*11640*/  MOV R3, R10 ;  /* 0x0000000a00037202 */ /* 0x000fc60000000f00 */
[----:B------:R-:W-:Y:S01]  /*11650*/  IMAD.WIDE.U32 R4, R20, UR4, R4 ;  /* 0x0000000414047c25 */ /* 0x000fe2000f8e0004 */
[----:B---3--:R-:W-:Y:S01]  /*11660*/  @P2 SHF.R.U32.HI R3, RZ, R9, R0 ;  /* 0x00000009ff032219 */ /* 0x008fe20000011600 */
[----:B------:R-:W-:Y:S02]  /*11670*/  ULDC.64 UR4, c[0x0][0xbf0] ;  /* 0x0002fc0000047ab9 */ /* 0x000fe40000000a00 */
[----:B------:R-:W-:Y:S01]  /*11680*/  IMAD.IADD R5, R5, 0x1, R7 ;  /* 0x0000000105057824 */ /* 0x000fe200078e0207 */
[--C-:B------:R-:W-:Y:S01]  /*11690*/  SHF.R.S32.HI R0, RZ, 0x1f, R3.reuse ;  /* 0x0000001fff007819 */ /* 0x100fe20000011403 */
[----:B------:R-:W-:Y:S02]  /*116a0*/  IMAD R6, R12, UR4, RZ ;  /* 0x000000040c067c24 */ /* 0x000fe4000f8e02ff */
[----:B------:R-:W-:Y:S02]  /*116b0*/  IMAD.MOV R7, RZ, RZ, -R3 ;  /* 0x000000ffff077224 */ /* 0x000fe400078e0a03 */
[----:B------:R-:W-:-:S02]  /*116c0*/  IMAD R9, R13, UR5, R6 ;  /* 0x000000050d097c24 */ /* 0x000fc4000f8e0206 */
[----:B------:R-:W-:Y:S01]  /*116d0*/  IMAD.WIDE.U32 R4, R13, UR4, R4 ;  /* 0x000000040d047c25 */ /* 0x000fe2000f8e0004 */
[----:B------:R-:W-:-:S03]  /*116e0*/  ULDC.64 UR4, c[0x0][0xbe0] ;  /* 0x0002f80000047ab9 */ /* 0x000fc60000000a00 */
[----:B------:R-:W-:Y:S02]  /*116f0*/  IMAD R7, R21, R7, R10 ;  /* 0x0000000715077224 */ /* 0x000fe400078e020a */
[----:B------:R-:W-:Y:S02]  /*11700*/  IMAD R6, R0, UR4, RZ ;  /* 0x0000000400067c24 */ /* 0x000fe4000f8e02ff */
[----:B------:R-:W-:Y:S01]  /*11710*/  IMAD.IADD R5, R5, 0x1, R9 ;  /* 0x0000000105057824 */ /* 0x000fe200078e0209 */
[----:B------:R-:W-:Y:S01]  /*11720*/  SHF.R.S32.HI R0, RZ, 0x1f, R7 ;  /* 0x0000001fff007819 */ /* 0x000fe20000011407 */
        /* <DEDUP_REMOVED lines=8> */
[----:B------:R-:W-:Y:S01]  /*117b0*/  IMAD.SHL.U32 R9, R14, 0x8, RZ ;  /* 0x000000080e097824 */ /* 0x000fe200078e00ff */
[----:B------:R-:W-:Y:S02]  /*117c0*/  IADD3 R5, R5, R3, RZ ;  /* 0x0000000305057210 */ /* 0x000fe40007ffe0ff */
[C---:B------:R-:W-:Y:S01]  /*117d0*/  LEA R3, P0, R4.reuse, UR4, 0x1 ;  /* 0x0000000404037c11 */ /* 0x040fe2000f8008ff */
[C---:B------:R-:W-:Y:S01]  /*117e0*/  VIADD R27, R9.reuse, 0x40 ;  /* 0x00000040091b7836 */ /* 0x040fe20000000000 */
[----:B------:R-:W-:Y:S01]  /*117f0*/  UMOV UR4, 0xffffffff ;  /* 0xffffffff00047882 */ /* 0x000fe20000000000 */
[C---:B------:R-:W-:Y:S01]  /*11800*/  VIADD R29, R9.reuse, 0xc0 ;  /* 0x000000c0091d7836 */ /* 0x040fe20000000000 */
[----:B------:R-:W-:Y:S01]  /*11810*/  LEA.HI.X R4, R4, UR5, R5, 0x1, P0 ;  /* 0x0000000504047c11 */ /* 0x000fe200080f0c05 */
[----:B------:R-:W-:Y:S01]  /*11820*/  VIADD R25, R9, 0x80 ;  /* 0x0000008009197836 */ /* 0x000fe20000000000 */
[----:B------:R-:W-:Y:S02]  /*11830*/  SHF.R.S32.HI R6, RZ, 0x1f, R9 ;  /* 0x0000001fff067819 */ /* 0x000fe40000011409 */
[----:B------:R-:W-:-:S02]  /*11840*/  SHF.R.S32.HI R10, RZ, 0x1f, R29 ;  /* 0x0000001fff0a7819 */ /* 0x000fc4000001141d */
[----:B------:R-:W-:Y:S02]  /*11850*/  SHF.R.S32.HI R20, RZ, 0x1f, R27 ;  /* 0x0000001fff147819 */ /* 0x000fe4000001141b */
[----:B------:R-:W-:Y:S01]  /*11860*/  SHF.R.S32.HI R24, RZ, 0x1f, R25 ;  /* 0x0000001fff187819 */ /* 0x000fe20000011419 */
[----:B------:R-:W-:Y:S06]  /*11870*/  BRA.DIV UR4, `(.L_x_1523) ;  /* 0x0000008a04107947 */ /* 0x000fec000b800000 */
[----:B------:R0:W2:Y:S04]  /*11880*/  SHFL.IDX PT, R0, R4, RZ, 0x181f ;  /* 0x00181fff04007589 */ /* 0x0000a800000e0000 */
[----:B------:R0:W3:Y:S02]  /*11890*/  SHFL.IDX PT, R14, R3, RZ, 0x181f ;  /* 0x00181fff030e7589 */ /* 0x0000e400000e0000 */
.L_x_1708:
[----:B------:R-:W-:Y:S01]  /*118a0*/  IMAD R8, R8, R21, RZ ;  /* 0x0000001508087224 */ /* 0x000fe200078e02ff */
[----:B------:R-:W-:Y:S01]  /*118b0*/  BSSY B1, `(.L_x_1524) ;  /* 0x0000015000017945 */ /* 0x000fe20003800000 */
[----:B------:R-:W-:-:S05]  /*118c0*/  IMAD R7, R26, 0x80, R28 ;  /* 0x000000801a077824 */ /* 0x000fca00078e021c */
[----:B------:R-:W-:-:S13]  /*118d0*/  ISETP.GE.AND P0, PT, R7, R8, PT ;  /* 0x000000080700720c */ /* 0x000fda0003f06270 */
        /* <DEDUP_REMOVED lines=8> */
[----:B--2---:R-:W-:Y:S02]  /*11960*/  @!P3 LEA.HI.X R13, R9, R0, R6, 0x1, P5 ;  /* 0x00000000090db211 */ /* 0x004fe400028f0c06 */
        /* <DEDUP_REMOVED lines=9> */
.L_x_1525:
[----:B------:R-:W-:Y:S05]  /*11a00*/  BSYNC B1 ;  /* 0x0000000000017941 */ /* 0x000fea0003800000 */
.L_x_1524:
[----:B------:R-:W-:-:S03]  /*11a10*/  UMOV UR4, 0xffffffff ;  /* 0xffffffff00047882 */ /* 0x000fc60000000000 */
[----:B------:R-:W-:Y:S05]  /*11a20*/  BRA.DIV UR4, `(.L_x_1526) ;  /* 0x0000008604d87947 */ /* 0x000fea000b800000 */
[----:B--2---:R2:W0:Y:S04]  /*11a30*/  SHFL.IDX PT, R0, R4, 0x1, 0x181f ;  /* 0x00381f0004007f89 */ /* 0x00442800000e0000 */
[----:B---3--:R2:W3:Y:S02]  /*11a40*/  SHFL.IDX PT, R14, R3, 0x1, 0x181f ;  /* 0x00381f00030e7f89 */ /* 0x0084e400000e0000 */
.L_x_1712:
[----:B------:R-:W-:Y:S01]  /*11a50*/  VIADD R5, R7, 0x20 ;  /* 0x0000002007057836 */ /* 0x000fe20000000000 */
[----:B------:R-:W-:Y:S04]  /*11a60*/  BSSY B1, `(.L_x_1527) ;  /* 0x0000014000017945 */ /* 0x000fe80003800000 */
        /* <DEDUP_REMOVED lines=9> */
[----:B0-----:R-:W-:Y:S02]  /*11b00*/  @!P3 LEA.HI.X R13, R9, R0, R6, 0x1, P5 ;  /* 0x00000000090db211 */ /* 0x001fe400028f0c06 */
        /* <DEDUP_REMOVED lines=9> */
.L_x_1528:
[----:B------:R-:W-:Y:S05]  /*11ba0*/  BSYNC B1 ;  /* 0x0000000000017941 */ /* 0x000fea0003800000 */
.L_x_1527:
[----:B------:R-:W-:-:S03]  /*11bb0*/  UMOV UR4, 0xffffffff ;  /* 0xffffffff00047882 */ /* 0x000fc60000000000 */
[----:B------:R-:W-:Y:S05]  /*11bc0*/  BRA.DIV UR4, `(.L_x_1529) ;  /* 0x0000008604b87947 */ /* 0x000fea000b800000 */
[----:B0-----:R0:W0:Y:S04]  /*11bd0*/  SHFL.IDX PT, R0, R4, 0x2, 0x181f ;  /* 0x00581f0004007f89 */ /* 0x00102800000e0000 */
[----:B---3--:R3:W0:Y:S02]  /*11be0*/  SHFL.IDX PT, R14, R3, 0x2, 0x181f ;  /* 0x00581f00030e7f89 */ /* 0x00862400000e0000 */
.L_x_1716:
[----:B------:R-:W-:Y:S01]  /*11bf0*/  IADD3 R5, R7, 0x40, RZ ;  /* 0x0000004007057810 */ /* 0x000fe20007ffe0ff */
[----:B------:R-:W-:Y:S03]  /*11c00*/  BSSY B1, `(.L_x_1530) ;  /* 0x0000014000017945 */ /* 0x000fe60003800000 */
[----:B------:R-:W-:-:S13]  /*11c10*/  ISETP.GE.AND P0, PT, R5, R8, PT ;  /* 0x000000080500720c */ /* 0x000fda0003f06270 */
        /* <DEDUP_REMOVED lines=18> */
.L_x_1531:
[----:B------:R-:W-:Y:S05]  /*11d40*/  BSYNC B1 ;  /* 0x0000000000017941 */ /* 0x000fea0003800000 */
.L_x_1530:
[----:B------:R-:W-:-:S03]  /*11d50*/  UMOV UR4, 0xffffffff ;  /* 0xffffffff00047882 */ /* 0x000fc60000000000 */
[----:B------:R-:W-:Y:S05]  /*11d60*/  BRA.DIV UR4, `(.L_x_1532) ;  /* 0x0000008604987947 */ /* 0x000fea000b800000 */
[----:B0-----:R0:W0:Y:S04]  /*11d70*/  SHFL.IDX PT, R0, R4, 0x3, 0x181f ;  /* 0x00781f0004007f89 */ /* 0x00102800000e0000 */
[----:B------:R0:W0:Y:S02]  /*11d80*/  SHFL.IDX PT, R14, R3, 0x3, 0x181f ;  /* 0x00781f00030e7f89 */ /* 0x00002400000e0000 */
.L_x_1720:
[----:B0-23--:R-:W-:-:S05]  /*11d90*/  VIADD R3, R7, 0x60 ;  /* 0x0000006007037836 */ /* 0x00dfca0000000000 */
[----:B------:R-:W-:-:S13]  /*11da0*/  ISETP.GE.AND P0, PT, R3, R8, PT ;  /* 0x000000080300720c */ /* 0x000fda0003f06270 */
[----:B------:R-:W-:Y:S05]  /*11db0*/  @P0 BRA `(.L_x_1519) ;  /* 0x0000000000440947 */ /* 0x000fea0003800000 */
[----:B------:R-:W-:Y:S02]  /*11dc0*/  ULDC UR4, c[0x0][0xbc8] ;  /* 0x0002f20000047ab9 */ /* 0x000fe40000000800 */
[----:B------:R-:W-:Y:S02]  /*11dd0*/  ISETP.GE.AND P3, PT, R9, UR4, PT ;  /* 0x0000000409007c0c */ /* 0x000fe4000bf66270 */
[----:B------:R-:W-:Y:S02]  /*11de0*/  ISETP.GE.AND P2, PT, R27, UR4, PT ;  /* 0x000000041b007c0c */ /* 0x000fe4000bf46270 */
[----:B------:R-:W-:Y:S02]  /*11df0*/  ISETP.GE.AND P1, PT, R25, UR4, PT ;  /* 0x0000000419007c0c */ /* 0x000fe4000bf26270 */
[----:B------:R-:W-:-:S07]  /*11e00*/  ISETP.GE.AND P0, PT, R29, UR4, PT ;  /* 0x000000041d007c0c */ /* 0x000fce000bf06270 */
[-C--:B------:R-:W-:Y:S02]  /*11e10*/  @!P3 LEA R4, P4, R9, R14.reuse, 0x1 ;  /* 0x0000000e0904b211 */ /* 0x080fe400078808ff */
[----:B------:R-:W-:Y:S02]  /*11e20*/  @!P2 LEA R8, P5, R27, R14, 0x1 ;  /* 0x0000000e1b08a211 */ /* 0x000fe400078a08ff */
[-C--:B------:R-:W-:Y:S02]  /*11e30*/  @!P3 LEA.HI.X R5, R9, R0.reuse, R6, 0x1, P4 ;  /* 0x000000000905b211 */ /* 0x080fe400020f0c06 */
[----:B------:R-:W-:Y:S02]  /*11e40*/  @!P2 LEA.HI.X R9, R27, R0, R20, 0x1, P5 ;  /* 0x000000001b09a211 */ /* 0x000fe400028f0c14 */
[-C--:B------:R-:W-:Y:S01]  /*11e50*/  @!P1 LEA R6, P4, R25, R14.reuse, 0x1 ;  /* 0x0000000e19069211 */ /* 0x080fe200078808ff */
[----:B------:R0:W-:Y:S01]  /*11e60*/  @!P3 ST.E.128 desc[UR60][R4.64], RZ ;  /* 0x000000ff0400b985 */ /* 0x0001e2000c101d3c */
[----:B------:R-:W-:-:S02]  /*11e70*/  @!P0 LEA R14, P5, R29, R14, 0x1 ;  /* 0x0000000e1d0e8211 */ /* 0x000fc400078a08ff */
[-C--:B------:R-:W-:Y:S01]  /*11e80*/  @!P1 LEA.HI.X R7, R25, R0.reuse, R24, 0x1, P4 ;  /* 0x0000000019079211 */ /* 0x080fe200020f0c18 */
[----:B------:R0:W-:Y:S01]  /*11e90*/  @!P2 ST.E.128 desc[UR60][R8.64], RZ ;  /* 0x000000ff0800a985 */ /* 0x0001e2000c101d3c */
[----:B------:R-:W-:-:S03]  /*11ea0*/  @!P0 LEA.HI.X R15, R29, R0, R10, 0x1, P5 ;  /* 0x000000001d0f8211 */ /* 0x000fc600028f0c0a */
[----:B------:R0:W-:Y:S04]  /*11eb0*/  @!P1 ST.E.128 desc[UR60][R6.64], RZ ;  /* 0x000000ff06009985 */ /* 0x0001e8000c101d3c */
[----:B------:R0:W-:Y:S02]  /*11ec0*/  @!P0 ST.E.128 desc[UR60][R14.64], RZ ;  /* 0x000000ff0e008985 */ /* 0x0001e4000c101d3c */
.L_x_1519:
[----:B------:R-:W-:Y:S05]  /*11ed0*/  BSYNC B0 ;  /* 0x0000000000007941 */ /* 0x000fea0003800000 */
.L_x_1510:
[----:B------:R-:W-:Y:S02]  /*11ee0*/  ULDC UR4, c[0x0][0xd3c] ;  /* 0x00034f0000047ab9 */ /* 0x000fe40000000800 */
[----:B------:R-:W-:-:S13]  /*11ef0*/  ISETP.GE.AND P0, PT, R35, UR4, PT ;  /* 0x0000000423007c0c */ /* 0x000fda000bf06270 */
[----:B------:R-:W-:Y:S05]  /*11f00*/  @!P0 BRA `(.L_x_1533) ;  /* 0xfffffef000608947 */ /* 0x000fea000383ffff */
[----:B------:R-:W-:Y:S05]  /*11f10*/  BRA `(.L_x_1390) ;  /* 0x0000007000a87947 */ /* 0x000fea0003800000 */
.L_x_1388:
[----:B------:R-:W-:-:S08]  /*11f20*/  NOP ;  /* 0x0000000000007918 */ /* 0x000fd00000000000 */
[----:B--2---:R-:W0:-:S00]  /*11f30*/  USETMAXREG.DEALLOC.CTAPOOL 0x28 ;  /* 0x00000028000079c8 */ /* 0x004e0000080e0500 */
        /* <DEDUP_REMOVED lines=14> */
.L_x_1534:
        /* <DEDUP_REMOVED lines=37> */
[----:B------:R-:W0:Y:S01]  /*12270*/  LDC R10, c[0x0][0xd3c] ;  /* 0x00034f00ff0a7b82 */ /* 0x000e220000000800 */
[----:B------:R-:W-:Y:S01]  /*12280*/  IMAD.MOV.U32 R4, RZ, RZ, R3 ;  /* 0x000000ffff047224 */ /* 0x000fe200078e0003 */
[----:B------:R-:W-:Y:S01]  /*12290*/  UMOV UR4, URZ ;  /* 0x0000003f00047c82 */ /* 0x000fe20008000000 */
[----:B------:R-:W-:Y:S01]  /*122a0*/  ULDC UR7, c[0x0][0xd3c] ;  /* 0x00034f0000077ab9 */ /* 0x000fe20000000800 */
[----:B------:R-:W-:-:S05]  /*122b0*/  ULDC UR5, c[0x0][0xd38] ;  /* 0x00034e0000057ab9 */ /* 0x000fca0000000800 */
.L_x_1540:
[----:B------:R-:W-:Y:S01]  /*122c0*/  UIADD3 UR4, UR4, 0x1f, URZ ;  /* 0x0000001f04047890 */ /* 0x000fe2000fffe03f */
[----:B------:R-:W-:-:S05]  /*122d0*/  IMAD.U32 R19, RZ, RZ, UR7 ;  /* 0x00000007ff137e24 */ /* 0x000fca000f8e00ff */
[----:B0-----:R-:W-:-:S13]  /*122e0*/  ISETP.LE.AND P6, PT, R10, UR4, PT ;  /* 0x000000040a007c0c */ /* 0x001fda000bfc3270 */
[----:B------:R-:W-:Y:S05]  /*122f0*/  @P6 BRA `(.L_x_1537) ;  /* 0x0000000400246947 */ /* 0x000fea0003800000 */
[----:B------:R-:W-:Y:S01]  /*12300*/  IADD3 R7, R5, UR4, RZ ;  /* 0x0000000405077c10 */ /* 0x000fe2000fffe0ff */
[----:B------:R-:W-:Y:S01]  /*12310*/  BSSY B0, `(.L_x_1538) ;  /* 0x0000007000007945 */ /* 0x000fe20003800000 */
[----:B------:R-:W-:Y:S02]  /*12320*/  IMAD.MOV.U32 R0, RZ, RZ, RZ ;  /* 0x000000ffff007224 */ /* 0x000fe400078e00ff */
[----:B------:R-:W-:-:S13]  /*12330*/  ISETP.GE.OR P6, PT, R7, R10, !P0 ;  /* 0x0000000a0700720c */ /* 0x000fda00047c6670 */
[----:B------:R-:W-:Y:S05]  /*12340*/  @P6 BRA `(.L_x_1539) ;  /* 0x00000000000c6947 */ /* 0x000fea0003800000 */
[----:B------:R-:W0:Y:S02]  /*12350*/  LDC.64 R2, c[0x0][0xd80] ;  /* 0x00036000ff027b82 */ /* 0x000e240000000a00 */
[----:B0-----:R-:W-:-:S05]  /*12360*/  IMAD.WIDE R2, R7, 0x4, R2 ;  /* 0x0000000407027825 */ /* 0x001fca00078e0202 */
[----:B------:R0:W5:Y:S02]  /*12370*/  LDG.E R0, desc[UR60][R2.64] ;  /* 0x0000003c02007981 */ /* 0x000164000c1e1900 */
.L_x_1539:
[----:B------:R-:W-:Y:S05]  /*12380*/  BSYNC B0 ;  /* 0x0000000000007941 */ /* 0x000fea0003800000 */
.L_x_1538:
        /* <DEDUP_REMOVED lines=17> */
[----:B------:R-:W-:-:S05]  /*124a0*/  IMAD.IADD R4, R3, 0x1, R4 ;  /* 0x0000000103047824 */ /* 0x000fca00078e0204 */
[----:B------:R-:W-:-:S13]  /*124b0*/  ISETP.GT.AND P6, PT, R4, UR6, PT ;  /* 0x0000000604007c0c */ /* 0x000fda000bfc4270 */
[----:B------:R-:W-:Y:S05]  /*124c0*/  @!P6 BRA `(.L_x_1540) ;  /* 0xfffffffc007ce947 */ /* 0x000fea000383ffff */
[----:B------:R-:W-:-:S07]  /*124d0*/  IMAD.MOV.U32 R7, RZ, RZ, R9 ;  /* 0x000000ffff077224 */ /* 0x000fce00078e0009 */
.L_x_1536:
        /* <DEDUP_REMOVED lines=15> */
.L_x_1541:
[----:B---3--:R-:W-:Y:S01]  /*125d0*/  IMAD R16, R16, UR5, R9 ;  /* 0x0000000510107c24 */ /* 0x008fe2000f8e0209 */
[----:B0-----:R-:W-:Y:S01]  /*125e0*/  IABS R2, R0 ;  /* 0x0000000000027213 */ /* 0x001fe20000000000 */
[----:B------:R-:W-:Y:S01]  /*125f0*/  VIADD R19, R19, UR4 ;  /* 0x0000000413137c36 */ /* 0x000fe20008000000 */
[----:B-12---:R-:W-:Y:S02]  /*12600*/  IADD3 R7, RZ, -R3, RZ ;  /* 0x80000003ff077210 */ /* 0x006fe40007ffe0ff */
        /* <DEDUP_REMOVED lines=11> */
[----:B------:R-:W-:Y:S01]  /*126c0*/  @!P1 IMAD.IADD R3, R3, 0x1, -R8 ;  /* 0x0000000103039824 */ /* 0x000fe200078e0a08 */
[----:B------:R-:W-:Y:S02]  /*126d0*/  @!P1 IADD3 R2, R2, 0x1, RZ ;  /* 0x0000000102029810 */ /* 0x000fe40007ffe0ff */
[----:B------:R-:W-:Y:S02]  /*126e0*/  ISETP.NE.AND P1, PT, R0, RZ, PT ;  /* 0x000000ff0000720c */ /* 0x000fe40003f25270 */
[----:B------:R-:W-:Y:S02]  /*126f0*/  ISETP.GE.U32.AND P0, PT, R3, R8, PT ;  /* 0x000000080300720c */ /* 0x000fe40003f06070 */
[----:B------:R-:W-:-:S04]  /*12700*/  LOP3.LUT R3, R9, R0, RZ, 0x3c, !PT ;  /* 0x0000000009037212 */ /* 0x000fc800078e3cff */
[----:B------:R-:W-:-:S07]  /*12710*/  ISETP.GE.AND P2, PT, R3, RZ, PT ;  /* 0x000000ff0300720c */ /* 0x000fce0003f46270 */
[----:B------:R-:W-:-:S06]  /*12720*/  @P0 VIADD R2, R2, 0x1 ;  /* 0x0000000102020836 */ /* 0x000fcc0000000000 */
[----:B------:R-:W-:Y:S01]  /*12730*/  @!P2 IMAD.MOV R2, RZ, RZ, -R2 ;  /* 0x000000ffff02a224 */ /* 0x000fe200078e0a02 */
[----:B------:R-:W-:-:S05]  /*12740*/  @!P1 LOP3.LUT R2, RZ, R0, RZ, 0x33, !PT ;  /* 0x00000000ff029212 */ /* 0x000fca00078e33ff */
[--C-:B------:R-:W-:Y:S02]  /*12750*/  IMAD.MOV R17, RZ, RZ, -R2.reuse ;  /* 0x000000ffff117224 */ /* 0x100fe400078e0a02 */
[----:B------:R-:W-:Y:S02]  /*12760*/  IMAD.MOV.U32 R18, RZ, RZ, R2 ;  /* 0x000000ffff127224 */ /* 0x000fe400078e0002 */
[----:B------:R-:W-:Y:S01]  /*12770*/  IMAD R17, R0, R17, R9 ;  /* 0x0000001100117224 */ /* 0x000fe200078e0209 */
[----:B------:R-:W-:Y:S06]  /*12780*/  BRA `(.L_x_1542) ;  /* 0x00000000000c7947 */ /* 0x000fec0003800000 */
.L_x_1537:
[----:B------:R-:W-:Y:S01]  /*12790*/  MOV R17, RZ ;  /* 0x000000ff00117202 */ /* 0x000fe20000000f00 */
[----:B------:R-:W-:Y:S02]  /*127a0*/  IMAD.U32 R16, RZ, RZ, UR6 ;  /* 0x00000006ff107e24 */ /* 0x000fe4000f8e00ff */
[----:B------:R-:W-:-:S07]  /*127b0*/  IMAD.MOV.U32 R18, RZ, RZ, RZ ;  /* 0x000000ffff127224 */ /* 0x000fce00078e00ff */
.L_x_1542:
[----:B------:R-:W-:-:S13]  /*127c0*/  ISETP.NE.AND P0, PT, R5, RZ, PT ;  /* 0x000000ff0500720c */ /* 0x000fda0003f05270 */
[----:B------:R-:W0:Y:S01]  /*127d0*/  @!P0 S2R R3, SR_CgaCtaId ;  /* 0x0000000000038919 */ /* 0x000e220000008800 */
[----:B------:R-:W-:-:S04]  /*127e0*/  @!P0 MOV R0, 0x400 ;  /* 0x0000040000008802 */ /* 0x000fc80000000f00 */
[----:B0-----:R-:W-:-:S05]  /*127f0*/  @!P0 LEA R0, R3, R0, 0x18 ;  /* 0x0000000003008211 */ /* 0x001fca00078ec0ff */
[----:B------:R1:W-:Y:S01]  /*12800*/  @!P0 STS.128 [R0+0x324d0], R16 ;  /* 0x0324d01000008388 */ /* 0x0003e20000000c00 */
[----:B------:R-:W-:Y:S06]  /*12810*/  BAR.ARV 0x5, 0x180 ;  /* 0x0146000000007b1d */ /* 0x000fec0000002000 */
.L_x_1535:
[----:B------:R2:W-:Y:S01]  /*12820*/  STL [R1+0x40], RZ ;  /* 0x000040ff01007387 */ /* 0x0005e20000100800 */
[----:B------:R-:W-:Y:S01]  /*12830*/  ULDC UR4, c[0x0][0xd3c] ;  /* 0x00034f0000047ab9 */ /* 0x000fe20000000800 */
[----:B------:R-:W-:Y:S01]  /*12840*/  IMAD.MOV.U32 R27, RZ, RZ, 0x1 ;  /* 0x00000001ff1b7424 */ /* 0x000fe200078e00ff */
[----:B0-----:R-:W-:Y:S01]  /*12850*/  ISETP.GE.AND P0, PT, R19, UR4, PT ;  /* 0x0000000413007c0c */ /* 0x001fe2000bf06270 */
[----:B------:R-:W-:-:S12]  /*12860*/  IMAD.MOV.U32 R25, RZ, RZ, RZ ;  /* 0x000000ffff197224 */ /* 0x000fd800078e00ff */
[----:B--2---:R-:W-:Y:S05]  /*12870*/  @P0 BRA `(.L_x_1543) ;  /* 0x0000006400740947 */ /* 0x004fea0003800000 */
[----:B------:R-:W2:Y:S01]  /*12880*/  LDL R4, [R1+0x8] ;  /* 0x0000080001047983 */ /* 0x000ea20000100800 */
[----:B------:R-:W1:Y:S01]  /*12890*/  S2R R5, SR_TID.X ;  /* 0x0000000000057919 */ /* 0x000e620000002100 */
[----:B------:R-:W0:Y:S01]  /*128a0*/  S2UR UR5, SR_CgaCtaId ;  /* 0x00000000000579c3 */ /* 0x000e220000008800 */
[----:B------:R-:W-:Y:S01]  /*128b0*/  UMOV UR4, 0x400 ;  /* 0x0000040000047882 */ /* 0x000fe20000000000 */
[----:B------:R-:W-:Y:S01]  /*128c0*/  BSSY B8, `(.L_x_1543) ;  /* 0x0000658000087945 */ /* 0x000fe20003800000 */
[----:B------:R-:W-:Y:S01]  /*128d0*/  IMAD.MOV.U32 R28, RZ, RZ, 0x1 ;  /* 0x00000001ff1c7424 */ /* 0x000fe200078e00ff */
[----:B------:R-:W-:Y:S01]  /*128e0*/  CS2R R24, SRZ ;  /* 0x0000000000187805 */ /* 0x000fe2000001ff00 */
[----:B------:R-:W-:Y:S01]  /*128f0*/  IMAD.MOV.U32 R27, RZ, RZ, 0x1 ;  /* 0x00000001ff1b7424 */ /* 0x000fe200078e00ff */
[----:B------:R-:W-:Y:S01]  /*12900*/  ULDC.64 UR38, c[0x0][0x198] ;  /* 0x0000660000267ab9 */ /* 0x000fe20000000a00 */
[----:B------:R-:W-:Y:S01]  /*12910*/  ULDC UR36, c[0x0][0xc] ;  /* 0x0000030000247ab9 */ /* 0x000fe20000000800 */
[C---:B-1----:R-:W-:Y:S01]  /*12920*/  IMAD.SHL.U32 R0, R5.reuse, 0x8, RZ ;  /* 0x0000000805007824 */ /* 0x042fe200078e00ff */
[----:B------:R-:W-:-:S04]  /*12930*/  LOP3.LUT R3, R5, 0x7f, RZ, 0xc0, !PT ;  /* 0x0000007f05037812 */ /* 0x000fc800078ec0ff */
[----:B------:R-:W-:Y:S02]  /*12940*/  LOP3.LUT R2, R0, 0x1f8, RZ, 0xc0, !PT ;  /* 0x000001f800027812 */ /* 0x000fe400078ec0ff */
[----:B------:R-:W-:Y:S02]  /*12950*/  SHF.L.U32 R33, R3, 0x3, RZ ;  /* 0x0000000303217819 */ /* 0x000fe400000006ff */
[----:B------:R-:W-:Y:S01]  /*12960*/  LOP3.LUT R2, R2, 0x38, R5, 0x78, !PT ;  /* 0x0000003802027812 */ /* 0x000fe200078e7805 */
[----:B0-----:R-:W-:Y:S01]  /*12970*/  ULEA UR4, UR5, UR4, 0x18 ;  /* 0x0000000405047291 */ /* 0x001fe2000f8ec03f */
[----:B------:R-:W-:Y:S02]  /*12980*/  SHF.R.U32.HI R3, RZ, 0x3, R3 ;  /* 0x00000003ff037819 */ /* 0x000fe40000011603 */
[----:B------:R-:W-:Y:S01]  /*12990*/  LOP3.LUT R33, R2, 0x200, R33, 0xf8, !PT ;  /* 0x0000020002217812 */ /* 0x000fe200078ef821 */
[----:B------:R-:W-:Y:S01]  /*129a0*/  IMAD.SHL.U32 R2, R5, 0x10, RZ ;  /* 0x0000001005027824 */ /* 0x000fe200078e00ff */
[----:B------:R-:W-:Y:S01]  /*129b0*/  LOP3.LUT R0, R0, 0x38, RZ, 0xc0, !PT ;  /* 0x0000003800007812 */ /* 0x000fe200078ec0ff */
[----:B------:R-:W-:-:S03]  /*129c0*/  IMAD.U32 R23, RZ, RZ, UR4 ;  /* 0x00000004ff177e24 */ /* 0x000fc6000f8e00ff */
[----:B------:R-:W-:Y:S01]  /*129d0*/  LOP3.LUT R2, R3, 0x70, R2, 0xf8, !PT ;  /* 0x0000007003027812 */ /* 0x000fe200078ef802 */
[----:B------:R-:W-:Y:S01]  /*129e0*/  IMAD R26, R33, 0x2, R23 ;  /* 0x00000002211a7824 */ /* 0x000fe200078e0217 */
[C---:B------:R-:W-:Y:S02]  /*129f0*/  LOP3.LUT R3, R0.reuse, 0x40, RZ, 0xfc, !PT ;  /* 0x0000004000037812 */ /* 0x040fe400078efcff */
[C---:B------:R-:W-:Y:S02]  /*12a00*/  LOP3.LUT R2, R0.reuse, 0x80, RZ, 0xfc, !PT ;  /* 0x0000008000027812 */ /* 0x040fe400078efcff */
[----:B------:R-:W-:Y:S02]  /*12a10*/  LOP3.LUT R0, R0, 0xc0, RZ, 0xfc, !PT ;  /* 0x000000c000007812 */ /* 0x000fe400078efcff */
[----:B--2---:R-:W-:-:S05]  /*12a20*/  LOP3.LUT R4, R4, 0x2, RZ, 0xfc, !PT ;  /* 0x0000000204047812 */ /* 0x004fca00078efcff */
[----:B------:R0:W-:Y:S04]  /*12a30*/  STL [R1+0x68], R4 ;  /* 0x0000680401007387 */ /* 0x0001e80000100800 */
[----:B------:R0:W-:Y:S02]  /*12a40*/  STL [R1+0x40], RZ ;  /* 0x000040ff01007387 */ /* 0x0001e40000100800 */
.L_x_1648:
[----:B------:R-:W1:Y:S02]  /*12a50*/  LDC.64 R36, c[0x0][0xd88] ;  /* 0x00036200ff247b82 */ /* 0x000e640000000a00 */
[----:B-1----:R-:W-:-:S06]  /*12a60*/  IMAD.WIDE R36, R19, 0x4, R36 ;  /* 0x0000000413247825 */ /* 0x002fcc00078e0224 */
[----:B--2---:R1:W2:Y:S01]  /*12a70*/  LDG.E R36, desc[UR60][R36.64] ;  /* 0x0000003c24247981 */ /* 0x0042a2000c1e1900 */
[----:B------:R-:W-:Y:S05]  /*12a80*/  YIELD ;  /* 0x0000000000007946 */ /* 0x000fea0003800000 */
[----:B------:R-:W-:Y:S01]  /*12a90*/  ULDC.64 UR4, c[0x0][0xb20] ;  /* 0x0002c80000047ab9 */ /* 0x000fe20000000a00 */
[----:B------:R-:W-:Y:S01]  /*12aa0*/  ULDC.64 UR8, c[0x0][0xb10] ;  /* 0x0002c40000087ab9 */ /* 0x000fe20000000a00 */
[----:B------:R-:W-:Y:S01]  /*12ab0*/  ISETP.NE.U32.AND P0, PT, RZ, UR4, PT ;  /* 0x00000004ff007c0c */ /* 0x000fe2000bf05070 */
[----:B------:R-:W-:Y:S01]  /*12ac0*/  ULDC.64 UR6, c[0x0][0xb08] ;  /* 0x0002c20000067ab9 */ /* 0x000fe20000000a00 */
[----:B------:R-:W-:-:S02]  /*12ad0*/  MOV R34, RZ ;  /* 0x000000ff00227202 */ /* 0x000fc40000000f00 */
[----:B------:R-:W-:Y:S02]  /*12ae0*/  ISETP.NE.AND.EX P0, PT, RZ, UR5, PT, P0 ;  /* 0x00000005ff007c0c */ /* 0x000fe4000bf05300 */
[----:B------:R-:W-:-:S04]  /*12af0*/  ISETP.NE.U32.AND P2, PT, RZ, UR8, PT ;  /* 0x00000008ff007c0c */ /* 0x000fc8000bf45070 */
[----:B------:R-:W-:Y:S01]  /*12b00*/  ISETP.NE.AND.EX P2, PT, RZ, UR9, PT, P2 ;  /* 0x00000009ff007c0c */ /* 0x000fe2000bf45320 */
[----:B-1----:R-:W-:Y:S01]  /*12b10*/  IMAD.MOV.U32 R37, RZ, RZ, RZ ;  /* 0x000000ffff257224 */ /* 0x002fe200078e00ff */
[----:B--2---:R-:W-:-:S05]  /*12b20*/  SHF.R.S32.HI R0, RZ, 0x1f, R36 ;  /* 0x0000001fff007819 */ /* 0x004fca0000011424 */
        /* <DEDUP_REMOVED lines=9> */
[----:B-1----:R-:W-:Y:S01]  /*12bc0*/  IMAD.MOV.U32 R0, RZ, RZ, RZ ;  /* 0x000000ffff007224 */ /* 0x002fe200078e00ff */
[----:B------:R-:W-:Y:S02]  /*12bd0*/  ISETP.NE.AND.EX P0, PT, RZ, UR5, PT, P0 ;  /* 0x00000005ff007c0c */ /* 0x000fe4000bf05300 */
[----:B------:R-:W-:Y:S02]  /*12be0*/  ISETP.NE.AND.EX P1, PT, RZ, UR7, PT, P1 ;  /* 0x00000007ff007c0c */ /* 0x000fe4000bf25310 */
[C---:B0--3--:R-:W-:Y:S02]  /*12bf0*/  IADD3 R4, P4, R29.reuse, UR6, RZ ;  /* 0x000000061d047c10 */ /* 0x049fe4000ff9e0ff */
[----:B--2---:R-:W-:Y:S01]  /*12c00*/  IADD3 R2, P3, R29, UR4, RZ ;  /* 0x000000041d027c10 */ /* 0x004fe2000ff7e0ff */
[----:B------:R-:W-:Y:S01]  /*12c10*/  ULDC UR4, c[0x0][0x288] ;  /* 0x0000a20000047ab9 */ /* 0x000fe20000000800 */
[----:B------:R-:W-:-:S02]  /*12c20*/  IADD3.X R5, R30, UR7, RZ, P4, !PT ;  /* 0x000000071e057c10 */ /* 0x000fc4000a7fe4ff */
[C---:B------:R-:W-:Y:S02]  /*12c30*/  IADD3.X R3, R30.reuse, UR5, RZ, P3, !PT ;  /* 0x000000051e037c10 */ /* 0x040fe40009ffe4ff */
[----:B------:R-:W-:Y:S01]  /*12c40*/  @P2 IADD3 R6, P3, R29, UR8, RZ ;  /* 0x000000081d062c10 */ /* 0x000fe2000ff7e0ff */
[----:B------:R-:W-:Y:S01]  /*12c50*/  IMAD.U32 R8, RZ, RZ, UR4 ;  /* 0x00000004ff087e24 */ /* 0x000fe2000f8e00ff */
[----:B------:R-:W-:Y:S01]  /*12c60*/  ULDC.64 UR4, c[0x0][0x418] ;  /* 0x0001060000047ab9 */ /* 0x000fe20000000a00 */
[----:B------:R-:W5:Y:S01]  /*12c70*/  @P0 LDG.E R37, desc[UR60][R2.64] ;  /* 0x0000003c02250981 */ /* 0x000f62000c1e1900 */
[----:B------:R-:W-:-:S03]  /*12c80*/  @P2 IADD3.X R7, R30, UR9, RZ, P3, !PT ;  /* 0x000000091e072c10 */ /* 0x000fc60009ffe4ff */
[----:B------:R-:W5:Y:S04]  /*12c90*/  @P1 LDG.E R0, desc[UR60][R4.64] ;  /* 0x0000003c04001981 */ /* 0x000f68000c1e1900 */
        /* <DEDUP_REMOVED lines=8> */
[----:B0-----:R-:W-:Y:S01]  /*12d20*/  IMAD.U32 R6, RZ, RZ, UR5 ;  /* 0x00000005ff067e24 */ /* 0x001fe2000f8e00ff */
[----:B------:R-:W-:Y:S01]  /*12d30*/  MOV R7, UR4 ;  /* 0x0000000400077c02 */ /* 0x000fe20008000f00 */
[----:B--2---:R0:W-:Y:S01]  /*12d40*/  STL [R1+0x18], R8 ;  /* 0x0000180801007387 */ /* 0x0041e20000100800 */
[----:B----4-:R-:W-:Y:S05]  /*12d50*/  @P2 BRA `(.L_x_1544) ;  /* 0x0000000000142947 */ /* 0x010fea0003800000 */
[----:B------:R-:W-:Y:S05]  /*12d60*/  @!P0 BRA `(.L_x_1544) ;  /* 0x0000000000108947 */ /* 0x000fea0003800000 */
[----:B0-----:R-:W2:Y:S04]  /*12d70*/  LDG.E R8, desc[UR60][R2.64] ;  /* 0x0000003c02087981 */ /* 0x001ea8000c1e1900 */
[----:B------:R-:W2:Y:S02]  /*12d80*/  LDG.E R9, desc[UR60][R2.64+0x4] ;  /* 0x0000043c02097981 */ /* 0x000ea4000c1e1900 */
[----:B--2---:R-:W-:-:S05]  /*12d90*/  IMAD.IADD R2, R9, 0x1, -R8 ;  /* 0x0000000109027824 */ /* 0x004fca00078e0a08 */
[----:B------:R1:W-:Y:S02]  /*12da0*/  STL [R1+0x18], R2 ;  /* 0x0000180201007387 */ /* 0x0003e40000100800 */
.L_x_1544:
        /* <DEDUP_REMOVED lines=9> */
.L_x_1545:
        /* <DEDUP_REMOVED lines=9> */
.L_x_1546:
[----:B-12---:R-:W2:Y:S04]  /*12ed0*/  @P1 LDG.E R2, desc[UR60][R4.64] ;  /* 0x0000003c04021981 */ /* 0x006ea8000c1e1900 */
[----:B------:R-:W2:Y:S01]  /*12ee0*/  @P1 LDG.E R3, desc[UR60][R4.64+0x4] ;  /* 0x0000043c04031981 */ /* 0x000ea2000c1e1900 */
[----:B-----5:R-:W-:Y:S01]  /*12ef0*/  IMAD.IADD R7, R7, 0x1, -R34 ;  /* 0x0000000107077824 */ /* 0x020fe200078e0a22 */
[----:B------:R-:W-:Y:S01]  /*12f00*/  BSSY B0, `(.L_x_1547) ;  /* 0x0000138000007945 */ /* 0x000fe20003800000 */
[----:B--2---:R-:W-:-:S05]  /*12f10*/  @P1 IMAD.IADD R6, R3, 0x1, -R2 ;  /* 0x0000000103061824 */ /* 0x004fca00078e0a02 */
[----:B0-----:R-:W-:-:S05]  /*12f20*/  IADD3 R8, R7, R6, RZ ;  /* 0x0000000607087210 */ /* 0x001fca0007ffe0ff */
        /* <DEDUP_REMOVED lines=28> */
.L_x_1723:
[----:B-1----:R-:W-:Y:S02]  /*130f0*/  ISETP.NE.AND P0, PT, R14, RZ, PT ;  /* 0x000000ff0e00720c */ /* 0x002fe40003f05270 */
[----:B------:R-:W-:-:S11]  /*13100*/  PLOP3.LUT P6, PT, PT, PT, PT, 0x8, 0x0 ;  /* 0x000000000000781c */ /* 0x000fd60003fce170 */
[----:B------:R-:W-:Y:S05]  /*13110*/  @P0 BRA `(.L_x_1550) ;  /* 0x00000000000c0947 */ /* 0x000fea0003800000 */
[----:B------:R-:W-:-:S03]  /*13120*/  UMOV UR4, 0xffffffff ;  /* 0xffffffff00047882 */ /* 0x000fc60000000000 */
[----:B------:R-:W-:Y:S05]  /*13130*/  BRA.DIV UR4, `(.L_x_1551) ;  /* 0x0000007604207947 */ /* 0x000fea000b800000 */
[----:B------:R-:W-:-:S13]  /*13140*/  ELECT P6, URZ, PT ;  /* 0x00000000003f782f */ /* 0x000fda00038c0000 */
.L_x_1550:
[----:B0-----:R-:W2:Y:S01]  /*13150*/  LDL R3, [R1+0x40] ;  /* 0x0000400001037983 */ /* 0x001ea20000100800 */
[----:B------:R-:W-:Y:S01]  /*13160*/  BSSY B1, `(.L_x_1552) ;  /* 0x0000008000017945 */ /* 0x000fe20003800000 */
[----:B--2---:R-:W-:-:S05]  /*13170*/  VIADD R3, R3, 0x1 ;  /* 0x0000000103037836 */ /* 0x004fca0000000000 */
[----:B------:R-:W-:-:S04]  /*13180*/  LEA.HI R6, R3, R3, RZ, 0x1 ;  /* 0x0000000303067211 */ /* 0x000fc800078f08ff */
[----:B------:R-:W-:-:S04]  /*13190*/  LOP3.LUT R6, R6, 0xfffffffe, RZ, 0xc0, !PT ;  /* 0xfffffffe06067812 */ /* 0x000fc800078ec0ff */
[----:B------:R-:W-:-:S04]  /*131a0*/  IADD3 R3, R3, -R6, RZ ;  /* 0x8000000603037210 */ /* 0x000fc80007ffe0ff */
[----:B------:R-:W-:-:S04]  /*131b0*/  SHF.L.U32 R3, R3, 0x1f, RZ ;  /* 0x0000001f03037819 */ /* 0x000fc800000006ff */
[----:B------:R-:W0:Y:S02]  /*131c0*/  SYNCS.PHASECHK.TRANS64.TRYWAIT P0, [R23+URZ+0x32420], R3 ;  /* 0x03242003170075a7 */ /* 0x000e24000800017f */
[----:B0-----:R-:W-:Y:S05]  /*131d0*/  @!P0 BRA `(.L_x_1553) ;  /* 0x0000007400188947 */ /* 0x001fea0003800000 */
.L_x_1726:
[----:B------:R-:W-:Y:S05]  /*131e0*/  BSYNC B1 ;  /* 0x0000000000017941 */ /* 0x000fea0003800000 */
.L_x_1552:
[----:B------:R-:W-:Y:S04]  /*131f0*/  BSSY B1, `(.L_x_1554) ;  /* 0x000007b000017945 */ /* 0x000fe80003800000 */
[----:B------:R-:W-:Y:S05]  /*13200*/  @!P6 BRA `(.L_x_1555) ;  /* 0x0000000400e4e947 */ /* 0x000fea0003800000 */
[----:B------:R-:W1:Y:S01]  /*13210*/  S2R R6, SR_TID.X ;  /* 0x0000000000067919 */ /* 0x000e620000002100 */
[----:B0-----:R-:W-:Y:S01]  /*13220*/  IMAD R3, R24, 0x8, R23 ;  /* 0x0000000818037824 */ /* 0x001fe200078e0217 */
[----:B------:R-:W-:Y:S01]  /*13230*/  BSSY B2, `(.L_x_1556) ;  /* 0x0000006000027945 */ /* 0x000fe20003800000 */
[----:B-1----:R-:W-:Y:S02]  /*13240*/  LOP3.LUT R7, R6, 0x7f, RZ, 0xc0, !PT ;  /* 0x0000007f06077812 */ /* 0x002fe400078ec0ff */
[----:B------:R-:W-:Y:S02]  /*13250*/  SHF.L.U32 R6, R28, 0x1f, RZ ;  /* 0x0000001f1c067819 */ /* 0x000fe400000006ff */
[----:B------:R-:W-:Y:S02]  /*13260*/  ISETP.NE.AND P1, PT, R7, RZ, PT ;  /* 0x000000ff0700720c */ /* 0x000fe40003f25270 */
[----:B------:R-:W0:Y:S02]  /*13270*/  SYNCS.PHASECHK.TRANS64.TRYWAIT P0, [R3+URZ+0x324a0], R6 ;  /* 0x0324a006030075a7 */ /* 0x000e24000800017f */
[----:B0-----:R-:W-:Y:S09]  /*13280*/  @!P0 BRA `(.L_x_1557) ;  /* 0x0000007400008947 */ /* 0x001ff20003800000 */
.L_x_1727:
[----:B------:R-:W-:Y:S05]  /*13290*/  BSYNC B2 ;  /* 0x0000000000027941 */ /* 0x000fea0003800000 */
.L_x_1556:
[----:B------:R-:W-:Y:S04]  /*132a0*/  BSSY B2, `(.L_x_1558) ;  /* 0x0000009000027945 */ /* 0x000fe80003800000 */
[----:B------:R-:W-:Y:S05]  /*132b0*/  @P1 BRA `(.L_x_1559) ;  /* 0x00000000001c1947 */ /* 0x000fea0003800000 */
[----:B------:R-:W1:Y:S02]  /*132c0*/  S2R R7, SR_TID.X ;  /* 0x0000000000077919 */ /* 0x000e640000002100 */
[----:B-1----:R-:W-:Y:S01]  /*132d0*/  LOP3.LUT R8, R7, 0x1f, RZ, 0xc0, !PT ;  /* 0x0000001f07087812 */ /* 0x002fe200078ec0ff */
[----:B------:R-:W-:-:S03]  /*132e0*/  IMAD.MOV.U32 R7, RZ, RZ, 0x3000 ;  /* 0x00003000ff077424 */ /* 0x000fc600078e00ff */
[----:B------:R-:W-:Y:S01]  /*132f0*/  ISETP.NE.AND P0, PT, R8, RZ, PT ;  /* 0x000000ff0800720c */ /* 0x000fe20003f05270 */
[----:B------:R1:W-:-:S12]  /*13300*/  SYNCS.ARRIVE.TRANS64 RZ, [R3+URZ+0x32490], R7 ;  /* 0x0324900703ff79a7 */ /* 0x0003d8000800003f */
[----:B-1----:R-:W-:Y:S05]  /*13310*/  @!P0 BRA `(.L_x_1559) ;  /* 0x0000000000048947 */ /* 0x002fea0003800000 */
[----:B------:R-:W-:Y:S01]  /*13320*/  BPT.TRAP 0x1 ;  /* 0x000000040000795c */ /* 0x000fe20000300000 */
.L_x_1559:
[----:B------:R-:W-:Y:S05]  /*13330*/  BSYNC B2 ;  /* 0x0000000000027941 */ /* 0x000fea0003800000 */
.L_x_1558:
        /* <DEDUP_REMOVED lines=12> */
.L_x_1560:
        /* <DEDUP_REMOVED lines=13> */
.L_x_1728:
[----:B------:R-:W-:Y:S05]  /*134d0*/  BSYNC B2 ;  /* 0x0000000000027941 */ /* 0x000fea0003800000 */
.L_x_1561:
        /* <DEDUP_REMOVED lines=11> */
.L_x_1564:
[----:B------:R-:W-:Y:S05]  /*13590*/  BSYNC B2 ;  /* 0x0000000000027941 */ /* 0x000fea0003800000 */
.L_x_1563:
[----:B------:R-:W-:Y:S01]  /*135a0*/  R2UR UR10, R12 ;  /* 0x000000000c0a72ca */ /* 0x000fe200000e0000 */
[----:B01----:R-:W-:Y:S01]  /*135b0*/  IMAD R6, R24, 0xc000, R23 ;  /* 0x0000c00018067824 */ /* 0x003fe200078e0217 */
[----:B------:R-:W-:Y:S01]  /*135c0*/  R2UR UR6, R10 ;  /* 0x000000000a0672ca */ /* 0x000fe200000e0000 */
[----:B------:R-:W-:Y:S01]  /*135d0*/  UIADD3 UR4, UP0, UR38, 0x670, URZ ;  /* 0x0000067026047890 */ /* 0x000fe2000ff1e03f */
[----:B------:R-:W-:Y:S01]  /*135e0*/  R2UR UR7, R11 ;  /* 0x000000000b0772ca */ /* 0x000fe200000e0000 */
[----:B------:R-:W-:Y:S01]  /*135f0*/  VIADD R3, R3, 0x324b0 ;  /* 0x000324b003037836 */ /* 0x000fe20000000000 */
[----:B------:R-:W-:Y:S01]  /*13600*/  PLOP3.LUT P0, PT, PT, PT, PT, 0x80, 0x0 ;  /* 0x000000000000781c */ /* 0x000fe20003f0f070 */
[----:B------:R-:W-:Y:S01]  /*13610*/  VIADD R8, R6, 0x400 ;  /* 0x0000040006087836 */ /* 0x000fe20000000000 */
[----:B------:R-:W-:-:S12]  /*13620*/  UIADD3.X UR5, URZ, UR39, URZ, UP0, !UPT ;  /* 0x000000273f057290 */ /* 0x000fd800087fe43f */
.L_x_1565:
        /* <DEDUP_REMOVED lines=15> */
.L_x_1566:
        /* <DEDUP_REMOVED lines=15> */
.L_x_1567:
        /* <DEDUP_REMOVED lines=15> */
.L_x_1568:
        /* <DEDUP_REMOVED lines=10> */
.L_x_1555:
[----:B------:R-:W-:Y:S05]  /*139a0*/  BSYNC B1 ;  /* 0x0000000000017941 */ /* 0x000fea0003800000 */
.L_x_1554:
        /* <DEDUP_REMOVED lines=9> */
.L_x_1584:
[----:B------:R-:W-:Y:S05]  /*13a40*/  YIELD ;  /* 0x0000000000007946 */ /* 0x000fea0003800000 */
[----:B------:R-:W-:Y:S04]  /*13a50*/  BSSY B1, `(.L_x_1569) ;  /* 0x000007a000017945 */ /* 0x000fe80003800000 */
[----:B------:R-:W-:Y:S05]  /*13a60*/  @!P6 BRA `(.L_x_1570) ;  /* 0x0000000400e0e947 */ /* 0x000fea0003800000 */
[----:B------:R-:W0:Y:S01]  /*13a70*/  S2R R2, SR_TID.X ;  /* 0x0000000000027919 */ /* 0x000e220000002100 */
[----:B------:R-:W-:Y:S01]  /*13a80*/  IMAD R6, R24, 0x8, R23 ;  /* 0x0000000818067824 */ /* 0x000fe200078e0217 */
[----:B------:R-:W-:Y:S01]  /*13a90*/  BSSY B2, `(.L_x_1571) ;  /* 0x0000006000027945 */ /* 0x000fe20003800000 */
[----:B0-----:R-:W-:Y:S02]  /*13aa0*/  LOP3.LUT R3, R2, 0x7f, RZ, 0xc0, !PT ;  /* 0x0000007f02037812 */ /* 0x001fe400078ec0ff */
[----:B------:R-:W-:Y:S02]  /*13ab0*/  SHF.L.U32 R2, R28, 0x1f, RZ ;  /* 0x0000001f1c027819 */ /* 0x000fe400000006ff */
[----:B------:R-:W-:Y:S02]  /*13ac0*/  ISETP.NE.AND P2, PT, R3, RZ, PT ;  /* 0x000000ff0300720c */ /* 0x000fe40003f45270 */
[----:B------:R-:W0:Y:S02]  /*13ad0*/  SYNCS.PHASECHK.TRANS64.TRYWAIT P1, [R6+URZ+0x324a0], R2 ;  /* 0x0324a002060075a7 */ /* 0x000e24000802017f */
[----:B0-----:R-:W-:Y:S09]  /*13ae0*/  @!P1 BRA `(.L_x_1572) ;  /* 0x0000006c00109947 */ /* 0x001ff20003800000 */
.L_x_1729:
[----:B------:R-:W-:Y:S05]  /*13af0*/  BSYNC B2 ;  /* 0x0000000000027941 */ /* 0x000fea0003800000 */
.L_x_1571:
[----:B------:R-:W-:Y:S04]  /*13b00*/  BSSY B2, `(.L_x_1573) ;  /* 0x0000009000027945 */ /* 0x000fe80003800000 */
[----:B------:R-:W-:Y:S05]  /*13b10*/  @P2 BRA `(.L_x_1574) ;  /* 0x00000000001c2947 */ /* 0x000fea0003800000 */
[----:B------:R-:W1:Y:S02]  /*13b20*/  S2R R3, SR_TID.X ;  /* 0x0000000000037919 */ /* 0x000e640000002100 */
[----:B-1----:R-:W-:Y:S02]  /*13b30*/  LOP3.LUT R7, R3, 0x1f, RZ, 0xc0, !PT ;  /* 0x0000001f03077812 */ /* 0x002fe400078ec0ff */
[----:B------:R-:W-:Y:S02]  /*13b40*/  MOV R3, 0x3000 ;  /* 0x0000300000037802 */ /* 0x000fe40000000f00 */
[----:B------:R-:W-:Y:S02]  /*13b50*/  ISETP.NE.AND P1, PT, R7, RZ, PT ;  /* 0x000000ff0700720c */ /* 0x000fe40003f25270 */
[----:B------:R1:W-:Y:S11]  /*13b60*/  SYNCS.ARRIVE.TRANS64 RZ, [R6+URZ+0x32490], R3 ;  /* 0x0324900306ff79a7 */ /* 0x0003f6000800003f */
[----:B-1----:R-:W-:Y:S05]  /*13b70*/  @!P1 BRA `(.L_x_1574) ;  /* 0x0000000000049947 */ /* 0x002fea0003800000 */
[----:B------:R-:W-:Y:S01]  /*13b80*/  BPT.TRAP 0x1 ;  /* 0x000000040000795c */ /* 0x000fe20000300000 */
.L_x_1574:
[----:B------:R-:W-:Y:S05]  /*13b90*/  BSYNC B2 ;  /* 0x0000000000027941 */ /* 0x000fea0003800000 */
.L_x_1573:
        /* <DEDUP_REMOVED lines=11> */
.L_x_1575:
        /* <DEDUP_REMOVED lines=13> */
.L_x_1730:
[----:B------:R-:W-:Y:S05]  /*13d20*/  BSYNC B2 ;  /* 0x0000000000027941 */ /* 0x000fea0003800000 */
.L_x_1576:
[----:B------:R-:W-:Y:S01]  /*13d30*/  BSSY B2, `(.L_x_1578) ;  /* 0x000000b000027945 */ /* 0x000fe20003800000 */
[----:B01----:R-:W-:Y:S02]  /*13d40*/  IMAD.MOV.U32 R2, RZ, RZ, 0x0 ;  /* 0x00000000ff027424 */ /* 0x003fe400078e00ff */
[----:B------:R-:W-:Y:S01]  /*13d50*/  IMAD.MOV.U32 R3, RZ, RZ, 0x12f00000 ;  /* 0x12f00000ff037424 */ /* 0x000fe200078e00ff */
[----:B------:R-:W-:Y:S06]  /*13d60*/  @P2 BRA `(.L_x_1579) ;  /* 0x00000000001c2947 */ /* 0x000fec0003800000 */
[----:B------:R-:W0:Y:S02]  /*13d70*/  S2R R7, SR_TID.X ;  /* 0x0000000000077919 */ /* 0x000e240000002100 */
[----:B0-----:R-:W-:Y:S02]  /*13d80*/  LOP3.LUT R11, R7, 0x1f, RZ, 0xc0, !PT ;  /* 0x0000001f070b7812 */ /* 0x001fe400078ec0ff */
[----:B------:R-:W-:Y:S02]  /*13d90*/  MOV R7, 0xc000 ;  /* 0x0000c00000077802 */ /* 0x000fe40000000f00 */
[----:B------:R-:W-:Y:S02]  /*13da0*/  ISETP.NE.AND P1, PT, R11, RZ, PT ;  /* 0x000000ff0b00720c */ /* 0x000fe40003f25270 */
[----:B------:R0:W-:Y:S11]  /*13db0*/  SYNCS.ARRIVE.TRANS64 RZ, [R6+URZ+0x324b0], R7 ;  /* 0x0324b00706ff79a7 */ /* 0x0001f6000800003f */
[----:B0-----:R-:W-:Y:S05]  /*13dc0*/  @!P1 BRA `(.L_x_1579) ;  /* 0x0000000000049947 */ /* 0x001fea0003800000 */
[----:B------:R-:W-:Y:S01]  /*13dd0*/  BPT.TRAP 0x1 ;  /* 0x000000040000795c */ /* 0x000fe20000300000 */
.L_x_1579:
[----:B------:R-:W-:Y:S05]  /*13de0*/  BSYNC B2 ;  /* 0x0000000000027941 */ /* 0x000fea0003800000 */
.L_x_1578:
        /* <DEDUP_REMOVED lines=9> */
.L_x_1580:
        /* <DEDUP_REMOVED lines=15> */
.L_x_1581:
        /* <DEDUP_REMOVED lines=15> */
.L_x_1582:
        /* <DEDUP_REMOVED lines=15> */
.L_x_1583:
        /* <DEDUP_REMOVED lines=10> */
.L_x_1570:
[----:B------:R-:W-:Y:S05]  /*141f0*/  BSYNC B1 ;  /* 0x0000000000017941 */ /* 0x000fea0003800000 */
.L_x_1569:
[C---:B------:R-:W-:Y:S01]  /*14200*/  ISETP.GT.AND P2, PT, R9.reuse, R5, PT ;  /* 0x000000050900720c */ /* 0x040fe20003f44270 */
[----:B------:R-:W-:Y:S01]  /*14210*/  VIADD R9, R9, 0xffffffff ;  /* 0xffffffff09097836 */ /* 0x000fe20000000000 */
[----:B------:R-:W-:-:S04]  /*14220*/  IADD3 R24, R24, 0x1, RZ ;  /* 0x0000000118187810 */ /* 0x000fc80007ffe0ff */
[----:B------:R-:W-:-:S04]  /*14230*/  ISETP.NE.AND P1, PT, R24, 0x2, PT ;  /* 0x000000021800780c */ /* 0x000fc80003f25270 */
[----:B------:R-:W-:Y:S02]  /*14240*/  SEL R2, RZ, 0x1, P1 ;  /* 0x00000001ff027807 */ /* 0x000fe40000800000 */
[----:B------:R-:W-:Y:S02]  /*14250*/  SEL R24, R24, RZ, P1 ;  /* 0x000000ff18187207 */ /* 0x000fe40000800000 */
[----:B------:R-:W-:Y:S01]  /*14260*/  LOP3.LUT R28, R28, R2, RZ, 0x3c, !PT ;  /* 0x000000021c1c7212 */ /* 0x000fe200078e3cff */
[----:B------:R-:W-:Y:S06]  /*14270*/  @P2 BRA `(.L_x_1584) ;  /* 0xfffffff400f02947 */ /* 0x000fec000383ffff */
.L_x_1548:
[----:B------:R-:W-:Y:S05]  /*14280*/  BSYNC B0 ;  /* 0x0000000000007941 */ /* 0x000fea0003800000 */
.L_x_1547:
        /* <DEDUP_REMOVED lines=23> */
.L_x_1586:
        /* <DEDUP_REMOVED lines=20> */
.L_x_1589:
[----:B------:R-:W-:Y:S05]  /*14540*/  BSYNC B6 ;  /* 0x0000000000067941 */ /* 0x000fea0003800000 */
.L_x_1588:
[----:B------:R-:W-:Y:S01]  /*14550*/  IADD3 R0, R23, 0x400, RZ ;  /* 0x0000040017007810 */ /* 0x000fe20007ffe0ff */
[----:B------:R-:W-:Y:S03]  /*14560*/  BSSY B6, `(.L_x_1590) ;  /* 0x0000022000067945 */ /* 0x000fe60003800000 */
        /* <DEDUP_REMOVED lines=18> */
.L_x_1592:
[----:B------:R0:W1:Y:S01]  /*14690*/  LDC.64 R2, c[0x4][R31] ;  /* 0x010000001f027b82 */ /* 0x0000620000000a00 */
[----:B------:R-:W-:Y:S01]  /*146a0*/  ULDC.64 UR4, c[0x4][0x98] ;  /* 0x0100260000047ab9 */ /* 0x000fe20000000a00 */
[----:B------:R-:W-:Y:S01]  /*146b0*/  ULDC.64 UR6, c[0x4][0xa0] ;  /* 0x0100280000067ab9 */ /* 0x000fe20000000a00 */
[----:B------:R-:W-:Y:S01]  /*146c0*/  ULDC.64 UR8, c[0x4][0x18] ;  /* 0x0100060000087ab9 */ /* 0x000fe20000000a00 */
[----:B------:R-:W-:Y:S01]  /*146d0*/  IMAD.U32 R4, RZ, RZ, UR4 ;  /* 0x00000004ff047e24 */ /* 0x000fe2000f8e00ff */
[----:B------:R-:W-:Y:S01]  /*146e0*/  MOV R6, UR6 ;  /* 0x0000000600067c02 */ /* 0x000fe20008000f00 */
        /* <DEDUP_REMOVED lines=9> */
.L_x_1591:
[----:B------:R-:W-:Y:S05]  /*14780*/  BSYNC B6 ;  /* 0x0000000000067941 */ /* 0x000fea0003800000 */
.L_x_1590:
        /* <DEDUP_REMOVED lines=9> */
[----:B------:R-:W-:Y:S01]  /*14820*/  LOP3.LUT R22, R22, 0xffffffdf, RZ, 0xc0, !PT ;  /* 0xffffffdf16167812 */ /* 0x000fe200078ec0ff */
[----:B------:R-:W-:Y:S01]  /*14830*/  ULDC UR4, c[0x0][0x320] ;  /* 0x0000c80000047ab9 */ /* 0x000fe20000000800 */
[----:B0-----:R-:W-:-:S05]  /*14840*/  @P0 IADD3.X R3, R30, UR5, RZ, P1, !PT ;  /* 0x000000051e030c10 */ /* 0x001fca0008ffe4ff */
[----:B------:R0:W5:Y:S01]  /*14850*/  @P0 LDG.E R32, desc[UR60][R2.64] ;  /* 0x0000003c02200981 */ /* 0x000162000c1e1900 */
[----:B-1----:R-:W-:Y:S02]  /*14860*/  ISETP.NE.AND P1, PT, R10, 0x1, PT ;  /* 0x000000010a00780c */ /* 0x002fe40003f25270 */
[C---:B----4-:R-:W-:Y:S01]  /*14870*/  LOP3.LUT R0, R31.reuse, 0x7f, RZ, 0xc0, !PT ;  /* 0x0000007f1f007812 */ /* 0x050fe200078ec0ff */
[----:B------:R-:W-:-:S10]  /*14880*/  IMAD.SHL.U32 R31, R31, 0x10, RZ ;  /* 0x000000101f1f7824 */ /* 0x000fd400078e00ff */
[----:B------:R-:W1:Y:S01]  /*14890*/  @P1 LDC R5, c[0x0][0x434] ;  /* 0x00010d00ff051b82 */ /* 0x000e620000000800 */
[----:B------:R-:W-:-:S04]  /*148a0*/  SHF.R.U32.HI R0, RZ, 0x3, R0 ;  /* 0x00000003ff007819 */ /* 0x000fc80000011600 */
[----:B------:R-:W-:-:S03]  /*148b0*/  LOP3.LUT R31, R0, 0x70, R31, 0xf8, !PT ;  /* 0x00000070001f7812 */ /* 0x000fc600078ef81f */
[----:B0-----:R-:W0:Y:S01]  /*148c0*/  @P1 LDC R2, c[0x0][0x438] ;  /* 0x00010e00ff021b82 */ /* 0x001e220000000800 */
        /* <DEDUP_REMOVED lines=10> */
[--C-:B------:R-:W-:Y:S01]  /*14970*/  @!P0 SHF.R.S32.HI R7, RZ, 0x1f, R9.reuse ;  /* 0x0000001fff078819 */ /* 0x100fe20000011409 */
[----:B------:R-:W-:Y:S01]  /*14980*/  @!P0 IMAD.MOV.U32 R6, RZ, RZ, R9 ;  /* 0x000000ffff068224 */ /* 0x000fe200078e0009 */
[----:B-----5:R-:W-:-:S03]  /*14990*/  SHF.R.S32.HI R35, RZ, 0x1f, R32 ;  /* 0x0000001fff237819 */ /* 0x020fc60000011420 */
[----:B0-----:R-:W-:-:S04]  /*149a0*/  @!P0 IMAD.WIDE.U32 R6, R32, R2, R6 ;  /* 0x0000000220068225 */ /* 0x001fc800078e0006 */
[----:B------:R-:W-:-:S04]  /*149b0*/  @!P0 IMAD R2, R35, R2, RZ ;  /* 0x0000000223028224 */ /* 0x000fc800078e02ff */
[----:B------:R-:W-:Y:S01]  /*149c0*/  @!P0 IMAD R3, R32, R3, R2 ;  /* 0x0000000320038224 */ /* 0x000fe200078e0202 */
[----:B-1----:R-:W-:-:S04]  /*149d0*/  @!P0 LEA R4, P1, R6, R4, 0x2 ;  /* 0x0000000406048211 */ /* 0x002fc800078210ff */
[----:B------:R-:W-:-:S04]  /*149e0*/  @!P0 IADD3 R3, R7, R3, RZ ;  /* 0x0000000307038210 */ /* 0x000fc80007ffe0ff */
[----:B------:R-:W-:-:S05]  /*149f0*/  @!P0 LEA.HI.X R5, R6, R5, R3, 0x2, P1 ;  /* 0x0000000506058211 */ /* 0x000fca00008f1403 */
[----:B------:R-:W2:Y:S01]  /*14a00*/  @!P0 LDG.E R11, desc[UR60][R4.64] ;  /* 0x0000003c040b8981 */ /* 0x000ea2000c1e1900 */
[----:B------:R-:W0:Y:S01]  /*14a10*/  S2R R20, SR_TID.X ;  /* 0x0000000000147919 */ /* 0x000e220000002100 */
[----:B------:R-:W-:Y:S01]  /*14a20*/  IMAD.MOV R2, RZ, RZ, -R9 ;  /* 0x000000ffff027224 */ /* 0x000fe200078e0a09 */
[----:B------:R-:W-:-:S03]  /*14a30*/  ISETP.GT.U32.AND P1, PT, R31, 0x5f, PT ;  /* 0x0000005f1f00780c */ /* 0x000fc60003f24070 */
[----:B------:R-:W-:Y:S01]  /*14a40*/  IMAD R0, R10, R2, R0 ;  /* 0x000000020a007224 */ /* 0x000fe200078e0200 */
[----:B---3--:R-:W-:-:S04]  /*14a50*/  ISETP.NE.AND P0, PT, R21, 0x3, PT ;  /* 0x000000031500780c */ /* 0x008fc80003f05270 */
[----:B------:R-:W-:Y:S05]  /*14a60*/  STL [R1+0x4], R0 ;  /* 0x0000040001007387 */ /* 0x000fea0000100800 */
[----:B------:R-:W-:-:S04]  /*14a70*/  @P1 LOP3.LUT R22, R22, 0x20, RZ, 0xfc, !PT ;  /* 0x0000002016161812 */ /* 0x000fc800078efcff */
[----:B------:R-:W-:-:S04]  /*14a80*/  LOP3.LUT R22, R22, 0xffffffbf, RZ, 0xc0, !PT ;  /* 0xffffffbf16167812 */ /* 0x000fc800078ec0ff */
[----:B------:R-:W-:-:S04]  /*14a90*/  @P0 LOP3.LUT R22, R22, 0x40, RZ, 0xfc, !PT ;  /* 0x0000004016160812 */ /* 0x000fc800078efcff */
[----:B------:R-:W-:Y:S01]  /*14aa0*/  LOP3.LUT R22, R22, 0xfffffffe, RZ, 0xc0, !PT ;  /* 0xfffffffe16167812 */ /* 0x000fe200078ec0ff */
[----:B------:R-:W-:Y:S01]  /*14ab0*/  UMOV UR5, 0xffffffff ;  /* 0xffffffff00057882 */ /* 0x000fe20000000000 */
[----:B--2---:R0:W-:Y:S02]  /*14ac0*/  STL [R1], R11 ;  /* 0x0000000b01007387 */ /* 0x0041e40000100800 */
[C---:B0-----:R-:W-:Y:S02]  /*14ad0*/  IMAD.SHL.U32 R11, R20.reuse, 0x8, RZ ;  /* 0x00000008140b7824 */ /* 0x041fe400078e00ff */
[----:B------:R-:W-:-:S03]  /*14ae0*/  IMAD.SHL.U32 R20, R20, 0x8, RZ ;  /* 0x0000000814147824 */ /* 0x000fc600078e00ff */
[----:B------:R-:W-:Y:S02]  /*14af0*/  LOP3.LUT R11, R11, 0x38, RZ, 0xc0, !PT ;  /* 0x000000380b0b7812 */ /* 0x000fe400078ec0ff */
[----:B------:R-:W-:Y:S02]  /*14b00*/  LOP3.LUT R20, R20, 0x38, RZ, 0xc0, !PT ;  /* 0x0000003814147812 */ /* 0x000fe400078ec0ff */
[----:B------:R-:W-:Y:S02]  /*14b10*/  ISETP.GE.AND P1, PT, R11, UR4, PT ;  /* 0x000000040b007c0c */ /* 0x000fe4000bf26270 */
[----:B------:R-:W-:-:S04]  /*14b20*/  LOP3.LUT R12, R20, 0x40, RZ, 0xfc, !PT ;  /* 0x00000040140c7812 */ /* 0x000fc800078efcff */
[----:B------:R-:W-:Y:S02]  /*14b30*/  ISETP.GE.AND P2, PT, R12, UR4, PT ;  /* 0x000000040c007c0c */ /* 0x000fe4000bf46270 */
[----:B------:R-:W-:-:S05]  /*14b40*/  LOP3.LUT R12, R11, 0x80, RZ, 0xfc, !PT ;  /* 0x000000800b0c7812 */ /* 0x000fca00078efcff */
[----:B------:R-:W-:-:S04]  /*14b50*/  @P1 LOP3.LUT R22, R22, 0x1, RZ, 0xfc, !PT ;  /* 0x0000000116161812 */ /* 0x000fc800078efcff */
[----:B------:R-:W-:Y:S02]  /*14b60*/  LOP3.LUT R22, R22, 0xffffffef, RZ, 0xc0, !PT ;  /* 0xffffffef16167812 */ /* 0x000fe400078ec0ff */
[----:B------:R-:W-:Y:S02]  /*14b70*/  LOP3.LUT R11, R11, 0xc0, RZ, 0xfc, !PT ;  /* 0x000000c00b0b7812 */ /* 0x000fe400078efcff */
[----:B------:R-:W-:Y:S02]  /*14b80*/  ISETP.GE.AND P3, PT, R12, UR4, PT ;  /* 0x000000040c007c0c */ /* 0x000fe4000bf66270 */
[----:B------:R-:W-:Y:S02]  /*14b90*/  @P2 LOP3.LUT R22, R22, 0x10, RZ, 0xfc, !PT ;  /* 0x0000001016162812 */ /* 0x000fe400078efcff */
[----:B------:R-:W-:Y:S02]  /*14ba0*/  ISETP.GE.AND P2, PT, R11, UR4, PT ;  /* 0x000000040b007c0c */ /* 0x000fe4000bf46270 */
[----:B------:R-:W-:-:S04]  /*14bb0*/  LOP3.LUT R22, R22, 0xfffffffb, RZ, 0xc0, !PT ;  /* 0xfffffffb16167812 */ /* 0x000fc800078ec0ff */
[----:B------:R-:W-:-:S04]  /*14bc0*/  LOP3.LUT R22, R22, 0xfffffff7, RZ, 0xc0, !PT ;  /* 0xfffffff716167812 */ /* 0x000fc800078ec0ff */
[----:B------:R-:W-:-:S04]  /*14bd0*/  @P3 LOP3.LUT R22, R22, 0x8, RZ, 0xfc, !PT ;  /* 0x0000000816163812 */ /* 0x000fc800078efcff */
[----:B------:R-:W-:Y:S01]  /*14be0*/  @P2 LOP3.LUT R22, R22, 0x4, RZ, 0xfc, !PT ;  /* 0x0000000416162812 */ /* 0x000fe200078efcff */
[----:B------:R-:W-:Y:S06]  /*14bf0*/  BRA.DIV UR5, `(.L_x_1593) ;  /* 0x0000005a05f47947 */ /* 0x000fec000b800000 */
.L_x_1733:
[----:B------:R-:W-:Y:S02]  /*14c00*/  SEL R0, RZ, 0x1, P1 ;  /* 0x00000001ff007807 */ /* 0x000fe40000800000 */
[----:B------:R-:W-:-:S03]  /*14c10*/  SHF.R.S32.HI R29, RZ, 0x1f, R18 ;  /* 0x0000001fff1d7819 */ /* 0x000fc60000011412 */
[----:B------:R0:W-:Y:S01]  /*14c20*/  STL [R1+0x64], R0 ;  /* 0x0000640001007387 */ /* 0x0001e20000100800 */
[----:B------:R-:W-:Y:S05]  /*14c30*/  @!P0 BRA `(.L_x_1594) ;  /* 0x0000000000048947 */ /* 0x000fea0003800000 */
[----:B------:R-:W-:Y:S01]  /*14c40*/  BPT.TRAP 0x1 ;  /* 0x000000040000795c */ /* 0x000fe20000300000 */
.L_x_1594:
[----:B------:R-:W-:Y:S01]  /*14c50*/  IMAD R30, R25, 0x8, R23 ;  /* 0x00000008191e7824 */ /* 0x000fe200078e0217 */
[----:B0-----:R-:W-:Y:S01]  /*14c60*/  SHF.L.U32 R0, R27, 0x1f, RZ ;  /* 0x0000001f1b007819 */ /* 0x001fe200000006ff */
[----:B------:R-:W-:Y:S03]  /*14c70*/  BSSY B0, `(.L_x_1595) ;  /* 0x0000003000007945 */ /* 0x000fe60003800000 */
[----:B------:R-:W0:Y:S02]  /*14c80*/  SYNCS.PHASECHK.TRANS64.TRYWAIT P0, [R30+URZ+0x32440], R0 ;  /* 0x032440001e0075a7 */ /* 0x000e24000800017f */
[----:B0-----:R-:W-:Y:S05]  /*14c90*/  @!P0 BRA `(.L_x_1596) ;  /* 0x0000005c00008947 */ /* 0x001fea0003800000 */
.L_x_1734:
[----:B------:R-:W-:Y:S05]  /*14ca0*/  BSYNC B0 ;  /* 0x0000000000007941 */ /* 0x000fea0003800000 */
.L_x_1595:
[----:B------:R-:W0:Y:S01]  /*14cb0*/  LDL R2, [R1+0x4] ;  /* 0x0000040001027983 */ /* 0x000e220000100800 */
[----:B------:R-:W-:-:S03]  /*14cc0*/  ULDC.64 UR4, c[0x0][0x300] ;  /* 0x0000c00000047ab9 */ /* 0x000fc60000000a00 */
[----:B------:R-:W2:Y:S04]  /*14cd0*/  LDL R4, [R1] ;  /* 0x0000000001047983 */ /* 0x000ea80000100800 */
[----:B------:R-:W3:Y:S01]  /*14ce0*/  LDL R7, [R1+0x14] ;  /* 0x0000140001077983 */ /* 0x000ee20000100800 */
[----:B------:R-:W-:Y:S02]  /*14cf0*/  LOP3.LUT R22, R22, 0xfffffffd, RZ, 0xc0, !PT ;  /* 0xfffffffd16167812 */ /* 0x000fe400078ec0ff */
[----:B0-----:R-:W-:Y:S02]  /*14d00*/  SHF.R.S32.HI R0, RZ, 0x1f, R2 ;  /* 0x0000001fff007819 */ /* 0x001fe40000011402 */
[----:B--2---:R-:W-:-:S03]  /*14d10*/  SHF.R.S32.HI R5, RZ, 0x1f, R4 ;  /* 0x0000001fff057819 */ /* 0x004fc60000011404 */
[----:B------:R0:W-:Y:S01]  /*14d20*/  STL [R1+0x4c], R0 ;  /* 0x00004c0001007387 */ /* 0x0001e20000100800 */
[----:B---3--:R-:W-:-:S03]  /*14d30*/  IMAD R31, R8, -0x60, R7 ;  /* 0xffffffa0081f7824 */ /* 0x008fc600078e0207 */
[----:B------:R1:W-:Y:S01]  /*14d40*/  STL [R1+0x54], R5 ;  /* 0x0000540501007387 */ /* 0x0003e20000100800 */
[----:B0-----:R-:W-:-:S04]  /*14d50*/  IMAD R0, R0, UR4, RZ ;  /* 0x0000000400007c24 */ /* 0x001fc8000f8e02ff */
[C---:B------:R-:W-:Y:S02]  /*14d60*/  IMAD R0, R2.reuse, UR5, R0 ;  /* 0x0000000502007c24 */ /* 0x040fe4000f8e0200 */
[----:B------:R-:W-:Y:S01]  /*14d70*/  IMAD.WIDE.U32 R2, R2, UR4, RZ ;  /* 0x0000000402027c25 */ /* 0x000fe2000f8e00ff */
[----:B------:R-:W-:-:S04]  /*14d80*/  ULDC.64 UR4, c[0x0][0x310] ;  /* 0x0000c40000047ab9 */ /* 0x000fc80000000a00 */
[----:B------:R-:W-:Y:S01]  /*14d90*/  IADD3 R3, R3, R0, RZ ;  /* 0x0000000003037210 */ /* 0x000fe20007ffe0ff */
[----:B------:R-:W-:-:S04]  /*14da0*/  IMAD R0, R5, UR4, RZ ;  /* 0x0000000405007c24 */ /* 0x000fc8000f8e02ff */
[C---:B------:R-:W-:Y:S02]  /*14db0*/  IMAD R0, R4.reuse, UR5, R0 ;  /* 0x0000000504007c24 */ /* 0x040fe4000f8e0200 */
[----:B------:R-:W-:Y:S01]  /*14dc0*/  IMAD.WIDE.U32 R2, R4, UR4, R2 ;  /* 0x0000000404027c25 */ /* 0x000fe2000f8e0002 */
[----:B------:R-:W-:Y:S01]  /*14dd0*/  ULDC.64 UR4, c[0x0][0x308] ;  /* 0x0000c20000047ab9 */ /* 0x000fe20000000a00 */
[----:B------:R-:W1:Y:S02]  /*14de0*/  S2R R4, SR_TID.X ;  /* 0x0000000000047919 */ /* 0x000e640000002100 */
[----:B------:R-:W-:Y:S02]  /*14df0*/  IMAD.IADD R3, R3, 0x1, R0 ;  /* 0x0000000103037824 */ /* 0x000fe400078e0200 */
[----:B------:R-:W-:Y:S02]  /*14e00*/  IMAD R0, R29, UR4, RZ ;  /* 0x000000041d007c24 */ /* 0x000fe4000f8e02ff */
[----:B------:R-:W-:-:S04]  /*14e10*/  IMAD.WIDE.U32 R2, R18, UR4, R2 ;  /* 0x0000000412027c25 */ /* 0x000fc8000f8e0002 */
[----:B------:R-:W-:Y:S01]  /*14e20*/  IMAD R0, R18, UR5, R0 ;  /* 0x0000000512007c24 */ /* 0x000fe2000f8e0200 */
[----:B------:R-:W-:Y:S01]  /*14e30*/  ULDC.64 UR4, c[0x0][0x2e8] ;  /* 0x0000ba0000047ab9 */ /* 0x000fe20000000a00 */
[----:B-1----:R-:W-:Y:S02]  /*14e40*/  LOP3.LUT R5, R4, 0x7f, RZ, 0xc0, !PT ;  /* 0x0000007f04057812 */ /* 0x002fe400078ec0ff */
        /* <DEDUP_REMOVED lines=16> */
[----:B------:R-:W-:-:S03]  /*14f50*/  @P0 LEA R6, R5, R23, 0x1 ;  /* 0x0000001705060211 */ /* 0x000fc600078e08ff */
        /* <DEDUP_REMOVED lines=30> */
[----:B------:R-:W-:Y:S01]  /*15140*/  @P0 LEA R6, R5, R23, 0x1 ;  /* 0x0000001705060211 */ /* 0x000fe200078e08ff */
        /* <DEDUP_REMOVED lines=19> */
.L_x_1748:
        /* <DEDUP_REMOVED lines=10> */
.L_x_1598:
        /* <DEDUP_REMOVED lines=11> */
.L_x_1599:
[----:B------:R1:W5:Y:S01]  /*153d0*/  LDL.LU R0, [R1+0x20] ;  /* 0x0000200001007983 */ /* 0x0003620000300800 */
[----:B------:R1:W-:Y:S02]  /*153e0*/  SYNCS.ARRIVE.TRANS64.A1T0 RZ, [R30+URZ+0x32430], RZ ;  /* 0x032430ff1eff79a7 */ /* 0x0003e4000810003f */
[----:B------:R-:W-:Y:S05]  /*153f0*/  WARPSYNC.ALL ;  /* 0x0000000000007948 */ /* 0x000fea0003800000 */
[----:B------:R-:W-:Y:S01]  /*15400*/  ULDC.64 UR4, c[0x0][0xaf8] ;  /* 0x0002be0000047ab9 */ /* 0x000fe20000000a00 */
[----:B------:R-:W-:Y:S01]  /*15410*/  BSSY B6, `(.L_x_1600) ;  /* 0x000001d000067945 */ /* 0x000fe20003800000 */
[----:B------:R-:W-:Y:S01]  /*15420*/  BAR.SYNC.DEFER_BLOCKING 0x8, 0x180 ;  /* 0x0206000000007b1d */ /* 0x000fe20000010000 */
[----:B------:R-:W-:-:S04]  /*15430*/  ISETP.NE.U32.AND P0, PT, RZ, UR4, PT ;  /* 0x00000004ff007c0c */ /* 0x000fc8000bf05070 */
[----:B------:R-:W-:-:S04]  /*15440*/  ISETP.NE.AND.EX P0, PT, RZ, UR5, PT, P0 ;  /* 0x00000005ff007c0c */ /* 0x000fc8000bf05300 */
[----:B0-----:R-:W-:-:S05]  /*15450*/  SEL R3, R36, RZ, !P0 ;  /* 0x000000ff24037207 */ /* 0x001fca0004000000 */
[----:B------:R0:W-:Y:S01]  /*15460*/  STL [R1+0x10], R3 ;  /* 0x0000100301007387 */ /* 0x0001e20000100800 */
[----:B-----5:R-:W-:Y:S01]  /*15470*/  SEL R2, R0, RZ, !P0 ;  /* 0x000000ff00027207 */ /* 0x020fe20004000000 */
[----:B------:R-:W-:-:S04]  /*15480*/  VIADD R0, R23, 0x18400 ;  /* 0x0001840017007836 */ /* 0x000fc80000000000 */
[----:B------:R0:W-:Y:S01]  /*15490*/  STL [R1+0x3c], R2 ;  /* 0x00003c0201007387 */ /* 0x0001e20000100800 */
        /* <DEDUP_REMOVED lines=20> */
.L_x_1601:
[----:B------:R-:W-:Y:S05]  /*155e0*/  BSYNC B6 ;  /* 0x0000000000067941 */ /* 0x000fea0003800000 */
.L_x_1600:
[----:B0-----:R-:W2:Y:S01]  /*155f0*/  LDL R0, [R1+0x34] ;  /* 0x0000340001007983 */ /* 0x001ea20000100800 */
[----:B------:R-:W0:Y:S03]  /*15600*/  LDC R6, c[0x0][0x448] ;  /* 0x00011200ff067b82 */ /* 0x000e260000000800 */
[----:B------:R-:W3:Y:S04]  /*15610*/  LDL R21, [R1+0x3c] ;  /* 0x00003c0001157983 */ /* 0x000ee80000100800 */
[----:B------:R-:W4:Y:S01]  /*15620*/  LDL R20, [R1+0x10] ;  /* 0x0000100001147983 */ /* 0x000f220000100800 */
[----:B------:R-:W1:Y:S01]  /*15630*/  S2R R2, SR_TID.X ;  /* 0x0000000000027919 */ /* 0x000e620000002100 */
[----:B------:R-:W-:Y:S01]  /*15640*/  IMAD.SHL.U32 R17, R17, 0x80, RZ ;  /* 0x0000008011117824 */ /* 0x000fe200078e00ff */
[----:B------:R-:W-:Y:S01]  /*15650*/  ULDC.64 UR4, c[0x0][0x298] ;  /* 0x0000a60000047ab9 */ /* 0x000fe20000000a00 */
[----:B------:R0:W5:Y:S02]  /*15660*/  LDL R9, [R1+0x18] ;  /* 0x0000180001097983 */ /* 0x0001640000100800 */
[----:B0-----:R-:W-:-:S13]  /*15670*/  ISETP.NE.AND P0, PT, R6, 0x1, PT ;  /* 0x000000010600780c */ /* 0x001fda0003f05270 */
[----:B------:R-:W0:Y:S01]  /*15680*/  @P0 LDC R3, c[0x0][0x450] ;  /* 0x00011400ff030b82 */ /* 0x000e220000000800 */
[----:B-1----:R-:W-:-:S04]  /*15690*/  LOP3.LUT R2, R2, 0x7f, RZ, 0xc0, !PT ;  /* 0x0000007f02027812 */ /* 0x002fc800078ec0ff */
[----:B------:R-:W-:Y:S01]  /*156a0*/  SHF.R.U32.HI R2, RZ, 0x3, R2 ;  /* 0x00000003ff027819 */ /* 0x000fe20000011602 */
[----:B------:R-:W1:Y:S02]  /*156b0*/  S2R R5, SR_TID.X ;  /* 0x0000000000057919 */ /* 0x000e640000002100 */
[----:B-1----:R-:W-:-:S05]  /*156c0*/  IMAD.SHL.U32 R7, R5, 0x8, RZ ;  /* 0x0000000805077824 */ /* 0x002fca00078e00ff */
[----:B------:R-:W-:Y:S01]  /*156d0*/  LOP3.LUT R7, R7, 0x38, RZ, 0xc0, !PT ;  /* 0x0000003807077812 */ /* 0x000fe200078ec0ff */
[----:B--2---:R-:W-:Y:S02]  /*156e0*/  IMAD.MOV.U32 R4, RZ, RZ, R0 ;  /* 0x000000ffff047224 */ /* 0x004fe400078e0000 */
[----:B------:R-:W1:Y:S02]  /*156f0*/  S2R R0, SR_TID.X ;  /* 0x0000000000007919 */ /* 0x000e640000002100 */
[----:B-1----:R-:W-:-:S05]  /*15700*/  IMAD.SHL.U32 R0, R0, 0x10, RZ ;  /* 0x0000001000007824 */ /* 0x002fca00078e00ff */
[----:B------:R-:W-:Y:S02]  /*15710*/  LOP3.LUT R0, R2, 0x70, R0, 0xf8, !PT ;  /* 0x0000007002007812 */ /* 0x000fe400078ef800 */
[----:B------:R-:W1:Y:S02]  /*15720*/  @P0 LDC R2, c[0x0][0x44c] ;  /* 0x00011300ff020b82 */ /* 0x000e640000000800 */
[----:B------:R-:W-:Y:S01]  /*15730*/  LOP3.LUT R36, R0, R17, RZ, 0xfc, !PT ;  /* 0x0000001100247212 */ /* 0x000fe200078efcff */
[----:B------:R-:W-:-:S03]  /*15740*/  IMAD R4, R4, UR4, RZ ;  /* 0x0000000404047c24 */ /* 0x000fc6000f8e02ff */
[----:B------:R-:W-:Y:S01]  /*15750*/  MOV R0, R36 ;  /* 0x0000002400007202 */ /* 0x000fe20000000f00 */
[----:B------:R-:W-:Y:S02]  /*15760*/  IMAD R4, R37, UR5, R4 ;  /* 0x0000000525047c24 */ /* 0x000fe4000f8e0204 */
[----:B-1----:R-:W-:-:S05]  /*15770*/  @P0 IMAD.HI.U32 R2, R36, R2, RZ ;  /* 0x0000000224020227 */ /* 0x002fca00078e00ff */
[----:B0-----:R-:W-:Y:S01]  /*15780*/  @P0 SHF.R.U32.HI R0, RZ, R3, R2 ;  /* 0x00000003ff000219 */ /* 0x001fe20000011602 */
        /* <DEDUP_REMOVED lines=9> */
[----:B----4-:R-:W-:-:S04]  /*15820*/  IMAD.WIDE.U32 R2, R20, UR4, R2 ;  /* 0x0000000414027c25 */ /* 0x010fc8000f8e0002 */
[----:B------:R-:W-:Y:S01]  /*15830*/  IMAD R4, R20, UR5, R4 ;  /* 0x0000000514047c24 */ /* 0x000fe2000f8e0204 */
[----:B------:R-:W-:-:S03]  /*15840*/  ULDC.64 UR4, c[0x0][0x2d0] ;  /* 0x0000b40000047ab9 */ /* 0x000fc60000000a00 */
[----:B------:R-:W-:Y:S01]  /*15850*/  IMAD.IADD R3, R3, 0x1, R4 ;  /* 0x0000000103037824 */ /* 0x000fe200078e0204 */
[----:B------:R-:W-:-:S05]  /*15860*/  SHF.R.S32.HI R4, RZ, 0x1f, R0 ;  /* 0x0000001fff047819 */ /* 0x000fca0000011400 */
[----:B------:R-:W-:Y:S02]  /*15870*/  IMAD R4, R4, UR4, RZ ;  /* 0x0000000404047c24 */ /* 0x000fe4000f8e02ff */
[----:B------:R-:W-:-:S04]  /*15880*/  IMAD.WIDE.U32 R2, R0, UR4, R2 ;  /* 0x0000000400027c25 */ /* 0x000fc8000f8e0002 */
[----:B------:R-:W-:Y:S01]  /*15890*/  IMAD R4, R0, UR5, R4 ;  /* 0x0000000500047c24 */ /* 0x000fe2000f8e0204 */
[----:B------:R-:W-:Y:S01]  /*158a0*/  ULDC.64 UR4, c[0x0][0x2c8] ;  /* 0x0000b20000047ab9 */ /* 0x000fe20000000a00 */
[----:B------:R-:W-:-:S04]  /*158b0*/  IMAD.MOV R0, RZ, RZ, -R0 ;  /* 0x000000ffff007224 */ /* 0x000fc800078e0a00 */
[----:B------:R-:W-:Y:S02]  /*158c0*/  IMAD R0, R6, R0, R36 ;  /* 0x0000000006007224 */ /* 0x000fe400078e0224 */
[----:B------:R-:W-:-:S03]  /*158d0*/  IMAD.IADD R3, R3, 0x1, R4 ;  /* 0x0000000103037824 */ /* 0x000fc600078e0204 */
[----:B------:R-:W-:Y:S01]  /*158e0*/  SHF.R.S32.HI R4, RZ, 0x1f, R0 ;  /* 0x0000001fff047819 */ /* 0x000fe20000011400 */
[----:B------:R-:W-:-:S04]  /*158f0*/  IMAD.WIDE.U32 R2, R0, UR4, R2 ;  /* 0x0000000400027c25 */ /* 0x000fc8000f8e0002 */
[----:B------:R-:W-:-:S04]  /*15900*/  IMAD R4, R4, UR4, RZ ;  /* 0x0000000404047c24 */ /* 0x000fc8000f8e02ff */
[----:B------:R-:W-:Y:S01]  /*15910*/  IMAD R4, R0, UR5, R4 ;  /* 0x0000000500047c24 */ /* 0x000fe2000f8e0204 */
[----:B------:R-:W-:Y:S02]  /*15920*/  ULDC.64 UR4, c[0x0][0x280] ;  /* 0x0000a00000047ab9 */ /* 0x000fe40000000a00 */
[C---:B------:R-:W-:Y:S01]  /*15930*/  LEA R0, P0, R2.reuse, UR4, 0x1 ;  /* 0x0000000402007c11 */ /* 0x040fe2000f8008ff */
[----:B------:R-:W-:Y:S01]  /*15940*/  ULDC UR4, c[0x0][0x2b8] ;  /* 0x0000ae0000047ab9 */ /* 0x000fe20000000800 */
[----:B------:R-:W-:Y:S02]  /*15950*/  IADD3 R3, R3, R4, RZ ;  /* 0x0000000403037210 */ /* 0x000fe40007ffe0ff */
[----:B------:R-:W-:Y:S02]  /*15960*/  LOP3.LUT R20, R5, 0x7f, RZ, 0xc0, !PT ;  /* 0x0000007f05147812 */ /* 0x000fe400078ec0ff */
[----:B------:R-:W-:Y:S01]  /*15970*/  LEA.HI.X R3, R2, UR5, R3, 0x1, P0 ;  /* 0x0000000502037c11 */ /* 0x000fe200080f0c03 */
[----:B------:R-:W-:Y:S01]  /*15980*/  UMOV UR5, 0xffffffff ;  /* 0xffffffff00057882 */ /* 0x000fe20000000000 */
[----:B------:R-:W-:-:S02]  /*15990*/  ISETP.GE.AND P1, PT, R7, UR4, PT ;  /* 0x0000000407007c0c */ /* 0x000fc4000bf26270 */
[----:B------:R-:W-:Y:S01]  /*159a0*/  SHF.R.U32.HI R8, RZ, 0x3, R20 ;  /* 0x00000003ff087819 */ /* 0x000fe20000011614 */
[----:B------:R-:W-:Y:S10]  /*159b0*/  BRA.DIV UR5, `(.L_x_1602) ;  /* 0x0000005605cc7947 */ /* 0x000ff4000b800000 */
[----:B------:R-:W0:Y:S01]  /*159c0*/  SHFL.IDX PT, R5, R0, RZ, 0x181f ;  /* 0x00181fff00057589 */ /* 0x000e2200000e0000 */
[----:B-----5:R-:W-:Y:S02]  /*159d0*/  IMAD R2, R9, R6, RZ ;  /* 0x0000000609027224 */ /* 0x020fe400078e02ff */
[----:B------:R-:W-:Y:S01]  /*159e0*/  IMAD.IADD R17, R8, 0x1, R17 ;  /* 0x0000000108117824 */ /* 0x000fe200078e0211 */
[----:B------:R-:W1:Y:S03]  /*159f0*/  SHFL.IDX PT, R4, R3, RZ, 0x181f ;  /* 0x00181fff03047589 */ /* 0x000e6600000e0000 */
[C---:B------:R-:W-:Y:S01]  /*15a00*/  VIADD R6, R17.reuse, 0x10 ;  /* 0x0000001011067836 */ /* 0x040fe20000000000 */
[C---:B------:R-:W-:Y:S01]  /*15a10*/  ISETP.GE.AND P0, PT, R17.reuse, R2, PT ;  /* 0x000000021100720c */ /* 0x040fe20003f06270 */
[----:B------:R-:W-:-:S03]  /*15a20*/  VIADD R8, R17, 0x30 ;  /* 0x0000003011087836 */ /* 0x000fc60000000000 */
[----:B------:R2:W-:Y:S09]  /*15a30*/  STL [R1+0x20], R6 ;  /* 0x0000200601007387 */ /* 0x0005f20000100800 */
[----:B0-----:R-:W-:-:S05]  /*15a40*/  @!P0 LEA R5, P2, R7, R5, 0x1 ;  /* 0x0000000507058211 */ /* 0x001fca00078408ff */
[----:B-1----:R-:W-:-:S05]  /*15a50*/  @!P0 IMAD.X R4, RZ, RZ, R4, P2 ;  /* 0x000000ffff048224 */ /* 0x002fca00010e0604 */
[----:B------:R-:W-:-:S04]  /*15a60*/  @!P0 LOP3.LUT R5, R5, R4, RZ, 0x3c, !PT ;  /* 0x0000000405058212 */ /* 0x000fc800078e3cff */
[----:B------:R-:W-:-:S04]  /*15a70*/  @!P0 LOP3.LUT R4, R5, R4, RZ, 0x3c, !PT ;  /* 0x0000000405048212 */ /* 0x000fc800078e3cff */
[----:B------:R-:W-:-:S05]  /*15a80*/  @!P0 LOP3.LUT R5, R5, R4, RZ, 0x3c, !PT ;  /* 0x0000000405058212 */ /* 0x000fca00078e3cff */
[----:B------:R-:W-:Y:S01]  /*15a90*/  @!PT LDS RZ, [RZ] ;  /* 0x00000000fffff984 */ /* 0x000fe20000000800 */
[----:B------:R0:W-:Y:S01]  /*15aa0*/  @!P0 LDGSTS.E.BYPASS.LTC128B.128 [R26+0x18400], desc[UR60][R4.64], !P1 ;  /* 0x18400000041a8fae */ /* 0x0001e2000c901d7c */
[----:B------:R-:W-:Y:S02]  /*15ab0*/  ISETP.GE.AND P0, PT, R6, R2, PT ;  /* 0x000000020600720c */ /* 0x000fe40003f06270 */
[----:B--2---:R-:W-:-:S05]  /*15ac0*/  IADD3 R6, R17, 0x20, RZ ;  /* 0x0000002011067810 */ /* 0x004fca0007ffe0ff */
[----:B------:R-:W-:Y:S04]  /*15ad0*/  STL [R1+0x24], R6 ;  /* 0x0000240601007387 */ /* 0x000fe80000100800 */
[----:B0-----:R-:W0:Y:S04]  /*15ae0*/  SHFL.IDX PT, R5, R0, 0x1, 0x181f ;  /* 0x00381f0000057f89 */ /* 0x001e2800000e0000 */
[----:B------:R-:W1:Y:S04]  /*15af0*/  SHFL.IDX PT, R4, R3, 0x1, 0x181f ;  /* 0x00381f0003047f89 */ /* 0x000e6800000e0000 */
[----:B------:R-:W-:Y:S01]  /*15b00*/  STL [R1+0x28], R8 ;  /* 0x0000280801007387 */ /* 0x000fe20000100800 */
[----:B0-----:R-:W-:-:S05]  /*15b10*/  @!P0 LEA R5, P2, R7, R5, 0x1 ;  /* 0x0000000507058211 */ /* 0x001fca00078408ff */
[----:B-1----:R-:W-:-:S05]  /*15b20*/  @!P0 IMAD.X R4, RZ, RZ, R4, P2 ;  /* 0x000000ffff048224 */ /* 0x002fca00010e0604 */
[----:B------:R-:W-:-:S04]  /*15b30*/  @!P0 LOP3.LUT R5, R5, R4, RZ, 0x3c, !PT ;  /* 0x0000000405058212 */ /* 0x000fc800078e3cff */
[----:B------:R-:W-:-:S04]  /*15b40*/  @!P0 LOP3.LUT R4, R5, R4, RZ, 0x3c, !PT ;  /* 0x0000000405048212 */ /* 0x000fc800078e3cff */
[----:B------:R-:W-:-:S05]  /*15b50*/  @!P0 LOP3.LUT R5, R5, R4, RZ, 0x3c, !PT ;  /* 0x0000000405058212 */ /* 0x000fca00078e3cff */
[----:B------:R0:W-:Y:S01]  /*15b60*/  @!P0 LDGSTS.E.BYPASS.LTC128B.128 [R26+0x18c00], desc[UR60][R4.64], !P1 ;  /* 0x18c00000041a8fae */ /* 0x0001e2000c901d7c */
[----:B------:R-:W-:-:S03]  /*15b70*/  ISETP.GE.AND P0, PT, R6, R2, PT ;  /* 0x000000020600720c */ /* 0x000fc60003f06270 */
[----:B------:R-:W-:Y:S04]  /*15b80*/  SHFL.IDX PT, R6, R3, 0x3, 0x181f ;  /* 0x00781f0003067f89 */ /* 0x000fe800000e0000 */
[----:B0-----:R-:W0:Y:S04]  /*15b90*/  SHFL.IDX PT, R5, R0, 0x2, 0x181f ;  /* 0x00581f0000057f89 */ /* 0x001e2800000e0000 */
[----:B------:R-:W1:Y:S02]  /*15ba0*/  SHFL.IDX PT, R4, R3, 0x2, 0x181f ;  /* 0x00581f0003047f89 */ /* 0x000e6400000e0000 */
[----:B0-----:R-:W-:-:S05]  /*15bb0*/  @!P0 LEA R5, P2, R7, R5, 0x1 ;  /* 0x0000000507058211 */ /* 0x001fca00078408ff */
[----:B-1----:R-:W-:-:S05]  /*15bc0*/  @!P0 IMAD.X R4, RZ, RZ, R4, P2 ;  /* 0x000000ffff048224 */ /* 0x002fca00010e0604 */
[----:B------:R-:W-:-:S04]  /*15bd0*/  @!P0 LOP3.LUT R5, R5, R4, RZ, 0x3c, !PT ;  /* 0x0000000405058212 */ /* 0x000fc800078e3cff */
[----:B------:R-:W-:-:S04]  /*15be0*/  @!P0 LOP3.LUT R4, R5, R4, RZ, 0x3c, !PT ;  /* 0x0000000405048212 */ /* 0x000fc800078e3cff */
[----:B------:R-:W-:-:S05]  /*15bf0*/  @!P0 LOP3.LUT R5, R5, R4, RZ, 0x3c, !PT ;  /* 0x0000000405058212 */ /* 0x000fca00078e3cff */
[----:B------:R0:W-:Y:S01]  /*15c00*/  @!P0 LDGSTS.E.BYPASS.LTC128B.128 [R26+0x19400], desc[UR60][R4.64], !P1 ;  /* 0x19400000041a8fae */ /* 0x0001e2000c901d7c */
[----:B------:R-:W-:Y:S01]  /*15c10*/  ISETP.GE.AND P0, PT, R8, R2, PT ;  /* 0x000000020800720c */ /* 0x000fe20003f06270 */
[----:B------:R-:W-:-:S05]  /*15c20*/  VIADD R8, R17, 0x40 ;  /* 0x0000004011087836 */ /* 0x000fca0000000000 */
[----:B------:R-:W-:Y:S04]  /*15c30*/  STL [R1+0x2c], R8 ;  /* 0x00002c0801007387 */ /* 0x000fe80000100800 */
[----:B0-----:R-:W0:Y:S03]  /*15c40*/  SHFL.IDX PT, R4, R0, 0x3, 0x181f ;  /* 0x00781f0000047f89 */ /* 0x001e2600000e0000 */
[----:B0-----:R-:W-:-:S05]  /*15c50*/  @!P0 LEA R5, P2, R7, R4, 0x1 ;  /* 0x0000000407058211 */ /* 0x001fca00078408ff */
[----:B------:R-:W-:Y:S02]  /*15c60*/  @!P0 IMAD.X R4, RZ, RZ, R6, P2 ;  /* 0x000000ffff048224 */ /* 0x000fe400010e0606 */
[----:B------:R-:W-:Y:S03]  /*15c70*/  SHFL.IDX PT, R6, R3, 0x4, 0x181f ;  /* 0x00981f0003067f89 */ /* 0x000fe600000e0000 */
[----:B------:R-:W-:-:S04]  /*15c80*/  @!P0 LOP3.LUT R5, R5, R4, RZ, 0x3c, !PT ;  /* 0x0000000405058212 */ /* 0x000fc800078e3cff */
[----:B------:R-:W-:-:S04]  /*15c90*/  @!P0 LOP3.LUT R4, R5, R4, RZ, 0x3c, !PT ;  /* 0x0000000405048212 */ /* 0x000fc800078e3cff */
[----:B------:R-:W-:-:S05]  /*15ca0*/  @!P0 LOP3.LUT R5, R5, R4, RZ, 0x3c, !PT ;  /* 0x0000000405058212 */ /* 0x000fca00078e3cff */
[----:B------:R0:W-:Y:S01]  /*15cb0*/  @!P0 LDGSTS.E.BYPASS.LTC128B.128 [R26+0x19c00], desc[UR60][R4.64], !P1 ;  /* 0x19c00000041a8fae */ /* 0x0001e2000c901d7c */
[----:B------:R-:W-:Y:S02]  /*15cc0*/  ISETP.GE.AND P0, PT, R8, R2, PT ;  /* 0x000000020800720c */ /* 0x000fe40003f06270 */
[----:B------:R-:W-:-:S05]  /*15cd0*/  IADD3 R8, R17, 0x50, RZ ;  /* 0x0000005011087810 */ /* 0x000fca0007ffe0ff */
[----:B------:R-:W-:Y:S04]  /*15ce0*/  STL [R1+0x30], R8 ;  /* 0x0000300801007387 */ /* 0x000fe80000100800 */
[----:B0-----:R-:W0:Y:S02]  /*15cf0*/  SHFL.IDX PT, R4, R0, 0x4, 0x181f ;  /* 0x00981f0000047f89 */ /* 0x001e2400000e0000 */
[----:B0-----:R-:W-:-:S05]  /*15d00*/  @!P0 LEA R5, P2, R7, R4, 0x1 ;  /* 0x0000000407058211 */ /* 0x001fca00078408ff */
[----:B------:R-:W-:Y:S02]  /*15d10*/  @!P0 IMAD.X R4, RZ, RZ, R6, P2 ;  /* 0x000000ffff048224 */ /* 0x000fe400010e0606 */
[----:B------:R-:W-:Y:S03]  /*15d20*/  SHFL.IDX PT, R6, R3, 0x5, 0x181f ;  /* 0x00b81f0003067f89 */ /* 0x000fe600000e0000 */
        /* <DEDUP_REMOVED lines=11> */
[-C--:B------:R-:W-:Y:S01]  /*15de0*/  @!P0 LOP3.LUT R5, R5, R4.reuse, RZ, 0x3c, !PT ;  /* 0x0000000405058212 */ /* 0x080fe200078e3cff */
[----:B------:R-:W-:Y:S03]  /*15df0*/  SHFL.IDX PT, R3, R3, 0x7, 0x181f ;  /* 0x00f81f0003037f89 */ /* 0x000fe600000e0000 */
[----:B------:R-:W-:-:S04]  /*15e00*/  @!P0 LOP3.LUT R4, R5, R4, RZ, 0x3c, !PT ;  /* 0x0000000405048212 */ /* 0x000fc800078e3cff */
[----:B------:R-:W-:-:S05]  /*15e10*/  @!P0 LOP3.LUT R5, R5, R4, RZ, 0x3c, !PT ;  /* 0x0000000405058212 */ /* 0x000fca00078e3cff */
[----:B------:R0:W-:Y:S01]  /*15e20*/  @!P0 LDGSTS.E.BYPASS.LTC128B.128 [R26+0x1ac00], desc[UR60][R4.64], !P1 ;  /* 0x1ac00000041a8fae */ /* 0x0001e2000c901d7c */
[----:B------:R-:W-:-:S03]  /*15e30*/  ISETP.GE.AND P0, PT, R8, R2, PT ;  /* 0x000000020800720c */ /* 0x000fc60003f06270 */
[----:B0-----:R-:W0:Y:S04]  /*15e40*/  SHFL.IDX PT, R4, R0, 0x6, 0x181f ;  /* 0x00d81f0000047f89 */ /* 0x001e2800000e0000 */
[----:B------:R-:W1:Y:S06]  /*15e50*/  SHFL.IDX PT, R0, R0, 0x7, 0x181f ;  /* 0x00f81f0000007f89 */ /* 0x000e6c00000e0000 */
[----:B0-----:R-:W-:-:S05]  /*15e60*/  @!P0 LEA R5, P2, R7, R4, 0x1 ;  /* 0x0000000407058211 */ /* 0x001fca00078408ff */
[----:B------:R-:W-:-:S05]  /*15e70*/  @!P0 IMAD.X R4, RZ, RZ, R6, P2 ;  /* 0x000000ffff048224 */ /* 0x000fca00010e0606 */
[----:B------:R-:W-:-:S04]  /*15e80*/  @!P0 LOP3.LUT R5, R5, R4, RZ, 0x3c, !PT ;  /* 0x0000000405058212 */ /* 0x000fc800078e3cff */
[----:B------:R-:W-:-:S04]  /*15e90*/  @!P0 LOP3.LUT R4, R5, R4, RZ, 0x3c, !PT ;  /* 0x0000000405048212 */ /* 0x000fc800078e3cff */
[----:B------:R-:W-:-:S05]  /*15ea0*/  @!P0 LOP3.LUT R5, R5, R4, RZ, 0x3c, !PT ;  /* 0x0000000405058212 */ /* 0x000fca00078e3cff */
[----:B-1----:R0:W-:Y:S02]  /*15eb0*/  @!P0 LDGSTS.E.BYPASS.LTC128B.128 [R26+0x1b400], desc[UR60][R4.64], !P1 ;  /* 0x1b400000041a8fae */ /* 0x0021e4000c901d7c */
.L_x_1765:
[----:B0-----:R-:W-:-:S05]  /*15ec0*/  VIADD R4, R17, 0x70 ;  /* 0x0000007011047836 */ /* 0x001fca0000000000 */
[----:B------:R-:W-:Y:S01]  /*15ed0*/  ISETP.GE.AND P0, PT, R4, R2, PT ;  /* 0x000000020400720c */ /* 0x000fe20003f06270 */
[----:B------:R0:W-:-:S12]  /*15ee0*/  STL [R1+0x44], R4 ;  /* 0x0000440401007387 */ /* 0x0001d80000100800 */
[----:B------:R-:W-:-:S05]  /*15ef0*/  @!P0 LEA R2, P2, R7, R0, 0x1 ;  /* 0x0000000007028211 */ /* 0x000fca00078408ff */
[----:B------:R-:W-:-:S05]  /*15f00*/  @!P0 IMAD.X R3, RZ, RZ, R3, P2 ;  /* 0x000000ffff038224 */ /* 0x000fca00010e0603 */
[----:B------:R-:W-:Y:S01]  /*15f10*/  @!PT LDS RZ, [RZ] ;  /* 0x00000000fffff984 */ /* 0x000fe20000000800 */
[----:B------:R-:W-:Y:S01]  /*15f20*/  @!PT LDS RZ, [RZ] ;  /* 0x00000000fffff984 */ /* 0x000fe20000000800 */
[----:B------:R-:W-:Y:S01]  /*15f30*/  @!PT LDS RZ, [RZ] ;  /* 0x00000000fffff984 */ /* 0x000fe20000000800 */
[----:B------:R0:W-:Y:S01]  /*15f40*/  @!P0 LDGSTS.E.BYPASS.LTC128B.128 [R26+0x1bc00], desc[UR60][R2.64], !P1 ;  /* 0x1bc00000021a8fae */ /* 0x0001e2000c901d7c */
[----:B------:R-:W-:Y:S01]  /*15f50*/  PLOP3.LUT P0, PT, PT, PT, PT, 0x80, 0x0 ;  /* 0x000000000000781c */ /* 0x000fe20003f0f070 */
[----:B------:R-:W-:-:S12]  /*15f60*/  NOP ;  /* 0x0000000000007918 */ /* 0x000fd80000000000 */
.L_x_1603:
[----:B------:R-:W-:Y:S02]  /*15f70*/  PLOP3.LUT P1, PT, P1, P0, PT, 0xa2, 0x0 ;  /* 0x000000000000781c */ /* 0x000fe40000f21472 */
[----:B------:R-:W-:-:S08]  /*15f80*/  @P0 R2UR P1, UR4, R23 ;  /* 0x00000000170402ca */ /* 0x000fd00000020000 */
[----:B------:R-:W-:-:S05]  /*15f90*/  @P0 PLOP3.LUT P0, PT, P1, PT, PT, 0x80, 0x0 ;  /* 0x000000000000081c */ /* 0x000fca0000f0f070 */
[----:B------:R-:W-:Y:S01]  /*15fa0*/  @!P1 SYNCS.ARRIVE.TRANS64.RED.A0T1 RZ, [UR4+0x32400], RZ ;  /* 0x032400ffffff99a7 */ /* 0x000fe20008200404 */
[----:B------:R-:W-:Y:S07]  /*15fb0*/  @!P1 ARRIVES.LDGSTSBAR.64.TRANSCNT [UR4+0x32400] ;  /* 0x03240000ff0099b0 */ /* 0x000fee0008000a84 */
[----:B------:R-:W-:Y:S05]  /*15fc0*/  @P0 BRA.U.ANY `(.L_x_1603) ;  /* 0xfffffffd00e80947 */ /* 0x000fea000393ffff */
[----:B------:R-:W-:Y:S01]  /*15fd0*/  NOP ;  /* 0x0000000000007918 */ /* 0x000fe20000000000 */
[----:B------:R-:W-:Y:S01]  /*15fe0*/  IADD3 R0, R23, 0x22400, RZ ;  /* 0x0002240017007810 */ /* 0x000fe20007ffe0ff */
[----:B------:R1:W-:Y:S01]  /*15ff0*/  SYNCS.ARRIVE.TRANS64.A1T0 RZ, [R23+URZ+0x32400], RZ ;  /* 0x032400ff17ff79a7 */ /* 0x0003e2000810003f */
[----:B------:R-:W-:Y:S02]  /*16000*/  BSSY B6, `(.L_x_1604) ;  /* 0x0000013000067945 */ /* 0x000fe40003800000 */
        /* <DEDUP_REMOVED lines=18> */
.L_x_1605:
[----:B------:R-:W-:Y:S05]  /*16130*/  BSYNC B6 ;  /* 0x0000000000067941 */ /* 0x000fea0003800000 */
.L_x_1604:
[----:B0-----:R-:W2:Y:S01]  /*16140*/  LDL.LU R2, [R1+0x34] ;  /* 0x0000340001027983 */ /* 0x001ea20000300800 */
[----:B------:R-:W0:Y:S01]  /*16150*/  LDC R6, c[0x0][0x448] ;  /* 0x00011200ff067b82 */ /* 0x000e220000000800 */
[----:B------:R-:W-:Y:S02]  /*16160*/  ULDC.64 UR4, c[0x0][0x398] ;  /* 0x0000e60000047ab9 */ /* 0x000fe40000000a00 */
[----:B------:R-:W3:Y:S04]  /*16170*/  LDL.LU R21, [R1+0x3c] ;  /* 0x00003c0001157983 */ /* 0x000ee80000300800 */
[----:B------:R-:W4:Y:S01]  /*16180*/  LDL.LU R20, [R1+0x10] ;  /* 0x0000100001147983 */ /* 0x000f220000300800 */
[----:B------:R-:W-:Y:S01]  /*16190*/  IMAD.MOV.U32 R4, RZ, RZ, R36 ;  /* 0x000000ffff047224 */ /* 0x000fe200078e0024 */
[----:B------:R-:W1:Y:S01]  /*161a0*/  S2R R8, SR_TID.X ;  /* 0x0000000000087919 */ /* 0x000e620000002100 */
[----:B0-----:R-:W-:-:S13]  /*161b0*/  ISETP.NE.AND P0, PT, R6, 0x1, PT ;  /* 0x000000010600780c */ /* 0x001fda0003f05270 */
[----:B------:R-:W0:Y:S01]  /*161c0*/  @P0 LDC R5, c[0x0][0x450] ;  /* 0x00011400ff050b82 */ /* 0x000e220000000800 */
[----:B-1----:R-:W-:-:S05]  /*161d0*/  IMAD.SHL.U32 R7, R8, 0x8, RZ ;  /* 0x0000000808077824 */ /* 0x002fca00078e00ff */
[----:B------:R-:W-:Y:S01]  /*161e0*/  LOP3.LUT R7, R7, 0x38, RZ, 0xc0, !PT ;  /* 0x0000003807077812 */ /* 0x000fe200078ec0ff */
[----:B--2---:R-:W-:Y:S02]  /*161f0*/  IMAD R0, R2, UR4, RZ ;  /* 0x0000000402007c24 */ /* 0x004fe4000f8e02ff */
[----:B------:R-:W-:-:S04]  /*16200*/  IMAD.WIDE.U32 R2, R37, UR4, RZ ;  /* 0x0000000425027c25 */ /* 0x000fc8000f8e00ff */
        /* <DEDUP_REMOVED lines=11> */
[----:B------:R-:W-:Y:S01]  /*162c0*/  ULDC.64 UR4, c[0x0][0x3d0] ;  /* 0x0000f40000047ab9 */ /* 0x000fe20000000a00 */
[----:B------:R-:W-:-:S03]  /*162d0*/  SHF.L.U32 R20, R8, 0x3, RZ ;  /* 0x0000000308147819 */ /* 0x000fc600000006ff */
[----:B------:R-:W-:Y:S02]  /*162e0*/  IADD3 R3, R3, R0, RZ ;  /* 0x0000000003037210 */ /* 0x000fe40007ffe0ff */
[----:B------:R-:W1:Y:S01]  /*162f0*/  @P0 LDC R0, c[0x0][0x44c] ;  /* 0x00011300ff000b82 */ /* 0x000e620000000800 */
[----:B------:R-:W-:-:S04]  /*16300*/  LOP3.LUT R20, R20, 0x38, RZ, 0xc0, !PT ;  /* 0x0000003814147812 */ /* 0x000fc800078ec0ff */
[C---:B------:R-:W-:Y:S02]  /*16310*/  LOP3.LUT R10, R20.reuse, 0x40, RZ, 0xfc, !PT ;  /* 0x00000040140a7812 */ /* 0x040fe400078efcff */
[C---:B------:R-:W-:Y:S02]  /*16320*/  LOP3.LUT R9, R20.reuse, 0x80, RZ, 0xfc, !PT ;  /* 0x0000008014097812 */ /* 0x040fe400078efcff */
[----:B------:R-:W-:Y:S01]  /*16330*/  LOP3.LUT R8, R20, 0xc0, RZ, 0xfc, !PT ;  /* 0x000000c014087812 */ /* 0x000fe200078efcff */
[----:B-1----:R-:W-:-:S05]  /*16340*/  @P0 IMAD.HI.U32 R0, R36, R0, RZ ;  /* 0x0000000024000227 */ /* 0x002fca00078e00ff */
[----:B0-----:R-:W-:-:S04]  /*16350*/  @P0 SHF.R.U32.HI R4, RZ, R5, R0 ;  /* 0x00000005ff040219 */ /* 0x001fc80000011600 */
[--C-:B------:R-:W-:Y:S01]  /*16360*/  SHF.R.S32.HI R5, RZ, 0x1f, R4.reuse ;  /* 0x0000001fff057819 */ /* 0x100fe20000011404 */
[----:B------:R-:W-:Y:S02]  /*16370*/  IMAD.MOV R0, RZ, RZ, -R4 ;  /* 0x000000ffff007224 */ /* 0x000fe400078e0a04 */
[----:B------:R-:W-:-:S04]  /*16380*/  IMAD.WIDE.U32 R2, R4, UR4, R2 ;  /* 0x0000000404027c25 */ /* 0x000fc8000f8e0002 */
[----:B------:R-:W-:Y:S02]  /*16390*/  IMAD R0, R6, R0, R36 ;  /* 0x0000000006007224 */ /* 0x000fe400078e0224 */
        /* <DEDUP_REMOVED lines=9> */
[C---:B------:R-:W-:Y:S01]  /*16430*/  LEA R4, P0, R2.reuse, UR4, 0x1 ;  /* 0x0000000402047c11 */ /* 0x040fe2000f8008ff */
[----:B------:R-:W-:Y:S01]  /*16440*/  IMAD.IADD R0, R3, 0x1, R0 ;  /* 0x0000000103007824 */ /* 0x000fe200078e0200 */
[----:B------:R-:W-:Y:S02]  /*16450*/  ULDC UR4, c[0x0][0x3b8] ;  /* 0x0000ee0000047ab9 */ /* 0x000fe40000000800 */
[----:B------:R-:W-:Y:S02]  /*16460*/  ISETP.GE.AND P4, PT, R7, UR4, PT ;  /* 0x0000000407007c0c */ /* 0x000fe4000bf86270 */
[----:B------:R-:W-:Y:S01]  /*16470*/  LEA.HI.X R0, R2, UR5, R0, 0x1, P0 ;  /* 0x0000000502007c11 */ /* 0x000fe200080f0c00 */
[----:B------:R-:W-:Y:S01]  /*16480*/  UMOV UR5, 0xffffffff ;  /* 0xffffffff00057882 */ /* 0x000fe20000000000 */
[----:B------:R-:W-:-:S02]  /*16490*/  ISETP.GE.AND P3, PT, R10, UR4, PT ;  /* 0x000000040a007c0c */ /* 0x000fc4000bf66270 */
[----:B------:R-:W-:Y:S02]  /*164a0*/  ISETP.GE.AND P2, PT, R9, UR4, PT ;  /* 0x0000000409007c0c */ /* 0x000fe4000bf46270 */
[----:B------:R-:W-:Y:S01]  /*164b0*/  ISETP.GE.AND P1, PT, R8, UR4, PT ;  /* 0x0000000408007c0c */ /* 0x000fe2000bf26270 */
[----:B------:R-:W-:-:S12]  /*164c0*/  BRA.DIV UR5, `(.L_x_1606) ;  /* 0x0000005605c47947 */ /* 0x000fd8000b800000 */
[----:B------:R-:W2:Y:S04]  /*164d0*/  LDL.LU R3, [R1+0x28] ;  /* 0x0000280001037983 */ /* 0x000ea80000300800 */
[----:B------:R-:W3:Y:S04]  /*164e0*/  LDL.LU R10, [R1+0x20] ;  /* 0x00002000010a7983 */ /* 0x000ee80000300800 */
[----:B------:R-:W4:Y:S04]  /*164f0*/  LDL.LU R9, [R1+0x2c] ;  /* 0x00002c0001097983 */ /* 0x000f280000300800 */
[----:B------:R-:W5:Y:S04]  /*16500*/  LDL.LU R8, [R1+0x24] ;  /* 0x0000240001087983 */ /* 0x000f680000300800 */
[----:B------:R-:W2:Y:S04]  /*16510*/  LDL.LU R11, [R1+0x18] ;  /* 0x00001800010b7983 */ /* 0x000ea80000300800 */
[----:B------:R-:W-:Y:S01]  /*16520*/  SHFL.IDX PT, R2, R0, RZ, 0x181f ;  /* 0x00181fff00027589 */ /* 0x000fe200000e0000 */
[----:B--2---:R-:W-:-:S02]  /*16530*/  IMAD R5, R11, R6, RZ ;  /* 0x000000060b057224 */ /* 0x004fc400078e02ff */
[----:B------:R-:W-:Y:S01]  /*16540*/  IMAD.MOV.U32 R11, RZ, RZ, R3 ;  /* 0x000000ffff0b7224 */ /* 0x000fe200078e0003 */
[----:B------:R-:W-:Y:S02]  /*16550*/  SHFL.IDX PT, R6, R0, 0x1, 0x181f ;  /* 0x00381f0000067f89 */ /* 0x000fe400000e0000 */
[----:B------:R-:W-:Y:S02]  /*16560*/  ISETP.GE.AND P0, PT, R17, R5, PT ;  /* 0x000000051100720c */ /* 0x000fe40003f06270 */
[----:B------:R-:W0:Y:S11]  /*16570*/  SHFL.IDX PT, R3, R4, RZ, 0x181f ;  /* 0x00181fff04037589 */ /* 0x000e3600000e0000 */
[----:B0-----:R-:W-:-:S05]  /*16580*/  @!P0 LEA R3, P6, R7, R3, 0x1 ;  /* 0x0000000307038211 */ /* 0x001fca00078c08ff */
[----:B------:R-:W-:-:S05]  /*16590*/  @!P0 IMAD.X R2, RZ, RZ, R2, P6 ;  /* 0x000000ffff028224 */ /* 0x000fca00030e0602 */
[----:B------:R-:W-:-:S04]  /*165a0*/  @!P0 LOP3.LUT R3, R3, R2, RZ, 0x3c, !PT ;  /* 0x0000000203038212 */ /* 0x000fc800078e3cff */
[----:B------:R-:W-:-:S04]  /*165b0*/  @!P0 LOP3.LUT R2, R3, R2, RZ, 0x3c, !PT ;  /* 0x0000000203028212 */ /* 0x000fc800078e3cff */
[----:B------:R-:W-:-:S05]  /*165c0*/  @!P0 LOP3.LUT R3, R3, R2, RZ, 0x3c, !PT ;  /* 0x0000000203038212 */ /* 0x000fca00078e3cff */
[----:B------:R-:W-:Y:S04]  /*165d0*/  @!P0 LDGSTS.E.BYPASS.LTC128B.128 [R26+0x22400], desc[UR60][R2.64], !P4 ;  /* 0x22400000021a8fae */ /* 0x000fe8000e101d7c */
[----:B------:R-:W-:Y:S04]  /*165e0*/  @!P0 LDGSTS.E.BYPASS.LTC128B.128 [R26+0x26400], desc[UR60][R2.64+0x80], !P3 ;  /* 0x26400080021a8fae */ /* 0x000fe8000d901d7c */
[----:B------:R-:W-:Y:S04]  /*165f0*/  @!P0 LDGSTS.E.BYPASS.LTC128B.128 [R26+0x2a400], desc[UR60][R2.64+0x100], !P2 ;  /* 0x2a400100021a8fae */ /* 0x000fe8000d101d7c */
[----:B------:R0:W-:Y:S01]  /*16600*/  @!P0 LDGSTS.E.BYPASS.LTC128B.128 [R26+0x2e400], desc[UR60][R2.64+0x180], !P1 ;  /* 0x2e400180021a8fae */ /* 0x0001e2000c901d7c */
[----:B---3--:R-:W-:Y:S01]  /*16610*/  ISETP.GE.AND P0, PT, R10, R5, PT ;  /* 0x000000050a00720c */ /* 0x008fe20003f06270 */
[----:B----4-:R-:W-:-:S02]  /*16620*/  IMAD.MOV.U32 R10, RZ, RZ, R9 ;  /* 0x000000ffff0a7224 */ /* 0x010fc400078e0009 */
[----:B------:R-:W2:Y:S04]  /*16630*/  LDL.LU R9, [R1+0x30] ;  /* 0x0000300001097983 */ /* 0x000ea80000300800 */
[----:B0-----:R-:W0:Y:S06]  /*16640*/  SHFL.IDX PT, R2, R4, 0x1, 0x181f ;  /* 0x00381f0004027f89 */ /* 0x001e2c00000e0000 */
[----:B0-----:R-:W-:-:S05]  /*16650*/  @!P0 LEA R2, P6, R7, R2, 0x1 ;  /* 0x0000000207028211 */ /* 0x001fca00078c08ff */
[----:B------:R-:W-:Y:S02]  /*16660*/  @!P0 IMAD.X R3, RZ, RZ, R6, P6 ;  /* 0x000000ffff038224 */ /* 0x000fe400030e0606 */
[----:B------:R-:W-:Y:S04]  /*16670*/  SHFL.IDX PT, R6, R0, 0x2, 0x181f ;  /* 0x00581f0000067f89 */ /* 0x000fe800000e0000 */
[----:B------:R-:W-:Y:S04]  /*16680*/  @!P0 LDGSTS.E.BYPASS.LTC128B.128 [R26+0x22c00], desc[UR60][R2.64], !P4 ;  /* 0x22c00000021a8fae */ /* 0x000fe8000e101d7c */
[----:B------:R-:W-:Y:S04]  /*16690*/  @!P0 LDGSTS.E.BYPASS.LTC128B.128 [R26+0x26c00], desc[UR60][R2.64+0x80], !P3 ;  /* 0x26c00080021a8fae */ /* 0x000fe8000d901d7c */
[----:B------:R-:W-:Y:S04]  /*166a0*/  @!P0 LDGSTS.E.BYPASS.LTC128B.128 [R26+0x2ac00], desc[UR60][R2.64+0x100], !P2 ;  /* 0x2ac00100021a8fae */ /* 0x000fe8000d101d7c */
[----:B------:R0:W-:Y:S01]  /*166b0*/  @!P0 LDGSTS.E.BYPASS.LTC128B.128 [R26+0x2ec00], desc[UR60][R2.64+0x180], !P1 ;  /* 0x2ec00180021a8fae */ /* 0x0001e2000c901d7c */
[----:B-----5:R-:W-:-:S03]  /*166c0*/  ISETP.GE.AND P0, PT, R8, R5, PT ;  /* 0x000000050800720c */ /* 0x020fc60003f06270 */
[----:B------:R-:W3:Y:S04]  /*166d0*/  LDL.LU R8, [R1+0x38] ;  /* 0x0000380001087983 */ /* 0x000ee80000300800 */
[----:B0-----:R-:W0:Y:S06]  /*166e0*/  SHFL.IDX PT, R2, R4, 0x2, 0x181f ;  /* 0x00581f0004027f89 */ /* 0x001e2c00000e0000 */
[----:B0-----:R-:W-:-:S05]  /*166f0*/  @!P0 LEA R2, P6, R7, R2, 0x1 ;  /* 0x0000000207028211 */ /* 0x001fca00078c08ff */
[----:B------:R-:W-:-:S05]  /*16700*/  @!P0 IMAD.X R3, RZ, RZ, R6, P6 ;  /* 0x000000ffff038224 */ /* 0x000fca00030e0606 */
[----:B------:R-:W-:Y:S04]  /*16710*/  @!P0 LDGSTS.E.BYPASS.LTC128B.128 [R26+0x23400], desc[UR60][R2.64], !P4 ;  /* 0x23400000021a8fae */ /* 0x000fe8000e101d7c */
[----:B------:R-:W-:Y:S04]  /*16720*/  @!P0 LDGSTS.E.BYPASS.LTC128B.128 [R26+0x27400], desc[UR60][R2.64+0x80], !P3 ;  /* 0x27400080021a8fae */ /* 0x000fe8000d901d7c */
[----:B------:R-:W-:Y:S04]  /*16730*/  @!P0 LDGSTS.E.BYPASS.LTC128B.128 [R26+0x2b400], desc[UR60][R2.64+0x100], !P2 ;  /* 0x2b400100021a8fae */ /* 0x000fe8000d101d7c */
[----:B------:R0:W-:Y:S04]  /*16740*/  @!P0 LDGSTS.E.BYPASS.LTC128B.128 [R26+0x2f400], desc[UR60][R2.64+0x180], !P1 ;  /* 0x2f400180021a8fae */ /* 0x0001e8000c901d7c */
[----:B------:R-:W-:Y:S04]  /*16750*/  SHFL.IDX PT, R6, R0, 0x3, 0x181f ;  /* 0x00781f0000067f89 */ /* 0x000fe800000e0000 */
[----:B0-----:R-:W0:Y:S01]  /*16760*/  SHFL.IDX PT, R2, R4, 0x3, 0x181f ;  /* 0x00781f0004027f89 */ /* 0x001e2200000e0000 */
[----:B------:R-:W-:-:S13]  /*16770*/  ISETP.GE.AND P0, PT, R11, R5, PT ;  /* 0x000000050b00720c */ /* 0x000fda0003f06270 */
[----:B0-----:R-:W-:-:S04]  /*16780*/  @!P0 LEA R2, P6, R7, R2, 0x1 ;  /* 0x0000000207028211 */ /* 0x001fc800078c08ff */
[----:B------:R-:W-:-:S05]  /*16790*/  @!P0 IADD3.X R3, RZ, R6, RZ, P6, !PT ;  /* 0x00000006ff038210 */ /* 0x000fca00037fe4ff */
[----:B------:R-:W-:Y:S04]  /*167a0*/  @!P0 LDGSTS.E.BYPASS.LTC128B.128 [R26+0x23c00], desc[UR60][R2.64], !P4 ;  /* 0x23c00000021a8fae */ /* 0x000fe8000e101d7c */
[----:B------:R-:W-:Y:S04]  /*167b0*/  @!P0 LDGSTS.E.BYPASS.LTC128B.128 [R26+0x27c00], desc[UR60][R2.64+0x80], !P3 ;  /* 0x27c00080021a8fae */ /* 0x000fe8000d901d7c */
[----:B------:R-:W-:Y:S04]  /*167c0*/  @!P0 LDGSTS.E.BYPASS.LTC128B.128 [R26+0x2bc00], desc[UR60][R2.64+0x100], !P2 ;  /* 0x2bc00100021a8fae */ /* 0x000fe8000d101d7c */
[----:B------:R0:W-:Y:S04]  /*167d0*/  @!P0 LDGSTS.E.BYPASS.LTC128B.128 [R26+0x2fc00], desc[UR60][R2.64+0x180], !P1 ;  /* 0x2fc00180021a8fae */ /* 0x0001e8000c901d7c */
[----:B------:R-:W-:Y:S04]  /*167e0*/  SHFL.IDX PT, R6, R0, 0x4, 0x181f ;  /* 0x00981f0000067f89 */ /* 0x000fe800000e0000 */
[----:B0-----:R-:W0:Y:S01]  /*167f0*/  SHFL.IDX PT, R2, R4, 0x4, 0x181f ;  /* 0x00981f0004027f89 */ /* 0x001e2200000e0000 */
[----:B------:R-:W-:-:S13]  /*16800*/  ISETP.GE.AND P0, PT, R10, R5, PT ;  /* 0x000000050a00720c */ /* 0x000fda0003f06270 */
        /* <DEDUP_REMOVED lines=8> */
[----:B--2---:R-:W-:-:S13]  /*16890*/  ISETP.GE.AND P0, PT, R9, R5, PT ;  /* 0x000000050900720c */ /* 0x004fda0003f06270 */
        /* <DEDUP_REMOVED lines=8> */
[----:B---3--:R-:W-:-:S13]  /*16920*/  ISETP.GE.AND P0, PT, R8, R5, PT ;  /* 0x000000050800720c */ /* 0x008fda0003f06270 */
[----:B0-----:R-:W-:-:S05]  /*16930*/  @!P0 LEA R2, P5, R7, R2, 0x1 ;  /* 0x0000000207028211 */ /* 0x001fca00078a08ff */
[----:B------:R-:W-:-:S05]  /*16940*/  @!P0 IMAD.X R3, RZ, RZ, R6, P5 ;  /* 0x000000ffff038224 */ /* 0x000fca00028e0606 */
[----:B------:R-:W-:Y:S04]  /*16950*/  @!P0 LDGSTS.E.BYPASS.LTC128B.128 [R26+0x25400], desc[UR60][R2.64], !P4 ;  /* 0x25400000021a8fae */ /* 0x000fe8000e101d7c */
[----:B------:R-:W-:Y:S04]  /*16960*/  @!P0 LDGSTS.E.BYPASS.LTC128B.128 [R26+0x29400], desc[UR60][R2.64+0x80], !P3 ;  /* 0x29400080021a8fae */ /* 0x000fe8000d901d7c */
[----:B------:R-:W-:Y:S04]  /*16970*/  @!P0 LDGSTS.E.BYPASS.LTC128B.128 [R26+0x2d400], desc[UR60][R2.64+0x100], !P2 ;  /* 0x2d400100021a8fae */ /* 0x000fe8000d101d7c */
[----:B------:R0:W-:Y:S04]  /*16980*/  @!P0 LDGSTS.E.BYPASS.LTC128B.128 [R26+0x31400], desc[UR60][R2.64+0x180], !P1 ;  /* 0x31400180021a8fae */ /* 0x0001e8000c901d7c */
[----:B------:R1:W2:Y:S04]  /*16990*/  SHFL.IDX PT, R6, R0, 0x7, 0x181f ;  /* 0x00f81f0000067f89 */ /* 0x0002a800000e0000 */
[----:B0-----:R1:W0:Y:S02]  /*169a0*/  SHFL.IDX PT, R2, R4, 0x7, 0x181f ;  /* 0x00f81f0004027f89 */ /* 0x00122400000e0000 */
.L_x_1783:
[----:B-1----:R-:W3:Y:S01]  /*169b0*/  LDL.LU R0, [R1+0x44] ;  /* 0x0000440001007983 */ /* 0x002ee20000300800 */
[----:B------:R-:W-:Y:S01]  /*169c0*/  BSSY B0, `(.L_x_1607) ;  /* 0x000000c000007945 */ /* 0x000fe20003800000 */
[----:B---3--:R-:W-:-:S13]  /*169d0*/  ISETP.GE.AND P0, PT, R0, R5, PT ;  /* 0x000000050000720c */ /* 0x008fda0003f06270 */
[----:B------:R-:W-:Y:S05]  /*169e0*/  @P0 BRA `(.L_x_1608) ;  /* 0x0000000000240947 */ /* 0x000fea0003800000 */
[----:B0-----:R-:W-:-:S05]  /*169f0*/  LEA R2, P0, R7, R2, 0x1 ;  /* 0x0000000207027211 */ /* 0x001fca00078008ff */
[----:B--2---:R-:W-:-:S05]  /*16a00*/  IMAD.X R3, RZ, RZ, R6, P0 ;  /* 0x000000ffff037224 */ /* 0x004fca00000e0606 */
[----:B------:R-:W-:Y:S01]  /*16a10*/  @!PT LDS RZ, [RZ] ;  /* 0x00000000fffff984 */ /* 0x000fe20000000800 */
[----:B------:R-:W-:Y:S01]  /*16a20*/  @!PT LDS RZ, [RZ] ;  /* 0x00000000fffff984 */ /* 0x000fe20000000800 */
[----:B------:R-:W-:Y:S01]  /*16a30*/  @!PT LDS RZ, [RZ] ;  /* 0x00000000fffff984 */ /* 0x000fe20000000800 */
[----:B------:R1:W-:Y:S04]  /*16a40*/  LDGSTS.E.BYPASS.LTC128B.128 [R26+0x25c00], desc[UR60][R2.64], !P4 ;  /* 0x25c00000021a7fae */ /* 0x0003e8000e101d7c */
[----:B------:R1:W-:Y:S04]  /*16a50*/  LDGSTS.E.BYPASS.LTC128B.128 [R26+0x29c00], desc[UR60][R2.64+0x80], !P3 ;  /* 0x29c00080021a7fae */ /* 0x0003e8000d901d7c */
[----:B------:R1:W-:Y:S04]  /*16a60*/  LDGSTS.E.BYPASS.LTC128B.128 [R26+0x2dc00], desc[UR60][R2.64+0x100], !P2 ;  /* 0x2dc00100021a7fae */ /* 0x0003e8000d101d7c */
[----:B------:R1:W-:Y:S02]  /*16a70*/  LDGSTS.E.BYPASS.LTC128B.128 [R26+0x31c00], desc[UR60][R2.64+0x180], !P1 ;  /* 0x31c00180021a7fae */ /* 0x0003e4000c901d7c */
.L_x_1608:
[----:B------:R-:W-:Y:S05]  /*16a80*/  BSYNC B0 ;  /* 0x0000000000007941 */ /* 0x000fea0003800000 */
.L_x_1607:
[----:B------:R-:W-:Y:S01]  /*16a90*/  NOP ;  /* 0x0000000000007918 */ /* 0x000fe20000000000 */
[----:B------:R-:W-:-:S13]  /*16aa0*/  PLOP3.LUT P0, PT, PT, PT, PT, 0x80, 0x0 ;  /* 0x000000000000781c */ /* 0x000fda0003f0f070 */
.L_x_1609:
[----:B------:R-:W-:Y:S02]  /*16ab0*/  PLOP3.LUT P1, PT, P1, P0, PT, 0xa2, 0x0 ;  /* 0x000000000000781c */ /* 0x000fe40000f21472 */
[----:B------:R-:W-:-:S08]  /*16ac0*/  @P0 R2UR P1, UR4, R23 ;  /* 0x00000000170402ca */ /* 0x000fd00000020000 */
[----:B------:R-:W-:-:S05]  /*16ad0*/  @P0 PLOP3.LUT P0, PT, P1, PT, PT, 0x80, 0x0 ;  /* 0x000000000000081c */ /* 0x000fca0000f0f070 */
[----:B------:R-:W-:Y:S01]  /*16ae0*/  @!P1 SYNCS.ARRIVE.TRANS64.RED.A0T1 RZ, [UR4+0x32410], RZ ;  /* 0x032410ffffff99a7 */ /* 0x000fe20008200404 */
[----:B------:R-:W-:Y:S07]  /*16af0*/  @!P1 ARRIVES.LDGSTSBAR.64.TRANSCNT [UR4+0x32410] ;  /* 0x03241000ff0099b0 */ /* 0x000fee0008000a84 */
[----:B------:R-:W-:Y:S05]  /*16b00*/  @P0 BRA.U.ANY `(.L_x_1609) ;  /* 0xfffffffd00e80947 */ /* 0x000fea000393ffff */
[----:B01----:R-:W3:Y:S02]  /*16b10*/  LDL.LU R2, [R1+0x40] ;  /* 0x0000400001027983 */ /* 0x003ee40000300800 */
[----:B---3--:R-:W-:-:S05]  /*16b20*/  VIADD R2, R2, 0x1 ;  /* 0x0000000102027836 */ /* 0x008fca0000000000 */
[----:B------:R0:W-:Y:S01]  /*16b30*/  STL [R1+0x40], R2 ;  /* 0x0000400201007387 */ /* 0x0001e20000100800 */
[----:B------:R-:W-:-:S04]  /*16b40*/  LEA.HI R0, R2, R2, RZ, 0x1 ;  /* 0x0000000202007211 */ /* 0x000fc800078f08ff */
[----:B------:R-:W-:-:S04]  /*16b50*/  LOP3.LUT R0, R0, 0xfffffffe, RZ, 0xc0, !PT ;  /* 0xfffffffe00007812 */ /* 0x000fc800078ec0ff */
[----:B------:R-:W-:-:S04]  /*16b60*/  IADD3 R0, R2, -R0, RZ ;  /* 0x8000000002007210 */ /* 0x000fc80007ffe0ff */
[----:B------:R-:W-:Y:S01]  /*16b70*/  SHF.L.U32 R0, R0, 0x1f, RZ ;  /* 0x0000001f00007819 */ /* 0x000fe200000006ff */
[----:B------:R-:W-:Y:S01]  /*16b80*/  NOP ;  /* 0x0000000000007918 */ /* 0x000fe20000000000 */
[----:B------:R0:W-:Y:S01]  /*16b90*/  SYNCS.ARRIVE.TRANS64.A1T0 RZ, [R23+URZ+0x32410], RZ ;  /* 0x032410ff17ff79a7 */ /* 0x0001e2000810003f */
[----:B------:R-:W-:Y:S01]  /*16ba0*/  BSSY B0, `(.L_x_1610) ;  /* 0x0000003000007945 */ /* 0x000fe20003800000 */
[----:B------:R-:W1:Y:S03]  /*16bb0*/  SYNCS.PHASECHK.TRANS64.TRYWAIT P0, [R23+URZ+0x32420], R0 ;  /* 0x03242000170075a7 */ /* 0x000e66000800017f */
[----:B01----:R-:W-:Y:S05]  /*16bc0*/  @!P0 BRA `(.L_x_1611) ;  /* 0x0000005c00588947 */ /* 0x003fea0003800000 */
.L_x_1784:
[----:B------:R-:W-:Y:S05]  /*16bd0*/  BSYNC B0 ;  /* 0x0000000000007941 */ /* 0x000fea0003800000 */
.L_x_1610:
[----:B------:R-:W3:Y:S02]  /*16be0*/  LDL R2, [R1+0x68] ;  /* 0x0000680001027983 */ /* 0x000ee40000100800 */
[----:B---3--:R-:W-:-:S13]  /*16bf0*/  ISETP.NE.AND P0, PT, R2, 0x3, PT ;  /* 0x000000030200780c */ /* 0x008fda0003f05270 */
[----:B------:R-:W-:Y:S05]  /*16c00*/  @!P0 BRA `(.L_x_1612) ;  /* 0x0000000000048947 */ /* 0x000fea0003800000 */
[----:B------:R-:W-:Y:S01]  /*16c10*/  BPT.TRAP 0x1 ;  /* 0x000000040000795c */ /* 0x000fe20000300000 */
.L_x_1612:
[----:B------:R-:W3:Y:S01]  /*16c20*/  LDL.LU R2, [R1+0x64] ;  /* 0x0000640001027983 */ /* 0x000ee20000300800 */
[C---:B------:R-:W-:Y:S01]  /*16c30*/  LOP3.LUT P0, RZ, R22.reuse, 0x8, RZ, 0xc0, !PT ;  /* 0x0000000816ff7812 */ /* 0x040fe2000780c0ff */
[----:B------:R-:W-:Y:S01]  /*16c40*/  BSSY B0, `(.L_x_1613) ;  /* 0x0000008000007945 */ /* 0x000fe20003800000 */
[----:B------:R-:W-:Y:S02]  /*16c50*/  SHF.L.U32 R3, R27, 0x1f, RZ ;  /* 0x0000001f1b037819 */ /* 0x000fe400000006ff */
[----:B0-----:R-:W-:Y:S02]  /*16c60*/  SEL R0, RZ, 0x4, P0 ;  /* 0x00000004ff007807 */ /* 0x001fe40000000000 */
[----:B------:R-:W-:-:S04]  /*16c70*/  LOP3.LUT P1, RZ, R22, 0x10, RZ, 0xc0, !PT ;  /* 0x0000001016ff7812 */ /* 0x000fc8000782c0ff */
[----:B------:R-:W-:Y:S02]  /*16c80*/  SEL R7, RZ, 0x2, P1 ;  /* 0x00000002ff077807 */ /* 0x000fe40000800000 */
[----:B------:R-:W0:Y:S02]  /*16c90*/  SYNCS.PHASECHK.TRANS64.TRYWAIT P0, [R30+URZ+0x32460], R3 ;  /* 0x032460031e0075a7 */ /* 0x000e24000800017f */
[----:B---3--:R-:W-:Y:S01]  /*16ca0*/  IADD3 R7, R0, R7, R2 ;  /* 0x0000000700077210 */ /* 0x008fe20007ffe002 */
[----:B0-----:R-:W-:Y:S06]  /*16cb0*/  @!P0 BRA `(.L_x_1614) ;  /* 0x0000005c00308947 */ /* 0x001fec0003800000 */
.L_x_1785:
[----:B------:R-:W-:Y:S05]  /*16cc0*/  BSYNC B0 ;  /* 0x0000000000007941 */ /* 0x000fea0003800000 */
.L_x_1613:
[----:B------:R-:W3:Y:S01]  /*16cd0*/  LDL.LU R0, [R1+0x4c] ;  /* 0x00004c0001007983 */ /* 0x000ee20000300800 */
[----:B------:R-:W-:-:S03]  /*16ce0*/  ULDC.64 UR4, c[0x0][0x328] ;  /* 0x0000ca0000047ab9 */ /* 0x000fc60000000a00 */
[----:B------:R-:W4:Y:S04]  /*16cf0*/  LDL.LU R2, [R1+0x4] ;  /* 0x0000040001027983 */ /* 0x000f280000300800 */
[----:B------:R-:W5:Y:S04]  /*16d00*/  LDL.LU R5, [R1+0x54] ;  /* 0x0000540001057983 */ /* 0x000f680000300800 */
[----:B------:R-:W2:Y:S01]  /*16d10*/  LDL.LU R4, [R1] ;  /* 0x0000000001047983 */ /* 0x000ea20000300800 */
[C---:B------:R-:W-:Y:S02]  /*16d20*/  LOP3.LUT P1, RZ, R22.reuse, 0x4, RZ, 0xc0, !PT ;  /* 0x0000000416ff7812 */ /* 0x040fe4000782c0ff */
[----:B------:R-:W-:Y:S01]  /*16d30*/  LOP3.LUT P4, RZ, R22, 0x1, RZ, 0xc0, !PT ;  /* 0x0000000116ff7812 */ /* 0x000fe2000788c0ff */
[----:B---3--:R-:W-:-:S04]  /*16d40*/  IMAD R0, R0, UR4, RZ ;  /* 0x0000000400007c24 */ /* 0x008fc8000f8e02ff */
[C---:B----4-:R-:W-:Y:S02]  /*16d50*/  IMAD R0, R2.reuse, UR5, R0 ;  /* 0x0000000502007c24 */ /* 0x050fe4000f8e0200 */
[----:B0-----:R-:W-:Y:S01]  /*16d60*/  IMAD.WIDE.U32 R2, R2, UR4, RZ ;  /* 0x0000000402027c25 */ /* 0x001fe2000f8e00ff */
[----:B------:R-:W-:-:S03]  /*16d70*/  ULDC.64 UR4, c[0x0][0x338] ;  /* 0x0000ce0000047ab9 */ /* 0x000fc60000000a00 */
[----:B------:R-:W-:Y:S02]  /*16d80*/  IMAD.IADD R3, R3, 0x1, R0 ;  /* 0x0000000103037824 */ /* 0x000fe400078e0200 */
[----:B-----5:R-:W-:Y:S02]  /*16d90*/  IMAD R0, R5, UR4, RZ ;  /* 0x0000000405007c24 */ /* 0x020fe4000f8e02ff */
[----:B--2---:R-:W-:-:S04]  /*16da0*/  IMAD.WIDE.U32 R2, R4, UR4, R2 ;  /* 0x0000000404027c25 */ /* 0x004fc8000f8e0002 */
[----:B------:R-:W-:Y:S01]  /*16db0*/  IMAD R5, R4, UR5, R0 ;  /* 0x0000000504057c24 */ /* 0x000fe2000f8e0200 */
[----:B------:R-:W-:Y:S01]  /*16dc0*/  ULDC.64 UR4, c[0x0][0x330] ;  /* 0x0000cc0000047ab9 */ /* 0x000fe20000000a00 */
[----:B------:R-:W-:Y:S01]  /*16dd0*/  SEL R0, RZ, 0x8, P1 ;  /* 0x00000008ff007807 */ /* 0x000fe20000800000 */
[----:B------:R-:W-:Y:S02]  /*16de0*/  IMAD R4, R25, 0x6000, R33 ;  /* 0x0000600019047824 */ /* 0x000fe400078e0221 */
[----:B------:R-:W-:Y:S02]  /*16df0*/  IMAD.IADD R3, R3, 0x1, R5 ;  /* 0x0000000103037824 */ /* 0x000fe400078e0205 */
[----:B------:R-:W-:Y:S02]  /*16e00*/  IMAD R5, R29, UR4, RZ ;  /* 0x000000041d057c24 */ /* 0x000fe4000f8e02ff */
[----:B------:R-:W-:-:S04]  /*16e10*/  IMAD.WIDE.U32 R2, R18, UR4, R2 ;  /* 0x0000000412027c25 */ /* 0x000fc8000f8e0002 */
[----:B------:R-:W-:Y:S01]  /*16e20*/  IMAD R5, R18, UR5, R5 ;  /* 0x0000000512057c24 */ /* 0x000fe2000f8e0205 */
[----:B------:R-:W-:Y:S01]  /*16e30*/  ULDC.64 UR4, c[0x0][0x318] ;  /* 0x0000c60000047ab9 */ /* 0x000fe20000000a00 */
[----:B------:R-:W-:Y:S02]  /*16e40*/  IMAD.IADD R7, R7, 0x1, R0 ;  /* 0x0000000107077824 */ /* 0x000fe400078e0200 */
[----:B------:R-:W-:Y:S01]  /*16e50*/  IMAD.IADD R3, R3, 0x1, R5 ;  /* 0x0000000103037824 */ /* 0x000fe200078e0205 */
[----:B------:R-:W-:Y:S01]  /*16e60*/  LEA R5, P0, R2, UR4, 0x1 ;  /* 0x0000000402057c11 */ /* 0x000fe2000f8008ff */
[----:B------:R-:W-:-:S03]  /*16e70*/  UMOV UR4, 0xffffffff ;  /* 0xffffffff00047882 */ /* 0x000fc60000000000 */
[----:B------:R-:W-:Y:S01]  /*16e80*/  LEA.HI.X R6, R2, UR5, R3, 0x1, P0 ;  /* 0x0000000502067c11 */ /* 0x000fe200080f0c03 */
[----:B------:R-:W-:Y:S08]  /*16e90*/  BRA.DIV UR4, `(.L_x_1615) ;  /* 0x0000005a04cc7947 */ /* 0x000ff0000b800000 */
[----:B------:R-:W0:Y:S01]  /*16ea0*/  S2R R2, SR_TID.X ;  /* 0x0000000000027919 */ /* 0x000e220000002100 */
[----:B------:R-:W-:Y:S01]  /*16eb0*/  IMAD R4, R4, 0x2, R23 ;  /* 0x0000000204047824 */ /* 0x000fe200078e0217 */
[C---:B------:R-:W-:Y:S01]  /*16ec0*/  LOP3.LUT P2, RZ, R7.reuse, 0x2, RZ, 0xc0, !PT ;  /* 0x0000000207ff7812 */ /* 0x040fe2000784c0ff */
[----:B------:R-:W-:Y:S01]  /*16ed0*/  SHFL.IDX PT, R3, R6, RZ, 0x181f ;  /* 0x00181fff06037589 */ /* 0x000fe200000e0000 */
[----:B------:R-:W-:-:S03]  /*16ee0*/  LOP3.LUT P1, RZ, R7, 0x4, RZ, 0xc0, !PT ;  /* 0x0000000407ff7812 */ /* 0x000fc6000782c0ff */
[----:B------:R-:W-:Y:S01]  /*16ef0*/  SHFL.IDX PT, R14, R5, 0x1, 0x181f ;  /* 0x00381f00050e7f89 */ /* 0x000fe200000e0000 */
[----:B------:R-:W-:Y:S01]  /*16f00*/  ISETP.LT.OR P3, PT, R31, 0x1, !P1 ;  /* 0x000000011f00780c */ /* 0x000fe20004f61670 */
[----:B0-----:R-:W-:Y:S02]  /*16f10*/  IMAD.SHL.U32 R8, R2, 0x8, RZ ;  /* 0x0000000802087824 */ /* 0x001fe400078e00ff */
[----:B------:R-:W0:Y:S03]  /*16f20*/  SHFL.IDX PT, R2, R5, RZ, 0x181f ;  /* 0x00181fff05027589 */ /* 0x000e2600000e0000 */
[----:B------:R-:W-:-:S04]  /*16f30*/  LOP3.LUT R8, R8, 0x38, RZ, 0xc0, !PT ;  /* 0x0000003808087812 */ /* 0x000fc800078ec0ff */
[----:B------:R-:W-:-:S04]  /*16f40*/  SHF.L.U32 R0, R8, 0x1, RZ ;  /* 0x0000000108007819 */ /* 0x000fc800000006ff */
[----:B0-----:R-:W-:-:S05]  /*16f50*/  IADD3 R2, P0, R2, R0, RZ ;  /* 0x0000000002027210 */ /* 0x001fca0007f1e0ff */
[----:B------:R-:W-:Y:S01]  /*16f60*/  IMAD.X R3, RZ, RZ, R3, P0 ;  /* 0x000000ffff037224 */ /* 0x000fe200000e0603 */
        /* <DEDUP_REMOVED lines=8> */
[----:B------:R-:W-:-:S03]  /*16ff0*/  IADD3 R8, P3, R14, R0, RZ ;  /* 0x000000000e087210 */ /* 0x000fc60007f7e0ff */
        /* <DEDUP_REMOVED lines=38> */
[----:B------:R2:W3:Y:S01]  /*17260*/  SHFL.IDX PT, R14, R5, 0x5, 0x181f ;  /* 0x00b81f00050e7f89 */ /* 0x0004e200000e0000 */
[----:B0-----:R-:W-:Y:S02]  /*17270*/  IADD3.X R3, RZ, R3, RZ, P3, !PT ;  /* 0x00000003ff037210 */ /* 0x001fe40001ffe4ff */
        /* <DEDUP_REMOVED lines=8> */
.L_x_1799:
        /* <DEDUP_REMOVED lines=15> */
.L_x_1616:
        /* <DEDUP_REMOVED lines=11> */
.L_x_1617:
[----:B------:R-:W2:Y:S01]  /*174a0*/  LDL.LU R2, [R1+0x14] ;  /* 0x0000140001027983 */ /* 0x000ea20000300800 */
[----:B------:R0:W-:Y:S01]  /*174b0*/  SYNCS.ARRIVE.TRANS64.A1T0 RZ, [R30+URZ+0x32450], RZ ;  /* 0x032450ff1eff79a7 */ /* 0x0001e2000810003f */
[----:B------:R-:W-:Y:S01]  /*174c0*/  BSSY B0, `(.L_x_1618) ;  /* 0x00000e1000007945 */ /* 0x000fe20003800000 */
[----:B--2---:R-:W-:-:S13]  /*174d0*/  ISETP.GE.AND P0, PT, R2, 0x61, PT ;  /* 0x000000610200780c */ /* 0x004fda0003f06270 */
[----:B0-----:R-:W-:Y:S05]  /*174e0*/  @!P0 BRA `(.L_x_1619) ;  /* 0x0000000c00788947 */ /* 0x001fea0003800000 */
[----:B------:R-:W2:Y:S02]  /*174f0*/  LDL.LU R2, [R1+0x48] ;  /* 0x0000480001027983 */ /* 0x000ea40000300800 */
[----:B--2---:R-:W-:-:S07]  /*17500*/  VIADD R10, R2, 0xfffffffe ;  /* 0xfffffffe020a7836 */ /* 0x004fce0000000000 */
.L_x_1632:
[----:B--2---:R-:W2:Y:S01]  /*17510*/  LDL R12, [R1+0x68] ;  /* 0x00006800010c7983 */ /* 0x004ea20000100800 */
[----:B0-----:R-:W0:Y:S01]  /*17520*/  LDC R6, c[0x0][0x430] ;  /* 0x00010c00ff067b82 */ /* 0x001e220000000800 */
[----:B------:R-:W1:Y:S01]  /*17530*/  S2R R2, SR_TID.X ;  /* 0x0000000000027919 */ /* 0x000e620000002100 */
[----:B---3--:R-:W3:Y:S01]  /*17540*/  S2R R3, SR_TID.X ;  /* 0x0000000000037919 */ /* 0x008ee20000002100 */
[----:B0-----:R-:W-:Y:S02]  /*17550*/  ISETP.NE.AND P0, PT, R6, 0x1, PT ;  /* 0x000000010600780c */ /* 0x001fe40003f05270 */
[----:B-1----:R-:W-:Y:S01]  /*17560*/  LOP3.LUT R2, R2, 0x7f, RZ, 0xc0, !PT ;  /* 0x0000007f02027812 */ /* 0x002fe200078ec0ff */
[----:B---3--:R-:W-:-:S03]  /*17570*/  IMAD.SHL.U32 R4, R3, 0x10, RZ ;  /* 0x0000001003047824 */ /* 0x008fc600078e00ff */
[----:B------:R-:W-:-:S07]  /*17580*/  SHF.R.U32.HI R2, RZ, 0x3, R2 ;  /* 0x00000003ff027819 */ /* 0x000fce0000011602 */
[----:B------:R-:W0:Y:S01]  /*17590*/  @P0 LDC R3, c[0x0][0x438] ;  /* 0x00010e00ff030b82 */ /* 0x000e220000000800 */
[----:B------:R-:W-:-:S04]  /*175a0*/  LOP3.LUT R4, R2, 0x70, R4, 0xf8, !PT ;  /* 0x0000007002047812 */ /* 0x000fc800078ef804 */
[----:B------:R-:W-:-:S03]  /*175b0*/  ISETP.GT.U32.AND P1, PT, R4, 0x5f, PT ;  /* 0x0000005f0400780c */ /* 0x000fc60003f24070 */
[----:B------:R-:W1:Y:S01]  /*175c0*/  @P0 LDC R2, c[0x0][0x434] ;  /* 0x00010d00ff020b82 */ /* 0x000e620000000800 */
[----:B------:R-:W-:-:S04]  /*175d0*/  IMAD R7, R10, 0x60, R34 ;  /* 0x000000600a077824 */ /* 0x000fc800078e0222 */
[----:B------:R-:W-:-:S05]  /*175e0*/  IMAD.IADD R7, R4, 0x1, R7 ;  /* 0x0000000104077824 */ /* 0x000fca00078e0207 */
[----:B------:R-:W3:Y:S01]  /*175f0*/  @!P1 LDC.64 R4, c[0x0][0x428] ;  /* 0x00010a00ff049b82 */ /* 0x000ee20000000a00 */
[----:B------:R-:W-:-:S07]  /*17600*/  IMAD.MOV.U32 R11, RZ, RZ, R7 ;  /* 0x000000ffff0b7224 */ /* 0x000fce00078e0007 */
[----:B------:R-:W4:Y:S01]  /*17610*/  @!P1 LDC.64 R8, c[0x0][0x418] ;  /* 0x00010600ff089b82 */ /* 0x000f220000000a00 */
[----:B-1----:R-:W-:-:S05]  /*17620*/  @P0 IMAD.HI.U32 R2, R7, R2, RZ ;  /* 0x0000000207020227 */ /* 0x002fca00078e00ff */
[----:B0-----:R-:W-:-:S04]  /*17630*/  @P0 SHF.R.U32.HI R11, RZ, R3, R2 ;  /* 0x00000003ff0b0219 */ /* 0x001fc80000011602 */
[----:B------:R-:W-:Y:S02]  /*17640*/  @!P1 SHF.R.S32.HI R3, RZ, 0x1f, R11 ;  /* 0x0000001fff039819 */ /* 0x000fe4000001140b */
[----:B------:R-:W-:-:S05]  /*17650*/  @!P1 MOV R2, R11 ;  /* 0x0000000b00029202 */ /* 0x000fca0000000f00 */
[----:B---3--:R-:W-:-:S04]  /*17660*/  @!P1 IMAD.WIDE.U32 R2, R32, R4, R2 ;  /* 0x0000000420029225 */ /* 0x008fc800078e0002 */
[----:B------:R-:W-:-:S04]  /*17670*/  @!P1 IMAD R4, R35, R4, RZ ;  /* 0x0000000423049224 */ /* 0x000fc800078e02ff */
[----:B------:R-:W-:Y:S01]  /*17680*/  @!P1 IMAD R5, R32, R5, R4 ;  /* 0x0000000520059224 */ /* 0x000fe200078e0204 */
[----:B----4-:R-:W-:-:S03]  /*17690*/  @!P1 LEA R8, P0, R2, R8, 0x2 ;  /* 0x0000000802089211 */ /* 0x010fc600078010ff */
[----:B------:R-:W-:Y:S02]  /*176a0*/  @!P1 IMAD.IADD R3, R5, 0x1, R3 ;  /* 0x0000000105039824 */ /* 0x000fe400078e0203 */
[----:B------:R-:W-:-:S03]  /*176b0*/  IMAD.MOV.U32 R5, RZ, RZ, RZ ;  /* 0x000000ffff057224 */ /* 0x000fc600078e00ff */
[----:B------:R-:W-:Y:S01]  /*176c0*/  @!P1 LEA.HI.X R9, R2, R9, R3, 0x2, P0 ;  /* 0x0000000902099211 */ /* 0x000fe200000f1403 */
[----:B------:R-:W-:-:S04]  /*176d0*/  VIADD R25, R25, 0x1 ;  /* 0x0000000119197836 */ /* 0x000fc80000000000 */
[----:B------:R0:W5:Y:S01]  /*176e0*/  @!P1 LDG.E R5, desc[UR60][R8.64] ;  /* 0x0000003c08059981 */ /* 0x000162000c1e1900 */
[----:B------:R-:W-:-:S04]  /*176f0*/  ISETP.NE.AND P0, PT, R25, 0x2, PT ;  /* 0x000000021900780c */ /* 0x000fc80003f05270 */
[----:B------:R-:W-:Y:S01]  /*17700*/  SEL R2, RZ, 0x1, P0 ;  /* 0x00000001ff027807 */ /* 0x000fe20000000000 */
[----:B------:R-:W-:-:S03]  /*17710*/  IMAD.MOV R3, RZ, RZ, -R11 ;  /* 0x000000ffff037224 */ /* 0x000fc600078e0a0b */
[----:B------:R-:W-:Y:S01]  /*17720*/  LOP3.LUT R27, R27, R2, RZ, 0x3c, !PT ;  /* 0x000000021b1b7212 */ /* 0x000fe200078e3cff */
[----:B------:R-:W-:Y:S01]  /*17730*/  IMAD.MOV.U32 R2, RZ, RZ, R10 ;  /* 0x000000ffff027224 */ /* 0x000fe200078e000a */
[----:B------:R-:W-:Y:S05]  /*17740*/  YIELD ;  /* 0x0000000000007946 */ /* 0x000fea0003800000 */
[----:B------:R-:W-:Y:S01]  /*17750*/  SEL R25, R25, RZ, P0 ;  /* 0x000000ff19197207 */ /* 0x000fe20000000000 */
[----:B------:R-:W-:Y:S01]  /*17760*/  IMAD R6, R6, R3, R7 ;  /* 0x0000000306067224 */ /* 0x000fe200078e0207 */
[----:B------:R-:W-:Y:S02]  /*17770*/  IADD3 R10, R10, -0x1, RZ ;  /* 0xffffffff0a0a7810 */ /* 0x000fe40007ffe0ff */
[----:B------:R-:W-:-:S02]  /*17780*/  ISETP.GT.AND P2, PT, R2, RZ, PT ;  /* 0x000000ff0200720c */ /* 0x000fc40003f44270 */
[----:B--2---:R-:W-:-:S13]  /*17790*/  ISETP.NE.AND P1, PT, R12, 0x3, PT ;  /* 0x000000030c00780c */ /* 0x004fda0003f25270 */
[----:B0-----:R-:W-:Y:S05]  /*177a0*/  @!P1 BRA `(.L_x_1620) ;  /* 0x0000000000049947 */ /* 0x001fea0003800000 */
[----:B------:R-:W-:Y:S01]  /*177b0*/  BPT.TRAP 0x1 ;  /* 0x000000040000795c */ /* 0x000fe20000300000 */
.L_x_1620:
[----:B------:R-:W-:Y:S01]  /*177c0*/  IMAD R4, R25, 0x8, R23 ;  /* 0x0000000819047824 */ /* 0x000fe200078e0217 */
[----:B------:R-:W-:Y:S01]  /*177d0*/  SHF.L.U32 R21, R27, 0x1f, RZ ;  /* 0x0000001f1b157819 */ /* 0x000fe200000006ff */
[----:B------:R-:W-:Y:S01]  /*177e0*/  BSSY B1, `(.L_x_1621) ;  /* 0x0000004000017945 */ /* 0x000fe20003800000 */
[----:B------:R-:W-:Y:S02]  /*177f0*/  SHF.R.S32.HI R17, RZ, 0x1f, R6 ;  /* 0x0000001fff117819 */ /* 0x000fe40000011406 */
[----:B------:R-:W0:Y:S02]  /*17800*/  SYNCS.PHASECHK.TRANS64.TRYWAIT P0, [R4+URZ+0x32440], R21 ;  /* 0x03244015040075a7 */ /* 0x000e24000800017f */
[----:B0-----:R-:W-:Y:S05]  /*17810*/  @!P0 BRA `(.L_x_1622) ;  /* 0x0000005800b08947 */ /* 0x001fea0003800000 */
.L_x_1800:
[----:B------:R-:W-:Y:S05]  /*17820*/  BSYNC B1 ;  /* 0x0000000000017941 */ /* 0x000fea0003800000 */
.L_x_1621:
        /* <DEDUP_REMOVED lines=21> */
[----:B------:R-:W-:Y:S01]  /*17980*/  IMAD R7, R25, 0x1800, R33 ;  /* 0x0000180019077824 */ /* 0x000fe200078e0221 */
[----:B------:R-:W-:Y:S06]  /*17990*/  BRA.DIV UR4, `(.L_x_1623) ;  /* 0x0000005a04647947 */ /* 0x000fec000b800000 */
[----:B------:R-:W1:Y:S01]  /*179a0*/  SHFL.IDX PT, R2, R8, RZ, 0x181f ;  /* 0x00181fff08027589 */ /* 0x000e6200000e0000 */
[----:B------:R-:W-:-:S03]  /*179b0*/  LEA R7, R7, R23, 0x1 ;  /* 0x0000001707077211 */ /* 0x000fc600078e08ff */
        /* <DEDUP_REMOVED lines=25> */
[----:B------:R1:W-:Y:S04]  /*17b50*/  LDGSTS.E.BYPASS.LTC128B.128 [R7+0x1e400], desc[UR60][R2.64], !P1 ;  /* 0x1e40000002077fae */ /* 0x0003e8000c901d7c */
[----:B-1-3--:R1:W2:Y:S02]  /*17b60*/  SHFL.IDX PT, R2, R8, 0x5, 0x181f ;  /* 0x00b81f0008027f89 */ /* 0x00a2a400000e0000 */
.L_x_1814:
        /* <DEDUP_REMOVED lines=8> */
.L_x_1624:
        /* <DEDUP_REMOVED lines=11> */
.L_x_1625:
[----:B------:R2:W-:Y:S01]  /*17ca0*/  SYNCS.ARRIVE.TRANS64.A1T0 RZ, [R4+URZ+0x32430], RZ ;  /* 0x032430ff04ff79a7 */ /* 0x0005e2000810003f */
[----:B------:R-:W-:Y:S05]  /*17cb0*/  @!P3 BRA `(.L_x_1626) ;  /* 0x000000000004b947 */ /* 0x000fea0003800000 */
[----:B------:R-:W-:Y:S01]  /*17cc0*/  BPT.TRAP 0x1 ;  /* 0x000000040000795c */ /* 0x000fe20000300000 */
.L_x_1626:
[----:B------:R-:W3:Y:S01]  /*17cd0*/  SYNCS.PHASECHK.TRANS64.TRYWAIT P0, [R4+URZ+0x32460], R21 ;  /* 0x03246015040075a7 */ /* 0x000ee2000800017f */
[----:B------:R-:W-:Y:S04]  /*17ce0*/  BSSY B1, `(.L_x_1627) ;  /* 0x0000002000017945 */ /* 0x000fe80003800000 */
[----:B---3--:R-:W-:Y:S05]  /*17cf0*/  @!P0 BRA `(.L_x_1628) ;  /* 0x0000005c00308947 */ /* 0x008fea0003800000 */
.L_x_1815:
[----:B------:R-:W-:Y:S05]  /*17d00*/  BSYNC B1 ;  /* 0x0000000000017941 */ /* 0x000fea0003800000 */
.L_x_1627:
[----:B------:R-:W-:Y:S01]  /*17d10*/  ULDC.64 UR4, c[0x0][0x328] ;  /* 0x0000ca0000047ab9 */ /* 0x000fe20000000a00 */
[C---:B------:R-:W-:Y:S01]  /*17d20*/  LOP3.LUT P5, RZ, R22.reuse, 0x1, RZ, 0xc0, !PT ;  /* 0x0000000116ff7812 */ /* 0x040fe200078ac0ff */
[----:B------:R-:W-:Y:S01]  /*17d30*/  IMAD R17, R17, UR4, RZ ;  /* 0x0000000411117c24 */ /* 0x000fe2000f8e02ff */
[----:B------:R-:W-:Y:S01]  /*17d40*/  LOP3.LUT P4, RZ, R22, 0x10, RZ, 0xc0, !PT ;  /* 0x0000001016ff7812 */ /* 0x000fe2000788c0ff */
[----:B------:R-:W-:Y:S01]  /*17d50*/  IMAD.WIDE.U32 R2, R6, UR4, RZ ;  /* 0x0000000406027c25 */ /* 0x000fe2000f8e00ff */
[C---:B------:R-:W-:Y:S02]  /*17d60*/  LOP3.LUT P3, RZ, R22.reuse, 0x8, RZ, 0xc0, !PT ;  /* 0x0000000816ff7812 */ /* 0x040fe4000786c0ff */
[----:B------:R-:W-:Y:S01]  /*17d70*/  LOP3.LUT P1, RZ, R22, 0x4, RZ, 0xc0, !PT ;  /* 0x0000000416ff7812 */ /* 0x000fe2000782c0ff */
[----:B------:R-:W-:Y:S01]  /*17d80*/  IMAD R17, R6, UR5, R17 ;  /* 0x0000000506117c24 */ /* 0x000fe2000f8e0211 */
[----:B------:R-:W-:Y:S01]  /*17d90*/  ULDC.64 UR4, c[0x0][0x338] ;  /* 0x0000ce0000047ab9 */ /* 0x000fe20000000a00 */
[----:B------:R-:W-:-:S02]  /*17da0*/  IMAD R6, R25, 0x6000, R33 ;  /* 0x0000600019067824 */ /* 0x000fc400078e0221 */
        /* <DEDUP_REMOVED lines=15> */
[----:B------:R-:W4:Y:S01]  /*17ea0*/  SHFL.IDX PT, R14, R5, RZ, 0x181f ;  /* 0x00181fff050e7589 */ /* 0x000f2200000e0000 */
[----:B------:R-:W-:-:S03]  /*17eb0*/  IMAD R6, R6, 0x2, R23 ;  /* 0x0000000206067824 */ /* 0x000fc600078e0217 */
        /* <DEDUP_REMOVED lines=18> */
[----:B------:R-:W1:Y:S02]  /*17fe0*/  SHFL.IDX PT, R14, R5, 0x3, 0x181f ;  /* 0x00781f00050e7f89 */ /* 0x000e6400000e0000 */
[----:B----4-:R-:W-:Y:S02]  /*17ff0*/  IADD3.X R3, RZ, R8, RZ, P0, !PT ;  /* 0x00000008ff037210 */ /* 0x010fe400007fe4ff */
        /* <DEDUP_REMOVED lines=21> */
.L_x_1829:
        /* <DEDUP_REMOVED lines=11> */
.L_x_1630:
        /* <DEDUP_REMOVED lines=11> */
.L_x_1631:
[----:B------:R0:W-:Y:S01]  /*182b0*/  SYNCS.ARRIVE.TRANS64.A1T0 RZ, [R4+URZ+0x32450], RZ ;  /* 0x032450ff04ff79a7 */ /* 0x0001e2000810003f */
[----:B------:R-:W-:Y:S05]  /*182c0*/  @P2 BRA `(.L_x_1632) ;  /* 0xfffffff000902947 */ /* 0x000fea000383ffff */
.L_x_1619:
[----:B------:R-:W-:Y:S05]  /*182d0*/  BSYNC B0 ;  /* 0x0000000000007941 */ /* 0x000fea0003800000 */
.L_x_1618:
[----:B------:R-:W1:Y:S01]  /*182e0*/  S2R R2, SR_TID.X ;  /* 0x0000000000027919 */ /* 0x000e620000002100 */
[----:B------:R-:W-:Y:S01]  /*182f0*/  VIADD R25, R25, 0x1 ;  /* 0x0000000119197836 */ /* 0x000fe20000000000 */
[----:B------:R-:W-:Y:S04]  /*18300*/  BSSY B0, `(.L_x_1633) ;  /* 0x0000013000007945 */ /* 0x000fe80003800000 */
        /* <DEDUP_REMOVED lines=18> */
.L_x_1634:
[----:B------:R-:W-:Y:S05]  /*18430*/  BSYNC B0 ;  /* 0x0000000000007941 */ /* 0x000fea0003800000 */
.L_x_1633:
[----:B------:R-:W-:-:S07]  /*18440*/  SEL R25, R25, RZ, P0 ;  /* 0x000000ff19197207 */ /* 0x000fce0000000000 */
.L_x_1587:
[----:B------:R-:W-:Y:S05]  /*18450*/  BSYNC B7 ;  /* 0x0000000000077941 */ /* 0x000fea0003800000 */
.L_x_1585:
        /* <DEDUP_REMOVED lines=8> */
[----:B------:R0:W1:Y:S01]  /*184e0*/  LDS.128 R16, [R23+0x324d0] ;  /* 0x0324d00017107984 */ /* 0x0000620000000c00 */
[----:B------:R-:W-:Y:S06]  /*184f0*/  BAR.ARV 0x4, 0x180 ;  /* 0x0106000000007b1d */ /* 0x000fec0000002000 */
[----:B------:R-:W-:Y:S05]  /*18500*/  BRA `(.L_x_1636) ;  /* 0x0000000800407947 */ /* 0x000fea0003800000 */
.L_x_1635:
[----:B------:R-:W1:Y:S01]  /*18510*/  S2R R0, SR_TID.X ;  /* 0x0000000000007919 */ /* 0x000e620000002100 */
[----:B------:R-:W-:Y:S01]  /*18520*/  UMOV UR4, 0xffffffff ;  /* 0xffffffff00047882 */ /* 0x000fe20000000000 */
[----:B-1----:R-:W-:-:S04]  /*18530*/  LOP3.LUT R8, R0, 0x1f, RZ, 0xc0, !PT ;  /* 0x0000001f00087812 */ /* 0x002fc800078ec0ff */
[----:B------:R-:W-:Y:S01]  /*18540*/  ISETP.NE.AND P0, PT, R8, 0x1f, PT ;  /* 0x0000001f0800780c */ /* 0x000fe20003f05270 */
[----:B------:R-:W-:-:S12]  /*18550*/  BRA.DIV UR4, `(.L_x_1637) ;  /* 0x0000005a04f47947 */ /* 0x000fd8000b800000 */
[----:B------:R-:W-:Y:S01]  /*18560*/  IADD3 R5, R19, R8, RZ ;  /* 0x0000000813057210 */ /* 0x000fe20007ffe0ff */
[----:B------:R-:W-:-:S03]  /*18570*/  ULDC UR4, c[0x0][0xd3c] ;  /* 0x00034f0000047ab9 */ /* 0x000fc60000000800 */
        /* <DEDUP_REMOVED lines=29> */
.L_x_1839:
[----:B------:R-:W-:Y:S02]  /*18750*/  ULDC UR4, c[0x0][0xd38] ;  /* 0x00034e0000047ab9 */ /* 0x000fe40000000800 */
[----:B------:R-:W-:-:S04]  /*18760*/  IMAD.U32 R7, RZ, RZ, UR4 ;  /* 0x00000004ff077e24 */ /* 0x000fc8000f8e00ff */
[----:B-1----:R-:W-:-:S04]  /*18770*/  IMAD R14, R14, R7, RZ ;  /* 0x000000070e0e7224 */ /* 0x002fc800078e02ff */
[----:B------:R-:W-:-:S05]  /*18780*/  IMAD.IADD R9, R4, 0x1, R14 ;  /* 0x0000000104097824 */ /* 0x000fca00078e020e */
[----:B------:R-:W-:-:S13]  /*18790*/  ISETP.GT.AND P6, PT, R9, R0, PT ;  /* 0x000000000900720c */ /* 0x000fda0003fc4270 */
[----:B------:R-:W-:Y:S05]  /*187a0*/  @P6 BRA `(.L_x_1638) ;  /* 0x00000000009c6947 */ /* 0x000fea0003800000 */
.L_x_1643:
[----:B0-----:R-:W0:Y:S01]  /*187b0*/  LDC R2, c[0x0][0xd3c] ;  /* 0x00034f00ff027b82 */ /* 0x001e220000000800 */
[----:B------:R-:W-:-:S05]  /*187c0*/  VIADD R19, R19, 0x1f ;  /* 0x0000001f13137836 */ /* 0x000fca0000000000 */
[----:B0-----:R-:W-:-:S13]  /*187d0*/  ISETP.GE.AND P6, PT, R19, R2, PT ;  /* 0x000000021300720c */ /* 0x001fda0003fc6270 */
[----:B------:R-:W-:Y:S05]  /*187e0*/  @P6 BRA `(.L_x_1639) ;  /* 0x0000000400446947 */ /* 0x000fea0003800000 */
[----:B------:R-:W0:Y:S01]  /*187f0*/  S2R R3, SR_TID.X ;  /* 0x0000000000037919 */ /* 0x000e220000002100 */
[----:B------:R-:W-:Y:S01]  /*18800*/  BSSY B0, `(.L_x_1640) ;  /* 0x0000009000007945 */ /* 0x000fe20003800000 */
[----:B------:R-:W-:Y:S02]  /*18810*/  MOV R5, RZ ;  /* 0x000000ff00057202 */ /* 0x000fe40000000f00 */
[----:B0-----:R-:W-:-:S05]  /*18820*/  LOP3.LUT R3, R3, 0x1f, RZ, 0xc0, !PT ;  /* 0x0000001f03037812 */ /* 0x001fca00078ec0ff */
[----:B------:R-:W-:-:S05]  /*18830*/  IMAD.IADD R7, R19, 0x1, R3 ;  /* 0x0000000113077824 */ /* 0x000fca00078e0203 */
[----:B------:R-:W-:-:S13]  /*18840*/  ISETP.GE.OR P6, PT, R7, R2, !P0 ;  /* 0x000000020700720c */ /* 0x000fda00047c6670 */
[----:B------:R-:W-:Y:S05]  /*18850*/  @P6 BRA `(.L_x_1641) ;  /* 0x00000000000c6947 */ /* 0x000fea0003800000 */
[----:B------:R-:W0:Y:S02]  /*18860*/  LDC.64 R2, c[0x0][0xd80] ;  /* 0x00036000ff027b82 */ /* 0x000e240000000a00 */
[----:B0-----:R-:W-:-:S05]  /*18870*/  IMAD.WIDE R2, R7, 0x4, R2 ;  /* 0x0000000407027825 */ /* 0x001fca00078e0202 */
[----:B------:R0:W5:Y:S02]  /*18880*/  LDG.E R5, desc[UR60][R2.64] ;  /* 0x0000003c02057981 */ /* 0x000164000c1e1900 */
.L_x_1641:
[----:B------:R-:W-:Y:S05]  /*18890*/  BSYNC B0 ;  /* 0x0000000000007941 */ /* 0x000fea0003800000 */
.L_x_1640:
        /* <DEDUP_REMOVED lines=18> */
.L_x_1847:
[----:B------:R-:W-:Y:S02]  /*189c0*/  ULDC UR4, c[0x0][0xd38] ;  /* 0x00034e0000047ab9 */ /* 0x000fe40000000800 */
[----:B------:R-:W-:-:S05]  /*189d0*/  MOV R7, UR4 ;  /* 0x0000000400077c02 */ /* 0x000fca0008000f00 */
[----:B-1----:R-:W-:-:S04]  /*189e0*/  IMAD R14, R14, R7, RZ ;  /* 0x000000070e0e7224 */ /* 0x002fc800078e02ff */
[----:B------:R-:W-:-:S05]  /*189f0*/  IMAD.IADD R9, R14, 0x1, R9 ;  /* 0x000000010e097824 */ /* 0x000fca00078e0209 */
[----:B------:R-:W-:-:S13]  /*18a00*/  ISETP.GT.AND P6, PT, R9, R0, PT ;  /* 0x000000000900720c */ /* 0x000fda0003fc4270 */
[----:B------:R-:W-:Y:S05]  /*18a10*/  @!P6 BRA `(.L_x_1643) ;  /* 0xfffffffc0064e947 */ /* 0x000fea000383ffff */
.L_x_1638:
        /* <DEDUP_REMOVED lines=8> */
.L_x_1851:
[----:B------:R-:W-:Y:S01]  /*18aa0*/  ISETP.NE.AND P0, PT, R3, RZ, PT ;  /* 0x000000ff0300720c */ /* 0x000fe20003f05270 */
[----:B------:R-:W-:-:S12]  /*18ab0*/  IMAD.MOV.U32 R14, RZ, RZ, RZ ;  /* 0x000000ffff0e7224 */ /* 0x000fd800078e00ff */
[----:B------:R-:W-:Y:S05]  /*18ac0*/  @!P0 BRA `(.L_x_1645) ;  /* 0x0000000000108947 */ /* 0x000fea0003800000 */
[----:B------:R-:W-:Y:S01]  /*18ad0*/  UMOV UR4, 0xffffffff ;  /* 0xffffffff00047882 */ /* 0x000fe20000000000 */
[----:B------:R-:W-:Y:S02]  /*18ae0*/  VIADD R12, R4, 0xffffffff ;  /* 0xffffffff040c7836 */ /* 0x000fe40000000000 */
[----:B------:R-:W-:Y:S05]  /*18af0*/  BRA.DIV UR4, `(.L_x_1646) ;  /* 0x0000005e04b47947 */ /* 0x000fea000b800000 */
[----:B------:R3:W4:Y:S02]  /*18b00*/  SHFL.IDX PT, R14, R2, R12, 0x1f ;  /* 0x00001f0c020e7589 */ /* 0x00072400000e0000 */
.L_x_1645:
        /* <DEDUP_REMOVED lines=9> */
[----:B0-----:R-:W-:Y:S01]  /*18ba0*/  IMAD.MOV.U32 R2, RZ, RZ, RZ ;  /* 0x000000ffff027224 */ /* 0x001fe200078e00ff */
[----:B--2---:R-:W-:-:S05]  /*18bb0*/  IADD3 R7, RZ, -R3, RZ ;  /* 0x80000003ff077210 */ /* 0x004fca0007ffe0ff */
        /* <DEDUP_REMOVED lines=13> */
[----:B------:R-:W-:-:S05]  /*18c90*/  @P0 IADD3 R3, R3, 0x1, RZ ;  /* 0x0000000103030810 */ /* 0x000fca0007ffe0ff */
[----:B------:R-:W-:Y:S01]  /*18ca0*/  @!P2 IMAD.MOV R3, RZ, RZ, -R3 ;  /* 0x000000ffff03a224 */ /* 0x000fe200078e0a03 */
[----:B------:R-:W-:-:S05]  /*18cb0*/  @!P1 LOP3.LUT R3, RZ, R5, RZ, 0x33, !PT ;  /* 0x00000005ff039212 */ /* 0x000fca00078e33ff */
[--C-:B------:R-:W-:Y:S02]  /*18cc0*/  IMAD.MOV R0, RZ, RZ, -R3.reuse ;  /* 0x000000ffff007224 */ /* 0x100fe400078e0a03 */
[----:B------:R-:W-:Y:S02]  /*18cd0*/  IMAD.MOV.U32 R18, RZ, RZ, R3 ;  /* 0x000000ffff127224 */ /* 0x000fe400078e0003 */
[----:B------:R-:W-:Y:S01]  /*18ce0*/  IMAD R17, R5, R0, R10 ;  /* 0x0000000005117224 */ /* 0x000fe200078e020a */
[----:B------:R-:W-:Y:S06]  /*18cf0*/  BRA `(.L_x_1647) ;  /* 0x00000000001c7947 */ /* 0x000fec0003800000 */
.L_x_1639:
[----:B------:R-:W-:Y:S01]  /*18d00*/  UMOV UR4, URZ ;  /* 0x0000003f00047c82 */ /* 0x000fe20008000000 */
[----:B------:R-:W-:Y:S01]  /*18d10*/  UMOV UR5, URZ ;  /* 0x0000003f00057c82 */ /* 0x000fe20008000000 */
[----:B------:R-:W-:Y:S01]  /*18d20*/  ULDC UR6, c[0x0][0xd3c] ;  /* 0x00034f0000067ab9 */ /* 0x000fe20000000800 */
[----:B------:R-:W-:Y:S01]  /*18d30*/  IMAD.MOV.U32 R16, RZ, RZ, R0 ;  /* 0x000000ffff107224 */ /* 0x000fe200078e0000 */
[----:B------:R-:W-:Y:S01]  /*18d40*/  MOV R17, UR4 ;  /* 0x0000000400117c02 */ /* 0x000fe20008000f00 */
[----:B------:R-:W-:Y:S02]  /*18d50*/  IMAD.U32 R18, RZ, RZ, UR5 ;  /* 0x00000005ff127e24 */ /* 0x000fe4000f8e00ff */
[----:B------:R-:W-:-:S07]  /*18d60*/  IMAD.U32 R19, RZ, RZ, UR6 ;  /* 0x00000006ff137e24 */ /* 0x000fce000f8e00ff */
.L_x_1647:
        /* <DEDUP_REMOVED lines=10> */
.L_x_1636:
[----:B------:R-:W-:Y:S02]  /*18e10*/  ULDC UR4, c[0x0][0xd3c] ;  /* 0x00034f0000047ab9 */ /* 0x000fe40000000800 */
[----:B-1----:R-:W-:-:S13]  /*18e20*/  ISETP.GE.AND P0, PT, R19, UR4, PT ;  /* 0x0000000413007c0c */ /* 0x002fda000bf06270 */
[----:B------:R-:W-:Y:S05]  /*18e30*/  @!P0 BRA `(.L_x_1648) ;  /* 0xffffff9c00048947 */ /* 0x000fea000383ffff */
[----:B------:R-:W-:Y:S05]  /*18e40*/  BSYNC B8 ;  /* 0x0000000000087941 */ /* 0x000fea0003800000 */
.L_x_1543:
[----:B-1----:R-:W5:Y:S01]  /*18e50*/  LDL.LU R0, [R1+0x40] ;  /* 0x0000400001007983 */ /* 0x002f620000300800 */
[----:B------:R-:W-:Y:S01]  /*18e60*/  BSSY B0, `(.L_x_1649) ;  /* 0x000000b000007945 */ /* 0x000fe20003800000 */
[----:B------:R-:W1:Y:S01]  /*18e70*/  S2R R5, SR_CgaCtaId ;  /* 0x0000000000057919 */ /* 0x000e620000008800 */
[----:B-----5:R-:W-:-:S05]  /*18e80*/  VIADD R0, R0, 0x1 ;  /* 0x0000000100007836 */ /* 0x020fca0000000000 */
[----:B------:R-:W-:-:S04]  /*18e90*/  LEA.HI R2, R0, R0, RZ, 0x1 ;  /* 0x0000000000027211 */ /* 0x000fc800078f08ff */
[----:B------:R-:W-:Y:S02]  /*18ea0*/  LOP3.LUT R3, R2, 0xfffffffe, RZ, 0xc0, !PT ;  /* 0xfffffffe02037812 */ /* 0x000fe400078ec0ff */
[----:B------:R-:W-:-:S03]  /*18eb0*/  MOV R2, 0x400 ;  /* 0x0000040000027802 */ /* 0x000fc60000000f00 */
[----:B------:R-:W-:Y:S01]  /*18ec0*/  IMAD.IADD R0, R0, 0x1, -R3 ;  /* 0x0000000100007824 */ /* 0x000fe200078e0a03 */
[----:B-1----:R-:W-:-:S04]  /*18ed0*/  LEA R5, R5, R2, 0x18 ;  /* 0x0000000205057211 */ /* 0x002fc800078ec0ff */
[----:B------:R-:W-:-:S04]  /*18ee0*/  SHF.L.U32 R0, R0, 0x1f, RZ ;  /* 0x0000001f00007819 */ /* 0x000fc800000006ff */
[----:B------:R-:W1:Y:S02]  /*18ef0*/  SYNCS.PHASECHK.TRANS64.TRYWAIT P0, [R5+URZ+0x32420], R0 ;  /* 0x03242000050075a7 */ /* 0x000e64000800017f */
[----:B-1----:R-:W-:Y:S05]  /*18f00*/  @!P0 BRA `(.L_x_1650) ;  /* 0x0000005800d48947 */ /* 0x002fea0003800000 */
.L_x_1854:
[----:B------:R-:W-:Y:S05]  /*18f10*/  BSYNC B0 ;  /* 0x0000000000007941 */ /* 0x000fea0003800000 */
.L_x_1649:
[----:B------:R-:W-:-:S03]  /*18f20*/  UMOV UR4, 0xffffffff ;  /* 0xffffffff00047882 */ /* 0x000fc60000000000 */
[----:B------:R-:W-:Y:S05]  /*18f30*/  BRA.DIV UR4, `(.L_x_1651) ;  /* 0x0000005a04dc7947 */ /* 0x000fea000b800000 */
[----:B-1----:R-:W1:Y:S02]  /*18f40*/  S2R R0, SR_TID.X ;  /* 0x0000000000007919 */ /* 0x002e640000002100 */
[----:B-1----:R-:W-:-:S04]  /*18f50*/  SHF.R.U32.HI R0, RZ, 0x5, R0 ;  /* 0x00000005ff007819 */ /* 0x002fc80000011600 */
[----:B------:R-:W-:-:S05]  /*18f60*/  LOP3.LUT R0, R0, 0x3, RZ, 0xc0, !PT ;  /* 0x0000000300007812 */ /* 0x000fca00078ec0ff */
[----:B------:R1:W0:Y:S02]  /*18f70*/  SHFL.IDX PT, R14, R0, RZ, 0x1f ;  /* 0x00001fff000e7589 */ /* 0x00022400000e0000 */
.L_x_1857:
[----:B0-----:R-:W-:-:S13]  /*18f80*/  ISETP.NE.AND P0, PT, R14, RZ, PT ;  /* 0x000000ff0e00720c */ /* 0x001fda0003f05270 */
[----:B------:R-:W-:Y:S05]  /*18f90*/  @P0 BRA `(.L_x_1390) ;  /* 0x0000000000880947 */ /* 0x000fea0003800000 */
[----:B------:R-:W-:-:S03]  /*18fa0*/  UMOV UR4, 0xffffffff ;  /* 0xffffffff00047882 */ /* 0x000fc60000000000 */
[----:B------:R-:W-:Y:S05]  /*18fb0*/  BRA.DIV UR4, `(.L_x_1652) ;  /* 0x0000005a04f07947 */ /* 0x000fea000b800000 */
[----:B------:R-:W-:-:S13]  /*18fc0*/  ELECT P6, URZ, PT ;  /* 0x00000000003f782f */ /* 0x000fda00038c0000 */
.L_x_1860:
[----:B------:R-:W-:Y:S05]  /*18fd0*/  @!P6 BRA `(.L_x_1390) ;  /* 0x000000000078e947 */ /* 0x000fea0003800000 */
[----:B-1----:R-:W5:Y:S02]  /*18fe0*/  LDL.LU R0, [R1+0x8] ;  /* 0x0000080001007983 */ /* 0x002f640000300800 */
[----:B-----5:R-:W-:-:S04]  /*18ff0*/  LOP3.LUT R0, R0, 0x2, RZ, 0xfc, !PT ;  /* 0x0000000200007812 */ /* 0x020fc800078efcff */
[----:B------:R-:W-:-:S13]  /*19000*/  ISETP.NE.AND P0, PT, R0, 0x3, PT ;  /* 0x000000030000780c */ /* 0x000fda0003f05270 */
[----:B------:R-:W-:Y:S05]  /*19010*/  @!P0 BRA `(.L_x_1653) ;  /* 0x0000000000048947 */ /* 0x000fea0003800000 */
[----:B------:R-:W-:Y:S01]  /*19020*/  BPT.TRAP 0x1 ;  /* 0x000000040000795c */ /* 0x000fe20000300000 */
.L_x_1653:
[----:B------:R-:W-:Y:S01]  /*19030*/  IMAD R3, R25, 0x8, R5 ;  /* 0x0000000819037824 */ /* 0x000fe200078e0205 */
[----:B------:R-:W-:Y:S02]  /*19040*/  SHF.L.U32 R2, R27, 0x1f, RZ ;  /* 0x0000001f1b027819 */ /* 0x000fe400000006ff */
[----:B------:R-:W-:Y:S02]  /*19050*/  IADD3 R25, R25, 0x1, RZ ;  /* 0x0000000119197810 */ /* 0x000fe40007ffe0ff */
[----:B------:R-:W0:Y:S02]  /*19060*/  SYNCS.PHASECHK.TRANS64.TRYWAIT P1, [R3+URZ+0x32440], R2 ;  /* 0x03244002030075a7 */ /* 0x000e24000802017f */
[----:B------:R-:W-:-:S04]  /*19070*/  ISETP.NE.AND P2, PT, R25, 0x2, PT ;  /* 0x000000021900780c */ /* 0x000fc80003f45270 */
[----:B------:R-:W-:Y:S01]  /*19080*/  SEL R0, RZ, 0x1, P2 ;  /* 0x00000001ff007807 */ /* 0x000fe20001000000 */
[----:B0-----:R-:W-:Y:S08]  /*19090*/  @!P1 BRA `(.L_x_1654) ;  /* 0x0000005800d89947 */ /* 0x001ff00003800000 */
.L_x_1861:
[----:B------:R-:W-:Y:S02]  /*190a0*/  SEL R25, R25, RZ, P2 ;  /* 0x000000ff19197207 */ /* 0x000fe40001000000 */
[----:B------:R-:W-:Y:S01]  /*190b0*/  LOP3.LUT R0, R27, R0, RZ, 0x3c, !PT ;  /* 0x000000001b007212 */ /* 0x000fe200078e3cff */
[----:B------:R-:W-:Y:S06]  /*190c0*/  @!P0 BRA `(.L_x_1655) ;  /* 0x0000000000048947 */ /* 0x000fec0003800000 */
[----:B------:R-:W-:Y:S01]  /*190d0*/  BPT.TRAP 0x1 ;  /* 0x000000040000795c */ /* 0x000fe20000300000 */
.L_x_1655:
[----:B------:R-:W-:Y:S01]  /*190e0*/  IMAD R25, R25, 0x8, R5 ;  /* 0x0000000819197824 */ /* 0x000fe200078e0205 */
[----:B------:R-:W-:-:S04]  /*190f0*/  SHF.L.U32 R0, R0, 0x1f, RZ ;  /* 0x0000001f00007819 */ /* 0x000fc800000006ff */
[----:B------:R-:W1:Y:S02]  /*19100*/  SYNCS.PHASECHK.TRANS64.TRYWAIT P1, [R25+URZ+0x32440], R0 ;  /* 0x03244000190075a7 */ /* 0x000e64000802017f */
[----:B-1----:R-:W-:Y:S05]  /*19110*/  @!P1 BRA `(.L_x_1656) ;  /* 0x0000005800cc9947 */ /* 0x002fea0003800000 */
.L_x_1862:
[----:B------:R-:W-:Y:S05]  /*19120*/  @!P0 BRA `(.L_x_1657) ;  /* 0x0000000000048947 */ /* 0x000fea0003800000 */
[----:B------:R-:W-:Y:S01]  /*19130*/  BPT.TRAP 0x1 ;  /* 0x000000040000795c */ /* 0x000fe20000300000 */
.L_x_1657:
[----:B------:R-:W5:Y:S02]  /*19140*/  SYNCS.PHASECHK.TRANS64.TRYWAIT P1, [R3+URZ+0x32460], R2 ;  /* 0x03246002030075a7 */ /* 0x000f64000802017f */
[----:B-----5:R-:W-:Y:S05]  /*19150*/  @!P1 BRA `(.L_x_1658) ;  /* 0x0000005800d09947 */ /* 0x020fea0003800000 */
.L_x_1863:
[----:B------:R-:W-:Y:S05]  /*19160*/  @!P0 BRA `(.L_x_1659) ;  /* 0x0000000000048947 */ /* 0x000fea0003800000 */
[----:B------:R-:W-:Y:S01]  /*19170*/  BPT.TRAP 0x1 ;  /* 0x000000040000795c */ /* 0x000fe20000300000 */
.L_x_1659:
[----:B------:R0:W0:Y:S02]  /*19180*/  SYNCS.PHASECHK.TRANS64.TRYWAIT P0, [R25+URZ+0x32460], R0 ;  /* 0x03246000190075a7 */ /* 0x000024000800017f */
[----:B0-----:R-:W-:Y:S05]  /*19190*/  @!P0 NANOSLEEP.SYNCS 0x989680 ;  /* 0x009896800000895d */ /* 0x001fea0003900000 */
[----:B------:R-:W0:Y:S02]  /*191a0*/  @!P0 SYNCS.PHASECHK.TRANS64 P0, [R25+URZ+0x32460], R0 ;  /* 0x03246000190085a7 */ /* 0x000e24000800007f */
[----:B0-----:R-:W-:Y:S05]  /*191b0*/  @!P0 BRA `(.L_x_1659) ;  /* 0xfffffffc00f08947 */ /* 0x001fea000383ffff */
.L_x_1390:
[----:B------:R-:W-:Y:S05]  /*191c0*/  BSYNC B9 ;  /* 0x0000000000097941 */ /* 0x000fea0003800000 */
.L_x_1387:
[----:B------:R-:W-:Y:S05]  /*191d0*/  EXIT ;  /* 0x000000000000794d */ /* 0x000fea0003800000 */
.L_x_1408:
[----:B0-----:R0:W1:Y:S02]  /*191e0*/  SYNCS.PHASECHK.TRANS64.TRYWAIT P5, [R4+URZ+0x32490], R101 ;  /* 0x03249065040075a7 */ /* 0x00106400080a017f */
[----:B-1----:R-:W-:Y:S05]  /*191f0*/  @!P5 NANOSLEEP.SYNCS 0x989680 ;  /* 0x009896800000d95d */ /* 0x002fea0003900000 */
[----:B------:R-:W1:Y:S02]  /*19200*/  @!P5 SYNCS.PHASECHK.TRANS64 P5, [R4+URZ+0x32490], R101 ;  /* 0x032490650400d5a7 */ /* 0x000e6400080a007f */
[----:B-1----:R-:W-:Y:S05]  /*19210*/  @!P5 BRA `(.L_x_1408) ;  /* 0xfffffffc00f0d947 */ /* 0x002fea000383ffff */
[----:B------:R-:W-:Y:S05]  /*19220*/  BRA `(.L_x_1660) ;  /* 0xfffffe9800747947 */ /* 0x000fea000383ffff */
.L_x_1409:
        /* <DEDUP_REMOVED lines=8> */
.L_x_1662:
[----:B------:R-:W-:Y:S05]  /*192b0*/  BSYNC B1 ;  /* 0x0000000000017941 */ /* 0x000fea0003800000 */
.L_x_1661:
        /* <DEDUP_REMOVED lines=8> */
.L_x_1663:
[----:B------:R-:W-:Y:S01]  /*19340*/  IMAD.MOV.U32 R95, RZ, RZ, R14 ;  /* 0x000000ffff5f7224 */ /* 0x000fe200078e000e */
[----:B------:R-:W-:Y:S06]  /*19350*/  BRA `(.L_x_1664) ;  /* 0xfffffe98003c7947 */ /* 0x000fec000383ffff */
.L_x_1418:
[----:B------:R-:W-:Y:S01]  /*19360*/  BSSY B1, `(.L_x_1665) ;  /* 0x0000008000017945 */ /* 0x000fe20003800000 */
[----:B0---4-:R-:W-:Y:S01]  /*19370*/  MOV R13, R103 ;  /* 0x00000067000d7202 */ /* 0x011fe20000000f00 */
[----:B------:R-:W-:Y:S02]  /*19380*/  IMAD.MOV.U32 R12, RZ, RZ, 0x1 ;  /* 0x00000001ff0c7424 */ /* 0x000fe400078e00ff */
[----:B------:R-:W-:Y:S02]  /*19390*/  IMAD.MOV.U32 R11, RZ, RZ, 0x1c1f ;  /* 0x00001c1fff0b7424 */ /* 0x000fe400078e00ff */
[----:B------:R-:W-:-:S07]  /*193a0*/  IMAD.MOV.U32 R15, RZ, RZ, -0x1 ;  /* 0xffffffffff0f7424 */ /* 0x000fce00078e00ff */
[----:B-123--:R-:W-:Y:S05]  /*193b0*/  WARPSYNC.COLLECTIVE R15, `(.L_x_1666) ;  /* 0x000000000f087348 */ /* 0x00efea0003c00000 */
[----:B------:R0:W4:Y:S02]  /*193c0*/  SHFL.IDX P6, R14, R13, R12, R11 ;  /* 0x0000000c0d0e7389 */ /* 0x00012400000c000b */
[----:B01234-:R-:W-:Y:S01]  /*193d0*/  ENDCOLLECTIVE ;  /* 0x000000000000791b */ /* 0x01ffe20003800000 */
.L_x_1666:
[----:B------:R-:W-:Y:S05]  /*193e0*/  BSYNC B1 ;  /* 0x0000000000017941 */ /* 0x000fea0003800000 */
.L_x_1665:
        /* <DEDUP_REMOVED lines=8> */
.L_x_1667:
[----:B------:R-:W-:Y:S01]  /*19470*/  IMAD.MOV.U32 R47, RZ, RZ, R14 ;  /* 0x000000ffff2f7224 */ /* 0x000fe200078e000e */
[----:B------:R-:W-:Y:S06]  /*19480*/  BRA `(.L_x_1668) ;  /* 0xfffffe9c00a07947 */ /* 0x000fec000383ffff */
.L_x_1428:
[----:B-1----:R1:W2:Y:S02]  /*19490*/  SYNCS.PHASECHK.TRANS64.TRYWAIT P4, [R4+URZ+0x32490], R101 ;  /* 0x03249065040075a7 */ /* 0x0022a4000808017f */
[----:B--2---:R-:W-:Y:S05]  /*194a0*/  @!P4 NANOSLEEP.SYNCS 0x989680 ;  /* 0x009896800000c95d */ /* 0x004fea0003900000 */
[----:B------:R-:W2:Y:S02]  /*194b0*/  @!P4 SYNCS.PHASECHK.TRANS64 P4, [R4+URZ+0x32490], R101 ;  /* 0x032490650400c5a7 */ /* 0x000ea4000808007f */
[----:B--2---:R-:W-:Y:S05]  /*194c0*/  @!P4 BRA `(.L_x_1428) ;  /* 0xfffffffc00f0c947 */ /* 0x004fea000383ffff */
[----:B------:R-:W-:Y:S05]  /*194d0*/  BRA `(.L_x_1669) ;  /* 0xfffffea800547947 */ /* 0x000fea000383ffff */
.L_x_1429:
[----:B------:R-:W-:Y:S01]  /*194e0*/  BSSY B1, `(.L_x_1670) ;  /* 0x0000008000017945 */ /* 0x000fe20003800000 */
[----:B------:R-:W-:Y:S01]  /*194f0*/  IMAD.MOV.U32 R13, RZ, RZ, R103 ;  /* 0x000000ffff0d7224 */ /* 0x000fe200078e0067 */
[----:B------:R-:W-:Y:S01]  /*19500*/  MOV R11, 0x1c1f ;  /* 0x00001c1f000b7802 */ /* 0x000fe20000000f00 */
[----:B------:R-:W-:Y:S02]  /*19510*/  IMAD.MOV.U32 R12, RZ, RZ, RZ ;  /* 0x000000ffff0c7224 */ /* 0x000fe400078e00ff */
[----:B------:R-:W-:-:S07]  /*19520*/  IMAD.MOV.U32 R15, RZ, RZ, -0x1 ;  /* 0xffffffffff0f7424 */ /* 0x000fce00078e00ff */
[----:B-1----:R-:W-:Y:S05]  /*19530*/  WARPSYNC.COLLECTIVE R15, `(.L_x_1671) ;  /* 0x000000000f087348 */ /* 0x002fea0003c00000 */
[----:B------:R0:W2:Y:S02]  /*19540*/  SHFL.IDX P6, R14, R13, R12, R11 ;  /* 0x0000000c0d0e7389 */ /* 0x0000a400000c000b */
[----:B012---:R-:W-:Y:S01]  /*19550*/  ENDCOLLECTIVE ;  /* 0x000000000000791b */ /* 0x007fe20003800000 */
.L_x_1671:
[----:B------:R-:W-:Y:S05]  /*19560*/  BSYNC B1 ;  /* 0x0000000000017941 */ /* 0x000fea0003800000 */
.L_x_1670:
        /* <DEDUP_REMOVED lines=8> */
.L_x_1672:
[----:B------:R-:W-:Y:S01]  /*195f0*/  IMAD.MOV.U32 R94, RZ, RZ, R14 ;  /* 0x000000ffff5e7224 */ /* 0x000fe200078e000e */
[----:B------:R-:W-:Y:S06]  /*19600*/  BRA `(.L_x_1673) ;  /* 0xfffffea800207947 */ /* 0x000fec000383ffff */
.L_x_1434:
[----:B------:R-:W-:Y:S01]  /*19610*/  BSSY B1, `(.L_x_1674) ;  /* 0x0000008000017945 */ /* 0x000fe20003800000 */
[----:B----4-:R-:W-:Y:S02]  /*19620*/  IMAD.MOV.U32 R13, RZ, RZ, R103 ;  /* 0x000000ffff0d7224 */ /* 0x010fe400078e0067 */
[----:B------:R-:W-:Y:S02]  /*19630*/  IMAD.MOV.U32 R12, RZ, RZ, 0x1 ;  /* 0x00000001ff0c7424 */ /* 0x000fe400078e00ff */
[----:B------:R-:W-:Y:S02]  /*19640*/  IMAD.MOV.U32 R11, RZ, RZ, 0x1c1f ;  /* 0x00001c1fff0b7424 */ /* 0x000fe400078e00ff */
[----:B------:R-:W-:-:S07]  /*19650*/  IMAD.MOV.U32 R15, RZ, RZ, -0x1 ;  /* 0xffffffffff0f7424 */ /* 0x000fce00078e00ff */
[----:B0123--:R-:W-:Y:S05]  /*19660*/  WARPSYNC.COLLECTIVE R15, `(.L_x_1675) ;  /* 0x000000000f087348 */ /* 0x00ffea0003c00000 */
[----:B------:R4:W0:Y:S02]  /*19670*/  SHFL.IDX P6, R14, R13, R12, R11 ;  /* 0x0000000c0d0e7389 */ /* 0x00082400000c000b */
[----:B01234-:R-:W-:Y:S01]  /*19680*/  ENDCOLLECTIVE ;  /* 0x000000000000791b */ /* 0x01ffe20003800000 */
.L_x_1675:
[----:B------:R-:W-:Y:S05]  /*19690*/  BSYNC B1 ;  /* 0x0000000000017941 */ /* 0x000fea0003800000 */
.L_x_1674:
        /* <DEDUP_REMOVED lines=8> */
.L_x_1676:
[----:B------:R-:W-:Y:S01]  /*19720*/  IMAD.MOV.U32 R102, RZ, RZ, R14 ;  /* 0x000000ffff667224 */ /* 0x000fe200078e000e */
[----:B------:R-:W-:Y:S06]  /*19730*/  BRA `(.L_x_1677) ;  /* 0xfffffeac00b87947 */ /* 0x000fec000383ffff */
.L_x_1439:
[----:B0-----:R0:W1:Y:S02]  /*19740*/  SYNCS.PHASECHK.TRANS64.TRYWAIT P2, [R4+URZ+0x32490], R101 ;  /* 0x03249065040075a7 */ /* 0x001064000804017f */
[----:B-1----:R-:W-:Y:S05]  /*19750*/  @!P2 NANOSLEEP.SYNCS 0x989680 ;  /* 0x009896800000a95d */ /* 0x002fea0003900000 */
[----:B------:R-:W1:Y:S02]  /*19760*/  @!P2 SYNCS.PHASECHK.TRANS64 P2, [R4+URZ+0x32490], R101 ;  /* 0x032490650400a5a7 */ /* 0x000e64000804007f */
[----:B-1----:R-:W-:Y:S05]  /*19770*/  @!P2 BRA `(.L_x_1439) ;  /* 0xfffffffc00f0a947 */ /* 0x002fea000383ffff */
[----:B------:R-:W-:Y:S05]  /*19780*/  BRA `(.L_x_1678) ;  /* 0xfffffeb400b47947 */ /* 0x000fea000383ffff */
.L_x_1440:
        /* <DEDUP_REMOVED lines=8> */
.L_x_1680:
[----:B------:R-:W-:Y:S05]  /*19810*/  BSYNC B1 ;  /* 0x0000000000017941 */ /* 0x000fea0003800000 */
.L_x_1679:
        /* <DEDUP_REMOVED lines=8> */
.L_x_1681:
[----:B------:R-:W-:Y:S05]  /*198a0*/  BRA `(.L_x_1682) ;  /* 0xfffffeb400dc7947 */ /* 0x000fea000383ffff */
.L_x_1443:
        /* <DEDUP_REMOVED lines=8> */
.L_x_1684:
[----:B------:R-:W-:Y:S05]  /*19930*/  BSYNC B1 ;  /* 0x0000000000017941 */ /* 0x000fea0003800000 */
.L_x_1683:
        /* <DEDUP_REMOVED lines=8> */
.L_x_1685:
[----:B------:R-:W-:Y:S05]  /*199c0*/  BRA `(.L_x_1686) ;  /* 0xfffffeb400dc7947 */ /* 0x000fea000383ffff */
.L_x_1447:
[----:B------:R0:W0:Y:S02]  /*199d0*/  SYNCS.PHASECHK.TRANS64.TRYWAIT P3, [R4+URZ+0x324b0], R101 ;  /* 0x0324b065040075a7 */ /* 0x000024000806017f */
[----:B0-----:R-:W-:Y:S05]  /*199e0*/  @!P3 NANOSLEEP.SYNCS 0x989680 ;  /* 0x009896800000b95d */ /* 0x001fea0003900000 */
[----:B------:R-:W0:Y:S02]  /*199f0*/  @!P3 SYNCS.PHASECHK.TRANS64 P3, [R4+URZ+0x324b0], R101 ;  /* 0x0324b0650400b5a7 */ /* 0x000e24000806007f */
[----:B0-----:R-:W-:Y:S05]  /*19a00*/  @!P3 BRA `(.L_x_1447) ;  /* 0xfffffffc00f0b947 */ /* 0x001fea000383ffff */
[----:B------:R-:W-:Y:S05]  /*19a10*/  BRA `(.L_x_1687) ;  /* 0xfffffeb800507947 */ /* 0x000fea000383ffff */
.L_x_1455:
[----:B------:R-:W0:Y:S01]  /*19a20*/  S2R R8, SR_TID.X ;  /* 0x0000000000087919 */ /* 0x000e220000002100 */
[----:B------:R-:W-:Y:S01]  /*19a30*/  BSSY B0, `(.L_x_1688) ;  /* 0x000000c000007945 */ /* 0x000fe20003800000 */
[----:B------:R-:W-:Y:S02]  /*19a40*/  IMAD.MOV.U32 R12, RZ, RZ, RZ ;  /* 0x000000ffff0c7224 */ /* 0x000fe400078e00ff */
[----:B------:R-:W-:Y:S02]  /*19a50*/  IMAD.MOV.U32 R11, RZ, RZ, 0x1f ;  /* 0x0000001fff0b7424 */ /* 0x000fe400078e00ff */
[----:B------:R-:W-:Y:S01]  /*19a60*/  IMAD.MOV.U32 R15, RZ, RZ, -0x1 ;  /* 0xffffffffff0f7424 */ /* 0x000fe200078e00ff */
[----:B0-----:R-:W-:-:S04]  /*19a70*/  IADD3 R9, R8, -0x80, RZ ;  /* 0xffffff8008097810 */ /* 0x001fc80007ffe0ff */
[----:B------:R-:W-:-:S04]  /*19a80*/  SHF.R.S32.HI R8, RZ, 0x1f, R9 ;  /* 0x0000001fff087819 */ /* 0x000fc80000011409 */
[----:B------:R-:W-:-:S04]  /*19a90*/  LEA.HI R8, R8, R9, RZ, 0x7 ;  /* 0x0000000908087211 */ /* 0x000fc800078f38ff */
[----:B------:R-:W-:-:S05]  /*19aa0*/  SHF.R.S32.HI R8, RZ, 0x7, R8 ;  /* 0x00000007ff087819 */ /* 0x000fca0000011408 */
[----:B------:R-:W-:-:S07]  /*19ab0*/  IMAD.MOV.U32 R13, RZ, RZ, R8 ;  /* 0x000000ffff0d7224 */ /* 0x000fce00078e0008 */
[----:B--2345:R-:W-:Y:S05]  /*19ac0*/  WARPSYNC.COLLECTIVE R15, `(.L_x_1689) ;  /* 0x000000000f087348 */ /* 0x03cfea0003c00000 */
[----:B------:R0:W1:Y:S02]  /*19ad0*/  SHFL.IDX P6, R14, R13, R12, R11 ;  /* 0x0000000c0d0e7389 */ /* 0x00006400000c000b */
[----:B012345:R-:W-:Y:S01]  /*19ae0*/  ENDCOLLECTIVE ;  /* 0x000000000000791b */ /* 0x03ffe20003800000 */
.L_x_1689:
[----:B------:R-:W-:Y:S05]  /*19af0*/  BSYNC B0 ;  /* 0x0000000000007941 */ /* 0x000fea0003800000 */
.L_x_1688:
[----:B------:R-:W-:Y:S05]  /*19b00*/  BRA `(.L_x_1690) ;  /* 0xfffffec400a47947 */ /* 0x000fea000383ffff */
.L_x_1467:
[----:B------:R-:W-:Y:S01]  /*19b10*/  BSSY B1, `(.L_x_1691) ;  /* 0x0000008000017945 */ /* 0x000fe20003800000 */
[----:B------:R-:W-:Y:S01]  /*19b20*/  IMAD.MOV.U32 R13, RZ, RZ, R25 ;  /* 0x000000ffff0d7224 */ /* 0x000fe200078e0019 */
[----:B------:R-:W-:Y:S01]  /*19b30*/  MOV R12, RZ ;  /* 0x000000ff000c7202 */ /* 0x000fe20000000f00 */
[----:B------:R-:W-:Y:S02]  /*19b40*/  IMAD.MOV.U32 R11, RZ, RZ, 0x1c1f ;  /* 0x00001c1fff0b7424 */ /* 0x000fe400078e00ff */
[----:B------:R-:W-:-:S07]  /*19b50*/  IMAD.MOV.U32 R15, RZ, RZ, -0x1 ;  /* 0xffffffffff0f7424 */ /* 0x000fce00078e00ff */
[----:B--234-:R-:W-:Y:S05]  /*19b60*/  WARPSYNC.COLLECTIVE R15, `(.L_x_1692) ;  /* 0x000000000f087348 */ /* 0x01cfea0003c00000 */
[----:B------:R0:W1:Y:S02]  /*19b70*/  SHFL.IDX P6, R14, R13, R12, R11 ;  /* 0x0000000c0d0e7389 */ /* 0x00006400000c000b */
[----:B01234-:R-:W-:Y:S01]  /*19b80*/  ENDCOLLECTIVE ;  /* 0x000000000000791b */ /* 0x01ffe20003800000 */
.L_x_1692:
[----:B------:R-:W-:Y:S05]  /*19b90*/  BSYNC B1 ;  /* 0x0000000000017941 */ /* 0x000fea0003800000 */
.L_x_1691:
[----:B------:R-:W-:Y:S01]  /*19ba0*/  IMAD.MOV.U32 R13, RZ, RZ, R24 ;  /* 0x000000ffff0d7224 */ /* 0x000fe200078e0018 */
[----:B------:R-:W-:Y:S01]  /*19bb0*/  MOV R11, 0x1c1f ;  /* 0x00001c1f000b7802 */ /* 0x000fe20000000f00 */
[----:B------:R-:W-:Y:S02]  /*19bc0*/  IMAD.MOV.U32 R12, RZ, RZ, RZ ;  /* 0x000000ffff0c7224 */ /* 0x000fe400078e00ff */
[----:B------:R-:W-:Y:S02]  /*19bd0*/  IMAD.MOV.U32 R15, RZ, RZ, -0x1 ;  /* 0xffffffffff0f7424 */ /* 0x000fe400078e00ff */
[----:B------:R-:W-:-:S07]  /*19be0*/  IMAD.MOV.U32 R3, RZ, RZ, R14 ;  /* 0x000000ffff037224 */ /* 0x000fce00078e000e */
[----:B------:R-:W-:Y:S05]  /*19bf0*/  WARPSYNC.COLLECTIVE R15, `(.L_x_1693) ;  /* 0x000000000f087348 */ /* 0x000fea0003c00000 */
[----:B------:R0:W1:Y:S02]  /*19c00*/  SHFL.IDX P6, R14, R13, R12, R11 ;  /* 0x0000000c0d0e7389 */ /* 0x00006400000c000b */
[----:B01----:R-:W-:Y:S01]  /*19c10*/  ENDCOLLECTIVE ;  /* 0x000000000000791b */ /* 0x003fe20003800000 */
.L_x_1693:
[----:B------:R-:W-:Y:S02]  /*19c20*/  IMAD.MOV.U32 R13, RZ, RZ, R27 ;  /* 0x000000ffff0d7224 */ /* 0x000fe400078e001b */
[----:B------:R-:W-:-:S07]  /*19c30*/  IMAD.MOV.U32 R0, RZ, RZ, R14 ;  /* 0x000000ffff007224 */ /* 0x000fce00078e000e */
[----:B------:R-:W-:Y:S05]  /*19c40*/  WARPSYNC.COLLECTIVE R15, `(.L_x_1694) ;  /* 0x000000000f087348 */ /* 0x000fea0003c00000 */
[----:B------:R0:W1:Y:S02]  /*19c50*/  SHFL.IDX P6, R14, R13, R12, R11 ;  /* 0x0000000c0d0e7389 */ /* 0x00006400000c000b */
[----:B01----:R-:W-:Y:S01]  /*19c60*/  ENDCOLLECTIVE ;  /* 0x000000000000791b */ /* 0x003fe20003800000 */
.L_x_1694:
[----:B------:R-:W-:Y:S02]  /*19c70*/  IMAD.MOV.U32 R13, RZ, RZ, R26 ;  /* 0x000000ffff0d7224 */ /* 0x000fe400078e001a */
[----:B------:R-:W-:-:S07]  /*19c80*/  IMAD.MOV.U32 R5, RZ, RZ, R14 ;  /* 0x000000ffff057224 */ /* 0x000fce00078e000e */
[----:B------:R-:W-:Y:S05]  /*19c90*/  WARPSYNC.COLLECTIVE R15, `(.L_x_1695) ;  /* 0x000000000f087348 */ /* 0x000fea0003c00000 */
[----:B------:R0:W1:Y:S02]  /*19ca0*/  SHFL.IDX P6, R14, R13, R12, R11 ;  /* 0x0000000c0d0e7389 */ /* 0x00006400000c000b */
[----:B01----:R-:W-:Y:S01]  /*19cb0*/  ENDCOLLECTIVE ;  /* 0x000000000000791b */ /* 0x003fe20003800000 */
.L_x_1695:
[----:B------:R-:W-:Y:S05]  /*19cc0*/  BRA `(.L_x_1696) ;  /* 0xfffffec800a07947 */ /* 0x000fea000383ffff */
.L_x_1471:
[----:B0-----:R0:W1:Y:S02]  /*19cd0*/  SYNCS.PHASECHK.TRANS64.TRYWAIT P0, [R19+URZ+0x32400], R14 ;  /* 0x0324000e130075a7 */ /* 0x001064000800017f */
[----:B-1----:R-:W-:Y:S05]  /*19ce0*/  @!P0 NANOSLEEP.SYNCS 0x989680 ;  /* 0x009896800000895d */ /* 0x002fea0003900000 */
[----:B------:R-:W1:Y:S02]  /*19cf0*/  @!P0 SYNCS.PHASECHK.TRANS64 P0, [R19+URZ+0x32400], R14 ;  /* 0x0324000e130085a7 */ /* 0x000e64000800007f */
[----:B-1----:R-:W-:Y:S05]  /*19d00*/  @!P0 BRA `(.L_x_1471) ;  /* 0xfffffffc00f08947 */ /* 0x002fea000383ffff */
[----:B------:R-:W-:Y:S05]  /*19d10*/  BRA `(.L_x_1697) ;  /* 0xfffffecc00dc7947 */ /* 0x000fea000383ffff */
.L_x_1479:
[----:B------:R-:W-:Y:S01]  /*19d20*/  BSSY B1, `(.L_x_1698) ;  /* 0x0000008000017945 */ /* 0x000fe20003800000 */
[----:B------:R-:W-:Y:S01]  /*19d30*/  MOV R13, R25 ;  /* 0x00000019000d7202 */ /* 0x000fe20000000f00 */
[----:B------:R-:W-:Y:S02]  /*19d40*/  IMAD.MOV.U32 R12, RZ, RZ, RZ ;  /* 0x000000ffff0c7224 */ /* 0x000fe400078e00ff */
[----:B------:R-:W-:Y:S02]  /*19d50*/  IMAD.MOV.U32 R11, RZ, RZ, 0x1c1f ;  /* 0x00001c1fff0b7424 */ /* 0x000fe400078e00ff */
[----:B------:R-:W-:-:S07]  /*19d60*/  IMAD.MOV.U32 R15, RZ, RZ, -0x1 ;  /* 0xffffffffff0f7424 */ /* 0x000fce00078e00ff */
[----:B--234-:R-:W-:Y:S05]  /*19d70*/  WARPSYNC.COLLECTIVE R15, `(.L_x_1699) ;  /* 0x000000000f087348 */ /* 0x01cfea0003c00000 */
[----:B------:R0:W1:Y:S02]  /*19d80*/  SHFL.IDX P6, R14, R13, R12, R11 ;  /* 0x0000000c0d0e7389 */ /* 0x00006400000c000b */
[----:B01234-:R-:W-:Y:S01]  /*19d90*/  ENDCOLLECTIVE ;  /* 0x000000000000791b */ /* 0x01ffe20003800000 */
.L_x_1699:
[----:B------:R-:W-:Y:S05]  /*19da0*/  BSYNC B1 ;  /* 0x0000000000017941 */ /* 0x000fea0003800000 */
.L_x_1698:
        /* <DEDUP_REMOVED lines=8> */
.L_x_1700:
[----:B------:R-:W-:Y:S02]  /*19e30*/  IMAD.MOV.U32 R13, RZ, RZ, R27 ;  /* 0x000000ffff0d7224 */ /* 0x000fe400078e001b */
[----:B------:R-:W-:-:S07]  /*19e40*/  IMAD.MOV.U32 R3, RZ, RZ, R14 ;  /* 0x000000ffff037224 */ /* 0x000fce00078e000e */
[----:B------:R-:W-:Y:S05]  /*19e50*/  WARPSYNC.COLLECTIVE R15, `(.L_x_1701) ;  /* 0x000000000f087348 */ /* 0x000fea0003c00000 */
[----:B------:R0:W1:Y:S02]  /*19e60*/  SHFL.IDX P6, R14, R13, R12, R11 ;  /* 0x0000000c0d0e7389 */ /* 0x00006400000c000b */
[----:B01----:R-:W-:Y:S01]  /*19e70*/  ENDCOLLECTIVE ;  /* 0x000000000000791b */ /* 0x003fe20003800000 */
.L_x_1701:
[----:B------:R-:W-:Y:S01]  /*19e80*/  MOV R13, R26 ;  /* 0x0000001a000d7202 */ /* 0x000fe20000000f00 */
[----:B------:R-:W-:-:S07]  /*19e90*/  IMAD.MOV.U32 R4, RZ, RZ, R14 ;  /* 0x000000ffff047224 */ /* 0x000fce00078e000e */
[----:B------:R-:W-:Y:S05]  /*19ea0*/  WARPSYNC.COLLECTIVE R15, `(.L_x_1702) ;  /* 0x000000000f087348 */ /* 0x000fea0003c00000 */
[----:B------:R0:W1:Y:S02]  /*19eb0*/  SHFL.IDX P6, R14, R13, R12, R11 ;  /* 0x0000000c0d0e7389 */ /* 0x00006400000c000b */
[----:B01----:R-:W-:Y:S01]  /*19ec0*/  ENDCOLLECTIVE ;  /* 0x000000000000791b */ /* 0x003fe20003800000 */
.L_x_1702:
[----:B------:R-:W-:Y:S05]  /*19ed0*/  BRA `(.L_x_1703) ;  /* 0xfffffed800407947 */ /* 0x000fea000383ffff */
.L_x_1483:
[----:B0-----:R0:W1:Y:S02]  /*19ee0*/  SYNCS.PHASECHK.TRANS64.TRYWAIT P1, [R19+URZ+0x32400], R20 ;  /* 0x03240014130075a7 */ /* 0x001064000802017f */
[----:B-1----:R-:W-:Y:S05]  /*19ef0*/  @!P1 NANOSLEEP.SYNCS 0x989680 ;  /* 0x009896800000995d */ /* 0x002fea0003900000 */
[----:B------:R-:W1:Y:S02]  /*19f00*/  @!P1 SYNCS.PHASECHK.TRANS64 P1, [R19+URZ+0x32400], R20 ;  /* 0x03240014130095a7 */ /* 0x000e64000802007f */
[----:B-1----:R-:W-:Y:S05]  /*19f10*/  @!P1 BRA `(.L_x_1483) ;  /* 0xfffffffc00f09947 */ /* 0x002fea000383ffff */
[----:B------:R-:W-:Y:S05]  /*19f20*/  BRA `(.L_x_1704) ;  /* 0xfffffedc00247947 */ /* 0x000fea000383ffff */
.L_x_1489:
[----:B--2---:R2:W0:Y:S02]  /*19f30*/  SYNCS.PHASECHK.TRANS64.TRYWAIT P1, [R3+URZ+0x32430], R6 ;  /* 0x03243006030075a7 */ /* 0x004424000802017f */
[----:B0-----:R-:W-:Y:S05]  /*19f40*/  @!P1 NANOSLEEP.SYNCS 0x989680 ;  /* 0x009896800000995d */ /* 0x001fea0003900000 */
[----:B------:R-:W0:Y:S02]  /*19f50*/  @!P1 SYNCS.PHASECHK.TRANS64 P1, [R3+URZ+0x32430], R6 ;  /* 0x03243006030095a7 */ /* 0x000e24000802007f */
[----:B0-----:R-:W-:Y:S05]  /*19f60*/  @!P1 BRA `(.L_x_1489) ;  /* 0xfffffffc00f09947 */ /* 0x001fea000383ffff */
[----:B------:R-:W-:Y:S05]  /*19f70*/  BRA `(.L_x_1488) ;  /* 0xfffffee800687947 */ /* 0x000fea000383ffff */
.L_x_1491:
[----:B---3--:R3:W4:Y:S02]  /*19f80*/  SYNCS.PHASECHK.TRANS64.TRYWAIT P1, [R19+URZ+0x32410], R12 ;  /* 0x0324100c130075a7 */ /* 0x008724000802017f */
[----:B----4-:R-:W-:Y:S05]  /*19f90*/  @!P1 NANOSLEEP.SYNCS 0x989680 ;  /* 0x009896800000995d */ /* 0x010fea0003900000 */
[----:B------:R-:W4:Y:S02]  /*19fa0*/  @!P1 SYNCS.PHASECHK.TRANS64 P1, [R19+URZ+0x32410], R12 ;  /* 0x0324100c130095a7 */ /* 0x000f24000802007f */
[----:B----4-:R-:W-:Y:S05]  /*19fb0*/  @!P1 BRA `(.L_x_1491) ;  /* 0xfffffffc00f09947 */ /* 0x010fea000383ffff */
[----:B------:R-:W-:Y:S05]  /*19fc0*/  BRA `(.L_x_1705) ;  /* 0xfffffeec00547947 */ /* 0x000fea000383ffff */
.L_x_1495:
[----:B------:R0:W0:Y:S02]  /*19fd0*/  SYNCS.PHASECHK.TRANS64.TRYWAIT P1, [R3+URZ+0x32450], R6 ;  /* 0x03245006030075a7 */ /* 0x000024000802017f */
[----:B0-----:R-:W-:Y:S05]  /*19fe0*/  @!P1 NANOSLEEP.SYNCS 0x989680 ;  /* 0x009896800000995d */ /* 0x001fea0003900000 */
[----:B------:R-:W0:Y:S02]  /*19ff0*/  @!P1 SYNCS.PHASECHK.TRANS64 P1, [R3+URZ+0x32450], R6 ;  /* 0x03245006030095a7 */ /* 0x000e24000802007f */
[----:B0-----:R-:W-:Y:S05]  /*1a000*/  @!P1 BRA `(.L_x_1495) ;  /* 0xfffffffc00f09947 */ /* 0x001fea000383ffff */
[----:B------:R-:W-:Y:S05]  /*1a010*/  BRA `(.L_x_1494) ;  /* 0xfffffeec00647947 */ /* 0x000fea000383ffff */
.L_x_1502:
[----:B-1----:R1:W2:Y:S02]  /*1a020*/  SYNCS.PHASECHK.TRANS64.TRYWAIT P2, [R3+URZ+0x32430], R0 ;  /* 0x03243000030075a7 */ /* 0x0022a4000804017f */
[----:B--2---:R-:W-:Y:S05]  /*1a030*/  @!P2 NANOSLEEP.SYNCS 0x989680 ;  /* 0x009896800000a95d */ /* 0x004fea0003900000 */
[----:B------:R-:W2:Y:S02]  /*1a040*/  @!P2 SYNCS.PHASECHK.TRANS64 P2, [R3+URZ+0x32430], R0 ;  /* 0x032430000300a5a7 */ /* 0x000ea4000804007f */
[----:B--2---:R-:W-:Y:S05]  /*1a050*/  @!P2 BRA `(.L_x_1502) ;  /* 0xfffffffc00f0a947 */ /* 0x004fea000383ffff */
[----:B------:R-:W-:Y:S05]  /*1a060*/  BRA `(.L_x_1501) ;  /* 0xffffff1400dc7947 */ /* 0x000fea000383ffff */
.L_x_1506:
[----:B---3--:R3:W4:Y:S02]  /*1a070*/  SYNCS.PHASECHK.TRANS64.TRYWAIT P2, [R3+URZ+0x32450], R0 ;  /* 0x03245000030075a7 */ /* 0x008724000804017f */
[----:B----4-:R-:W-:Y:S05]  /*1a080*/  @!P2 NANOSLEEP.SYNCS 0x989680 ;  /* 0x009896800000a95d */ /* 0x010fea0003900000 */
[----:B------:R-:W4:Y:S02]  /*1a090*/  @!P2 SYNCS.PHASECHK.TRANS64 P2, [R3+URZ+0x32450], R0 ;  /* 0x032450000300a5a7 */ /* 0x000f24000804007f */
[----:B----4-:R-:W-:Y:S05]  /*1a0a0*/  @!P2 BRA `(.L_x_1506) ;  /* 0xfffffffc00f0a947 */ /* 0x010fea000383ffff */
[----:B------:R-:W-:Y:S05]  /*1a0b0*/  BRA `(.L_x_1505) ;  /* 0xffffff1800847947 */ /* 0x000fea000383ffff */
.L_x_1523:
[----:B------:R-:W-:Y:S02]  /*1a0c0*/  IMAD.MOV.U32 R13, RZ, RZ, R4 ;  /* 0x000000ffff0d7224 */ /* 0x000fe400078e0004 */
[----:B------:R-:W-:Y:S02]  /*1a0d0*/  IMAD.MOV.U32 R12, RZ, RZ, RZ ;  /* 0x000000ffff0c7224 */ /* 0x000fe400078e00ff */
[----:B------:R-:W-:Y:S02]  /*1a0e0*/  IMAD.MOV.U32 R11, RZ, RZ, 0x181f ;  /* 0x0000181fff0b7424 */ /* 0x000fe400078e00ff */
[----:B------:R-:W-:-:S07]  /*1a0f0*/  IMAD.MOV.U32 R15, RZ, RZ, -0x1 ;  /* 0xffffffffff0f7424 */ /* 0x000fce00078e00ff */
[----:B-1--4-:R-:W-:Y:S05]  /*1a100*/  WARPSYNC.COLLECTIVE R15, `(.L_x_1706) ;  /* 0x000000000f087348 */ /* 0x012fea0003c00000 */
[----:B------:R0:W2:Y:S02]  /*1a110*/  SHFL.IDX P6, R14, R13, R12, R11 ;  /* 0x0000000c0d0e7389 */ /* 0x0000a400000c000b */
[----:B012-4-:R-:W-:Y:S01]  /*1a120*/  ENDCOLLECTIVE ;  /* 0x000000000000791b */ /* 0x017fe20003800000 */
.L_x_1706:
[----:B------:R-:W-:Y:S01]  /*1a130*/  MOV R13, R3 ;  /* 0x00000003000d7202 */ /* 0x000fe20000000f00 */
[----:B------:R-:W-:-:S07]  /*1a140*/  IMAD.MOV.U32 R0, RZ, RZ, R14 ;  /* 0x000000ffff007224 */ /* 0x000fce00078e000e */
[----:B------:R-:W-:Y:S05]  /*1a150*/  WARPSYNC.COLLECTIVE R15, `(.L_x_1707) ;  /* 0x000000000f087348 */ /* 0x000fea0003c00000 */
[----:B------:R0:W1:Y:S02]  /*1a160*/  SHFL.IDX P6, R14, R13, R12, R11 ;  /* 0x0000000c0d0e7389 */ /* 0x00006400000c000b */
[----:B01----:R-:W-:Y:S01]  /*1a170*/  ENDCOLLECTIVE ;  /* 0x000000000000791b */ /* 0x003fe20003800000 */
.L_x_1707:
[----:B------:R-:W-:Y:S05]  /*1a180*/  BRA `(.L_x_1708) ;  /* 0xffffff7400c47947 */ /* 0x000fea000383ffff */
.L_x_1526:
[----:B------:R-:W-:Y:S01]  /*1a190*/  BSSY B1, `(.L_x_1709) ;  /* 0x0000008000017945 */ /* 0x000fe20003800000 */
[----:B--2---:R-:W-:Y:S02]  /*1a1a0*/  IMAD.MOV.U32 R13, RZ, RZ, R4 ;  /* 0x000000ffff0d7224 */ /* 0x004fe400078e0004 */
[----:B------:R-:W-:Y:S02]  /*1a1b0*/  IMAD.MOV.U32 R12, RZ, RZ, 0x1 ;  /* 0x00000001ff0c7424 */ /* 0x000fe400078e00ff */
[----:B------:R-:W-:Y:S02]  /*1a1c0*/  IMAD.MOV.U32 R11, RZ, RZ, 0x181f ;  /* 0x0000181fff0b7424 */ /* 0x000fe400078e00ff */
[----:B------:R-:W-:-:S07]  /*1a1d0*/  IMAD.MOV.U32 R15, RZ, RZ, -0x1 ;  /* 0xffffffffff0f7424 */ /* 0x000fce00078e00ff */
[----:B01-34-:R-:W-:Y:S05]  /*1a1e0*/  WARPSYNC.COLLECTIVE R15, `(.L_x_1710) ;  /* 0x000000000f087348 */ /* 0x01bfea0003c00000 */
[----:B---3--:R2:W3:Y:S02]  /*1a1f0*/  SHFL.IDX P6, R14, R13, R12, R11 ;  /* 0x0000000c0d0e7389 */ /* 0x0084e400000c000b */
[----:B01234-:R-:W-:Y:S01]  /*1a200*/  ENDCOLLECTIVE ;  /* 0x000000000000791b */ /* 0x01ffe20003800000 */
.L_x_1710:
[----:B------:R-:W-:Y:S05]  /*1a210*/  BSYNC B1 ;  /* 0x0000000000017941 */ /* 0x000fea0003800000 */
.L_x_1709:
[----:B------:R-:W-:Y:S01]  /*1a220*/  MOV R13, R3 ;  /* 0x00000003000d7202 */ /* 0x000fe20000000f00 */
[----:B------:R-:W-:Y:S02]  /*1a230*/  IMAD.MOV.U32 R12, RZ, RZ, 0x1 ;  /* 0x00000001ff0c7424 */ /* 0x000fe400078e00ff */
[----:B------:R-:W-:Y:S02]  /*1a240*/  IMAD.MOV.U32 R11, RZ, RZ, 0x181f ;  /* 0x0000181fff0b7424 */ /* 0x000fe400078e00ff */
[----:B------:R-:W-:Y:S02]  /*1a250*/  IMAD.MOV.U32 R15, RZ, RZ, -0x1 ;  /* 0xffffffffff0f7424 */ /* 0x000fe400078e00ff */
[----:B------:R-:W-:-:S07]  /*1a260*/  IMAD.MOV.U32 R0, RZ, RZ, R14 ;  /* 0x000000ffff007224 */ /* 0x000fce00078e000e */
[----:B------:R-:W-:Y:S05]  /*1a270*/  WARPSYNC.COLLECTIVE R15, `(.L_x_1711) ;  /* 0x000000000f087348 */ /* 0x000fea0003c00000 */
[----:B------:R0:W1:Y:S02]  /*1a280*/  SHFL.IDX P6, R14, R13, R12, R11 ;  /* 0x0000000c0d0e7389 */ /* 0x00006400000c000b */
[----:B01----:R-:W-:Y:S01]  /*1a290*/  ENDCOLLECTIVE ;  /* 0x000000000000791b */ /* 0x003fe20003800000 */
.L_x_1711:
[----:B------:R-:W-:Y:S05]  /*1a2a0*/  BRA `(.L_x_1712) ;  /* 0xffffff7400e87947 */ /* 0x000fea000383ffff */
.L_x_1529:
[----:B------:R-:W-:Y:S01]  /*1a2b0*/  BSSY B1, `(.L_x_1713) ;  /* 0x0000008000017945 */ /* 0x000fe20003800000 */
[----:B0-----:R-:W-:Y:S01]  /*1a2c0*/  IMAD.MOV.U32 R13, RZ, RZ, R4 ;  /* 0x000000ffff0d7224 */ /* 0x001fe200078e0004 */
[----:B------:R-:W-:Y:S01]  /*1a2d0*/  MOV R11, 0x181f ;  /* 0x0000181f000b7802 */ /* 0x000fe20000000f00 */
[----:B------:R-:W-:Y:S02]  /*1a2e0*/  IMAD.MOV.U32 R12, RZ, RZ, 0x2 ;  /* 0x00000002ff0c7424 */ /* 0x000fe400078e00ff */
[----:B------:R-:W-:-:S07]  /*1a2f0*/  IMAD.MOV.U32 R15, RZ, RZ, -0x1 ;  /* 0xffffffffff0f7424 */ /* 0x000fce00078e00ff */
[----:B-1234-:R-:W-:Y:S05]  /*1a300*/  WARPSYNC.COLLECTIVE R15, `(.L_x_1714) ;  /* 0x000000000f087348 */ /* 0x01efea0003c00000 */
[----:B---3--:R0:W3:Y:S02]  /*1a310*/  SHFL.IDX P6, R14, R13, R12, R11 ;  /* 0x0000000c0d0e7389 */ /* 0x0080e400000c000b */
[----:B01234-:R-:W-:Y:S01]  /*1a320*/  ENDCOLLECTIVE ;  /* 0x000000000000791b */ /* 0x01ffe20003800000 */
.L_x_1714:
[----:B------:R-:W-:Y:S05]  /*1a330*/  BSYNC B1 ;  /* 0x0000000000017941 */ /* 0x000fea0003800000 */
.L_x_1713:
        /* <DEDUP_REMOVED lines=8> */
.L_x_1715:
[----:B------:R-:W-:Y:S05]  /*1a3c0*/  BRA `(.L_x_1716) ;  /* 0xffffff7800087947 */ /* 0x000fea000383ffff */
.L_x_1532:
[----:B------:R-:W-:Y:S01]  /*1a3d0*/  BSSY B1, `(.L_x_1717) ;  /* 0x0000008000017945 */ /* 0x000fe20003800000 */
[----:B0-----:R-:W-:Y:S02]  /*1a3e0*/  IMAD.MOV.U32 R13, RZ, RZ, R4 ;  /* 0x000000ffff0d7224 */ /* 0x001fe400078e0004 */
[----:B------:R-:W-:Y:S02]  /*1a3f0*/  IMAD.MOV.U32 R12, RZ, RZ, 0x3 ;  /* 0x00000003ff0c7424 */ /* 0x000fe400078e00ff */
[----:B------:R-:W-:Y:S02]  /*1a400*/  IMAD.MOV.U32 R11, RZ, RZ, 0x181f ;  /* 0x0000181fff0b7424 */ /* 0x000fe400078e00ff */
[----:B------:R-:W-:-:S07]  /*1a410*/  IMAD.MOV.U32 R15, RZ, RZ, -0x1 ;  /* 0xffffffffff0f7424 */ /* 0x000fce00078e00ff */
[----:B-1234-:R-:W-:Y:S05]  /*1a420*/  WARPSYNC.COLLECTIVE R15, `(.L_x_1718) ;  /* 0x000000000f087348 */ /* 0x01efea0003c00000 */
[----:B------:R0:W0:Y:S02]  /*1a430*/  SHFL.IDX P6, R14, R13, R12, R11 ;  /* 0x0000000c0d0e7389 */ /* 0x00002400000c000b */
[----:B01234-:R-:W-:Y:S01]  /*1a440*/  ENDCOLLECTIVE ;  /* 0x000000000000791b */ /* 0x01ffe20003800000 */
.L_x_1718:
[----:B------:R-:W-:Y:S05]  /*1a450*/  BSYNC B1 ;  /* 0x0000000000017941 */ /* 0x000fea0003800000 */
.L_x_1717:
        /* <DEDUP_REMOVED lines=8> */
.L_x_1719:
[----:B------:R-:W-:Y:S05]  /*1a4e0*/  BRA `(.L_x_1720) ;  /* 0xffffff7800287947 */ /* 0x000fea000383ffff */
.L_x_1549:
[----:B------:R-:W0:Y:S01]  /*1a4f0*/  S2R R8, SR_TID.X ;  /* 0x0000000000087919 */ /* 0x000e220000002100 */
[----:B------:R-:W-:Y:S01]  /*1a500*/  BSSY B1, `(.L_x_1721) ;  /* 0x000000a000017945 */ /* 0x000fe20003800000 */
[----:B------:R-:W-:Y:S01]  /*1a510*/  IMAD.MOV.U32 R12, RZ, RZ, RZ ;  /* 0x000000ffff0c7224 */ /* 0x000fe200078e00ff */
[----:B------:R-:W-:Y:S01]  /*1a520*/  MOV R11, 0x1f ;  /* 0x0000001f000b7802 */ /* 0x000fe20000000f00 */
[----:B------:R-:W-:Y:S01]  /*1a530*/  IMAD.MOV.U32 R15, RZ, RZ, -0x1 ;  /* 0xffffffffff0f7424 */ /* 0x000fe200078e00ff */
[----:B0-----:R-:W-:-:S04]  /*1a540*/  SHF.R.U32.HI R8, RZ, 0x5, R8 ;  /* 0x00000005ff087819 */ /* 0x001fc80000011608 */
[----:B------:R-:W-:-:S05]  /*1a550*/  LOP3.LUT R8, R8, 0x3, RZ, 0xc0, !PT ;  /* 0x0000000308087812 */ /* 0x000fca00078ec0ff */
[----:B------:R-:W-:-:S07]  /*1a560*/  IMAD.MOV.U32 R13, RZ, RZ, R8 ;  /* 0x000000ffff0d7224 */ /* 0x000fce00078e0008 */
[----:B------:R-:W-:Y:S05]  /*1a570*/  WARPSYNC.COLLECTIVE R15, `(.L_x_1722) ;  /* 0x000000000f087348 */ /* 0x000fea0003c00000 */
[----:B------:R0:W1:Y:S02]  /*1a580*/  SHFL.IDX P6, R14, R13, R12, R11 ;  /* 0x0000000c0d0e7389 */ /* 0x00006400000c000b */
[----:B01----:R-:W-:Y:S01]  /*1a590*/  ENDCOLLECTIVE ;  /* 0x000000000000791b */ /* 0x003fe20003800000 */
.L_x_1722:
[----:B------:R-:W-:Y:S05]  /*1a5a0*/  BSYNC B1 ;  /* 0x0000000000017941 */ /* 0x000fea0003800000 */
.L_x_1721:
[----:B------:R-:W-:Y:S05]  /*1a5b0*/  BRA `(.L_x_1723) ;  /* 0xffffff8800cc7947 */ /* 0x000fea000383ffff */
.L_x_1551:
[----:B------:R-:W-:Y:S01]  /*1a5c0*/  BSSY B1, `(.L_x_1724) ;  /* 0x0000006000017945 */ /* 0x000fe20003800000 */
[----:B------:R-:W-:-:S07]  /*1a5d0*/  IMAD.MOV.U32 R15, RZ, RZ, -0x1 ;  /* 0xffffffffff0f7424 */ /* 0x000fce00078e00ff */
[----:B0-----:R-:W-:Y:S05]  /*1a5e0*/  WARPSYNC.COLLECTIVE R15, `(.L_x_1725) ;  /* 0x000000000f0c7348 */ /* 0x001fea0003c00000 */
[----:B------:R-:W-:Y:S02]  /*1a5f0*/  ELECT P6, UR62, PT ;  /* 0x00000000003e782f */ /* 0x000fe400038c0000 */
[----:B------:R-:W-:Y:S01]  /*1a600*/  MOV R14, UR62 ;  /* 0x0000003e000e7c02 */ /* 0x000fe20008000f00 */
[----:B0-----:R-:W-:Y:S10]  /*1a610*/  ENDCOLLECTIVE ;  /* 0x000000000000791b */ /* 0x001ff40003800000 */
.L_x_1725:
[----:B------:R-:W-:Y:S05]  /*1a620*/  BSYNC B1 ;  /* 0x0000000000017941 */ /* 0x000fea0003800000 */
.L_x_1724:
[----:B------:R-:W-:Y:S05]  /*1a630*/  BRA `(.L_x_1550) ;  /* 0xffffff8800c47947 */ /* 0x000fea000383ffff */
.L_x_1553:
[----:B0-----:R0:W1:Y:S02]  /*1a640*/  SYNCS.PHASECHK.TRANS64.TRYWAIT P0, [R23+URZ+0x32420], R3 ;  /* 0x03242003170075a7 */ /* 0x001064000800017f */
[----:B-1----:R-:W-:Y:S05]  /*1a650*/  @!P0 NANOSLEEP.SYNCS 0x989680 ;  /* 0x009896800000895d */ /* 0x002fea0003900000 */
[----:B------:R-:W1:Y:S02]  /*1a660*/  @!P0 SYNCS.PHASECHK.TRANS64 P0, [R23+URZ+0x32420], R3 ;  /* 0x03242003170085a7 */ /* 0x000e64000800007f */
[----:B-1----:R-:W-:Y:S05]  /*1a670*/  @!P0 BRA `(.L_x_1553) ;  /* 0xfffffffc00f08947 */ /* 0x002fea000383ffff */
[----:B------:R-:W-:Y:S05]  /*1a680*/  BRA `(.L_x_1726) ;  /* 0xffffff8800d47947 */ /* 0x000fea000383ffff */
.L_x_1557:
[----:B0-----:R0:W1:Y:S02]  /*1a690*/  SYNCS.PHASECHK.TRANS64.TRYWAIT P0, [R3+URZ+0x324a0], R6 ;  /* 0x0324a006030075a7 */ /* 0x001064000800017f */
[----:B-1----:R-:W-:Y:S05]  /*1a6a0*/  @!P0 NANOSLEEP.SYNCS 0x989680 ;  /* 0x009896800000895d */ /* 0x002fea0003900000 */
[----:B------:R-:W1:Y:S02]  /*1a6b0*/  @!P0 SYNCS.PHASECHK.TRANS64 P0, [R3+URZ+0x324a0], R6 ;  /* 0x0324a006030085a7 */ /* 0x000e64000800007f */
[----:B-1----:R-:W-:Y:S05]  /*1a6c0*/  @!P0 BRA `(.L_x_1557) ;  /* 0xfffffffc00f08947 */ /* 0x002fea000383ffff */
[----:B------:R-:W-:Y:S05]  /*1a6d0*/  BRA `(.L_x_1727) ;  /* 0xffffff8800ec7947 */ /* 0x000fea000383ffff */
.L_x_1562:
[----:B-1----:R1:W2:Y:S02]  /*1a6e0*/  SYNCS.PHASECHK.TRANS64.TRYWAIT P0, [R3+URZ+0x324c0], R6 ;  /* 0x0324c006030075a7 */ /* 0x0022a4000800017f */
[----:B--2---:R-:W-:Y:S05]  /*1a6f0*/  @!P0 NANOSLEEP.SYNCS 0x989680 ;  /* 0x009896800000895d */ /* 0x004fea0003900000 */
[----:B------:R-:W2:Y:S02]  /*1a700*/  @!P0 SYNCS.PHASECHK.TRANS64 P0, [R3+URZ+0x324c0], R6 ;  /* 0x0324c006030085a7 */ /* 0x000ea4000800007f */
[----:B--2---:R-:W-:Y:S05]  /*1a710*/  @!P0 BRA `(.L_x_1562) ;  /* 0xfffffffc00f08947 */ /* 0x004fea000383ffff */
[----:B------:R-:W-:Y:S05]  /*1a720*/  BRA `(.L_x_1728) ;  /* 0xffffff8c00687947 */ /* 0x000fea000383ffff */
.L_x_1572:
[----:B0-----:R0:W1:Y:S02]  /*1a730*/  SYNCS.PHASECHK.TRANS64.TRYWAIT P1, [R6+URZ+0x324a0], R2 ;  /* 0x0324a002060075a7 */ /* 0x001064000802017f */
[----:B-1----:R-:W-:Y:S05]  /*1a740*/  @!P1 NANOSLEEP.SYNCS 0x989680 ;  /* 0x009896800000995d */ /* 0x002fea0003900000 */
[----:B------:R-:W1:Y:S02]  /*1a750*/  @!P1 SYNCS.PHASECHK.TRANS64 P1, [R6+URZ+0x324a0], R2 ;  /* 0x0324a002060095a7 */ /* 0x000e64000802007f */
[----:B-1----:R-:W-:Y:S05]  /*1a760*/  @!P1 BRA `(.L_x_1572) ;  /* 0xfffffffc00f09947 */ /* 0x002fea000383ffff */
[----:B------:R-:W-:Y:S05]  /*1a770*/  BRA `(.L_x_1729) ;  /* 0xffffff9000dc7947 */ /* 0x000fea000383ffff */
.L_x_1577:
[----:B-1----:R1:W2:Y:S02]  /*1a780*/  SYNCS.PHASECHK.TRANS64.TRYWAIT P1, [R6+URZ+0x324c0], R2 ;  /* 0x0324c002060075a7 */ /* 0x0022a4000802017f */
[----:B--2---:R-:W-:Y:S05]  /*1a790*/  @!P1 NANOSLEEP.SYNCS 0x989680 ;  /* 0x009896800000995d */ /* 0x004fea0003900000 */
[----:B------:R-:W2:Y:S02]  /*1a7a0*/  @!P1 SYNCS.PHASECHK.TRANS64 P1, [R6+URZ+0x324c0], R2 ;  /* 0x0324c002060095a7 */ /* 0x000ea4000802007f */
[----:B--2---:R-:W-:Y:S05]  /*1a7b0*/  @!P1 BRA `(.L_x_1577) ;  /* 0xfffffffc00f09947 */ /* 0x004fea000383ffff */
[----:B------:R-:W-:Y:S05]  /*1a7c0*/  BRA `(.L_x_1730) ;  /* 0xffffff9400547947 */ /* 0x000fea000383ffff */
.L_x_1593:
[----:B------:R-:W0:Y:S01]  /*1a7d0*/  S2R R20, SR_TID.X ;  /* 0x0000000000147919 */ /* 0x000e220000002100 */
[----:B------:R-:W-:Y:S01]  /*1a7e0*/  BSSY B0, `(.L_x_1731) ;  /* 0x000000a000007945 */ /* 0x000fe20003800000 */
[----:B------:R-:W-:Y:S01]  /*1a7f0*/  IMAD.MOV.U32 R12, RZ, RZ, RZ ;  /* 0x000000ffff0c7224 */ /* 0x000fe200078e00ff */
[----:B------:R-:W-:Y:S02]  /*1a800*/  MOV R15, 0xffffffff ;  /* 0xffffffff000f7802 */ /* 0x000fe40000000f00 */
[----:B0-----:R-:W-:-:S04]  /*1a810*/  SHF.R.U32.HI R11, RZ, 0x5, R20 ;  /* 0x00000005ff0b7819 */ /* 0x001fc80000011614 */
[----:B------:R-:W-:-:S05]  /*1a820*/  LOP3.LUT R11, R11, 0x3, RZ, 0xc0, !PT ;  /* 0x000000030b0b7812 */ /* 0x000fca00078ec0ff */
[----:B------:R-:W-:Y:S02]  /*1a830*/  IMAD.MOV.U32 R13, RZ, RZ, R11 ;  /* 0x000000ffff0d7224 */ /* 0x000fe400078e000b */
[----:B------:R-:W-:-:S07]  /*1a840*/  IMAD.MOV.U32 R11, RZ, RZ, 0x1f ;  /* 0x0000001fff0b7424 */ /* 0x000fce00078e00ff */
[----:B------:R-:W-:Y:S05]  /*1a850*/  WARPSYNC.COLLECTIVE R15, `(.L_x_1732) ;  /* 0x000000000f087348 */ /* 0x000fea0003c00000 */
[----:B------:R0:W1:Y:S02]  /*1a860*/  SHFL.IDX P6, R14, R13, R12, R11 ;  /* 0x0000000c0d0e7389 */ /* 0x00006400000c000b */
[----:B01----:R-:W-:Y:S01]  /*1a870*/  ENDCOLLECTIVE ;  /* 0x000000000000791b */ /* 0x003fe20003800000 */
.L_x_1732:
[----:B------:R-:W-:Y:S05]  /*1a880*/  BSYNC B0 ;  /* 0x0000000000007941 */ /* 0x000fea0003800000 */
.L_x_1731:
[----:B------:R-:W-:Y:S05]  /*1a890*/  BRA `(.L_x_1733) ;  /* 0xffffffa000d87947 */ /* 0x000fea000383ffff */
.L_x_1596:
[----:B0-----:R0:W1:Y:S02]  /*1a8a0*/  SYNCS.PHASECHK.TRANS64.TRYWAIT P0, [R30+URZ+0x32440], R0 ;  /* 0x032440001e0075a7 */ /* 0x001064000800017f */
[----:B-1----:R-:W-:Y:S05]  /*1a8b0*/  @!P0 NANOSLEEP.SYNCS 0x989680 ;  /* 0x009896800000895d */ /* 0x002fea0003900000 */
[----:B------:R-:W1:Y:S02]  /*1a8c0*/  @!P0 SYNCS.PHASECHK.TRANS64 P0, [R30+URZ+0x32440], R0 ;  /* 0x032440001e0085a7 */ /* 0x000e64000800007f */
[----:B-1----:R-:W-:Y:S05]  /*1a8d0*/  @!P0 BRA `(.L_x_1596) ;  /* 0xfffffffc00f08947 */ /* 0x002fea000383ffff */
[----:B------:R-:W-:Y:S05]  /*1a8e0*/  BRA `(.L_x_1734) ;  /* 0xffffffa000ec7947 */ /* 0x000fea000383ffff */
.L_x_1597:
        /* <DEDUP_REMOVED lines=8> */
.L_x_1736:
[----:B------:R-:W-:Y:S05]  /*1a970*/  BSYNC B0 ;  /* 0x0000000000007941 */ /* 0x000fea0003800000 */
.L_x_1735:
[----:B------:R-:W-:Y:S01]  /*1a980*/  MOV R13, R0 ;  /* 0x00000000000d7202 */ /* 0x000fe20000000f00 */
[----:B------:R-:W-:Y:S01]  /*1a990*/  IMAD.MOV.U32 R12, RZ, RZ, RZ ;  /* 0x000000ffff0c7224 */ /* 0x000fe200078e00ff */
[----:B------:R-:W-:Y:S01]  /*1a9a0*/  @P0 LEA R6, R5, R23, 0x1 ;  /* 0x0000001705060211 */ /* 0x000fe200078e08ff */
[----:B------:R-:W-:Y:S02]  /*1a9b0*/  IMAD.MOV.U32 R11, RZ, RZ, 0x181f ;  /* 0x0000181fff0b7424 */ /* 0x000fe400078e00ff */
[----:B------:R-:W-:Y:S02]  /*1a9c0*/  IMAD.MOV.U32 R15, RZ, RZ, -0x1 ;  /* 0xffffffffff0f7424 */ /* 0x000fe400078e00ff */
[----:B------:R-:W-:-:S07]  /*1a9d0*/  IMAD.MOV.U32 R2, RZ, RZ, R14 ;  /* 0x000000ffff027224 */ /* 0x000fce00078e000e */
[----:B------:R-:W-:Y:S05]  /*1a9e0*/  WARPSYNC.COLLECTIVE R15, `(.L_x_1737) ;  /* 0x000000000f087348 */ /* 0x000fea0003c00000 */
[----:B------:R0:W1:Y:S02]  /*1a9f0*/  SHFL.IDX P6, R14, R13, R12, R11 ;  /* 0x0000000c0d0e7389 */ /* 0x00006400000c000b */
[----:B01----:R-:W-:Y:S01]  /*1aa00*/  ENDCOLLECTIVE ;  /* 0x000000000000791b */ /* 0x003fe20003800000 */
.L_x_1737:
[----:B------:R-:W-:Y:S02]  /*1aa10*/  IMAD.MOV.U32 R13, RZ, RZ, R4 ;  /* 0x000000ffff0d7224 */ /* 0x000fe400078e0004 */
[----:B------:R-:W-:Y:S02]  /*1aa20*/  IMAD.MOV.U32 R12, RZ, RZ, 0x1 ;  /* 0x00000001ff0c7424 */ /* 0x000fe400078e00ff */
[----:B------:R-:W-:-:S07]  /*1aa30*/  IMAD.MOV.U32 R3, RZ, RZ, R14 ;  /* 0x000000ffff037224 */ /* 0x000fce00078e000e */
[----:B------:R-:W-:Y:S05]  /*1aa40*/  WARPSYNC.COLLECTIVE R15, `(.L_x_1738) ;  /* 0x000000000f087348 */ /* 0x000fea0003c00000 */
[----:B------:R0:W1:Y:S02]  /*1aa50*/  SHFL.IDX P6, R14, R13, R12, R11 ;  /* 0x0000000c0d0e7389 */ /* 0x00006400000c000b */
[----:B01----:R-:W-:Y:S01]  /*1aa60*/  ENDCOLLECTIVE ;  /* 0x000000000000791b */ /* 0x003fe20003800000 */
.L_x_1738:
        /* <DEDUP_REMOVED lines=15> */
.L_x_1739:
[----:B------:R-:W-:Y:S02]  /*1ab60*/  @P0 IMAD R6, R5, 0x2, R23 ;  /* 0x0000000205060824 */ /* 0x000fe400078e0217 */
[----:B------:R-:W-:Y:S02]  /*1ab70*/  IMAD.MOV.U32 R13, RZ, RZ, R4 ;  /* 0x000000ffff0d7224 */ /* 0x000fe400078e0004 */
[----:B------:R-:W-:Y:S02]  /*1ab80*/  IMAD.MOV.U32 R12, RZ, RZ, 0x2 ;  /* 0x00000002ff0c7424 */ /* 0x000fe400078e00ff */
[----:B------:R-:W-:-:S07]  /*1ab90*/  IMAD.MOV.U32 R3, RZ, RZ, R14 ;  /* 0x000000ffff037224 */ /* 0x000fce00078e000e */
[----:B------:R-:W-:Y:S05]  /*1aba0*/  WARPSYNC.COLLECTIVE R15, `(.L_x_1740) ;  /* 0x000000000f087348 */ /* 0x000fea0003c00000 */
[----:B------:R0:W1:Y:S02]  /*1abb0*/  SHFL.IDX P6, R14, R13, R12, R11 ;  /* 0x0000000c0d0e7389 */ /* 0x00006400000c000b */
[----:B01----:R-:W-:Y:S01]  /*1abc0*/  ENDCOLLECTIVE ;  /* 0x000000000000791b */ /* 0x003fe20003800000 */
.L_x_1740:
[----:B------:R-:W-:-:S04]  /*1abd0*/  @P0 LEA R3, P1, R7, R3, 0x1 ;  /* 0x0000000307030211 */ /* 0x000fc800078208ff */
[----:B------:R-:W-:-:S04]  /*1abe0*/  @P0 IADD3.X R2, RZ, R2, RZ, P1, !PT ;  /* 0x00000002ff020210 */ /* 0x000fc80000ffe4ff */
        /* <DEDUP_REMOVED lines=13> */
.L_x_1741:
[----:B------:R-:W-:Y:S02]  /*1acc0*/  @P0 IMAD R6, R5, 0x2, R23 ;  /* 0x0000000205060824 */ /* 0x000fe400078e0217 */
[----:B------:R-:W-:Y:S02]  /*1acd0*/  IMAD.MOV.U32 R13, RZ, RZ, R4 ;  /* 0x000000ffff0d7224 */ /* 0x000fe400078e0004 */
[----:B------:R-:W-:Y:S01]  /*1ace0*/  IMAD.MOV.U32 R12, RZ, RZ, 0x3 ;  /* 0x00000003ff0c7424 */ /* 0x000fe200078e00ff */
[----:B------:R-:W-:-:S07]  /*1acf0*/  MOV R3, R14 ;  /* 0x0000000e00037202 */ /* 0x000fce0000000f00 */
[----:B------:R-:W-:Y:S05]  /*1ad00*/  WARPSYNC.COLLECTIVE R15, `(.L_x_1742) ;  /* 0x000000000f087348 */ /* 0x000fea0003c00000 */
[----:B------:R0:W1:Y:S02]  /*1ad10*/  SHFL.IDX P6, R14, R13, R12, R11 ;  /* 0x0000000c0d0e7389 */ /* 0x00006400000c000b */
[----:B01----:R-:W-:Y:S01]  /*1ad20*/  ENDCOLLECTIVE ;  /* 0x000000000000791b */ /* 0x003fe20003800000 */
.L_x_1742:
        /* <DEDUP_REMOVED lines=15> */
.L_x_1743:
[----:B------:R-:W-:Y:S02]  /*1ae20*/  @P0 IMAD R6, R5, 0x2, R23 ;  /* 0x0000000205060824 */ /* 0x000fe400078e0217 */
[----:B------:R-:W-:Y:S02]  /*1ae30*/  IMAD.MOV.U32 R13, RZ, RZ, R4 ;  /* 0x000000ffff0d7224 */ /* 0x000fe400078e0004 */
[----:B------:R-:W-:Y:S02]  /*1ae40*/  IMAD.MOV.U32 R12, RZ, RZ, 0x4 ;  /* 0x00000004ff0c7424 */ /* 0x000fe400078e00ff */
[----:B------:R-:W-:-:S07]  /*1ae50*/  IMAD.MOV.U32 R3, RZ, RZ, R14 ;  /* 0x000000ffff037224 */ /* 0x000fce00078e000e */
[----:B------:R-:W-:Y:S05]  /*1ae60*/  WARPSYNC.COLLECTIVE R15, `(.L_x_1744) ;  /* 0x000000000f087348 */ /* 0x000fea0003c00000 */
[----:B------:R0:W1:Y:S02]  /*1ae70*/  SHFL.IDX P6, R14, R13, R12, R11 ;  /* 0x0000000c0d0e7389 */ /* 0x00006400000c000b */
[----:B01----:R-:W-:Y:S01]  /*1ae80*/  ENDCOLLECTIVE ;  /* 0x000000000000791b */ /* 0x003fe20003800000 */
.L_x_1744:
        /* <DEDUP_REMOVED lines=15> */
.L_x_1745:
[----:B------:R-:W-:Y:S02]  /*1af80*/  @P0 IMAD R6, R5, 0x2, R23 ;  /* 0x0000000205060824 */ /* 0x000fe400078e0217 */
[----:B------:R-:W-:Y:S01]  /*1af90*/  IMAD.MOV.U32 R13, RZ, RZ, R4 ;  /* 0x000000ffff0d7224 */ /* 0x000fe200078e0004 */
[----:B------:R-:W-:Y:S01]  /*1afa0*/  MOV R12, 0x5 ;  /* 0x00000005000c7802 */ /* 0x000fe20000000f00 */
[----:B------:R-:W-:-:S07]  /*1afb0*/  IMAD.MOV.U32 R3, RZ, RZ, R14 ;  /* 0x000000ffff037224 */ /* 0x000fce00078e000e */
[----:B------:R-:W-:Y:S05]  /*1afc0*/  WARPSYNC.COLLECTIVE R15, `(.L_x_1746) ;  /* 0x000000000f087348 */ /* 0x000fea0003c00000 */
[----:B------:R0:W1:Y:S02]  /*1afd0*/  SHFL.IDX P6, R14, R13, R12, R11 ;  /* 0x0000000c0d0e7389 */ /* 0x00006400000c000b */
[----:B01----:R-:W-:Y:S01]  /*1afe0*/  ENDCOLLECTIVE ;  /* 0x000000000000791b */ /* 0x003fe20003800000 */
.L_x_1746:
        /* <DEDUP_REMOVED lines=10> */
.L_x_1747:
[----:B------:R-:W-:Y:S01]  /*1b090*/  @!PT LDS RZ, [RZ] ;  /* 0x00000000fffff984 */ /* 0x000fe20000000800 */
[----:B------:R-:W-:Y:S01]  /*1b0a0*/  @!PT LDS RZ, [RZ] ;  /* 0x00000000fffff984 */ /* 0x000fe20000000800 */
[----:B------:R-:W-:Y:S01]  /*1b0b0*/  @!PT LDS RZ, [RZ] ;  /* 0x00000000fffff984 */ /* 0x000fe20000000800 */
[----:B------:R0:W-:Y:S01]  /*1b0c0*/  @P0 LDGSTS.E.BYPASS.LTC128B.128 [R6+0x1e400], desc[UR60][R2.64], !P2 ;  /* 0x1e40000002060fae */ /* 0x0001e2000d101d7c */
[----:B------:R-:W-:Y:S01]  /*1b0d0*/  IMAD.MOV.U32 R0, RZ, RZ, R14 ;  /* 0x000000ffff007224 */ /* 0x000fe200078e000e */
[----:B------:R-:W-:Y:S06]  /*1b0e0*/  BRA `(.L_x_1748) ;  /* 0xffffffa000647947 */ /* 0x000fec000383ffff */
.L_x_1602:
[----:B------:R-:W-:Y:S01]  /*1b0f0*/  IMAD.MOV.U32 R13, RZ, RZ, R3 ;  /* 0x000000ffff0d7224 */ /* 0x000fe200078e0003 */
[----:B------:R-:W-:Y:S01]  /*1b100*/  MOV R11, 0x181f ;  /* 0x0000181f000b7802 */ /* 0x000fe20000000f00 */
[----:B------:R-:W-:Y:S02]  /*1b110*/  IMAD.MOV.U32 R12, RZ, RZ, RZ ;  /* 0x000000ffff0c7224 */ /* 0x000fe400078e00ff */
[----:B------:R-:W-:Y:S02]  /*1b120*/  IMAD.MOV.U32 R15, RZ, RZ, -0x1 ;  /* 0xffffffffff0f7424 */ /* 0x000fe400078e00ff */
[----:B-----5:R-:W-:Y:S02]  /*1b130*/  IMAD R2, R9, R6, RZ ;  /* 0x0000000609027224 */ /* 0x020fe400078e02ff */
[----:B------:R-:W-:-:S07]  /*1b140*/  IMAD.IADD R17, R8, 0x1, R17 ;  /* 0x0000000108117824 */ /* 0x000fce00078e0211 */
[----:B------:R-:W-:Y:S05]  /*1b150*/  WARPSYNC.COLLECTIVE R15, `(.L_x_1749) ;  /* 0x000000000f087348 */ /* 0x000fea0003c00000 */
[----:B------:R0:W1:Y:S02]  /*1b160*/  SHFL.IDX P6, R14, R13, R12, R11 ;  /* 0x0000000c0d0e7389 */ /* 0x00006400000c000b */
[----:B01----:R-:W-:Y:S01]  /*1b170*/  ENDCOLLECTIVE ;  /* 0x000000000000791b */ /* 0x003fe20003800000 */
.L_x_1749:
[C---:B------:R-:W-:Y:S01]  /*1b180*/  VIADD R6, R17.reuse, 0x20 ;  /* 0x0000002011067836 */ /* 0x040fe20000000000 */
[C---:B------:R-:W-:Y:S01]  /*1b190*/  ISETP.GE.AND P0, PT, R17.reuse, R2, PT ;  /* 0x000000021100720c */ /* 0x040fe20003f06270 */
[C---:B------:R-:W-:Y:S01]  /*1b1a0*/  VIADD R8, R17.reuse, 0x30 ;  /* 0x0000003011087836 */ /* 0x040fe20000000000 */
[----:B------:R-:W-:-:S05]  /*1b1b0*/  IADD3 R10, R17, 0x10, RZ ;  /* 0x00000010110a7810 */ /* 0x000fca0007ffe0ff */
[----:B------:R0:W-:Y:S01]  /*1b1c0*/  STL [R1+0x20], R10 ;  /* 0x0000200a01007387 */ /* 0x0001e20000100800 */
[----:B------:R-:W-:-:S03]  /*1b1d0*/  IMAD.MOV.U32 R13, RZ, RZ, R0 ;  /* 0x000000ffff0d7224 */ /* 0x000fc600078e0000 */
[----:B------:R0:W-:Y:S04]  /*1b1e0*/  STL [R1+0x24], R6 ;  /* 0x0000240601007387 */ /* 0x0001e80000100800 */
[----:B------:R0:W-:Y:S01]  /*1b1f0*/  STL [R1+0x28], R8 ;  /* 0x0000280801007387 */ /* 0x0001e20000100800 */
[----:B------:R-:W-:-:S07]  /*1b200*/  IMAD.MOV.U32 R4, RZ, RZ, R14 ;  /* 0x000000ffff047224 */ /* 0x000fce00078e000e */
[----:B0-----:R-:W-:Y:S05]  /*1b210*/  WARPSYNC.COLLECTIVE R15, `(.L_x_1750) ;  /* 0x000000000f087348 */ /* 0x001fea0003c00000 */
[----:B------:R1:W2:Y:S02]  /*1b220*/  SHFL.IDX P6, R14, R13, R12, R11 ;  /* 0x0000000c0d0e7389 */ /* 0x0002a400000c000b */
[----:B012---:R-:W-:Y:S01]  /*1b230*/  ENDCOLLECTIVE ;  /* 0x000000000000791b */ /* 0x007fe20003800000 */
.L_x_1750:
[----:B------:R-:W-:Y:S02]  /*1b240*/  IMAD.MOV.U32 R13, RZ, RZ, R3 ;  /* 0x000000ffff0d7224 */ /* 0x000fe400078e0003 */
[----:B------:R-:W-:Y:S02]  /*1b250*/  IMAD.MOV.U32 R12, RZ, RZ, 0x1 ;  /* 0x00000001ff0c7424 */ /* 0x000fe400078e00ff */
[----:B------:R-:W-:-:S07]  /*1b260*/  IMAD.MOV.U32 R5, RZ, RZ, R14 ;  /* 0x000000ffff057224 */ /* 0x000fce00078e000e */
[----:B------:R-:W-:Y:S05]  /*1b270*/  WARPSYNC.COLLECTIVE R15, `(.L_x_1751) ;  /* 0x000000000f087348 */ /* 0x000fea0003c00000 */
[----:B------:R0:W1:Y:S02]  /*1b280*/  SHFL.IDX P6, R14, R13, R12, R11 ;  /* 0x0000000c0d0e7389 */ /* 0x00006400000c000b */
[----:B01----:R-:W-:Y:S01]  /*1b290*/  ENDCOLLECTIVE ;  /* 0x000000000000791b */ /* 0x003fe20003800000 */
.L_x_1751:
        /* <DEDUP_REMOVED lines=15> */
.L_x_1752:
[----:B------:R-:W-:Y:S02]  /*1b390*/  IMAD.MOV.U32 R13, RZ, RZ, R3 ;  /* 0x000000ffff0d7224 */ /* 0x000fe400078e0003 */
[----:B------:R-:W-:Y:S02]  /*1b3a0*/  IMAD.MOV.U32 R12, RZ, RZ, 0x2 ;  /* 0x00000002ff0c7424 */ /* 0x000fe400078e00ff */
[----:B------:R-:W-:-:S07]  /*1b3b0*/  IMAD.MOV.U32 R5, RZ, RZ, R14 ;  /* 0x000000ffff057224 */ /* 0x000fce00078e000e */
[----:B------:R-:W-:Y:S05]  /*1b3c0*/  WARPSYNC.COLLECTIVE R15, `(.L_x_1753) ;  /* 0x000000000f087348 */ /* 0x000fea0003c00000 */
[----:B------:R0:W1:Y:S02]  /*1b3d0*/  SHFL.IDX P6, R14, R13, R12, R11 ;  /* 0x0000000c0d0e7389 */ /* 0x00006400000c000b */
[----:B01----:R-:W-:Y:S01]  /*1b3e0*/  ENDCOLLECTIVE ;  /* 0x000000000000791b */ /* 0x003fe20003800000 */
.L_x_1753:
        /* <DEDUP_REMOVED lines=15> */
.L_x_1754:
[----:B------:R-:W-:Y:S02]  /*1b4e0*/  IMAD.MOV.U32 R13, RZ, RZ, R3 ;  /* 0x000000ffff0d7224 */ /* 0x000fe400078e0003 */
[----:B------:R-:W-:Y:S01]  /*1b4f0*/  IMAD.MOV.U32 R12, RZ, RZ, 0x3 ;  /* 0x00000003ff0c7424 */ /* 0x000fe200078e00ff */
[----:B------:R-:W-:-:S07]  /*1b500*/  MOV R5, R14 ;  /* 0x0000000e00057202 */ /* 0x000fce0000000f00 */
[----:B------:R-:W-:Y:S05]  /*1b510*/  WARPSYNC.COLLECTIVE R15, `(.L_x_1755) ;  /* 0x000000000f087348 */ /* 0x000fea0003c00000 */
[----:B------:R0:W1:Y:S02]  /*1b520*/  SHFL.IDX P6, R14, R13, R12, R11 ;  /* 0x0000000c0d0e7389 */ /* 0x00006400000c000b */
[----:B01----:R-:W-:Y:S01]  /*1b530*/  ENDCOLLECTIVE ;  /* 0x000000000000791b */ /* 0x003fe20003800000 */
.L_x_1755:
[----:B------:R-:W-:-:S05]  /*1b540*/  @!P0 LEA R5, P2, R7, R5, 0x1 ;  /* 0x0000000507058211 */ /* 0x000fca00078408ff */
[----:B------:R-:W-:-:S05]  /*1b550*/  @!P0 IMAD.X R4, RZ, RZ, R4, P2 ;  /* 0x000000ffff048224 */ /* 0x000fca00010e0604 */
[----:B------:R-:W-:Y:S02]  /*1b560*/  @!P0 LOP3.LUT R5, R5, R4, RZ, 0x3c, !PT ;  /* 0x0000000405058212 */ /* 0x000fe400078e3cff */
[----:B------:R-:W-:Y:S02]  /*1b570*/  MOV R13, R0 ;  /* 0x00000000000d7202 */ /* 0x000fe40000000f00 */
[----:B------:R-:W-:-:S04]  /*1b580*/  @!P0 LOP3.LUT R4, R5, R4, RZ, 0x3c, !PT ;  /* 0x0000000405048212 */ /* 0x000fc800078e3cff */
[----:B------:R-:W-:Y:S01]  /*1b590*/  @!P0 LOP3.LUT R5, R5, R4, RZ, 0x3c, !PT ;  /* 0x0000000405058212 */ /* 0x000fe200078e3cff */
[----:B------:R-:W-:-:S04]  /*1b5a0*/  IMAD.MOV.U32 R6, RZ, RZ, R14 ;  /* 0x000000ffff067224 */ /* 0x000fc800078e000e */
[----:B------:R-:W-:Y:S01]  /*1b5b0*/  @!PT LDS RZ, [RZ] ;  /* 0x00000000fffff984 */ /* 0x000fe20000000800 */
[----:B------:R-:W-:Y:S01]  /*1b5c0*/  @!PT LDS RZ, [RZ] ;  /* 0x00000000fffff984 */ /* 0x000fe20000000800 */
[----:B------:R-:W-:Y:S01]  /*1b5d0*/  @!PT LDS RZ, [RZ] ;  /* 0x00000000fffff984 */ /* 0x000fe20000000800 */
[----:B------:R0:W-:Y:S01]  /*1b5e0*/  @!P0 LDGSTS.E.BYPASS.LTC128B.128 [R26+0x19400], desc[UR60][R4.64], !P1 ;  /* 0x19400000041a8fae */ /* 0x0001e2000c901d7c */
[----:B------:R-:W-:Y:S01]  /*1b5f0*/  ISETP.GE.AND P0, PT, R8, R2, PT ;  /* 0x000000020800720c */ /* 0x000fe20003f06270 */
[----:B------:R-:W-:-:S12]  /*1b600*/  VIADD R8, R17, 0x40 ;  /* 0x0000004011087836 */ /* 0x000fd80000000000 */
[----:B0-----:R-:W-:Y:S05]  /*1b610*/  WARPSYNC.COLLECTIVE R15, `(.L_x_1756) ;  /* 0x000000000f087348 */ /* 0x001fea0003c00000 */
[----:B------:R1:W2:Y:S02]  /*1b620*/  SHFL.IDX P6, R14, R13, R12, R11 ;  /* 0x0000000c0d0e7389 */ /* 0x0002a400000c000b */
[----:B012---:R-:W-:Y:S01]  /*1b630*/  ENDCOLLECTIVE ;  /* 0x000000000000791b */ /* 0x007fe20003800000 */
.L_x_1756:
[----:B------:R0:W-:Y:S01]  /*1b640*/  STL [R1+0x2c], R8 ;  /* 0x00002c0801007387 */ /* 0x0001e20000100800 */
[----:B------:R-:W-:Y:S02]  /*1b650*/  IMAD.MOV.U32 R13, RZ, RZ, R3 ;  /* 0x000000ffff0d7224 */ /* 0x000fe400078e0003 */
[----:B------:R-:W-:Y:S02]  /*1b660*/  IMAD.MOV.U32 R12, RZ, RZ, 0x4 ;  /* 0x00000004ff0c7424 */ /* 0x000fe400078e00ff */
[----:B------:R-:W-:-:S07]  /*1b670*/  IMAD.MOV.U32 R4, RZ, RZ, R14 ;  /* 0x000000ffff047224 */ /* 0x000fce00078e000e */
[----:B0-----:R-:W-:Y:S05]  /*1b680*/  WARPSYNC.COLLECTIVE R15, `(.L_x_1757) ;  /* 0x000000000f087348 */ /* 0x001fea0003c00000 */
[----:B------:R1:W2:Y:S02]  /*1b690*/  SHFL.IDX P6, R14, R13, R12, R11 ;  /* 0x0000000c0d0e7389 */ /* 0x0002a400000c000b */
[----:B012---:R-:W-:Y:S01]  /*1b6a0*/  ENDCOLLECTIVE ;  /* 0x000000000000791b */ /* 0x007fe20003800000 */
.L_x_1757:
[----:B------:R-:W-:-:S05]  /*1b6b0*/  @!P0 LEA R5, P2, R7, R4, 0x1 ;  /* 0x0000000407058211 */ /* 0x000fca00078408ff */
[----:B------:R-:W-:-:S05]  /*1b6c0*/  @!P0 IMAD.X R4, RZ, RZ, R6, P2 ;  /* 0x000000ffff048224 */ /* 0x000fca00010e0606 */
[----:B------:R-:W-:Y:S01]  /*1b6d0*/  @!P0 LOP3.LUT R5, R5, R4, RZ, 0x3c, !PT ;  /* 0x0000000405058212 */ /* 0x000fe200078e3cff */
[----:B------:R-:W-:-:S03]  /*1b6e0*/  IMAD.MOV.U32 R13, RZ, RZ, R0 ;  /* 0x000000ffff0d7224 */ /* 0x000fc600078e0000 */
[----:B------:R-:W-:-:S04]  /*1b6f0*/  @!P0 LOP3.LUT R4, R5, R4, RZ, 0x3c, !PT ;  /* 0x0000000405048212 */ /* 0x000fc800078e3cff */
[----:B------:R-:W-:Y:S02]  /*1b700*/  @!P0 LOP3.LUT R5, R5, R4, RZ, 0x3c, !PT ;  /* 0x0000000405058212 */ /* 0x000fe400078e3cff */
[----:B------:R-:W-:-:S07]  /*1b710*/  MOV R6, R14 ;  /* 0x0000000e00067202 */ /* 0x000fce0000000f00 */
[----:B------:R-:W-:Y:S05]  /*1b720*/  WARPSYNC.COLLECTIVE R15, `(.L_x_1758) ;  /* 0x000000000f087348 */ /* 0x000fea0003c00000 */
[----:B------:R0:W1:Y:S02]  /*1b730*/  SHFL.IDX P6, R14, R13, R12, R11 ;  /* 0x0000000c0d0e7389 */ /* 0x00006400000c000b */
[----:B01----:R-:W-:Y:S01]  /*1b740*/  ENDCOLLECTIVE ;  /* 0x000000000000791b */ /* 0x003fe20003800000 */
.L_x_1758:
[----:B------:R-:W-:Y:S01]  /*1b750*/  @!PT LDS RZ, [RZ] ;  /* 0x00000000fffff984 */ /* 0x000fe20000000800 */
[----:B------:R-:W-:Y:S01]  /*1b760*/  @!PT LDS RZ, [RZ] ;  /* 0x00000000fffff984 */ /* 0x000fe20000000800 */
[----:B------:R-:W-:Y:S01]  /*1b770*/  @!PT LDS RZ, [RZ] ;  /* 0x00000000fffff984 */ /* 0x000fe20000000800 */
[----:B------:R0:W-:Y:S01]  /*1b780*/  @!P0 LDGSTS.E.BYPASS.LTC128B.128 [R26+0x19c00], desc[UR60][R4.64], !P1 ;  /* 0x19c00000041a8fae */ /* 0x0001e2000c901d7c */
[----:B------:R-:W-:Y:S01]  /*1b790*/  ISETP.GE.AND P0, PT, R8, R2, PT ;  /* 0x000000020800720c */ /* 0x000fe20003f06270 */
[----:B------:R-:W-:-:S05]  /*1b7a0*/  VIADD R8, R17, 0x50 ;  /* 0x0000005011087836 */ /* 0x000fca0000000000 */
[----:B------:R1:W-:Y:S01]  /*1b7b0*/  STL [R1+0x30], R8 ;  /* 0x0000300801007387 */ /* 0x0003e20000100800 */
[----:B------:R-:W-:Y:S01]  /*1b7c0*/  IMAD.MOV.U32 R13, RZ, RZ, R3 ;  /* 0x000000ffff0d7224 */ /* 0x000fe200078e0003 */
[----:B------:R-:W-:Y:S01]  /*1b7d0*/  MOV R12, 0x5 ;  /* 0x00000005000c7802 */ /* 0x000fe20000000f00 */
[----:B0-----:R-:W-:-:S07]  /*1b7e0*/  IMAD.MOV.U32 R4, RZ, RZ, R14 ;  /* 0x000000ffff047224 */ /* 0x001fce00078e000e */
[----:B-1----:R-:W-:Y:S05]  /*1b7f0*/  WARPSYNC.COLLECTIVE R15, `(.L_x_1759) ;  /* 0x000000000f087348 */ /* 0x002fea0003c00000 */
[----:B------:R0:W2:Y:S02]  /*1b800*/  SHFL.IDX P6, R14, R13, R12, R11 ;  /* 0x0000000c0d0e7389 */ /* 0x0000a400000c000b */
[----:B012---:R-:W-:Y:S01]  /*1b810*/  ENDCOLLECTIVE ;  /* 0x000000000000791b */ /* 0x007fe20003800000 */
.L_x_1759:
        /* <DEDUP_REMOVED lines=10> */
.L_x_1760:
[----:B------:R-:W-:Y:S01]  /*1b8c0*/  @!PT LDS RZ, [RZ] ;  /* 0x00000000fffff984 */ /* 0x000fe20000000800 */
[----:B------:R-:W-:Y:S01]  /*1b8d0*/  @!PT LDS RZ, [RZ] ;  /* 0x00000000fffff984 */ /* 0x000fe20000000800 */
[----:B------:R-:W-:Y:S01]  /*1b8e0*/  @!PT LDS RZ, [RZ] ;  /* 0x00000000fffff984 */ /* 0x000fe20000000800 */
[----:B------:R0:W-:Y:S01]  /*1b8f0*/  @!P0 LDGSTS.E.BYPASS.LTC128B.128 [R26+0x1a400], desc[UR60][R4.64], !P1 ;  /* 0x1a400000041a8fae */ /* 0x0001e2000c901d7c */
[----:B------:R-:W-:Y:S01]  /*1b900*/  ISETP.GE.AND P0, PT, R8, R2, PT ;  /* 0x000000020800720c */ /* 0x000fe20003f06270 */
[----:B------:R-:W-:-:S05]  /*1b910*/  VIADD R8, R17, 0x60 ;  /* 0x0000006011087836 */ /* 0x000fca0000000000 */
[----:B------:R1:W-:Y:S01]  /*1b920*/  STL [R1+0x38], R8 ;  /* 0x0000380801007387 */ /* 0x0003e20000100800 */
[----:B------:R-:W-:Y:S01]  /*1b930*/  MOV R13, R3 ;  /* 0x00000003000d7202 */ /* 0x000fe20000000f00 */
[----:B------:R-:W-:Y:S02]  /*1b940*/  IMAD.MOV.U32 R12, RZ, RZ, 0x6 ;  /* 0x00000006ff0c7424 */ /* 0x000fe400078e00ff */
[----:B0-----:R-:W-:-:S07]  /*1b950*/  IMAD.MOV.U32 R4, RZ, RZ, R14 ;  /* 0x000000ffff047224 */ /* 0x001fce00078e000e */
[----:B-1----:R-:W-:Y:S05]  /*1b960*/  WARPSYNC.COLLECTIVE R15, `(.L_x_1761) ;  /* 0x000000000f087348 */ /* 0x002fea0003c00000 */
[----:B------:R0:W2:Y:S02]  /*1b970*/  SHFL.IDX P6, R14, R13, R12, R11 ;  /* 0x0000000c0d0e7389 */ /* 0x0000a400000c000b */
[----:B012---:R-:W-:Y:S01]  /*1b980*/  ENDCOLLECTIVE ;  /* 0x000000000000791b */ /* 0x007fe20003800000 */
.L_x_1761:
        /* <DEDUP_REMOVED lines=10> */
.L_x_1762:
[----:B------:R-:W-:Y:S01]  /*1ba30*/  @!PT LDS RZ, [RZ] ;  /* 0x00000000fffff984 */ /* 0x000fe20000000800 */
[----:B------:R-:W-:Y:S01]  /*1ba40*/  @!PT LDS RZ, [RZ] ;  /* 0x00000000fffff984 */ /* 0x000fe20000000800 */
[----:B------:R-:W-:Y:S01]  /*1ba50*/  @!PT LDS RZ, [RZ] ;  /* 0x00000000fffff984 */ /* 0x000fe20000000800 */
[----:B------:R0:W-:Y:S01]  /*1ba60*/  @!P0 LDGSTS.E.BYPASS.LTC128B.128 [R26+0x1ac00], desc[UR60][R4.64], !P1 ;  /* 0x1ac00000041a8fae */ /* 0x0001e2000c901d7c */
[----:B------:R-:W-:Y:S01]  /*1ba70*/  ISETP.GE.AND P0, PT, R8, R2, PT ;  /* 0x000000020800720c */ /* 0x000fe20003f06270 */
[----:B------:R-:W-:Y:S02]  /*1ba80*/  IMAD.MOV.U32 R13, RZ, RZ, R3 ;  /* 0x000000ffff0d7224 */ /* 0x000fe400078e0003 */
[----:B------:R-:W-:Y:S02]  /*1ba90*/  IMAD.MOV.U32 R12, RZ, RZ, 0x7 ;  /* 0x00000007ff0c7424 */ /* 0x000fe400078e00ff */
[----:B0-----:R-:W-:-:S08]  /*1baa0*/  IMAD.MOV.U32 R4, RZ, RZ, R14 ;  /* 0x000000ffff047224 */ /* 0x001fd000078e000e */
[----:B------:R-:W-:Y:S05]  /*1bab0*/  WARPSYNC.COLLECTIVE R15, `(.L_x_1763) ;  /* 0x000000000f087348 */ /* 0x000fea0003c00000 */
[----:B------:R0:W1:Y:S02]  /*1bac0*/  SHFL.IDX P6, R14, R13, R12, R11 ;  /* 0x0000000c0d0e7389 */ /* 0x00006400000c000b */
[----:B01----:R-:W-:Y:S01]  /*1bad0*/  ENDCOLLECTIVE ;  /* 0x000000000000791b */ /* 0x003fe20003800000 */
.L_x_1763:
[----:B------:R-:W-:-:S04]  /*1bae0*/  @!P0 LEA R5, P2, R7, R4, 0x1 ;  /* 0x0000000407058211 */ /* 0x000fc800078408ff */
[----:B------:R-:W-:-:S04]  /*1baf0*/  @!P0 IADD3.X R4, RZ, R6, RZ, P2, !PT ;  /* 0x00000006ff048210 */ /* 0x000fc800017fe4ff */
[----:B------:R-:W-:Y:S01]  /*1bb00*/  @!P0 LOP3.LUT R5, R5, R4, RZ, 0x3c, !PT ;  /* 0x0000000405058212 */ /* 0x000fe200078e3cff */
[----:B------:R-:W-:-:S03]  /*1bb10*/  IMAD.MOV.U32 R13, RZ, RZ, R0 ;  /* 0x000000ffff0d7224 */ /* 0x000fc600078e0000 */
[----:B------:R-:W-:-:S04]  /*1bb20*/  @!P0 LOP3.LUT R4, R5, R4, RZ, 0x3c, !PT ;  /* 0x0000000405048212 */ /* 0x000fc800078e3cff */
[----:B------:R-:W-:Y:S01]  /*1bb30*/  @!P0 LOP3.LUT R5, R5, R4, RZ, 0x3c, !PT ;  /* 0x0000000405058212 */ /* 0x000fe200078e3cff */
[----:B------:R-:W-:-:S04]  /*1bb40*/  IMAD.MOV.U32 R3, RZ, RZ, R14 ;  /* 0x000000ffff037224 */ /* 0x000fc800078e000e */
[----:B------:R-:W-:Y:S01]  /*1bb50*/  @!PT LDS RZ, [RZ] ;  /* 0x00000000fffff984 */ /* 0x000fe20000000800 */
[----:B------:R-:W-:Y:S01]  /*1bb60*/  @!PT LDS RZ, [RZ] ;  /* 0x00000000fffff984 */ /* 0x000fe20000000800 */
[----:B------:R-:W-:Y:S01]  /*1bb70*/  @!PT LDS RZ, [RZ] ;  /* 0x00000000fffff984 */ /* 0x000fe20000000800 */
[----:B------:R0:W-:Y:S03]  /*1bb80*/  @!P0 LDGSTS.E.BYPASS.LTC128B.128 [R26+0x1b400], desc[UR60][R4.64], !P1 ;  /* 0x1b400000041a8fae */ /* 0x0001e6000c901d7c */
[----:B0-----:R-:W-:Y:S05]  /*1bb90*/  WARPSYNC.COLLECTIVE R15, `(.L_x_1764) ;  /* 0x000000000f087348 */ /* 0x001fea0003c00000 */
[----:B------:R1:W2:Y:S02]  /*1bba0*/  SHFL.IDX P6, R14, R13, R12, R11 ;  /* 0x0000000c0d0e7389 */ /* 0x0002a400000c000b */
[----:B012---:R-:W-:Y:S01]  /*1bbb0*/  ENDCOLLECTIVE ;  /* 0x000000000000791b */ /* 0x007fe20003800000 */
.L_x_1764:
[----:B------:R-:W-:Y:S01]  /*1bbc0*/  IMAD.MOV.U32 R0, RZ, RZ, R14 ;  /* 0x000000ffff007224 */ /* 0x000fe200078e000e */
[----:B------:R-:W-:Y:S06]  /*1bbd0*/  BRA `(.L_x_1765) ;  /* 0xffffffa000b87947 */ /* 0x000fec000383ffff */
.L_x_1606:
[----:B------:R-:W2:Y:S04]  /*1bbe0*/  LDL.LU R14, [R1+0x18] ;  /* 0x00001800010e7983 */ /* 0x000ea80000300800 */
[----:B------:R-:W3:Y:S04]  /*1bbf0*/  LDL.LU R13, [R1+0x20] ;  /* 0x00002000010d7983 */ /* 0x000ee80000300800 */
[----:B------:R-:W4:Y:S04]  /*1bc00*/  LDL.LU R12, [R1+0x24] ;  /* 0x00002400010c7983 */ /* 0x000f280000300800 */
[----:B------:R-:W5:Y:S04]  /*1bc10*/  LDL.LU R11, [R1+0x28] ;  /* 0x00002800010b7983 */ /* 0x000f680000300800 */
[----:B------:R-:W5:Y:S04]  /*1bc20*/  LDL.LU R10, [R1+0x2c] ;  /* 0x00002c00010a7983 */ /* 0x000f680000300800 */
[----:B------:R-:W5:Y:S04]  /*1bc30*/  LDL.LU R9, [R1+0x30] ;  /* 0x0000300001097983 */ /* 0x000f680000300800 */
[----:B------:R-:W5:Y:S01]  /*1bc40*/  LDL.LU R8, [R1+0x38] ;  /* 0x0000380001087983 */ /* 0x000f620000300800 */
[----:B------:R-:W-:Y:S01]  /*1bc50*/  LOP3.LUT R22, R22, 0xfffff7ff, RZ, 0xc0, !PT ;  /* 0xfffff7ff16167812 */ /* 0x000fe200078ec0ff */
[----:B------:R-:W-:Y:S01]  /*1bc60*/  BSSY B0, `(.L_x_1766) ;  /* 0x0000019000007945 */ /* 0x000fe20003800000 */
[----:B------:R-:W-:-:S02]  /*1bc70*/  IMAD.MOV.U32 R15, RZ, RZ, -0x1 ;  /* 0xffffffffff0f7424 */ /* 0x000fc400078e00ff */
[----:B--2---:R-:W-:-:S05]  /*1bc80*/  IMAD R5, R14, R6, RZ ;  /* 0x000000060e057224 */ /* 0x004fca00078e02ff */
[-C--:B------:R-:W-:Y:S02]  /*1bc90*/  ISETP.GE.AND P0, PT, R17, R5.reuse, PT ;  /* 0x000000051100720c */ /* 0x080fe40003f06270 */
[-C--:B---3--:R-:W-:Y:S02]  /*1bca0*/  ISETP.GE.AND P6, PT, R13, R5.reuse, PT ;  /* 0x000000050d00720c */ /* 0x088fe40003fc6270 */
[----:B----4-:R-:W-:Y:S01]  /*1bcb0*/  ISETP.GE.AND P5, PT, R12, R5, PT ;  /* 0x000000050c00720c */ /* 0x010fe20003fa6270 */
[----:B------:R-:W-:Y:S01]  /*1bcc0*/  IMAD.MOV.U32 R12, RZ, RZ, RZ ;  /* 0x000000ffff0c7224 */ /* 0x000fe200078e00ff */
[----:B------:R-:W-:-:S07]  /*1bcd0*/  MOV R13, R0 ;  /* 0x00000000000d7202 */ /* 0x000fce0000000f00 */
[----:B------:R-:W-:Y:S02]  /*1bce0*/  @P0 LOP3.LUT R22, R22, 0x800, RZ, 0xfc, !PT ;  /* 0x0000080016160812 */ /* 0x000fe400078efcff */
[----:B-----5:R-:W-:Y:S01]  /*1bcf0*/  ISETP.GE.AND P0, PT, R11, R5, PT ;  /* 0x000000050b00720c */ /* 0x020fe20003f06270 */
[----:B------:R-:W-:Y:S01]  /*1bd00*/  IMAD.MOV.U32 R11, RZ, RZ, 0x181f ;  /* 0x0000181fff0b7424 */ /* 0x000fe200078e00ff */
[----:B------:R-:W-:-:S04]  /*1bd10*/  LOP3.LUT R22, R22, 0xfffffbff, RZ, 0xc0, !PT ;  /* 0xfffffbff16167812 */ /* 0x000fc800078ec0ff */
[----:B------:R-:W-:Y:S02]  /*1bd20*/  @P6 LOP3.LUT R22, R22, 0x400, RZ, 0xfc, !PT ;  /* 0x0000040016166812 */ /* 0x000fe400078efcff */
[----:B------:R-:W-:Y:S02]  /*1bd30*/  ISETP.GE.AND P6, PT, R10, R5, PT ;  /* 0x000000050a00720c */ /* 0x000fe40003fc6270 */
[----:B------:R-:W-:-:S04]  /*1bd40*/  LOP3.LUT R22, R22, 0xfffffdff, RZ, 0xc0, !PT ;  /* 0xfffffdff16167812 */ /* 0x000fc800078ec0ff */
[----:B------:R-:W-:Y:S02]  /*1bd50*/  @P5 LOP3.LUT R22, R22, 0x200, RZ, 0xfc, !PT ;  /* 0x0000020016165812 */ /* 0x000fe400078efcff */
[----:B------:R-:W-:Y:S02]  /*1bd60*/  ISETP.GE.AND P5, PT, R9, R5, PT ;  /* 0x000000050900720c */ /* 0x000fe40003fa6270 */
[----:B------:R-:W-:-:S04]  /*1bd70*/  LOP3.LUT R22, R22, 0xfffffeff, RZ, 0xc0, !PT ;  /* 0xfffffeff16167812 */ /* 0x000fc800078ec0ff */
[----:B------:R-:W-:Y:S02]  /*1bd80*/  @P0 LOP3.LUT R22, R22, 0x100, RZ, 0xfc, !PT ;  /* 0x0000010016160812 */ /* 0x000fe400078efcff */
[----:B------:R-:W-:Y:S02]  /*1bd90*/  ISETP.GE.AND P0, PT, R8, R5, PT ;  /* 0x000000050800720c */ /* 0x000fe40003f06270 */
[----:B------:R-:W-:-:S04]  /*1bda0*/  LOP3.LUT R22, R22, 0xffffff7f, RZ, 0xc0, !PT ;  /* 0xffffff7f16167812 */ /* 0x000fc800078ec0ff */
[----:B------:R-:W-:-:S07]  /*1bdb0*/  @P6 LOP3.LUT R22, R22, 0x80, RZ, 0xfc, !PT ;  /* 0x0000008016166812 */ /* 0x000fce00078efcff */
[----:B------:R-:W-:Y:S05]  /*1bdc0*/  WARPSYNC.COLLECTIVE R15, `(.L_x_1767) ;  /* 0x000000000f087348 */ /* 0x000fea0003c00000 */
[----:B------:R0:W1:Y:S02]  /*1bdd0*/  SHFL.IDX P6, R14, R13, R12, R11 ;  /* 0x0000000c0d0e7389 */ /* 0x00006400000c000b */
[----:B01----:R-:W-:Y:S01]  /*1bde0*/  ENDCOLLECTIVE ;  /* 0x000000000000791b */ /* 0x003fe20003800000 */
.L_x_1767:
[----:B------:R-:W-:Y:S05]  /*1bdf0*/  BSYNC B0 ;  /* 0x0000000000007941 */ /* 0x000fea0003800000 */
.L_x_1766:
[----:B------:R-:W-:Y:S01]  /*1be00*/  IMAD.MOV.U32 R13, RZ, RZ, R4 ;  /* 0x000000ffff0d7224 */ /* 0x000fe200078e0004 */
[----:B------:R-:W-:Y:S01]  /*1be10*/  MOV R12, RZ ;  /* 0x000000ff000c7202 */ /* 0x000fe20000000f00 */
[----:B------:R-:W-:Y:S01]  /*1be20*/  IMAD.MOV.U32 R11, RZ, RZ, 0x181f ;  /* 0x0000181fff0b7424 */ /* 0x000fe200078e00ff */
[----:B------:R-:W-:Y:S01]  /*1be30*/  LOP3.LUT R22, R22, 0xffffbfff, RZ, 0xc0, !PT ;  /* 0xffffbfff16167812 */ /* 0x000fe200078ec0ff */
[----:B------:R-:W-:Y:S02]  /*1be40*/  IMAD.MOV.U32 R15, RZ, RZ, -0x1 ;  /* 0xffffffffff0f7424 */ /* 0x000fe400078e00ff */
[----:B------:R-:W-:Y:S01]  /*1be50*/  IMAD.MOV.U32 R2, RZ, RZ, R14 ;  /* 0x000000ffff027224 */ /* 0x000fe200078e000e */
[----:B------:R-:W-:-:S07]  /*1be60*/  @P5 LOP3.LUT R22, R22, 0x4000, RZ, 0xfc, !PT ;  /* 0x0000400016165812 */ /* 0x000fce00078efcff */
[----:B------:R-:W-:Y:S05]  /*1be70*/  WARPSYNC.COLLECTIVE R15, `(.L_x_1768) ;  /* 0x000000000f087348 */ /* 0x000fea0003c00000 */
[----:B------:R0:W1:Y:S02]  /*1be80*/  SHFL.IDX P6, R14, R13, R12, R11 ;  /* 0x0000000c0d0e7389 */ /* 0x00006400000c000b */
[----:B01----:R-:W-:Y:S01]  /*1be90*/  ENDCOLLECTIVE ;  /* 0x000000000000791b */ /* 0x003fe20003800000 */
.L_x_1768:
[C---:B------:R-:W-:Y:S02]  /*1bea0*/  LOP3.LUT P5, RZ, R22.reuse, 0x400, RZ, 0xc0, !PT ;  /* 0x0000040016ff7812 */ /* 0x040fe400078ac0ff */
[----:B------:R-:W-:-:S04]  /*1beb0*/  LOP3.LUT R22, R22, 0xffffdfff, RZ, 0xc0, !PT ;  /* 0xffffdfff16167812 */ /* 0x000fc800078ec0ff */
[----:B------:R-:W-:-:S04]  /*1bec0*/  @P0 LOP3.LUT R22, R22, 0x2000, RZ, 0xfc, !PT ;  /* 0x0000200016160812 */ /* 0x000fc800078efcff */
[----:B------:R-:W-:Y:S01]  /*1bed0*/  LOP3.LUT P0, RZ, R22, 0x800, RZ, 0xc0, !PT ;  /* 0x0000080016ff7812 */ /* 0x000fe2000780c0ff */
[----:B------:R-:W-:Y:S01]  /*1bee0*/  IMAD.MOV.U32 R13, RZ, RZ, R0 ;  /* 0x000000ffff0d7224 */ /* 0x000fe200078e0000 */
[----:B------:R-:W-:Y:S01]  /*1bef0*/  MOV R12, 0x1 ;  /* 0x00000001000c7802 */ /* 0x000fe20000000f00 */
[----:B------:R-:W-:-:S10]  /*1bf00*/  IMAD.MOV.U32 R3, RZ, RZ, R14 ;  /* 0x000000ffff037224 */ /* 0x000fd400078e000e */
[----:B------:R-:W-:-:S05]  /*1bf10*/  @!P0 LEA R3, P6, R7, R3, 0x1 ;  /* 0x0000000307038211 */ /* 0x000fca00078c08ff */
[----:B------:R-:W-:-:S05]  /*1bf20*/  @!P0 IMAD.X R2, RZ, RZ, R2, P6 ;  /* 0x000000ffff028224 */ /* 0x000fca00030e0602 */
[----:B------:R-:W-:-:S07]  /*1bf30*/  @!P0 LOP3.LUT R3, R3, R2, RZ, 0x3c, !PT ;  /* 0x0000000203038212 */ /* 0x000fce00078e3cff */
[----:B------:R-:W-:Y:S05]  /*1bf40*/  WARPSYNC.COLLECTIVE R15, `(.L_x_1769) ;  /* 0x000000000f087348 */ /* 0x000fea0003c00000 */
[----:B------:R0:W1:Y:S02]  /*1bf50*/  SHFL.IDX P6, R14, R13, R12, R11 ;  /* 0x0000000c0d0e7389 */ /* 0x00006400000c000b */
[----:B01----:R-:W-:Y:S01]  /*1bf60*/  ENDCOLLECTIVE ;  /* 0x000000000000791b */ /* 0x003fe20003800000 */
.L_x_1769:
[----:B------:R-:W-:-:S04]  /*1bf70*/  @!P0 LOP3.LUT R2, R3, R2, RZ, 0x3c, !PT ;  /* 0x0000000203028212 */ /* 0x000fc800078e3cff */
[----:B------:R-:W-:-:S05]  /*1bf80*/  @!P0 LOP3.LUT R3, R3, R2, RZ, 0x3c, !PT ;  /* 0x0000000203038212 */ /* 0x000fca00078e3cff */
        /* <DEDUP_REMOVED lines=13> */
.L_x_1770:
[----:B------:R-:W-:Y:S01]  /*1c060*/  IMAD.MOV.U32 R13, RZ, RZ, R0 ;  /* 0x000000ffff0d7224 */ /* 0x000fe200078e0000 */
[----:B------:R-:W-:Y:S01]  /*1c070*/  MOV R12, 0x2 ;  /* 0x00000002000c7802 */ /* 0x000fe20000000f00 */
[----:B------:R-:W-:-:S05]  /*1c080*/  IMAD.MOV.U32 R2, RZ, RZ, R14 ;  /* 0x000000ffff027224 */ /* 0x000fca00078e000e */
[----:B------:R-:W-:-:S05]  /*1c090*/  @!P5 LEA R2, P6, R7, R2, 0x1 ;  /* 0x000000020702d211 */ /* 0x000fca00078c08ff */
[----:B------:R-:W-:-:S05]  /*1c0a0*/  @!P5 IMAD.X R3, RZ, RZ, R6, P6 ;  /* 0x000000ffff03d224 */ /* 0x000fca00030e0606 */
[----:B------:R-:W-:Y:S01]  /*1c0b0*/  @!PT LDS RZ, [RZ] ;  /* 0x00000000fffff984 */ /* 0x000fe20000000800 */
[----:B------:R-:W-:Y:S01]  /*1c0c0*/  @!PT LDS RZ, [RZ] ;  /* 0x00000000fffff984 */ /* 0x000fe20000000800 */
[----:B------:R-:W-:Y:S01]  /*1c0d0*/  @!PT LDS RZ, [RZ] ;  /* 0x00000000fffff984 */ /* 0x000fe20000000800 */
[----:B------:R0:W-:Y:S03]  /*1c0e0*/  @!P5 LDGSTS.E.BYPASS.LTC128B.128 [R26+0x22c00], desc[UR60][R2.64], !P4 ;  /* 0x22c00000021adfae */ /* 0x0001e6000e101d7c */
[----:B0-----:R-:W-:Y:S05]  /*1c0f0*/  WARPSYNC.COLLECTIVE R15, `(.L_x_1771) ;  /* 0x000000000f087348 */ /* 0x001fea0003c00000 */
[----:B------:R1:W2:Y:S02]  /*1c100*/  SHFL.IDX P6, R14, R13, R12, R11 ;  /* 0x0000000c0d0e7389 */ /* 0x0002a400000c000b */
[----:B012---:R-:W-:Y:S01]  /*1c110*/  ENDCOLLECTIVE ;  /* 0x000000000000791b */ /* 0x007fe20003800000 */
.L_x_1771:
[----:B------:R-:W-:Y:S01]  /*1c120*/  @!PT LDS RZ, [RZ] ;  /* 0x00000000fffff984 */ /* 0x000fe20000000800 */
[----:B------:R-:W-:Y:S01]  /*1c130*/  @!PT LDS RZ, [RZ] ;  /* 0x00000000fffff984 */ /* 0x000fe20000000800 */
[----:B------:R-:W-:Y:S01]  /*1c140*/  @!PT LDS RZ, [RZ] ;  /* 0x00000000fffff984 */ /* 0x000fe20000000800 */
[----:B------:R0:W-:Y:S04]  /*1c150*/  @!P5 LDGSTS.E.BYPASS.LTC128B.128 [R26+0x26c00], desc[UR60][R2.64+0x80], !P3 ;  /* 0x26c00080021adfae */ /* 0x0001e8000d901d7c */
[----:B------:R0:W-:Y:S04]  /*1c160*/  @!P5 LDGSTS.E.BYPASS.LTC128B.128 [R26+0x2ac00], desc[UR60][R2.64+0x100], !P2 ;  /* 0x2ac00100021adfae */ /* 0x0001e8000d101d7c */
[----:B------:R0:W-:Y:S01]  /*1c170*/  @!P5 LDGSTS.E.BYPASS.LTC128B.128 [R26+0x2ec00], desc[UR60][R2.64+0x180], !P1 ;  /* 0x2ec00180021adfae */ /* 0x0001e2000c901d7c */
[----:B------:R-:W-:Y:S01]  /*1c180*/  LOP3.LUT P5, RZ, R22, 0x100, RZ, 0xc0, !PT ;  /* 0x0000010016ff7812 */ /* 0x000fe200078ac0ff */
[----:B------:R-:W-:-:S02]  /*1c190*/  IMAD.MOV.U32 R13, RZ, RZ, R4 ;  /* 0x000000ffff0d7224 */ /* 0x000fc400078e0004 */
[----:B------:R-:W-:-:S10]  /*1c1a0*/  IMAD.MOV.U32 R6, RZ, RZ, R14 ;  /* 0x000000ffff067224 */ /* 0x000fd400078e000e */
[----:B0-----:R-:W-:Y:S05]  /*1c1b0*/  WARPSYNC.COLLECTIVE R15, `(.L_x_1772) ;  /* 0x000000000f087348 */ /* 0x001fea0003c00000 */
[----:B------:R1:W2:Y:S02]  /*1c1c0*/  SHFL.IDX P6, R14, R13, R12, R11 ;  /* 0x0000000c0d0e7389 */ /* 0x0002a400000c000b */
[----:B012---:R-:W-:Y:S01]  /*1c1d0*/  ENDCOLLECTIVE ;  /* 0x000000000000791b */ /* 0x007fe20003800000 */
.L_x_1772:
        /* <DEDUP_REMOVED lines=12> */
.L_x_1773:
        /* <DEDUP_REMOVED lines=12> */
.L_x_1774:
        /* <DEDUP_REMOVED lines=12> */
.L_x_1775:
        /* <DEDUP_REMOVED lines=12> */
.L_x_1776:
        /* <DEDUP_REMOVED lines=12> */
.L_x_1777:
        /* <DEDUP_REMOVED lines=12> */
.L_x_1778:
        /* <DEDUP_REMOVED lines=12> */
.L_x_1779:
[----:B------:R-:W-:Y:S01]  /*1c720*/  @!PT LDS RZ, [RZ] ;  /* 0x00000000fffff984 */ /* 0x000fe20000000800 */
[----:B------:R-:W-:Y:S01]  /*1c730*/  @!PT LDS RZ, [RZ] ;  /* 0x00000000fffff984 */ /* 0x000fe20000000800 */
[----:B------:R-:W-:Y:S01]  /*1c740*/  @!PT LDS RZ, [RZ] ;  /* 0x00000000fffff984 */ /* 0x000fe20000000800 */
[----:B------:R0:W-:Y:S04]  /*1c750*/  @!P5 LDGSTS.E.BYPASS.LTC128B.128 [R26+0x28c00], desc[UR60][R2.64+0x80], !P3 ;  /* 0x28c00080021adfae */ /* 0x0001e8000d901d7c */
[----:B------:R0:W-:Y:S04]  /*1c760*/  @!P5 LDGSTS.E.BYPASS.LTC128B.128 [R26+0x2cc00], desc[UR60][R2.64+0x100], !P2 ;  /* 0x2cc00100021adfae */ /* 0x0001e8000d101d7c */
[----:B------:R0:W-:Y:S01]  /*1c770*/  @!P5 LDGSTS.E.BYPASS.LTC128B.128 [R26+0x30c00], desc[UR60][R2.64+0x180], !P1 ;  /* 0x30c00180021adfae */ /* 0x0001e2000c901d7c */
[----:B------:R-:W-:Y:S02]  /*1c780*/  IMAD.MOV.U32 R13, RZ, RZ, R4 ;  /* 0x000000ffff0d7224 */ /* 0x000fe400078e0004 */
[----:B------:R-:W-:-:S07]  /*1c790*/  IMAD.MOV.U32 R6, RZ, RZ, R14 ;  /* 0x000000ffff067224 */ /* 0x000fce00078e000e */
[----:B0-----:R-:W-:Y:S05]  /*1c7a0*/  WARPSYNC.COLLECTIVE R15, `(.L_x_1780) ;  /* 0x000000000f087348 */ /* 0x001fea0003c00000 */
[----:B------:R1:W2:Y:S02]  /*1c7b0*/  SHFL.IDX P6, R14, R13, R12, R11 ;  /* 0x0000000c0d0e7389 */ /* 0x0002a400000c000b */
[----:B012---:R-:W-:Y:S01]  /*1c7c0*/  ENDCOLLECTIVE ;  /* 0x000000000000791b */ /* 0x007fe20003800000 */
.L_x_1780:
[----:B------:R-:W-:Y:S01]  /*1c7d0*/  IMAD.MOV.U32 R13, RZ, RZ, R0 ;  /* 0x000000ffff0d7224 */ /* 0x000fe200078e0000 */
[----:B------:R-:W-:Y:S01]  /*1c7e0*/  MOV R12, 0x7 ;  /* 0x00000007000c7802 */ /* 0x000fe20000000f00 */
[----:B------:R-:W-:-:S07]  /*1c7f0*/  IMAD.MOV.U32 R2, RZ, RZ, R14 ;  /* 0x000000ffff027224 */ /* 0x000fce00078e000e */
[----:B------:R-:W-:Y:S05]  /*1c800*/  WARPSYNC.COLLECTIVE R15, `(.L_x_1781) ;  /* 0x000000000f087348 */ /* 0x000fea0003c00000 */
[----:B------:R0:W1:Y:S02]  /*1c810*/  SHFL.IDX P6, R14, R13, R12, R11 ;  /* 0x0000000c0d0e7389 */ /* 0x00006400000c000b */
[----:B01----:R-:W-:Y:S01]  /*1c820*/  ENDCOLLECTIVE ;  /* 0x000000000000791b */ /* 0x003fe20003800000 */
.L_x_1781:
        /* <DEDUP_REMOVED lines=14> */
.L_x_1782:
[----:B------:R-:W-:Y:S01]  /*1c910*/  IMAD.MOV.U32 R2, RZ, RZ, R14 ;  /* 0x000000ffff027224 */ /* 0x000fe200078e000e */
[----:B------:R-:W-:Y:S06]  /*1c920*/  BRA `(.L_x_1783) ;  /* 0xffffffa000207947 */ /* 0x000fec000383ffff */
.L_x_1611:
[----:B0-----:R0:W1:Y:S02]  /*1c930*/  SYNCS.PHASECHK.TRANS64.TRYWAIT P0, [R23+URZ+0x32420], R0 ;  /* 0x03242000170075a7 */ /* 0x001064000800017f */
[----:B-1----:R-:W-:Y:S05]  /*1c940*/  @!P0 NANOSLEEP.SYNCS 0x989680 ;  /* 0x009896800000895d */ /* 0x002fea0003900000 */
[----:B------:R-:W1:Y:S02]  /*1c950*/  @!P0 SYNCS.PHASECHK.TRANS64 P0, [R23+URZ+0x32420], R0 ;  /* 0x03242000170085a7 */ /* 0x000e64000800007f */
[----:B-1----:R-:W-:Y:S05]  /*1c960*/  @!P0 BRA `(.L_x_1611) ;  /* 0xfffffffc00f08947 */ /* 0x002fea000383ffff */
[----:B------:R-:W-:Y:S05]  /*1c970*/  BRA `(.L_x_1784) ;  /* 0xffffffa000947947 */ /* 0x000fea000383ffff */
.L_x_1614:
[----:B0-----:R0:W1:Y:S02]  /*1c980*/  SYNCS.PHASECHK.TRANS64.TRYWAIT P0, [R30+URZ+0x32460], R3 ;  /* 0x032460031e0075a7 */ /* 0x001064000800017f */
[----:B-1----:R-:W-:Y:S05]  /*1c990*/  @!P0 NANOSLEEP.SYNCS 0x989680 ;  /* 0x009896800000895d */ /* 0x002fea0003900000 */
[----:B------:R-:W1:Y:S02]  /*1c9a0*/  @!P0 SYNCS.PHASECHK.TRANS64 P0, [R30+URZ+0x32460], R3 ;  /* 0x032460031e0085a7 */ /* 0x000e64000800007f */
[----:B-1----:R-:W-:Y:S05]  /*1c9b0*/  @!P0 BRA `(.L_x_1614) ;  /* 0xfffffffc00f08947 */ /* 0x002fea000383ffff */
[----:B------:R-:W-:Y:S05]  /*1c9c0*/  BRA `(.L_x_1785) ;  /* 0xffffffa000bc7947 */ /* 0x000fea000383ffff */
.L_x_1615:
        /* <DEDUP_REMOVED lines=8> */
.L_x_1787:
[----:B------:R-:W-:Y:S05]  /*1ca50*/  BSYNC B0 ;  /* 0x0000000000007941 */ /* 0x000fea0003800000 */
.L_x_1786:
        /* <DEDUP_REMOVED lines=13> */
.L_x_1788:
[----:B------:R-:W-:Y:S01]  /*1cb30*/  MOV R13, R6 ;  /* 0x00000006000d7202 */ /* 0x000fe20000000f00 */
[----:B------:R-:W-:Y:S01]  /*1cb40*/  IMAD.MOV.U32 R12, RZ, RZ, 0x1 ;  /* 0x00000001ff0c7424 */ /* 0x000fe200078e00ff */
[----:B------:R-:W-:-:S04]  /*1cb50*/  SHF.L.U32 R8, R8, 0x3, RZ ;  /* 0x0000000308087819 */ /* 0x000fc800000006ff */
[----:B------:R-:W-:Y:S01]  /*1cb60*/  LOP3.LUT R8, R8, 0x38, RZ, 0xc0, !PT ;  /* 0x0000003808087812 */ /* 0x000fe200078ec0ff */
[----:B------:R-:W-:-:S07]  /*1cb70*/  IMAD.MOV.U32 R2, RZ, RZ, R14 ;  /* 0x000000ffff027224 */ /* 0x000fce00078e000e */
[----:B------:R-:W-:Y:S05]  /*1cb80*/  WARPSYNC.COLLECTIVE R15, `(.L_x_1789) ;  /* 0x000000000f087348 */ /* 0x000fea0003c00000 */
[----:B------:R0:W1:Y:S02]  /*1cb90*/  SHFL.IDX P6, R14, R13, R12, R11 ;  /* 0x0000000c0d0e7389 */ /* 0x00006400000c000b */
[----:B01----:R-:W-:Y:S01]  /*1cba0*/  ENDCOLLECTIVE ;  /* 0x000000000000791b */ /* 0x003fe20003800000 */
.L_x_1789:
[----:B------:R-:W-:-:S05]  /*1cbb0*/  IMAD.SHL.U32 R0, R8, 0x2, RZ ;  /* 0x0000000208007824 */ /* 0x000fca00078e00ff */
[----:B------:R-:W-:-:S05]  /*1cbc0*/  IADD3 R2, P0, R2, R0, RZ ;  /* 0x0000000002027210 */ /* 0x000fca0007f1e0ff */
        /* <DEDUP_REMOVED lines=17> */
.L_x_1790:
[----:B------:R-:W-:Y:S01]  /*1cce0*/  IMAD.MOV.U32 R13, RZ, RZ, R6 ;  /* 0x000000ffff0d7224 */ /* 0x000fe200078e0006 */
[----:B------:R-:W-:Y:S02]  /*1ccf0*/  MOV R12, 0x2 ;  /* 0x00000002000c7802 */ /* 0x000fe40000000f00 */
[----:B------:R-:W-:-:S13]  /*1cd00*/  IADD3 R2, P3, R14, R0, RZ ;  /* 0x000000000e027210 */ /* 0x000fda0007f7e0ff */
[----:B------:R-:W-:Y:S05]  /*1cd10*/  WARPSYNC.COLLECTIVE R15, `(.L_x_1791) ;  /* 0x000000000f087348 */ /* 0x000fea0003c00000 */
[----:B------:R0:W1:Y:S02]  /*1cd20*/  SHFL.IDX P6, R14, R13, R12, R11 ;  /* 0x0000000c0d0e7389 */ /* 0x00006400000c000b */
[----:B01----:R-:W-:Y:S01]  /*1cd30*/  ENDCOLLECTIVE ;  /* 0x000000000000791b */ /* 0x003fe20003800000 */
.L_x_1791:
        /* <DEDUP_REMOVED lines=17> */
.L_x_1792:
[----:B------:R-:W-:Y:S02]  /*1ce50*/  IMAD.MOV.U32 R13, RZ, RZ, R6 ;  /* 0x000000ffff0d7224 */ /* 0x000fe400078e0006 */
[----:B------:R-:W-:Y:S01]  /*1ce60*/  IMAD.MOV.U32 R12, RZ, RZ, 0x3 ;  /* 0x00000003ff0c7424 */ /* 0x000fe200078e00ff */
[----:B------:R-:W-:-:S13]  /*1ce70*/  IADD3 R2, P3, R14, R0, RZ ;  /* 0x000000000e027210 */ /* 0x000fda0007f7e0ff */
[----:B------:R-:W-:Y:S05]  /*1ce80*/  WARPSYNC.COLLECTIVE R15, `(.L_x_1793) ;  /* 0x000000000f087348 */ /* 0x000fea0003c00000 */
[----:B------:R0:W1:Y:S02]  /*1ce90*/  SHFL.IDX P6, R14, R13, R12, R11 ;  /* 0x0000000c0d0e7389 */ /* 0x00006400000c000b */
[----:B01----:R-:W-:Y:S01]  /*1cea0*/  ENDCOLLECTIVE ;  /* 0x000000000000791b */ /* 0x003fe20003800000 */
.L_x_1793:
        /* <DEDUP_REMOVED lines=13> */
[----:B0-----:R-:W-:-:S07]  /*1cf80*/  MOV R3, R14 ;  /* 0x0000000e00037202 */ /* 0x001fce0000000f00 */
[----:B------:R-:W-:Y:S05]  /*1cf90*/  WARPSYNC.COLLECTIVE R15, `(.L_x_1794) ;  /* 0x000000000f087348 */ /* 0x000fea0003c00000 */
[----:B------:R0:W1:Y:S02]  /*1cfa0*/  SHFL.IDX P6, R14, R13, R12, R11 ;  /* 0x0000000c0d0e7389 */ /* 0x00006400000c000b */
[----:B01----:R-:W-:Y:S01]  /*1cfb0*/  ENDCOLLECTIVE ;  /* 0x000000000000791b */ /* 0x003fe20003800000 */
.L_x_1794:
[----:B------:R-:W-:Y:S02]  /*1cfc0*/  IMAD.MOV.U32 R13, RZ, RZ, R6 ;  /* 0x000000ffff0d7224 */ /* 0x000fe400078e0006 */
[----:B------:R-:W-:Y:S01]  /*1cfd0*/  IMAD.MOV.U32 R12, RZ, RZ, 0x4 ;  /* 0x00000004ff0c7424 */ /* 0x000fe200078e00ff */
[----:B------:R-:W-:-:S13]  /*1cfe0*/  IADD3 R2, P3, R14, R0, RZ ;  /* 0x000000000e027210 */ /* 0x000fda0007f7e0ff */
[----:B------:R-:W-:Y:S05]  /*1cff0*/  WARPSYNC.COLLECTIVE R15, `(.L_x_1795) ;  /* 0x000000000f087348 */ /* 0x000fea0003c00000 */
[----:B------:R0:W1:Y:S02]  /*1d000*/  SHFL.IDX P6, R14, R13, R12, R11 ;  /* 0x0000000c0d0e7389 */ /* 0x00006400000c000b */
[----:B01----:R-:W-:Y:S01]  /*1d010*/  ENDCOLLECTIVE ;  /* 0x000000000000791b */ /* 0x003fe20003800000 */
.L_x_1795:
        /* <DEDUP_REMOVED lines=17> */
.L_x_1796:
[----:B------:R-:W-:Y:S02]  /*1d130*/  IMAD.MOV.U32 R13, RZ, RZ, R6 ;  /* 0x000000ffff0d7224 */ /* 0x000fe400078e0006 */
[----:B------:R-:W-:Y:S01]  /*1d140*/  IMAD.MOV.U32 R12, RZ, RZ, 0x5 ;  /* 0x00000005ff0c7424 */ /* 0x000fe200078e00ff */
[----:B------:R-:W-:-:S13]  /*1d150*/  IADD3 R2, P3, R14, R0, RZ ;  /* 0x000000000e027210 */ /* 0x000fda0007f7e0ff */
[----:B------:R-:W-:Y:S05]  /*1d160*/  WARPSYNC.COLLECTIVE R15, `(.L_x_1797) ;  /* 0x000000000f087348 */ /* 0x000fea0003c00000 */
[----:B------:R0:W1:Y:S02]  /*1d170*/  SHFL.IDX P6, R14, R13, R12, R11 ;  /* 0x0000000c0d0e7389 */ /* 0x00006400000c000b */
[----:B01----:R-:W-:Y:S01]  /*1d180*/  ENDCOLLECTIVE ;  /* 0x000000000000791b */ /* 0x003fe20003800000 */
.L_x_1797:
        /* <DEDUP_REMOVED lines=12> */
.L_x_1798:
        /* <DEDUP_REMOVED lines=9> */
.L_x_1622:
[----:B0-----:R0:W1:Y:S02]  /*1d2e0*/  SYNCS.PHASECHK.TRANS64.TRYWAIT P0, [R4+URZ+0x32440], R21 ;  /* 0x03244015040075a7 */ /* 0x001064000800017f */
[----:B-1----:R-:W-:Y:S05]  /*1d2f0*/  @!P0 NANOSLEEP.SYNCS 0x989680 ;  /* 0x009896800000895d */ /* 0x002fea0003900000 */
[----:B------:R-:W1:Y:S02]  /*1d300*/  @!P0 SYNCS.PHASECHK.TRANS64 P0, [R4+URZ+0x32440], R21 ;  /* 0x03244015040085a7 */ /* 0x000e64000800007f */
[----:B-1----:R-:W-:Y:S05]  /*1d310*/  @!P0 BRA `(.L_x_1622) ;  /* 0xfffffffc00f08947 */ /* 0x002fea000383ffff */
[----:B------:R-:W-:Y:S05]  /*1d320*/  BRA `(.L_x_1800) ;  /* 0xffffffa4003c7947 */ /* 0x000fea000383ffff */
.L_x_1623:
        /* <DEDUP_REMOVED lines=8> */
.L_x_1802:
[----:B------:R-:W-:Y:S05]  /*1d3b0*/  BSYNC B1 ;  /* 0x0000000000017941 */ /* 0x000fea0003800000 */
.L_x_1801:
[----:B------:R-:W-:Y:S01]  /*1d3c0*/  IMAD.MOV.U32 R13, RZ, RZ, R8 ;  /* 0x000000ffff0d7224 */ /* 0x000fe200078e0008 */
[----:B------:R-:W-:Y:S01]  /*1d3d0*/  MOV R12, RZ ;  /* 0x000000ff000c7202 */ /* 0x000fe20000000f00 */
[----:B------:R-:W-:Y:S02]  /*1d3e0*/  IMAD.MOV.U32 R11, RZ, RZ, 0x181f ;  /* 0x0000181fff0b7424 */ /* 0x000fe400078e00ff */
[----:B------:R-:W-:Y:S02]  /*1d3f0*/  IMAD.MOV.U32 R15, RZ, RZ, -0x1 ;  /* 0xffffffffff0f7424 */ /* 0x000fe400078e00ff */
[----:B------:R-:W-:Y:S02]  /*1d400*/  IMAD.MOV.U32 R3, RZ, RZ, R14 ;  /* 0x000000ffff037224 */ /* 0x000fe400078e000e */
[----:B------:R-:W-:-:S07]  /*1d410*/  IMAD R7, R7, 0x2, R23 ;  /* 0x0000000207077824 */ /* 0x000fce00078e0217 */
[----:B------:R-:W-:Y:S05]  /*1d420*/  WARPSYNC.COLLECTIVE R15, `(.L_x_1803) ;  /* 0x000000000f087348 */ /* 0x000fea0003c00000 */
[----:B------:R0:W1:Y:S02]  /*1d430*/  SHFL.IDX P6, R14, R13, R12, R11 ;  /* 0x0000000c0d0e7389 */ /* 0x00006400000c000b */
[----:B01----:R-:W-:Y:S01]  /*1d440*/  ENDCOLLECTIVE ;  /* 0x000000000000791b */ /* 0x003fe20003800000 */
.L_x_1803:
[----:B------:R-:W-:Y:S01]  /*1d450*/  MOV R13, R9 ;  /* 0x00000009000d7202 */ /* 0x000fe20000000f00 */
[----:B------:R-:W-:Y:S02]  /*1d460*/  IMAD.MOV.U32 R12, RZ, RZ, 0x1 ;  /* 0x00000001ff0c7424 */ /* 0x000fe400078e00ff */
[----:B------:R-:W-:-:S07]  /*1d470*/  IMAD.MOV.U32 R2, RZ, RZ, R14 ;  /* 0x000000ffff027224 */ /* 0x000fce00078e000e */
[----:B------:R-:W-:Y:S05]  /*1d480*/  WARPSYNC.COLLECTIVE R15, `(.L_x_1804) ;  /* 0x000000000f087348 */ /* 0x000fea0003c00000 */
[----:B------:R0:W1:Y:S02]  /*1d490*/  SHFL.IDX P6, R14, R13, R12, R11 ;  /* 0x0000000c0d0e7389 */ /* 0x00006400000c000b */
[----:B01----:R-:W-:Y:S01]  /*1d4a0*/  ENDCOLLECTIVE ;  /* 0x000000000000791b */ /* 0x003fe20003800000 */
.L_x_1804:
        /* <DEDUP_REMOVED lines=11> */
.L_x_1805:
[----:B------:R-:W-:Y:S01]  /*1d560*/  MOV R13, R9 ;  /* 0x00000009000d7202 */ /* 0x000fe20000000f00 */
[----:B------:R-:W-:Y:S02]  /*1d570*/  IMAD.MOV.U32 R12, RZ, RZ, 0x2 ;  /* 0x00000002ff0c7424 */ /* 0x000fe400078e00ff */
[----:B------:R-:W-:-:S07]  /*1d580*/  IMAD.MOV.U32 R2, RZ, RZ, R14 ;  /* 0x000000ffff027224 */ /* 0x000fce00078e000e */
[----:B------:R-:W-:Y:S05]  /*1d590*/  WARPSYNC.COLLECTIVE R15, `(.L_x_1806) ;  /* 0x000000000f087348 */ /* 0x000fea0003c00000 */
[----:B------:R0:W1:Y:S02]  /*1d5a0*/  SHFL.IDX P6, R14, R13, R12, R11 ;  /* 0x0000000c0d0e7389 */ /* 0x00006400000c000b */
[----:B01----:R-:W-:Y:S01]  /*1d5b0*/  ENDCOLLECTIVE ;  /* 0x000000000000791b */ /* 0x003fe20003800000 */
.L_x_1806:
        /* <DEDUP_REMOVED lines=11> */
.L_x_1807:
[----:B------:R-:W-:Y:S01]  /*1d670*/  MOV R13, R9 ;  /* 0x00000009000d7202 */ /* 0x000fe20000000f00 */
[----:B------:R-:W-:Y:S02]  /*1d680*/  IMAD.MOV.U32 R12, RZ, RZ, 0x3 ;  /* 0x00000003ff0c7424 */ /* 0x000fe400078e00ff */
[----:B------:R-:W-:-:S07]  /*1d690*/  IMAD.MOV.U32 R2, RZ, RZ, R14 ;  /* 0x000000ffff027224 */ /* 0x000fce00078e000e */
[----:B------:R-:W-:Y:S05]  /*1d6a0*/  WARPSYNC.COLLECTIVE R15, `(.L_x_1808) ;  /* 0x000000000f087348 */ /* 0x000fea0003c00000 */
[----:B------:R0:W1:Y:S02]  /*1d6b0*/  SHFL.IDX P6, R14, R13, R12, R11 ;  /* 0x0000000c0d0e7389 */ /* 0x00006400000c000b */
[----:B01----:R-:W-:Y:S01]  /*1d6c0*/  ENDCOLLECTIVE ;  /* 0x000000000000791b */ /* 0x003fe20003800000 */
.L_x_1808:
        /* <DEDUP_REMOVED lines=11> */
.L_x_1809:
[----:B------:R-:W-:Y:S01]  /*1d780*/  MOV R13, R9 ;  /* 0x00000009000d7202 */ /* 0x000fe20000000f00 */
[----:B------:R-:W-:Y:S02]  /*1d790*/  IMAD.MOV.U32 R12, RZ, RZ, 0x4 ;  /* 0x00000004ff0c7424 */ /* 0x000fe400078e00ff */
[----:B------:R-:W-:-:S07]  /*1d7a0*/  IMAD.MOV.U32 R2, RZ, RZ, R14 ;  /* 0x000000ffff027224 */ /* 0x000fce00078e000e */
[----:B------:R-:W-:Y:S05]  /*1d7b0*/  WARPSYNC.COLLECTIVE R15, `(.L_x_1810) ;  /* 0x000000000f087348 */ /* 0x000fea0003c00000 */
[----:B------:R0:W1:Y:S02]  /*1d7c0*/  SHFL.IDX P6, R14, R13, R12, R11 ;  /* 0x0000000c0d0e7389 */ /* 0x00006400000c000b */
[----:B01----:R-:W-:Y:S01]  /*1d7d0*/  ENDCOLLECTIVE ;  /* 0x000000000000791b */ /* 0x003fe20003800000 */
.L_x_1810:
        /* <DEDUP_REMOVED lines=11> */
.L_x_1811:
[----:B------:R-:W-:Y:S01]  /*1d890*/  MOV R13, R9 ;  /* 0x00000009000d7202 */ /* 0x000fe20000000f00 */
[----:B------:R-:W-:Y:S02]  /*1d8a0*/  IMAD.MOV.U32 R12, RZ, RZ, 0x5 ;  /* 0x00000005ff0c7424 */ /* 0x000fe400078e00ff */
[----:B------:R-:W-:-:S07]  /*1d8b0*/  IMAD.MOV.U32 R2, RZ, RZ, R14 ;  /* 0x000000ffff027224 */ /* 0x000fce00078e000e */
[----:B------:R-:W-:Y:S05]  /*1d8c0*/  WARPSYNC.COLLECTIVE R15, `(.L_x_1812) ;  /* 0x000000000f087348 */ /* 0x000fea0003c00000 */
[----:B------:R0:W1:Y:S02]  /*1d8d0*/  SHFL.IDX P6, R14, R13, R12, R11 ;  /* 0x0000000c0d0e7389 */ /* 0x00006400000c000b */
[----:B01----:R-:W-:Y:S01]  /*1d8e0*/  ENDCOLLECTIVE ;  /* 0x000000000000791b */ /* 0x003fe20003800000 */
.L_x_1812:
        /* <DEDUP_REMOVED lines=11> */
.L_x_1813:
[----:B------:R-:W-:Y:S01]  /*1d9a0*/  IMAD.MOV.U32 R2, RZ, RZ, R14 ;  /* 0x000000ffff027224 */ /* 0x000fe200078e000e */
[----:B------:R-:W-:Y:S06]  /*1d9b0*/  BRA `(.L_x_1814) ;  /* 0xffffffa0006c7947 */ /* 0x000fec000383ffff */
.L_x_1628:
[----:B---3--:R3:W4:Y:S02]  /*1d9c0*/  SYNCS.PHASECHK.TRANS64.TRYWAIT P0, [R4+URZ+0x32460], R21 ;  /* 0x03246015040075a7 */ /* 0x008724000800017f */
[----:B----4-:R-:W-:Y:S05]  /*1d9d0*/  @!P0 NANOSLEEP.SYNCS 0x989680 ;  /* 0x009896800000895d */ /* 0x010fea0003900000 */
[----:B------:R-:W4:Y:S02]  /*1d9e0*/  @!P0 SYNCS.PHASECHK.TRANS64 P0, [R4+URZ+0x32460], R21 ;  /* 0x03246015040085a7 */ /* 0x000f24000800007f */
[----:B----4-:R-:W-:Y:S05]  /*1d9f0*/  @!P0 BRA `(.L_x_1628) ;  /* 0xfffffffc00f08947 */ /* 0x010fea000383ffff */
[----:B------:R-:W-:Y:S05]  /*1da00*/  BRA `(.L_x_1815) ;  /* 0xffffffa000bc7947 */ /* 0x000fea000383ffff */
.L_x_1629:
[----:B------:R-:W-:Y:S01]  /*1da10*/  BSSY B1, `(.L_x_1816) ;  /* 0x0000008000017945 */ /* 0x000fe20003800000 */
[----:B------:R-:W-:Y:S01]  /*1da20*/  IMAD.MOV.U32 R13, RZ, RZ, R7 ;  /* 0x000000ffff0d7224 */ /* 0x000fe200078e0007 */
[----:B------:R-:W-:Y:S01]  /*1da30*/  MOV R12, RZ ;  /* 0x000000ff000c7202 */ /* 0x000fe20000000f00 */
[----:B------:R-:W-:Y:S02]  /*1da40*/  IMAD.MOV.U32 R11, RZ, RZ, 0x181f ;  /* 0x0000181fff0b7424 */ /* 0x000fe400078e00ff */
[----:B------:R-:W-:-:S07]  /*1da50*/  IMAD.MOV.U32 R15, RZ, RZ, -0x1 ;  /* 0xffffffffff0f7424 */ /* 0x000fce00078e00ff */
[----:B0123--:R-:W-:Y:S05]  /*1da60*/  WARPSYNC.COLLECTIVE R15, `(.L_x_1817) ;  /* 0x000000000f087348 */ /* 0x00ffea0003c00000 */
[----:B------:R4:W0:Y:S02]  /*1da70*/  SHFL.IDX P6, R14, R13, R12, R11 ;  /* 0x0000000c0d0e7389 */ /* 0x00082400000c000b */
[----:B01234-:R-:W-:Y:S01]  /*1da80*/  ENDCOLLECTIVE ;  /* 0x000000000000791b */ /* 0x01ffe20003800000 */
.L_x_1817:
[----:B------:R-:W-:Y:S05]  /*1da90*/  BSYNC B1 ;  /* 0x0000000000017941 */ /* 0x000fea0003800000 */
.L_x_1816:
[----:B------:R-:W-:Y:S01]  /*1daa0*/  IMAD.MOV.U32 R13, RZ, RZ, R5 ;  /* 0x000000ffff0d7224 */ /* 0x000fe200078e0005 */
[----:B------:R-:W-:Y:S01]  /*1dab0*/  MOV R11, 0x181f ;  /* 0x0000181f000b7802 */ /* 0x000fe20000000f00 */
[----:B------:R-:W-:Y:S02]  /*1dac0*/  IMAD.MOV.U32 R12, RZ, RZ, RZ ;  /* 0x000000ffff0c7224 */ /* 0x000fe400078e00ff */
[----:B------:R-:W-:Y:S02]  /*1dad0*/  IMAD.MOV.U32 R15, RZ, RZ, -0x1 ;  /* 0xffffffffff0f7424 */ /* 0x000fe400078e00ff */
[----:B------:R-:W-:Y:S02]  /*1dae0*/  IMAD.MOV.U32 R3, RZ, RZ, R14 ;  /* 0x000000ffff037224 */ /* 0x000fe400078e000e */
[----:B------:R-:W-:-:S07]  /*1daf0*/  IMAD R6, R6, 0x2, R23 ;  /* 0x0000000206067824 */ /* 0x000fce00078e0217 */
[----:B------:R-:W-:Y:S05]  /*1db00*/  WARPSYNC.COLLECTIVE R15, `(.L_x_1818) ;  /* 0x000000000f087348 */ /* 0x000fea0003c00000 */
[----:B------:R0:W1:Y:S02]  /*1db10*/  SHFL.IDX P6, R14, R13, R12, R11 ;  /* 0x0000000c0d0e7389 */ /* 0x00006400000c000b */
[----:B01----:R-:W-:Y:S01]  /*1db20*/  ENDCOLLECTIVE ;  /* 0x000000000000791b */ /* 0x003fe20003800000 */
.L_x_1818:
[----:B------:R-:W-:Y:S02]  /*1db30*/  IMAD.MOV.U32 R13, RZ, RZ, R7 ;  /* 0x000000ffff0d7224 */ /* 0x000fe400078e0007 */
[----:B------:R-:W-:Y:S01]  /*1db40*/  IMAD.MOV.U32 R12, RZ, RZ, 0x1 ;  /* 0x00000001ff0c7424 */ /* 0x000fe200078e00ff */
[----:B------:R-:W-:-:S13]  /*1db50*/  IADD3 R2, P0, R14, R0, RZ ;  /* 0x000000000e027210 */ /* 0x000fda0007f1e0ff */
[----:B------:R-:W-:Y:S05]  /*1db60*/  WARPSYNC.COLLECTIVE R15, `(.L_x_1819) ;  /* 0x000000000f087348 */ /* 0x000fea0003c00000 */
[----:B------:R0:W1:Y:S02]  /*1db70*/  SHFL.IDX P6, R14, R13, R12, R11 ;  /* 0x0000000c0d0e7389 */ /* 0x00006400000c000b */
[----:B01----:R-:W-:Y:S01]  /*1db80*/  ENDCOLLECTIVE ;  /* 0x000000000000791b */ /* 0x003fe20003800000 */
.L_x_1819:
        /* <DEDUP_REMOVED lines=13> */
.L_x_1820:
[----:B------:R-:W-:Y:S02]  /*1dc60*/  IMAD.MOV.U32 R13, RZ, RZ, R7 ;  /* 0x000000ffff0d7224 */ /* 0x000fe400078e0007 */
[----:B------:R-:W-:Y:S01]  /*1dc70*/  IMAD.MOV.U32 R12, RZ, RZ, 0x2 ;  /* 0x00000002ff0c7424 */ /* 0x000fe200078e00ff */
[----:B------:R-:W-:-:S13]  /*1dc80*/  IADD3 R2, P0, R14, R0, RZ ;  /* 0x000000000e027210 */ /* 0x000fda0007f1e0ff */
[----:B------:R-:W-:Y:S05]  /*1dc90*/  WARPSYNC.COLLECTIVE R15, `(.L_x_1821) ;  /* 0x000000000f087348 */ /* 0x000fea0003c00000 */
[----:B------:R0:W1:Y:S02]  /*1dca0*/  SHFL.IDX P6, R14, R13, R12, R11 ;  /* 0x0000000c0d0e7389 */ /* 0x00006400000c000b */
[----:B01----:R-:W-:Y:S01]  /*1dcb0*/  ENDCOLLECTIVE ;  /* 0x000000000000791b */ /* 0x003fe20003800000 */
.L_x_1821:
        /* <DEDUP_REMOVED lines=13> */
.L_x_1822:
[----:B------:R-:W-:Y:S02]  /*1dd90*/  IMAD.MOV.U32 R13, RZ, RZ, R7 ;  /* 0x000000ffff0d7224 */ /* 0x000fe400078e0007 */
[----:B------:R-:W-:Y:S01]  /*1dda0*/  IMAD.MOV.U32 R12, RZ, RZ, 0x3 ;  /* 0x00000003ff0c7424 */ /* 0x000fe200078e00ff */
[----:B------:R-:W-:-:S13]  /*1ddb0*/  IADD3 R2, P0, R14, R0, RZ ;  /* 0x000000000e027210 */ /* 0x000fda0007f1e0ff */
[----:B------:R-:W-:Y:S05]  /*1ddc0*/  WARPSYNC.COLLECTIVE R15, `(.L_x_1823) ;  /* 0x000000000f087348 */ /* 0x000fea0003c00000 */
[----:B------:R0:W1:Y:S02]  /*1ddd0*/  SHFL.IDX P6, R14, R13, R12, R11 ;  /* 0x0000000c0d0e7389 */ /* 0x00006400000c000b */
[----:B01----:R-:W-:Y:S01]  /*1dde0*/  ENDCOLLECTIVE ;  /* 0x000000000000791b */ /* 0x003fe20003800000 */
.L_x_1823:
        /* <DEDUP_REMOVED lines=13> */
.L_x_1824:
[----:B------:R-:W-:Y:S02]  /*1dec0*/  IMAD.MOV.U32 R13, RZ, RZ, R7 ;  /* 0x000000ffff0d7224 */ /* 0x000fe400078e0007 */
[----:B------:R-:W-:Y:S01]  /*1ded0*/  IMAD.MOV.U32 R12, RZ, RZ, 0x4 ;  /* 0x00000004ff0c7424 */ /* 0x000fe200078e00ff */
[----:B------:R-:W-:-:S13]  /*1dee0*/  IADD3 R2, P0, R14, R0, RZ ;  /* 0x000000000e027210 */ /* 0x000fda0007f1e0ff */
[----:B------:R-:W-:Y:S05]  /*1def0*/  WARPSYNC.COLLECTIVE R15, `(.L_x_1825) ;  /* 0x000000000f087348 */ /* 0x000fea0003c00000 */
[----:B------:R0:W1:Y:S02]  /*1df00*/  SHFL.IDX P6, R14, R13, R12, R11 ;  /* 0x0000000c0d0e7389 */ /* 0x00006400000c000b */
[----:B01----:R-:W-:Y:S01]  /*1df10*/  ENDCOLLECTIVE ;  /* 0x000000000000791b */ /* 0x003fe20003800000 */
.L_x_1825:
[----:B------:R-:W-:-:S05]  /*1df20*/  IADD3.X R3, RZ, R8, RZ, P0, !PT ;  /* 0x00000008ff037210 */ /* 0x000fca00007fe4ff */
        /* <DEDUP_REMOVED lines=12> */
.L_x_1826:
[----:B------:R-:W-:Y:S01]  /*1dff0*/  MOV R13, R7 ;  /* 0x00000007000d7202 */ /* 0x000fe20000000f00 */
[----:B------:R-:W-:Y:S01]  /*1e000*/  IMAD.MOV.U32 R12, RZ, RZ, 0x5 ;  /* 0x00000005ff0c7424 */ /* 0x000fe200078e00ff */
[----:B------:R-:W-:-:S13]  /*1e010*/  IADD3 R2, P0, R14, R0, RZ ;  /* 0x000000000e027210 */ /* 0x000fda0007f1e0ff */
[----:B------:R-:W-:Y:S05]  /*1e020*/  WARPSYNC.COLLECTIVE R15, `(.L_x_1827) ;  /* 0x000000000f087348 */ /* 0x000fea0003c00000 */
[----:B------:R0:W1:Y:S02]  /*1e030*/  SHFL.IDX P6, R14, R13, R12, R11 ;  /* 0x0000000c0d0e7389 */ /* 0x00006400000c000b */
[----:B01----:R-:W-:Y:S01]  /*1e040*/  ENDCOLLECTIVE ;  /* 0x000000000000791b */ /* 0x003fe20003800000 */
.L_x_1827:
        /* <DEDUP_REMOVED lines=13> */
.L_x_1828:
[----:B------:R-:W-:Y:S05]  /*1e120*/  BRA `(.L_x_1829) ;  /* 0xffffffa000087947 */ /* 0x000fea000383ffff */
.L_x_1637:
[----:B------:R-:W-:Y:S01]  /*1e130*/  BSSY B0, `(.L_x_1830) ;  /* 0x0000008000007945 */ /* 0x000fe20003800000 */
[----:B------:R-:W-:Y:S01]  /*1e140*/  IMAD.MOV.U32 R13, RZ, RZ, R16 ;  /* 0x000000ffff0d7224 */ /* 0x000fe200078e0010 */
[----:B------:R-:W-:Y:S01]  /*1e150*/  MOV R11, 0x1f ;  /* 0x0000001f000b7802 */ /* 0x000fe20000000f00 */
[----:B------:R-:W-:Y:S02]  /*1e160*/  IMAD.MOV.U32 R12, RZ, RZ, RZ ;  /* 0x000000ffff0c7224 */ /* 0x000fe400078e00ff */
[----:B------:R-:W-:-:S07]  /*1e170*/  IMAD.MOV.U32 R15, RZ, RZ, -0x1 ;  /* 0xffffffffff0f7424 */ /* 0x000fce00078e00ff */
[----:B0-23--:R-:W-:Y:S05]  /*1e180*/  WARPSYNC.COLLECTIVE R15, `(.L_x_1831) ;  /* 0x000000000f087348 */ /* 0x00dfea0003c00000 */
[----:B------:R1:W4:Y:S02]  /*1e190*/  SHFL.IDX P6, R14, R13, R12, R11 ;  /* 0x0000000c0d0e7389 */ /* 0x00032400000c000b */
[----:B01234-:R-:W-:Y:S01]  /*1e1a0*/  ENDCOLLECTIVE ;  /* 0x000000000000791b */ /* 0x01ffe20003800000 */
.L_x_1831:
[----:B------:R-:W-:Y:S05]  /*1e1b0*/  BSYNC B0 ;  /* 0x0000000000007941 */ /* 0x000fea0003800000 */
.L_x_1830:
        /* <DEDUP_REMOVED lines=9> */
.L_x_1832:
[----:B------:R-:W-:Y:S02]  /*1e250*/  ULDC UR4, c[0x0][0xd3c] ;  /* 0x00034f0000047ab9 */ /* 0x000fe40000000800 */
[----:B------:R-:W-:-:S13]  /*1e260*/  ISETP.GE.OR P1, PT, R5, UR4, !P0 ;  /* 0x0000000405007c0c */ /* 0x000fda000c726670 */
[----:B------:R-:W0:Y:S01]  /*1e270*/  @!P1 LDC.64 R2, c[0x0][0xd80] ;  /* 0x00036000ff029b82 */ /* 0x000e220000000a00 */
[----:B------:R-:W-:Y:S01]  /*1e280*/  MOV R11, RZ ;  /* 0x000000ff000b7202 */ /* 0x000fe20000000f00 */
        /* <DEDUP_REMOVED lines=14> */
.L_x_1833:
[----:B------:R-:W-:Y:S01]  /*1e370*/  IMAD.MOV.U32 R12, RZ, RZ, 0x2 ;  /* 0x00000002ff0c7424 */ /* 0x000fe200078e00ff */
[----:B------:R-:W-:-:S05]  /*1e380*/  SEL R6, R14, RZ, P1 ;  /* 0x000000ff0e067207 */ /* 0x000fca0000800000 */
[----:B------:R-:W-:-:S04]  /*1e390*/  IMAD.IADD R6, R5, 0x1, R6 ;  /* 0x0000000105067824 */ /* 0x000fc800078e0206 */
[----:B------:R-:W-:-:S07]  /*1e3a0*/  IMAD.MOV.U32 R13, RZ, RZ, R6 ;  /* 0x000000ffff0d7224 */ /* 0x000fce00078e0006 */
[----:B------:R-:W-:Y:S05]  /*1e3b0*/  WARPSYNC.COLLECTIVE R15, `(.L_x_1834) ;  /* 0x000000000f087348 */ /* 0x000fea0003c00000 */
[----:B------:R0:W1:Y:S02]  /*1e3c0*/  SHFL.UP P6, R14, R13, R12, R11 ;  /* 0x0400000c0d0e7389 */ /* 0x00006400000c000b */
[----:B01----:R-:W-:Y:S01]  /*1e3d0*/  ENDCOLLECTIVE ;  /* 0x000000000000791b */ /* 0x003fe20003800000 */
.L_x_1834:
[----:B------:R-:W-:Y:S02]  /*1e3e0*/  MOV R12, 0x4 ;  /* 0x00000004000c7802 */ /* 0x000fe40000000f00 */
[----:B------:R-:W-:-:S05]  /*1e3f0*/  SEL R7, R14, RZ, P2 ;  /* 0x000000ff0e077207 */ /* 0x000fca0001000000 */
[----:B------:R-:W-:-:S04]  /*1e400*/  IMAD.IADD R7, R6, 0x1, R7 ;  /* 0x0000000106077824 */ /* 0x000fc800078e0207 */
[----:B------:R-:W-:-:S07]  /*1e410*/  IMAD.MOV.U32 R13, RZ, RZ, R7 ;  /* 0x000000ffff0d7224 */ /* 0x000fce00078e0007 */
[----:B------:R-:W-:Y:S05]  /*1e420*/  WARPSYNC.COLLECTIVE R15, `(.L_x_1835) ;  /* 0x000000000f087348 */ /* 0x000fea0003c00000 */
[----:B------:R0:W1:Y:S02]  /*1e430*/  SHFL.UP P6, R14, R13, R12, R11 ;  /* 0x0400000c0d0e7389 */ /* 0x00006400000c000b */
[----:B01----:R-:W-:Y:S01]  /*1e440*/  ENDCOLLECTIVE ;  /* 0x000000000000791b */ /* 0x003fe20003800000 */
.L_x_1835:
[----:B------:R-:W-:Y:S01]  /*1e450*/  IMAD.MOV.U32 R12, RZ, RZ, 0x8 ;  /* 0x00000008ff0c7424 */ /* 0x000fe200078e00ff */
[----:B------:R-:W-:-:S05]  /*1e460*/  SEL R2, R14, RZ, P3 ;  /* 0x000000ff0e027207 */ /* 0x000fca0001800000 */
[----:B------:R-:W-:-:S04]  /*1e470*/  IMAD.IADD R2, R7, 0x1, R2 ;  /* 0x0000000107027824 */ /* 0x000fc800078e0202 */
[----:B------:R-:W-:-:S07]  /*1e480*/  IMAD.MOV.U32 R13, RZ, RZ, R2 ;  /* 0x000000ffff0d7224 */ /* 0x000fce00078e0002 */
[----:B------:R-:W-:Y:S05]  /*1e490*/  WARPSYNC.COLLECTIVE R15, `(.L_x_1836) ;  /* 0x000000000f087348 */ /* 0x000fea0003c00000 */
[----:B------:R0:W1:Y:S02]  /*1e4a0*/  SHFL.UP P6, R14, R13, R12, R11 ;  /* 0x0400000c0d0e7389 */ /* 0x00006400000c000b */
[----:B01----:R-:W-:Y:S01]  /*1e4b0*/  ENDCOLLECTIVE ;  /* 0x000000000000791b */ /* 0x003fe20003800000 */
.L_x_1836:
[----:B------:R-:W-:Y:S02]  /*1e4c0*/  MOV R12, 0x10 ;  /* 0x00000010000c7802 */ /* 0x000fe40000000f00 */
[----:B------:R-:W-:-:S05]  /*1e4d0*/  SEL R3, R14, RZ, P4 ;  /* 0x000000ff0e037207 */ /* 0x000fca0002000000 */
[----:B------:R-:W-:-:S04]  /*1e4e0*/  IMAD.IADD R3, R2, 0x1, R3 ;  /* 0x0000000102037824 */ /* 0x000fc800078e0203 */
[----:B------:R-:W-:-:S07]  /*1e4f0*/  IMAD.MOV.U32 R13, RZ, RZ, R3 ;  /* 0x000000ffff0d7224 */ /* 0x000fce00078e0003 */
[----:B------:R-:W-:Y:S05]  /*1e500*/  WARPSYNC.COLLECTIVE R15, `(.L_x_1837) ;  /* 0x000000000f087348 */ /* 0x000fea0003c00000 */
[----:B------:R0:W1:Y:S02]  /*1e510*/  SHFL.UP P6, R14, R13, R12, R11 ;  /* 0x0400000c0d0e7389 */ /* 0x00006400000c000b */
[----:B01----:R-:W-:Y:S01]  /*1e520*/  ENDCOLLECTIVE ;  /* 0x000000000000791b */ /* 0x003fe20003800000 */
.L_x_1837:
        /* <DEDUP_REMOVED lines=8> */
.L_x_1838:
[----:B------:R-:W-:Y:S05]  /*1e5b0*/  BRA `(.L_x_1839) ;  /* 0xffffffa000647947 */ /* 0x000fea000383ffff */
.L_x_1642:
[----:B------:R-:W-:Y:S01]  /*1e5c0*/  BSSY B0, `(.L_x_1840) ;  /* 0x0000008000007945 */ /* 0x000fe20003800000 */
[----:B-----5:R-:W-:Y:S01]  /*1e5d0*/  IMAD.MOV.U32 R13, RZ, RZ, R5 ;  /* 0x000000ffff0d7224 */ /* 0x020fe200078e0005 */
[----:B------:R-:W-:Y:S01]  /*1e5e0*/  MOV R12, 0x1 ;  /* 0x00000001000c7802 */ /* 0x000fe20000000f00 */
[----:B------:R-:W-:Y:S02]  /*1e5f0*/  IMAD.MOV.U32 R11, RZ, RZ, RZ ;  /* 0x000000ffff0b7224 */ /* 0x000fe400078e00ff */
[----:B------:R-:W-:-:S07]  /*1e600*/  IMAD.MOV.U32 R15, RZ, RZ, -0x1 ;  /* 0xffffffffff0f7424 */ /* 0x000fce00078e00ff */
[----:B0-----:R-:W-:Y:S05]  /*1e610*/  WARPSYNC.COLLECTIVE R15, `(.L_x_1841) ;  /* 0x000000000f087348 */ /* 0x001fea0003c00000 */
[----:B------:R1:W2:Y:S02]  /*1e620*/  SHFL.UP P6, R14, R13, R12, R11 ;  /* 0x0400000c0d0e7389 */ /* 0x0002a400000c000b */
[----:B012---:R-:W-:Y:S01]  /*1e630*/  ENDCOLLECTIVE ;  /* 0x000000000000791b */ /* 0x007fe20003800000 */
.L_x_1841:
[----:B------:R-:W-:Y:S05]  /*1e640*/  BSYNC B0 ;  /* 0x0000000000007941 */ /* 0x000fea0003800000 */
.L_x_1840:
        /* <DEDUP_REMOVED lines=8> */
.L_x_1842:
[----:B------:R-:W-:Y:S01]  /*1e6d0*/  IMAD.MOV.U32 R12, RZ, RZ, 0x4 ;  /* 0x00000004ff0c7424 */ /* 0x000fe200078e00ff */
[----:B------:R-:W-:-:S05]  /*1e6e0*/  SEL R2, R14, RZ, P2 ;  /* 0x000000ff0e027207 */ /* 0x000fca0001000000 */
[----:B------:R-:W-:-:S04]  /*1e6f0*/  IMAD.IADD R2, R13, 0x1, R2 ;  /* 0x000000010d027824 */ /* 0x000fc800078e0202 */
[----:B------:R-:W-:-:S07]  /*1e700*/  IMAD.MOV.U32 R13, RZ, RZ, R2 ;  /* 0x000000ffff0d7224 */ /* 0x000fce00078e0002 */
[----:B------:R-:W-:Y:S05]  /*1e710*/  WARPSYNC.COLLECTIVE R15, `(.L_x_1843) ;  /* 0x000000000f087348 */ /* 0x000fea0003c00000 */
[----:B------:R0:W1:Y:S02]  /*1e720*/  SHFL.UP P6, R14, R13, R12, R11 ;  /* 0x0400000c0d0e7389 */ /* 0x00006400000c000b */
[----:B01----:R-:W-:Y:S01]  /*1e730*/  ENDCOLLECTIVE ;  /* 0x000000000000791b */ /* 0x003fe20003800000 */
.L_x_1843:
[----:B------:R-:W-:Y:S02]  /*1e740*/  MOV R12, 0x8 ;  /* 0x00000008000c7802 */ /* 0x000fe40000000f00 */
[----:B------:R-:W-:-:S05]  /*1e750*/  SEL R3, R14, RZ, P3 ;  /* 0x000000ff0e037207 */ /* 0x000fca0001800000 */
[----:B------:R-:W-:-:S04]  /*1e760*/  IMAD.IADD R3, R2, 0x1, R3 ;  /* 0x0000000102037824 */ /* 0x000fc800078e0203 */
[----:B------:R-:W-:-:S07]  /*1e770*/  IMAD.MOV.U32 R13, RZ, RZ, R3 ;  /* 0x000000ffff0d7224 */ /* 0x000fce00078e0003 */
[----:B------:R-:W-:Y:S05]  /*1e780*/  WARPSYNC.COLLECTIVE R15, `(.L_x_1844) ;  /* 0x000000000f087348 */ /* 0x000fea0003c00000 */
[----:B------:R0:W1:Y:S02]  /*1e790*/  SHFL.UP P6, R14, R13, R12, R11 ;  /* 0x0400000c0d0e7389 */ /* 0x00006400000c000b */
[----:B01----:R-:W-:Y:S01]  /*1e7a0*/  ENDCOLLECTIVE ;  /* 0x000000000000791b */ /* 0x003fe20003800000 */
.L_x_1844:
[----:B------:R-:W-:Y:S01]  /*1e7b0*/  IMAD.MOV.U32 R12, RZ, RZ, 0x10 ;  /* 0x00000010ff0c7424 */ /* 0x000fe200078e00ff */
[----:B------:R-:W-:-:S05]  /*1e7c0*/  SEL R4, R14, RZ, P4 ;  /* 0x000000ff0e047207 */ /* 0x000fca0002000000 */
[----:B------:R-:W-:-:S04]  /*1e7d0*/  IMAD.IADD R4, R3, 0x1, R4 ;  /* 0x0000000103047824 */ /* 0x000fc800078e0204 */
[----:B------:R-:W-:-:S07]  /*1e7e0*/  IMAD.MOV.U32 R13, RZ, RZ, R4 ;  /* 0x000000ffff0d7224 */ /* 0x000fce00078e0004 */
[----:B------:R-:W-:Y:S05]  /*1e7f0*/  WARPSYNC.COLLECTIVE R15, `(.L_x_1845) ;  /* 0x000000000f087348 */ /* 0x000fea0003c00000 */
[----:B------:R0:W1:Y:S02]  /*1e800*/  SHFL.UP P6, R14, R13, R12, R11 ;  /* 0x0400000c0d0e7389 */ /* 0x00006400000c000b */
[----:B01----:R-:W-:Y:S01]  /*1e810*/  ENDCOLLECTIVE ;  /* 0x000000000000791b */ /* 0x003fe20003800000 */
.L_x_1845:
[----:B------:R-:W-:Y:S01]  /*1e820*/  MOV R12, 0x1f ;  /* 0x0000001f000c7802 */ /* 0x000fe20000000f00 */
[----:B------:R-:W-:Y:S01]  /*1e830*/  IMAD.MOV.U32 R11, RZ, RZ, 0x1f ;  /* 0x0000001fff0b7424 */ /* 0x000fe200078e00ff */
[----:B------:R-:W-:-:S05]  /*1e840*/  SEL R3, R14, RZ, P5 ;  /* 0x000000ff0e037207 */ /* 0x000fca0002800000 */
[----:B------:R-:W-:-:S04]  /*1e850*/  IMAD.IADD R2, R4, 0x1, R3 ;  /* 0x0000000104027824 */ /* 0x000fc800078e0203 */
[----:B------:R-:W-:-:S07]  /*1e860*/  IMAD.MOV.U32 R13, RZ, RZ, R2 ;  /* 0x000000ffff0d7224 */ /* 0x000fce00078e0002 */
[----:B------:R-:W-:Y:S05]  /*1e870*/  WARPSYNC.COLLECTIVE R15, `(.L_x_1846) ;  /* 0x000000000f087348 */ /* 0x000fea0003c00000 */
[----:B------:R0:W1:Y:S02]  /*1e880*/  SHFL.IDX P6, R14, R13, R12, R11 ;  /* 0x0000000c0d0e7389 */ /* 0x00006400000c000b */
[----:B01----:R-:W-:Y:S01]  /*1e890*/  ENDCOLLECTIVE ;  /* 0x000000000000791b */ /* 0x003fe20003800000 */
.L_x_1846:
[----:B------:R-:W-:Y:S05]  /*1e8a0*/  BRA `(.L_x_1847) ;  /* 0xffffffa000447947 */ /* 0x000fea000383ffff */
.L_x_1644:
[----:B------:R-:W-:Y:S01]  /*1e8b0*/  BSSY B0, `(.L_x_1848) ;  /* 0x0000006000007945 */ /* 0x000fe20003800000 */
[----:B------:R-:W-:Y:S01]  /*1e8c0*/  PLOP3.LUT P6, PT, P6, PT, PT, 0x8, 0x0 ;  /* 0x000000000000781c */ /* 0x000fe200037ce170 */
[----:B------:R-:W-:-:S12]  /*1e8d0*/  IMAD.MOV.U32 R15, RZ, RZ, -0x1 ;  /* 0xffffffffff0f7424 */ /* 0x000fd800078e00ff */
[----:B0-----:R-:W-:Y:S05]  /*1e8e0*/  WARPSYNC.COLLECTIVE R15, `(.L_x_1849) ;  /* 0x000000000f087348 */ /* 0x001fea0003c00000 */
[----:B------:R-:W-:Y:S01]  /*1e8f0*/  VOTE.ANY R14, PT, P6 ;  /* 0x00000000000e7806 */ /* 0x000fe200030e0100 */
[----:B0-----:R-:W-:Y:S06]  /*1e900*/  ENDCOLLECTIVE ;  /* 0x000000000000791b */ /* 0x001fec0003800000 */
.L_x_1849:
[----:B------:R-:W-:Y:S05]  /*1e910*/  BSYNC B0 ;  /* 0x0000000000007941 */ /* 0x000fea0003800000 */
.L_x_1848:
[----:B------:R-:W-:Y:S01]  /*1e920*/  IMAD.MOV.U32 R3, RZ, RZ, R14 ;  /* 0x000000ffff037224 */ /* 0x000fe200078e000e */
[----:B------:R-:W-:Y:S01]  /*1e930*/  MOV R11, 0x1f ;  /* 0x0000001f000b7802 */ /* 0x000fe20000000f00 */
[----:B------:R-:W-:Y:S02]  /*1e940*/  IMAD.MOV.U32 R13, RZ, RZ, R5 ;  /* 0x000000ffff0d7224 */ /* 0x000fe400078e0005 */
[----:B------:R-:W0:Y:S01]  /*1e950*/  POPC R4, R3 ;  /* 0x0000000300047309 */ /* 0x000e220000000000 */
[----:B------:R-:W-:Y:S02]  /*1e960*/  IMAD.MOV.U32 R15, RZ, RZ, -0x1 ;  /* 0xffffffffff0f7424 */ /* 0x000fe400078e00ff */
[----:B0-----:R-:W-:-:S07]  /*1e970*/  IMAD.MOV.U32 R12, RZ, RZ, R4 ;  /* 0x000000ffff0c7224 */ /* 0x001fce00078e0004 */
[----:B------:R-:W-:Y:S05]  /*1e980*/  WARPSYNC.COLLECTIVE R15, `(.L_x_1850) ;  /* 0x000000000f087348 */ /* 0x000fea0003c00000 */
[----:B------:R0:W1:Y:S02]  /*1e990*/  SHFL.IDX P6, R14, R13, R12, R11 ;  /* 0x0000000c0d0e7389 */ /* 0x00006400000c000b */
[----:B01----:R-:W-:Y:S01]  /*1e9a0*/  ENDCOLLECTIVE ;  /* 0x000000000000791b */ /* 0x003fe20003800000 */
.L_x_1850:
[----:B------:R-:W-:Y:S01]  /*1e9b0*/  IMAD.MOV.U32 R5, RZ, RZ, R14 ;  /* 0x000000ffff057224 */ /* 0x000fe200078e000e */
[----:B------:R-:W-:Y:S06]  /*1e9c0*/  BRA `(.L_x_1851) ;  /* 0xffffffa000347947 */ /* 0x000fec000383ffff */
.L_x_1646:
[----:B------:R-:W-:Y:S01]  /*1e9d0*/  BSSY B0, `(.L_x_1852) ;  /* 0x0000007000007945 */ /* 0x000fe20003800000 */
[----:B------:R-:W-:Y:S02]  /*1e9e0*/  IMAD.MOV.U32 R13, RZ, RZ, R2 ;  /* 0x000000ffff0d7224 */ /* 0x000fe400078e0002 */
[----:B------:R-:W-:Y:S02]  /*1e9f0*/  IMAD.MOV.U32 R11, RZ, RZ, 0x1f ;  /* 0x0000001fff0b7424 */ /* 0x000fe400078e00ff */
[----:B------:R-:W-:-:S07]  /*1ea00*/  IMAD.MOV.U32 R15, RZ, RZ, -0x1 ;  /* 0xffffffffff0f7424 */ /* 0x000fce00078e00ff */
[----:B012---:R-:W-:Y:S05]  /*1ea10*/  WARPSYNC.COLLECTIVE R15, `(.L_x_1853) ;  /* 0x000000000f087348 */ /* 0x007fea0003c00000 */
[----:B------:R3:W4:Y:S02]  /*1ea20*/  SHFL.IDX P6, R14, R13, R12, R11 ;  /* 0x0000000c0d0e7389 */ /* 0x00072400000c000b */
[----:B01234-:R-:W-:Y:S01]  /*1ea30*/  ENDCOLLECTIVE ;  /* 0x000000000000791b */ /* 0x01ffe20003800000 */
.L_x_1853:
[----:B------:R-:W-:Y:S05]  /*1ea40*/  BSYNC B0 ;  /* 0x0000000000007941 */ /* 0x000fea0003800000 */
.L_x_1852:
[----:B------:R-:W-:Y:S05]  /*1ea50*/  BRA `(.L_x_1645) ;  /* 0xffffffa0002c7947 */ /* 0x000fea000383ffff */
.L_x_1650:
[----:B-1----:R1:W0:Y:S02]  /*1ea60*/  SYNCS.PHASECHK.TRANS64.TRYWAIT P0, [R5+URZ+0x32420], R0 ;  /* 0x03242000050075a7 */ /* 0x002224000800017f */
[----:B0-----:R-:W-:Y:S05]  /*1ea70*/  @!P0 NANOSLEEP.SYNCS 0x989680 ;  /* 0x009896800000895d */ /* 0x001fea0003900000 */
[----:B------:R-:W0:Y:S02]  /*1ea80*/  @!P0 SYNCS.PHASECHK.TRANS64 P0, [R5+URZ+0x32420], R0 ;  /* 0x03242000050085a7 */ /* 0x000e24000800007f */
[----:B0-----:R-:W-:Y:S05]  /*1ea90*/  @!P0 BRA `(.L_x_1650) ;  /* 0xfffffffc00f08947 */ /* 0x001fea000383ffff */
[----:B------:R-:W-:Y:S05]  /*1eaa0*/  BRA `(.L_x_1854) ;  /* 0xffffffa400187947 */ /* 0x000fea000383ffff */
.L_x_1651:
[----:B------:R-:W5:Y:S01]  /*1eab0*/  S2R R2, SR_TID.X ;  /* 0x0000000000027919 */ /* 0x000f620000002100 */
[----:B------:R-:W-:Y:S01]  /*1eac0*/  BSSY B0, `(.L_x_1855) ;  /* 0x000000a000007945 */ /* 0x000fe20003800000 */
[----:B------:R-:W-:Y:S02]  /*1ead0*/  IMAD.MOV.U32 R12, RZ, RZ, RZ ;  /* 0x000000ffff0c7224 */ /* 0x000fe400078e00ff */
[----:B------:R-:W-:Y:S02]  /*1eae0*/  IMAD.MOV.U32 R11, RZ, RZ, 0x1f ;  /* 0x0000001fff0b7424 */ /* 0x000fe400078e00ff */
[----:B------:R-:W-:Y:S01]  /*1eaf0*/  IMAD.MOV.U32 R15, RZ, RZ, -0x1 ;  /* 0xffffffffff0f7424 */ /* 0x000fe200078e00ff */
[----:B-----5:R-:W-:-:S04]  /*1eb00*/  SHF.R.U32.HI R2, RZ, 0x5, R2 ;  /* 0x00000005ff027819 */ /* 0x020fc80000011602 */
[----:B------:R-:W-:-:S04]  /*1eb10*/  LOP3.LUT R2, R2, 0x3, RZ, 0xc0, !PT ;  /* 0x0000000302027812 */ /* 0x000fc800078ec0ff */
[----:B------:R-:W-:-:S07]  /*1eb20*/  MOV R13, R2 ;  /* 0x00000002000d7202 */ /* 0x000fce0000000f00 */
[----:B01234-:R-:W-:Y:S05]  /*1eb30*/  WARPSYNC.COLLECTIVE R15, `(.L_x_1856) ;  /* 0x000000000f087348 */ /* 0x01ffea0003c00000 */
[----:B------:R0:W0:Y:S02]  /*1eb40*/  SHFL.IDX P6, R14, R13, R12, R11 ;  /* 0x0000000c0d0e7389 */ /* 0x00002400000c000b */
[----:B01234-:R-:W-:Y:S01]  /*1eb50*/  ENDCOLLECTIVE ;  /* 0x000000000000791b */ /* 0x01ffe20003800000 */
.L_x_1856:
[----:B------:R-:W-:Y:S05]  /*1eb60*/  BSYNC B0 ;  /* 0x0000000000007941 */ /* 0x000fea0003800000 */
.L_x_1855:
[----:B------:R-:W-:Y:S05]  /*1eb70*/  BRA `(.L_x_1857) ;  /* 0xffffffa400007947 */ /* 0x000fea000383ffff */
.L_x_1652:
[----:B------:R-:W-:Y:S01]  /*1eb80*/  BSSY B0, `(.L_x_1858) ;  /* 0x0000006000007945 */ /* 0x000fe20003800000 */
[----:B------:R-:W-:-:S07]  /*1eb90*/  IMAD.MOV.U32 R15, RZ, RZ, -0x1 ;  /* 0xffffffffff0f7424 */ /* 0x000fce00078e00ff */
[----:B-1234-:R-:W-:Y:S05]  /*1eba0*/  WARPSYNC.COLLECTIVE R15, `(.L_x_1859) ;  /* 0x000000000f0c7348 */ /* 0x01efea0003c00000 */
[----:B------:R-:W-:Y:S02]  /*1ebb0*/  ELECT P6, UR62, PT ;  /* 0x00000000003e782f */ /* 0x000fe400038c0000 */
[----:B------:R-:W-:Y:S01]  /*1ebc0*/  MOV R14, UR62 ;  /* 0x0000003e000e7c02 */ /* 0x000fe20008000f00 */
[----:B-1234-:R-:W-:Y:S10]  /*1ebd0*/  ENDCOLLECTIVE ;  /* 0x000000000000791b */ /* 0x01eff40003800000 */
.L_x_1859:
[----:B------:R-:W-:Y:S05]  /*1ebe0*/  BSYNC B0 ;  /* 0x0000000000007941 */ /* 0x000fea0003800000 */
.L_x_1858:
[----:B------:R-:W-:Y:S05]  /*1ebf0*/  BRA `(.L_x_1860) ;  /* 0xffffffa000f47947 */ /* 0x000fea000383ffff */
.L_x_1654:
[----:B0-----:R0:W1:Y:S02]  /*1ec00*/  SYNCS.PHASECHK.TRANS64.TRYWAIT P1, [R3+URZ+0x32440], R2 ;  /* 0x03244002030075a7 */ /* 0x001064000802017f */
[----:B-1----:R-:W-:Y:S05]  /*1ec10*/  @!P1 NANOSLEEP.SYNCS 0x989680 ;  /* 0x009896800000995d */ /* 0x002fea0003900000 */
[----:B------:R-:W1:Y:S02]  /*1ec20*/  @!P1 SYNCS.PHASECHK.TRANS64 P1, [R3+URZ+0x32440], R2 ;  /* 0x03244002030095a7 */ /* 0x000e64000802007f */
[----:B-1----:R-:W-:Y:S05]  /*1ec30*/  @!P1 BRA `(.L_x_1654) ;  /* 0xfffffffc00f09947 */ /* 0x002fea000383ffff */
[----:B------:R-:W-:Y:S05]  /*1ec40*/  BRA `(.L_x_1861) ;  /* 0xffffffa400147947 */ /* 0x000fea000383ffff */
.L_x_1656:
[----:B-1----:R1:W0:Y:S02]  /*1ec50*/  SYNCS.PHASECHK.TRANS64.TRYWAIT P1, [R25+URZ+0x32440], R0 ;  /* 0x03244000190075a7 */ /* 0x002224000802017f */
[----:B0-----:R-:W-:Y:S05]  /*1ec60*/  @!P1 NANOSLEEP.SYNCS 0x989680 ;  /* 0x009896800000995d */ /* 0x001fea0003900000 */
[----:B------:R-:W0:Y:S02]  /*1ec70*/  @!P1 SYNCS.PHASECHK.TRANS64 P1, [R25+URZ+0x32440], R0 ;  /* 0x03244000190095a7 */ /* 0x000e24000802007f */
[----:B0-----:R-:W-:Y:S05]  /*1ec80*/  @!P1 BRA `(.L_x_1656) ;  /* 0xfffffffc00f09947 */ /* 0x001fea000383ffff */
[----:B------:R-:W-:Y:S05]  /*1ec90*/  BRA `(.L_x_1862) ;  /* 0xffffffa400207947 */ /* 0x000fea000383ffff */
.L_x_1658:
[----:B------:R0:W0:Y:S02]  /*1eca0*/  SYNCS.PHASECHK.TRANS64.TRYWAIT P1, [R3+URZ+0x32460], R2 ;  /* 0x03246002030075a7 */ /* 0x000024000802017f */
[----:B0-----:R-:W-:Y:S05]  /*1ecb0*/  @!P1 NANOSLEEP.SYNCS 0x989680 ;  /* 0x009896800000995d */ /* 0x001fea0003900000 */
[----:B------:R-:W0:Y:S02]  /*1ecc0*/  @!P1 SYNCS.PHASECHK.TRANS64 P1, [R3+URZ+0x32460], R2 ;  /* 0x03246002030095a7 */ /* 0x000e24000802007f */
[----:B0-----:R-:W-:Y:S05]  /*1ecd0*/  @!P1 BRA `(.L_x_1658) ;  /* 0xfffffffc00f09947 */ /* 0x001fea000383ffff */
[----:B------:R-:W-:Y:S05]  /*1ece0*/  BRA `(.L_x_1863) ;  /* 0xffffffa4001c7947 */ /* 0x000fea000383ffff */
.L_x_1864:
        /* <DEDUP_REMOVED lines=9> */
.L_x_6453:


//--------------------- .text._ZN7cutlass13device_kernelIN5flash11enable_sm90INS1_16FlashAttnFwdSm90INS1_25CollectiveMainloopFwdSm90ILi2EN4cute5tupleIJNS5_1CILi1EEES8_S8_EEENS6_IJNS7_ILi128EEENS7_ILi96EEENS7_ILi64EEEEEELi256ENS_6half_tEfNS_4arch4Sm90ELb0ELb1ELb1ELb0ELb1ELb0ELb0ELb1ELb0ELb1ELb0ELb0EEENS1_21CollectiveEpilogueFwdINS6_IJSA_NS7_ILi256EEESB_EEES9_SE_SG_Li256ELb0ELb1ELb0ELb0EEENS1_30DynamicPersistentTileSchedulerILi256ELi128ELb0ELb1ELb1EEEEEEEEEvNT_6ParamsE --------------------------
	.section	.text._ZN7cutlass13device_kernelIN5flash11enable_sm90INS1_16FlashAttnFwdSm90INS1_25CollectiveMainloopFwdSm90ILi2EN4cute5tupleIJNS5_1CILi1EEES8_S8_EEENS6_IJNS7_ILi128EEENS7_ILi96EEENS7_ILi64EEEEEELi256ENS_6half_tEfNS_4arch4Sm90ELb0ELb1ELb1ELb0ELb1ELb0ELb0ELb1ELb0ELb1ELb0ELb0EEENS1_21CollectiveEpilogueFwdINS6_IJSA_NS7_ILi256EEESB_EEES9_SE_SG_Li256ELb0ELb1ELb0ELb0EEENS1_30DynamicPersistentTileSchedulerILi256ELi128ELb0ELb1ELb1EEEEEEEEEvNT_6ParamsE,"ax",@progbits
	.align	128
.text._ZN7cutlass13device_kernelIN5flash11enable_sm90INS1_16FlashAttnFwdSm90INS1_25CollectiveMainloopFwdSm90ILi2EN4cute5tupleIJNS5_1CILi1EEES8_S8_EEENS6_IJNS7_ILi128EEENS7_ILi96EEENS7_ILi64EEEEEELi256ENS_6half_tEfNS_4arch4Sm90ELb0ELb1ELb1ELb0ELb1ELb0ELb0ELb1ELb0ELb1ELb0ELb0EEENS1_21CollectiveEpilogueFwdINS6_IJSA_NS7_ILi256EEESB_EEES9_SE_SG_Li256ELb0ELb1ELb0ELb0EEENS1_30DynamicPersistentTileSchedulerILi256ELi128ELb0ELb1ELb1EEEEEEEEEvNT_6ParamsE:
        .type           _ZN7cutlass13device_kernelIN5flash11enable_sm90INS1_16FlashAttnFwdSm90INS1_25CollectiveMainloopFwdSm90ILi2EN4cute5tupleIJNS5_1CILi1EEES8_S8_EEENS6_IJNS7_ILi128EEENS7_ILi96EEENS7_ILi64EEEEEELi256ENS_6half_tEfNS_4arch4Sm90ELb0ELb1ELb1ELb0ELb1ELb0ELb0ELb1ELb0ELb1ELb0ELb0EEENS1_21CollectiveEpilogueFwdINS6_IJSA_NS7_ILi256EEESB_EEES9_SE_SG_Li256ELb0ELb1ELb0ELb0EEENS1_30DynamicPersistentTileSchedulerILi256ELi128ELb0ELb1ELb1EEEEEEEEEvNT_6ParamsE,@function
        .size           _ZN7cutlass13device_kernelIN5flash11enable_sm90INS1_16FlashAttnFwdSm90INS1_25CollectiveMainloopFwdSm90ILi2EN4cute5tupleIJNS5_1CILi1EEES8_S8_EEENS6_IJNS7_ILi128EEENS7_ILi96EEENS7_ILi64EEEEEELi256ENS_6half_tEfNS_4arch4Sm90ELb0ELb1ELb1ELb0ELb1ELb0ELb0ELb1ELb0ELb1ELb0ELb0EEENS1_21CollectiveEpilogueFwdINS6_IJSA_NS7_ILi256EEESB_EEES9_SE_SG_Li256ELb0ELb1ELb0ELb0EEENS1_30DynamicPersistentTileSchedulerILi256ELi128ELb0ELb1ELb1EEEEEEEEEvNT_6ParamsE,(.L_x_6454 - _ZN7cutlass13device_kernelIN5flash11enable_sm90INS1_16FlashAttnFwdSm90INS1_25CollectiveMainloopFwdSm90ILi2EN4cute5tupleIJNS5_1CILi1EEES8_S8_EEENS6_IJNS7_ILi128EEENS7_ILi96EEENS7_ILi64EEEEEELi256ENS_6half_tEfNS_4arch4Sm90ELb0ELb1ELb1ELb0ELb1ELb0ELb0ELb1ELb0ELb1ELb0ELb0EEENS1_21CollectiveEpilogueFwdINS6_IJSA_NS7_ILi256EEESB_EEES9_SE_SG_Li256ELb0ELb1ELb0ELb0EEENS1_30DynamicPersistentTileSchedulerILi256ELi128ELb0ELb1ELb1EEEEEEEEEvNT_6ParamsE)
        .other          _ZN7cutlass13device_kernelIN5flash11enable_sm90INS1_16FlashAttnFwdSm90INS1_25CollectiveMainloopFwdSm90ILi2EN4cute5tupleIJNS5_1CILi1EEES8_S8_EEENS6_IJNS7_ILi128EEENS7_ILi96EEENS7_ILi64EEEEEELi256ENS_6half_tEfNS_4arch4Sm90ELb0ELb1ELb1ELb0ELb1ELb0ELb0ELb1ELb0ELb1ELb0ELb0EEENS1_21CollectiveEpilogueFwdINS6_IJSA_NS7_ILi256EEESB_EEES9_SE_SG_Li256ELb0ELb1ELb0ELb0EEENS1_30DynamicPersistentTileSchedulerILi256ELi128ELb0ELb1ELb1EEEEEEEEEvNT_6ParamsE,@"STO_CUDA_ENTRY STV_DEFAULT"
_ZN7cutlass13device_kernelIN5flash11enable_sm90INS1_16FlashAttnFwdSm90INS1_25CollectiveMainloopFwdSm90ILi2EN4cute5tupleIJNS5_1CILi1EEES8_S8_EEENS6_IJNS7_ILi128EEENS7_ILi96EEENS7_ILi64EEEEEELi256ENS_6half_tEfNS_4arch4Sm90ELb0ELb1ELb1ELb0ELb1ELb0ELb0ELb1ELb0ELb1ELb0ELb0EEENS1_21CollectiveEpilogueFwdINS6_IJSA_NS7_ILi256EEESB_EEES9_SE_SG_Li256ELb0ELb1ELb0ELb0EEENS1_30DynamicPersistentTileSchedulerILi256ELi128ELb0ELb1ELb1EEEEEEEEEvNT_6ParamsE:
        /* <DEDUP_REMOVED lines=45> */
.L_x_1865:
        /* <DEDUP_REMOVED lines=22> */
.L_x_1866:
        /* <DEDUP_REMOVED lines=18> */
.L_x_1867:
        /* <DEDUP_REMOVED lines=22> */
.L_x_1868:
        /* <DEDUP_REMOVED lines=23> */
.L_x_1869:
        /* <DEDUP_REMOVED lines=8> */
.L_x_1871:
[----:B------:R-:W-:-:S08]  /*08a0*/  NOP ;  /* 0x0000000000007918 */ /* 0x000fd00000000000 */
[----:B------:R-:W0:Y:S02]  /*08b0*/  USETMAXREG.TRY_ALLOC.CTAPOOL UP0, 0xe8 ;  /* 0x000000e8000079c8 */ /* 0x000e240008000600 */
[----:B0-----:R-:W-:-:S13]  /*08c0*/  PLOP3.LUT P0, PT, PT, PT, UP0, 0x80, 0x0 ;  /* 0x000000000000781c */ /* 0x001fda0003f0f008 */
[----:B------:R-:W-:Y:S05]  /*08d0*/  @!P0 BRA `(.L_x_1871) ;  /* 0xfffffffc00f08947 */ /* 0x000fea000383ffff */
[----:B------:R-:W-:Y:S01]  /*08e0*/  SHF.R.U32.HI R0, RZ, 0x7, R5 ;  /* 0x00000007ff007819 */ /* 0x000fe20000011605 */
[----:B------:R-:W0:Y:S08]  /*08f0*/  S2UR UR4, SR_CTAID.X ;  /* 0x00000000000479c3 */ /* 0x000e300000002500 */
[----:B------:R-:W-:Y:S08]  /*0900*/  BAR.ARV 0x4, 0x180 ;  /* 0x0106000000007b1d */ /* 0x000ff00000002000 */
        /* <DEDUP_REMOVED lines=13> */
[CC--:B------:R-:W-:Y:S02]  /*09e0*/  LEA.HI R4, R0.reuse, R213.reuse, RZ, 0x5 ;  /* 0x000000d500047211 */ /* 0x0c0fe400078f28ff */
[----:B------:R-:W-:Y:S02]  /*09f0*/  LOP3.LUT R204, R3, 0xffffff80, RZ, 0xc0, !PT ;  /* 0xffffff8003cc7812 */ /* 0x000fe400078ec0ff */
[----:B------:R-:W-:Y:S01]  /*0a00*/  LEA.HI R2, R0, R213, RZ, 0x4 ;  /* 0x000000d500027211 */ /* 0x000fe200078f20ff */
[----:B------:R-:W-:Y:S01]  /*0a10*/  IMAD.SHL.U32 R6, R4, 0x20, RZ ;  /* 0x0000002004067824 */ /* 0x000fe200078e00ff */
[----:B------:R-:W-:Y:S01]  /*0a20*/  SHF.R.S32.HI R206, RZ, 0x7, R3 ;  /* 0x00000007ffce7819 */ /* 0x000fe20000011403 */
[----:B------:R-:W-:Y:S01]  /*0a30*/  IMAD.IADD R204, R213, 0x1, -R204 ;  /* 0x00000001d5cc7824 */ /* 0x000fe200078e0acc */
[----:B------:R-:W-:-:S02]  /*0a40*/  SHF.R.S32.HI R5, RZ, 0x4, R2 ;  /* 0x00000004ff057819 */ /* 0x000fc40000011402 */
[----:B------:R-:W-:Y:S02]  /*0a50*/  LOP3.LUT R7, R6, 0xfffffc00, RZ, 0xc0, !PT ;  /* 0xfffffc0006077812 */ /* 0x000fe400078ec0ff */
[----:B------:R-:W-:Y:S02]  /*0a60*/  SHF.R.S32.HI R9, RZ, 0x1f, R204 ;  /* 0x0000001fff097819 */ /* 0x000fe400000114cc */
[----:B------:R-:W-:Y:S02]  /*0a70*/  LEA.HI R6, R0, R213, RZ, 0x2 ;  /* 0x000000d500067211 */ /* 0x000fe400078f10ff */
[----:B------:R-:W-:Y:S02]  /*0a80*/  LEA.HI R8, R9, R204, RZ, 0x2 ;  /* 0x000000cc09087211 */ /* 0x000fe400078f10ff */
[----:B------:R-:W-:Y:S02]  /*0a90*/  LOP3.LUT R4, R2, 0x3fffff0, RZ, 0xc0, !PT ;  /* 0x03fffff002047812 */ /* 0x000fe400078ec0ff */
[----:B------:R-:W-:-:S02]  /*0aa0*/  SHF.R.S32.HI R10, RZ, 0x2, R8 ;  /* 0x00000002ff0a7819 */ /* 0x000fc40000011408 */
[----:B------:R-:W-:Y:S01]  /*0ab0*/  SHF.R.S32.HI R11, RZ, 0x1f, R8 ;  /* 0x0000001fff0b7819 */ /* 0x000fe20000011408 */
[----:B------:R-:W-:Y:S01]  /*0ac0*/  IMAD.IADD R4, R213, 0x1, -R4 ;  /* 0x00000001d5047824 */ /* 0x000fe200078e0a04 */
[----:B------:R-:W-:Y:S02]  /*0ad0*/  LOP3.LUT R6, R6, 0xfffffffc, RZ, 0xc0, !PT ;  /* 0xfffffffc06067812 */ /* 0x000fe400078ec0ff */
[----:B------:R-:W-:Y:S01]  /*0ae0*/  LEA.HI R11, R11, R10, RZ, 0x3 ;  /* 0x0000000a0b0b7211 */ /* 0x000fe200078f18ff */
[----:B------:R-:W-:Y:S01]  /*0af0*/  IMAD R7, R4, 0x40, R7 ;  /* 0x0000004004077824 */ /* 0x000fe200078e0207 */
[----:B------:R-:W-:Y:S01]  /*0b00*/  LEA.HI R0, R0, R213, RZ, 0x3 ;  /* 0x000000d500007211 */ /* 0x000fe200078f18ff */
[----:B------:R-:W-:Y:S01]  /*0b10*/  IMAD.IADD R6, R213, 0x1, -R6 ;  /* 0x00000001d5067824 */ /* 0x000fe200078e0a06 */
[----:B------:R-:W-:Y:S02]  /*0b20*/  LEA.HI R2, R2, R5, RZ, 0x1 ;  /* 0x0000000502027211 */ /* 0x000fe400078f08ff */
[----:B------:R-:W-:-:S02]  /*0b30*/  LOP3.LUT R11, R11, 0xfffffff8, RZ, 0xc0, !PT ;  /* 0xfffffff80b0b7812 */ /* 0x000fc400078ec0ff */
[----:B------:R-:W-:Y:S02]  /*0b40*/  LEA.HI R9, R9, R204, RZ, 0x5 ;  /* 0x000000cc09097211 */ /* 0x000fe400078f28ff */
[----:B------:R-:W-:Y:S01]  /*0b50*/  LEA.HI R3, R3, R206, RZ, 0x1 ;  /* 0x000000ce03037211 */ /* 0x000fe200078f08ff */
[----:B------:R-:W-:Y:S01]  /*0b60*/  IMAD.IADD R10, R10, 0x1, -R11 ;  /* 0x000000010a0a7824 */ /* 0x000fe200078e0a0b */
[----:B------:R-:W-:Y:S02]  /*0b70*/  LOP3.LUT R202, R0, 0xfffffff8, RZ, 0xc0, !PT ;  /* 0xfffffff800ca7812 */ /* 0x000fe400078ec0ff */
[----:B------:R-:W-:Y:S02]  /*0b80*/  LOP3.LUT R2, R2, 0x1ffffffe, RZ, 0xc0, !PT ;  /* 0x1ffffffe02027812 */ /* 0x000fe400078ec0ff */
[----:B------:R-:W-:Y:S01]  /*0b90*/  SHF.R.S32.HI R9, RZ, 0x5, R9 ;  /* 0x00000005ff097819 */ /* 0x000fe20000011409 */
[----:B------:R-:W-:Y:S01]  /*0ba0*/  IMAD.IADD R202, R213, 0x1, -R202 ;  /* 0x00000001d5ca7824 */ /* 0x000fe200078e0aca */
[----:B------:R-:W-:Y:S01]  /*0bb0*/  LOP3.LUT R3, R3, 0x3fffffe, RZ, 0xc0, !PT ;  /* 0x03fffffe03037812 */ /* 0x000fe200078ec0ff */
[----:B------:R-:W-:Y:S01]  /*0bc0*/  IMAD.IADD R2, R5, 0x1, -R2 ;  /* 0x0000000105027824 */ /* 0x000fe200078e0a02 */
[----:B------:R-:W-:Y:S01]  /*0bd0*/  LEA.HI R4, R6, R6, RZ, 0x1 ;  /* 0x0000000606047211 */ /* 0x000fe200078f08ff */
[----:B------:R-:W-:Y:S01]  /*0be0*/  IMAD R10, R9, 0x10, R10 ;  /* 0x00000010090a7824 */ /* 0x000fe200078e020a */
[----:B------:R-:W-:Y:S01]  /*0bf0*/  SHF.R.S32.HI R203, RZ, 0x3, R0 ;  /* 0x00000003ffcb7819 */ /* 0x000fe20000011400 */
[----:B------:R-:W-:Y:S01]  /*0c00*/  IMAD.IADD R3, R206, 0x1, -R3 ;  /* 0x00000001ce037824 */ /* 0x000fe200078e0a03 */
[----:B------:R-:W-:Y:S01]  /*0c10*/  LOP3.LUT R5, R4, 0x1ffffffe, RZ, 0xc0, !PT ;  /* 0x1ffffffe04057812 */ /* 0x000fe200078ec0ff */
[----:B------:R-:W-:-:S02]  /*0c20*/  IMAD.SHL.U32 R19, R202, 0x8, RZ ;  /* 0x00000008ca137824 */ /* 0x000fc400078e00ff */
[----:B------:R-:W-:Y:S01]  /*0c30*/  IMAD R207, R3, 0x40, R10 ;  /* 0x0000004003cf7824 */ /* 0x000fe200078e020a */
[----:B------:R-:W-:Y:S01]  /*0c40*/  LOP3.LUT R3, R8, 0x7ffffffc, RZ, 0xc0, !PT ;  /* 0x7ffffffc08037812 */ /* 0x000fe200078ec0ff */
[C---:B------:R-:W-:Y:S01]  /*0c50*/  VIADD R200, R19.reuse, 0x40 ;  /* 0x0000004013c87836 */ /* 0x040fe20000000000 */
[----:B------:R-:W-:Y:S01]  /*0c60*/  SHF.R.S32.HI R212, RZ, 0x1f, R19 ;  /* 0x0000001fffd47819 */ /* 0x000fe20000011413 */
[C---:B------:R-:W-:Y:S02]  /*0c70*/  VIADD R23, R19.reuse, 0x80 ;  /* 0x0000008013177836 */ /* 0x040fe40000000000 */
[----:B------:R-:W-:Y:S01]  /*0c80*/  VIADD R201, R19, 0xc0 ;  /* 0x000000c013c97836 */ /* 0x000fe20000000000 */
[----:B------:R-:W-:Y:S01]  /*0c90*/  SHF.R.S32.HI R211, RZ, 0x1f, R200 ;  /* 0x0000001fffd37819 */ /* 0x000fe200000114c8 */
[----:B------:R-:W-:Y:S01]  /*0ca0*/  IMAD.IADD R22, R6, 0x1, -R5 ;  /* 0x0000000106167824 */ /* 0x000fe200078e0a05 */
[----:B------:R-:W-:Y:S01]  /*0cb0*/  SHF.R.S32.HI R210, RZ, 0x1f, R23 ;  /* 0x0000001fffd27819 */ /* 0x000fe20000011417 */
[----:B------:R-:W-:Y:S01]  /*0cc0*/  IMAD R208, R2, 0x8, R7 ;  /* 0x0000000802d07824 */ /* 0x000fe200078e0207 */
[----:B------:R-:W-:Y:S01]  /*0cd0*/  SHF.R.S32.HI R209, RZ, 0x1f, R201 ;  /* 0x0000001fffd17819 */ /* 0x000fe200000114c9 */
[----:B------:R-:W-:-:S02]  /*0ce0*/  IMAD.IADD R18, R204, 0x1, -R3 ;  /* 0x00000001cc127824 */ /* 0x000fc400078e0a03 */
[----:B------:R-:W-:-:S07]  /*0cf0*/  IMAD R22, R22, 0x8, R207 ;  /* 0x0000000816167824 */ /* 0x000fce00078e02cf */
.L_x_1976:
[----:B------:R-:W-:Y:S01]  /*0d00*/  ULDC UR5, c[0x0][0xc60] ;  /* 0x0003180000057ab9 */ /* 0x000fe20000000800 */
[----:B------:R-:W-:Y:S01]  /*0d10*/  UMOV UR8, UR4 ;  /* 0x0000000400087c82 */ /* 0x000fe20008000000 */
[----:B------:R-:W-:-:S11]  /*0d20*/  UISETP.NE.AND UP0, UPT, UR5, 0x1, UPT ;  /* 0x000000010500788c */ /* 0x000fd6000bf05270 */
[----:B------:R-:W-:Y:S01]  /*0d30*/  @UP0 ULDC UR6, c[0x0][0xc64] ;  /* 0x0003190000060ab9 */ /* 0x000fe20000000800 */
[----:B------:R-:W-:Y:S01]  /*0d40*/  @UP0 ULDC UR9, c[0x0][0xc68] ;  /* 0x00031a0000090ab9 */ /* 0x000fe20000000800 */
[----:B------:R-:W-:-:S04]  /*0d50*/  UIMAD.WIDE.U32 UR6, UR4, UR6, URZ ;  /* 0x00000006040672a5 */ /* 0x000fc8000f8e003f */
[----:B------:R-:W-:-:S03]  /*0d60*/  @UP0 USHF.R.U32.HI UR8, URZ, UR9, UR7 ;  /* 0x000000093f080299 */ /* 0x000fc60008011607 */
[----:B------:R-:W-:Y:S02]  /*0d70*/  ULDC UR6, c[0x0][0xc78] ;  /* 0x00031e0000067ab9 */ /* 0x000fe40000000800 */
[----:B------:R-:W-:Y:S02]  /*0d80*/  UISETP.GE.AND UP0, UPT, UR8, UR6, UPT ;  /* 0x000000060800728c */ /* 0x000fe4000bf06270 */
[----:B------:R-:W-:-:S04]  /*0d90*/  UIADD3 UR6, -UR8, URZ, URZ ;  /* 0x0000003f08067290 */ /* 0x000fc8000fffe13f */
[----:B------:R-:W-:Y:S01]  /*0da0*/  PLOP3.LUT P0, PT, PT, PT, UP0, 0x80, 0x0 ;  /* 0x000000000000781c */ /* 0x000fe20003f0f008 */
[----:B------:R-:W-:-:S12]  /*0db0*/  UIMAD UR9, UR5, UR6, UR4 ;  /* 0x00000006050972a4 */ /* 0x000fd8000f8e0204 */
[----:B01234-:R-:W-:Y:S05]  /*0dc0*/  @!P0 BRA `(.L_x_1872) ;  /* 0x0000000000208947 */ /* 0x01ffea0003800000 */
[----:B------:R-:W-:Y:S01]  /*0dd0*/  ULDC UR7, c[0x0][0xc6c] ;  /* 0x00031b0000077ab9 */ /* 0x000fe20000000800 */
[----:B------:R-:W-:Y:S01]  /*0de0*/  UMOV UR6, UR9 ;  /* 0x0000000900067c82 */ /* 0x000fe20008000000 */
[----:B------:R-:W-:-:S11]  /*0df0*/  UISETP.NE.AND UP0, UPT, UR7, 0x1, UPT ;  /* 0x000000010700788c */ /* 0x000fd6000bf05270 */
[----:B------:R-:W-:Y:S02]  /*0e00*/  @UP0 ULDC.64 UR10, c[0x0][0xc70] ;  /* 0x00031c00000a0ab9 */ /* 0x000fe40000000a00 */
[----:B------:R-:W-:-:S04]  /*0e10*/  UIMAD.WIDE.U32 UR4, UR9, UR10, URZ ;  /* 0x0000000a090472a5 */ /* 0x000fc8000f8e003f */
[----:B------:R-:W-:-:S04]  /*0e20*/  @UP0 USHF.R.U32.HI UR6, URZ, UR11, UR5 ;  /* 0x0000000b3f060299 */ /* 0x000fc80008011605 */
[----:B------:R-:W-:Y:S01]  /*0e30*/  UIMAD UR4, UR6, UR7, URZ ;  /* 0x00000007060472a4 */ /* 0x000fe2000f8e023f */
[----:B------:R-:W-:Y:S11]  /*0e40*/  BRA `(.L_x_1873) ;  /* 0x00000000001c7947 */ /* 0x000ff60003800000 */
.L_x_1872:
[----:B------:R-:W-:Y:S01]  /*0e50*/  ULDC UR7, c[0x0][0xc54] ;  /* 0x0003150000077ab9 */ /* 0x000fe20000000800 */
[----:B------:R-:W-:Y:S01]  /*0e60*/  UMOV UR6, UR9 ;  /* 0x0000000900067c82 */ /* 0x000fe20008000000 */
[----:B------:R-:W-:-:S11]  /*0e70*/  UISETP.NE.AND UP0, UPT, UR7, 0x1, UPT ;  /* 0x000000010700788c */ /* 0x000fd6000bf05270 */
[----:B------:R-:W-:Y:S02]  /*0e80*/  @UP0 ULDC.64 UR10, c[0x0][0xc58] ;  /* 0x00031600000a0ab9 */ /* 0x000fe40000000a00 */
[----:B------:R-:W-:-:S04]  /*0e90*/  UIMAD.WIDE.U32 UR4, UR9, UR10, URZ ;  /* 0x0000000a090472a5 */ /* 0x000fc8000f8e003f */
[----:B------:R-:W-:-:S04]  /*0ea0*/  @UP0 USHF.R.U32.HI UR6, URZ, UR11, UR5 ;  /* 0x0000000b3f060299 */ /* 0x000fc80008011605 */
[----:B------:R-:W-:-:S12]  /*0eb0*/  UIMAD UR4, UR6, UR7, URZ ;  /* 0x00000007060472a4 */ /* 0x000fd8000f8e023f */
.L_x_1873:
[----:B------:R-:W0:Y:S01]  /*0ec0*/  LDC R205, c[0x0][0x448] ;  /* 0x00011200ffcd7b82 */ /* 0x000e220000000800 */
[----:B------:R-:W-:Y:S01]  /*0ed0*/  ULOP3.LUT UR6, URZ, UR6, URZ, 0x33, !UPT ;  /* 0x000000063f067292 */ /* 0x000fe2000f8e333f */
[----:B------:R-:W-:Y:S01]  /*0ee0*/  LOP3.LUT R16, R16, 0xffefffff, RZ, 0xc0, !PT ;  /* 0xffefffff10107812 */ /* 0x000fe200078ec0ff */
[----:B------:R-:W-:Y:S01]  /*0ef0*/  ULDC UR43, c[0x0][0xc48] ;  /* 0x00031200002b7ab9 */ /* 0x000fe20000000800 */
[----:B------:R-:W-:Y:S01]  /*0f00*/  ULDC UR5, c[0x0][0xc3c] ;  /* 0x00030f0000057ab9 */ /* 0x000fe20000000800 */
[----:B------:R-:W-:Y:S02]  /*0f10*/  UISETP.NE.AND UP0, UPT, UR43, 0x1, UPT ;  /* 0x000000012b00788c */ /* 0x000fe4000bf05270 */
[----:B------:R-:W-:Y:S01]  /*0f20*/  UIADD3 UR6, UR6, UR5, URZ ;  /* 0x0000000506067290 */ /* 0x000fe2000fffe03f */
[----:B------:R-:W1:Y:S01]  /*0f30*/  LDC.64 R8, c[0x0][0x9e0] ;  /* 0x00027800ff087b82 */ /* 0x000e620000000a00 */
[----:B------:R-:W-:Y:S02]  /*0f40*/  UIADD3 UR4, UR9, -UR4, URZ ;  /* 0x8000000409047290 */ /* 0x000fe4000fffe03f */
[----:B------:R-:W-:Y:S01]  /*0f50*/  USHF.L.U32 UR41, UR6, 0x7, URZ ;  /* 0x0000000706297899 */ /* 0x000fe2000800063f */
[----:B------:R-:W-:Y:S01]  /*0f60*/  ULDC.64 UR10, c[0x0][0x418] ;  /* 0x00010600000a7ab9 */ /* 0x000fe20000000a00 */
[----:B------:R-:W-:Y:S01]  /*0f70*/  ULDC UR7, c[0x0][0xc54] ;  /* 0x0003150000077ab9 */ /* 0x000fe20000000800 */
[----:B------:R-:W-:-:S02]  /*0f80*/  ISETP.NE.U32.AND P0, PT, RZ, UR10, PT ;  /* 0x0000000aff007c0c */ /* 0x000fc4000bf05070 */
[----:B------:R-:W2:Y:S01]  /*0f90*/  LDC R6, c[0x0][0x288] ;  /* 0x0000a200ff067b82 */ /* 0x000ea20000000800 */
[----:B------:R-:W-:Y:S02]  /*0fa0*/  UIADD3 UR6, UR41, 0x7f, URZ ;  /* 0x0000007f29067890 */ /* 0x000fe4000fffe03f */
[----:B------:R-:W-:Y:S01]  /*0fb0*/  UIMAD UR8, UR8, UR7, UR4 ;  /* 0x00000007080872a4 */ /* 0x000fe2000f8e0204 */
[----:B------:R-:W-:Y:S02]  /*0fc0*/  ISETP.NE.AND.EX P0, PT, RZ, UR11, PT, P0 ;  /* 0x0000000bff007c0c */ /* 0x000fe4000bf05300 */
[----:B------:R-:W-:Y:S01]  /*0fd0*/  @UP0 ULDC UR4, c[0x0][0xc4c] ;  /* 0x0003130000040ab9 */ /* 0x000fe20000000800 */
[----:B------:R-:W-:Y:S01]  /*0fe0*/  @UP0 ULDC UR7, c[0x0][0xc50] ;  /* 0x0003140000070ab9 */ /* 0x000fe20000000800 */
[----:B0-----:R-:W-:Y:S01]  /*0ff0*/  ISETP.NE.AND P2, PT, R205, 0x1, PT ;  /* 0x00000001cd00780c */ /* 0x001fe20003f45270 */
[----:B------:R-:W0:Y:S01]  /*1000*/  LDC R0, c[0x0][0x424] ;  /* 0x00010900ff007b82 */ /* 0x000e220000000800 */
[----:B------:R-:W-:Y:S01]  /*1010*/  UIMAD.WIDE.U32 UR4, UR8, UR4, URZ ;  /* 0x00000004080472a5 */ /* 0x000fe2000f8e003f */
[----:B------:R-:W-:Y:S01]  /*1020*/  IMAD.U32 R2, RZ, RZ, UR6 ;  /* 0x00000006ff027e24 */ /* 0x000fe2000f8e00ff */
[----:B------:R-:W-:-:S02]  /*1030*/  UMOV UR42, UR8 ;  /* 0x00000008002a7c82 */ /* 0x000fc40008000000 */
[----:B------:R-:W-:Y:S01]  /*1040*/  @UP0 USHF.R.U32.HI UR42, URZ, UR7, UR5 ;  /* 0x000000073f2a0299 */ /* 0x000fe20008011605 */
[----:B-1----:R-:W-:Y:S02]  /*1050*/  ISETP.GE.AND P1, PT, R9, 0x1, PT ;  /* 0x000000010900780c */ /* 0x002fe40003f26270 */
[----:B------:R-:W1:Y:S01]  /*1060*/  LDC R7, c[0x0][0x2f0] ;  /* 0x0000bc00ff077b82 */ /* 0x000e620000000800 */
[----:B------:R-:W-:-:S03]  /*1070*/  UIADD3 UR4, -UR42, URZ, URZ ;  /* 0x0000003f2a047290 */ /* 0x000fc6000fffe13f */
[----:B------:R-:W-:Y:S01]  /*1080*/  @P2 LOP3.LUT R16, R16, 0x100000, RZ, 0xfc, !PT ;  /* 0x0010000010102812 */ /* 0x000fe200078efcff */
[----:B------:R-:W-:Y:S01]  /*1090*/  UIMAD UR43, UR43, UR4, UR8 ;  /* 0x000000042b2b72a4 */ /* 0x000fe2000f8e0208 */
[----:B--2---:R-:W-:Y:S02]  /*10a0*/  IADD3 R5, -R6, 0x1, RZ ;  /* 0x0000000106057810 */ /* 0x004fe40007ffe1ff */
[----:B------:R-:W2:Y:S01]  /*10b0*/  @P2 LDC R3, c[0x0][0x44c] ;  /* 0x00011300ff032b82 */ /* 0x000ea20000000800 */
[----:B------:R-:W-:-:S04]  /*10c0*/  LOP3.LUT R16, R16, 0xfff7ffff, RZ, 0xc0, !PT ;  /* 0xfff7ffff10107812 */ /* 0x000fc800078ec0ff */
[----:B------:R-:W-:-:S03]  /*10d0*/  @P1 LOP3.LUT R16, R16, 0x80000, RZ, 0xfc, !PT ;  /* 0x0008000010101812 */ /* 0x000fc600078efcff */
[----:B------:R-:W3:Y:S01]  /*10e0*/  @P2 LDC R4, c[0x0][0x450] ;  /* 0x00011400ff042b82 */ /* 0x000ee20000000800 */
[----:B0-----:R-:W-:-:S05]  /*10f0*/  SEL R0, R0, 0x1, P0 ;  /* 0x0000000100007807 */ /* 0x001fca0000000000 */
[CC--:B-1----:R-:W-:Y:S02]  /*1100*/  IMAD R5, R0.reuse, R7.reuse, R5 ;  /* 0x0000000700057224 */ /* 0x0c2fe400078e0205 */
[----:B------:R-:W-:Y:S02]  /*1110*/  IMAD R17, R0, R7, RZ ;  /* 0x0000000700117224 */ /* 0x000fe400078e02ff */
[----:B--2---:R-:W-:-:S05]  /*1120*/  @P2 IMAD.HI.U32 R3, R3, UR6, RZ ;  /* 0x0000000603032c27 */ /* 0x004fca000f8e00ff */
[----:B---3--:R-:W-:-:S05]  /*1130*/  @P2 SHF.R.U32.HI R2, RZ, R4, R3 ;  /* 0x00000004ff022219 */ /* 0x008fca0000011603 */
[----:B------:R-:W-:-:S04]  /*1140*/  IMAD.IADD R11, R5, 0x1, R2 ;  /* 0x00000001050b7824 */ /* 0x000fc800078e0202 */
[----:B------:R-:W-:Y:S01]  /*1150*/  IMAD.IADD R2, R11, 0x1, R8 ;  /* 0x000000010b027824 */ /* 0x000fe200078e0208 */
[----:B------:R-:W-:Y:S06]  /*1160*/  @!P1 BRA `(.L_x_1874) ;  /* 0x0000000000409947 */ /* 0x000fec0003800000 */
[C---:B------:R-:W-:Y:S01]  /*1170*/  ISETP.GT.AND P0, PT, R11.reuse, RZ, PT ;  /* 0x000000ff0b00720c */ /* 0x040fe20003f04270 */
[----:B------:R-:W-:-:S12]  /*1180*/  VIADD R3, R11, 0xffffffff ;  /* 0xffffffff0b037836 */ /* 0x000fd80000000000 */
[----:B------:R-:W-:Y:S05]  /*1190*/  @P0 BRA `(.L_x_1875) ;  /* 0x00000000001c0947 */ /* 0x000fea0003800000 */
[----:B------:R-:W-:Y:S01]  /*11a0*/  ISETP.NE.AND P0, PT, R9, 0x1, PT ;  /* 0x000000010900780c */ /* 0x000fe20003f05270 */
[----:B------:R-:W-:-:S12]  /*11b0*/  IMAD.MOV R3, RZ, RZ, -R11 ;  /* 0x000000ffff037224 */ /* 0x000fd800078e0a0b */
[----:B------:R-:W0:Y:S02]  /*11c0*/  @P0 LDC.64 R4, c[0x0][0x9e8] ;  /* 0x00027a00ff040b82 */ /* 0x000e240000000a00 */
[----:B0-----:R-:W-:-:S05]  /*11d0*/  @P0 IMAD.HI.U32 R4, R3, R4, RZ ;  /* 0x0000000403040227 */ /* 0x001fca00078e00ff */
[----:B------:R-:W-:-:S04]  /*11e0*/  @P0 SHF.R.U32.HI R3, RZ, R5, R4 ;  /* 0x00000005ff030219 */ /* 0x000fc80000011604 */
[----:B------:R-:W-:Y:S01]  /*11f0*/  LOP3.LUT R3, RZ, R3, RZ, 0x33, !PT ;  /* 0x00000003ff037212 */ /* 0x000fe200078e33ff */
[----:B------:R-:W-:Y:S06]  /*1200*/  BRA `(.L_x_1876) ;  /* 0x0000000000107947 */ /* 0x000fec0003800000 */
.L_x_1875:
[----:B------:R-:W-:-:S13]  /*1210*/  ISETP.NE.AND P0, PT, R9, 0x1, PT ;  /* 0x000000010900780c */ /* 0x000fda0003f05270 */
[----:B------:R-:W0:Y:S02]  /*1220*/  @P0 LDC.64 R4, c[0x0][0x9e8] ;  /* 0x00027a00ff040b82 */ /* 0x000e240000000a00 */
[----:B0-----:R-:W-:-:S05]  /*1230*/  @P0 IMAD.HI.U32 R4, R3, R4, RZ ;  /* 0x0000000403040227 */ /* 0x001fca00078e00ff */
[----:B------:R-:W-:-:S07]  /*1240*/  @P0 SHF.R.U32.HI R3, RZ, R5, R4 ;  /* 0x00000005ff030219 */ /* 0x000fce0000011604 */
.L_x_1876:
[----:B------:R-:W-:-:S05]  /*1250*/  IMAD R3, R3, R9, R9 ;  /* 0x0000000903037224 */ /* 0x000fca00078e0209 */
[----:B------:R-:W-:-:S07]  /*1260*/  VIMNMX R2, R2, R3, PT ;  /* 0x0000000302027248 */ /* 0x000fce0003fe0100 */
.L_x_1874:
[----:B------:R-:W0:Y:S01]  /*1270*/  @P2 LDC R4, c[0x0][0x44c] ;  /* 0x00011300ff042b82 */ /* 0x000e220000000800 */
[----:B------:R-:W-:Y:S01]  /*1280*/  IMAD.U32 R3, RZ, RZ, UR41 ;  /* 0x00000029ff037e24 */ /* 0x000fe2000f8e00ff */
[----:B------:R-:W-:Y:S01]  /*1290*/  ULDC UR4, c[0x0][0x9dc] ;  /* 0x0002770000047ab9 */ /* 0x000fe20000000800 */
[-C--:B------:R-:W-:Y:S02]  /*12a0*/  IMAD R6, R0, R7.reuse, -R6 ;  /* 0x0000000700067224 */ /* 0x080fe400078e0a06 */
[----:B------:R-:W-:Y:S02]  /*12b0*/  VIADD R2, R2, 0x5f ;  /* 0x0000005f02027836 */ /* 0x000fe40000000000 */
[----:B------:R-:W-:Y:S01]  /*12c0*/  IMAD R0, R0, R7, 0x5f ;  /* 0x0000005f00007424 */ /* 0x000fe200078e0207 */
[----:B------:R-:W1:Y:S01]  /*12d0*/  @P2 LDC R5, c[0x0][0x450] ;  /* 0x00011400ff052b82 */ /* 0x000e620000000800 */
[----:B------:R-:W-:-:S04]  /*12e0*/  IMAD.HI R2, R2, 0x2aaaaaab, RZ ;  /* 0x2aaaaaab02027827 */ /* 0x000fc800078e02ff */
[----:B------:R-:W-:-:S04]  /*12f0*/  IMAD.HI R0, R0, 0x2aaaaaab, RZ ;  /* 0x2aaaaaab00007827 */ /* 0x000fc800078e02ff */
[----:B0-----:R-:W-:-:S05]  /*1300*/  @P2 IMAD.HI.U32 R4, R4, UR41, RZ ;  /* 0x0000002904042c27 */ /* 0x001fca000f8e00ff */
[----:B-1----:R-:W-:Y:S02]  /*1310*/  @P2 SHF.R.U32.HI R3, RZ, R5, R4 ;  /* 0x00000005ff032219 */ /* 0x002fe40000011604 */
[----:B------:R-:W-:-:S03]  /*1320*/  SHF.R.U32.HI R5, RZ, 0x1f, R2 ;  /* 0x0000001fff057819 */ /* 0x000fc60000011602 */
[----:B------:R-:W-:Y:S01]  /*1330*/  IMAD.IADD R6, R6, 0x1, R3 ;  /* 0x0000000106067824 */ /* 0x000fe200078e0203 */
[----:B------:R-:W-:Y:S02]  /*1340*/  SHF.R.U32.HI R3, RZ, 0x1f, R0 ;  /* 0x0000001fff037819 */ /* 0x000fe40000011600 */
[----:B------:R-:W-:Y:S01]  /*1350*/  LEA.HI.SX32 R176, R2, R5, 0x1c ;  /* 0x0000000502b07211 */ /* 0x000fe200078fe2ff */
[----:B------:R-:W-:Y:S01]  /*1360*/  VIADD R4, R6, -UR4 ;  /* 0x8000000406047c36 */ /* 0x000fe20008000000 */
[----:B------:R-:W-:-:S04]  /*1370*/  LEA.HI.SX32 R3, R0, R3, 0x1c ;  /* 0x0000000300037211 */ /* 0x000fc800078fe2ff */
[----:B------:R-:W-:Y:S02]  /*1380*/  R2UR UR4, R4 ;  /* 0x00000000040472ca */ /* 0x000fe400000e0000 */
[----:B------:R-:W-:Y:S01]  /*1390*/  VIMNMX R176, R3, R176, PT ;  /* 0x000000b003b07248 */ /* 0x000fe20003fe0100 */
[----:B------:R-:W-:-:S12]  /*13a0*/  @!P1 BRA `(.L_x_1877) ;  /* 0x0000000000449947 */ /* 0x000fd80003800000 */
[----:B------:R-:W-:-:S13]  /*13b0*/  ISETP.GT.AND P0, PT, R6, -0x1, PT ;  /* 0xffffffff0600780c */ /* 0x000fda0003f04270 */
[----:B------:R-:W-:Y:S05]  /*13c0*/  @P0 BRA `(.L_x_1878) ;  /* 0x00000000001c0947 */ /* 0x000fea0003800000 */
[----:B------:R-:W-:Y:S02]  /*13d0*/  ISETP.NE.AND P0, PT, R9, 0x1, PT ;  /* 0x000000010900780c */ /* 0x000fe40003f05270 */
[----:B------:R-:W-:-:S11]  /*13e0*/  LOP3.LUT R3, RZ, R6, RZ, 0x33, !PT ;  /* 0x00000006ff037212 */ /* 0x000fd600078e33ff */
[----:B------:R-:W0:Y:S02]  /*13f0*/  @P0 LDC.64 R4, c[0x0][0x9e8] ;  /* 0x00027a00ff040b82 */ /* 0x000e240000000a00 */
[----:B0-----:R-:W-:-:S05]  /*1400*/  @P0 IMAD.HI.U32 R0, R3, R4, RZ ;  /* 0x0000000403000227 */ /* 0x001fca00078e00ff */
[----:B------:R-:W-:-:S04]  /*1410*/  @P0 SHF.R.U32.HI R3, RZ, R5, R0 ;  /* 0x00000005ff030219 */ /* 0x000fc80000011600 */
[----:B------:R-:W-:Y:S01]  /*1420*/  LOP3.LUT R6, RZ, R3, RZ, 0x33, !PT ;  /* 0x00000003ff067212 */ /* 0x000fe200078e33ff */
[----:B------:R-:W-:Y:S06]  /*1430*/  BRA `(.L_x_1879) ;  /* 0x0000000000107947 */ /* 0x000fec0003800000 */
.L_x_1878:
[----:B------:R-:W-:-:S13]  /*1440*/  ISETP.NE.AND P0, PT, R9, 0x1, PT ;  /* 0x000000010900780c */ /* 0x000fda0003f05270 */
[----:B------:R-:W0:Y:S02]  /*1450*/  @P0 LDC.64 R2, c[0x0][0x9e8] ;  /* 0x00027a00ff020b82 */ /* 0x000e240000000a00 */
[----:B0-----:R-:W-:-:S05]  /*1460*/  @P0 IMAD.HI.U32 R0, R6, R2, RZ ;  /* 0x0000000206000227 */ /* 0x001fca00078e00ff */
[----:B------:R-:W-:-:S07]  /*1470*/  @P0 SHF.R.U32.HI R6, RZ, R3, R0 ;  /* 0x00000003ff060219 */ /* 0x000fce0000011600 */
.L_x_1879:
[----:B------:R-:W-:-:S05]  /*1480*/  IMAD R6, R6, R9, RZ ;  /* 0x0000000906067224 */ /* 0x000fca00078e02ff */
[----:B------:R-:W-:-:S13]  /*1490*/  R2UR UR5, R6 ;  /* 0x00000000060572ca */ /* 0x000fda00000e0000 */
[----:B------:R-:W-:-:S04]  /*14a0*/  UISETP.LT.AND UP0, UPT, UR4, UR5, UPT ;  /* 0x000000050400728c */ /* 0x000fc8000bf01270 */
[----:B------:R-:W-:-:S12]  /*14b0*/  USEL UR4, UR4, UR5, !UP0 ;  /* 0x0000000504047287 */ /* 0x000fd8000c000000 */
.L_x_1877:
[----:B------:R-:W-:Y:S01]  /*14c0*/  UIMAD.WIDE UR4, UR4, 0x2aaaaaab, URZ ;  /* 0x2aaaaaab040478a5 */ /* 0x000fe2000f8e023f */
[----:B------:R-:W-:Y:S02]  /*14d0*/  PLOP3.LUT P0, PT, PT, PT, PT, 0x80, 0x0 ;  /* 0x000000000000781c */ /* 0x000fe40003f0f070 */
[----:B------:R-:W-:Y:S01]  /*14e0*/  CS2R R2, SRZ ;  /* 0x0000000000027805 */ /* 0x000fe2000001ff00 */
[----:B------:R-:W-:Y:S01]  /*14f0*/  IMAD.MOV.U32 R0, RZ, RZ, RZ ;  /* 0x000000ffff007224 */ /* 0x000fe200078e00ff */
[----:B------:R-:W-:Y:S01]  /*1500*/  USHF.R.U32.HI UR4, URZ, 0x1f, UR5 ;  /* 0x0000001f3f047899 */ /* 0x000fe20008011605 */
[----:B------:R-:W-:Y:S02]  /*1510*/  CS2R R168, SRZ ;  /* 0x0000000000a87805 */ /* 0x000fe4000001ff00 */
[----:B------:R-:W-:Y:S02]  /*1520*/  CS2R R148, SRZ ;  /* 0x0000000000947805 */ /* 0x000fe4000001ff00 */
[----:B------:R-:W-:Y:S01]  /*1530*/  CS2R R166, SRZ ;  /* 0x0000000000a67805 */ /* 0x000fe2000001ff00 */
[----:B------:R-:W-:Y:S01]  /*1540*/  ULEA.HI.SX32 UR4, UR5, UR4, 0x1c ;  /* 0x0000000405047291 */ /* 0x000fe2000f8fe23f */
[----:B------:R-:W-:-:S02]  /*1550*/  CS2R R144, SRZ ;  /* 0x0000000000907805 */ /* 0x000fc4000001ff00 */
[----:B------:R-:W-:Y:S02]  /*1560*/  CS2R R164, SRZ ;  /* 0x0000000000a47805 */ /* 0x000fe4000001ff00 */
[----:B------:R-:W-:Y:S01]  /*1570*/  CS2R R140, SRZ ;  /* 0x00000000008c7805 */ /* 0x000fe2000001ff00 */
[----:B------:R-:W-:Y:S01]  /*1580*/  UISETP.LT.AND UP0, UPT, URZ, UR4, UPT ;  /* 0x000000043f00728c */ /* 0x000fe2000bf01270 */
[----:B------:R-:W-:Y:S02]  /*1590*/  CS2R R128, SRZ ;  /* 0x0000000000807805 */ /* 0x000fe4000001ff00 */
[----:B------:R-:W-:Y:S02]  /*15a0*/  CS2R R124, SRZ ;  /* 0x00000000007c7805 */ /* 0x000fe4000001ff00 */
[----:B------:R-:W-:Y:S01]  /*15b0*/  CS2R R136, SRZ ;  /* 0x0000000000887805 */ /* 0x000fe2000001ff00 */
[----:B------:R-:W-:Y:S01]  /*15c0*/  USEL UR44, URZ, UR4, !UP0 ;  /* 0x000000043f2c7287 */ /* 0x000fe2000c000000 */
[----:B------:R-:W-:-:S02]  /*15d0*/  CS2R R100, SRZ ;  /* 0x0000000000647805 */ /* 0x000fc4000001ff00 */
[----:B------:R-:W-:Y:S02]  /*15e0*/  CS2R R96, SRZ ;  /* 0x0000000000607805 */ /* 0x000fe4000001ff00 */
[----:B------:R-:W-:Y:S02]  /*15f0*/  CS2R R132, SRZ ;  /* 0x0000000000847805 */ /* 0x000fe4000001ff00 */
[----:B------:R-:W-:Y:S02]  /*1600*/  CS2R R92, SRZ ;  /* 0x00000000005c7805 */ /* 0x000fe4000001ff00 */
[----:B------:R-:W-:Y:S02]  /*1610*/  CS2R R88, SRZ ;  /* 0x0000000000587805 */ /* 0x000fe4000001ff00 */
[----:B------:R-:W-:Y:S02]  /*1620*/  ISETP.GT.AND P1, PT, R176, UR44, PT ;  /* 0x0000002cb0007c0c */ /* 0x000fe4000bf24270 */
        /* <DEDUP_REMOVED lines=49> */
[----:B------:R-:W-:Y:S01]  /*1940*/  CS2R R24, SRZ ;  /* 0x0000000000187805 */ /* 0x000fe2000001ff00 */
[----:B------:R-:W-:Y:S06]  /*1950*/  @!P1 BRA `(.L_x_1880) ;  /* 0x000000cc00cc9947 */ /* 0x000fec0003800000 */
        /* <DEDUP_REMOVED lines=31> */
.L_x_1881:
[----:B------:R-:W0:Y:S01]  /*1b50*/  S2R R3, SR_CgaCtaId ;  /* 0x0000000000037919 */ /* 0x000e220000008800 */
[----:B------:R-:W-:Y:S01]  /*1b60*/  ULEA.HI UR4, UR36, UR36, URZ, 0x1 ;  /* 0x0000002424047291 */ /* 0x000fe2000f8f083f */
[----:B------:R-:W-:Y:S01]  /*1b70*/  MOV R6, 0x400 ;  /* 0x0000040000067802 */ /* 0x000fe20000000f00 */
[----:B------:R-:W1:Y:S02]  /*1b80*/  S2R R2, SR_TID.X ;  /* 0x0000000000027919 */ /* 0x000e640000002100 */
[----:B------:R-:W-:-:S04]  /*1b90*/  ULOP3.LUT UR4, UR4, 0xfffffffe, URZ, 0xc0, !UPT ;  /* 0xfffffffe04047892 */ /* 0x000fc8000f8ec03f */
[----:B------:R-:W-:-:S06]  /*1ba0*/  UIADD3 UR4, UR36, -UR4, URZ ;  /* 0x8000000424047290 */ /* 0x000fcc000fffe03f */
[----:B------:R-:W-:Y:S01]  /*1bb0*/  IMAD.U32 R0, RZ, RZ, UR4 ;  /* 0x00000004ff007e24 */ /* 0x000fe2000f8e00ff */
[----:B0-----:R-:W-:-:S04]  /*1bc0*/  LEA R6, R3, R6, 0x18 ;  /* 0x0000000603067211 */ /* 0x001fc800078ec0ff */
[----:B------:R-:W-:Y:S02]  /*1bd0*/  SHF.L.U32 R3, R0, 0x1f, RZ ;  /* 0x0000001f00037819 */ /* 0x000fe400000006ff */
[----:B-1----:R-:W-:Y:S02]  /*1be0*/  SHF.R.U32.HI R2, RZ, 0x7, R2 ;  /* 0x00000007ff027819 */ /* 0x002fe40000011602 */
[----:B------:R-:W0:Y:S03]  /*1bf0*/  SYNCS.PHASECHK.TRANS64.TRYWAIT P0, [R6+URZ+0x22800], R3 ;  /* 0x02280003060075a7 */ /* 0x000e26000800017f */
[----:B------:R-:W-:Y:S01]  /*1c00*/  VIADD R7, R2, 0x8 ;  /* 0x0000000802077836 */ /* 0x000fe20000000000 */
[----:B0-----:R-:W-:Y:S06]  /*1c10*/  @!P0 BRA `(.L_x_1882) ;  /* 0x0000013400f88947 */ /* 0x001fec0003800000 */
.L_x_2046:
[----:B------:R-:W-:Y:S01]  /*1c20*/  IMAD.U32 R0, RZ, RZ, UR40 ;  /* 0x00000028ff007e24 */ /* 0x000fe2000f8e00ff */
[----:B------:R-:W-:Y:S05]  /*1c30*/  WARPSYNC.ALL ;  /* 0x0000000000007948 */ /* 0x000fea0003800000 */
[----:B------:R1:W-:Y:S01]  /*1c40*/  BAR.SYNC.DEFER_BLOCKING R7, 0x100 ;  /* 0x000400070000751d */ /* 0x0003e20000010000 */
[----:B------:R-:W-:-:S13]  /*1c50*/  ISETP.NE.AND P0, PT, R0, 0x3, PT ;  /* 0x000000030000780c */ /* 0x000fda0003f05270 */
[----:B-1----:R-:W-:Y:S05]  /*1c60*/  @!P0 BRA `(.L_x_1883) ;  /* 0x0000000000048947 */ /* 0x002fea0003800000 */
[----:B------:R-:W-:Y:S01]  /*1c70*/  BPT.TRAP 0x1 ;  /* 0x000000040000795c */ /* 0x000fe20000300000 */
.L_x_1883:
[----:B------:R-:W-:Y:S01]  /*1c80*/  R2UR UR24, R6 ;  /* 0x00000000061872ca */ /* 0x000fe200000e0000 */
[----:B------:R-:W-:-:S05]  /*1c90*/  IMAD.U32 R9, RZ, RZ, UR37 ;  /* 0x00000025ff097e24 */ /* 0x000fca000f8e00ff */
[----:B------:R-:W-:-:S07]  /*1ca0*/  SHF.L.U32 R9, R9, 0x1f, RZ ;  /* 0x0000001f09097819 */ /* 0x000fce00000006ff */
[----:B------:R-:W-:-:S09]  /*1cb0*/  ULEA UR24, UR38, UR24, 0x3 ;  /* 0x0000001826187291 */ /* 0x000fd2000f8e183f */
[----:B------:R1:W2:Y:S01]  /*1cc0*/  SYNCS.PHASECHK.TRANS64.TRYWAIT P1, [UR24+0x22830], R9 ;  /* 0x02283009ff0075a7 */ /* 0x0002a20008020158 */
[----:B------:R-:W-:Y:S05]  /*1cd0*/  @!P0 BRA `(.L_x_1884) ;  /* 0x0000000000048947 */ /* 0x000fea0003800000 */
[----:B------:R-:W-:Y:S01]  /*1ce0*/  BPT.TRAP 0x1 ;  /* 0x000000040000795c */ /* 0x000fe20000300000 */
.L_x_1884:
[----:B--2---:R-:W-:Y:S05]  /*1cf0*/  @P1 BRA `(.L_x_1885) ;  /* 0x0000000000081947 */ /* 0x004fea0003800000 */
[----:B------:R-:W2:Y:S02]  /*1d00*/  SYNCS.PHASECHK.TRANS64.TRYWAIT P1, [UR24+0x22830], R9 ;  /* 0x02283009ff0075a7 */ /* 0x000ea40008020158 */
[----:B--2---:R-:W-:Y:S05]  /*1d10*/  @!P1 BRA `(.L_x_1886) ;  /* 0x0000013400cc9947 */ /* 0x004fea0003800000 */
.L_x_1885:
[----:B------:R-:W-:Y:S01]  /*1d20*/  R2UR UR4, R6 ;  /* 0x00000000060472ca */ /* 0x000fe200000e0000 */
[----:B------:R-:W-:Y:S01]  /*1d30*/  ULOP3.LUT UR20, UR45, 0x10000, URZ, 0xfc, !UPT ;  /* 0x000100002d147892 */ /* 0x000fe2000f8efc3f */
[----:B------:R-:W-:Y:S01]  /*1d40*/  WARPGROUP.ARRIVE ;  /* 0x00000000000079c5 */ /* 0x000fe20000000000 */
[----:B------:R-:W-:Y:S01]  /*1d50*/  UMOV UR21, 0x40000040 ;  /* 0x4000004000157882 */ /* 0x000fe20000000000 */
[----:B------:R-:W-:Y:S01]  /*1d60*/  UMOV UR23, 0x40000040 ;  /* 0x4000004000177882 */ /* 0x000fe20000000000 */
[----:B------:R-:W-:-:S03]  /*1d70*/  UIADD3 UR8, UR20, 0x2, URZ ;  /* 0x0000000214087890 */ /* 0x000fc6000fffe03f */
[----:B--2---:R-:W2:Y:S01]  /*1d80*/  S2R R0, SR_TID.X ;  /* 0x0000000000007919 */ /* 0x004ea20000002100 */
[----:B------:R-:W-:Y:S01]  /*1d90*/  UMOV UR9, 0x40000040 ;  /* 0x4000004000097882 */ /* 0x000fe20000000000 */
[----:B------:R-:W-:Y:S01]  /*1da0*/  UMOV UR11, 0x40000040 ;  /* 0x40000040000b7882 */ /* 0x000fe20000000000 */
[----:B------:R-:W-:Y:S01]  /*1db0*/  UIADD3 UR12, UR20, 0x4, URZ ;  /* 0x00000004140c7890 */ /* 0x000fe2000fffe03f */
[----:B------:R-:W-:Y:S01]  /*1dc0*/  UMOV UR13, 0x40000040 ;  /* 0x40000040000d7882 */ /* 0x000fe20000000000 */
[----:B------:R-:W-:Y:S01]  /*1dd0*/  UMOV UR15, 0x40000040 ;  /* 0x40000040000f7882 */ /* 0x000fe20000000000 */
[----:B------:R-:W-:Y:S02]  /*1de0*/  UIADD3 UR4, UR4, 0x1c400, URZ ;  /* 0x0001c40004047890 */ /* 0x000fe4000fffe03f */
[----:B------:R-:W-:Y:S02]  /*1df0*/  UIADD3 UR16, UR20, 0x6, URZ ;  /* 0x0000000614107890 */ /* 0x000fe4000fffe03f */
[----:B------:R-:W-:Y:S01]  /*1e00*/  USHF.R.U32.HI UR4, URZ, 0x4, UR4 ;  /* 0x000000043f047899 */ /* 0x000fe20008011604 */
[----:B------:R-:W-:Y:S01]  /*1e10*/  UMOV UR17, 0x40000040 ;  /* 0x4000004000117882 */ /* 0x000fe20000000000 */
[----:B------:R-:W-:-:S02]  /*1e20*/  UMOV UR19, 0x40000040 ;  /* 0x4000004000137882 */ /* 0x000fc40000000000 */
[----:B------:R-:W-:-:S04]  /*1e30*/  ULOP3.LUT UR4, UR4, 0x3fff, URZ, 0xc0, !UPT ;  /* 0x00003fff04047892 */ /* 0x000fc8000f8ec03f */
[----:B------:R-:W-:-:S04]  /*1e40*/  ULOP3.LUT UR4, UR4, 0x10000, URZ, 0xfc, !UPT ;  /* 0x0001000004047892 */ /* 0x000fc8000f8efc3f */
[----:B------:R-:W-:-:S04]  /*1e50*/  UIMAD UR22, UR38, 0x300, UR4 ;  /* 0x00000300261678a4 */ /* 0x000fc8000f8e0204 */
[----:B------:R-:W-:Y:S02]  /*1e60*/  UIADD3 UR10, UR22, 0x2, URZ ;  /* 0x00000002160a7890 */ /* 0x000fe4000fffe03f */
[----:B------:R-:W-:Y:S02]  /*1e70*/  UIADD3 UR14, UR22, 0x4, URZ ;  /* 0x00000004160e7890 */ /* 0x000fe4000fffe03f */
[----:B------:R-:W-:Y:S02]  /*1e80*/  UIADD3 UR18, UR22, 0x6, URZ ;  /* 0x0000000616127890 */ /* 0x000fe4000fffe03f */
[----:B------:R-:W-:Y:S01]  /*1e90*/  HGMMA.64x96x16.F32 R24, gdesc[UR20], RZ, !UPT, gsb0 ;  /* 0x01600000141879f0 */ /* 0x000fe2000c0008ff */
[----:B--2---:R-:W-:-:S04]  /*1ea0*/  SHF.R.U32.HI R0, RZ, 0x7, R0 ;  /* 0x00000007ff007819 */ /* 0x004fc80000011600 */
        /* <DEDUP_REMOVED lines=14> */
.L_x_1887:
[----:B------:R-:W-:Y:S01]  /*1f90*/  ISETP.NE.AND P2, PT, R205, 0x1, PT ;  /* 0x00000001cd00780c */ /* 0x000fe20003f45270 */
[----:B------:R-:W2:Y:S01]  /*1fa0*/  S2UR UR6, SR_CgaCtaId ;  /* 0x00000000000679c3 */ /* 0x000ea20000008800 */
[----:B------:R-:W-:Y:S01]  /*1fb0*/  ULDC UR7, c[0x0][0x9d8] ;  /* 0x0002760000077ab9 */ /* 0x000fe20000000800 */
[----:B------:R-:W-:Y:S02]  /*1fc0*/  VIADD R8, R22, UR41 ;  /* 0x0000002916087c36 */ /* 0x000fe40008000000 */
[----:B------:R-:W-:Y:S01]  /*1fd0*/  FMUL.FTZ R25, R25, UR7 ;  /* 0x0000000719197c20 */ /* 0x000fe20008410000 */
[----:B------:R-:W-:Y:S01]  /*1fe0*/  UIADD3 UR5, UR24, 0x22840, URZ ;  /* 0x0002284018057890 */ /* 0x000fe2000fffe03f */
[----:B------:R-:W-:Y:S01]  /*1ff0*/  FMUL.FTZ R33, R33, UR7 ;  /* 0x0000000721217c20 */ /* 0x000fe20008410000 */
[----:B------:R-:W-:Y:S01]  /*2000*/  IMAD R14, R176, -0x60, R17 ;  /* 0xffffffa0b00e7824 */ /* 0x000fe200078e0211 */
[----:B------:R3:W4:Y:S01]  /*2010*/  MUFU.TANH R20, R25 ;  /* 0x0000001900147308 */ /* 0x0007220000002400 */
[----:B------:R-:W-:Y:S01]  /*2020*/  FMUL.FTZ R4, R26, UR7 ;  /* 0x000000071a047c20 */ /* 0x000fe20008410000 */
[----:B------:R-:W-:Y:S01]  /*2030*/  FMUL.FTZ R0, R27, UR7 ;  /* 0x000000071b007c20 */ /* 0x000fe20008410000 */
[----:B------:R-:W-:Y:S01]  /*2040*/  FMUL.FTZ R10, R31, UR7 ;  /* 0x000000071f0a7c20 */ /* 0x000fe20008410000 */
[----:B------:R-:W-:Y:S01]  /*2050*/  FMUL.FTZ R15, R24, UR7 ;  /* 0x00000007180f7c20 */ /* 0x000fe20008410000 */
[----:B------:R-:W5:Y:S01]  /*2060*/  @P2 LDC R13, c[0x0][0x44c] ;  /* 0x00011300ff0d2b82 */ /* 0x000f620000000800 */
[----:B------:R-:W-:Y:S01]  /*2070*/  FMUL.FTZ R28, R28, UR7 ;  /* 0x000000071c1c7c20 */ /* 0x000fe20008410000 */
[----:B------:R-:W-:Y:S01]  /*2080*/  FMUL.FTZ R29, R29, UR7 ;  /* 0x000000071d1d7c20 */ /* 0x000fe20008410000 */
[----:B------:R0:W1:Y:S01]  /*2090*/  MUFU.TANH R26, R33 ;  /* 0x00000021001a7308 */ /* 0x0000620000002400 */
[----:B---3--:R-:W-:Y:S01]  /*20a0*/  FMUL.FTZ R25, R34, UR7 ;  /* 0x0000000722197c20 */ /* 0x008fe20008410000 */
[----:B------:R-:W-:-:S02]  /*20b0*/  IMAD.MOV.U32 R34, RZ, RZ, R8 ;  /* 0x000000ffff227224 */ /* 0x000fc400078e0008 */
[----:B------:R-:W-:Y:S01]  /*20c0*/  FMUL.FTZ R2, R30, UR7 ;  /* 0x000000071e027c20 */ /* 0x000fe20008410000 */
[----:B------:R-:W-:Y:S01]  /*20d0*/  FMUL.FTZ R32, R32, UR7 ;  /* 0x0000000720207c20 */ /* 0x000fe20008410000 */
[----:B------:R-:W3:Y:S01]  /*20e0*/  @P2 LDC R21, c[0x0][0x450] ;  /* 0x00011400ff152b82 */ /* 0x000ee20000000800 */
[----:B------:R-:W-:Y:S01]  /*20f0*/  FMUL.FTZ R27, R35, UR7 ;  /* 0x00000007231b7c20 */ /* 0x000fe20008410000 */
[----:B------:R-:W-:Y:S01]  /*2100*/  FMUL.FTZ R37, R37, UR7 ;  /* 0x0000000725257c20 */ /* 0x000fe20008410000 */
[----:B------:R-:W-:Y:S01]  /*2110*/  FMUL.FTZ R31, R38, UR7 ;  /* 0x00000007261f7c20 */ /* 0x000fe20008410000 */
[----:B--2---:R-:W-:Y:S01]  /*2120*/  UPRMT UR5, UR6, 0x654, UR5 ;  /* 0x0000065406057896 */ /* 0x004fe20008000005 */
[----:B0-----:R-:W-:Y:S01]  /*2130*/  FMUL.FTZ R33, R39, UR7 ;  /* 0x0000000727217c20 */ /* 0x001fe20008410000 */
[----:B------:R-:W-:Y:S01]  /*2140*/  FMUL.FTZ R40, R40, UR7 ;  /* 0x0000000728287c20 */ /* 0x000fe20008410000 */
        /* <DEDUP_REMOVED lines=9> */
[----:B-----5:R-:W-:-:S04]  /*21e0*/  @P2 IMAD.HI.U32 R12, R8, R13, RZ ;  /* 0x0000000d080c2227 */ /* 0x020fc800078e00ff */
[----:B------:R-:W-:Y:S01]  /*21f0*/  FMUL.FTZ R50, R50, UR7 ;  /* 0x0000000732327c20 */ /* 0x000fe20008410000 */
[----:B------:R-:W0:Y:S01]  /*2200*/  LDC R8, c[0x0][0x288] ;  /* 0x0000a200ff087b82 */ /* 0x000e220000000800 */
[----:B------:R-:W-:Y:S01]  /*2210*/  FMUL.FTZ R51, R51, UR7 ;  /* 0x0000000733337c20 */ /* 0x000fe20008410000 */
[----:B------:R-:W-:Y:S01]  /*2220*/  FMUL.FTZ R52, R52, UR7 ;  /* 0x0000000734347c20 */ /* 0x000fe20008410000 */
[----:B------:R-:W-:Y:S01]  /*2230*/  FMUL.FTZ R53, R53, UR7 ;  /* 0x0000000735357c20 */ /* 0x000fe20008410000 */
[----:B------:R-:W-:Y:S01]  /*2240*/  FMUL.FTZ R54, R54, UR7 ;  /* 0x0000000736367c20 */ /* 0x000fe20008410000 */
[----:B------:R-:W-:Y:S01]  /*2250*/  FMUL.FTZ R55, R55, UR7 ;  /* 0x0000000737377c20 */ /* 0x000fe20008410000 */
[----:B---3--:R-:W-:Y:S01]  /*2260*/  @P2 SHF.R.U32.HI R34, RZ, R21, R12 ;  /* 0x00000015ff222219 */ /* 0x008fe2000001160c */
[----:B------:R-:W-:Y:S01]  /*2270*/  FMUL.FTZ R56, R56, UR7 ;  /* 0x0000000738387c20 */ /* 0x000fe20008410000 */
[----:B------:R-:W-:Y:S01]  /*2280*/  FMUL.FTZ R57, R57, UR7 ;  /* 0x0000000739397c20 */ /* 0x000fe20008410000 */
[----:B------:R-:W-:Y:S01]  /*2290*/  FMUL.FTZ R58, R58, UR7 ;  /* 0x000000073a3a7c20 */ /* 0x000fe20008410000 */
[----:B------:R-:W-:Y:S01]  /*22a0*/  FMUL.FTZ R59, R59, UR7 ;  /* 0x000000073b3b7c20 */ /* 0x000fe20008410000 */
[----:B------:R-:W2:Y:S01]  /*22b0*/  SHFL.IDX PT, R73, R34, RZ, 0x1c1f ;  /* 0x001c1fff22497589 */ /* 0x000ea200000e0000 */
        /* <DEDUP_REMOVED lines=12> */
[----:B------:R-:W-:Y:S01]  /*2380*/  VIADD R21, R14, 0x61 ;  /* 0x000000610e157836 */ /* 0x000fe20000000000 */
[----:B------:R-:W-:Y:S01]  /*2390*/  LOP3.LUT P1, RZ, R16, 0x80000, RZ, 0xc0, !PT ;  /* 0x0008000010ff7812 */ /* 0x000fe2000782c0ff */
[----:B------:R3:W0:Y:S01]  /*23a0*/  MUFU.TANH R24, R29 ;  /* 0x0000001d00187308 */ /* 0x0006220000002400 */
[----:B------:R-:W-:Y:S01]  /*23b0*/  ULDC UR15, c[0x0][0x9dc] ;  /* 0x00027700000f7ab9 */ /* 0x000fe20000000800 */
[----:B------:R-:W-:Y:S01]  /*23c0*/  SYNCS.ARRIVE.TRANS64.RED.A1T0 RZ, [UR5], RZ ;  /* 0x000000ffffff79a7 */ /* 0x000fe20008100405 */
[----:B------:R-:W-:Y:S01]  /*23d0*/  ULOP3.LUT UR5, URZ, UR15, URZ, 0x33, !UPT ;  /* 0x0000000f3f057292 */ /* 0x000fe2000f8e333f */
[----:B------:R-:W-:Y:S01]  /*23e0*/  IMAD.MOV.U32 R35, RZ, RZ, -0x60 ;  /* 0xffffffa0ff237424 */ /* 0x000fe200078e00ff */
[----:B------:R-:W-:Y:S01]  /*23f0*/  ULDC UR11, c[0x0][0x9e0] ;  /* 0x00027800000b7ab9 */ /* 0x000fe20000000800 */
[----:B------:R-:W-:-:S02]  /*2400*/  FMUL.FTZ R36, R36, UR7 ;  /* 0x0000000724247c20 */ /* 0x000fc40008410000 */
[----:B------:R-:W1:Y:S01]  /*2410*/  MUFU.TANH R15, R15 ;  /* 0x0000000f000f7308 */ /* 0x000e620000002400 */
[----:B---3--:R-:W-:Y:S02]  /*2420*/  IMAD R29, R18, -0x2, R21 ;  /* 0xfffffffe121d7824 */ /* 0x008fe400078e0215 */
[----:B------:R-:W-:Y:S02]  /*2430*/  VIADD R21, R14, 0x60 ;  /* 0x000000600e157836 */ /* 0x000fe40000000000 */
[----:B0-----:R-:W-:Y:S02]  /*2440*/  IMAD.IADD R29, R29, 0x1, -R8 ;  /* 0x000000011d1d7824 */ /* 0x001fe400078e0a08 */
[----:B------:R-:W-:Y:S01]  /*2450*/  IMAD R38, R18, -0x2, R21 ;  /* 0xfffffffe12267824 */ /* 0x000fe200078e0215 */
[----:B------:R-:W0:Y:S01]  /*2460*/  MUFU.TANH R4, R4 ;  /* 0x0000000400047308 */ /* 0x000e220000002400 */
[----:B------:R-:W-:Y:S02]  /*2470*/  VIADD R39, R29, UR11 ;  /* 0x0000000b1d277c36 */ /* 0x000fe40008000000 */
[----:B------:R-:W-:-:S02]  /*2480*/  IMAD R67, R176, R35, 0x60 ;  /* 0x00000060b0437424 */ /* 0x000fc400078e0223 */
[----:B------:R-:W-:Y:S01]  /*2490*/  VIADD R66, R29, UR5 ;  /* 0x000000051d427c36 */ /* 0x000fe20008000000 */
[----:B--2---:R-:W-:Y:S01]  /*24a0*/  VIADDMNMX R35, R73, R39, R38, PT ;  /* 0x0000002749237246 */ /* 0x004fe20003800126 */
[----:B------:R-:W-:Y:S01]  /*24b0*/  IMAD R70, R18, -0x2, R67 ;  /* 0xfffffffe12467824 */ /* 0x000fe200078e0243 */
[----:B------:R-:W2:Y:S08]  /*24c0*/  MUFU.TANH R0, R0 ;  /* 0x0000000000007308 */ /* 0x000eb00000002400 */
[----:B------:R-:W3:Y:S08]  /*24d0*/  MUFU.TANH R28, R28 ;  /* 0x0000001c001c7308 */ /* 0x000ef00000002400 */
        /* <DEDUP_REMOVED lines=40> */
[----:B------:R5:W0:Y:S02]  /*2760*/  MUFU.TANH R30, R36 ;  /* 0x00000024001e7308 */ /* 0x000a240000002400 */
[----:B-----5:R-:W-:Y:S01]  /*2770*/  IMAD.IADD R36, R66, 0x1, R73 ;  /* 0x0000000142247824 */ /* 0x020fe200078e0249 */
[----:B-1234-:R-:W-:Y:S06]  /*2780*/  @!P1 BRA `(.L_x_1888) ;  /* 0x00000000005c9947 */ /* 0x01efec0003800000 */
[----:B------:R-:W-:Y:S01]  /*2790*/  IADD3 R21, R17, -R8, R73 ;  /* 0x8000000811157210 */ /* 0x000fe20007ffe049 */
[----:B------:R-:W-:Y:S03]  /*27a0*/  BSSY B0, `(.L_x_1889) ;  /* 0x0000012000007945 */ /* 0x000fe60003800000 */
[----:B------:R-:W-:-:S13]  /*27b0*/  ISETP.GT.AND P1, PT, R21, -0x1, PT ;  /* 0xffffffff1500780c */ /* 0x000fda0003f24270 */
[----:B------:R-:W-:Y:S05]  /*27c0*/  @P1 BRA `(.L_x_1890) ;  /* 0x0000000000241947 */ /* 0x000fea0003800000 */
[----:B------:R-:W-:Y:S01]  /*27d0*/  ULDC UR5, c[0x0][0x9e4] ;  /* 0x0002790000057ab9 */ /* 0x000fe20000000800 */
[----:B------:R-:W-:Y:S01]  /*27e0*/  LOP3.LUT R21, RZ, R21, RZ, 0x33, !PT ;  /* 0x00000015ff157212 */ /* 0x000fe200078e33ff */
[----:B------:R-:W-:-:S05]  /*27f0*/  IMAD.U32 R72, RZ, RZ, UR5 ;  /* 0x00000005ff487e24 */ /* 0x000fca000f8e00ff */
[----:B------:R-:W-:-:S13]  /*2800*/  ISETP.NE.AND P1, PT, R72, 0x1, PT ;  /* 0x000000014800780c */ /* 0x000fda0003f25270 */
[----:B------:R-:W1:Y:S02]  /*2810*/  @P1 LDC.64 R74, c[0x0][0x9e8] ;  /* 0x00027a00ff4a1b82 */ /* 0x000e640000000a00 */
[----:B-1----:R-:W-:-:S05]  /*2820*/  @P1 IMAD.HI.U32 R14, R21, R74, RZ ;  /* 0x0000004a150e1227 */ /* 0x002fca00078e00ff */
[----:B------:R-:W-:-:S04]  /*2830*/  @P1 SHF.R.U32.HI R21, RZ, R75, R14 ;  /* 0x0000004bff151219 */ /* 0x000fc8000001160e */
[----:B------:R-:W-:Y:S01]  /*2840*/  LOP3.LUT R21, RZ, R21, RZ, 0x33, !PT ;  /* 0x00000015ff157212 */ /* 0x000fe200078e33ff */
[----:B------:R-:W-:Y:S06]  /*2850*/  BRA `(.L_x_1891) ;  /* 0x0000000000187947 */ /* 0x000fec0003800000 */
.L_x_1890:
[----:B------:R-:W-:Y:S02]  /*2860*/  ULDC UR5, c[0x0][0x9e4] ;  /* 0x0002790000057ab9 */ /* 0x000fe40000000800 */
[----:B------:R-:W-:-:S05]  /*2870*/  IMAD.U32 R72, RZ, RZ, UR5 ;  /* 0x00000005ff487e24 */ /* 0x000fca000f8e00ff */
[----:B------:R-:W-:-:S13]  /*2880*/  ISETP.NE.AND P1, PT, R72, 0x1, PT ;  /* 0x000000014800780c */ /* 0x000fda0003f25270 */
[----:B------:R-:W1:Y:S02]  /*2890*/  @P1 LDC.64 R74, c[0x0][0x9e8] ;  /* 0x00027a00ff4a1b82 */ /* 0x000e640000000a00 */
[----:B-1----:R-:W-:-:S05]  /*28a0*/  @P1 IMAD.HI.U32 R14, R21, R74, RZ ;  /* 0x0000004a150e1227 */ /* 0x002fca00078e00ff */
[----:B------:R-:W-:-:S07]  /*28b0*/  @P1 SHF.R.U32.HI R21, RZ, R75, R14 ;  /* 0x0000004bff151219 */ /* 0x000fce000001160e */
.L_x_1891:
[----:B------:R-:W-:Y:S05]  /*28c0*/  BSYNC B0 ;  /* 0x0000000000007941 */ /* 0x000fea0003800000 */
.L_x_1889:
[----:B------:R-:W-:-:S05]  /*28d0*/  IMAD R21, R21, R72, R70 ;  /* 0x0000004815157224 */ /* 0x000fca00078e0246 */
[----:B------:R-:W-:Y:S02]  /*28e0*/  VIADDMNMX R35, R21, R72, R35, PT ;  /* 0x0000004815237246 */ /* 0x000fe40003800123 */
[----:B------:R-:W-:-:S07]  /*28f0*/  VIMNMX R36, R36, R21, !PT ;  /* 0x0000001524247248 */ /* 0x000fce0007fe0100 */
.L_x_1888:
[C---:B------:R-:W-:Y:S02]  /*2900*/  ISETP.GE.AND P6, PT, R67.reuse, 0x9, PT ;  /* 0x000000094300780c */ /* 0x040fe40003fc6270 */
[----:B------:R-:W-:Y:S02]  /*2910*/  ISETP.GE.AND P1, PT, R67, 0x2, PT ;  /* 0x000000024300780c */ /* 0x000fe40003f26270 */
[C---:B------:R-:W-:Y:S02]  /*2920*/  ISETP.GT.AND P2, PT, R36.reuse, 0x8, !P6 ;  /* 0x000000082400780c */ /* 0x040fe40007744270 */
[----:B------:R-:W-:Y:S02]  /*2930*/  ISETP.GT.AND P3, PT, R36, 0x1, !P1 ;  /* 0x000000012400780c */ /* 0x000fe40004f64270 */
[----:B------:R-:W-:Y:S02]  /*2940*/  ISETP.LT.OR P2, PT, R35, 0x9, P2 ;  /* 0x000000092300780c */ /* 0x000fe40001741670 */
[----:B------:R-:W-:-:S02]  /*2950*/  ISETP.GE.AND P4, PT, R67, 0xa, PT ;  /* 0x0000000a4300780c */ /* 0x000fc40003f86270 */
[----:B------:R-:W-:Y:S02]  /*2960*/  FSEL R74, R28, -INF , !P2 ;  /* 0xff8000001c4a7808 */ /* 0x000fe40005000000 */
[C---:B------:R-:W-:Y:S02]  /*2970*/  ISETP.LT.OR P3, PT, R35.reuse, 0x2, P3 ;  /* 0x000000022300780c */ /* 0x040fe40001f61670 */
[----:B------:R-:W-:Y:S02]  /*2980*/  ISETP.GT.AND P2, PT, R36, 0x9, !P4 ;  /* 0x000000092400780c */ /* 0x000fe40006744270 */
[----:B------:R-:W-:Y:S02]  /*2990*/  FSEL R72, R20, -INF , !P3 ;  /* 0xff80000014487808 */ /* 0x000fe40005800000 */
[----:B------:R-:W-:Y:S02]  /*29a0*/  ISETP.LT.OR P2, PT, R35, 0xa, P2 ;  /* 0x0000000a2300780c */ /* 0x000fe40001741670 */
[----:B------:R-:W-:-:S02]  /*29b0*/  ISETP.GE.AND P3, PT, R67, 0x11, PT ;  /* 0x000000114300780c */ /* 0x000fc40003f66270 */
[----:B------:R-:W-:Y:S02]  /*29c0*/  FSEL R76, R24, -INF , !P2 ;  /* 0xff800000184c7808 */ /* 0x000fe40005000000 */
[----:B------:R-:W-:Y:S02]  /*29d0*/  ISETP.GT.AND P2, PT, R36, 0x10, !P3 ;  /* 0x000000102400780c */ /* 0x000fe40005f44270 */
[----:B------:R-:W-:Y:S02]  /*29e0*/  P2R R73, PR, RZ, 0x8 ;  /* 0x00000008ff497803 */ /* 0x000fe40000000000 */
[----:B------:R-:W-:Y:S02]  /*29f0*/  ISETP.LT.OR P2, PT, R35, 0x11, P2 ;  /* 0x000000112300780c */ /* 0x000fe40001741670 */
[----:B------:R-:W-:Y:S02]  /*2a00*/  ISETP.GE.AND P3, PT, R67, 0x12, PT ;  /* 0x000000124300780c */ /* 0x000fe40003f66270 */
[----:B0-----:R-:W-:-:S02]  /*2a10*/  FSEL R78, R32, -INF , !P2 ;  /* 0xff800000204e7808 */ /* 0x001fc40005000000 */
[----:B------:R-:W-:Y:S02]  /*2a20*/  ISETP.GT.AND P2, PT, R36, 0x11, !P3 ;  /* 0x000000112400780c */ /* 0x000fe40005f44270 */
[----:B------:R-:W-:Y:S02]  /*2a30*/  P2R R75, PR, RZ, 0x8 ;  /* 0x00000008ff4b7803 */ /* 0x000fe40000000000 */
[----:B------:R-:W-:Y:S02]  /*2a40*/  ISETP.LT.OR P2, PT, R35, 0x12, P2 ;  /* 0x000000122300780c */ /* 0x000fe40001741670 */
[----:B------:R-:W-:Y:S02]  /*2a50*/  ISETP.GE.AND P3, PT, R67, 0x19, PT ;  /* 0x000000194300780c */ /* 0x000fe40003f66270 */
[----:B------:R-:W-:Y:S02]  /*2a60*/  FSEL R80, R26, -INF , !P2 ;  /* 0xff8000001a507808 */ /* 0x000fe40005000000 */
[----:B------:R-:W-:-:S02]  /*2a70*/  ISETP.GT.AND P2, PT, R36, 0x18, !P3 ;  /* 0x000000182400780c */ /* 0x000fc40005f44270 */
[----:B------:R-:W-:Y:S02]  /*2a80*/  P2R R77, PR, RZ, 0x8 ;  /* 0x00000008ff4d7803 */ /* 0x000fe40000000000 */
[----:B------:R-:W-:Y:S02]  /*2a90*/  ISETP.LT.OR P2, PT, R35, 0x19, P2 ;  /* 0x000000192300780c */ /* 0x000fe40001741670 */
[----:B------:R-:W-:Y:S02]  /*2aa0*/  ISETP.GE.AND P3, PT, R67, 0x1a, PT ;  /* 0x0000001a4300780c */ /* 0x000fe40003f66270 */
[----:B------:R-:W-:Y:S02]  /*2ab0*/  FSEL R82, R30, -INF , !P2 ;  /* 0xff8000001e527808 */ /* 0x000fe40005000000 */
[----:B------:R-:W-:Y:S02]  /*2ac0*/  ISETP.GT.AND P2, PT, R36, 0x19, !P3 ;  /* 0x000000192400780c */ /* 0x000fe40005f44270 */
[----:B------:R-:W-:-:S02]  /*2ad0*/  P2R R79, PR, RZ, 0x8 ;  /* 0x00000008ff4f7803 */ /* 0x000fc40000000000 */
[----:B------:R-:W-:Y:S02]  /*2ae0*/  ISETP.LT.OR P2, PT, R35, 0x1a, P2 ;  /* 0x0000001a2300780c */ /* 0x000fe40001741670 */
[----:B------:R-:W-:Y:S02]  /*2af0*/  ISETP.GE.AND P3, PT, R67, 0x21, PT ;  /* 0x000000214300780c */ /* 0x000fe40003f66270 */
[----:B------:R-:W-:Y:S02]  /*2b00*/  FSEL R84, R37, -INF , !P2 ;  /* 0xff80000025547808 */ /* 0x000fe40005000000 */
[----:B------:R-:W-:Y:S01]  /*2b10*/  ISETP.GT.AND P2, PT, R36, 0x20, !P3 ;  /* 0x000000202400780c */ /* 0x000fe20005f44270 */
[----:B------:R-:W0:Y:S01]  /*2b20*/  SHFL.IDX PT, R37, R34, 0x1, 0x1c1f ;  /* 0x003c1f0022257f89 */ /* 0x000e2200000e0000 */
[----:B------:R-:W-:Y:S02]  /*2b30*/  P2R R81, PR, RZ, 0x8 ;  /* 0x00000008ff517803 */ /* 0x000fe40000000000 */
[----:B------:R-:W-:-:S02]  /*2b40*/  ISETP.LT.OR P2, PT, R35, 0x21, P2 ;  /* 0x000000212300780c */ /* 0x000fc40001741670 */
[----:B------:R-:W-:Y:S02]  /*2b50*/  ISETP.GE.AND P3, PT, R67, 0x22, PT ;  /* 0x000000224300780c */ /* 0x000fe40003f66270 */
[----:B------:R-:W-:Y:S02]  /*2b60*/  FSEL R86, R40, -INF , !P2 ;  /* 0xff80000028567808 */ /* 0x000fe40005000000 */
[----:B------:R-:W-:Y:S02]  /*2b70*/  ISETP.GT.AND P2, PT, R36, 0x21, !P3 ;  /* 0x000000212400780c */ /* 0x000fe40005f44270 */
[----:B------:R-:W-:Y:S02]  /*2b80*/  P2R R83, PR, RZ, 0x8 ;  /* 0x00000008ff537803 */ /* 0x000fe40000000000 */
[----:B------:R-:W-:Y:S02]  /*2b90*/  ISETP.LT.OR P2, PT, R35, 0x22, P2 ;  /* 0x000000222300780c */ /* 0x000fe40001741670 */
[----:B------:R-:W-:-:S02]  /*2ba0*/  ISETP.GE.AND P3, PT, R67, 0x29, PT ;  /* 0x000000294300780c */ /* 0x000fc40003f66270 */
[----:B------:R-:W-:Y:S02]  /*2bb0*/  FSEL R88, R41, -INF , !P2 ;  /* 0xff80000029587808 */ /* 0x000fe40005000000 */
[----:B------:R-:W-:Y:S02]  /*2bc0*/  ISETP.GT.AND P2, PT, R36, 0x28, !P3 ;  /* 0x000000282400780c */ /* 0x000fe40005f44270 */
[----:B------:R-:W-:Y:S02]  /*2bd0*/  P2R R85, PR, RZ, 0x8 ;  /* 0x00000008ff557803 */ /* 0x000fe40000000000 */
[----:B------:R-:W-:Y:S02]  /*2be0*/  ISETP.LT.OR P2, PT, R35, 0x29, P2 ;  /* 0x000000292300780c */ /* 0x000fe40001741670 */
[----:B------:R-:W-:Y:S02]  /*2bf0*/  ISETP.GE.AND P3, PT, R67, 0x2a, PT ;  /* 0x0000002a4300780c */ /* 0x000fe40003f66270 */
[----:B------:R-:W-:-:S02]  /*2c00*/  FSEL R90, R44, -INF , !P2 ;  /* 0xff8000002c5a7808 */ /* 0x000fc40005000000 */
[C---:B------:R-:W-:Y:S02]  /*2c10*/  ISETP.GT.AND P2, PT, R36.reuse, 0x29, !P3 ;  /* 0x000000292400780c */ /* 0x040fe40005f44270 */
        /* <DEDUP_REMOVED lines=14> */
[----:B------:R-:W-:Y:S02]  /*2d00*/  ISETP.GT.AND P2, PT, R36, 0x38, !P3 ;  /* 0x000000382400780c */ /* 0x000fe40005f44270 */
        /* <DEDUP_REMOVED lines=32> */
[----:B------:R-:W-:Y:S02]  /*2f10*/  P2R R71, PR, RZ, 0x10 ;  /* 0x00000010ff477803 */ /* 0x000fe40000000000 */
[----:B------:R-:W-:Y:S02]  /*2f20*/  FSEL R21, R64, -INF , !P2 ;  /* 0xff80000040157808 */ /* 0x000fe40005000000 */
[----:B------:R-:W-:-:S04]  /*2f30*/  ISETP.GE.AND P2, PT, R67, 0x52, PT ;  /* 0x000000524300780c */ /* 0x000fc80003f46270 */
[----:B------:R-:W-:-:S04]  /*2f40*/  ISETP.GT.AND P3, PT, R36, 0x51, !P2 ;  /* 0x000000512400780c */ /* 0x000fc80005764270 */
[----:B------:R-:W-:-:S04]  /*2f50*/  ISETP.LT.OR P3, PT, R35, 0x52, P3 ;  /* 0x000000522300780c */ /* 0x000fc80001f61670 */
[----:B------:R-:W-:Y:S02]  /*2f60*/  FSEL R20, R65, -INF , !P3 ;  /* 0xff80000041147808 */ /* 0x000fe40005800000 */
[----:B------:R-:W-:-:S04]  /*2f70*/  ISETP.GE.AND P3, PT, R67, 0x59, PT ;  /* 0x000000594300780c */ /* 0x000fc80003f66270 */
[----:B------:R-:W-:-:S04]  /*2f80*/  ISETP.GT.AND P4, PT, R36, 0x58, !P3 ;  /* 0x000000582400780c */ /* 0x000fc80005f84270 */
[----:B------:R-:W-:-:S04]  /*2f90*/  ISETP.LT.OR P4, PT, R35, 0x59, P4 ;  /* 0x000000592300780c */ /* 0x000fc80002781670 */
[----:B------:R-:W-:Y:S02]  /*2fa0*/  FSEL R14, R68, -INF , !P4 ;  /* 0xff800000440e7808 */ /* 0x000fe40006000000 */
[----:B------:R-:W-:-:S04]  /*2fb0*/  ISETP.GE.AND P4, PT, R67, 0x1, PT ;  /* 0x000000014300780c */ /* 0x000fc80003f86270 */
[----:B------:R-:W-:-:S04]  /*2fc0*/  ISETP.GT.AND P5, PT, R36, RZ, !P4 ;  /* 0x000000ff2400720c */ /* 0x000fc800067a4270 */
[----:B------:R-:W-:-:S04]  /*2fd0*/  ISETP.LT.OR P5, PT, R35, 0x1, P5 ;  /* 0x000000012300780c */ /* 0x000fc80002fa1670 */
[----:B------:R-:W-:Y:S02]  /*2fe0*/  FSEL R52, R15, -INF , !P5 ;  /* 0xff8000000f347808 */ /* 0x000fe40006800000 */
[----:B------:R-:W-:-:S04]  /*2ff0*/  ISETP.GE.AND P5, PT, R67, 0x5a, PT ;  /* 0x0000005a4300780c */ /* 0x000fc80003fa6270 */
[----:B------:R-:W-:Y:S02]  /*3000*/  P2R R64, PR, RZ, 0x20 ;  /* 0x00000020ff407803 */ /* 0x000fe40000000000 */
[----:B------:R-:W-:Y:S01]  /*3010*/  ISETP.GT.AND P5, PT, R36, 0x59, !P5 ;  /* 0x000000592400780c */ /* 0x000fe20006fa4270 */
[----:B0-----:R-:W-:-:S03]  /*3020*/  IMAD.IADD R36, R66, 0x1, R37 ;  /* 0x0000000142247824 */ /* 0x001fc600078e0225 */
[----:B------:R-:W-:Y:S02]  /*3030*/  ISETP.LT.OR P5, PT, R35, 0x5a, P5 ;  /* 0x0000005a2300780c */ /* 0x000fe40002fa1670 */
[----:B------:R-:W-:Y:S02]  /*3040*/  VIADDMNMX R35, R37, R39, R38, PT ;  /* 0x0000002725237246 */ /* 0x000fe40003800126 */
[----:B------:R-:W-:Y:S02]  /*3050*/  FSEL R15, R69, -INF , !P5 ;  /* 0xff800000450f7808 */ /* 0x000fe40006800000 */
[----:B------:R-:W-:-:S13]  /*3060*/  LOP3.LUT P5, RZ, R16, 0x80000, RZ, 0xc0, !PT ;  /* 0x0008000010ff7812 */ /* 0x000fda00078ac0ff */
[----:B------:R-:W-:Y:S05]  /*3070*/  @!P5 BRA `(.L_x_1892) ;  /* 0x00000000005cd947 */ /* 0x000fea0003800000 */
        /* <DEDUP_REMOVED lines=8> */
[----:B------:R-:W0:Y:S02]  /*3100*/  @P5 LDC.64 R40, c[0x0][0x9e8] ;  /* 0x00027a00ff285b82 */ /* 0x000e240000000a00 */
[----:B0-----:R-:W-:-:S05]  /*3110*/  @P5 IMAD.HI.U32 R34, R37, R40, RZ ;  /* 0x0000002825225227 */ /* 0x001fca00078e00ff */
[----:B------:R-:W-:-:S04]  /*3120*/  @P5 SHF.R.U32.HI R37, RZ, R41, R34 ;  /* 0x00000029ff255219 */ /* 0x000fc80000011622 */
[----:B------:R-:W-:Y:S01]  /*3130*/  LOP3.LUT R37, RZ, R37, RZ, 0x33, !PT ;  /* 0x00000025ff257212 */ /* 0x000fe200078e33ff */
[----:B------:R-:W-:Y:S06]  /*3140*/  BRA `(.L_x_1895) ;  /* 0x0000000000187947 */ /* 0x000fec0003800000 */
.L_x_1894:
[----:B------:R-:W-:Y:S02]  /*3150*/  ULDC UR5, c[0x0][0x9e4] ;  /* 0x0002790000057ab9 */ /* 0x000fe40000000800 */
[----:B------:R-:W-:-:S05]  /*3160*/  IMAD.U32 R38, RZ, RZ, UR5 ;  /* 0x00000005ff267e24 */ /* 0x000fca000f8e00ff */
[----:B------:R-:W-:-:S13]  /*3170*/  ISETP.NE.AND P5, PT, R38, 0x1, PT ;  /* 0x000000012600780c */ /* 0x000fda0003fa5270 */
[----:B------:R-:W0:Y:S02]  /*3180*/  @P5 LDC.64 R40, c[0x0][0x9e8] ;  /* 0x00027a00ff285b82 */ /* 0x000e240000000a00 */
[----:B0-----:R-:W-:-:S05]  /*3190*/  @P5 IMAD.HI.U32 R34, R37, R40, RZ ;  /* 0x0000002825225227 */ /* 0x001fca00078e00ff */
[----:B------:R-:W-:-:S07]  /*31a0*/  @P5 SHF.R.U32.HI R37, RZ, R41, R34 ;  /* 0x00000029ff255219 */ /* 0x000fce0000011622 */
.L_x_1895:
[----:B------:R-:W-:Y:S05]  /*31b0*/  BSYNC B0 ;  /* 0x0000000000007941 */ /* 0x000fea0003800000 */
.L_x_1893:
[----:B------:R-:W-:-:S05]  /*31c0*/  IMAD R37, R37, R38, R70 ;  /* 0x0000002625257224 */ /* 0x000fca00078e0246 */
[----:B------:R-:W-:Y:S02]  /*31d0*/  VIADDMNMX R35, R37, R38, R35, PT ;  /* 0x0000002625237246 */ /* 0x000fe40003800123 */
[----:B------:R-:W-:-:S07]  /*31e0*/  VIMNMX R36, R36, R37, !PT ;  /* 0x0000002524247248 */ /* 0x000fce0007fe0100 */
.L_x_1892:
[C---:B------:R-:W-:Y:S01]  /*31f0*/  ISETP.GT.AND P1, PT, R36.reuse, 0x1, !P1 ;  /* 0x000000012400780c */ /* 0x040fe20004f24270 */
[----:B------:R-:W-:Y:S01]  /*3200*/  ULDC UR14, c[0x0][0x988] ;  /* 0x00026200000e7ab9 */ /* 0x000fe20000000800 */
[----:B------:R-:W-:Y:S02]  /*3210*/  ISETP.GT.AND P6, PT, R36, 0x8, !P6 ;  /* 0x000000082400780c */ /* 0x000fe400077c4270 */
[C---:B------:R-:W-:Y:S02]  /*3220*/  ISETP.LT.OR P1, PT, R35.reuse, 0x2, P1 ;  /* 0x000000022300780c */ /* 0x040fe40000f21670 */
[----:B------:R-:W-:Y:S02]  /*3230*/  ISETP.LT.OR P6, PT, R35, 0x9, P6 ;  /* 0x000000092300780c */ /* 0x000fe400037c1670 */
[----:B------:R-:W-:Y:S02]  /*3240*/  FSEL R34, R0, -INF , !P1 ;  /* 0xff80000000227808 */ /* 0x000fe40004800000 */
[----:B------:R-:W-:-:S02]  /*3250*/  ISETP.NE.AND P1, PT, R71, RZ, PT ;  /* 0x000000ff4700720c */ /* 0x000fc40003f25270 */
[----:B------:R-:W-:Y:S02]  /*3260*/  FSEL R37, R2, -INF , !P6 ;  /* 0xff80000002257808 */ /* 0x000fe40007000000 */
[----:B------:R-:W-:Y:S02]  /*3270*/  ISETP.GT.AND P1, PT, R36, 0x9, !P1 ;  /* 0x000000092400780c */ /* 0x000fe40004f24270 */
[----:B------:R-:W-:Y:S02]  /*3280*/  ISETP.NE.AND P6, PT, R77, RZ, PT ;  /* 0x000000ff4d00720c */ /* 0x000fe40003fc5270 */
[----:B------:R-:W-:Y:S02]  /*3290*/  ISETP.LT.OR P1, PT, R35, 0xa, P1 ;  /* 0x0000000a2300780c */ /* 0x000fe40000f21670 */
[----:B------:R-:W-:Y:S02]  /*32a0*/  ISETP.NE.AND P5, PT, R79, RZ, PT ;  /* 0x000000ff4f00720c */ /* 0x000fe40003fa5270 */
[----:B------:R-:W-:-:S02]  /*32b0*/  FSEL R38, R10, -INF , !P1 ;  /* 0xff8000000a267808 */ /* 0x000fc40004800000 */
[----:B------:R-:W-:Y:S02]  /*32c0*/  ISETP.NE.AND P1, PT, R73, RZ, PT ;  /* 0x000000ff4900720c */ /* 0x000fe40003f25270 */
[C---:B------:R-:W-:Y:S02]  /*32d0*/  ISETP.GT.AND P4, PT, R36.reuse, RZ, !P4 ;  /* 0x000000ff2400720c */ /* 0x040fe40006784270 */
[C---:B------:R-:W-:Y:S02]  /*32e0*/  ISETP.GT.AND P1, PT, R36.reuse, 0x10, !P1 ;  /* 0x000000102400780c */ /* 0x040fe40004f24270 */
[C---:B------:R-:W-:Y:S02]  /*32f0*/  ISETP.LT.OR P4, PT, R35.reuse, 0x1, P4 ;  /* 0x000000012300780c */ /* 0x040fe40002781670 */
[----:B------:R-:W-:Y:S02]  /*3300*/  ISETP.LT.OR P1, PT, R35, 0x11, P1 ;  /* 0x000000112300780c */ /* 0x000fe40000f21670 */
[----:B------:R-:W-:-:S02]  /*3310*/  ISETP.GT.AND P2, PT, R36, 0x51, !P2 ;  /* 0x000000512400780c */ /* 0x000fc40005744270 */
[----:B------:R-:W-:Y:S02]  /*3320*/  FSEL R39, R25, -INF , !P1 ;  /* 0xff80000019277808 */ /* 0x000fe40004800000 */
[----:B------:R-:W-:Y:S02]  /*3330*/  ISETP.NE.AND P1, PT, R75, RZ, PT ;  /* 0x000000ff4b00720c */ /* 0x000fe40003f25270 */
[C---:B------:R-:W-:Y:S02]  /*3340*/  ISETP.LT.OR P2, PT, R35.reuse, 0x52, P2 ;  /* 0x000000522300780c */ /* 0x040fe40001741670 */
[C---:B------:R-:W-:Y:S02]  /*3350*/  ISETP.GT.AND P1, PT, R36.reuse, 0x11, !P1 ;  /* 0x000000112400780c */ /* 0x040fe40004f24270 */
[----:B------:R-:W-:Y:S02]  /*3360*/  ISETP.GT.AND P3, PT, R36, 0x58, !P3 ;  /* 0x000000582400780c */ /* 0x000fe40005f64270 */
[----:B------:R-:W-:-:S02]  /*3370*/  ISETP.LT.OR P1, PT, R35, 0x12, P1 ;  /* 0x000000122300780c */ /* 0x000fc40000f21670 */
[----:B------:R-:W-:Y:S02]  /*3380*/  ISETP.LT.OR P3, PT, R35, 0x59, P3 ;  /* 0x000000592300780c */ /* 0x000fe40001f61670 */
[----:B------:R-:W-:Y:S02]  /*3390*/  FSEL R40, R27, -INF , !P1 ;  /* 0xff8000001b287808 */ /* 0x000fe40004800000 */
[----:B------:R-:W-:Y:S02]  /*33a0*/  ISETP.GT.AND P1, PT, R36, 0x18, !P6 ;  /* 0x000000182400780c */ /* 0x000fe40007724270 */
[----:B------:R-:W-:Y:S02]  /*33b0*/  FSEL R27, R4, -INF , !P4 ;  /* 0xff800000041b7808 */ /* 0x000fe40006000000 */
[----:B------:R-:W-:Y:S02]  /*33c0*/  ISETP.LT.OR P1, PT, R35, 0x19, P1 ;  /* 0x000000192300780c */ /* 0x000fe40000f21670 */
[----:B------:R-:W-:-:S02]  /*33d0*/  FMNMX.FTZ R4, R52, R72, !PT ;  /* 0x0000004834047209 */ /* 0x000fc40007810000 */
[----:B------:R-:W-:Y:S02]  /*33e0*/  FSEL R31, R31, -INF , !P1 ;  /* 0xff8000001f1f7808 */ /* 0x000fe40004800000 */
[----:B------:R-:W-:Y:S02]  /*33f0*/  ISETP.GT.AND P1, PT, R36, 0x19, !P5 ;  /* 0x000000192400780c */ /* 0x000fe40006f24270 */
[----:B------:R-:W-:Y:S02]  /*3400*/  FMNMX.FTZ R4, R74, R4, !PT ;  /* 0x000000044a047209 */ /* 0x000fe40007810000 */
[----:B------:R-:W-:Y:S02]  /*3410*/  ISETP.LT.OR P1, PT, R35, 0x1a, P1 ;  /* 0x0000001a2300780c */ /* 0x000fe40000f21670 */
[----:B------:R-:W-:Y:S02]  /*3420*/  FMNMX.FTZ R4, R76, R4, !PT ;  /* 0x000000044c047209 */ /* 0x000fe40007810000 */
[----:B------:R-:W-:-:S02]  /*3430*/  FSEL R33, R33, -INF , !P1 ;  /* 0xff80000021217808 */ /* 0x000fc40004800000 */
[----:B------:R-:W-:Y:S02]  /*3440*/  ISETP.NE.AND P1, PT, R81, RZ, PT ;  /* 0x000000ff5100720c */ /* 0x000fe40003f25270 */
[----:B------:R-:W-:Y:S02]  /*3450*/  FMNMX.FTZ R4, R78, R4, !PT ;  /* 0x000000044e047209 */ /* 0x000fe40007810000 */
[----:B------:R-:W-:Y:S02]  /*3460*/  ISETP.GT.AND P1, PT, R36, 0x20, !P1 ;  /* 0x000000202400780c */ /* 0x000fe40004f24270 */
[----:B------:R-:W-:Y:S02]  /*3470*/  FMNMX.FTZ R4, R80, R4, !PT ;  /* 0x0000000450047209 */ /* 0x000fe40007810000 */
[----:B------:R-:W-:Y:S02]  /*3480*/  ISETP.LT.OR P1, PT, R35, 0x21, P1 ;  /* 0x000000212300780c */ /* 0x000fe40000f21670 */
[----:B------:R-:W-:-:S02]  /*3490*/  FMNMX.FTZ R4, R82, R4, !PT ;  /* 0x0000000452047209 */ /* 0x000fc40007810000 */
[----:B------:R-:W-:Y:S02]  /*34a0*/  FSEL R41, R42, -INF , !P1 ;  /* 0xff8000002a297808 */ /* 0x000fe40004800000 */
[----:B------:R-:W-:Y:S02]  /*34b0*/  ISETP.NE.AND P1, PT, R83, RZ, PT ;  /* 0x000000ff5300720c */ /* 0x000fe40003f25270 */
[----:B------:R-:W-:Y:S02]  /*34c0*/  FMNMX.FTZ R4, R84, R4, !PT ;  /* 0x0000000454047209 */ /* 0x000fe40007810000 */
[----:B------:R-:W-:Y:S02]  /*34d0*/  ISETP.GT.AND P1, PT, R36, 0x21, !P1 ;  /* 0x000000212400780c */ /* 0x000fe40004f24270 */
[----:B------:R-:W-:Y:S02]  /*34e0*/  FMNMX.FTZ R4, R86, R4, !PT ;  /* 0x0000000456047209 */ /* 0x000fe40007810000 */
[----:B------:R-:W-:-:S02]  /*34f0*/  ISETP.LT.OR P1, PT, R35, 0x22, P1 ;  /* 0x000000222300780c */ /* 0x000fc40000f21670 */
[----:B------:R-:W-:Y:S02]  /*3500*/  FMNMX.FTZ R4, R88, R4, !PT ;  /* 0x0000000458047209 */ /* 0x000fe40007810000 */
[----:B------:R-:W-:Y:S02]  /*3510*/  FSEL R42, R43, -INF , !P1 ;  /* 0xff8000002b2a7808 */ /* 0x000fe40004800000 */
[----:B------:R-:W-:Y:S02]  /*3520*/  ISETP.NE.AND P1, PT, R85, RZ, PT ;  /* 0x000000ff5500720c */ /* 0x000fe40003f25270 */
[----:B------:R-:W-:Y:S02]  /*3530*/  FMNMX.FTZ R4, R90, R4, !PT ;  /* 0x000000045a047209 */ /* 0x000fe40007810000 */
[----:B------:R-:W-:Y:S02]  /*3540*/  ISETP.GT.AND P1, PT, R36, 0x28, !P1 ;  /* 0x000000282400780c */ /* 0x000fe40004f24270 */
[----:B------:R-:W-:-:S02]  /*3550*/  FMNMX.FTZ R4, R92, R4, !PT ;  /* 0x000000045c047209 */ /* 0x000fc40007810000 */
[----:B------:R-:W-:Y:S02]  /*3560*/  ISETP.LT.OR P1, PT, R35, 0x29, P1 ;  /* 0x000000292300780c */ /* 0x000fe40000f21670 */
[----:B------:R-:W-:Y:S02]  /*3570*/  FMNMX.FTZ R4, R94, R4, !PT ;  /* 0x000000045e047209 */ /* 0x000fe40007810000 */
[----:B------:R-:W-:Y:S02]  /*3580*/  FSEL R43, R46, -INF , !P1 ;  /* 0xff8000002e2b7808 */ /* 0x000fe40004800000 */
[----:B------:R-:W-:Y:S02]  /*3590*/  ISETP.NE.AND P1, PT, R44, RZ, PT ;  /* 0x000000ff2c00720c */ /* 0x000fe40003f25270 */
[----:B------:R-:W-:Y:S02]  /*35a0*/  ISETP.NE.AND P6, PT, R56, RZ, PT ;  /* 0x000000ff3800720c */ /* 0x000fe40003fc5270 */
[----:B------:R-:W-:-:S02]  /*35b0*/  ISETP.GT.AND P1, PT, R36, 0x29, !P1 ;  /* 0x000000292400780c */ /* 0x000fc40004f24270 */
[----:B------:R-:W-:Y:S02]  /*35c0*/  ISETP.NE.AND P5, PT, R57, RZ, PT ;  /* 0x000000ff3900720c */ /* 0x000fe40003fa5270 */
[----:B------:R-:W-:Y:S02]  /*35d0*/  ISETP.LT.OR P1, PT, R35, 0x2a, P1 ;  /* 0x0000002a2300780c */ /* 0x000fe40000f21670 */
[----:B------:R-:W-:Y:S02]  /*35e0*/  FSEL R12, R12, -INF , !P3 ;  /* 0xff8000000c0c7808 */ /* 0x000fe40005800000 */
[----:B------:R-:W-:Y:S02]  /*35f0*/  FSEL R44, R47, -INF , !P1 ;  /* 0xff8000002f2c7808 */ /* 0x000fe40004800000 */
[----:B------:R-:W-:-:S04]  /*3600*/  ISETP.NE.AND P1, PT, R45, RZ, PT ;  /* 0x000000ff2d00720c */ /* 0x000fc80003f25270 */
[----:B------:R-:W-:-:S04]  /*3610*/  ISETP.GT.AND P1, PT, R36, 0x30, !P1 ;  /* 0x000000302400780c */ /* 0x000fc80004f24270 */
[----:B------:R-:W-:-:S04]  /*3620*/  ISETP.LT.OR P1, PT, R35, 0x31, P1 ;  /* 0x000000312300780c */ /* 0x000fc80000f21670 */
[----:B------:R-:W-:Y:S02]  /*3630*/  FSEL R45, R50, -INF , !P1 ;  /* 0xff800000322d7808 */ /* 0x000fe40004800000 */
[----:B------:R-:W-:Y:S02]  /*3640*/  ISETP.NE.AND P1, PT, R48, RZ, PT ;  /* 0x000000ff3000720c */ /* 0x000fe40003f25270 */
[----:B------:R-:W-:Y:S02]  /*3650*/  FMNMX.FTZ R50, R27, R34, !PT ;  /* 0x000000221b327209 */ /* 0x000fe40007810000 */
[----:B------:R-:W-:-:S04]  /*3660*/  ISETP.GT.AND P1, PT, R36, 0x31, !P1 ;  /* 0x000000312400780c */ /* 0x000fc80004f24270 */
[----:B------:R-:W-:-:S04]  /*3670*/  ISETP.LT.OR P1, PT, R35, 0x32, P1 ;  /* 0x000000322300780c */ /* 0x000fc80000f21670 */
        /* <DEDUP_REMOVED lines=8> */
[----:B------:R-:W-:Y:S02]  /*3700*/  FMNMX.FTZ R49, R29, R4, !PT ;  /* 0x000000041d317209 */ /* 0x000fe40007810000 */
[----:B------:R-:W-:Y:S02]  /*3710*/  ISETP.NE.AND P1, PT, R87, RZ, PT ;  /* 0x000000ff5700720c */ /* 0x000fe40003f25270 */
[----:B------:R-:W-:Y:S02]  /*3720*/  FMNMX.FTZ R49, R28, R49, !PT ;  /* 0x000000311c317209 */ /* 0x000fe40007810000 */
[----:B------:R-:W-:-:S02]  /*3730*/  ISETP.GT.AND P1, PT, R36, 0x39, !P1 ;  /* 0x000000392400780c */ /* 0x000fc40004f24270 */
[----:B------:R-:W-:Y:S02]  /*3740*/  FMNMX.FTZ R49, R26, R49, !PT ;  /* 0x000000311a317209 */ /* 0x000fe40007810000 */
[----:B------:R-:W-:Y:S02]  /*3750*/  ISETP.LT.OR P1, PT, R35, 0x3a, P1 ;  /* 0x0000003a2300780c */ /* 0x000fe40000f21670 */
[----:B------:R-:W-:Y:S02]  /*3760*/  FMNMX.FTZ R4, R24, R49, !PT ;  /* 0x0000003118047209 */ /* 0x000fe40007810000 */
[----:B------:R-:W-:Y:S02]  /*3770*/  FSEL R25, R55, -INF , !P1 ;  /* 0xff80000037197808 */ /* 0x000fe40004800000 */
[----:B------:R-:W-:Y:S02]  /*3780*/  FMNMX.FTZ R49, R21, R4, !PT ;  /* 0x0000000415317209 */ /* 0x000fe40007810000 */
[----:B------:R-:W-:-:S02]  /*3790*/  ISETP.NE.AND P1, PT, R53, RZ, PT ;  /* 0x000000ff3500720c */ /* 0x000fc40003f25270 */
[----:B------:R-:W-:Y:S02]  /*37a0*/  FMNMX.FTZ R49, R20, R49, !PT ;  /* 0x0000003114317209 */ /* 0x000fe40007810000 */
[----:B------:R-:W-:Y:S02]  /*37b0*/  ISETP.GT.AND P1, PT, R36, 0x40, !P1 ;  /* 0x000000402400780c */ /* 0x000fe40004f24270 */
[----:B------:R-:W-:Y:S02]  /*37c0*/  FMNMX.FTZ R4, R14, R49, !PT ;  /* 0x000000310e047209 */ /* 0x000fe40007810000 */
[----:B------:R-:W-:Y:S02]  /*37d0*/  ISETP.LT.OR P1, PT, R35, 0x41, P1 ;  /* 0x000000412300780c */ /* 0x000fe40000f21670 */
[----:B------:R-:W-:Y:S02]  /*37e0*/  FMNMX.FTZ R49, R15, R4, !PT ;  /* 0x000000040f317209 */ /* 0x000fe40007810000 */
[----:B------:R-:W-:-:S02]  /*37f0*/  FSEL R10, R58, -INF , !P1 ;  /* 0xff8000003a0a7808 */ /* 0x000fc40004800000 */
[----:B------:R-:W-:Y:S01]  /*3800*/  ISETP.GT.AND P1, PT, R36, 0x41, !P6 ;  /* 0x000000412400780c */ /* 0x000fe20007724270 */
[----:B------:R-:W0:Y:S01]  /*3810*/  SHFL.BFLY PT, R4, R49, 0x2, 0x1f ;  /* 0x0c401f0031047f89 */ /* 0x000e2200000e0000 */
[----:B------:R-:W-:Y:S02]  /*3820*/  ISETP.NE.AND P6, PT, R61, RZ, PT ;  /* 0x000000ff3d00720c */ /* 0x000fe40003fc5270 */
[----:B------:R-:W-:-:S04]  /*3830*/  ISETP.LT.OR P1, PT, R35, 0x42, P1 ;  /* 0x000000422300780c */ /* 0x000fc80000f21670 */
[----:B------:R-:W-:Y:S02]  /*3840*/  FSEL R2, R59, -INF , !P1 ;  /* 0xff8000003b027808 */ /* 0x000fe40004800000 */
[----:B------:R-:W-:Y:S02]  /*3850*/  ISETP.GT.AND P1, PT, R36, 0x48, !P5 ;  /* 0x000000482400780c */ /* 0x000fe40006f24270 */
[----:B------:R-:W-:Y:S02]  /*3860*/  ISETP.NE.AND P5, PT, R60, RZ, PT ;  /* 0x000000ff3c00720c */ /* 0x000fe40003fa5270 */
[----:B------:R-:W-:-:S04]  /*3870*/  ISETP.LT.OR P1, PT, R35, 0x49, P1 ;  /* 0x000000492300780c */ /* 0x000fc80000f21670 */
[----:B------:R-:W-:Y:S02]  /*3880*/  FSEL R0, R62, -INF , !P1 ;  /* 0xff8000003e007808 */ /* 0x000fe40004800000 */
[----:B0-----:R-:W-:Y:S02]  /*3890*/  FMNMX.FTZ R51, R49, R4, !PT ;  /* 0x0000000431337209 */ /* 0x001fe40007810000 */
[----:B------:R-:W-:-:S03]  /*38a0*/  FMNMX.FTZ R49, R37, R50, !PT ;  /* 0x0000003225317209 */ /* 0x000fc60007810000 */
[----:B------:R-:W0:Y:S01]  /*38b0*/  SHFL.BFLY PT, R4, R51, 0x1, 0x1f ;  /* 0x0c201f0033047f89 */ /* 0x000e2200000e0000 */
[----:B------:R-:W-:-:S04]  /*38c0*/  FMNMX.FTZ R50, R38, R49, !PT ;  /* 0x0000003126327209 */ /* 0x000fc80007810000 */
[----:B------:R-:W-:-:S04]  /*38d0*/  FMNMX.FTZ R49, R39, R50, !PT ;  /* 0x0000003227317209 */ /* 0x000fc80007810000 */
[----:B------:R-:W-:-:S04]  /*38e0*/  FMNMX.FTZ R50, R40, R49, !PT ;  /* 0x0000003128327209 */ /* 0x000fc80007810000 */
[----:B------:R-:W-:-:S04]  /*38f0*/  FMNMX.FTZ R50, R31, R50, !PT ;  /* 0x000000321f327209 */ /* 0x000fc80007810000 */
[----:B------:R-:W-:-:S04]  /*3900*/  FMNMX.FTZ R50, R33, R50, !PT ;  /* 0x0000003221327209 */ /* 0x000fc80007810000 */
[----:B------:R-:W-:Y:S02]  /*3910*/  FMNMX.FTZ R49, R41, R50, !PT ;  /* 0x0000003229317209 */ /* 0x000fe40007810000 */
[----:B0-----:R-:W-:Y:S02]  /*3920*/  FMNMX.FTZ R4, R51, R4, !PT ;  /* 0x0000000433047209 */ /* 0x001fe40007810000 */
[----:B------:R-:W-:Y:S02]  /*3930*/  FMNMX.FTZ R50, R42, R49, !PT ;  /* 0x000000312a327209 */ /* 0x000fe40007810000 */
[C---:B------:R-:W-:Y:S01]  /*3940*/  FSETP.NEU.FTZ.AND P1, PT, R4.reuse, -INF , PT ;  /* 0xff8000000400780b */ /* 0x040fe20003f3d000 */
[----:B------:R-:W-:Y:S01]  /*3950*/  FMUL.FTZ R48, R4, UR14 ;  /* 0x0000000e04307c20 */ /* 0x000fe20008410000 */
[----:B------:R-:W-:-:S04]  /*3960*/  FMNMX.FTZ R49, R43, R50, !PT ;  /* 0x000000322b317209 */ /* 0x000fc80007810000 */
[----:B------:R-:W-:Y:S02]  /*3970*/  FMNMX.FTZ R50, R44, R49, !PT ;  /* 0x000000312c327209 */ /* 0x000fe40007810000 */
[----:B------:R-:W-:Y:S02]  /*3980*/  FSEL R53, R48, RZ, P1 ;  /* 0x000000ff30357208 */ /* 0x000fe40000800000 */
[----:B------:R-:W-:Y:S02]  /*3990*/  FMNMX.FTZ R49, R45, R50, !PT ;  /* 0x000000322d317209 */ /* 0x000fe40007810000 */
[----:B------:R-:W-:Y:S01]  /*39a0*/  ISETP.GT.AND P1, PT, R36, 0x49, !P5 ;  /* 0x000000492400780c */ /* 0x000fe20006f24270 */
[--C-:B------:R-:W-:Y:S01]  /*39b0*/  FFMA.FTZ R52, R52, UR14, -R53.reuse ;  /* 0x0000000e34347c23 */ /* 0x100fe20008010835 */
[----:B------:R-:W-:Y:S01]  /*39c0*/  FMNMX.FTZ R50, R46, R49, !PT ;  /* 0x000000312e327209 */ /* 0x000fe20007810000 */
[--C-:B------:R-:W-:Y:S01]  /*39d0*/  FFMA.FTZ R51, R72, UR14, -R53.reuse ;  /* 0x0000000e48337c23 */ /* 0x100fe20008010835 */
[----:B------:R-:W-:Y:S01]  /*39e0*/  ISETP.LT.OR P1, PT, R35, 0x4a, P1 ;  /* 0x0000004a2300780c */ /* 0x000fe20000f21670 */
[--C-:B------:R-:W-:Y:S01]  /*39f0*/  FFMA.FTZ R54, R74, UR14, -R53.reuse ;  /* 0x0000000e4a367c23 */ /* 0x100fe20008010835 */
[----:B------:R-:W-:Y:S01]  /*3a00*/  FMNMX.FTZ R50, R47, R50, !PT ;  /* 0x000000322f327209 */ /* 0x000fe20007810000 */
[----:B------:R-:W-:Y:S01]  /*3a10*/  MUFU.EX2 R52, R52 ;  /* 0x0000003400347308 */ /* 0x000fe20000000800 */
[----:B------:R-:W-:Y:S01]  /*3a20*/  FSEL R48, R63, -INF , !P1 ;  /* 0xff8000003f307808 */ /* 0x000fe20004800000 */
[--C-:B------:R-:W-:Y:S01]  /*3a30*/  FFMA.FTZ R55, R76, UR14, -R53.reuse ;  /* 0x0000000e4c377c23 */ /* 0x100fe20008010835 */
[----:B------:R-:W-:Y:S01]  /*3a40*/  FMNMX.FTZ R49, R25, R50, !PT ;  /* 0x0000003219317209 */ /* 0x000fe20007810000 */
[--C-:B------:R-:W-:Y:S01]  /*3a50*/  FFMA.FTZ R56, R78, UR14, -R53.reuse ;  /* 0x0000000e4e387c23 */ /* 0x100fe20008010835 */
[----:B------:R-:W-:Y:S01]  /*3a60*/  ISETP.GT.AND P1, PT, R36, 0x50, !P6 ;  /* 0x000000502400780c */ /* 0x000fe20007724270 */
[--C-:B------:R-:W-:Y:S01]  /*3a70*/  FFMA.FTZ R57, R80, UR14, -R53.reuse ;  /* 0x0000000e50397c23 */ /* 0x100fe20008010835 */
[----:B------:R-:W-:Y:S01]  /*3a80*/  FMNMX.FTZ R49, R10, R49, !PT ;  /* 0x000000310a317209 */ /* 0x000fe20007810000 */
[----:B------:R-:W0:Y:S01]  /*3a90*/  MUFU.EX2 R51, R51 ;  /* 0x0000003300337308 */ /* 0x000e220000000800 */
[----:B------:R-:W-:Y:S01]  /*3aa0*/  ISETP.LT.OR P1, PT, R35, 0x51, P1 ;  /* 0x000000512300780c */ /* 0x000fe20000f21670 */
[--C-:B------:R-:W-:Y:S01]  /*3ab0*/  FFMA.FTZ R58, R82, UR14, -R53.reuse ;  /* 0x0000000e523a7c23 */ /* 0x100fe20008010835 */
[----:B------:R-:W-:Y:S01]  /*3ac0*/  FMNMX.FTZ R49, R2, R49, !PT ;  /* 0x0000003102317209 */ /* 0x000fe20007810000 */
[--C-:B------:R-:W-:Y:S01]  /*3ad0*/  FFMA.FTZ R30, R30, UR14, -R53.reuse ;  /* 0x0000000e1e1e7c23 */ /* 0x100fe20008010835 */
[----:B------:R-:W-:Y:S01]  /*3ae0*/  ISETP.NE.AND P5, PT, R64, RZ, PT ;  /* 0x000000ff4000720c */ /* 0x000fe20003fa5270 */
        /* <DEDUP_REMOVED lines=9> */
[----:B------:R-:W-:Y:S01]  /*3b80*/  FSEL R36, R5, -INF , !P2 ;  /* 0xff80000005247808 */ /* 0x000fe20005000000 */
[----:B------:R-:W1:Y:S01]  /*3b90*/  MUFU.EX2 R55, R55 ;  /* 0x0000003700377308 */ /* 0x000e620000000800 */
[----:B------:R-:W-:Y:S01]  /*3ba0*/  FMNMX.FTZ R5, R11, R50, !PT ;  /* 0x000000320b057209 */ /* 0x000fe20007810000 */
[--C-:B------:R-:W-:Y:S01]  /*3bb0*/  FFMA.FTZ R49, R88, UR14, -R53.reuse ;  /* 0x0000000e58317c23 */ /* 0x100fe20008010835 */
[----:B------:R-:W-:Y:S01]  /*3bc0*/  ISETP.LT.OR P4, PT, R35, 0x5a, P4 ;  /* 0x0000005a2300780c */ /* 0x000fe20002781670 */
[--C-:B------:R-:W-:Y:S01]  /*3bd0*/  FFMA.FTZ R24, R24, UR14, -R53.reuse ;  /* 0x0000000e18187c23 */ /* 0x100fe20008010835 */
[----:B------:R-:W-:Y:S01]  /*3be0*/  FMNMX.FTZ R5, R36, R5, !PT ;  /* 0x0000000524057209 */ /* 0x000fe20007810000 */
[--C-:B------:R-:W-:Y:S01]  /*3bf0*/  FFMA.FTZ R35, R90, UR14, -R53.reuse ;  /* 0x0000000e5a237c23 */ /* 0x100fe20008010835 */
[----:B------:R-:W-:Y:S01]  /*3c00*/  FSEL R13, R13, -INF , !P4 ;  /* 0xff8000000d0d7808 */ /* 0x000fe20006000000 */
[----:B------:R-:W-:Y:S01]  /*3c10*/  MUFU.EX2 R56, R56 ;  /* 0x0000003800387308 */ /* 0x000fe20000000800 */
[----:B------:R-:W-:Y:S01]  /*3c20*/  FMNMX.FTZ R50, R12, R5, !PT ;  /* 0x000000050c327209 */ /* 0x000fe20007810000 */
[--C-:B------:R-:W-:Y:S01]  /*3c30*/  FFMA.FTZ R62, R94, UR14, -R53.reuse ;  /* 0x0000000e5e3e7c23 */ /* 0x100fe20008010835 */
[--C-:B------:R-:W-:Y:S01]  /*3c40*/  FFMA.FTZ R63, R96, UR14, -R53.reuse ;  /* 0x0000000e603f7c23 */ /* 0x100fe20008010835 */
[--C-:B------:R-:W-:Y:S01]  /*3c50*/  FFMA.FTZ R32, R32, UR14, -R53.reuse ;  /* 0x0000000e20207c23 */ /* 0x100fe20008010835 */
[----:B------:R-:W-:Y:S01]  /*3c60*/  FMNMX.FTZ R50, R13, R50, !PT ;  /* 0x000000320d327209 */ /* 0x000fe20007810000 */
[--C-:B------:R-:W-:Y:S01]  /*3c70*/  FFMA.FTZ R26, R26, UR14, -R53.reuse ;  /* 0x0000000e1a1a7c23 */ /* 0x100fe20008010835 */
[--C-:B------:R-:W-:Y:S01]  /*3c80*/  FFMA.FTZ R21, R21, UR14, -R53.reuse ;  /* 0x0000000e15157c23 */ /* 0x100fe20008010835 */
[----:B------:R-:W2:Y:S01]  /*3c90*/  MUFU.EX2 R57, R57 ;  /* 0x0000003900397308 */ /* 0x000ea20000000800 */
[--C-:B------:R-:W-:Y:S01]  /*3ca0*/  FFMA.FTZ R20, R20, UR14, -R53.reuse ;  /* 0x0000000e14147c23 */ /* 0x100fe20008010835 */
[----:B------:R-:W3:Y:S01]  /*3cb0*/  SHFL.BFLY PT, R5, R50, 0x2, 0x1f ;  /* 0x0c401f0032057f89 */ /* 0x000ee200000e0000 */
[--C-:B------:R-:W-:Y:S01]  /*3cc0*/  FFMA.FTZ R14, R14, UR14, -R53.reuse ;  /* 0x0000000e0e0e7c23 */ /* 0x100fe20008010835 */
[----:B------:R-:W-:Y:S01]  /*3cd0*/  FFMA.FTZ R15, R15, UR14, -R53 ;  /* 0x0000000e0f0f7c23 */ /* 0x000fe20008010835 */
[----:B0-----:R-:W-:-:S02]  /*3ce0*/  F2FP.F16.F32.PACK_AB R152, R51, R52 ;  /* 0x000000343398723e */ /* 0x001fc400000000ff */
[----:B-1----:R-:W-:Y:S01]  /*3cf0*/  F2FP.F16.F32.PACK_AB R154, R55, R54 ;  /* 0x00000036379a723e */ /* 0x002fe200000000ff */
[----:B------:R-:W-:Y:S08]  /*3d00*/  MUFU.EX2 R58, R58 ;  /* 0x0000003a003a7308 */ /* 0x000ff00000000800 */
[----:B------:R-:W-:Y:S01]  /*3d10*/  MUFU.EX2 R65, R30 ;  /* 0x0000001e00417308 */ /* 0x000fe20000000800 */
[----:B--2---:R-:W-:-:S07]  /*3d20*/  F2FP.F16.F32.PACK_AB R156, R57, R56 ;  /* 0x00000038399c723e */ /* 0x004fce00000000ff */
[----:B------:R-:W0:Y:S01]  /*3d30*/  MUFU.EX2 R59, R59 ;  /* 0x0000003b003b7308 */ /* 0x000e220000000800 */
[----:B---3--:R-:W-:Y:S01]  /*3d40*/  FMNMX.FTZ R29, R50, R5, !PT ;  /* 0x00000005321d7209 */ /* 0x008fe20007810000 */
[----:B------:R-:W-:-:S04]  /*3d50*/  FFMA.FTZ R50, R28, UR14, -R53 ;  /* 0x0000000e1c327c23 */ /* 0x000fc80008010835 */
[----:B------:R-:W1:Y:S02]  /*3d60*/  SHFL.BFLY PT, R28, R29, 0x1, 0x1f ;  /* 0x0c201f001d1c7f89 */ /* 0x000e6400000e0000 */
[----:B------:R-:W-:Y:S08]  /*3d70*/  MUFU.EX2 R162, R61 ;  /* 0x0000003d00a27308 */ /* 0x000ff00000000800 */
[----:B------:R-:W-:Y:S01]  /*3d80*/  MUFU.EX2 R60, R60 ;  /* 0x0000003c003c7308 */ /* 0x000fe20000000800 */
[----:B0-----:R-:W-:-:S07]  /*3d90*/  F2FP.F16.F32.PACK_AB R158, R59, R58 ;  /* 0x0000003a3b9e723e */ /* 0x001fce00000000ff */
[----:B------:R0:W-:Y:S01]  /*3da0*/  MUFU.EX2 R61, R50 ;  /* 0x00000032003d7308 */ /* 0x0001e20000000800 */
[----:B-1----:R-:W-:Y:S01]  /*3db0*/  FMNMX.FTZ R5, R29, R28, !PT ;  /* 0x0000001c1d057209 */ /* 0x002fe20007810000 */
[----:B------:R-:W-:-:S06]  /*3dc0*/  FADD.FTZ R29, R52, R51 ;  /* 0x00000033341d7221 */ /* 0x000fcc0000010000 */
[----:B------:R-:W-:Y:S01]  /*3dd0*/  MUFU.EX2 R67, R24 ;  /* 0x0000001800437308 */ /* 0x000fe20000000800 */
[C---:B------:R-:W-:Y:S01]  /*3de0*/  FSETP.NEU.FTZ.AND P1, PT, R5.reuse, -INF , PT ;  /* 0xff8000000500780b */ /* 0x040fe20003f3d000 */
[----:B------:R-:W-:Y:S01]  /*3df0*/  FMUL.FTZ R28, R5, UR14 ;  /* 0x0000000e051c7c20 */ /* 0x000fe20008410000 */
[----:B------:R-:W-:-:S04]  /*3e00*/  FADD.FTZ R30, R54, R29 ;  /* 0x0000001d361e7221 */ /* 0x000fc80000010000 */
[----:B------:R-:W-:Y:S01]  /*3e10*/  FSEL R28, R28, RZ, P1 ;  /* 0x000000ff1c1c7208 */ /* 0x000fe20000800000 */
[----:B------:R-:W-:Y:S01]  /*3e20*/  FADD.FTZ R29, R55, R30 ;  /* 0x0000001e371d7221 */ /* 0x000fe20000010000 */
[----:B------:R-:W1:Y:S03]  /*3e30*/  MUFU.EX2 R49, R49 ;  /* 0x0000003100317308 */ /* 0x000e660000000800 */
        /* <DEDUP_REMOVED lines=9> */
[----:B0-----:R-:W-:Y:S01]  /*3ed0*/  FADD.FTZ R50, R56, R29 ;  /* 0x0000001d38327221 */ /* 0x001fe20000010000 */
[--C-:B------:R-:W-:Y:S01]  /*3ee0*/  FFMA.FTZ R41, R41, UR14, -R28.reuse ;  /* 0x0000000e29297c23 */ /* 0x100fe2000801081c */
[--C-:B------:R-:W-:Y:S01]  /*3ef0*/  FFMA.FTZ R42, R42, UR14, -R28.reuse ;  /* 0x0000000e2a2a7c23 */ /* 0x100fe2000801081c */
        /* <DEDUP_REMOVED lines=11> */
[--C-:B------:R-:W-:Y:S01]  /*3fb0*/  FFMA.FTZ R48, R48, UR14, -R28.reuse ;  /* 0x0000000e30307c23 */ /* 0x100fe2000801081c */
[--C-:B------:R-:W-:Y:S01]  /*3fc0*/  FFMA.FTZ R11, R11, UR14, -R28.reuse ;  /* 0x0000000e0b0b7c23 */ /* 0x100fe2000801081c */
[--C-:B------:R-:W-:Y:S01]  /*3fd0*/  FFMA.FTZ R36, R36, UR14, -R28.reuse ;  /* 0x0000000e24247c23 */ /* 0x100fe2000801081c */
[--C-:B------:R-:W-:Y:S01]  /*3fe0*/  FFMA.FTZ R12, R12, UR14, -R28.reuse ;  /* 0x0000000e0c0c7c23 */ /* 0x100fe2000801081c */
[----:B------:R-:W-:Y:S01]  /*3ff0*/  FFMA.FTZ R13, R13, UR14, -R28 ;  /* 0x0000000e0d0d7c23 */ /* 0x000fe2000801081c */
[----:B-1----:R-:W-:-:S02]  /*4000*/  F2FP.F16.F32.PACK_AB R160, R49, R60 ;  /* 0x0000003c31a0723e */ /* 0x002fc400000000ff */
[----:B------:R-:W1:Y:S01]  /*4010*/  MUFU.EX2 R38, R38 ;  /* 0x0000002600267308 */ /* 0x000e620000000800 */
[----:B0-----:R-:W-:Y:S01]  /*4020*/  FADD.FTZ R30, R27, R34 ;  /* 0x000000221b1e7221 */ /* 0x001fe20000010000 */
[----:B------:R-:W-:-:S06]  /*4030*/  F2FP.F16.F32.PACK_AB R153, R34, R27 ;  /* 0x0000001b2299723e */ /* 0x000fcc00000000ff */
[----:B------:R-:W-:Y:S01]  /*4040*/  MUFU.EX2 R39, R39 ;  /* 0x0000002700277308 */ /* 0x000fe20000000800 */
[----:B--2---:R-:W-:-:S07]  /*4050*/  FADD.FTZ R29, R37, R30 ;  /* 0x0000001e251d7221 */ /* 0x004fce0000010000 */
[----:B------:R-:W0:Y:S01]  /*4060*/  MUFU.EX2 R40, R40 ;  /* 0x0000002800287308 */ /* 0x000e220000000800 */
[----:B-1----:R-:W-:-:S07]  /*4070*/  F2FP.F16.F32.PACK_AB R155, R38, R37 ;  /* 0x00000025269b723e */ /* 0x002fce00000000ff */
[----:B------:R1:W-:Y:S08]  /*4080*/  MUFU.EX2 R24, R33 ;  /* 0x0000002100187308 */ /* 0x0003f00000000800 */
[----:B------:R-:W2:Y:S01]  /*4090*/  MUFU.EX2 R31, R31 ;  /* 0x0000001f001f7308 */ /* 0x000ea20000000800 */
[----:B-1----:R-:W-:Y:S01]  /*40a0*/  FADD.FTZ R33, R57, R50 ;  /* 0x0000003239217221 */ /* 0x002fe20000010000 */
[----:B------:R-:W-:Y:S01]  /*40b0*/  FADD.FTZ R50, R38, R29 ;  /* 0x0000001d26327221 */ /* 0x000fe20000010000 */
[----:B0-----:R-:W-:-:S02]  /*40c0*/  F2FP.F16.F32.PACK_AB R157, R40, R39 ;  /* 0x00000027289d723e */ /* 0x001fc400000000ff */
[----:B------:R-:W-:Y:S01]  /*40d0*/  FADD.FTZ R66, R58, R33 ;  /* 0x000000213a427221 */ /* 0x000fe20000010000 */
[----:B------:R-:W-:Y:S02]  /*40e0*/  FADD.FTZ R29, R39, R50 ;  /* 0x00000032271d7221 */ /* 0x000fe40000010000 */
[----:B------:R-:W-:Y:S01]  /*40f0*/  MUFU.EX2 R35, R35 ;  /* 0x0000002300237308 */ /* 0x000fe20000000800 */
[----:B------:R-:W-:Y:S01]  /*4100*/  FADD.FTZ R33, R59, R66 ;  /* 0x000000423b217221 */ /* 0x000fe20000010000 */
[----:B------:R-:W-:-:S03]  /*4110*/  FADD.FTZ R50, R40, R29 ;  /* 0x0000001d28327221 */ /* 0x000fc60000010000 */
[----:B------:R-:W-:-:S03]  /*4120*/  FADD.FTZ R66, R60, R33 ;  /* 0x000000213c427221 */ /* 0x000fc60000010000 */
[----:B------:R-:W-:Y:S01]  /*4130*/  MUFU.EX2 R41, R41 ;  /* 0x0000002900297308 */ /* 0x000fe20000000800 */
[----:B------:R-:W-:Y:S01]  /*4140*/  FADD.FTZ R66, R49, R66 ;  /* 0x0000004231427221 */ /* 0x000fe20000010000 */
[----:B--2---:R-:W-:Y:S01]  /*4150*/  FADD.FTZ R29, R31, R50 ;  /* 0x000000321f1d7221 */ /* 0x004fe20000010000 */
[----:B------:R-:W-:-:S03]  /*4160*/  F2FP.F16.F32.PACK_AB R159, R24, R31 ;  /* 0x0000001f189f723e */ /* 0x000fc600000000ff */
[----:B------:R-:W-:Y:S02]  /*4170*/  FADD.FTZ R50, R24, R29 ;  /* 0x0000001d18327221 */ /* 0x000fe40000010000 */
[----:B------:R-:W-:Y:S08]  /*4180*/  MUFU.EX2 R62, R62 ;  /* 0x0000003e003e7308 */ /* 0x000ff00000000800 */
[----:B------:R-:W0:Y:S08]  /*4190*/  MUFU.EX2 R42, R42 ;  /* 0x0000002a002a7308 */ /* 0x000e300000000800 */
[----:B------:R-:W1:Y:S08]  /*41a0*/  MUFU.EX2 R63, R63 ;  /* 0x0000003f003f7308 */ /* 0x000e700000000800 */
[----:B------:R-:W-:Y:S01]  /*41b0*/  MUFU.EX2 R43, R43 ;  /* 0x0000002b002b7308 */ /* 0x000fe20000000800 */
[----:B0-----:R-:W-:-:S07]  /*41c0*/  F2FP.F16.F32.PACK_AB R161, R42, R41 ;  /* 0x000000292aa1723e */ /* 0x001fce00000000ff */
[----:B------:R-:W0:Y:S01]  /*41d0*/  MUFU.EX2 R32, R32 ;  /* 0x0000002000207308 */ /* 0x000e220000000800 */
[----:B-1----:R-:W-:-:S07]  /*41e0*/  F2FP.F16.F32.PACK_AB R164, R63, R62 ;  /* 0x0000003e3fa4723e */ /* 0x002fce00000000ff */
[----:B------:R1:W-:Y:S08]  /*41f0*/  MUFU.EX2 R30, R25 ;  /* 0x00000019001e7308 */ /* 0x0003f00000000800 */
[----:B------:R-:W2:Y:S01]  /*4200*/  MUFU.EX2 R44, R44 ;  /* 0x0000002c002c7308 */ /* 0x000ea20000000800 */
[----:B-1----:R-:W-:Y:S01]  /*4210*/  FADD.FTZ R25, R35, R66 ;  /* 0x0000004223197221 */ /* 0x002fe20000010000 */
[----:B0-----:R-:W-:-:S03]  /*4220*/  F2FP.F16.F32.PACK_AB R166, R65, R32 ;  /* 0x0000002041a6723e */ /* 0x001fc600000000ff */
[C---:B------:R-:W-:Y:S01]  /*4230*/  FADD.FTZ R29, R162.reuse, R25 ;  /* 0x00000019a21d7221 */ /* 0x040fe20000010000 */
[----:B------:R-:W-:Y:S01]  /*4240*/  FADD.FTZ R25, R41, R50 ;  /* 0x0000003229197221 */ /* 0x000fe20000010000 */
[----:B------:R-:W-:Y:S01]  /*4250*/  F2FP.F16.F32.PACK_AB R162, R162, R35 ;  /* 0x00000023a2a2723e */ /* 0x000fe200000000ff */
[----:B------:R-:W-:Y:S01]  /*4260*/  MUFU.EX2 R45, R45 ;  /* 0x0000002d002d7308 */ /* 0x000fe20000000800 */
[----:B------:R-:W-:Y:S01]  /*4270*/  FADD.FTZ R66, R62, R29 ;  /* 0x0000001d3e427221 */ /* 0x000fe20000010000 */
[----:B------:R-:W-:-:S03]  /*4280*/  FADD.FTZ R50, R42, R25 ;  /* 0x000000192a327221 */ /* 0x000fc60000010000 */
[----:B------:R-:W-:Y:S01]  /*4290*/  FADD.FTZ R29, R63, R66 ;  /* 0x000000423f1d7221 */ /* 0x000fe20000010000 */
[----:B------:R-:W-:Y:S02]  /*42a0*/  FADD.FTZ R25, R43, R50 ;  /* 0x000000322b197221 */ /* 0x000fe40000010000 */
[----:B------:R-:W0:Y:S01]  /*42b0*/  MUFU.EX2 R64, R64 ;  /* 0x0000004000407308 */ /* 0x000e220000000800 */
[----:B------:R-:W-:Y:S01]  /*42c0*/  FADD.FTZ R50, R32, R29 ;  /* 0x0000001d20327221 */ /* 0x000fe20000010000 */
[----:B--2---:R-:W-:-:S03]  /*42d0*/  F2FP.F16.F32.PACK_AB R163, R44, R43 ;  /* 0x0000002b2ca3723e */ /* 0x004fc600000000ff */
[----:B------:R-:W-:-:S03]  /*42e0*/  FADD.FTZ R29, R65, R50 ;  /* 0x00000032411d7221 */ /* 0x000fc60000010000 */
[----:B------:R-:W1:Y:S08]  /*42f0*/  MUFU.EX2 R46, R46 ;  /* 0x0000002e002e7308 */ /* 0x000e700000000800 */
[----:B------:R-:W2:Y:S01]  /*4300*/  MUFU.EX2 R47, R47 ;  /* 0x0000002f002f7308 */ /* 0x000ea20000000800 */
[----:B0-----:R-:W-:Y:S01]  /*4310*/  FADD.FTZ R28, R64, R29 ;  /* 0x0000001d401c7221 */ /* 0x001fe20000010000 */
[----:B------:R-:W-:-:S03]  /*4320*/  F2FP.F16.F32.PACK_AB R168, R61, R64 ;  /* 0x000000403da8723e */ /* 0x000fc600000000ff */
[----:B------:R-:W-:-:S03]  /*4330*/  FADD.FTZ R29, R61, R28 ;  /* 0x0000001c3d1d7221 */ /* 0x000fc60000010000 */
[----:B------:R-:W0:Y:S01]  /*4340*/  MUFU.EX2 R26, R26 ;  /* 0x0000001a001a7308 */ /* 0x000e220000000800 */
[----:B-1----:R-:W-:-:S07]  /*4350*/  F2FP.F16.F32.PACK_AB R165, R46, R45 ;  /* 0x0000002d2ea5723e */ /* 0x002fce00000000ff */
[----:B------:R1:W-:Y:S01]  /*4360*/  MUFU.EX2 R169, R2 ;  /* 0x0000000200a97308 */ /* 0x0003e20000000800 */
[----:B--2---:R-:W-:-:S07]  /*4370*/  F2FP.F16.F32.PACK_AB R167, R30, R47 ;  /* 0x0000002f1ea7723e */ /* 0x004fce00000000ff */
[----:B------:R-:W2:Y:S01]  /*4380*/  MUFU.EX2 R10, R10 ;  /* 0x0000000a000a7308 */ /* 0x000ea20000000800 */
[----:B-1----:R-:W-:Y:S01]  /*4390*/  FADD.FTZ R2, R44, R25 ;  /* 0x000000192c027221 */ /* 0x002fe20000010000 */
[----:B0-----:R-:W-:-:S03]  /*43a0*/  F2FP.F16.F32.PACK_AB R170, R67, R26 ;  /* 0x0000001a43aa723e */ /* 0x001fc600000000ff */
[----:B------:R-:W-:-:S03]  /*43b0*/  FADD.FTZ R25, R45, R2 ;  /* 0x000000022d197221 */ /* 0x000fc60000010000 */
[----:B------:R-:W0:Y:S01]  /*43c0*/  MUFU.EX2 R21, R21 ;  /* 0x0000001500157308 */ /* 0x000e220000000800 */
[----:B------:R-:W-:-:S04]  /*43d0*/  FADD.FTZ R2, R46, R25 ;  /* 0x000000192e027221 */ /* 0x000fc80000010000 */
[----:B------:R-:W-:Y:S01]  /*43e0*/  FADD.FTZ R25, R47, R2 ;  /* 0x000000022f197221 */ /* 0x000fe20000010000 */
[----:B------:R-:W-:Y:S02]  /*43f0*/  FADD.FTZ R2, R26, R29 ;  /* 0x0000001d1a027221 */ /* 0x000fe40000010000 */
[----:B------:R-:W1:Y:S01]  /*4400*/  MUFU.EX2 R20, R20 ;  /* 0x0000001400147308 */ /* 0x000e620000000800 */
[----:B------:R-:W-:Y:S01]  /*4410*/  FADD.FTZ R25, R30, R25 ;  /* 0x000000191e197221 */ /* 0x000fe20000010000 */
[----:B------:R-:W-:-:S03]  /*4420*/  FADD.FTZ R28, R67, R2 ;  /* 0x00000002431c7221 */ /* 0x000fc60000010000 */
[----:B--2---:R-:W-:-:S03]  /*4430*/  FADD.FTZ R2, R10, R25 ;  /* 0x000000190a027221 */ /* 0x004fc60000010000 */
[----:B------:R-:W2:Y:S01]  /*4440*/  MUFU.EX2 R0, R0 ;  /* 0x0000000000007308 */ /* 0x000ea20000000800 */
[----:B0-----:R-:W-:Y:S01]  /*4450*/  FADD.FTZ R29, R21, R28 ;  /* 0x0000001c151d7221 */ /* 0x001fe20000010000 */
[C---:B------:R-:W-:Y:S01]  /*4460*/  FADD.FTZ R25, R169.reuse, R2 ;  /* 0x00000002a9197221 */ /* 0x040fe20000010000 */
[----:B------:R-:W-:-:S05]  /*4470*/  F2FP.F16.F32.PACK_AB R169, R169, R10 ;  /* 0x0000000aa9a9723e */ /* 0x000fca00000000ff */
        /* <DEDUP_REMOVED lines=17> */
[----:B------:R-:W-:-:S03]  /*4590*/  F2FP.F16.F32.PACK_AB R173, R36, R11 ;  /* 0x0000000b24ad723e */ /* 0x000fc600000000ff */
[----:B--2---:R-:W-:-:S04]  /*45a0*/  FADD.FTZ R14, R12, R15 ;  /* 0x0000000f0c0e7221 */ /* 0x004fc80000010000 */
[C---:B0-----:R-:W-:Y:S01]  /*45b0*/  FADD.FTZ R0, R13.reuse, R14 ;  /* 0x0000000e0d007221 */ /* 0x041fe20000010000 */
[----:B------:R-:W-:Y:S01]  /*45c0*/  F2FP.F16.F32.PACK_AB R175, R13, R12 ;  /* 0x0000000c0daf723e */ /* 0x000fe200000000ff */
[----:B------:R-:W-:Y:S06]  /*45d0*/  @!P0 BRA `(.L_x_1896) ;  /* 0x0000000000048947 */ /* 0x000fec0003800000 */
[----:B------:R-:W-:Y:S01]  /*45e0*/  BPT.TRAP 0x1 ;  /* 0x000000040000795c */ /* 0x000fe20000300000 */
.L_x_1896:
[----:B------:R0:W1:Y:S01]  /*45f0*/  SYNCS.PHASECHK.TRANS64.TRYWAIT P1, [UR24+0x22850], R9 ;  /* 0x02285009ff0075a7 */ /* 0x0000620008020158 */
[----:B------:R-:W-:Y:S05]  /*4600*/  @!P0 BRA `(.L_x_1897) ;  /* 0x0000000000048947 */ /* 0x000fea0003800000 */
[----:B------:R-:W-:Y:S01]  /*4610*/  BPT.TRAP 0x1 ;  /* 0x000000040000795c */ /* 0x000fe20000300000 */
.L_x_1897:
[----:B-1----:R-:W-:Y:S05]  /*4620*/  @P1 BRA `(.L_x_1898) ;  /* 0x0000000000081947 */ /* 0x002fea0003800000 */
[----:B------:R-:W1:Y:S02]  /*4630*/  SYNCS.PHASECHK.TRANS64.TRYWAIT P1, [UR24+0x22850], R9 ;  /* 0x02285009ff0075a7 */ /* 0x000e640008020158 */
[----:B-1----:R-:W-:Y:S05]  /*4640*/  @!P1 BRA `(.L_x_1899) ;  /* 0x0000010c00989947 */ /* 0x002fea0003800000 */
.L_x_1898:
[----:B------:R-:W-:Y:S01]  /*4650*/  R2UR UR5, R6 ;  /* 0x00000000060572ca */ /* 0x000fe200000e0000 */
[----:B------:R2:W-:Y:S06]  /*4660*/  BAR.SYNC.DEFER_BLOCKING R7, 0x100 ;  /* 0x000400070000751d */ /* 0x0005ec0000010000 */
[----:B------:R-:W-:-:S06]  /*4670*/  UMOV UR7, 0x40000040 ;  /* 0x4000004000077882 */ /* 0x000fcc0000000000 */
[----:B------:R-:W-:-:S04]  /*4680*/  UIADD3 UR5, UR5, 0x400, URZ ;  /* 0x0000040005057890 */ /* 0x000fc8000fffe03f */
[----:B------:R-:W-:-:S04]  /*4690*/  USHF.R.U32.HI UR5, URZ, 0x4, UR5 ;  /* 0x000000043f057899 */ /* 0x000fc80008011605 */
[----:B------:R-:W-:-:S04]  /*46a0*/  ULOP3.LUT UR5, UR5, 0x3fff, URZ, 0xc0, !UPT ;  /* 0x00003fff05057892 */ /* 0x000fc8000f8ec03f */
[----:B------:R-:W-:Y:S01]  /*46b0*/  ULOP3.LUT UR5, UR5, 0x3000000, URZ, 0xfc, !UPT ;  /* 0x0300000005057892 */ /* 0x000fe2000f8efc3f */
[----:B------:R-:W-:-:S03]  /*46c0*/  WARPGROUP.ARRIVE ;  /* 0x00000000000079c5 */ /* 0x000fc60000000000 */
[----:B------:R-:W-:-:S07]  /*46d0*/  UIMAD UR10, UR38, 0xc00, UR5 ;  /* 0x00000c00260a78a4 */ /* 0x000fce000f8e0205 */
        /* <DEDUP_REMOVED lines=35> */
.L_x_1900:
[----:B------:R-:W-:Y:S01]  /*4910*/  ISETP.NE.AND P2, PT, R205, 0x1, PT ;  /* 0x00000001cd00780c */ /* 0x000fe20003f45270 */
[----:B------:R-:W2:Y:S01]  /*4920*/  S2UR UR6, SR_CgaCtaId ;  /* 0x00000000000679c3 */ /* 0x000ea20000008800 */
[----:B------:R-:W-:Y:S01]  /*4930*/  UIADD3 UR24, UR24, 0x22860, URZ ;  /* 0x0002286018187890 */ /* 0x000fe2000fffe03f */
[----:B------:R-:W-:-:S10]  /*4940*/  LOP3.LUT P1, RZ, R16, 0x80000, RZ, 0xc0, !PT ;  /* 0x0008000010ff7812 */ /* 0x000fd4000782c0ff */
[----:B------:R-:W3:Y:S08]  /*4950*/  @P2 LDC R6, c[0x0][0x44c] ;  /* 0x00011300ff062b82 */ /* 0x000ef00000000800 */
[----:B-1----:R-:W1:Y:S01]  /*4960*/  @P2 LDC R10, c[0x0][0x450] ;  /* 0x00011400ff0a2b82 */ /* 0x002e620000000800 */
[----:B--2---:R-:W-:-:S09]  /*4970*/  UPRMT UR24, UR6, 0x654, UR24 ;  /* 0x0000065406187896 */ /* 0x004fd20008000018 */
[----:B------:R-:W-:Y:S01]  /*4980*/  SYNCS.ARRIVE.TRANS64.RED.A1T0 RZ, [UR24], RZ ;  /* 0x000000ffffff79a7 */ /* 0x000fe20008100418 */
[----:B---3--:R-:W-:-:S04]  /*4990*/  @P2 IMAD.HI.U32 R7, R6, UR41, RZ ;  /* 0x0000002906072c27 */ /* 0x008fc8000f8e00ff */
[----:B------:R-:W-:Y:S01]  /*49a0*/  IMAD.U32 R6, RZ, RZ, UR41 ;  /* 0x00000029ff067e24 */ /* 0x000fe2000f8e00ff */
[----:B-1----:R-:W-:-:S04]  /*49b0*/  @P2 SHF.R.U32.HI R6, RZ, R10, R7 ;  /* 0x0000000aff062219 */ /* 0x002fc80000011607 */
[----:B------:R-:W-:-:S05]  /*49c0*/  IADD3 R7, R6, -R8, R17 ;  /* 0x8000000806077210 */ /* 0x000fca0007ffe011 */
[----:B------:R-:W-:-:S05]  /*49d0*/  VIADD R6, R7, UR11 ;  /* 0x0000000b07067c36 */ /* 0x000fca0008000000 */
[----:B------:R-:W-:Y:S01]  /*49e0*/  R2UR UR10, R6 ;  /* 0x00000000060a72ca */ /* 0x000fe200000e0000 */
[----:B------:R-:W-:Y:S01]  /*49f0*/  VIADD R6, R176, 0xfffffffe ;  /* 0xfffffffeb0067836 */ /* 0x000fe20000000000 */
[----:B------:R-:W-:-:S13]  /*4a00*/  @!P1 BRA `(.L_x_1901) ;  /* 0x0000000000549947 */ /* 0x000fda0003800000 */
[C---:B------:R-:W-:Y:S01]  /*4a10*/  ISETP.GT.AND P1, PT, R7.reuse, RZ, PT ;  /* 0x000000ff0700720c */ /* 0x040fe20003f24270 */
[----:B0-----:R-:W-:-:S05]  /*4a20*/  VIADD R9, R7, 0xffffffff ;  /* 0xffffffff07097836 */ /* 0x001fca0000000000 */
[----:B------:R-:W-:-:S07]  /*4a30*/  R2UR UR11, R9 ;  /* 0x00000000090b72ca */ /* 0x000fce00000e0000 */
[----:B------:R-:W-:Y:S08]  /*4a40*/  @P1 BRA `(.L_x_1902) ;  /* 0x0000000000241947 */ /* 0x000ff00003800000 */
[----:B------:R-:W-:Y:S01]  /*4a50*/  R2UR UR11, R7 ;  /* 0x00000000070b72ca */ /* 0x000fe200000e0000 */
[----:B------:R-:W-:Y:S02]  /*4a60*/  ULDC UR18, c[0x0][0x9e4] ;  /* 0x0002790000127ab9 */ /* 0x000fe40000000800 */
[----:B------:R-:W-:-:S10]  /*4a70*/  UISETP.NE.AND UP0, UPT, UR18, 0x1, UPT ;  /* 0x000000011200788c */ /* 0x000fd4000bf05270 */
[----:B------:R-:W-:Y:S01]  /*4a80*/  UIADD3 UR11, -UR11, URZ, URZ ;  /* 0x0000003f0b0b7290 */ /* 0x000fe2000fffe13f */
[----:B------:R-:W-:-:S03]  /*4a90*/  @UP0 ULDC.64 UR22, c[0x0][0x9e8] ;  /* 0x00027a0000160ab9 */ /* 0x000fc60000000a00 */
[----:B------:R-:W-:-:S04]  /*4aa0*/  UIMAD.WIDE.U32 UR6, UR11, UR22, URZ ;  /* 0x000000160b0672a5 */ /* 0x000fc8000f8e003f */
[----:B------:R-:W-:-:S04]  /*4ab0*/  @UP0 USHF.R.U32.HI UR11, URZ, UR23, UR7 ;  /* 0x000000173f0b0299 */ /* 0x000fc80008011607 */
[----:B------:R-:W-:Y:S01]  /*4ac0*/  ULOP3.LUT UR11, URZ, UR11, URZ, 0x33, !UPT ;  /* 0x0000000b3f0b7292 */ /* 0x000fe2000f8e333f */
[----:B------:R-:W-:Y:S11]  /*4ad0*/  BRA `(.L_x_1903) ;  /* 0x0000000000147947 */ /* 0x000ff60003800000 */
.L_x_1902:
[----:B------:R-:W-:Y:S02]  /*4ae0*/  ULDC UR18, c[0x0][0x9e4] ;  /* 0x0002790000127ab9 */ /* 0x000fe40000000800 */
[----:B------:R-:W-:-:S11]  /*4af0*/  UISETP.NE.AND UP0, UPT, UR18, 0x1, UPT ;  /* 0x000000011200788c */ /* 0x000fd6000bf05270 */
[----:B------:R-:W-:Y:S02]  /*4b00*/  @UP0 ULDC.64 UR22, c[0x0][0x9e8] ;  /* 0x00027a0000160ab9 */ /* 0x000fe40000000a00 */
[----:B------:R-:W-:-:S04]  /*4b10*/  UIMAD.WIDE.U32 UR6, UR11, UR22, URZ ;  /* 0x000000160b0672a5 */ /* 0x000fc8000f8e003f */
[----:B------:R-:W-:-:S12]  /*4b20*/  @UP0 USHF.R.U32.HI UR11, URZ, UR23, UR7 ;  /* 0x000000173f0b0299 */ /* 0x000fd80008011607 */
.L_x_1903:
[----:B------:R-:W-:-:S04]  /*4b30*/  UIMAD UR11, UR11, UR18, UR18 ;  /* 0x000000120b0b72a4 */ /* 0x000fc8000f8e0212 */
[----:B------:R-:W-:-:S04]  /*4b40*/  UISETP.LT.AND UP0, UPT, UR10, UR11, UPT ;  /* 0x0000000b0a00728c */ /* 0x000fc8000bf01270 */
[----:B------:R-:W-:-:S12]  /*4b50*/  USEL UR10, UR10, UR11, UP0 ;  /* 0x0000000b0a0a7287 */ /* 0x000fd80008000000 */
.L_x_1901:
[----:B------:R-:W-:-:S04]  /*4b60*/  UIMAD.WIDE UR6, UR10, 0x2aaaaaab, URZ ;  /* 0x2aaaaaab0a0678a5 */ /* 0x000fc8000f8e023f */
[----:B------:R-:W-:-:S04]  /*4b70*/  USHF.R.U32.HI UR6, URZ, 0x1f, UR7 ;  /* 0x0000001f3f067899 */ /* 0x000fc80008011607 */
[----:B------:R-:W-:-:S04]  /*4b80*/  ULEA.HI.SX32 UR6, UR7, UR6, 0x1c ;  /* 0x0000000607067291 */ /* 0x000fc8000f8fe23f */
[----:B------:R-:W-:-:S04]  /*4b90*/  UISETP.LT.AND UP0, UPT, UR44, UR6, UPT ;  /* 0x000000062c00728c */ /* 0x000fc8000bf01270 */
[----:B------:R-:W-:-:S06]  /*4ba0*/  USEL UR6, UR44, UR6, !UP0 ;  /* 0x000000062c067287 */ /* 0x000fcc000c000000 */
[----:B------:R-:W-:-:S13]  /*4bb0*/  ISETP.GE.AND P1, PT, R6, UR6, PT ;  /* 0x0000000606007c0c */ /* 0x000fda000bf26270 */
[----:B------:R-:W-:Y:S05]  /*4bc0*/  @!P1 BRA `(.L_x_1904) ;  /* 0x0000003400909947 */ /* 0x000fea0003800000 */
[----:B------:R-:W-:Y:S01]  /*4bd0*/  IMAD.MOV.U32 R10, RZ, RZ, R5 ;  /* 0x000000ffff0a7224 */ /* 0x000fe200078e0005 */
[----:B------:R-:W-:Y:S01]  /*4be0*/  ULDC UR27, c[0x0][0x9e4] ;  /* 0x00027900001b7ab9 */ /* 0x000fe20000000800 */
[----:B0-----:R-:W-:Y:S01]  /*4bf0*/  IMAD.MOV.U32 R9, RZ, RZ, R4 ;  /* 0x000000ffff097224 */ /* 0x001fe200078e0004 */
[----:B------:R-:W-:Y:S01]  /*4c00*/  ULDC UR25, c[0x0][0x9dc] ;  /* 0x0002770000197ab9 */ /* 0x000fe20000000800 */
[----:B------:R-:W-:Y:S01]  /*4c10*/  ULDC UR26, c[0x0][0x9d8] ;  /* 0x00027600001a7ab9 */ /* 0x000fe20000000800 */
[----:B------:R-:W-:Y:S01]  /*4c20*/  ULDC UR29, c[0x0][0x988] ;  /* 0x00026200001d7ab9 */ /* 0x000fe20000000800 */
[----:B------:R-:W-:-:S05]  /*4c30*/  ULDC UR28, c[0x0][0x9e0] ;  /* 0x00027800001c7ab9 */ /* 0x000fca0000000800 */
.L_x_1923:
[----:B------:R-:W-:-:S04]  /*4c40*/  UIADD3 UR38, UR38, 0x1, URZ ;  /* 0x0000000126267890 */ /* 0x000fc8000fffe03f */
[----:B------:R-:W-:-:S04]  /*4c50*/  UISETP.NE.AND UP0, UPT, UR38, 0x2, UPT ;  /* 0x000000022600788c */ /* 0x000fc8000bf05270 */
[----:B------:R-:W-:Y:S02]  /*4c60*/  USEL UR7, URZ, 0x1, UP0 ;  /* 0x000000013f077887 */ /* 0x000fe40008000000 */
[----:B------:R-:W-:Y:S02]  /*4c70*/  USEL UR38, UR38, URZ, UP0 ;  /* 0x0000003f26267287 */ /* 0x000fe40008000000 */
[----:B------:R-:W-:Y:S01]  /*4c80*/  ULOP3.LUT UR37, UR37, UR7, URZ, 0x3c, !UPT ;  /* 0x0000000725257292 */ /* 0x000fe2000f8e3c3f */
[----:B0-2---:R-:W-:Y:S11]  /*4c90*/  @!P0 BRA `(.L_x_1905) ;  /* 0x0000000000048947 */ /* 0x005ff60003800000 */
[----:B------:R-:W-:Y:S01]  /*4ca0*/  BPT.TRAP 0x1 ;  /* 0x000000040000795c */ /* 0x000fe20000300000 */
.L_x_1905:
        /* <DEDUP_REMOVED lines=9> */
.L_x_1906:
[----:B-1----:R-:W-:Y:S05]  /*4d40*/  @P1 BRA `(.L_x_1907) ;  /* 0x0000000000081947 */ /* 0x002fea0003800000 */
[----:B------:R-:W1:Y:S02]  /*4d50*/  SYNCS.PHASECHK.TRANS64.TRYWAIT P1, [UR24+0x22830], R7 ;  /* 0x02283007ff0075a7 */ /* 0x000e640008020158 */
[----:B-1----:R-:W-:Y:S05]  /*4d60*/  @!P1 BRA `(.L_x_1908) ;  /* 0x0000010400e89947 */ /* 0x002fea0003800000 */
.L_x_1907:
[----:B------:R-:W-:Y:S01]  /*4d70*/  UIMAD UR22, UR38, 0x300, UR4 ;  /* 0x00000300261678a4 */ /* 0x000fe2000f8e0204 */
[----:B------:R-:W-:Y:S01]  /*4d80*/  WARPGROUP.ARRIVE ;  /* 0x00000000000079c5 */ /* 0x000fe20000000000 */
[----:B------:R-:W-:Y:S01]  /*4d90*/  UMOV UR23, 0x40000040 ;  /* 0x4000004000177882 */ /* 0x000fe20000000000 */
[----:B------:R-:W-:Y:S01]  /*4da0*/  UMOV UR11, 0x40000040 ;  /* 0x40000040000b7882 */ /* 0x000fe20000000000 */
[----:B------:R-:W-:-:S03]  /*4db0*/  UIADD3 UR10, UR22, 0x2, URZ ;  /* 0x00000002160a7890 */ /* 0x000fc6000fffe03f */
[----:B------:R-:W2:Y:S01]  /*4dc0*/  S2R R214, SR_TID.X ;  /* 0x0000000000d67919 */ /* 0x000ea20000002100 */
[----:B------:R-:W-:Y:S01]  /*4dd0*/  UIADD3 UR14, UR22, 0x4, URZ ;  /* 0x00000004160e7890 */ /* 0x000fe2000fffe03f */
[----:B------:R-:W-:Y:S01]  /*4de0*/  UMOV UR15, 0x40000040 ;  /* 0x40000040000f7882 */ /* 0x000fe20000000000 */
[----:B------:R-:W-:Y:S01]  /*4df0*/  HGMMA.64x96x16.F32 R152, gdesc[UR20], RZ, !UPT, gsb0 ;  /* 0x01600000149879f0 */ /* 0x000fe2000c0008ff */
[----:B------:R-:W-:Y:S01]  /*4e00*/  UIADD3 UR18, UR22, 0x6, URZ ;  /* 0x0000000616127890 */ /* 0x000fe2000fffe03f */
        /* <DEDUP_REMOVED lines=16> */
.L_x_1909:
[----:B------:R-:W-:Y:S01]  /*4f10*/  ISETP.NE.AND P2, PT, R205, 0x1, PT ;  /* 0x00000001cd00780c */ /* 0x000fe20003f45270 */
[----:B------:R-:W-:Y:S01]  /*4f20*/  FMUL.FTZ R20, R159, UR26 ;  /* 0x0000001a9f147c20 */ /* 0x000fe20008410000 */
[----:B------:R-:W-:Y:S01]  /*4f30*/  FMUL.FTZ R159, R164, UR26 ;  /* 0x0000001aa49f7c20 */ /* 0x000fe20008410000 */
[----:B------:R-:W-:Y:S01]  /*4f40*/  FMUL.FTZ R164, R169, UR26 ;  /* 0x0000001aa9a47c20 */ /* 0x000fe20008410000 */
[----:B------:R-:W-:Y:S01]  /*4f50*/  FMUL.FTZ R169, R178, UR26 ;  /* 0x0000001ab2a97c20 */ /* 0x000fe20008410000 */
[----:B------:R-:W-:Y:S01]  /*4f60*/  FMUL.FTZ R178, R187, UR26 ;  /* 0x0000001abbb27c20 */ /* 0x000fe20008410000 */
[----:B------:R-:W-:Y:S01]  /*4f70*/  FMUL.FTZ R187, R192, UR26 ;  /* 0x0000001ac0bb7c20 */ /* 0x000fe20008410000 */
[----:B------:R-:W-:Y:S01]  /*4f80*/  VIADD R192, R22, UR41 ;  /* 0x0000002916c07c36 */ /* 0x000fe20008000000 */
[----:B------:R-:W3:Y:S01]  /*4f90*/  LDC R8, c[0x0][0x288] ;  /* 0x0000a200ff087b82 */ /* 0x000ee20000000800 */
[----:B------:R-:W-:Y:S01]  /*4fa0*/  FMUL.FTZ R12, R154, UR26 ;  /* 0x0000001a9a0c7c20 */ /* 0x000fe20008410000 */
[----:B------:R-:W-:Y:S01]  /*4fb0*/  FMUL.FTZ R154, R163, UR26 ;  /* 0x0000001aa39a7c20 */ /* 0x000fe20008410000 */
[----:B------:R-:W-:Y:S01]  /*4fc0*/  FMUL.FTZ R163, R168, UR26 ;  /* 0x0000001aa8a37c20 */ /* 0x000fe20008410000 */
[----:B------:R-:W-:Y:S01]  /*4fd0*/  FMUL.FTZ R21, R156, UR26 ;  /* 0x0000001a9c157c20 */ /* 0x000fe20008410000 */
[----:B------:R-:W-:Y:S01]  /*4fe0*/  FMUL.FTZ R168, R173, UR26 ;  /* 0x0000001aada87c20 */ /* 0x000fe20008410000 */
[----:B------:R-:W-:Y:S01]  /*4ff0*/  FMUL.FTZ R11, R152, UR26 ;  /* 0x0000001a980b7c20 */ /* 0x000fe20008410000 */
[----:B------:R-:W-:Y:S01]  /*5000*/  FMUL.FTZ R14, R153, UR26 ;  /* 0x0000001a990e7c20 */ /* 0x000fe20008410000 */
[----:B------:R-:W4:Y:S01]  /*5010*/  @P2 LDC R5, c[0x0][0x44c] ;  /* 0x00011300ff052b82 */ /* 0x000f220000000800 */
[----:B------:R-:W-:Y:S01]  /*5020*/  FMUL.FTZ R13, R155, UR26 ;  /* 0x0000001a9b0d7c20 */ /* 0x000fe20008410000 */
[----:B------:R-:W-:Y:S01]  /*5030*/  FMUL.FTZ R15, R158, UR26 ;  /* 0x0000001a9e0f7c20 */ /* 0x000fe20008410000 */
[----:B------:R-:W-:Y:S01]  /*5040*/  FMUL.FTZ R156, R161, UR26 ;  /* 0x0000001aa19c7c20 */ /* 0x000fe20008410000 */
[----:B------:R-:W-:Y:S01]  /*5050*/  FMUL.FTZ R173, R182, UR26 ;  /* 0x0000001ab6ad7c20 */ /* 0x000fe20008410000 */
[----:B------:R-:W-:Y:S01]  /*5060*/  UIADD3 UR10, UR24, 0x22840, URZ ;  /* 0x00022840180a7890 */ /* 0x000fe2000fffe03f */
[----:B------:R-:W-:Y:S01]  /*5070*/  FMUL.FTZ R152, R157, UR26 ;  /* 0x0000001a9d987c20 */ /* 0x000fe20008410000 */
[----:B------:R-:W-:Y:S01]  /*5080*/  FMUL.FTZ R155, R160, UR26 ;  /* 0x0000001aa09b7c20 */ /* 0x000fe20008410000 */
[----:B-1----:R-:W1:Y:S01]  /*5090*/  @P2 LDC R4, c[0x0][0x450] ;  /* 0x00011400ff042b82 */ /* 0x002e620000000800 */
        /* <DEDUP_REMOVED lines=9> */
[----:B------:R-:W-:-:S02]  /*5130*/  IMAD R191, R6, -0x60, RZ ;  /* 0xffffffa006bf7824 */ /* 0x000fc400078e02ff */
[----:B------:R-:W-:Y:S01]  /*5140*/  FMUL.FTZ R165, R174, UR26 ;  /* 0x0000001aaea57c20 */ /* 0x000fe20008410000 */
[----:B------:R-:W-:Y:S01]  /*5150*/  FMUL.FTZ R166, R175, UR26 ;  /* 0x0000001aafa67c20 */ /* 0x000fe20008410000 */
[----:B------:R-:W-:Y:S01]  /*5160*/  FMUL.FTZ R171, R176, UR26 ;  /* 0x0000001ab0ab7c20 */ /* 0x000fe20008410000 */
[----:B------:R-:W-:Y:S01]  /*5170*/  FMUL.FTZ R172, R177, UR26 ;  /* 0x0000001ab1ac7c20 */ /* 0x000fe20008410000 */
[----:B------:R-:W-:Y:S01]  /*5180*/  FMUL.FTZ R179, R184, UR26 ;  /* 0x0000001ab8b37c20 */ /* 0x000fe20008410000 */
[----:B----4-:R-:W-:-:S04]  /*5190*/  @P2 IMAD.HI.U32 R5, R192, R5, RZ ;  /* 0x00000005c0052227 */ /* 0x010fc800078e00ff */
[----:B------:R-:W-:Y:S01]  /*51a0*/  FMUL.FTZ R175, R180, UR26 ;  /* 0x0000001ab4af7c20 */ /* 0x000fe20008410000 */
[----:B------:R-:W-:Y:S01]  /*51b0*/  FMUL.FTZ R176, R181, UR26 ;  /* 0x0000001ab5b07c20 */ /* 0x000fe20008410000 */
[----:B------:R-:W-:Y:S01]  /*51c0*/  FMUL.FTZ R174, R183, UR26 ;  /* 0x0000001ab7ae7c20 */ /* 0x000fe20008410000 */
[----:B------:R-:W-:Y:S01]  /*51d0*/  FMUL.FTZ R177, R186, UR26 ;  /* 0x0000001abab17c20 */ /* 0x000fe20008410000 */
[----:B------:R-:W-:Y:S01]  /*51e0*/  FMUL.FTZ R184, R189, UR26 ;  /* 0x0000001abdb87c20 */ /* 0x000fe20008410000 */
[----:B------:R-:W-:Y:S01]  /*51f0*/  UPRMT UR10, UR7, 0x654, UR10 ;  /* 0x00000654070a7896 */ /* 0x000fe2000800000a */
[----:B------:R-:W-:Y:S01]  /*5200*/  FMUL.FTZ R180, R185, UR26 ;  /* 0x0000001ab9b47c20 */ /* 0x000fe20008410000 */
[----:B-1----:R-:W-:Y:S01]  /*5210*/  @P2 SHF.R.U32.HI R192, RZ, R4, R5 ;  /* 0x00000004ffc02219 */ /* 0x002fe20000011605 */
[----:B------:R-:W-:Y:S01]  /*5220*/  FMUL.FTZ R183, R188, UR26 ;  /* 0x0000001abcb77c20 */ /* 0x000fe20008410000 */
[----:B------:R-:W-:Y:S01]  /*5230*/  FMUL.FTZ R181, R190, UR26 ;  /* 0x0000001abeb57c20 */ /* 0x000fe20008410000 */
[----:B------:R-:W-:Y:S01]  /*5240*/  FMUL.FTZ R189, R193, UR26 ;  /* 0x0000001ac1bd7c20 */ /* 0x000fe20008410000 */
[----:B------:R-:W-:Y:S01]  /*5250*/  FMUL.FTZ R186, R194, UR26 ;  /* 0x0000001ac2ba7c20 */ /* 0x000fe20008410000 */
[----:B------:R-:W1:Y:S01]  /*5260*/  SHFL.IDX PT, R215, R192, RZ, 0x1c1f ;  /* 0x001c1fffc0d77589 */ /* 0x000e6200000e0000 */
[----:B------:R-:W-:Y:S01]  /*5270*/  FMUL.FTZ R185, R195, UR26 ;  /* 0x0000001ac3b97c20 */ /* 0x000fe20008410000 */
[----:B------:R-:W-:Y:S01]  /*5280*/  FMUL.FTZ R193, R196, UR26 ;  /* 0x0000001ac4c17c20 */ /* 0x000fe20008410000 */
[----:B------:R-:W-:Y:S01]  /*5290*/  FMUL.FTZ R194, R197, UR26 ;  /* 0x0000001ac5c27c20 */ /* 0x000fe20008410000 */
[----:B------:R-:W-:Y:S01]  /*52a0*/  FMUL.FTZ R188, R198, UR26 ;  /* 0x0000001ac6bc7c20 */ /* 0x000fe20008410000 */
[----:B------:R-:W-:-:S02]  /*52b0*/  VIADD R5, R191, 0x1 ;  /* 0x00000001bf057836 */ /* 0x000fc40000000000 */
[----:B------:R-:W-:Y:S01]  /*52c0*/  FMUL.FTZ R190, R199, UR26 ;  /* 0x0000001ac7be7c20 */ /* 0x000fe20008410000 */
[----:B------:R-:W-:Y:S01]  /*52d0*/  LOP3.LUT P1, RZ, R16, 0x80000, RZ, 0xc0, !PT ;  /* 0x0008000010ff7812 */ /* 0x000fe2000782c0ff */
[----:B------:R-:W4:Y:S01]  /*52e0*/  MUFU.TANH R11, R11 ;  /* 0x0000000b000b7308 */ /* 0x000f220000002400 */
[----:B------:R-:W-:Y:S01]  /*52f0*/  IMAD R5, R18, -0x2, R5 ;  /* 0xfffffffe12057824 */ /* 0x000fe200078e0205 */
[----:B------:R-:W-:Y:S01]  /*5300*/  UMOV UR15, UR25 ;  /* 0x00000019000f7c82 */ /* 0x000fe20008000000 */
[----:B------:R-:W-:Y:S01]  /*5310*/  SYNCS.ARRIVE.TRANS64.RED.A1T0 RZ, [UR10], RZ ;  /* 0x000000ffffff79a7 */ /* 0x000fe2000810040a */
[----:B------:R-:W-:Y:S02]  /*5320*/  ULOP3.LUT UR10, URZ, UR15, URZ, 0x33, !UPT ;  /* 0x0000000f3f0a7292 */ /* 0x000fe4000f8e333f */
[----:B---3--:R-:W-:Y:S02]  /*5330*/  IADD3 R5, R5, -R8, R17 ;  /* 0x8000000805057210 */ /* 0x008fe40007ffe011 */
[----:B------:R-:W3:Y:S03]  /*5340*/  MUFU.TANH R14, R14 ;  /* 0x0000000e000e7308 */ /* 0x000ee60000002400 */
[----:B------:R-:W-:-:S02]  /*5350*/  VIADD R199, R5, UR28 ;  /* 0x0000001c05c77c36 */ /* 0x000fc40008000000 */
[----:B------:R-:W-:-:S03]  /*5360*/  VIADD R198, R5, UR10 ;  /* 0x0000000a05c67c36 */ /* 0x000fc60008000000 */
[----:B------:R-:W0:Y:S01]  /*5370*/  MUFU.TANH R12, R12 ;  /* 0x0000000c000c7308 */ /* 0x000e220000002400 */
[----:B-1----:R-:W-:Y:S02]  /*5380*/  IMAD.IADD R197, R199, 0x1, R215 ;  /* 0x00000001c7c57824 */ /* 0x002fe400078e02d7 */
[----:B------:R-:W-:-:S05]  /*5390*/  IMAD.IADD R195, R215, 0x1, R198 ;  /* 0x00000001d7c37824 */ /* 0x000fca00078e02c6 */
[----:B------:R-:W1:Y:S08]  /*53a0*/  MUFU.TANH R13, R13 ;  /* 0x0000000d000d7308 */ /* 0x000e700000002400 */
        /* <DEDUP_REMOVED lines=43> */
[----:B------:R-:W0:Y:S01]  /*5660*/  MUFU.TANH R190, R190 ;  /* 0x000000be00be7308 */ /* 0x000e220000002400 */
[----:B-1-34-:R-:W-:Y:S05]  /*5670*/  @!P1 BRA `(.L_x_1910) ;  /* 0x0000000000589947 */ /* 0x01afea0003800000 */
[----:B------:R-:W-:Y:S01]  /*5680*/  IADD3 R215, R17, -R8, R215 ;  /* 0x8000000811d77210 */ /* 0x000fe20007ffe0d7 */
[----:B------:R-:W-:Y:S03]  /*5690*/  BSSY B0, `(.L_x_1911) ;  /* 0x0000010000007945 */ /* 0x000fe60003800000 */
[----:B------:R-:W-:-:S13]  /*56a0*/  ISETP.GT.AND P1, PT, R215, -0x1, PT ;  /* 0xffffffffd700780c */ /* 0x000fda0003f24270 */
[----:B------:R-:W-:Y:S05]  /*56b0*/  @P1 BRA `(.L_x_1912) ;  /* 0x0000000000201947 */ /* 0x000fea0003800000 */
[----:B------:R-:W-:Y:S01]  /*56c0*/  IMAD.U32 R196, RZ, RZ, UR27 ;  /* 0x0000001bffc47e24 */ /* 0x000fe2000f8e00ff */
[----:B------:R-:W-:-:S04]  /*56d0*/  LOP3.LUT R215, RZ, R215, RZ, 0x33, !PT ;  /* 0x000000d7ffd77212 */ /* 0x000fc800078e33ff */
[----:B------:R-:W-:-:S13]  /*56e0*/  ISETP.NE.AND P1, PT, R196, 0x1, PT ;  /* 0x00000001c400780c */ /* 0x000fda0003f25270 */
[----:B------:R-:W1:Y:S02]  /*56f0*/  @P1 LDC.64 R4, c[0x0][0x9e8] ;  /* 0x00027a00ff041b82 */ /* 0x000e640000000a00 */
[----:B-1----:R-:W-:-:S05]  /*5700*/  @P1 IMAD.HI.U32 R4, R215, R4, RZ ;  /* 0x00000004d7041227 */ /* 0x002fca00078e00ff */
[----:B------:R-:W-:-:S04]  /*5710*/  @P1 SHF.R.U32.HI R215, RZ, R5, R4 ;  /* 0x00000005ffd71219 */ /* 0x000fc80000011604 */
[----:B------:R-:W-:Y:S01]  /*5720*/  LOP3.LUT R215, RZ, R215, RZ, 0x33, !PT ;  /* 0x000000d7ffd77212 */ /* 0x000fe200078e33ff */
[----:B------:R-:W-:Y:S06]  /*5730*/  BRA `(.L_x_1913) ;  /* 0x0000000000147947 */ /* 0x000fec0003800000 */
.L_x_1912:
[----:B------:R-:W-:-:S05]  /*5740*/  IMAD.U32 R196, RZ, RZ, UR27 ;  /* 0x0000001bffc47e24 */ /* 0x000fca000f8e00ff */
[----:B------:R-:W-:-:S13]  /*5750*/  ISETP.NE.AND P1, PT, R196, 0x1, PT ;  /* 0x00000001c400780c */ /* 0x000fda0003f25270 */
[----:B------:R-:W1:Y:S02]  /*5760*/  @P1 LDC.64 R4, c[0x0][0x9e8] ;  /* 0x00027a00ff041b82 */ /* 0x000e640000000a00 */
[----:B-1----:R-:W-:-:S05]  /*5770*/  @P1 IMAD.HI.U32 R4, R215, R4, RZ ;  /* 0x00000004d7041227 */ /* 0x002fca00078e00ff */
[----:B------:R-:W-:-:S07]  /*5780*/  @P1 SHF.R.U32.HI R215, RZ, R5, R4 ;  /* 0x00000005ffd71219 */ /* 0x000fce0000011604 */
.L_x_1913:
[----:B------:R-:W-:Y:S05]  /*5790*/  BSYNC B0 ;  /* 0x0000000000007941 */ /* 0x000fea0003800000 */
.L_x_1911:
[----:B------:R-:W-:-:S04]  /*57a0*/  IMAD R4, R18, -0x2, R191 ;  /* 0xfffffffe12047824 */ /* 0x000fc800078e02bf */
[----:B------:R-:W-:-:S05]  /*57b0*/  IMAD R4, R215, R196, R4 ;  /* 0x000000c4d7047224 */ /* 0x000fca00078e0204 */
[----:B------:R-:W-:Y:S02]  /*57c0*/  VIADDMNMX R197, R4, R196, R197, PT ;  /* 0x000000c404c57246 */ /* 0x000fe400038001c5 */
[----:B------:R-:W-:-:S07]  /*57d0*/  VIMNMX R195, R195, R4, !PT ;  /* 0x00000004c3c37248 */ /* 0x000fce0007fe0100 */
.L_x_1910:
[C---:B------:R-:W-:Y:S02]  /*57e0*/  ISETP.GE.AND P2, PT, R191.reuse, 0x1, PT ;  /* 0x00000001bf00780c */ /* 0x040fe40003f46270 */
[----:B------:R-:W-:Y:S02]  /*57f0*/  LOP3.LUT R16, R16, 0xfffbffff, RZ, 0xc0, !PT ;  /* 0xfffbffff10107812 */ /* 0x000fe400078ec0ff */
[----:B------:R-:W-:Y:S02]  /*5800*/  ISETP.GE.AND P1, PT, R191, 0x2, PT ;  /* 0x00000002bf00780c */ /* 0x000fe40003f26270 */
[----:B------:R-:W-:Y:S02]  /*5810*/  ISETP.GT.AND P3, PT, R195, RZ, !P2 ;  /* 0x000000ffc300720c */ /* 0x000fe40005764270 */
[----:B------:R-:W-:Y:S02]  /*5820*/  ISETP.GE.AND P4, PT, R191, 0x9, PT ;  /* 0x00000009bf00780c */ /* 0x000fe40003f86270 */
[----:B------:R-:W-:-:S03]  /*5830*/  ISETP.LT.OR P3, PT, R197, 0x1, P3 ;  /* 0x00000001c500780c */ /* 0x000fc60001f61670 */
[----:B------:R-:W-:Y:S02]  /*5840*/  @P2 LOP3.LUT R16, R16, 0x40000, RZ, 0xfc, !PT ;  /* 0x0004000010102812 */ /* 0x000fe400078efcff */
[----:B------:R-:W-:Y:S02]  /*5850*/  ISETP.GT.AND P2, PT, R195, 0x1, !P1 ;  /* 0x00000001c300780c */ /* 0x000fe40004f44270 */
[----:B------:R-:W-:Y:S02]  /*5860*/  FSEL R196, R11, -INF , !P3 ;  /* 0xff8000000bc47808 */ /* 0x000fe40005800000 */
[----:B------:R-:W-:Y:S01]  /*5870*/  ISETP.LT.OR P2, PT, R197, 0x2, P2 ;  /* 0x00000002c500780c */ /* 0x000fe20001741670 */
[----:B------:R-:W1:Y:S01]  /*5880*/  SHFL.IDX PT, R11, R192, 0x1, 0x1c1f ;  /* 0x003c1f00c00b7f89 */ /* 0x000e6200000e0000 */
[----:B------:R-:W-:Y:S02]  /*5890*/  ISETP.GE.AND P3, PT, R191, 0xa, PT ;  /* 0x0000000abf00780c */ /* 0x000fe40003f66270 */
[----:B------:R-:W-:-:S02]  /*58a0*/  LOP3.LUT R16, R16, 0xfffffffd, RZ, 0xc0, !PT ;  /* 0xfffffffd10107812 */ /* 0x000fc400078ec0ff */
[----:B------:R-:W-:Y:S02]  /*58b0*/  FSEL R14, R14, -INF , !P2 ;  /* 0xff8000000e0e7808 */ /* 0x000fe40005000000 */
[----:B------:R-:W-:Y:S02]  /*58c0*/  ISETP.GT.AND P2, PT, R195, 0x8, !P4 ;  /* 0x00000008c300780c */ /* 0x000fe40006744270 */
[----:B------:R-:W-:Y:S02]  /*58d0*/  @P4 LOP3.LUT R16, R16, 0x2, RZ, 0xfc, !PT ;  /* 0x0000000210104812 */ /* 0x000fe400078efcff */
[----:B------:R-:W-:Y:S02]  /*58e0*/  ISETP.LT.OR P2, PT, R197, 0x9, P2 ;  /* 0x00000009c500780c */ /* 0x000fe40001741670 */
[----:B------:R-:W-:Y:S02]  /*58f0*/  LOP3.LUT R16, R16, 0xfffffffb, RZ, 0xc0, !PT ;  /* 0xfffffffb10107812 */ /* 0x000fe400078ec0ff */
[----:B0-----:R-:W-:-:S02]  /*5900*/  FSEL R21, R21, -INF , !P2 ;  /* 0xff80000015157808 */ /* 0x001fc40005000000 */
[----:B------:R-:W-:Y:S02]  /*5910*/  @P3 LOP3.LUT R16, R16, 0x4, RZ, 0xfc, !PT ;  /* 0x0000000410103812 */ /* 0x000fe400078efcff */
[----:B------:R-:W-:Y:S02]  /*5920*/  ISETP.GT.AND P2, PT, R195, 0x9, !P3 ;  /* 0x00000009c300780c */ /* 0x000fe40005f44270 */
[----:B------:R-:W-:Y:S02]  /*5930*/  ISETP.GE.AND P3, PT, R191, 0x11, PT ;  /* 0x00000011bf00780c */ /* 0x000fe40003f66270 */
[----:B------:R-:W-:Y:S01]  /*5940*/  ISETP.LT.OR P2, PT, R197, 0xa, P2 ;  /* 0x0000000ac500780c */ /* 0x000fe20001741670 */
[--C-:B-1----:R-:W-:Y:S01]  /*5950*/  IMAD.IADD R199, R199, 0x1, R11.reuse ;  /* 0x00000001c7c77824 */ /* 0x102fe200078e020b */
[----:B------:R-:W-:Y:S01]  /*5960*/  LOP3.LUT R16, R16, 0xfffffff7, RZ, 0xc0, !PT ;  /* 0xfffffff710107812 */ /* 0x000fe200078ec0ff */
[----:B------:R-:W-:Y:S01]  /*5970*/  IMAD.IADD R198, R198, 0x1, R11 ;  /* 0x00000001c6c67824 */ /* 0x000fe200078e020b */
[----:B------:R-:W-:-:S02]  /*5980*/  FSEL R152, R152, -INF , !P2 ;  /* 0xff80000098987808 */ /* 0x000fc40005000000 */
[----:B------:R-:W-:-:S04]  /*5990*/  ISETP.GT.AND P2, PT, R195, 0x10, !P3 ;  /* 0x00000010c300780c */ /* 0x000fc80005f44270 */
[----:B------:R-:W-:Y:S02]  /*59a0*/  ISETP.LT.OR P2, PT, R197, 0x11, P2 ;  /* 0x00000011c500780c */ /* 0x000fe40001741670 */
[----:B------:R-:W-:Y:S02]  /*59b0*/  @P3 LOP3.LUT R16, R16, 0x8, RZ, 0xfc, !PT ;  /* 0x0000000810103812 */ /* 0x000fe400078efcff */
[----:B------:R-:W-:Y:S02]  /*59c0*/  ISETP.GE.AND P3, PT, R191, 0x12, PT ;  /* 0x00000012bf00780c */ /* 0x000fe40003f66270 */
[----:B------:R-:W-:Y:S02]  /*59d0*/  LOP3.LUT R16, R16, 0xffffffef, RZ, 0xc0, !PT ;  /* 0xffffffef10107812 */ /* 0x000fe400078ec0ff */
[----:B------:R-:W-:Y:S02]  /*59e0*/  FSEL R155, R155, -INF , !P2 ;  /* 0xff8000009b9b7808 */ /* 0x000fe40005000000 */
[----:B------:R-:W-:-:S04]  /*59f0*/  ISETP.GT.AND P2, PT, R195, 0x11, !P3 ;  /* 0x00000011c300780c */ /* 0x000fc80005f44270 */
[----:B------:R-:W-:-:S03]  /*5a00*/  ISETP.LT.OR P2, PT, R197, 0x12, P2 ;  /* 0x00000012c500780c */ /* 0x000fc60001741670 */
        /* <DEDUP_REMOVED lines=68> */
[----:B------:R-:W-:Y:S02]  /*5e50*/  FSEL R179, R179, -INF , !P2 ;  /* 0xff800000b3b37808 */ /* 0x000fe40005000000 */
[----:B------:R-:W-:Y:S02]  /*5e60*/  LOP3.LUT R16, R16, 0xffffffbf, RZ, 0xc0, !PT ;  /* 0xffffffbf10107812 */ /* 0x000fe400078ec0ff */
[----:B------:R-:W-:-:S04]  /*5e70*/  ISETP.GT.AND P2, PT, R195, 0x41, !P3 ;  /* 0x00000041c300780c */ /* 0x000fc80005f44270 */
[----:B------:R-:W-:-:S03]  /*5e80*/  ISETP.LT.OR P2, PT, R197, 0x42, P2 ;  /* 0x00000042c500780c */ /* 0x000fc60001741670 */
[----:B------:R-:W-:Y:S02]  /*5e90*/  @P3 LOP3.LUT R16, R16, 0x40, RZ, 0xfc, !PT ;  /* 0x0000004010103812 */ /* 0x000fe400078efcff */
[----:B------:R-:W-:Y:S02]  /*5ea0*/  ISETP.GE.AND P3, PT, R191, 0x49, PT ;  /* 0x00000049bf00780c */ /* 0x000fe40003f66270 */
[----:B------:R-:W-:Y:S02]  /*5eb0*/  FSEL R180, R180, -INF , !P2 ;  /* 0xff800000b4b47808 */ /* 0x000fe40005000000 */
[----:B------:R-:W-:Y:S02]  /*5ec0*/  ISETP.GT.AND P2, PT, R195, 0x48, !P3 ;  /* 0x00000048c300780c */ /* 0x000fe40005f44270 */
[----:B------:R-:W-:Y:S02]  /*5ed0*/  LOP3.LUT R16, R16, 0xffffffdf, RZ, 0xc0, !PT ;  /* 0xffffffdf10107812 */ /* 0x000fe400078ec0ff */
[----:B------:R-:W-:-:S04]  /*5ee0*/  ISETP.LT.OR P2, PT, R197, 0x49, P2 ;  /* 0x00000049c500780c */ /* 0x000fc80001741670 */
[----:B------:R-:W-:Y:S02]  /*5ef0*/  FSEL R183, R183, -INF , !P2 ;  /* 0xff800000b7b77808 */ /* 0x000fe40005000000 */
[----:B------:R-:W-:Y:S02]  /*5f00*/  ISETP.GE.AND P2, PT, R191, 0x4a, PT ;  /* 0x0000004abf00780c */ /* 0x000fe40003f46270 */
[----:B------:R-:W-:Y:S02]  /*5f10*/  @P3 LOP3.LUT R16, R16, 0x20, RZ, 0xfc, !PT ;  /* 0x0000002010103812 */ /* 0x000fe400078efcff */
[----:B------:R-:W-:Y:S02]  /*5f20*/  ISETP.GT.AND P3, PT, R195, 0x49, !P2 ;  /* 0x00000049c300780c */ /* 0x000fe40005764270 */
[----:B------:R-:W-:Y:S02]  /*5f30*/  LOP3.LUT R16, R16, 0xfffffffe, RZ, 0xc0, !PT ;  /* 0xfffffffe10107812 */ /* 0x000fe400078ec0ff */
[----:B------:R-:W-:-:S04]  /*5f40*/  ISETP.LT.OR P3, PT, R197, 0x4a, P3 ;  /* 0x0000004ac500780c */ /* 0x000fc80001f61670 */
        /* <DEDUP_REMOVED lines=13> */
[----:B------:R-:W-:-:S13]  /*6020*/  ISETP.GE.AND P6, PT, R191, 0x5a, PT ;  /* 0x0000005abf00780c */ /* 0x000fda0003fc6270 */
[----:B------:R-:W-:Y:S02]  /*6030*/  @P6 LOP3.LUT R16, R16, 0x1, RZ, 0xfc, !PT ;  /* 0x0000000110106812 */ /* 0x000fe400078efcff */
[----:B------:R-:W-:-:S04]  /*6040*/  ISETP.GT.AND P6, PT, R195, 0x59, !P6 ;  /* 0x00000059c300780c */ /* 0x000fc800077c4270 */
[----:B------:R-:W-:-:S04]  /*6050*/  ISETP.LT.OR P6, PT, R197, 0x5a, P6 ;  /* 0x0000005ac500780c */ /* 0x000fc800037c1670 */
[----:B------:R-:W-:Y:S02]  /*6060*/  FSEL R194, R194, -INF , !P6 ;  /* 0xff800000c2c27808 */ /* 0x000fe40007000000 */
[----:B------:R-:W-:-:S13]  /*6070*/  LOP3.LUT P6, RZ, R16, 0x80000, RZ, 0xc0, !PT ;  /* 0x0008000010ff7812 */ /* 0x000fda00078cc0ff */
[----:B------:R-:W-:Y:S05]  /*6080*/  @!P6 BRA `(.L_x_1914) ;  /* 0x000000000058e947 */ /* 0x000fea0003800000 */
[----:B------:R-:W-:Y:S01]  /*6090*/  IADD3 R11, R17, -R8, R11 ;  /* 0x80000008110b7210 */ /* 0x000fe20007ffe00b */
[----:B------:R-:W-:Y:S03]  /*60a0*/  BSSY B0, `(.L_x_1915) ;  /* 0x0000010000007945 */ /* 0x000fe60003800000 */
[----:B------:R-:W-:-:S13]  /*60b0*/  ISETP.GT.AND P6, PT, R11, -0x1, PT ;  /* 0xffffffff0b00780c */ /* 0x000fda0003fc4270 */
[----:B------:R-:W-:Y:S05]  /*60c0*/  @P6 BRA `(.L_x_1916) ;  /* 0x0000000000206947 */ /* 0x000fea0003800000 */
[----:B------:R-:W-:Y:S01]  /*60d0*/  IMAD.U32 R192, RZ, RZ, UR27 ;  /* 0x0000001bffc07e24 */ /* 0x000fe2000f8e00ff */
[----:B------:R-:W-:-:S04]  /*60e0*/  LOP3.LUT R11, RZ, R11, RZ, 0x33, !PT ;  /* 0x0000000bff0b7212 */ /* 0x000fc800078e33ff */
[----:B------:R-:W-:-:S13]  /*60f0*/  ISETP.NE.AND P6, PT, R192, 0x1, PT ;  /* 0x00000001c000780c */ /* 0x000fda0003fc5270 */
[----:B------:R-:W0:Y:S02]  /*6100*/  @P6 LDC.64 R4, c[0x0][0x9e8] ;  /* 0x00027a00ff046b82 */ /* 0x000e240000000a00 */
[----:B0-----:R-:W-:-:S05]  /*6110*/  @P6 IMAD.HI.U32 R4, R11, R4, RZ ;  /* 0x000000040b046227 */ /* 0x001fca00078e00ff */
[----:B------:R-:W-:-:S04]  /*6120*/  @P6 SHF.R.U32.HI R11, RZ, R5, R4 ;  /* 0x00000005ff0b6219 */ /* 0x000fc80000011604 */
[----:B------:R-:W-:Y:S01]  /*6130*/  LOP3.LUT R11, RZ, R11, RZ, 0x33, !PT ;  /* 0x0000000bff0b7212 */ /* 0x000fe200078e33ff */
[----:B------:R-:W-:Y:S06]  /*6140*/  BRA `(.L_x_1917) ;  /* 0x0000000000147947 */ /* 0x000fec0003800000 */
.L_x_1916:
[----:B------:R-:W-:-:S05]  /*6150*/  IMAD.U32 R192, RZ, RZ, UR27 ;  /* 0x0000001bffc07e24 */ /* 0x000fca000f8e00ff */
[----:B------:R-:W-:-:S13]  /*6160*/  ISETP.NE.AND P6, PT, R192, 0x1, PT ;  /* 0x00000001c000780c */ /* 0x000fda0003fc5270 */
[----:B------:R-:W0:Y:S02]  /*6170*/  @P6 LDC.64 R4, c[0x0][0x9e8] ;  /* 0x00027a00ff046b82 */ /* 0x000e240000000a00 */
[----:B0-----:R-:W-:-:S05]  /*6180*/  @P6 IMAD.HI.U32 R4, R11, R4, RZ ;  /* 0x000000040b046227 */ /* 0x001fca00078e00ff */
[----:B------:R-:W-:-:S07]  /*6190*/  @P6 SHF.R.U32.HI R11, RZ, R5, R4 ;  /* 0x00000005ff0b6219 */ /* 0x000fce0000011604 */
.L_x_1917:
[----:B------:R-:W-:Y:S05]  /*61a0*/  BSYNC B0 ;  /* 0x0000000000007941 */ /* 0x000fea0003800000 */
.L_x_1915:
[----:B------:R-:W-:-:S04]  /*61b0*/  IMAD R191, R18, -0x2, R191 ;  /* 0xfffffffe12bf7824 */ /* 0x000fc800078e02bf */
[----:B------:R-:W-:-:S05]  /*61c0*/  IMAD R11, R11, R192, R191 ;  /* 0x000000c00b0b7224 */ /* 0x000fca00078e02bf */
[----:B------:R-:W-:Y:S02]  /*61d0*/  VIADDMNMX R199, R11, R192, R199, PT ;  /* 0x000000c00bc77246 */ /* 0x000fe400038001c7 */
[----:B------:R-:W-:-:S07]  /*61e0*/  VIMNMX R198, R198, R11, !PT ;  /* 0x0000000bc6c67248 */ /* 0x000fce0007fe0100 */
.L_x_1914:
[----:B------:R-:W-:Y:S01]  /*61f0*/  ISETP.GT.AND P1, PT, R198, 0x1, !P1 ;  /* 0x00000001c600780c */ /* 0x000fe20004f24270 */
[----:B------:R-:W-:Y:S01]  /*6200*/  UMOV UR14, UR29 ;  /* 0x0000001d000e7c82 */ /* 0x000fe20008000000 */
[----:B------:R-:W-:Y:S02]  /*6210*/  LOP3.LUT P6, RZ, R16, 0x10000, RZ, 0xc0, !PT ;  /* 0x0001000010ff7812 */ /* 0x000fe400078cc0ff */
[----:B------:R-:W-:Y:S02]  /*6220*/  ISETP.LT.OR P1, PT, R199, 0x2, P1 ;  /* 0x00000002c700780c */ /* 0x000fe40000f21670 */
[----:B------:R-:W-:Y:S02]  /*6230*/  FMNMX.FTZ R5, R196, R9, !PT ;  /* 0x00000009c4057209 */ /* 0x000fe40007810000 */
[----:B------:R-:W-:Y:S02]  /*6240*/  FSEL R13, R13, -INF , !P1 ;  /* 0xff8000000d0d7808 */ /* 0x000fe40004800000 */
[----:B------:R-:W-:-:S02]  /*6250*/  LOP3.LUT P1, RZ, R16, 0x2, RZ, 0xc0, !PT ;  /* 0x0000000210ff7812 */ /* 0x000fc4000782c0ff */
[----:B------:R-:W-:Y:S02]  /*6260*/  FMNMX.FTZ R4, R14, R5, !PT ;  /* 0x000000050e047209 */ /* 0x000fe40007810000 */
[----:B------:R-:W-:Y:S02]  /*6270*/  ISETP.GT.AND P1, PT, R198, 0x8, !P1 ;  /* 0x00000008c600780c */ /* 0x000fe40004f24270 */
[----:B------:R-:W-:Y:S02]  /*6280*/  FMNMX.FTZ R5, R21, R4, !PT ;  /* 0x0000000415057209 */ /* 0x000fe40007810000 */
[----:B------:R-:W-:Y:S02]  /*6290*/  ISETP.LT.OR P1, PT, R199, 0x9, P1 ;  /* 0x00000009c700780c */ /* 0x000fe40000f21670 */
[----:B------:R-:W-:Y:S02]  /*62a0*/  FMNMX.FTZ R4, R152, R5, !PT ;  /* 0x0000000598047209 */ /* 0x000fe40007810000 */
[----:B------:R-:W-:-:S02]  /*62b0*/  FSEL R15, R15, -INF , !P1 ;  /* 0xff8000000f0f7808 */ /* 0x000fc40004800000 */
[----:B------:R-:W-:Y:S02]  /*62c0*/  LOP3.LUT P1, RZ, R16, 0x4, RZ, 0xc0, !PT ;  /* 0x0000000410ff7812 */ /* 0x000fe4000782c0ff */
[----:B------:R-:W-:Y:S02]  /*62d0*/  FMNMX.FTZ R5, R155, R4, !PT ;  /* 0x000000049b057209 */ /* 0x000fe40007810000 */
[----:B------:R-:W-:Y:S02]  /*62e0*/  ISETP.GT.AND P1, PT, R198, 0x9, !P1 ;  /* 0x00000009c600780c */ /* 0x000fe40004f24270 */
[----:B------:R-:W-:Y:S02]  /*62f0*/  FMNMX.FTZ R4, R156, R5, !PT ;  /* 0x000000059c047209 */ /* 0x000fe40007810000 */
[----:B------:R-:W-:Y:S02]  /*6300*/  ISETP.LT.OR P1, PT, R199, 0xa, P1 ;  /* 0x0000000ac700780c */ /* 0x000fe40000f21670 */
[----:B------:R-:W-:-:S02]  /*6310*/  FMNMX.FTZ R5, R159, R4, !PT ;  /* 0x000000049f057209 */ /* 0x000fc40007810000 */
[----:B------:R-:W-:Y:S02]  /*6320*/  FSEL R20, R20, -INF , !P1 ;  /* 0xff80000014147808 */ /* 0x000fe40004800000 */
[----:B------:R-:W-:Y:S02]  /*6330*/  LOP3.LUT P1, RZ, R16, 0x8, RZ, 0xc0, !PT ;  /* 0x0000000810ff7812 */ /* 0x000fe4000782c0ff */
[----:B------:R-:W-:Y:S02]  /*6340*/  FMNMX.FTZ R4, R160, R5, !PT ;  /* 0x00000005a0047209 */ /* 0x000fe40007810000 */
[----:B------:R-:W-:Y:S02]  /*6350*/  ISETP.GT.AND P1, PT, R198, 0x10, !P1 ;  /* 0x00000010c600780c */ /* 0x000fe40004f24270 */
[----:B------:R-:W-:Y:S02]  /*6360*/  FMNMX.FTZ R5, R163, R4, !PT ;  /* 0x00000004a3057209 */ /* 0x000fe40007810000 */
[----:B------:R-:W-:-:S02]  /*6370*/  ISETP.LT.OR P1, PT, R199, 0x11, P1 ;  /* 0x00000011c700780c */ /* 0x000fc40000f21670 */
[----:B------:R-:W-:Y:S02]  /*6380*/  FMNMX.FTZ R4, R164, R5, !PT ;  /* 0x00000005a4047209 */ /* 0x000fe40007810000 */
[----:B------:R-:W-:Y:S02]  /*6390*/  FSEL R153, R153, -INF , !P1 ;  /* 0xff80000099997808 */ /* 0x000fe40004800000 */
[----:B------:R-:W-:Y:S02]  /*63a0*/  LOP3.LUT P1, RZ, R16, 0x10, RZ, 0xc0, !PT ;  /* 0x0000001010ff7812 */ /* 0x000fe4000782c0ff */
[----:B------:R-:W-:Y:S02]  /*63b0*/  FMNMX.FTZ R5, R167, R4, !PT ;  /* 0x00000004a7057209 */ /* 0x000fe40007810000 */
[----:B------:R-:W-:Y:S02]  /*63c0*/  ISETP.GT.AND P1, PT, R198, 0x11, !P1 ;  /* 0x00000011c600780c */ /* 0x000fe40004f24270 */
[----:B------:R-:W-:-:S02]  /*63d0*/  FMNMX.FTZ R4, R168, R5, !PT ;  /* 0x00000005a8047209 */ /* 0x000fc40007810000 */
[----:B------:R-:W-:Y:S02]  /*63e0*/  ISETP.LT.OR P1, PT, R199, 0x12, P1 ;  /* 0x00000012c700780c */ /* 0x000fe40000f21670 */
[----:B------:R-:W-:Y:S02]  /*63f0*/  FMNMX.FTZ R5, R171, R4, !PT ;  /* 0x00000004ab057209 */ /* 0x000fe40007810000 */
[----:B------:R-:W-:Y:S02]  /*6400*/  FSEL R154, R154, -INF , !P1 ;  /* 0xff8000009a9a7808 */ /* 0x000fe40004800000 */
[----:B------:R-:W-:Y:S02]  /*6410*/  LOP3.LUT P1, RZ, R16, 0x20000, RZ, 0xc0, !PT ;  /* 0x0002000010ff7812 */ /* 0x000fe4000782c0ff */
[----:B------:R-:W-:Y:S02]  /*6420*/  FMNMX.FTZ R4, R172, R5, !PT ;  /* 0x00000005ac047209 */ /* 0x000fe40007810000 */
[----:B------:R-:W-:-:S02]  /*6430*/  ISETP.GT.AND P1, PT, R198, 0x18, !P1 ;  /* 0x00000018c600780c */ /* 0x000fc40004f24270 */
[----:B------:R-:W-:Y:S02]  /*6440*/  FMNMX.FTZ R5, R175, R4, !PT ;  /* 0x00000004af057209 */ /* 0x000fe40007810000 */
[----:B------:R-:W-:Y:S02]  /*6450*/  ISETP.LT.OR P1, PT, R199, 0x19, P1 ;  /* 0x00000019c700780c */ /* 0x000fe40000f21670 */
[----:B------:R-:W-:Y:S02]  /*6460*/  FMNMX.FTZ R4, R176, R5, !PT ;  /* 0x00000005b0047209 */ /* 0x000fe40007810000 */
[----:B------:R-:W-:Y:S02]  /*6470*/  FSEL R157, R157, -INF , !P1 ;  /* 0xff8000009d9d7808 */ /* 0x000fe40004800000 */
        /* <DEDUP_REMOVED lines=12> */
[----:B------:R-:W-:Y:S02]  /*6540*/  LOP3.LUT P1, RZ, R16, 0x4000, RZ, 0xc0, !PT ;  /* 0x0000400010ff7812 */ /* 0x000fe4000782c0ff */
[----:B------:R-:W-:-:S02]  /*6550*/  FMNMX.FTZ R4, R189, R4, !PT ;  /* 0x00000004bd047209 */ /* 0x000fc40007810000 */
[----:B------:R-:W-:Y:S02]  /*6560*/  ISETP.GT.AND P1, PT, R198, 0x21, !P1 ;  /* 0x00000021c600780c */ /* 0x000fe40004f24270 */
[----:B------:R-:W-:Y:S02]  /*6570*/  FMNMX.FTZ R5, R193, R4, !PT ;  /* 0x00000004c1057209 */ /* 0x000fe40007810000 */
[----:B------:R-:W-:Y:S02]  /*6580*/  ISETP.LT.OR P1, PT, R199, 0x22, P1 ;  /* 0x00000022c700780c */ /* 0x000fe40000f21670 */
[----:B------:R-:W-:Y:S02]  /*6590*/  FMNMX.FTZ R5, R194, R5, !PT ;  /* 0x00000005c2057209 */ /* 0x000fe40007810000 */
[----:B------:R-:W-:Y:S02]  /*65a0*/  FSEL R162, R162, -INF , !P1 ;  /* 0xff800000a2a27808 */ /* 0x000fe40004800000 */
[C---:B------:R-:W-:Y:S01]  /*65b0*/  LOP3.LUT P1, RZ, R16.reuse, 0x2000, RZ, 0xc0, !PT ;  /* 0x0000200010ff7812 */ /* 0x040fe2000782c0ff */
[----:B------:R-:W0:Y:S01]  /*65c0*/  SHFL.BFLY PT, R4, R5, 0x2, 0x1f ;  /* 0x0c401f0005047f89 */ /* 0x000e2200000e0000 */
[----:B------:R-:W-:-:S02]  /*65d0*/  LOP3.LUT P6, RZ, R16, 0x20, RZ, 0xc0, !PT ;  /* 0x0000002010ff7812 */ /* 0x000fc400078cc0ff */
[C---:B------:R-:W-:Y:S02]  /*65e0*/  ISETP.GT.AND P1, PT, R198.reuse, 0x28, !P1 ;  /* 0x00000028c600780c */ /* 0x040fe40004f24270 */
[----:B------:R-:W-:Y:S02]  /*65f0*/  ISETP.GT.AND P2, PT, R198, 0x49, !P2 ;  /* 0x00000049c600780c */ /* 0x000fe40005744270 */
[C---:B------:R-:W-:Y:S02]  /*6600*/  ISETP.LT.OR P1, PT, R199.reuse, 0x29, P1 ;  /* 0x00000029c700780c */ /* 0x040fe40000f21670 */
[----:B------:R-:W-:Y:S02]  /*6610*/  ISETP.LT.OR P2, PT, R199, 0x4a, P2 ;  /* 0x0000004ac700780c */ /* 0x000fe40001741670 */
[----:B------:R-:W-:Y:S02]  /*6620*/  FSEL R165, R165, -INF , !P1 ;  /* 0xff800000a5a57808 */ /* 0x000fe40004800000 */
[----:B------:R-:W-:-:S02]  /*6630*/  LOP3.LUT P1, RZ, R16, 0x1000, RZ, 0xc0, !PT ;  /* 0x0000100010ff7812 */ /* 0x000fc4000782c0ff */
[C---:B------:R-:W-:Y:S02]  /*6640*/  ISETP.GT.AND P3, PT, R198.reuse, 0x50, !P3 ;  /* 0x00000050c600780c */ /* 0x040fe40005f64270 */
[----:B------:R-:W-:Y:S02]  /*6650*/  ISETP.GT.AND P1, PT, R198, 0x29, !P1 ;  /* 0x00000029c600780c */ /* 0x000fe40004f24270 */
[----:B------:R-:W-:Y:S02]  /*6660*/  FSEL R182, R182, -INF , !P2 ;  /* 0xff800000b6b67808 */ /* 0x000fe40005000000 */
[C---:B------:R-:W-:Y:S02]  /*6670*/  ISETP.LT.OR P1, PT, R199.reuse, 0x2a, P1 ;  /* 0x0000002ac700780c */ /* 0x040fe40000f21670 */
[----:B------:R-:W-:Y:S02]  /*6680*/  ISETP.LT.OR P3, PT, R199, 0x51, P3 ;  /* 0x00000051c700780c */ /* 0x000fe40001f61670 */
[----:B------:R-:W-:-:S02]  /*6690*/  FSEL R166, R166, -INF , !P1 ;  /* 0xff800000a6a67808 */ /* 0x000fc40004800000 */
[----:B------:R-:W-:Y:S02]  /*66a0*/  LOP3.LUT P1, RZ, R16, 0x800, RZ, 0xc0, !PT ;  /* 0x0000080010ff7812 */ /* 0x000fe4000782c0ff */
[----:B0-----:R-:W-:Y:S02]  /*66b0*/  FMNMX.FTZ R192, R5, R4, !PT ;  /* 0x0000000405c07209 */ /* 0x001fe40007810000 */
[C---:B------:R-:W-:Y:S02]  /*66c0*/  ISETP.GT.AND P1, PT, R198.reuse, 0x30, !P1 ;  /* 0x00000030c600780c */ /* 0x040fe40004f24270 */
[----:B------:R-:W-:Y:S01]  /*66d0*/  ISETP.GT.AND P4, PT, R198, 0x51, !P4 ;  /* 0x00000051c600780c */ /* 0x000fe20006784270 */
[----:B------:R-:W0:Y:S01]  /*66e0*/  SHFL.BFLY PT, R11, R192, 0x1, 0x1f ;  /* 0x0c201f00c00b7f89 */ /* 0x000e2200000e0000 */
[----:B------:R-:W-:Y:S02]  /*66f0*/  ISETP.LT.OR P1, PT, R199, 0x31, P1 ;  /* 0x00000031c700780c */ /* 0x000fe40000f21670 */
[----:B------:R-:W-:-:S02]  /*6700*/  FSEL R186, R186, -INF , !P3 ;  /* 0xff800000baba7808 */ /* 0x000fc40005800000 */
[----:B------:R-:W-:Y:S02]  /*6710*/  FSEL R169, R169, -INF , !P1 ;  /* 0xff800000a9a97808 */ /* 0x000fe40004800000 */
[----:B------:R-:W-:Y:S02]  /*6720*/  LOP3.LUT P1, RZ, R16, 0x400, RZ, 0xc0, !PT ;  /* 0x0000040010ff7812 */ /* 0x000fe4000782c0ff */
[C---:B------:R-:W-:Y:S02]  /*6730*/  ISETP.GT.AND P5, PT, R198.reuse, 0x58, !P5 ;  /* 0x00000058c600780c */ /* 0x040fe40006fa4270 */
[----:B------:R-:W-:Y:S02]  /*6740*/  ISETP.GT.AND P1, PT, R198, 0x31, !P1 ;  /* 0x00000031c600780c */ /* 0x000fe40004f24270 */
[C---:B------:R-:W-:Y:S02]  /*6750*/  ISETP.LT.OR P4, PT, R199.reuse, 0x52, P4 ;  /* 0x00000052c700780c */ /* 0x040fe40002781670 */
[----:B------:R-:W-:-:S02]  /*6760*/  ISETP.LT.OR P1, PT, R199, 0x32, P1 ;  /* 0x00000032c700780c */ /* 0x000fc40000f21670 */
[----:B------:R-:W-:Y:S02]  /*6770*/  ISETP.LT.OR P5, PT, R199, 0x59, P5 ;  /* 0x00000059c700780c */ /* 0x000fe40002fa1670 */
[----:B------:R-:W-:Y:S02]  /*6780*/  FSEL R170, R170, -INF , !P1 ;  /* 0xff800000aaaa7808 */ /* 0x000fe40004800000 */
[----:B------:R-:W-:Y:S02]  /*6790*/  LOP3.LUT P1, RZ, R16, 0x200, RZ, 0xc0, !PT ;  /* 0x0000020010ff7812 */ /* 0x000fe4000782c0ff */
[----:B------:R-:W-:Y:S02]  /*67a0*/  FSEL R185, R185, -INF , !P4 ;  /* 0xff800000b9b97808 */ /* 0x000fe40006000000 */
[----:B------:R-:W-:Y:S02]  /*67b0*/  ISETP.GT.AND P1, PT, R198, 0x38, !P1 ;  /* 0x00000038c600780c */ /* 0x000fe40004f24270 */
[----:B0-----:R-:W-:-:S02]  /*67c0*/  FMNMX.FTZ R4, R192, R11, !PT ;  /* 0x0000000bc0047209 */ /* 0x001fc40007810000 */
[----:B------:R-:W-:Y:S02]  /*67d0*/  ISETP.LT.OR P1, PT, R199, 0x39, P1 ;  /* 0x00000039c700780c */ /* 0x000fe40000f21670 */
[----:B------:R-:W-:Y:S02]  /*67e0*/  FSEL R188, R188, -INF , !P5 ;  /* 0xff800000bcbc7808 */ /* 0x000fe40006800000 */
[----:B------:R-:W-:Y:S02]  /*67f0*/  FSEL R173, R173, -INF , !P1 ;  /* 0xff800000adad7808 */ /* 0x000fe40004800000 */
[----:B------:R-:W-:-:S04]  /*6800*/  LOP3.LUT P1, RZ, R16, 0x100, RZ, 0xc0, !PT ;  /* 0x0000010010ff7812 */ /* 0x000fc8000782c0ff */
[----:B------:R-:W-:-:S04]  /*6810*/  ISETP.GT.AND P1, PT, R198, 0x39, !P1 ;  /* 0x00000039c600780c */ /* 0x000fc80004f24270 */
[----:B------:R-:W-:-:S04]  /*6820*/  ISETP.LT.OR P1, PT, R199, 0x3a, P1 ;  /* 0x0000003ac700780c */ /* 0x000fc80000f21670 */
        /* <DEDUP_REMOVED lines=9> */
[----:B------:R-:W-:Y:S02]  /*68c0*/  ISETP.GT.AND P1, PT, R198, 0x48, !P6 ;  /* 0x00000048c600780c */ /* 0x000fe40007724270 */
[----:B------:R-:W-:Y:S02]  /*68d0*/  LOP3.LUT P6, RZ, R16, 0x40000, RZ, 0xc0, !PT ;  /* 0x0004000010ff7812 */ /* 0x000fe400078cc0ff */
[----:B------:R-:W-:-:S04]  /*68e0*/  ISETP.LT.OR P1, PT, R199, 0x49, P1 ;  /* 0x00000049c700780c */ /* 0x000fc80000f21670 */
[----:B------:R-:W-:Y:S02]  /*68f0*/  FSEL R181, R181, -INF , !P1 ;  /* 0xff800000b5b57808 */ /* 0x000fe40004800000 */
[----:B------:R-:W-:Y:S02]  /*6900*/  ISETP.GT.AND P1, PT, R198, RZ, !P6 ;  /* 0x000000ffc600720c */ /* 0x000fe40007724270 */
[----:B------:R-:W-:Y:S02]  /*6910*/  LOP3.LUT P6, RZ, R16, 0x1, RZ, 0xc0, !PT ;  /* 0x0000000110ff7812 */ /* 0x000fe400078cc0ff */
[----:B------:R-:W-:Y:S02]  /*6920*/  ISETP.LT.OR P1, PT, R199, 0x1, P1 ;  /* 0x00000001c700780c */ /* 0x000fe40000f21670 */
[----:B------:R-:W-:Y:S02]  /*6930*/  ISETP.GT.AND P2, PT, R198, 0x59, !P6 ;  /* 0x00000059c600780c */ /* 0x000fe40007744270 */
[----:B------:R-:W-:Y:S01]  /*6940*/  FSEL R11, R12, -INF , !P1 ;  /* 0xff8000000c0b7808 */ /* 0x000fe20004800000 */
[C---:B------:R-:W-:Y:S01]  /*6950*/  FMUL.FTZ R12, R4.reuse, UR14 ;  /* 0x0000000e040c7c20 */ /* 0x040fe20008410000 */
[----:B------:R-:W-:-:S02]  /*6960*/  FSETP.NEU.FTZ.AND P1, PT, R4, -INF , PT ;  /* 0xff8000000400780b */ /* 0x000fc40003f3d000 */
[----:B------:R-:W-:Y:S02]  /*6970*/  FMNMX.FTZ R192, R11, R10, !PT ;  /* 0x0000000a0bc07209 */ /* 0x000fe40007810000 */
[----:B------:R-:W-:Y:S02]  /*6980*/  FSEL R12, R12, RZ, P1 ;  /* 0x000000ff0c0c7208 */ /* 0x000fe40000800000 */
[----:B------:R-:W-:Y:S02]  /*6990*/  FMNMX.FTZ R192, R13, R192, !PT ;  /* 0x000000c00dc07209 */ /* 0x000fe40007810000 */
[----:B------:R-:W-:Y:S01]  /*69a0*/  ISETP.LT.OR P2, PT, R199, 0x5a, P2 ;  /* 0x0000005ac700780c */ /* 0x000fe20001741670 */
[--C-:B------:R-:W-:Y:S01]  /*69b0*/  FFMA.FTZ R191, R196, UR14, -R12.reuse ;  /* 0x0000000ec4bf7c23 */ /* 0x100fe2000801080c */
[----:B------:R-:W-:Y:S01]  /*69c0*/  FMNMX.FTZ R5, R15, R192, !PT ;  /* 0x000000c00f057209 */ /* 0x000fe20007810000 */
[--C-:B------:R-:W-:Y:S01]  /*69d0*/  FFMA.FTZ R14, R14, UR14, -R12.reuse ;  /* 0x0000000e0e0e7c23 */ /* 0x100fe2000801080c */
[----:B------:R-:W-:Y:S01]  /*69e0*/  FSEL R198, R4, RZ, P1 ;  /* 0x000000ff04c67208 */ /* 0x000fe20000800000 */
[--C-:B------:R-:W-:Y:S01]  /*69f0*/  FFMA.FTZ R21, R21, UR14, -R12.reuse ;  /* 0x0000000e15157c23 */ /* 0x100fe2000801080c */
[----:B------:R-:W-:Y:S01]  /*6a00*/  FMNMX.FTZ R192, R20, R5, !PT ;  /* 0x0000000514c07209 */ /* 0x000fe20007810000 */
[----:B------:R-:W-:Y:S01]  /*6a10*/  MUFU.EX2 R191, R191 ;  /* 0x000000bf00bf7308 */ /* 0x000fe20000000800 */
[--C-:B------:R-:W-:Y:S01]  /*6a20*/  FFMA.FTZ R155, R155, UR14, -R12.reuse ;  /* 0x0000000e9b9b7c23 */ /* 0x100fe2000801080c */
[----:B------:R-:W-:Y:S01]  /*6a30*/  FADD.FTZ R198, -R198, R9 ;  /* 0x00000009c6c67221 */ /* 0x000fe20000010100 */
        /* <DEDUP_REMOVED lines=26> */
[----:B------:R-:W-:-:S02]  /*6be0*/  FFMA.FTZ R187, R187, UR14, -R12 ;  /* 0x0000000ebbbb7c23 */ /* 0x000fc4000801080c */
[----:B------:R-:W-:Y:S01]  /*6bf0*/  FMNMX.FTZ R152, R166, R5, !PT ;  /* 0x00000005a6987209 */ /* 0x000fe20007810000 */
[----:B------:R-:W-:Y:S03]  /*6c00*/  MUFU.EX2 R155, R155 ;  /* 0x0000009b009b7308 */ /* 0x000fe60000000800 */
[----:B------:R-:W-:-:S04]  /*6c10*/  FMNMX.FTZ R5, R169, R152, !PT ;  /* 0x00000098a9057209 */ /* 0x000fc80007810000 */
        /* <DEDUP_REMOVED lines=13> */
[----:B------:R-:W-:Y:S01]  /*6cf0*/  MUFU.EX2 R164, R164 ;  /* 0x000000a400a47308 */ /* 0x000fe20000000800 */
[----:B------:R-:W-:Y:S02]  /*6d00*/  FSEL R152, R190, -INF , !P2 ;  /* 0xff800000be987808 */ /* 0x000fe40005000000 */
[----:B------:R-:W-:-:S04]  /*6d10*/  FMNMX.FTZ R5, R188, R5, !PT ;  /* 0x00000005bc057209 */ /* 0x000fc80007810000 */
[----:B------:R-:W-:Y:S01]  /*6d20*/  FMNMX.FTZ R5, R152, R5, !PT ;  /* 0x0000000598057209 */ /* 0x000fe20007810000 */
[----:B------:R-:W-:Y:S04]  /*6d30*/  MUFU.EX2 R167, R167 ;  /* 0x000000a700a77308 */ /* 0x000fe80000000800 */
[----:B------:R-:W0:Y:S04]  /*6d40*/  SHFL.BFLY PT, R190, R5, 0x2, 0x1f ;  /* 0x0c401f0005be7f89 */ /* 0x000e2800000e0000 */
[----:B------:R-:W-:Y:S08]  /*6d50*/  MUFU.EX2 R168, R168 ;  /* 0x000000a800a87308 */ /* 0x000ff00000000800 */
[----:B------:R-:W-:Y:S08]  /*6d60*/  MUFU.EX2 R171, R171 ;  /* 0x000000ab00ab7308 */ /* 0x000ff00000000800 */
[----:B------:R-:W-:Y:S01]  /*6d70*/  MUFU.EX2 R172, R172 ;  /* 0x000000ac00ac7308 */ /* 0x000fe20000000800 */
[----:B0-----:R-:W-:Y:S01]  /*6d80*/  FMNMX.FTZ R195, R5, R190, !PT ;  /* 0x000000be05c37209 */ /* 0x001fe20007810000 */
[--C-:B------:R-:W-:Y:S01]  /*6d90*/  FFMA.FTZ R190, R189, UR14, -R12.reuse ;  /* 0x0000000ebdbe7c23 */ /* 0x100fe2000801080c */
[--C-:B------:R-:W-:Y:S01]  /*6da0*/  FFMA.FTZ R189, R193, UR14, -R12.reuse ;  /* 0x0000000ec1bd7c23 */ /* 0x100fe2000801080c */
[----:B------:R-:W-:-:S04]  /*6db0*/  FFMA.FTZ R12, R194, UR14, -R12 ;  /* 0x0000000ec20c7c23 */ /* 0x000fc8000801080c */
[----:B------:R-:W-:Y:S01]  /*6dc0*/  MUFU.EX2 R175, R175 ;  /* 0x000000af00af7308 */ /* 0x000fe20000000800 */
[----:B------:R-:W0:Y:S07]  /*6dd0*/  SHFL.BFLY PT, R196, R195, 0x1, 0x1f ;  /* 0x0c201f00c3c47f89 */ /* 0x000e2e00000e0000 */
[----:B------:R1:W-:Y:S08]  /*6de0*/  MUFU.EX2 R9, R189 ;  /* 0x000000bd00097308 */ /* 0x0003f00000000800 */
[----:B------:R-:W-:Y:S08]  /*6df0*/  MUFU.EX2 R176, R176 ;  /* 0x000000b000b07308 */ /* 0x000ff00000000800 */
[----:B------:R-:W-:Y:S01]  /*6e00*/  MUFU.EX2 R179, R179 ;  /* 0x000000b300b37308 */ /* 0x000fe20000000800 */
[----:B0-----:R-:W-:Y:S01]  /*6e10*/  FMNMX.FTZ R5, R195, R196, !PT ;  /* 0x000000c4c3057209 */ /* 0x001fe20007810000 */
[----:B------:R-:W-:-:S03]  /*6e20*/  FMUL.FTZ R196, R198, UR14 ;  /* 0x0000000ec6c47c20 */ /* 0x000fc60008410000 */
[C---:B------:R-:W-:Y:S01]  /*6e30*/  FSETP.NEU.FTZ.AND P1, PT, R5.reuse, -INF , PT ;  /* 0xff8000000500780b */ /* 0x040fe20003f3d000 */
[----:B------:R-:W-:Y:S02]  /*6e40*/  FMUL.FTZ R193, R5, UR14 ;  /* 0x0000000e05c17c20 */ /* 0x000fe40008410000 */
[----:B------:R-:W0:Y:S03]  /*6e50*/  MUFU.EX2 R196, R196 ;  /* 0x000000c400c47308 */ /* 0x000e260000000800 */
[----:B------:R-:W-:-:S05]  /*6e60*/  FSEL R193, R193, RZ, P1 ;  /* 0x000000ffc1c17208 */ /* 0x000fca0000800000 */
[--C-:B------:R-:W-:Y:S01]  /*6e70*/  FFMA.FTZ R194, R13, UR14, -R193.reuse ;  /* 0x0000000e0dc27c23 */ /* 0x100fe200080108c1 */
[--C-:B-1----:R-:W-:Y:S01]  /*6e80*/  FFMA.FTZ R189, R157, UR14, -R193.reuse ;  /* 0x0000000e9dbd7c23 */ /* 0x102fe200080108c1 */
[--C-:B------:R-:W-:Y:S01]  /*6e90*/  FFMA.FTZ R198, R154, UR14, -R193.reuse ;  /* 0x0000000e9ac67c23 */ /* 0x100fe200080108c1 */
[----:B------:R-:W-:Y:S01]  /*6ea0*/  MUFU.EX2 R180, R180 ;  /* 0x000000b400b47308 */ /* 0x000fe20000000800 */
[--C-:B------:R-:W-:Y:S01]  /*6eb0*/  FFMA.FTZ R197, R165, UR14, -R193.reuse ;  /* 0x0000000ea5c57c23 */ /* 0x100fe200080108c1 */
[--C-:B------:R-:W-:Y:S01]  /*6ec0*/  FFMA.FTZ R195, R166, UR14, -R193.reuse ;  /* 0x0000000ea6c37c23 */ /* 0x100fe200080108c1 */
[--C-:B------:R-:W-:Y:S01]  /*6ed0*/  FFMA.FTZ R11, R11, UR14, -R193.reuse ;  /* 0x0000000e0b0b7c23 */ /* 0x100fe200080108c1 */
[--C-:B------:R-:W-:Y:S01]  /*6ee0*/  FFMA.FTZ R20, R20, UR14, -R193.reuse ;  /* 0x0000000e14147c23 */ /* 0x100fe200080108c1 */
[----:B------:R-:W-:Y:S01]  /*6ef0*/  FFMA.FTZ R162, R162, UR14, -R193 ;  /* 0x0000000ea2a27c23 */ /* 0x000fe200080108c1 */
[----:B0-----:R-:W-:Y:S01]  /*6f00*/  FFMA.FTZ R13, R196, R2, R191 ;  /* 0x00000002c40d7223 */ /* 0x001fe200000100bf */
[--C-:B------:R-:W-:Y:S01]  /*6f10*/  FFMA.FTZ R161, R161, UR14, -R193.reuse ;  /* 0x0000000ea1a17c23 */ /* 0x100fe200080108c1 */
[----:B------:R-:W-:Y:S01]  /*6f20*/  MUFU.EX2 R183, R183 ;  /* 0x000000b700b77308 */ /* 0x000fe20000000800 */
[----:B------:R-:W-:Y:S01]  /*6f30*/  FFMA.FTZ R169, R169, UR14, -R193 ;  /* 0x0000000ea9a97c23 */ /* 0x000fe200080108c1 */
[----:B------:R-:W-:Y:S01]  /*6f40*/  FADD.FTZ R2, R14, R13 ;  /* 0x0000000d0e027221 */ /* 0x000fe20000010000 */
[--C-:B------:R-:W-:Y:S01]  /*6f50*/  FFMA.FTZ R13, R15, UR14, -R193.reuse ;  /* 0x0000000e0f0d7c23 */ /* 0x100fe200080108c1 */
[--C-:B------:R-:W-:Y:S01]  /*6f60*/  FFMA.FTZ R173, R173, UR14, -R193.reuse ;  /* 0x0000000eadad7c23 */ /* 0x100fe200080108c1 */
[--C-:B------:R-:W-:Y:S01]  /*6f70*/  FFMA.FTZ R177, R177, UR14, -R193.reuse ;  /* 0x0000000eb1b17c23 */ /* 0x100fe200080108c1 */
[----:B------:R-:W-:Y:S01]  /*6f80*/  FADD.FTZ R15, R21, R2 ;  /* 0x00000002150f7221 */ /* 0x000fe20000010000 */
[--C-:B------:R-:W-:Y:S01]  /*6f90*/  FFMA.FTZ R181, R181, UR14, -R193.reuse ;  /* 0x0000000eb5b57c23 */ /* 0x100fe200080108c1 */
[----:B------:R-:W-:Y:S01]  /*6fa0*/  MUFU.EX2 R184, R184 ;  /* 0x000000b800b87308 */ /* 0x000fe20000000800 */
[----:B------:R-:W-:Y:S01]  /*6fb0*/  FFMA.FTZ R182, R182, UR14, -R193 ;  /* 0x0000000eb6b67c23 */ /* 0x000fe200080108c1 */
[----:B------:R-:W-:Y:S01]  /*6fc0*/  FADD.FTZ R2, R192, R15 ;  /* 0x0000000fc0027221 */ /* 0x000fe20000010000 */
[--C-:B------:R-:W-:Y:S01]  /*6fd0*/  FFMA.FTZ R186, R186, UR14, -R193.reuse ;  /* 0x0000000ebaba7c23 */ /* 0x100fe200080108c1 */
[--C-:B------:R-:W-:Y:S01]  /*6fe0*/  FFMA.FTZ R185, R185, UR14, -R193.reuse ;  /* 0x0000000eb9b97c23 */ /* 0x100fe200080108c1 */
[----:B------:R-:W-:Y:S01]  /*6ff0*/  FFMA.FTZ R188, R188, UR14, -R193 ;  /* 0x0000000ebcbc7c23 */ /* 0x000fe200080108c1 */
[----:B------:R-:W-:Y:S01]  /*7000*/  FADD.FTZ R15, R155, R2 ;  /* 0x000000029b0f7221 */ /* 0x000fe20000010000 */
[-C--:B------:R-:W-:Y:S01]  /*7010*/  FMUL.FTZ R24, R24, R196.reuse ;  /* 0x000000c418187220 */ /* 0x080fe20000410000 */
[----:B------:R-:W-:Y:S01]  /*7020*/  MUFU.EX2 R187, R187 ;  /* 0x000000bb00bb7308 */ /* 0x000fe20000000800 */
[-C--:B------:R-:W-:Y:S01]  /*7030*/  FMUL.FTZ R25, R25, R196.reuse ;  /* 0x000000c419197220 */ /* 0x080fe20000410000 */
[C---:B------:R-:W-:Y:S01]  /*7040*/  FADD.FTZ R2, R156.reuse, R15 ;  /* 0x0000000f9c027221 */ /* 0x040fe20000010000 */
[----:B------:R-:W-:Y:S01]  /*7050*/  FFMA.FTZ R15, R153, UR14, -R193 ;  /* 0x0000000e990f7c23 */ /* 0x000fe200080108c1 */
[----:B------:R-:W-:Y:S01]  /*7060*/  F2FP.F16.F32.PACK_AB R156, R156, R155 ;  /* 0x0000009b9c9c723e */ /* 0x000fe200000000ff */
[-C--:B------:R-:W-:Y:S01]  /*7070*/  FMUL.FTZ R28, R28, R196.reuse ;  /* 0x000000c41c1c7220 */ /* 0x080fe20000410000 */
[----:B------:R-:W-:Y:S01]  /*7080*/  FADD.FTZ R153, R159, R2 ;  /* 0x000000029f997221 */ /* 0x000fe20000010000 */
[-C--:B------:R-:W-:Y:S01]  /*7090*/  FMUL.FTZ R29, R29, R196.reuse ;  /* 0x000000c41d1d7220 */ /* 0x080fe20000410000 */
[----:B------:R-:W-:Y:S01]  /*70a0*/  MUFU.EX2 R190, R190 ;  /* 0x000000be00be7308 */ /* 0x000fe20000000800 */
[-C--:B------:R-:W-:Y:S01]  /*70b0*/  FMUL.FTZ R32, R32, R196.reuse ;  /* 0x000000c420207220 */ /* 0x080fe20000410000 */
[----:B------:R-:W-:Y:S01]  /*70c0*/  FADD.FTZ R2, R160, R153 ;  /* 0x00000099a0027221 */ /* 0x000fe20000010000 */
[-C--:B------:R-:W-:Y:S01]  /*70d0*/  FMUL.FTZ R33, R33, R196.reuse ;  /* 0x000000c421217220 */ /* 0x080fe20000410000 */
[-C--:B------:R-:W-:Y:S01]  /*70e0*/  FMUL.FTZ R36, R36, R196.reuse ;  /* 0x000000c424247220 */ /* 0x080fe20000410000 */
[-C--:B------:R-:W-:Y:S01]  /*70f0*/  FMUL.FTZ R37, R37, R196.reuse ;  /* 0x000000c425257220 */ /* 0x080fe20000410000 */
[----:B------:R-:W-:Y:S01]  /*7100*/  FADD.FTZ R153, R163, R2 ;  /* 0x00000002a3997221 */ /* 0x000fe20000010000 */
[-C--:B------:R-:W-:Y:S01]  /*7110*/  FMUL.FTZ R40, R40, R196.reuse ;  /* 0x000000c428287220 */ /* 0x080fe20000410000 */
[----:B------:R-:W0:Y:S01]  /*7120*/  MUFU.EX2 R12, R12 ;  /* 0x0000000c000c7308 */ /* 0x000e220000000800 */
[-C--:B------:R-:W-:Y:S01]  /*7130*/  FMUL.FTZ R41, R41, R196.reuse ;  /* 0x000000c429297220 */ /* 0x080fe20000410000 */
[----:B------:R-:W-:Y:S01]  /*7140*/  FADD.FTZ R2, R164, R153 ;  /* 0x00000099a4027221 */ /* 0x000fe20000010000 */
[----:B------:R-:W-:Y:S01]  /*7150*/  FSEL R153, R5, RZ, P1 ;  /* 0x000000ff05997208 */ /* 0x000fe20000800000 */
[-C--:B------:R-:W-:Y:S01]  /*7160*/  FMUL.FTZ R44, R44, R196.reuse ;  /* 0x000000c42c2c7220 */ /* 0x080fe20000410000 */
[-C--:B------:R-:W-:Y:S01]  /*7170*/  FMUL.FTZ R45, R45, R196.reuse ;  /* 0x000000c42d2d7220 */ /* 0x080fe20000410000 */
[----:B------:R-:W-:Y:S01]  /*7180*/  FADD.FTZ R157, R167, R2 ;  /* 0x00000002a79d7221 */ /* 0x000fe20000010000 */
[-C--:B------:R-:W-:Y:S01]  /*7190*/  FMUL.FTZ R48, R48, R196.reuse ;  /* 0x000000c430307220 */ /* 0x080fe20000410000 */
[----:B------:R-:W-:Y:S01]  /*71a0*/  FADD.FTZ R2, -R153, R10 ;  /* 0x0000000a99027221 */ /* 0x000fe20000010100 */
[----:B------:R-:W-:Y:S01]  /*71b0*/  MUFU.EX2 R11, R11 ;  /* 0x0000000b000b7308 */ /* 0x000fe20000000800 */
[----:B------:R-:W-:Y:S01]  /*71c0*/  FADD.FTZ R154, R168, R157 ;  /* 0x0000009da89a7221 */ /* 0x000fe20000010000 */
[--C-:B------:R-:W-:Y:S01]  /*71d0*/  FFMA.FTZ R157, R174, UR14, -R193.reuse ;  /* 0x0000000eae9d7c23 */ /* 0x100fe200080108c1 */
[----:B------:R-:W-:Y:S01]  /*71e0*/  FFMA.FTZ R10, R158, UR14, -R193 ;  /* 0x0000000e9e0a7c23 */ /* 0x000fe200080108c1 */
[----:B------:R-:W-:Y:S01]  /*71f0*/  F2FP.F16.F32.PACK_AB R158, R160, R159 ;  /* 0x0000009fa09e723e */ /* 0x000fe200000000ff */
[----:B------:R-:W-:Y:S01]  /*7200*/  FADD.FTZ R153, R171, R154 ;  /* 0x0000009aab997221 */ /* 0x000fe20000010000 */
[----:B------:R-:W-:Y:S01]  /*7210*/  F2FP.F16.F32.PACK_AB R160, R164, R163 ;  /* 0x000000a3a4a0723e */ /* 0x000fe200000000ff */
[-C--:B------:R-:W-:Y:S01]  /*7220*/  FMUL.FTZ R49, R49, R196.reuse ;  /* 0x000000c431317220 */ /* 0x080fe20000410000 */
[----:B------:R-:W-:Y:S01]  /*7230*/  MUFU.EX2 R194, R194 ;  /* 0x000000c200c27308 */ /* 0x000fe20000000800 */
[----:B------:R-:W-:Y:S01]  /*7240*/  FADD.FTZ R154, R172, R153 ;  /* 0x00000099ac9a7221 */ /* 0x000fe20000010000 */
[----:B------:R-:W-:Y:S01]  /*7250*/  FFMA.FTZ R153, R170, UR14, -R193 ;  /* 0x0000000eaa997c23 */ /* 0x000fe200080108c1 */
[----:B0-----:R-:W-:Y:S01]  /*7260*/  F2FP.F16.F32.PACK_AB R174, R12, R9 ;  /* 0x000000090cae723e */ /* 0x001fe200000000ff */
[-C--:B------:R-:W-:Y:S01]  /*7270*/  FMUL.FTZ R52, R52, R196.reuse ;  /* 0x000000c434347220 */ /* 0x080fe20000410000 */
[----:B------:R-:W-:Y:S01]  /*7280*/  FADD.FTZ R165, R175, R154 ;  /* 0x0000009aafa57221 */ /* 0x000fe20000010000 */
[----:B------:R-:W-:Y:S01]  /*7290*/  F2FP.F16.F32.PACK_AB R164, R172, R171 ;  /* 0x000000abaca4723e */ /* 0x000fe200000000ff */
[-C--:B------:R-:W-:Y:S01]  /*72a0*/  FMUL.FTZ R53, R53, R196.reuse ;  /* 0x000000c435357220 */ /* 0x080fe20000410000 */
        /* <DEDUP_REMOVED lines=10> */
[-C--:B------:R-:W-:Y:S01]  /*7350*/  FMUL.FTZ R57, R57, R196.reuse ;  /* 0x000000c439397220 */ /* 0x080fe20000410000 */
[-C--:B------:R-:W-:Y:S01]  /*7360*/  FMUL.FTZ R60, R60, R196.reuse ;  /* 0x000000c43c3c7220 */ /* 0x080fe20000410000 */
[-C--:B------:R-:W-:Y:S01]  /*7370*/  FMUL.FTZ R61, R61, R196.reuse ;  /* 0x000000c43d3d7220 */ /* 0x080fe20000410000 */
        /* <DEDUP_REMOVED lines=10> */
[----:B------:R-:W-:Y:S01]  /*7420*/  FMUL.FTZ R176, R2, UR14 ;  /* 0x0000000e02b07c20 */ /* 0x000fe20008410000 */
        /* <DEDUP_REMOVED lines=8> */
[----:B------:R-:W0:Y:S01]  /*74b0*/  MUFU.EX2 R176, R176 ;  /* 0x000000b000b07308 */ /* 0x000e220000000800 */
[----:B------:R-:W-:Y:S01]  /*74c0*/  FADD.FTZ R2, R12, R21 ;  /* 0x000000150c027221 */ /* 0x000fe20000010000 */
[-C--:B------:R-:W-:Y:S01]  /*74d0*/  FMUL.FTZ R80, R80, R196.reuse ;  /* 0x000000c450507220 */ /* 0x080fe20000410000 */
[-C--:B------:R-:W-:Y:S01]  /*74e0*/  FMUL.FTZ R81, R81, R196.reuse ;  /* 0x000000c451517220 */ /* 0x080fe20000410000 */
[-C--:B------:R-:W-:Y:S01]  /*74f0*/  FMUL.FTZ R84, R84, R196.reuse ;  /* 0x000000c454547220 */ /* 0x080fe20000410000 */
        /* <DEDUP_REMOVED lines=10> */
[----:B------:R-:W-:Y:S01]  /*75a0*/  FMUL.FTZ R104, R104, R196 ;  /* 0x000000c468687220 */ /* 0x000fe20000410000 */
[----:B------:R3:W-:Y:S01]  /*75b0*/  MUFU.EX2 R178, R162 ;  /* 0x000000a200b27308 */ /* 0x0007e20000000800 */
[----:B0-----:R-:W-:Y:S01]  /*75c0*/  FFMA.FTZ R9, R176, R0, R11 ;  /* 0x00000000b0097223 */ /* 0x001fe2000001000b */
[-C--:B------:R-:W-:Y:S01]  /*75d0*/  FMUL.FTZ R105, R105, R196.reuse ;  /* 0x000000c469697220 */ /* 0x080fe20000410000 */
[-C--:B------:R-:W-:Y:S01]  /*75e0*/  FMUL.FTZ R108, R108, R196.reuse ;  /* 0x000000c46c6c7220 */ /* 0x080fe20000410000 */
[-C--:B------:R-:W-:Y:S01]  /*75f0*/  FMUL.FTZ R109, R109, R196.reuse ;  /* 0x000000c46d6d7220 */ /* 0x080fe20000410000 */
[----:B------:R-:W-:Y:S01]  /*7600*/  FADD.FTZ R0, R194, R9 ;  /* 0x00000009c2007221 */ /* 0x000fe20000010000 */
[-C--:B------:R-:W-:Y:S01]  /*7610*/  FMUL.FTZ R112, R112, R196.reuse ;  /* 0x000000c470707220 */ /* 0x080fe20000410000 */
[-C--:B------:R-:W-:Y:S01]  /*7620*/  FMUL.FTZ R113, R113, R196.reuse ;  /* 0x000000c471717220 */ /* 0x080fe20000410000 */
[----:B------:R-:W0:Y:S01]  /*7630*/  MUFU.EX2 R10, R10 ;  /* 0x0000000a000a7308 */ /* 0x000e220000000800 */
[----:B------:R-:W-:Y:S01]  /*7640*/  FADD.FTZ R9, R13, R0 ;  /* 0x000000000d097221 */ /* 0x000fe20000010000 */
[----:B---3--:R-:W-:Y:S01]  /*7650*/  F2FP.F16.F32.PACK_AB R162, R168, R167 ;  /* 0x000000a7a8a2723e */ /* 0x008fe200000000ff */
[-C--:B------:R-:W-:Y:S01]  /*7660*/  FMUL.FTZ R116, R116, R196.reuse ;  /* 0x000000c474747220 */ /* 0x080fe20000410000 */
[----:B------:R-:W-:Y:S01]  /*7670*/  F2FP.F16.F32.PACK_AB R168, R180, R179 ;  /* 0x000000b3b4a8723e */ /* 0x000fe200000000ff */
[----:B------:R-:W-:Y:S01]  /*7680*/  FADD.FTZ R180, R20, R9 ;  /* 0x0000000914b47221 */ /* 0x000fe20000010000 */
[-C--:B------:R-:W-:Y:S01]  /*7690*/  FMUL.FTZ R117, R117, R196.reuse ;  /* 0x000000c475757220 */ /* 0x080fe20000410000 */
[-C--:B------:R-:W-:Y:S01]  /*76a0*/  FMUL.FTZ R120, R120, R196.reuse ;  /* 0x000000c478787220 */ /* 0x080fe20000410000 */
[----:B------:R-:W3:Y:S01]  /*76b0*/  MUFU.EX2 R161, R161 ;  /* 0x000000a100a17308 */ /* 0x000ee20000000800 */
[----:B------:R-:W-:Y:S01]  /*76c0*/  FADD.FTZ R9, R15, R180 ;  /* 0x000000b40f097221 */ /* 0x000fe20000010000 */
[-C--:B------:R-:W-:Y:S01]  /*76d0*/  FMUL.FTZ R121, R121, R196.reuse ;  /* 0x000000c479797220 */ /* 0x080fe20000410000 */
[-C--:B------:R-:W-:Y:S01]  /*76e0*/  FMUL.FTZ R124, R124, R196.reuse ;  /* 0x000000c47c7c7220 */ /* 0x080fe20000410000 */
[-C--:B------:R-:W-:Y:S01]  /*76f0*/  FMUL.FTZ R125, R125, R196.reuse ;  /* 0x000000c47d7d7220 */ /* 0x080fe20000410000 */
[----:B------:R-:W-:Y:S01]  /*7700*/  FADD.FTZ R180, R198, R9 ;  /* 0x00000009c6b47221 */ /* 0x000fe20000010000 */
[-C--:B------:R-:W-:Y:S01]  /*7710*/  FMUL.FTZ R128, R128, R196.reuse ;  /* 0x000000c480807220 */ /* 0x080fe20000410000 */
[-C--:B------:R-:W-:Y:S01]  /*7720*/  FMUL.FTZ R129, R129, R196.reuse ;  /* 0x000000c481817220 */ /* 0x080fe20000410000 */
[----:B------:R-:W4:Y:S01]  /*7730*/  MUFU.EX2 R14, R197 ;  /* 0x000000c5000e7308 */ /* 0x000f220000000800 */
[----:B-1----:R-:W-:Y:S01]  /*7740*/  FADD.FTZ R9, R189, R180 ;  /* 0x000000b4bd097221 */ /* 0x002fe20000010000 */
[----:B0-----:R-:W-:Y:S01]  /*7750*/  F2FP.F16.F32.PACK_AB R159, R10, R189 ;  /* 0x000000bd0a9f723e */ /* 0x001fe200000000ff */
[-C--:B------:R-:W-:Y:S01]  /*7760*/  FMUL.FTZ R132, R132, R196.reuse ;  /* 0x000000c484847220 */ /* 0x080fe20000410000 */
[-C--:B------:R-:W-:Y:S01]  /*7770*/  FMUL.FTZ R133, R133, R196.reuse ;  /* 0x000000c485857220 */ /* 0x080fe20000410000 */
[----:B------:R-:W-:Y:S01]  /*7780*/  FADD.FTZ R184, R10, R9 ;  /* 0x000000090ab87221 */ /* 0x000fe20000010000 */
[-C--:B------:R-:W-:Y:S01]  /*7790*/  FMUL.FTZ R136, R136, R196.reuse ;  /* 0x000000c488887220 */ /* 0x080fe20000410000 */
[-C--:B------:R-:W-:Y:S01]  /*77a0*/  FMUL.FTZ R137, R137, R196.reuse ;  /* 0x000000c489897220 */ /* 0x080fe20000410000 */
[----:B------:R-:W0:Y:S01]  /*77b0*/  MUFU.EX2 R163, R195 ;  /* 0x000000c300a37308 */ /* 0x000e220000000800 */
[----:B---3--:R-:W-:Y:S01]  /*77c0*/  FADD.FTZ R9, R161, R184 ;  /* 0x000000b8a1097221 */ /* 0x008fe20000010000 */
[-C--:B------:R-:W-:Y:S01]  /*77d0*/  FMUL.FTZ R140, R140, R196.reuse ;  /* 0x000000c48c8c7220 */ /* 0x080fe20000410000 */
[-C--:B------:R-:W-:Y:S01]  /*77e0*/  FMUL.FTZ R141, R141, R196.reuse ;  /* 0x000000c48d8d7220 */ /* 0x080fe20000410000 */
[-C--:B------:R-:W-:Y:S01]  /*77f0*/  FMUL.FTZ R144, R144, R196.reuse ;  /* 0x000000c490907220 */ /* 0x080fe20000410000 */
[----:B------:R-:W-:Y:S01]  /*7800*/  FADD.FTZ R9, R178, R9 ;  /* 0x00000009b2097221 */ /* 0x000fe20000010000 */
[-C--:B------:R-:W-:Y:S01]  /*7810*/  FMUL.FTZ R145, R145, R196.reuse ;  /* 0x000000c491917220 */ /* 0x080fe20000410000 */
[-C--:B------:R-:W-:Y:S01]  /*7820*/  FMUL.FTZ R148, R148, R196.reuse ;  /* 0x000000c494947220 */ /* 0x080fe20000410000 */
[----:B------:R-:W1:Y:S01]  /*7830*/  MUFU.EX2 R169, R169 ;  /* 0x000000a900a97308 */ /* 0x000e620000000800 */
[----:B----4-:R-:W-:Y:S01]  /*7840*/  FADD.FTZ R184, R14, R9 ;  /* 0x000000090eb87221 */ /* 0x010fe20000010000 */
[----:B------:R-:W-:Y:S01]  /*7850*/  FMUL.FTZ R149, R149, R196 ;  /* 0x000000c495957220 */ /* 0x000fe20000410000 */
[----:B------:R-:W-:Y:S01]  /*7860*/  F2FP.F16.F32.PACK_AB R155, R20, R13 ;  /* 0x0000000d149b723e */ /* 0x000fe200000000ff */
[-C--:B------:R-:W-:Y:S01]  /*7870*/  FMUL.FTZ R26, R26, R176.reuse ;  /* 0x000000b01a1a7220 */ /* 0x080fe20000410000 */
[----:B------:R-:W-:Y:S01]  /*7880*/  F2FP.F16.F32.PACK_AB R161, R178, R161 ;  /* 0x000000a1b2a1723e */ /* 0x000fe200000000ff */
[-C--:B------:R-:W-:Y:S01]  /*7890*/  FMUL.FTZ R27, R27, R176.reuse ;  /* 0x000000b01b1b7220 */ /* 0x080fe20000410000 */
[----:B------:R-:W-:Y:S01]  /*78a0*/  FMUL.FTZ R30, R30, R176 ;  /* 0x000000b01e1e7220 */ /* 0x000fe20000410000 */
[----:B------:R3:W4:Y:S01]  /*78b0*/  MUFU.EX2 R12, R153 ;  /* 0x00000099000c7308 */ /* 0x0007220000000800 */
        /* <DEDUP_REMOVED lines=8> */
[----:B-1----:R-:W-:Y:S01]  /*7940*/  FADD.FTZ R9, R169, R184 ;  /* 0x000000b8a9097221 */ /* 0x002fe20000010000 */
[----:B---3--:R-:W-:Y:S01]  /*7950*/  F2FP.F16.F32.PACK_AB R153, R194, R11 ;  /* 0x0000000bc299723e */ /* 0x008fe200000000ff */
[-C--:B------:R-:W-:Y:S01]  /*7960*/  FMUL.FTZ R42, R42, R176.reuse ;  /* 0x000000b02a2a7220 */ /* 0x080fe20000410000 */
[-C--:B------:R-:W-:Y:S01]  /*7970*/  FMUL.FTZ R43, R43, R176.reuse ;  /* 0x000000b02b2b7220 */ /* 0x080fe20000410000 */
[-C--:B------:R-:W-:Y:S01]  /*7980*/  FMUL.FTZ R46, R46, R176.reuse ;  /* 0x000000b02e2e7220 */ /* 0x080fe20000410000 */
[-C--:B------:R-:W-:Y:S01]  /*7990*/  FMUL.FTZ R47, R47, R176.reuse ;  /* 0x000000b02f2f7220 */ /* 0x080fe20000410000 */
[-C--:B------:R-:W-:Y:S01]  /*79a0*/  FMUL.FTZ R50, R50, R176.reuse ;  /* 0x000000b032327220 */ /* 0x080fe20000410000 */
[----:B------:R1:W3:Y:S01]  /*79b0*/  MUFU.EX2 R0, R157 ;  /* 0x0000009d00007308 */ /* 0x0002e20000000800 */
[----:B----4-:R-:W-:Y:S01]  /*79c0*/  FADD.FTZ R184, R12, R9 ;  /* 0x000000090cb87221 */ /* 0x010fe20000010000 */
        /* <DEDUP_REMOVED lines=8> */
[----:B-1----:R-:W-:Y:S01]  /*7a50*/  F2FP.F16.F32.PACK_AB R157, R198, R15 ;  /* 0x0000000fc69d723e */ /* 0x002fe200000000ff */
[-C--:B------:R-:W-:Y:S01]  /*7a60*/  FMUL.FTZ R63, R63, R176.reuse ;  /* 0x000000b03f3f7220 */ /* 0x080fe20000410000 */
[-C--:B------:R-:W-:Y:S01]  /*7a70*/  FMUL.FTZ R66, R66, R176.reuse ;  /* 0x000000b042427220 */ /* 0x080fe20000410000 */
[-C--:B------:R-:W-:Y:S01]  /*7a80*/  FMUL.FTZ R67, R67, R176.reuse ;  /* 0x000000b043437220 */ /* 0x080fe20000410000 */
[-C--:B------:R-:W-:Y:S01]  /*7a90*/  FMUL.FTZ R70, R70, R176.reuse ;  /* 0x000000b046467220 */ /* 0x080fe20000410000 */
[-C--:B------:R-:W-:Y:S01]  /*7aa0*/  FMUL.FTZ R71, R71, R176.reuse ;  /* 0x000000b047477220 */ /* 0x080fe20000410000 */
[----:B------:R0:W1:Y:S01]  /*7ab0*/  MUFU.EX2 R180, R165 ;  /* 0x000000a500b47308 */ /* 0x0000620000000800 */
[C---:B---3--:R-:W-:Y:S01]  /*7ac0*/  FADD.FTZ R190, R0.reuse, R9 ;  /* 0x0000000900be7221 */ /* 0x048fe20000010000 */
[----:B------:R-:W-:Y:S01]  /*7ad0*/  F2FP.F16.F32.PACK_AB R167, R0, R167 ;  /* 0x000000a700a7723e */ /* 0x000fe200000000ff */
[-C--:B------:R-:W-:Y:S01]  /*7ae0*/  FMUL.FTZ R74, R74, R176.reuse ;  /* 0x000000b04a4a7220 */ /* 0x080fe20000410000 */
[-C--:B------:R-:W-:Y:S01]  /*7af0*/  FMUL.FTZ R75, R75, R176.reuse ;  /* 0x000000b04b4b7220 */ /* 0x080fe20000410000 */
[-C--:B------:R-:W-:Y:S01]  /*7b00*/  FMUL.FTZ R78, R78, R176.reuse ;  /* 0x000000b04e4e7220 */ /* 0x080fe20000410000 */
[-C--:B------:R-:W-:Y:S01]  /*7b10*/  FMUL.FTZ R79, R79, R176.reuse ;  /* 0x000000b04f4f7220 */ /* 0x080fe20000410000 */
[-C--:B------:R-:W-:Y:S01]  /*7b20*/  FMUL.FTZ R82, R82, R176.reuse ;  /* 0x000000b052527220 */ /* 0x080fe20000410000 */
[----:B------:R-:W3:Y:S01]  /*7b30*/  MUFU.EX2 R171, R181 ;  /* 0x000000b500ab7308 */ /* 0x000ee20000000800 */
[----:B----4-:R-:W-:Y:S01]  /*7b40*/  FADD.FTZ R9, R177, R190 ;  /* 0x000000beb1097221 */ /* 0x010fe20000010000 */
[----:B0-----:R-:W-:Y:S01]  /*7b50*/  F2FP.F16.F32.PACK_AB R165, R12, R169 ;  /* 0x000000a90ca5723e */ /* 0x001fe200000000ff */
[-C--:B------:R-:W-:Y:S01]  /*7b60*/  FMUL.FTZ R83, R83, R176.reuse ;  /* 0x000000b053537220 */ /* 0x080fe20000410000 */
[-C--:B------:R-:W-:Y:S01]  /*7b70*/  FMUL.FTZ R86, R86, R176.reuse ;  /* 0x000000b056567220 */ /* 0x080fe20000410000 */
[-C--:B------:R-:W-:Y:S01]  /*7b80*/  FMUL.FTZ R87, R87, R176.reuse ;  /* 0x000000b057577220 */ /* 0x080fe20000410000 */
[-C--:B------:R-:W-:Y:S01]  /*7b90*/  FMUL.FTZ R90, R90, R176.reuse ;  /* 0x000000b05a5a7220 */ /* 0x080fe20000410000 */
[-C--:B------:R-:W-:Y:S01]  /*7ba0*/  FMUL.FTZ R91, R91, R176.reuse ;  /* 0x000000b05b5b7220 */ /* 0x080fe20000410000 */
[----:B------:R-:W0:Y:S01]  /*7bb0*/  MUFU.EX2 R182, R182 ;  /* 0x000000b600b67308 */ /* 0x000e220000000800 */
[----:B-1----:R-:W-:Y:S01]  /*7bc0*/  F2FP.F16.F32.PACK_AB R169, R180, R177 ;  /* 0x000000b1b4a9723e */ /* 0x002fe200000000ff */
        /* <DEDUP_REMOVED lines=15> */
[----:B-1----:R-:W-:Y:S01]  /*7cc0*/  FADD.FTZ R186, R180, R9 ;  /* 0x00000009b4ba7221 */ /* 0x002fe20000010000 */
[-C--:B------:R-:W-:Y:S01]  /*7cd0*/  FMUL.FTZ R119, R119, R176.reuse ;  /* 0x000000b077777220 */ /* 0x080fe20000410000 */
[-C--:B------:R-:W-:Y:S01]  /*7ce0*/  FMUL.FTZ R122, R122, R176.reuse ;  /* 0x000000b07a7a7220 */ /* 0x080fe20000410000 */
[-C--:B------:R-:W-:Y:S01]  /*7cf0*/  FMUL.FTZ R123, R123, R176.reuse ;  /* 0x000000b07b7b7220 */ /* 0x080fe20000410000 */
[----:B---3--:R-:W-:Y:S01]  /*7d00*/  FADD.FTZ R9, R171, R186 ;  /* 0x000000baab097221 */ /* 0x008fe20000010000 */
[----:B0-----:R-:W-:Y:S01]  /*7d10*/  F2FP.F16.F32.PACK_AB R171, R182, R171 ;  /* 0x000000abb6ab723e */ /* 0x001fe200000000ff */
[-C--:B------:R-:W-:Y:S01]  /*7d20*/  FMUL.FTZ R126, R126, R176.reuse ;  /* 0x000000b07e7e7220 */ /* 0x080fe20000410000 */
[----:B------:R-:W0:Y:S01]  /*7d30*/  MUFU.EX2 R175, R188 ;  /* 0x000000bc00af7308 */ /* 0x000e220000000800 */
[----:B------:R-:W-:Y:S01]  /*7d40*/  FADD.FTZ R190, R182, R9 ;  /* 0x00000009b6be7221 */ /* 0x000fe20000010000 */
[-C--:B------:R-:W-:Y:S01]  /*7d50*/  FMUL.FTZ R127, R127, R176.reuse ;  /* 0x000000b07f7f7220 */ /* 0x080fe20000410000 */
[-C--:B------:R-:W-:Y:S01]  /*7d60*/  FMUL.FTZ R130, R130, R176.reuse ;  /* 0x000000b082827220 */ /* 0x080fe20000410000 */
[-C--:B------:R-:W-:Y:S01]  /*7d70*/  FMUL.FTZ R131, R131, R176.reuse ;  /* 0x000000b083837220 */ /* 0x080fe20000410000 */
[----:B----4-:R-:W-:Y:S01]  /*7d80*/  FADD.FTZ R9, R173, R190 ;  /* 0x000000bead097221 */ /* 0x010fe20000010000 */
[-C--:B------:R-:W-:Y:S01]  /*7d90*/  FMUL.FTZ R134, R134, R176.reuse ;  /* 0x000000b086867220 */ /* 0x080fe20000410000 */
[-C--:B------:R-:W-:Y:S01]  /*7da0*/  FMUL.FTZ R135, R135, R176.reuse ;  /* 0x000000b087877220 */ /* 0x080fe20000410000 */
[----:B------:R-:W1:Y:S01]  /*7db0*/  MUFU.EX2 R186, R193 ;  /* 0x000000c100ba7308 */ /* 0x000e620000000800 */
[C---:B-----5:R-:W-:Y:S01]  /*7dc0*/  FADD.FTZ R10, R184.reuse, R9 ;  /* 0x00000009b80a7221 */ /* 0x060fe20000010000 */
[----:B------:R-:W-:Y:S01]  /*7dd0*/  F2FP.F16.F32.PACK_AB R173, R184, R173 ;  /* 0x000000adb8ad723e */ /* 0x000fe200000000ff */
[-C--:B------:R-:W-:Y:S01]  /*7de0*/  FMUL.FTZ R138, R138, R176.reuse ;  /* 0x000000b08a8a7220 */ /* 0x080fe20000410000 */
[-C--:B------:R-:W-:Y:S01]  /*7df0*/  FMUL.FTZ R139, R139, R176.reuse ;  /* 0x000000b08b8b7220 */ /* 0x080fe20000410000 */
[-C--:B------:R-:W-:Y:S01]  /*7e00*/  FMUL.FTZ R142, R142, R176.reuse ;  /* 0x000000b08e8e7220 */ /* 0x080fe20000410000 */
[-C--:B------:R-:W-:Y:S01]  /*7e10*/  FMUL.FTZ R143, R143, R176.reuse ;  /* 0x000000b08f8f7220 */ /* 0x080fe20000410000 */
[-C--:B------:R-:W-:Y:S01]  /*7e20*/  FMUL.FTZ R146, R146, R176.reuse ;  /* 0x000000b092927220 */ /* 0x080fe20000410000 */
[-C--:B------:R-:W-:Y:S01]  /*7e30*/  FMUL.FTZ R147, R147, R176.reuse ;  /* 0x000000b093937220 */ /* 0x080fe20000410000 */
[----:B0-----:R-:W-:Y:S01]  /*7e40*/  FADD.FTZ R9, R175, R10 ;  /* 0x0000000aaf097221 */ /* 0x001fe20000010000 */
[-C--:B------:R-:W-:Y:S01]  /*7e50*/  FMUL.FTZ R150, R150, R176.reuse ;  /* 0x000000b096967220 */ /* 0x080fe20000410000 */
[----:B------:R-:W-:-:S02]  /*7e60*/  FMUL.FTZ R151, R151, R176 ;  /* 0x000000b097977220 */ /* 0x000fc40000410000 */
[C---:B-1----:R-:W-:Y:S01]  /*7e70*/  FADD.FTZ R0, R186.reuse, R9 ;  /* 0x00000009ba007221 */ /* 0x042fe20000010000 */
[----:B------:R-:W-:Y:S01]  /*7e80*/  F2FP.F16.F32.PACK_AB R175, R186, R175 ;  /* 0x000000afbaaf723e */ /* 0x000fe200000000ff */
[----:B------:R-:W-:Y:S06]  /*7e90*/  @!P0 BRA `(.L_x_1918) ;  /* 0x0000000000048947 */ /* 0x000fec0003800000 */
[----:B------:R-:W-:Y:S01]  /*7ea0*/  BPT.TRAP 0x1 ;  /* 0x000000040000795c */ /* 0x000fe20000300000 */
.L_x_1918:
[----:B------:R0:W1:Y:S01]  /*7eb0*/  SYNCS.PHASECHK.TRANS64.TRYWAIT P1, [UR24+0x22850], R7 ;  /* 0x02285007ff0075a7 */ /* 0x0000620008020158 */
[----:B------:R-:W-:Y:S05]  /*7ec0*/  @!P0 BRA `(.L_x_1919) ;  /* 0x0000000000048947 */ /* 0x000fea0003800000 */
[----:B------:R-:W-:Y:S01]  /*7ed0*/  BPT.TRAP 0x1 ;  /* 0x000000040000795c */ /* 0x000fe20000300000 */
.L_x_1919:
[----:B------:R-:W-:Y:S01]  /*7ee0*/  VIADD R9, R214, 0x8 ;  /* 0x00000008d6097836 */ /* 0x000fe20000000000 */
[----:B-1----:R-:W-:Y:S06]  /*7ef0*/  @P1 BRA `(.L_x_1920) ;  /* 0x0000000000081947 */ /* 0x002fec0003800000 */
[----:B------:R-:W1:Y:S02]  /*7f00*/  SYNCS.PHASECHK.TRANS64.TRYWAIT P1, [UR24+0x22850], R7 ;  /* 0x02285007ff0075a7 */ /* 0x000e640008020158 */
[----:B-1----:R-:W-:Y:S05]  /*7f10*/  @!P1 BRA `(.L_x_1921) ;  /* 0x000000d400949947 */ /* 0x002fea0003800000 */
.L_x_1920:
        /* <DEDUP_REMOVED lines=37> */
[----:B---3--:R-:W-:Y:S05]  /*8170*/  @!P0 BRA `(.L_x_1922) ;  /* 0x0000000000048947 */ /* 0x008fea0003800000 */
[----:B------:R-:W-:Y:S01]  /*8180*/  BPT.TRAP 0x1 ;  /* 0x000000040000795c */ /* 0x000fe20000300000 */
.L_x_1922:
[----:B------:R-:W-:Y:S01]  /*8190*/  UIADD3 UR24, UR24, 0x22860, URZ ;  /* 0x0002286018187890 */ /* 0x000fe2000fffe03f */
[C---:B------:R-:W-:Y:S01]  /*81a0*/  ISETP.GT.AND P1, PT, R6.reuse, UR6, PT ;  /* 0x0000000606007c0c */ /* 0x040fe2000bf24270 */
[----:B------:R-:W-:Y:S02]  /*81b0*/  VIADD R6, R6, 0xffffffff ;  /* 0xffffffff06067836 */ /* 0x000fe40000000000 */
[----:B------:R-:W-:Y:S01]  /*81c0*/  UPRMT UR24, UR7, 0x654, UR24 ;  /* 0x0000065407187896 */ /* 0x000fe20008000018 */
[----:B-1----:R-:W-:Y:S02]  /*81d0*/  IMAD.MOV.U32 R10, RZ, RZ, R5 ;  /* 0x000000ffff0a7224 */ /* 0x002fe400078e0005 */
[----:B------:R-:W-:-:S06]  /*81e0*/  IMAD.MOV.U32 R9, RZ, RZ, R4 ;  /* 0x000000ffff097224 */ /* 0x000fcc00078e0004 */
[----:B------:R-:W-:Y:S01]  /*81f0*/  SYNCS.ARRIVE.TRANS64.RED.A1T0 RZ, [UR24], RZ ;  /* 0x000000ffffff79a7 */ /* 0x000fe20008100418 */
[----:B------:R-:W-:Y:S05]  /*8200*/  @P1 BRA `(.L_x_1923) ;  /* 0xffffffc8008c1947 */ /* 0x000fea000383ffff */
.L_x_1904:
[----:B------:R-:W-:Y:S01]  /*8210*/  ISETP.NE.AND P2, PT, R205, 0x1, PT ;  /* 0x00000001cd00780c */ /* 0x000fe20003f45270 */
[----:B------:R-:W-:Y:S01]  /*8220*/  UIADD3 UR6, UR41, 0x7f, URZ ;  /* 0x0000007f29067890 */ /* 0x000fe2000fffe03f */
[----:B------:R-:W-:Y:S02]  /*8230*/  IADD3 R8, R17, 0x1, -R8 ;  /* 0x0000000111087810 */ /* 0x000fe40007ffe808 */
[----:B------:R-:W-:-:S09]  /*8240*/  LOP3.LUT P1, RZ, R16, 0x80000, RZ, 0xc0, !PT ;  /* 0x0008000010ff7812 */ /* 0x000fd2000782c0ff */
[----:B0-----:R-:W0:Y:S08]  /*8250*/  @P2 LDC R7, c[0x0][0x44c] ;  /* 0x00011300ff072b82 */ /* 0x001e300000000800 */
[----:B------:R-:W1:Y:S01]  /*8260*/  @P2 LDC R10, c[0x0][0x450] ;  /* 0x00011400ff0a2b82 */ /* 0x000e620000000800 */
[----:B0-----:R-:W-:-:S04]  /*8270*/  @P2 IMAD.HI.U32 R9, R7, UR6, RZ ;  /* 0x0000000607092c27 */ /* 0x001fc8000f8e00ff */
[----:B------:R-:W-:Y:S01]  /*8280*/  IMAD.U32 R7, RZ, RZ, UR6 ;  /* 0x00000006ff077e24 */ /* 0x000fe2000f8e00ff */
[----:B-1----:R-:W-:-:S05]  /*8290*/  @P2 SHF.R.U32.HI R7, RZ, R10, R9 ;  /* 0x0000000aff072219 */ /* 0x002fca0000011609 */
[----:B------:R-:W-:-:S04]  /*82a0*/  IMAD.IADD R7, R8, 0x1, R7 ;  /* 0x0000000108077824 */ /* 0x000fc800078e0207 */
[----:B------:R-:W-:-:S05]  /*82b0*/  VIADD R8, R7, -UR15 ;  /* 0x8000000f07087c36 */ /* 0x000fca0008000000 */
[----:B------:R-:W-:Y:S01]  /*82c0*/  R2UR UR11, R8 ;  /* 0x00000000080b72ca */ /* 0x000fe200000e0000 */
[----:B------:R-:W-:-:S14]  /*82d0*/  @!P1 BRA `(.L_x_1924) ;  /* 0x0000000000509947 */ /* 0x000fdc0003800000 */
[----:B------:R-:W-:-:S13]  /*82e0*/  R2UR UR10, R7 ;  /* 0x00000000070a72ca */ /* 0x000fda00000e0000 */
[----:B------:R-:W-:-:S06]  /*82f0*/  UISETP.GT.AND UP0, UPT, UR10, -0x1, UPT ;  /* 0xffffffff0a00788c */ /* 0x000fcc000bf04270 */
[----:B------:R-:W-:-:S13]  /*8300*/  PLOP3.LUT P1, PT, PT, PT, UP0, 0x80, 0x0 ;  /* 0x000000000000781c */ /* 0x000fda0003f2f008 */
[----:B------:R-:W-:Y:S05]  /*8310*/  @P1 BRA `(.L_x_1925) ;  /* 0x0000000000201947 */ /* 0x000fea0003800000 */
[----:B------:R-:W-:Y:S01]  /*8320*/  ULDC UR15, c[0x0][0x9e4] ;  /* 0x00027900000f7ab9 */ /* 0x000fe20000000800 */
[----:B------:R-:W-:Y:S02]  /*8330*/  ULOP3.LUT UR10, URZ, UR10, URZ, 0x33, !UPT ;  /* 0x0000000a3f0a7292 */ /* 0x000fe4000f8e333f */
[----:B------:R-:W-:-:S11]  /*8340*/  UISETP.NE.AND UP0, UPT, UR15, 0x1, UPT ;  /* 0x000000010f00788c */ /* 0x000fd6000bf05270 */
[----:B------:R-:W-:Y:S02]  /*8350*/  @UP0 ULDC.64 UR18, c[0x0][0x9e8] ;  /* 0x00027a0000120ab9 */ /* 0x000fe40000000a00 */
[----:B------:R-:W-:-:S04]  /*8360*/  UIMAD.WIDE.U32 UR6, UR10, UR18, URZ ;  /* 0x000000120a0672a5 */ /* 0x000fc8000f8e003f */
[----:B------:R-:W-:-:S04]  /*8370*/  @UP0 USHF.R.U32.HI UR10, URZ, UR19, UR7 ;  /* 0x000000133f0a0299 */ /* 0x000fc80008011607 */
[----:B------:R-:W-:Y:S01]  /*8380*/  ULOP3.LUT UR10, URZ, UR10, URZ, 0x33, !UPT ;  /* 0x0000000a3f0a7292 */ /* 0x000fe2000f8e333f */
[----:B------:R-:W-:Y:S11]  /*8390*/  BRA `(.L_x_1926) ;  /* 0x0000000000147947 */ /* 0x000ff60003800000 */
.L_x_1925:
[----:B------:R-:W-:Y:S02]  /*83a0*/  ULDC UR15, c[0x0][0x9e4] ;  /* 0x00027900000f7ab9 */ /* 0x000fe40000000800 */
[----:B------:R-:W-:-:S11]  /*83b0*/  UISETP.NE.AND UP0, UPT, UR15, 0x1, UPT ;  /* 0x000000010f00788c */ /* 0x000fd6000bf05270 */
[----:B------:R-:W-:Y:S02]  /*83c0*/  @UP0 ULDC.64 UR18, c[0x0][0x9e8] ;  /* 0x00027a0000120ab9 */ /* 0x000fe40000000a00 */
[----:B------:R-:W-:-:S04]  /*83d0*/  UIMAD.WIDE.U32 UR6, UR10, UR18, URZ ;  /* 0x000000120a0672a5 */ /* 0x000fc8000f8e003f */
[----:B------:R-:W-:-:S12]  /*83e0*/  @UP0 USHF.R.U32.HI UR10, URZ, UR19, UR7 ;  /* 0x000000133f0a0299 */ /* 0x000fd80008011607 */
.L_x_1926:
[----:B------:R-:W-:-:S04]  /*83f0*/  UIMAD UR10, UR10, UR15, URZ ;  /* 0x0000000f0a0a72a4 */ /* 0x000fc8000f8e023f */
[----:B------:R-:W-:-:S04]  /*8400*/  UISETP.LT.AND UP0, UPT, UR11, UR10, UPT ;  /* 0x0000000a0b00728c */ /* 0x000fc8000bf01270 */
[----:B------:R-:W-:-:S12]  /*8410*/  USEL UR11, UR11, UR10, !UP0 ;  /* 0x0000000a0b0b7287 */ /* 0x000fd8000c000000 */
.L_x_1924:
[----:B------:R-:W-:-:S04]  /*8420*/  UIADD3 UR6, UR11, 0x5f, URZ ;  /* 0x0000005f0b067890 */ /* 0x000fc8000fffe03f */
        /* <DEDUP_REMOVED lines=9> */
[----:B------:R-:W-:Y:S01]  /*84c0*/  IMAD.MOV.U32 R9, RZ, RZ, R4 ;  /* 0x000000ffff097224 */ /* 0x000fe200078e0004 */
[----:B------:R-:W-:Y:S01]  /*84d0*/  ULDC UR25, c[0x0][0x988] ;  /* 0x0002620000197ab9 */ /* 0x000fe20000000800 */
[----:B------:R-:W-:-:S07]  /*84e0*/  IMAD.MOV.U32 R7, RZ, RZ, R6 ;  /* 0x000000ffff077224 */ /* 0x000fce00078e0006 */
.L_x_1938:
[----:B------:R-:W-:Y:S01]  /*84f0*/  UIADD3 UR38, UR38, 0x1, URZ ;  /* 0x0000000126267890 */ /* 0x000fe2000fffe03f */
[C---:B------:R-:W-:Y:S01]  /*8500*/  ISETP.GT.AND P1, PT, R7.reuse, UR24, PT ;  /* 0x0000001807007c0c */ /* 0x040fe2000bf24270 */
[----:B------:R-:W-:Y:S02]  /*8510*/  VIADD R7, R7, 0xffffffff ;  /* 0xffffffff07077836 */ /* 0x000fe40000000000 */
[----:B------:R-:W-:-:S04]  /*8520*/  UISETP.NE.AND UP0, UPT, UR38, 0x2, UPT ;  /* 0x000000022600788c */ /* 0x000fc8000bf05270 */
[----:B------:R-:W-:Y:S02]  /*8530*/  USEL UR6, URZ, 0x1, UP0 ;  /* 0x000000013f067887 */ /* 0x000fe40008000000 */
[----:B------:R-:W-:Y:S02]  /*8540*/  USEL UR38, UR38, URZ, UP0 ;  /* 0x0000003f26267287 */ /* 0x000fe40008000000 */
[----:B------:R-:W-:Y:S01]  /*8550*/  ULOP3.LUT UR37, UR37, UR6, URZ, 0x3c, !UPT ;  /* 0x0000000625257292 */ /* 0x000fe2000f8e3c3f */
[----:B0-----:R-:W-:Y:S11]  /*8560*/  @!P0 BRA `(.L_x_1928) ;  /* 0x0000000000048947 */ /* 0x001ff60003800000 */
[----:B------:R-:W-:Y:S01]  /*8570*/  BPT.TRAP 0x1 ;  /* 0x000000040000795c */ /* 0x000fe20000300000 */
.L_x_1928:
        /* <DEDUP_REMOVED lines=9> */
.L_x_1929:
[----:B-1----:R-:W-:Y:S05]  /*8610*/  @P2 BRA `(.L_x_1930) ;  /* 0x0000000000082947 */ /* 0x002fea0003800000 */
[----:B------:R-:W1:Y:S02]  /*8620*/  SYNCS.PHASECHK.TRANS64.TRYWAIT P2, [UR27+0x22830], R6 ;  /* 0x02283006ff0075a7 */ /* 0x000e64000804015b */
[----:B-1----:R-:W-:Y:S05]  /*8630*/  @!P2 BRA `(.L_x_1931) ;  /* 0x000000cc00e4a947 */ /* 0x002fea0003800000 */
.L_x_1930:
[----:B------:R-:W-:Y:S01]  /*8640*/  UIMAD UR22, UR38, 0x300, UR4 ;  /* 0x00000300261678a4 */ /* 0x000fe2000f8e0204 */
[----:B------:R-:W-:Y:S01]  /*8650*/  WARPGROUP.ARRIVE ;  /* 0x00000000000079c5 */ /* 0x000fe20000000000 */
[----:B------:R-:W-:Y:S01]  /*8660*/  UMOV UR23, 0x40000040 ;  /* 0x4000004000177882 */ /* 0x000fe20000000000 */
[----:B------:R-:W-:Y:S01]  /*8670*/  UMOV UR11, 0x40000040 ;  /* 0x40000040000b7882 */ /* 0x000fe20000000000 */
[----:B------:R-:W-:-:S03]  /*8680*/  UIADD3 UR10, UR22, 0x2, URZ ;  /* 0x00000002160a7890 */ /* 0x000fc6000fffe03f */
[----:B------:R-:W3:Y:S01]  /*8690*/  S2R R217, SR_TID.X ;  /* 0x0000000000d97919 */ /* 0x000ee20000002100 */
[----:B------:R-:W-:Y:S01]  /*86a0*/  UIADD3 UR14, UR22, 0x4, URZ ;  /* 0x00000004160e7890 */ /* 0x000fe2000fffe03f */
[----:B------:R-:W-:Y:S01]  /*86b0*/  UMOV UR15, 0x40000040 ;  /* 0x40000040000f7882 */ /* 0x000fe20000000000 */
[----:B------:R-:W-:Y:S01]  /*86c0*/  HGMMA.64x96x16.F32 R152, gdesc[UR20], RZ, !UPT, gsb0 ;  /* 0x01600000149879f0 */ /* 0x000fe2000c0008ff */
[----:B------:R-:W-:Y:S01]  /*86d0*/  UIADD3 UR18, UR22, 0x6, URZ ;  /* 0x0000000616127890 */ /* 0x000fe2000fffe03f */
[----:B------:R-:W-:Y:S01]  /*86e0*/  UMOV UR19, 0x40000040 ;  /* 0x4000004000137882 */ /* 0x000fe20000000000 */
[----:B---3--:R-:W-:-:S04]  /*86f0*/  SHF.R.U32.HI R217, RZ, 0x7, R217 ;  /* 0x00000007ffd97819 */ /* 0x008fc800000116d9 */
[----:B-12---:R-:W-:Y:S01]  /*8700*/  IADD3 R3, -R217, 0xb, RZ ;  /* 0x0000000bd9037810 */ /* 0x006fe20007ffe1ff */
        /* <DEDUP_REMOVED lines=13> */
.L_x_1932:
        /* <DEDUP_REMOVED lines=40> */
[----:B------:R-:W-:Y:S01]  /*8a60*/  UMOV UR14, UR25 ;  /* 0x00000019000e7c82 */ /* 0x000fe20008000000 */
        /* <DEDUP_REMOVED lines=9> */
[----:B------:R-:W-:-:S04]  /*8b00*/  UIADD3 UR6, UR27, 0x22840, URZ ;  /* 0x000228401b067890 */ /* 0x000fc8000fffe03f */
[----:B------:R-:W2:Y:S01]  /*8b10*/  MUFU.TANH R155, R155 ;  /* 0x0000009b009b7308 */ /* 0x000ea20000002400 */
[----:B---3--:R-:W-:Y:S01]  /*8b20*/  FMNMX.FTZ R173, R21, R4, !PT ;  /* 0x0000000415ad7209 */ /* 0x008fe20007810000 */
[----:B------:R-:W-:-:S06]  /*8b30*/  UPRMT UR6, UR26, 0x654, UR6 ;  /* 0x000006541a067896 */ /* 0x000fcc0008000006 */
[----:B------:R-:W3:Y:S01]  /*8b40*/  MUFU.TANH R157, R157 ;  /* 0x0000009d009d7308 */ /* 0x000ee20000002400 */
[----:B----4-:R-:W-:Y:S01]  /*8b50*/  FMNMX.FTZ R4, R152, R173, !PT ;  /* 0x000000ad98047209 */ /* 0x010fe20007810000 */
[----:B------:R-:W-:Y:S01]  /*8b60*/  FMUL.FTZ R173, R189, UR28 ;  /* 0x0000001cbdad7c20 */ /* 0x000fe20008410000 */
[----:B------:R-:W-:Y:S01]  /*8b70*/  FMUL.FTZ R189, R198, UR28 ;  /* 0x0000001cc6bd7c20 */ /* 0x000fe20008410000 */
[----:B------:R-:W-:Y:S04]  /*8b80*/  SYNCS.ARRIVE.TRANS64.RED.A1T0 RZ, [UR6], RZ ;  /* 0x000000ffffff79a7 */ /* 0x000fe80008100406 */
        /* <DEDUP_REMOVED lines=37> */
[----:B------:R-:W-:Y:S01]  /*8de0*/  FMUL.FTZ R183, R186, UR28 ;  /* 0x0000001cbab77c20 */ /* 0x000fe20008410000 */
[----:B------:R-:W-:-:S03]  /*8df0*/  FMUL.FTZ R186, R191, UR28 ;  /* 0x0000001cbfba7c20 */ /* 0x000fc60008410000 */
        /* <DEDUP_REMOVED lines=10> */
[----:B------:R-:W-:Y:S01]  /*8ea0*/  FMUL.FTZ R190, R199, UR28 ;  /* 0x0000001cc7be7c20 */ /* 0x000fe20008410000 */
[----:B------:R-:W1:Y:S06]  /*8eb0*/  SHFL.BFLY PT, R193, R192, 0x1, 0x1f ;  /* 0x0c201f00c0c17f89 */ /* 0x000e6c00000e0000 */
[----:B------:R-:W4:Y:S08]  /*8ec0*/  MUFU.TANH R156, R156 ;  /* 0x0000009c009c7308 */ /* 0x000f300000002400 */
[----:B------:R-:W4:Y:S08]  /*8ed0*/  MUFU.TANH R158, R158 ;  /* 0x0000009e009e7308 */ /* 0x000f300000002400 */
[----:B------:R-:W4:Y:S01]  /*8ee0*/  MUFU.TANH R160, R160 ;  /* 0x000000a000a07308 */ /* 0x000f220000002400 */
[----:B-1----:R-:W-:-:S05]  /*8ef0*/  FMNMX.FTZ R4, R192, R193, !PT ;  /* 0x000000c1c0047209 */ /* 0x002fca0007810000 */
[C---:B------:R-:W-:Y:S02]  /*8f00*/  FMUL.FTZ R192, R4.reuse, UR14 ;  /* 0x0000000e04c07c20 */ /* 0x040fe40008410000 */
[----:B------:R-:W1:Y:S01]  /*8f10*/  MUFU.TANH R162, R162 ;  /* 0x000000a200a27308 */ /* 0x000e620000002400 */
[----:B------:R-:W-:Y:S01]  /*8f20*/  FADD.FTZ R9, -R4, R9 ;  /* 0x0000000904097221 */ /* 0x000fe20000010100 */
[--C-:B------:R-:W-:Y:S01]  /*8f30*/  FFMA.FTZ R194, R10, UR14, -R192.reuse ;  /* 0x0000000e0ac27c23 */ /* 0x100fe200080108c0 */
[----:B---3--:R-:W-:Y:S01]  /*8f40*/  FMNMX.FTZ R10, R12, R191, !PT ;  /* 0x000000bf0c0a7209 */ /* 0x008fe20007810000 */
[--C-:B------:R-:W-:Y:S01]  /*8f50*/  FFMA.FTZ R193, R5, UR14, -R192.reuse ;  /* 0x0000000e05c17c23 */ /* 0x100fe200080108c0 */
[--C-:B------:R-:W-:Y:S01]  /*8f60*/  FFMA.FTZ R196, R152, UR14, -R192.reuse ;  /* 0x0000000e98c47c23 */ /* 0x100fe200080108c0 */
[--C-:B------:R-:W-:Y:S01]  /*8f70*/  FFMA.FTZ R197, R177, UR14, -R192.reuse ;  /* 0x0000000eb1c57c23 */ /* 0x100fe200080108c0 */
[----:B-----5:R-:W-:Y:S01]  /*8f80*/  FMNMX.FTZ R191, R15, R10, !PT ;  /* 0x0000000a0fbf7209 */ /* 0x020fe20007810000 */
[----:B------:R-:W3:Y:S01]  /*8f90*/  MUFU.TANH R164, R164 ;  /* 0x000000a400a47308 */ /* 0x000ee20000002400 */
[----:B------:R-:W-:Y:S01]  /*8fa0*/  FMUL.FTZ R9, R9, UR14 ;  /* 0x0000000e09097c20 */ /* 0x000fe20008410000 */
        /* <DEDUP_REMOVED lines=20> */
[----:B------:R-:W-:Y:S01]  /*90f0*/  FFMA.FTZ R13, R163, UR14, -R192 ;  /* 0x0000000ea30d7c23 */ /* 0x000fe200080108c0 */
[----:B------:R-:W-:Y:S01]  /*9100*/  FMNMX.FTZ R5, R160, R5, !PT ;  /* 0x00000005a0057209 */ /* 0x000fe20007810000 */
[----:B------:R-:W4:Y:S03]  /*9110*/  MUFU.TANH R179, R179 ;  /* 0x000000b300b37308 */ /* 0x000f260000002400 */
[----:B-1----:R-:W-:-:S04]  /*9120*/  FMNMX.FTZ R5, R162, R5, !PT ;  /* 0x00000005a2057209 */ /* 0x002fc80007810000 */
        /* <DEDUP_REMOVED lines=22> */
[----:B------:R-:W0:Y:S01]  /*9290*/  MUFU.EX2 R9, R9 ;  /* 0x0000000900097308 */ /* 0x000e220000000800 */
[----:B--2---:R-:W-:Y:S01]  /*92a0*/  FMNMX.FTZ R5, R189, R10, !PT ;  /* 0x0000000abd057209 */ /* 0x004fe20007810000 */
[--C-:B------:R-:W-:Y:S01]  /*92b0*/  FFMA.FTZ R10, R166, UR14, -R192.reuse ;  /* 0x0000000ea60a7c23 */ /* 0x100fe200080108c0 */
[--C-:B------:R-:W-:Y:S01]  /*92c0*/  FFMA.FTZ R166, R168, UR14, -R192.reuse ;  /* 0x0000000ea8a67c23 */ /* 0x100fe200080108c0 */
[--C-:B------:R-:W-:Y:S01]  /*92d0*/  FFMA.FTZ R168, R170, UR14, -R192.reuse ;  /* 0x0000000eaaa87c23 */ /* 0x100fe200080108c0 */
[--C-:B------:R-:W-:Y:S01]  /*92e0*/  FFMA.FTZ R170, R172, UR14, -R192.reuse ;  /* 0x0000000eacaa7c23 */ /* 0x100fe200080108c0 */
[--C-:B------:R-:W-:Y:S01]  /*92f0*/  FFMA.FTZ R172, R174, UR14, -R192.reuse ;  /* 0x0000000eaeac7c23 */ /* 0x100fe200080108c0 */
[----:B------:R-:W-:Y:S01]  /*9300*/  FFMA.FTZ R174, R180, UR14, -R192 ;  /* 0x0000000eb4ae7c23 */ /* 0x000fe200080108c0 */
        /* <DEDUP_REMOVED lines=19> */
[----:B------:R-:W-:Y:S01]  /*9440*/  MUFU.EX2 R216, R216 ;  /* 0x000000d800d87308 */ /* 0x000fe20000000800 */
[----:B---3--:R-:W-:Y:S01]  /*9450*/  FADD.FTZ R2, R193, R2 ;  /* 0x00000002c1027221 */ /* 0x008fe20000010000 */
[-C--:B------:R-:W-:Y:S01]  /*9460*/  FMUL.FTZ R49, R49, R9.reuse ;  /* 0x0000000931317220 */ /* 0x080fe20000410000 */
[-C--:B------:R-:W-:Y:S01]  /*9470*/  FMUL.FTZ R52, R52, R9.reuse ;  /* 0x0000000934347220 */ /* 0x080fe20000410000 */
[-C--:B------:R-:W-:Y:S01]  /*9480*/  FMUL.FTZ R53, R53, R9.reuse ;  /* 0x0000000935357220 */ /* 0x080fe20000410000 */
[-C--:B------:R-:W-:Y:S01]  /*9490*/  FMUL.FTZ R56, R56, R9.reuse ;  /* 0x0000000938387220 */ /* 0x080fe20000410000 */
[----:B-1----:R-:W-:Y:S01]  /*94a0*/  FMNMX.FTZ R152, R5, R152, !PT ;  /* 0x0000009805987209 */ /* 0x002fe20007810000 */
[-C--:B------:R-:W-:Y:S01]  /*94b0*/  FMUL.FTZ R57, R57, R9.reuse ;  /* 0x0000000939397220 */ /* 0x080fe20000410000 */
        /* <DEDUP_REMOVED lines=32> */
[C---:B------:R-:W-:Y:S01]  /*96c0*/  FADD.FTZ R8, -R5.reuse, R8 ;  /* 0x0000000805087221 */ /* 0x040fe20000010100 */
[----:B------:R-:W-:Y:S01]  /*96d0*/  FMUL.FTZ R199, R5, UR14 ;  /* 0x0000000e05c77c20 */ /* 0x000fe20008410000 */
[----:B------:R-:W-:Y:S01]  /*96e0*/  MUFU.EX2 R14, R14 ;  /* 0x0000000e000e7308 */ /* 0x000fe20000000800 */
[-C--:B------:R-:W-:Y:S01]  /*96f0*/  FMUL.FTZ R112, R112, R9.reuse ;  /* 0x0000000970707220 */ /* 0x080fe20000410000 */
        /* <DEDUP_REMOVED lines=10> */
[----:B0-----:R-:W-:Y:S01]  /*97a0*/  FADD.FTZ R153, R195, R2 ;  /* 0x00000002c3997221 */ /* 0x001fe20000010000 */
        /* <DEDUP_REMOVED lines=11> */
[----:B------:R-:W1:Y:S01]  /*9860*/  MUFU.EX2 R11, R11 ;  /* 0x0000000b000b7308 */ /* 0x000e620000000800 */
[--C-:B------:R-:W-:Y:S01]  /*9870*/  FFMA.FTZ R184, R184, UR14, -R199.reuse ;  /* 0x0000000eb8b87c23 */ /* 0x100fe200080108c7 */
[--C-:B------:R-:W-:Y:S01]  /*9880*/  FFMA.FTZ R186, R186, UR14, -R199.reuse ;  /* 0x0000000ebaba7c23 */ /* 0x100fe200080108c7 */
[--C-:B------:R-:W-:Y:S01]  /*9890*/  FFMA.FTZ R187, R187, UR14, -R199.reuse ;  /* 0x0000000ebbbb7c23 */ /* 0x100fe200080108c7 */
[--C-:B------:R-:W-:Y:S01]  /*98a0*/  FFMA.FTZ R188, R188, UR14, -R199.reuse ;  /* 0x0000000ebcbc7c23 */ /* 0x100fe200080108c7 */
[--C-:B------:R-:W-:Y:S01]  /*98b0*/  FFMA.FTZ R189, R189, UR14, -R199.reuse ;  /* 0x0000000ebdbd7c23 */ /* 0x100fe200080108c7 */
[----:B------:R-:W-:Y:S01]  /*98c0*/  FFMA.FTZ R190, R190, UR14, -R199 ;  /* 0x0000000ebebe7c23 */ /* 0x000fe200080108c7 */
        /* <DEDUP_REMOVED lines=26> */
[----:B0-----:R-:W-:Y:S01]  /*9a70*/  FADD.FTZ R154, R180, R215 ;  /* 0x000000d7b49a7221 */ /* 0x001fe20000010000 */
[----:B------:R-:W-:Y:S01]  /*9a80*/  FADD.FTZ R152, R196, R153 ;  /* 0x00000099c4987221 */ /* 0x000fe20000010000 */
[----:B------:R-:W-:Y:S01]  /*9a90*/  F2FP.F16.F32.PACK_AB R155, R180, R155 ;  /* 0x0000009bb49b723e */ /* 0x000fe200000000ff */
[-C--:B------:R-:W-:Y:S01]  /*9aa0*/  FMUL.FTZ R148, R148, R9.reuse ;  /* 0x0000000994947220 */ /* 0x080fe20000410000 */
[----:B------:R-:W-:Y:S01]  /*9ab0*/  FMUL.FTZ R149, R149, R9 ;  /* 0x0000000995957220 */ /* 0x000fe20000410000 */
[----:B------:R-:W-:Y:S01]  /*9ac0*/  FADD.FTZ R153, R21, R152 ;  /* 0x0000009815997221 */ /* 0x000fe20000010000 */
[-C--:B------:R-:W-:Y:S01]  /*9ad0*/  FMUL.FTZ R26, R26, R177.reuse ;  /* 0x000000b11a1a7220 */ /* 0x080fe20000410000 */
[----:B------:R-:W0:Y:S01]  /*9ae0*/  MUFU.EX2 R159, R159 ;  /* 0x0000009f009f7308 */ /* 0x000e220000000800 */
[-C--:B------:R-:W-:Y:S01]  /*9af0*/  FMUL.FTZ R27, R27, R177.reuse ;  /* 0x000000b11b1b7220 */ /* 0x080fe20000410000 */
[----:B------:R-:W-:Y:S01]  /*9b00*/  FADD.FTZ R153, R198, R153 ;  /* 0x00000099c6997221 */ /* 0x000fe20000010000 */
        /* <DEDUP_REMOVED lines=29> */
[----:B------:R-:W5:Y:S01]  /*9ce0*/  MUFU.EX2 R161, R161 ;  /* 0x000000a100a17308 */ /* 0x000f620000000800 */
[----:B-1----:R-:W-:Y:S01]  /*9cf0*/  FADD.FTZ R181, R157, R154 ;  /* 0x0000009a9db57221 */ /* 0x002fe20000010000 */
[----:B--2---:R-:W-:Y:S01]  /*9d00*/  F2FP.F16.F32.PACK_AB R157, R20, R157 ;  /* 0x0000009d149d723e */ /* 0x004fe200000000ff */
[-C--:B------:R-:W-:Y:S01]  /*9d10*/  FMUL.FTZ R82, R82, R177.reuse ;  /* 0x000000b152527220 */ /* 0x080fe20000410000 */
[-C--:B------:R-:W-:Y:S01]  /*9d20*/  FMUL.FTZ R83, R83, R177.reuse ;  /* 0x000000b153537220 */ /* 0x080fe20000410000 */
[----:B------:R-:W-:Y:S01]  /*9d30*/  FADD.FTZ R154, R20, R181 ;  /* 0x000000b5149a7221 */ /* 0x000fe20000010000 */
[-C--:B------:R-:W-:Y:S01]  /*9d40*/  FMUL.FTZ R86, R86, R177.reuse ;  /* 0x000000b156567220 */ /* 0x080fe20000410000 */
[----:B------:R-:W-:Y:S01]  /*9d50*/  FMUL.FTZ R87, R87, R177 ;  /* 0x000000b157577220 */ /* 0x000fe20000410000 */
[----:B------:R-:W1:Y:S01]  /*9d60*/  MUFU.EX2 R162, R162 ;  /* 0x000000a200a27308 */ /* 0x000e620000000800 */
[----:B0-----:R-:W-:Y:S01]  /*9d70*/  FADD.FTZ R183, R159, R154 ;  /* 0x0000009a9fb77221 */ /* 0x001fe20000010000 */
[----:B------:R-:W-:Y:S01]  /*9d80*/  FADD.FTZ R154, R14, R153 ;  /* 0x000000990e9a7221 */ /* 0x000fe20000010000 */
[----:B---3--:R-:W-:Y:S01]  /*9d90*/  F2FP.F16.F32.PACK_AB R159, R176, R159 ;  /* 0x0000009fb09f723e */ /* 0x008fe200000000ff */
[-C--:B------:R-:W-:Y:S01]  /*9da0*/  FMUL.FTZ R90, R90, R177.reuse ;  /* 0x000000b15a5a7220 */ /* 0x080fe20000410000 */
[----:B------:R-:W-:Y:S01]  /*9db0*/  FADD.FTZ R152, R176, R183 ;  /* 0x000000b7b0987221 */ /* 0x000fe20000010000 */
[-C--:B------:R-:W-:Y:S01]  /*9dc0*/  FMUL.FTZ R91, R91, R177.reuse ;  /* 0x000000b15b5b7220 */ /* 0x080fe20000410000 */
[-C--:B------:R-:W-:Y:S01]  /*9dd0*/  FMUL.FTZ R94, R94, R177.reuse ;  /* 0x000000b15e5e7220 */ /* 0x080fe20000410000 */
[----:B------:R-:W0:Y:S01]  /*9de0*/  MUFU.EX2 R13, R13 ;  /* 0x0000000d000d7308 */ /* 0x000e220000000800 */
[----:B----4-:R-:W-:Y:S01]  /*9df0*/  FADD.FTZ R153, R15, R152 ;  /* 0x000000980f997221 */ /* 0x010fe20000010000 */
[C---:B-----5:R-:W-:Y:S01]  /*9e00*/  FADD.FTZ R156, R161.reuse, R154 ;  /* 0x0000009aa19c7221 */ /* 0x060fe20000010000 */
[----:B------:R-:W-:Y:S01]  /*9e10*/  F2FP.F16.F32.PACK_AB R160, R161, R14 ;  /* 0x0000000ea1a0723e */ /* 0x000fe200000000ff */
[-C--:B------:R-:W-:Y:S01]  /*9e20*/  FMUL.FTZ R95, R95, R177.reuse ;  /* 0x000000b15f5f7220 */ /* 0x080fe20000410000 */
[----:B------:R-:W-:Y:S01]  /*9e30*/  F2FP.F16.F32.PACK_AB R152, R193, R194 ;  /* 0x000000c2c198723e */ /* 0x000fe200000000ff */
[----:B------:R-:W-:Y:S01]  /*9e40*/  FMUL.FTZ R98, R98, R177 ;  /* 0x000000b162627220 */ /* 0x000fe20000410000 */
[----:B------:R-:W-:Y:S01]  /*9e50*/  F2FP.F16.F32.PACK_AB R154, R216, R195 ;  /* 0x000000c3d89a723e */ /* 0x000fe200000000ff */
[----:B------:R-:W2:Y:S01]  /*9e60*/  MUFU.EX2 R163, R163 ;  /* 0x000000a300a37308 */ /* 0x000ea20000000800 */
[C---:B-1----:R-:W-:Y:S01]  /*9e70*/  FADD.FTZ R158, R162.reuse, R153 ;  /* 0x00000099a29e7221 */ /* 0x042fe20000010000 */
[----:B------:R-:W-:Y:S01]  /*9e80*/  F2FP.F16.F32.PACK_AB R153, R11, R8 ;  /* 0x000000080b99723e */ /* 0x000fe200000000ff */
[----:B------:R-:W-:Y:S01]  /*9e90*/  FMUL.FTZ R99, R99, R177 ;  /* 0x000000b163637220 */ /* 0x000fe20000410000 */
[----:B------:R-:W-:Y:S01]  /*9ea0*/  F2FP.F16.F32.PACK_AB R161, R162, R15 ;  /* 0x0000000fa2a1723e */ /* 0x000fe200000000ff */
[-C--:B------:R-:W-:Y:S01]  /*9eb0*/  FMUL.FTZ R102, R102, R177.reuse ;  /* 0x000000b166667220 */ /* 0x080fe20000410000 */
[-C--:B------:R-:W-:Y:S01]  /*9ec0*/  FMUL.FTZ R103, R103, R177.reuse ;  /* 0x000000b167677220 */ /* 0x080fe20000410000 */
[----:B------:R-:W-:Y:S01]  /*9ed0*/  FMUL.FTZ R106, R106, R177 ;  /* 0x000000b16a6a7220 */ /* 0x000fe20000410000 */
[----:B------:R-:W1:Y:S01]  /*9ee0*/  MUFU.EX2 R214, R214 ;  /* 0x000000d600d67308 */ /* 0x000e620000000800 */
[----:B0-----:R-:W-:Y:S01]  /*9ef0*/  FADD.FTZ R183, R13, R156 ;  /* 0x0000009c0db77221 */ /* 0x001fe20000010000 */
[----:B------:R-:W-:Y:S01]  /*9f00*/  F2FP.F16.F32.PACK_AB R156, R196, R191 ;  /* 0x000000bfc49c723e */ /* 0x000fe200000000ff */
[-C--:B------:R-:W-:Y:S01]  /*9f10*/  FMUL.FTZ R107, R107, R177.reuse ;  /* 0x000000b16b6b7220 */ /* 0x080fe20000410000 */
[-C--:B------:R-:W-:Y:S01]  /*9f20*/  FMUL.FTZ R110, R110, R177.reuse ;  /* 0x000000b16e6e7220 */ /* 0x080fe20000410000 */
[-C--:B------:R-:W-:Y:S01]  /*9f30*/  FMUL.FTZ R111, R111, R177.reuse ;  /* 0x000000b16f6f7220 */ /* 0x080fe20000410000 */
[-C--:B------:R-:W-:Y:S01]  /*9f40*/  FMUL.FTZ R114, R114, R177.reuse ;  /* 0x000000b172727220 */ /* 0x080fe20000410000 */
[----:B------:R-:W-:Y:S01]  /*9f50*/  FMUL.FTZ R115, R115, R177 ;  /* 0x000000b173737220 */ /* 0x000fe20000410000 */
[----:B------:R-:W0:Y:S01]  /*9f60*/  MUFU.EX2 R164, R164 ;  /* 0x000000a400a47308 */ /* 0x000e220000000800 */
[----:B--2---:R-:W-:Y:S01]  /*9f70*/  FADD.FTZ R185, R163, R158 ;  /* 0x0000009ea3b97221 */ /* 0x004fe20000010000 */
[----:B------:R-:W-:Y:S01]  /*9f80*/  F2FP.F16.F32.PACK_AB R158, R198, R21 ;  /* 0x00000015c69e723e */ /* 0x000fe200000000ff */
[-C--:B------:R-:W-:Y:S01]  /*9f90*/  FMUL.FTZ R118, R118, R177.reuse ;  /* 0x000000b176767220 */ /* 0x080fe20000410000 */
[-C--:B------:R-:W-:Y:S01]  /*9fa0*/  FMUL.FTZ R119, R119, R177.reuse ;  /* 0x000000b177777220 */ /* 0x080fe20000410000 */
[-C--:B------:R-:W-:Y:S01]  /*9fb0*/  FMUL.FTZ R122, R122, R177.reuse ;  /* 0x000000b17a7a7220 */ /* 0x080fe20000410000 */
[-C--:B------:R-:W-:Y:S01]  /*9fc0*/  FMUL.FTZ R123, R123, R177.reuse ;  /* 0x000000b17b7b7220 */ /* 0x080fe20000410000 */
[----:B------:R-:W-:Y:S01]  /*9fd0*/  FMUL.FTZ R126, R126, R177 ;  /* 0x000000b17e7e7220 */ /* 0x000fe20000410000 */
[----:B------:R-:W2:Y:S01]  /*9fe0*/  MUFU.EX2 R10, R10 ;  /* 0x0000000a000a7308 */ /* 0x000ea20000000800 */
        /* <DEDUP_REMOVED lines=19> */
[----:B------:R-:W-:-:S04]  /*a120*/  FMUL.FTZ R151, R151, R177 ;  /* 0x000000b197977220 */ /* 0x000fc80000410000 */
[----:B------:R-:W2:Y:S01]  /*a130*/  MUFU.EX2 R175, R175 ;  /* 0x000000af00af7308 */ /* 0x000ea20000000800 */
[----:B-1----:R-:W-:-:S07]  /*a140*/  FADD.FTZ R20, R12, R185 ;  /* 0x000000b90c147221 */ /* 0x002fce0000010000 */
[----:B------:R-:W1:Y:S01]  /*a150*/  MUFU.EX2 R166, R166 ;  /* 0x000000a600a67308 */ /* 0x000e620000000800 */
[C---:B0-----:R-:W-:Y:S01]  /*a160*/  FADD.FTZ R21, R165.reuse, R8 ;  /* 0x00000008a5157221 */ /* 0x041fe20000010000 */
[----:B------:R-:W-:-:S06]  /*a170*/  F2FP.F16.F32.PACK_AB R164, R165, R10 ;  /* 0x0000000aa5a4723e */ /* 0x000fcc00000000ff */
[----:B------:R-:W0:Y:S01]  /*a180*/  MUFU.EX2 R167, R167 ;  /* 0x000000a700a77308 */ /* 0x000e220000000800 */
[C---:B--2---:R-:W-:Y:S01]  /*a190*/  FADD.FTZ R183, R175.reuse, R20 ;  /* 0x00000014afb77221 */ /* 0x044fe20000010000 */
[----:B------:R-:W-:-:S03]  /*a1a0*/  F2FP.F16.F32.PACK_AB R165, R175, R12 ;  /* 0x0000000cafa5723e */ /* 0x000fc600000000ff */
[----:B------:R-:W-:-:S03]  /*a1b0*/  FADD.FTZ R14, R0, R183 ;  /* 0x000000b7000e7221 */ /* 0x000fc60000010000 */
[----:B------:R-:W2:Y:S01]  /*a1c0*/  MUFU.EX2 R179, R179 ;  /* 0x000000b300b37308 */ /* 0x000ea20000000800 */
[----:B-1----:R-:W-:-:S07]  /*a1d0*/  FADD.FTZ R8, R166, R21 ;  /* 0x00000015a6087221 */ /* 0x002fce0000010000 */
[----:B------:R-:W1:Y:S01]  /*a1e0*/  MUFU.EX2 R168, R168 ;  /* 0x000000a800a87308 */ /* 0x000e620000000800 */
[C---:B0-----:R-:W-:Y:S01]  /*a1f0*/  FADD.FTZ R15, R167.reuse, R8 ;  /* 0x00000008a70f7221 */ /* 0x041fe20000010000 */
[----:B------:R-:W-:-:S06]  /*a200*/  F2FP.F16.F32.PACK_AB R166, R167, R166 ;  /* 0x000000a6a7a6723e */ /* 0x000fcc00000000ff */
[----:B------:R-:W0:Y:S01]  /*a210*/  MUFU.EX2 R2, R2 ;  /* 0x0000000200027308 */ /* 0x000e220000000800 */
[C---:B--2---:R-:W-:Y:S01]  /*a220*/  FADD.FTZ R21, R179.reuse, R14 ;  /* 0x0000000eb3157221 */ /* 0x044fe20000010000 */
[----:B------:R-:W-:-:S06]  /*a230*/  F2FP.F16.F32.PACK_AB R167, R179, R0 ;  /* 0x00000000b3a7723e */ /* 0x000fcc00000000ff */
[----:B------:R-:W2:Y:S01]  /*a240*/  MUFU.EX2 R169, R169 ;  /* 0x000000a900a97308 */ /* 0x000ea20000000800 */
[----:B-1----:R-:W-:-:S07]  /*a250*/  FADD.FTZ R8, R168, R15 ;  /* 0x0000000fa8087221 */ /* 0x002fce0000010000 */
[----:B------:R-:W1:Y:S01]  /*a260*/  MUFU.EX2 R181, R184 ;  /* 0x000000b800b57308 */ /* 0x000e620000000800 */
[----:B0-----:R-:W-:-:S07]  /*a270*/  FADD.FTZ R14, R2, R21 ;  /* 0x00000015020e7221 */ /* 0x001fce0000010000 */
[----:B------:R-:W0:Y:S01]  /*a280*/  MUFU.EX2 R170, R170 ;  /* 0x000000aa00aa7308 */ /* 0x000e220000000800 */
[C---:B--2---:R-:W-:Y:S01]  /*a290*/  FADD.FTZ R13, R169.reuse, R8 ;  /* 0x00000008a90d7221 */ /* 0x044fe20000010000 */
[----:B------:R-:W-:-:S06]  /*a2a0*/  F2FP.F16.F32.PACK_AB R168, R169, R168 ;  /* 0x000000a8a9a8723e */ /* 0x000fcc00000000ff */
[----:B------:R-:W2:Y:S01]  /*a2b0*/  MUFU.EX2 R178, R178 ;  /* 0x000000b200b27308 */ /* 0x000ea20000000800 */
[C---:B-1----:R-:W-:Y:S01]  /*a2c0*/  FADD.FTZ R15, R181.reuse, R14 ;  /* 0x0000000eb50f7221 */ /* 0x042fe20000010000 */
[----:B------:R-:W-:-:S06]  /*a2d0*/  F2FP.F16.F32.PACK_AB R169, R181, R2 ;  /* 0x00000002b5a9723e */ /* 0x000fcc00000000ff */
[----:B------:R-:W1:Y:S01]  /*a2e0*/  MUFU.EX2 R171, R171 ;  /* 0x000000ab00ab7308 */ /* 0x000e620000000800 */
[----:B0-----:R-:W-:-:S07]  /*a2f0*/  FADD.FTZ R8, R170, R13 ;  /* 0x0000000daa087221 */ /* 0x001fce0000010000 */
[----:B------:R-:W0:Y:S01]  /*a300*/  MUFU.EX2 R11, R186 ;  /* 0x000000ba000b7308 */ /* 0x000e220000000800 */
[----:B--2---:R-:W-:-:S07]  /*a310*/  FADD.FTZ R10, R178, R15 ;  /* 0x0000000fb20a7221 */ /* 0x004fce0000010000 */
[----:B------:R-:W2:Y:S01]  /*a320*/  MUFU.EX2 R172, R172 ;  /* 0x000000ac00ac7308 */ /* 0x000ea20000000800 */
[C---:B-1----:R-:W-:Y:S01]  /*a330*/  FADD.FTZ R13, R171.reuse, R8 ;  /* 0x00000008ab0d7221 */ /* 0x042fe20000010000 */
[----:B------:R-:W-:-:S06]  /*a340*/  F2FP.F16.F32.PACK_AB R170, R171, R170 ;  /* 0x000000aaabaa723e */ /* 0x000fcc00000000ff */
[----:B------:R-:W1:Y:S01]  /*a350*/  MUFU.EX2 R187, R187 ;  /* 0x000000bb00bb7308 */ /* 0x000e620000000800 */
[C---:B0-----:R-:W-:Y:S01]  /*a360*/  FADD.FTZ R10, R11.reuse, R10 ;  /* 0x0000000a0b0a7221 */ /* 0x041fe20000010000 */
[----:B------:R-:W-:-:S06]  /*a370*/  F2FP.F16.F32.PACK_AB R171, R11, R178 ;  /* 0x000000b20bab723e */ /* 0x000fcc00000000ff */
[----:B------:R-:W0:Y:S01]  /*a380*/  MUFU.EX2 R173, R173 ;  /* 0x000000ad00ad7308 */ /* 0x000e220000000800 */
[----:B--2---:R-:W-:-:S07]  /*a390*/  FADD.FTZ R0, R172, R13 ;  /* 0x0000000dac007221 */ /* 0x004fce0000010000 */
        /* <DEDUP_REMOVED lines=11> */
[----:B0-----:R-:W-:Y:S01]  /*a450*/  FADD.FTZ R11, R189, R0 ;  /* 0x00000000bd0b7221 */ /* 0x001fe20000010000 */
[C---:B--2---:R-:W-:Y:S01]  /*a460*/  FADD.FTZ R2, R197.reuse, R2 ;  /* 0x00000002c5027221 */ /* 0x044fe20000010000 */
[----:B------:R-:W-:Y:S02]  /*a470*/  F2FP.F16.F32.PACK_AB R174, R197, R174 ;  /* 0x000000aec5ae723e */ /* 0x000fe400000000ff */
[C---:B-1----:R-:W-:Y:S01]  /*a480*/  FADD.FTZ R0, R190.reuse, R11 ;  /* 0x0000000bbe007221 */ /* 0x042fe20000010000 */
[----:B------:R-:W-:Y:S01]  /*a490*/  F2FP.F16.F32.PACK_AB R175, R190, R189 ;  /* 0x000000bdbeaf723e */ /* 0x000fe200000000ff */
[----:B------:R-:W-:Y:S06]  /*a4a0*/  @!P0 BRA `(.L_x_1933) ;  /* 0x0000000000048947 */ /* 0x000fec0003800000 */
[----:B------:R-:W-:Y:S01]  /*a4b0*/  BPT.TRAP 0x1 ;  /* 0x000000040000795c */ /* 0x000fe20000300000 */
.L_x_1933:
[----:B------:R0:W1:Y:S01]  /*a4c0*/  SYNCS.PHASECHK.TRANS64.TRYWAIT P2, [UR27+0x22850], R6 ;  /* 0x02285006ff0075a7 */ /* 0x000062000804015b */
[----:B------:R-:W-:Y:S05]  /*a4d0*/  @!P0 BRA `(.L_x_1934) ;  /* 0x0000000000048947 */ /* 0x000fea0003800000 */
[----:B------:R-:W-:Y:S01]  /*a4e0*/  BPT.TRAP 0x1 ;  /* 0x000000040000795c */ /* 0x000fe20000300000 */
.L_x_1934:
[----:B------:R-:W-:Y:S01]  /*a4f0*/  VIADD R8, R217, 0x8 ;  /* 0x00000008d9087836 */ /* 0x000fe20000000000 */
[----:B-1----:R-:W-:Y:S06]  /*a500*/  @P2 BRA `(.L_x_1935) ;  /* 0x0000000000082947 */ /* 0x002fec0003800000 */
[----:B------:R-:W1:Y:S02]  /*a510*/  SYNCS.PHASECHK.TRANS64.TRYWAIT P2, [UR27+0x22850], R6 ;  /* 0x02285006ff0075a7 */ /* 0x000e64000804015b */
[----:B-1----:R-:W-:Y:S05]  /*a520*/  @!P2 BRA `(.L_x_1936) ;  /* 0x000000b00040a947 */ /* 0x002fea0003800000 */
.L_x_1935:
        /* <DEDUP_REMOVED lines=39> */
.L_x_1937:
[----:B------:R-:W-:Y:S01]  /*a7a0*/  UIADD3 UR27, UR27, 0x22860, URZ ;  /* 0x000228601b1b7890 */ /* 0x000fe2000fffe03f */
[----:B------:R-:W-:Y:S02]  /*a7b0*/  IMAD.MOV.U32 R8, RZ, RZ, R5 ;  /* 0x000000ffff087224 */ /* 0x000fe400078e0005 */
[----:B-1----:R-:W-:Y:S01]  /*a7c0*/  IMAD.MOV.U32 R9, RZ, RZ, R4 ;  /* 0x000000ffff097224 */ /* 0x002fe200078e0004 */
[----:B------:R-:W-:-:S09]  /*a7d0*/  UPRMT UR27, UR26, 0x654, UR27 ;  /* 0x000006541a1b7896 */ /* 0x000fd2000800001b */
[----:B------:R-:W-:Y:S01]  /*a7e0*/  SYNCS.ARRIVE.TRANS64.RED.A1T0 RZ, [UR27], RZ ;  /* 0x000000ffffff79a7 */ /* 0x000fe2000810041b */
[----:B------:R-:W-:Y:S05]  /*a7f0*/  @P1 BRA `(.L_x_1938) ;  /* 0xffffffdc003c1947 */ /* 0x000fea000383ffff */
[----:B0-----:R-:W-:-:S07]  /*a800*/  IMAD.MOV.U32 R6, RZ, RZ, R7 ;  /* 0x000000ffff067224 */ /* 0x001fce00078e0007 */
.L_x_1927:
[----:B------:R-:W-:-:S13]  /*a810*/  ISETP.GE.AND P1, PT, R6, UR44, PT ;  /* 0x0000002c06007c0c */ /* 0x000fda000bf26270 */
[----:B------:R-:W-:Y:S05]  /*a820*/  @!P1 BRA `(.L_x_1939) ;  /* 0x00000034008c9947 */ /* 0x000fea0003800000 */
[----:B------:R-:W-:Y:S01]  /*a830*/  IMAD.MOV.U32 R9, RZ, RZ, R5 ;  /* 0x000000ffff097224 */ /* 0x000fe200078e0005 */
[----:B------:R-:W-:Y:S01]  /*a840*/  ULDC UR27, c[0x0][0x9e4] ;  /* 0x00027900001b7ab9 */ /* 0x000fe20000000800 */
[----:B------:R-:W-:Y:S01]  /*a850*/  IMAD.MOV.U32 R8, RZ, RZ, R4 ;  /* 0x000000ffff087224 */ /* 0x000fe200078e0004 */
[----:B------:R-:W-:Y:S01]  /*a860*/  ULDC UR28, c[0x0][0x9dc] ;  /* 0x00027700001c7ab9 */ /* 0x000fe20000000800 */
[----:B------:R-:W-:Y:S01]  /*a870*/  ULDC UR29, c[0x0][0x288] ;  /* 0x0000a200001d7ab9 */ /* 0x000fe20000000800 */
[----:B------:R-:W-:Y:S01]  /*a880*/  ULDC UR30, c[0x0][0x9d8] ;  /* 0x00027600001e7ab9 */ /* 0x000fe20000000800 */
[----:B------:R-:W-:Y:S01]  /*a890*/  ULDC UR26, c[0x0][0x988] ;  /* 0x00026200001a7ab9 */ /* 0x000fe20000000800 */
[----:B------:R-:W-:-:S05]  /*a8a0*/  ULDC UR31, c[0x0][0x9e0] ;  /* 0x00027800001f7ab9 */ /* 0x000fca0000000800 */
.L_x_1958:
[----:B------:R-:W-:-:S04]  /*a8b0*/  UIADD3 UR38, UR38, 0x1, URZ ;  /* 0x0000000126267890 */ /* 0x000fc8000fffe03f */
[----:B------:R-:W-:-:S04]  /*a8c0*/  UISETP.NE.AND UP0, UPT, UR38, 0x2, UPT ;  /* 0x000000022600788c */ /* 0x000fc8000bf05270 */
[----:B------:R-:W-:Y:S02]  /*a8d0*/  USEL UR6, URZ, 0x1, UP0 ;  /* 0x000000013f067887 */ /* 0x000fe40008000000 */
[----:B------:R-:W-:Y:S02]  /*a8e0*/  USEL UR38, UR38, URZ, UP0 ;  /* 0x0000003f26267287 */ /* 0x000fe40008000000 */
[----:B------:R-:W-:Y:S01]  /*a8f0*/  ULOP3.LUT UR37, UR37, UR6, URZ, 0x3c, !UPT ;  /* 0x0000000625257292 */ /* 0x000fe2000f8e3c3f */
[----:B01----:R-:W-:Y:S11]  /*a900*/  @!P0 BRA `(.L_x_1940) ;  /* 0x0000000000048947 */ /* 0x003ff60003800000 */
[----:B------:R-:W-:Y:S01]  /*a910*/  BPT.TRAP 0x1 ;  /* 0x000000040000795c */ /* 0x000fe20000300000 */
.L_x_1940:
        /* <DEDUP_REMOVED lines=9> */
.L_x_1941:
[----:B-1----:R-:W-:Y:S05]  /*a9b0*/  @P1 BRA `(.L_x_1942) ;  /* 0x0000000000081947 */ /* 0x002fea0003800000 */
[----:B------:R-:W1:Y:S02]  /*a9c0*/  SYNCS.PHASECHK.TRANS64.TRYWAIT P1, [UR25+0x22830], R7 ;  /* 0x02283007ff0075a7 */ /* 0x000e640008020159 */
[----:B-1----:R-:W-:Y:S05]  /*a9d0*/  @!P1 BRA `(.L_x_1943) ;  /* 0x000000ac002c9947 */ /* 0x002fea0003800000 */
.L_x_1942:
        /* <DEDUP_REMOVED lines=12> */
[----:B--2---:R-:W-:Y:S01]  /*aaa0*/  IADD3 R3, -R215, 0xb, RZ ;  /* 0x0000000bd7037810 */ /* 0x004fe20007ffe1ff */
        /* <DEDUP_REMOVED lines=13> */
.L_x_1944:
[----:B------:R-:W-:Y:S01]  /*ab80*/  ISETP.NE.AND P2, PT, R205, 0x1, PT ;  /* 0x00000001cd00780c */ /* 0x000fe20003f45270 */
[----:B------:R-:W-:Y:S01]  /*ab90*/  FMUL.FTZ R10, R154, UR30 ;  /* 0x0000001e9a0a7c20 */ /* 0x000fe20008410000 */
[----:B------:R-:W-:Y:S01]  /*aba0*/  FMUL.FTZ R154, R160, UR30 ;  /* 0x0000001ea09a7c20 */ /* 0x000fe20008410000 */
[----:B------:R-:W-:Y:S01]  /*abb0*/  FMUL.FTZ R160, R170, UR30 ;  /* 0x0000001eaaa07c20 */ /* 0x000fe20008410000 */
[----:B------:R-:W-:Y:S01]  /*abc0*/  FMUL.FTZ R170, R176, UR30 ;  /* 0x0000001eb0aa7c20 */ /* 0x000fe20008410000 */
[----:B------:R-:W-:Y:S01]  /*abd0*/  FMUL.FTZ R176, R186, UR30 ;  /* 0x0000001ebab07c20 */ /* 0x000fe20008410000 */
[----:B------:R-:W-:Y:S01]  /*abe0*/  FMUL.FTZ R186, R192, UR30 ;  /* 0x0000001ec0ba7c20 */ /* 0x000fe20008410000 */
[----:B------:R-:W-:Y:S02]  /*abf0*/  VIADD R192, R22, UR41 ;  /* 0x0000002916c07c36 */ /* 0x000fe40008000000 */
[----:B------:R-:W-:Y:S01]  /*ac00*/  FMUL.FTZ R21, R157, UR30 ;  /* 0x0000001e9d157c20 */ /* 0x000fe20008410000 */
[----:B------:R-:W-:Y:S01]  /*ac10*/  FMUL.FTZ R157, R167, UR30 ;  /* 0x0000001ea79d7c20 */ /* 0x000fe20008410000 */
[----:B------:R-:W-:Y:S01]  /*ac20*/  FMUL.FTZ R167, R173, UR30 ;  /* 0x0000001eada77c20 */ /* 0x000fe20008410000 */
[----:B------:R-:W-:Y:S01]  /*ac30*/  FMUL.FTZ R20, R156, UR30 ;  /* 0x0000001e9c147c20 */ /* 0x000fe20008410000 */
[----:B------:R-:W-:Y:S01]  /*ac40*/  FMUL.FTZ R173, R183, UR30 ;  /* 0x0000001eb7ad7c20 */ /* 0x000fe20008410000 */
[----:B------:R-:W3:Y:S01]  /*ac50*/  @P2 LDC R5, c[0x0][0x44c] ;  /* 0x00011300ff052b82 */ /* 0x000ee20000000800 */
[----:B------:R-:W-:Y:S01]  /*ac60*/  UIADD3 UR6, UR25, 0x22840, URZ ;  /* 0x0002284019067890 */ /* 0x000fe2000fffe03f */
[----:B------:R-:W-:Y:S01]  /*ac70*/  FMUL.FTZ R12, R152, UR30 ;  /* 0x0000001e980c7c20 */ /* 0x000fe20008410000 */
[----:B------:R-:W-:Y:S01]  /*ac80*/  FMUL.FTZ R13, R153, UR30 ;  /* 0x0000001e990d7c20 */ /* 0x000fe20008410000 */
[----:B------:R-:W-:Y:S01]  /*ac90*/  FMUL.FTZ R11, R155, UR30 ;  /* 0x0000001e9b0b7c20 */ /* 0x000fe20008410000 */
[----:B------:R-:W-:Y:S01]  /*aca0*/  FMUL.FTZ R14, R158, UR30 ;  /* 0x0000001e9e0e7c20 */ /* 0x000fe20008410000 */
        /* <DEDUP_REMOVED lines=16> */
[----:B------:R-:W-:Y:S01]  /*adb0*/  FMUL.FTZ R172, R182, UR30 ;  /* 0x0000001eb6ac7c20 */ /* 0x000fe20008410000 */
[----:B------:R-:W-:Y:S01]  /*adc0*/  FMUL.FTZ R171, R177, UR30 ;  /* 0x0000001eb1ab7c20 */ /* 0x000fe20008410000 */
[----:B---3--:R-:W-:-:S04]  /*add0*/  @P2 IMAD.HI.U32 R5, R192, R5, RZ ;  /* 0x00000005c0052227 */ /* 0x008fc800078e00ff */
        /* <DEDUP_REMOVED lines=17> */
[----:B------:R-:W-:Y:S01]  /*aef0*/  FMUL.FTZ R193, R197, UR30 ;  /* 0x0000001ec5c17c20 */ /* 0x000fe20008410000 */
[----:B------:R-:W-:Y:S01]  /*af00*/  FMUL.FTZ R187, R198, UR30 ;  /* 0x0000001ec6bb7c20 */ /* 0x000fe20008410000 */
[----:B------:R-:W-:-:S02]  /*af10*/  VIADD R5, R189, 0x1 ;  /* 0x00000001bd057836 */ /* 0x000fc40000000000 */
[----:B------:R-:W-:Y:S01]  /*af20*/  FMUL.FTZ R190, R199, UR30 ;  /* 0x0000001ec7be7c20 */ /* 0x000fe20008410000 */
[----:B------:R-:W-:Y:S01]  /*af30*/  LOP3.LUT P1, RZ, R16, 0x80000, RZ, 0xc0, !PT ;  /* 0x0008000010ff7812 */ /* 0x000fe2000782c0ff */
[----:B------:R-:W3:Y:S01]  /*af40*/  MUFU.TANH R12, R12 ;  /* 0x0000000c000c7308 */ /* 0x000ee20000002400 */
[----:B------:R-:W-:Y:S01]  /*af50*/  IMAD R4, R18, -0x2, R5 ;  /* 0xfffffffe12047824 */ /* 0x000fe200078e0205 */
[----:B------:R-:W-:Y:S01]  /*af60*/  SYNCS.ARRIVE.TRANS64.RED.A1T0 RZ, [UR6], RZ ;  /* 0x000000ffffff79a7 */ /* 0x000fe20008100406 */
[----:B------:R-:W-:-:S03]  /*af70*/  ULOP3.LUT UR6, URZ, UR28, URZ, 0x33, !UPT ;  /* 0x0000001c3f067292 */ /* 0x000fc6000f8e333f */
[----:B------:R-:W-:Y:S02]  /*af80*/  IADD3 R4, R4, -UR29, R17 ;  /* 0x8000001d04047c10 */ /* 0x000fe4000fffe011 */
[----:B------:R-:W4:Y:S03]  /*af90*/  MUFU.TANH R13, R13 ;  /* 0x0000000d000d7308 */ /* 0x000f260000002400 */
[C---:B------:R-:W-:Y:S02]  /*afa0*/  VIADD R198, R4.reuse, UR31 ;  /* 0x0000001f04c67c36 */ /* 0x040fe40008000000 */
[----:B------:R-:W-:Y:S02]  /*afb0*/  VIADD R197, R4, UR6 ;  /* 0x0000000604c57c36 */ /* 0x000fe40008000000 */
[----:B-1----:R-:W-:Y:S01]  /*afc0*/  IMAD.IADD R196, R198, 0x1, R214 ;  /* 0x00000001c6c47824 */ /* 0x002fe200078e02d6 */
[----:B------:R-:W1:Y:S01]  /*afd0*/  MUFU.TANH R10, R10 ;  /* 0x0000000a000a7308 */ /* 0x000e620000002400 */
[----:B------:R-:W-:-:S07]  /*afe0*/  IMAD.IADD R194, R214, 0x1, R197 ;  /* 0x00000001d6c27824 */ /* 0x000fce00078e02c5 */
        /* <DEDUP_REMOVED lines=46> */
[----:B------:R-:W-:Y:S01]  /*b2d0*/  IADD3 R195, R17, -UR29, R214 ;  /* 0x8000001d11c37c10 */ /* 0x000fe2000fffe0d6 */
        /* <DEDUP_REMOVED lines=11> */
.L_x_1947:
[----:B------:R-:W-:-:S05]  /*b390*/  IMAD.U32 R199, RZ, RZ, UR27 ;  /* 0x0000001bffc77e24 */ /* 0x000fca000f8e00ff */
[----:B------:R-:W-:-:S13]  /*b3a0*/  ISETP.NE.AND P1, PT, R199, 0x1, PT ;  /* 0x00000001c700780c */ /* 0x000fda0003f25270 */
[----:B------:R-:W1:Y:S02]  /*b3b0*/  @P1 LDC.64 R4, c[0x0][0x9e8] ;  /* 0x00027a00ff041b82 */ /* 0x000e640000000a00 */
[----:B-1----:R-:W-:-:S05]  /*b3c0*/  @P1 IMAD.HI.U32 R4, R195, R4, RZ ;  /* 0x00000004c3041227 */ /* 0x002fca00078e00ff */
[----:B------:R-:W-:-:S07]  /*b3d0*/  @P1 SHF.R.U32.HI R195, RZ, R5, R4 ;  /* 0x00000005ffc31219 */ /* 0x000fce0000011604 */
.L_x_1948:
[----:B------:R-:W-:Y:S05]  /*b3e0*/  BSYNC B0 ;  /* 0x0000000000007941 */ /* 0x000fea0003800000 */
.L_x_1946:
[----:B------:R-:W-:-:S04]  /*b3f0*/  IMAD R4, R18, -0x2, R189 ;  /* 0xfffffffe12047824 */ /* 0x000fc800078e02bd */
[----:B------:R-:W-:-:S05]  /*b400*/  IMAD R195, R195, R199, R4 ;  /* 0x000000c7c3c37224 */ /* 0x000fca00078e0204 */
[----:B------:R-:W-:Y:S02]  /*b410*/  VIADDMNMX R196, R195, R199, R196, PT ;  /* 0x000000c7c3c47246 */ /* 0x000fe400038001c4 */
[----:B------:R-:W-:-:S07]  /*b420*/  VIMNMX R194, R194, R195, !PT ;  /* 0x000000c3c2c27248 */ /* 0x000fce0007fe0100 */
.L_x_1945:
[C---:B------:R-:W-:Y:S01]  /*b430*/  ISETP.GE.AND P2, PT, R189.reuse, 0x1, PT ;  /* 0x00000001bd00780c */ /* 0x040fe20003f46270 */
[----:B------:R-:W1:Y:S01]  /*b440*/  SHFL.IDX PT, R192, R192, 0x1, 0x1c1f ;  /* 0x003c1f00c0c07f89 */ /* 0x000e6200000e0000 */
[----:B------:R-:W-:Y:S02]  /*b450*/  LOP3.LUT R16, R16, 0xfffbffff, RZ, 0xc0, !PT ;  /* 0xfffbffff10107812 */ /* 0x000fe400078ec0ff */
[C---:B------:R-:W-:Y:S02]  /*b460*/  ISETP.GE.AND P1, PT, R189.reuse, 0x2, PT ;  /* 0x00000002bd00780c */ /* 0x040fe40003f26270 */
[----:B------:R-:W-:Y:S02]  /*b470*/  ISETP.GT.AND P3, PT, R194, RZ, !P2 ;  /* 0x000000ffc200720c */ /* 0x000fe40005764270 */
[----:B------:R-:W-:Y:S02]  /*b480*/  ISETP.GE.AND P4, PT, R189, 0x9, PT ;  /* 0x00000009bd00780c */ /* 0x000fe40003f86270 */
[----:B------:R-:W-:-:S03]  /*b490*/  ISETP.LT.OR P3, PT, R196, 0x1, P3 ;  /* 0x00000001c400780c */ /* 0x000fc60001f61670 */
[----:B------:R-:W-:Y:S02]  /*b4a0*/  @P2 LOP3.LUT R16, R16, 0x40000, RZ, 0xfc, !PT ;  /* 0x0004000010102812 */ /* 0x000fe400078efcff */
[----:B------:R-:W-:Y:S02]  /*b4b0*/  ISETP.GT.AND P2, PT, R194, 0x1, !P1 ;  /* 0x00000001c200780c */ /* 0x000fe40004f44270 */
[----:B------:R-:W-:Y:S02]  /*b4c0*/  FSEL R195, R12, -INF , !P3 ;  /* 0xff8000000cc37808 */ /* 0x000fe40005800000 */
[----:B------:R-:W-:Y:S02]  /*b4d0*/  ISETP.LT.OR P2, PT, R196, 0x2, P2 ;  /* 0x00000002c400780c */ /* 0x000fe40001741670 */
[----:B------:R-:W-:Y:S02]  /*b4e0*/  ISETP.GE.AND P3, PT, R189, 0xa, PT ;  /* 0x0000000abd00780c */ /* 0x000fe40003f66270 */
[----:B------:R-:W-:-:S02]  /*b4f0*/  LOP3.LUT R16, R16, 0xfffffffd, RZ, 0xc0, !PT ;  /* 0xfffffffd10107812 */ /* 0x000fc400078ec0ff */
[----:B------:R-:W-:Y:S01]  /*b500*/  FSEL R13, R13, -INF , !P2 ;  /* 0xff8000000d0d7808 */ /* 0x000fe20005000000 */
[--C-:B-1----:R-:W-:Y:S01]  /*b510*/  IMAD.IADD R198, R198, 0x1, R192.reuse ;  /* 0x00000001c6c67824 */ /* 0x102fe200078e02c0 */
[----:B------:R-:W-:Y:S01]  /*b520*/  ISETP.GT.AND P2, PT, R194, 0x8, !P4 ;  /* 0x00000008c200780c */ /* 0x000fe20006744270 */
[----:B------:R-:W-:Y:S01]  /*b530*/  IMAD.IADD R197, R197, 0x1, R192 ;  /* 0x00000001c5c57824 */ /* 0x000fe200078e02c0 */
[----:B------:R-:W-:Y:S02]  /*b540*/  @P4 LOP3.LUT R16, R16, 0x2, RZ, 0xfc, !PT ;  /* 0x0000000210104812 */ /* 0x000fe400078efcff */
[----:B------:R-:W-:Y:S02]  /*b550*/  ISETP.LT.OR P2, PT, R196, 0x9, P2 ;  /* 0x00000009c400780c */ /* 0x000fe40001741670 */
[----:B------:R-:W-:Y:S02]  /*b560*/  LOP3.LUT R16, R16, 0xfffffffb, RZ, 0xc0, !PT ;  /* 0xfffffffb10107812 */ /* 0x000fe400078ec0ff */
[----:B0-----:R-:W-:-:S02]  /*b570*/  FSEL R20, R20, -INF , !P2 ;  /* 0xff80000014147808 */ /* 0x001fc40005000000 */
[----:B------:R-:W-:Y:S02]  /*b580*/  @P3 LOP3.LUT R16, R16, 0x4, RZ, 0xfc, !PT ;  /* 0x0000000410103812 */ /* 0x000fe400078efcff */
[----:B------:R-:W-:Y:S02]  /*b590*/  ISETP.GT.AND P2, PT, R194, 0x9, !P3 ;  /* 0x00000009c200780c */ /* 0x000fe40005f44270 */
[----:B------:R-:W-:Y:S02]  /*b5a0*/  ISETP.GE.AND P3, PT, R189, 0x11, PT ;  /* 0x00000011bd00780c */ /* 0x000fe40003f66270 */
[----:B------:R-:W-:Y:S02]  /*b5b0*/  ISETP.LT.OR P2, PT, R196, 0xa, P2 ;  /* 0x0000000ac400780c */ /* 0x000fe40001741670 */
[----:B------:R-:W-:Y:S02]  /*b5c0*/  LOP3.LUT R16, R16, 0xfffffff7, RZ, 0xc0, !PT ;  /* 0xfffffff710107812 */ /* 0x000fe400078ec0ff */
        /* <DEDUP_REMOVED lines=113> */
[----:B------:R-:W-:Y:S01]  /*bce0*/  IADD3 R199, R17, -UR29, R192 ;  /* 0x8000001d11c77c10 */ /* 0x000fe2000fffe0c0 */
        /* <DEDUP_REMOVED lines=11> */
.L_x_1951:
[----:B------:R-:W-:-:S05]  /*bda0*/  IMAD.U32 R12, RZ, RZ, UR27 ;  /* 0x0000001bff0c7e24 */ /* 0x000fca000f8e00ff */
[----:B------:R-:W-:-:S13]  /*bdb0*/  ISETP.NE.AND P6, PT, R12, 0x1, PT ;  /* 0x000000010c00780c */ /* 0x000fda0003fc5270 */
[----:B------:R-:W0:Y:S02]  /*bdc0*/  @P6 LDC.64 R4, c[0x0][0x9e8] ;  /* 0x00027a00ff046b82 */ /* 0x000e240000000a00 */
[----:B0-----:R-:W-:-:S05]  /*bdd0*/  @P6 IMAD.HI.U32 R4, R199, R4, RZ ;  /* 0x00000004c7046227 */ /* 0x001fca00078e00ff */
[----:B------:R-:W-:-:S07]  /*bde0*/  @P6 SHF.R.U32.HI R199, RZ, R5, R4 ;  /* 0x00000005ffc76219 */ /* 0x000fce0000011604 */
.L_x_1952:
[----:B------:R-:W-:Y:S05]  /*bdf0*/  BSYNC B0 ;  /* 0x0000000000007941 */ /* 0x000fea0003800000 */
.L_x_1950:
[----:B------:R-:W-:-:S04]  /*be00*/  IMAD R189, R18, -0x2, R189 ;  /* 0xfffffffe12bd7824 */ /* 0x000fc800078e02bd */
[----:B------:R-:W-:-:S05]  /*be10*/  IMAD R199, R199, R12, R189 ;  /* 0x0000000cc7c77224 */ /* 0x000fca00078e02bd */
[----:B------:R-:W-:Y:S02]  /*be20*/  VIADDMNMX R198, R199, R12, R198, PT ;  /* 0x0000000cc7c67246 */ /* 0x000fe400038001c6 */
[----:B------:R-:W-:-:S07]  /*be30*/  VIMNMX R197, R197, R199, !PT ;  /* 0x000000c7c5c57248 */ /* 0x000fce0007fe0100 */
.L_x_1949:
        /* <DEDUP_REMOVED lines=95> */
[----:B------:R-:W-:Y:S01]  /*c430*/  FSEL R187, R187, -INF , !P5 ;  /* 0xff800000bbbb7808 */ /* 0x000fe20006800000 */
[----:B------:R-:W-:Y:S01]  /*c440*/  FMUL.FTZ R12, R4, UR14 ;  /* 0x0000000e040c7c20 */ /* 0x000fe20008410000 */
        /* <DEDUP_REMOVED lines=17> */
[C---:B------:R-:W-:Y:S02]  /*c560*/  ISETP.GT.AND P1, PT, R197.reuse, RZ, !P6 ;  /* 0x000000ffc500720c */ /* 0x040fe40007724270 */
[----:B------:R-:W-:Y:S02]  /*c570*/  LOP3.LUT P6, RZ, R16, 0x1, RZ, 0xc0, !PT ;  /* 0x0000000110ff7812 */ /* 0x000fe400078cc0ff */
[----:B------:R-:W-:Y:S02]  /*c580*/  ISETP.LT.OR P1, PT, R198, 0x1, P1 ;  /* 0x00000001c600780c */ /* 0x000fe40000f21670 */
[----:B------:R-:W-:Y:S02]  /*c590*/  ISETP.GT.AND P2, PT, R197, 0x59, !P6 ;  /* 0x00000059c500780c */ /* 0x000fe40007744270 */
[----:B------:R-:W-:-:S02]  /*c5a0*/  FSEL R10, R10, -INF , !P1 ;  /* 0xff8000000a0a7808 */ /* 0x000fc40004800000 */
[----:B------:R-:W-:Y:S02]  /*c5b0*/  FSETP.NEU.FTZ.AND P1, PT, R4, -INF , PT ;  /* 0xff8000000400780b */ /* 0x000fe40003f3d000 */
[----:B------:R-:W-:Y:S02]  /*c5c0*/  FMNMX.FTZ R192, R10, R9, !PT ;  /* 0x000000090ac07209 */ /* 0x000fe40007810000 */
[----:B------:R-:W-:Y:S02]  /*c5d0*/  FSEL R12, R12, RZ, P1 ;  /* 0x000000ff0c0c7208 */ /* 0x000fe40000800000 */
[----:B------:R-:W-:Y:S02]  /*c5e0*/  FMNMX.FTZ R5, R11, R192, !PT ;  /* 0x000000c00b057209 */ /* 0x000fe40007810000 */
[----:B------:R-:W-:Y:S01]  /*c5f0*/  ISETP.LT.OR P2, PT, R198, 0x5a, P2 ;  /* 0x0000005ac600780c */ /* 0x000fe20001741670 */
[--C-:B------:R-:W-:Y:S01]  /*c600*/  FFMA.FTZ R189, R195, UR14, -R12.reuse ;  /* 0x0000000ec3bd7c23 */ /* 0x100fe2000801080c */
[----:B------:R-:W-:Y:S01]  /*c610*/  FMNMX.FTZ R194, R14, R5, !PT ;  /* 0x000000050ec27209 */ /* 0x000fe20007810000 */
[--C-:B------:R-:W-:Y:S01]  /*c620*/  FFMA.FTZ R195, R13, UR14, -R12.reuse ;  /* 0x0000000e0dc37c23 */ /* 0x100fe2000801080c */
[--C-:B------:R-:W-:Y:S01]  /*c630*/  FFMA.FTZ R13, R20, UR14, -R12.reuse ;  /* 0x0000000e140d7c23 */ /* 0x100fe2000801080c */
[--C-:B------:R-:W-:Y:S01]  /*c640*/  FFMA.FTZ R196, R21, UR14, -R12.reuse ;  /* 0x0000000e15c47c23 */ /* 0x100fe2000801080c */
[----:B------:R-:W-:Y:S01]  /*c650*/  FMNMX.FTZ R5, R15, R194, !PT ;  /* 0x000000c20f057209 */ /* 0x000fe20007810000 */
[--C-:B------:R-:W-:Y:S01]  /*c660*/  FFMA.FTZ R21, R154, UR14, -R12.reuse ;  /* 0x0000000e9a157c23 */ /* 0x100fe2000801080c */
[----:B------:R-:W-:Y:S01]  /*c670*/  FSEL R190, R190, -INF , !P2 ;  /* 0xff800000bebe7808 */ /* 0x000fe20005000000 */
[----:B------:R0:W-:Y:S01]  /*c680*/  MUFU.EX2 R192, R195 ;  /* 0x000000c300c07308 */ /* 0x0001e20000000800 */
[----:B------:R-:W-:Y:S01]  /*c690*/  FMNMX.FTZ R20, R152, R5, !PT ;  /* 0x0000000598147209 */ /* 0x000fe20007810000 */
[----:B------:R-:W-:-:S03]  /*c6a0*/  FFMA.FTZ R158, R158, UR14, -R12 ;  /* 0x0000000e9e9e7c23 */ /* 0x000fc6000801080c */
[----:B------:R-:W-:-:S03]  /*c6b0*/  FMNMX.FTZ R5, R153, R20, !PT ;  /* 0x0000001499057209 */ /* 0x000fc60007810000 */
[----:B------:R-:W-:Y:S01]  /*c6c0*/  MUFU.EX2 R189, R189 ;  /* 0x000000bd00bd7308 */ /* 0x000fe20000000800 */
[----:B------:R-:W-:Y:S02]  /*c6d0*/  FMNMX.FTZ R194, R156, R5, !PT ;  /* 0x000000059cc27209 */ /* 0x000fe40007810000 */
[----:B0-----:R-:W-:Y:S02]  /*c6e0*/  FSEL R195, R4, RZ, P1 ;  /* 0x000000ff04c37208 */ /* 0x001fe40000800000 */
[----:B------:R-:W-:Y:S01]  /*c6f0*/  FMNMX.FTZ R5, R157, R194, !PT ;  /* 0x000000c29d057209 */ /* 0x000fe20007810000 */
[--C-:B------:R-:W-:Y:S01]  /*c700*/  FFMA.FTZ R194, R155, UR14, -R12.reuse ;  /* 0x0000000e9bc27c23 */ /* 0x100fe2000801080c */
[----:B------:R-:W-:Y:S01]  /*c710*/  FFMA.FTZ R155, R159, UR14, -R12 ;  /* 0x0000000e9f9b7c23 */ /* 0x000fe2000801080c */
[----:B------:R-:W-:Y:S01]  /*c720*/  FADD.FTZ R195, -R195, R8 ;  /* 0x00000008c3c37221 */ /* 0x000fe20000010100 */
[----:B------:R-:W-:Y:S01]  /*c730*/  FMNMX.FTZ R154, R160, R5, !PT ;  /* 0x00000005a09a7209 */ /* 0x000fe20007810000 */
[--C-:B------:R-:W-:Y:S01]  /*c740*/  FFMA.FTZ R159, R162, UR14, -R12.reuse ;  /* 0x0000000ea29f7c23 */ /* 0x100fe2000801080c */
[--C-:B------:R-:W-:Y:S01]  /*c750*/  FFMA.FTZ R162, R163, UR14, -R12.reuse ;  /* 0x0000000ea3a27c23 */ /* 0x100fe2000801080c */
[----:B------:R-:W-:Y:S01]  /*c760*/  FMUL.FTZ R8, R195, UR14 ;  /* 0x0000000ec3087c20 */ /* 0x000fe20008410000 */
[----:B------:R-:W-:Y:S01]  /*c770*/  FMNMX.FTZ R5, R161, R154, !PT ;  /* 0x0000009aa1057209 */ /* 0x000fe20007810000 */
[--C-:B------:R-:W-:Y:S01]  /*c780*/  FFMA.FTZ R163, R166, UR14, -R12.reuse ;  /* 0x0000000ea6a37c23 */ /* 0x100fe2000801080c */
[--C-:B------:R-:W-:Y:S01]  /*c790*/  FFMA.FTZ R166, R167, UR14, -R12.reuse ;  /* 0x0000000ea7a67c23 */ /* 0x100fe2000801080c */
[--C-:B------:R-:W-:Y:S01]  /*c7a0*/  FFMA.FTZ R167, R170, UR14, -R12.reuse ;  /* 0x0000000eaaa77c23 */ /* 0x100fe2000801080c */
[----:B------:R-:W-:Y:S01]  /*c7b0*/  FMNMX.FTZ R154, R164, R5, !PT ;  /* 0x00000005a49a7209 */ /* 0x000fe20007810000 */
[----:B------:R-:W0:Y:S01]  /*c7c0*/  MUFU.EX2 R8, R8 ;  /* 0x0000000800087308 */ /* 0x000e220000000800 */
        /* <DEDUP_REMOVED lines=15> */
[----:B------:R3:W4:Y:S01]  /*c8c0*/  MUFU.EX2 R20, R196 ;  /* 0x000000c400147308 */ /* 0x0007220000000800 */
[----:B------:R-:W-:Y:S01]  /*c8d0*/  FFMA.FTZ R191, R193, UR14, -R12 ;  /* 0x0000000ec1bf7c23 */ /* 0x000fe2000801080c */
[----:B0-----:R-:W-:Y:S01]  /*c8e0*/  FMUL.FTZ R24, R24, R8 ;  /* 0x0000000818187220 */ /* 0x001fe20000410000 */
[----:B------:R-:W-:Y:S01]  /*c8f0*/  FMNMX.FTZ R5, R173, R154, !PT ;  /* 0x0000009aad057209 */ /* 0x000fe20007810000 */
[-C--:B------:R-:W-:Y:S01]  /*c900*/  FMUL.FTZ R25, R25, R8.reuse ;  /* 0x0000000819197220 */ /* 0x080fe20000410000 */
[-C--:B------:R-:W-:Y:S01]  /*c910*/  FMUL.FTZ R28, R28, R8.reuse ;  /* 0x000000081c1c7220 */ /* 0x080fe20000410000 */
[-C--:B------:R-:W-:Y:S01]  /*c920*/  FMUL.FTZ R29, R29, R8.reuse ;  /* 0x000000081d1d7220 */ /* 0x080fe20000410000 */
[----:B------:R-:W-:Y:S01]  /*c930*/  FMNMX.FTZ R154, R176, R5, !PT ;  /* 0x00000005b09a7209 */ /* 0x000fe20007810000 */
[----:B------:R-:W0:Y:S01]  /*c940*/  MUFU.EX2 R21, R21 ;  /* 0x0000001500157308 */ /* 0x000e220000000800 */
[-C--:B------:R-:W-:Y:S01]  /*c950*/  FMUL.FTZ R32, R32, R8.reuse ;  /* 0x0000000820207220 */ /* 0x080fe20000410000 */
[----:B------:R-:W-:Y:S01]  /*c960*/  FMUL.FTZ R33, R33, R8 ;  /* 0x0000000821217220 */ /* 0x000fe20000410000 */
[----:B------:R-:W-:Y:S01]  /*c970*/  FMNMX.FTZ R5, R177, R154, !PT ;  /* 0x0000009ab1057209 */ /* 0x000fe20007810000 */
[-C--:B------:R-:W-:Y:S01]  /*c980*/  FMUL.FTZ R36, R36, R8.reuse ;  /* 0x0000000824247220 */ /* 0x080fe20000410000 */
[-C--:B------:R-:W-:Y:S01]  /*c990*/  FMUL.FTZ R37, R37, R8.reuse ;  /* 0x0000000825257220 */ /* 0x080fe20000410000 */
[-C--:B------:R-:W-:Y:S01]  /*c9a0*/  FMUL.FTZ R40, R40, R8.reuse ;  /* 0x0000000828287220 */ /* 0x080fe20000410000 */
[----:B------:R-:W-:Y:S01]  /*c9b0*/  FMNMX.FTZ R154, R180, R5, !PT ;  /* 0x00000005b49a7209 */ /* 0x000fe20007810000 */
[----:B------:R-:W5:Y:S01]  /*c9c0*/  MUFU.EX2 R194, R194 ;  /* 0x000000c200c27308 */ /* 0x000f620000000800 */
[-C--:B------:R-:W-:Y:S01]  /*c9d0*/  FMUL.FTZ R41, R41, R8.reuse ;  /* 0x0000000829297220 */ /* 0x080fe20000410000 */
[----:B------:R-:W-:Y:S01]  /*c9e0*/  FMUL.FTZ R44, R44, R8 ;  /* 0x000000082c2c7220 */ /* 0x000fe20000410000 */
[----:B------:R-:W-:Y:S01]  /*c9f0*/  FMNMX.FTZ R154, R181, R154, !PT ;  /* 0x0000009ab59a7209 */ /* 0x000fe20007810000 */
[-C--:B------:R-:W-:Y:S01]  /*ca00*/  FMUL.FTZ R45, R45, R8.reuse ;  /* 0x000000082d2d7220 */ /* 0x080fe20000410000 */
[-C--:B------:R-:W-:Y:S01]  /*ca10*/  FMUL.FTZ R48, R48, R8.reuse ;  /* 0x0000000830307220 */ /* 0x080fe20000410000 */
[----:B------:R-:W-:Y:S01]  /*ca20*/  FMUL.FTZ R49, R49, R8 ;  /* 0x0000000831317220 */ /* 0x000fe20000410000 */
[----:B------:R-:W-:Y:S01]  /*ca30*/  FMNMX.FTZ R5, R185, R154, !PT ;  /* 0x0000009ab9057209 */ /* 0x000fe20007810000 */
[----:B------:R-:W2:Y:S01]  /*ca40*/  MUFU.EX2 R158, R158 ;  /* 0x0000009e009e7308 */ /* 0x000ea20000000800 */
[-C--:B------:R-:W-:Y:S01]  /*ca50*/  FMUL.FTZ R52, R52, R8.reuse ;  /* 0x0000000834347220 */ /* 0x080fe20000410000 */
[-C--:B------:R-:W-:Y:S01]  /*ca60*/  FMUL.FTZ R53, R53, R8.reuse ;  /* 0x0000000835357220 */ /* 0x080fe20000410000 */
        /* <DEDUP_REMOVED lines=11> */
[-C--:B------:R-:W-:Y:S01]  /*cb20*/  FMUL.FTZ R69, R69, R8.reuse ;  /* 0x0000000845457220 */ /* 0x080fe20000410000 */
[-C--:B------:R-:W-:Y:S01]  /*cb30*/  FMUL.FTZ R72, R72, R8.reuse ;  /* 0x0000000848487220 */ /* 0x080fe20000410000 */
[----:B------:R-:W1:Y:S01]  /*cb40*/  SHFL.BFLY PT, R154, R5, 0x2, 0x1f ;  /* 0x0c401f00059a7f89 */ /* 0x000e6200000e0000 */
[----:B------:R-:W2:Y:S01]  /*cb50*/  MUFU.EX2 R159, R159 ;  /* 0x0000009f009f7308 */ /* 0x000ea20000000800 */
        /* <DEDUP_REMOVED lines=21> */
[----:B------:R-:W-:Y:S01]  /*ccb0*/  FMUL.FTZ R112, R112, R8 ;  /* 0x0000000870707220 */ /* 0x000fe20000410000 */
[----:B-1----:R-:W-:Y:S01]  /*ccc0*/  FMNMX.FTZ R154, R5, R154, !PT ;  /* 0x0000009a059a7209 */ /* 0x002fe20007810000 */
[----:B------:R-:W-:Y:S01]  /*ccd0*/  MUFU.EX2 R166, R166 ;  /* 0x000000a600a67308 */ /* 0x000fe20000000800 */
[-C--:B------:R-:W-:Y:S01]  /*cce0*/  FMUL.FTZ R113, R113, R8.reuse ;  /* 0x0000000871717220 */ /* 0x080fe20000410000 */
[-C--:B------:R-:W-:Y:S01]  /*ccf0*/  FMUL.FTZ R116, R116, R8.reuse ;  /* 0x0000000874747220 */ /* 0x080fe20000410000 */
[-C--:B------:R-:W-:Y:S01]  /*cd00*/  FMUL.FTZ R117, R117, R8.reuse ;  /* 0x0000000875757220 */ /* 0x080fe20000410000 */
[----:B------:R-:W1:Y:S01]  /*cd10*/  SHFL.BFLY PT, R5, R154, 0x1, 0x1f ;  /* 0x0c201f009a057f89 */ /* 0x000e6200000e0000 */
        /* <DEDUP_REMOVED lines=11> */
[----:B------:R-:W2:Y:S01]  /*cdd0*/  MUFU.EX2 R170, R170 ;  /* 0x000000aa00aa7308 */ /* 0x000ea20000000800 */
[-C--:B------:R-:W-:Y:S01]  /*cde0*/  FMUL.FTZ R140, R140, R8.reuse ;  /* 0x000000088c8c7220 */ /* 0x080fe20000410000 */
[-C--:B------:R-:W-:Y:S01]  /*cdf0*/  FMUL.FTZ R141, R141, R8.reuse ;  /* 0x000000088d8d7220 */ /* 0x080fe20000410000 */
[-C--:B------:R-:W-:Y:S01]  /*ce00*/  FMUL.FTZ R144, R144, R8.reuse ;  /* 0x0000000890907220 */ /* 0x080fe20000410000 */
[-C--:B------:R-:W-:Y:S01]  /*ce10*/  FMUL.FTZ R145, R145, R8.reuse ;  /* 0x0000000891917220 */ /* 0x080fe20000410000 */
[-C--:B------:R-:W-:Y:S01]  /*ce20*/  FMUL.FTZ R148, R148, R8.reuse ;  /* 0x0000000894947220 */ /* 0x080fe20000410000 */
[----:B------:R-:W-:-:S02]  /*ce30*/  FMUL.FTZ R149, R149, R8 ;  /* 0x0000000895957220 */ /* 0x000fc40000410000 */
[----:B------:R-:W-:Y:S01]  /*ce40*/  MUFU.EX2 R171, R171 ;  /* 0x000000ab00ab7308 */ /* 0x000fe20000000800 */
[----:B-1----:R-:W-:-:S04]  /*ce50*/  FMNMX.FTZ R5, R154, R5, !PT ;  /* 0x000000059a057209 */ /* 0x002fc80007810000 */
[C---:B------:R-:W-:Y:S01]  /*ce60*/  FSETP.NEU.FTZ.AND P1, PT, R5.reuse, -INF , PT ;  /* 0xff8000000500780b */ /* 0x040fe20003f3d000 */
[----:B------:R-:W-:Y:S02]  /*ce70*/  FMUL.FTZ R154, R5, UR14 ;  /* 0x0000000e059a7c20 */ /* 0x000fe40008410000 */
[----:B------:R-:W-:Y:S03]  /*ce80*/  MUFU.EX2 R174, R174 ;  /* 0x000000ae00ae7308 */ /* 0x000fe60000000800 */
[----:B------:R-:W-:-:S05]  /*ce90*/  FSEL R154, R154, RZ, P1 ;  /* 0x000000ff9a9a7208 */ /* 0x000fca0000800000 */
[----:B------:R-:W-:Y:S01]  /*cea0*/  MUFU.EX2 R175, R175 ;  /* 0x000000af00af7308 */ /* 0x000fe20000000800 */
[--C-:B------:R-:W-:Y:S01]  /*ceb0*/  FFMA.FTZ R193, R10, UR14, -R154.reuse ;  /* 0x0000000e0ac17c23 */ /* 0x100fe2000801089a */
[--C-:B------:R-:W-:Y:S01]  /*cec0*/  FFMA.FTZ R10, R11, UR14, -R154.reuse ;  /* 0x0000000e0b0a7c23 */ /* 0x100fe2000801089a */
[----:B------:R-:W-:Y:S01]  /*ced0*/  FFMA.FTZ R11, R8, R2, R189 ;  /* 0x00000002080b7223 */ /* 0x000fe200000100bd */
[--C-:B------:R-:W-:Y:S01]  /*cee0*/  FFMA.FTZ R12, R15, UR14, -R154.reuse ;  /* 0x0000000e0f0c7c23 */ /* 0x100fe2000801089a */
[--C-:B---3--:R-:W-:Y:S01]  /*cef0*/  FFMA.FTZ R196, R157, UR14, -R154.reuse ;  /* 0x0000000e9dc47c23 */ /* 0x108fe2000801089a */
        /* <DEDUP_REMOVED lines=9> */
[----:B----4-:R-:W-:Y:S01]  /*cf90*/  FADD.FTZ R2, R20, R195 ;  /* 0x000000c314027221 */ /* 0x010fe20000010000 */
[--C-:B------:R-:W-:Y:S01]  /*cfa0*/  FFMA.FTZ R195, R156, UR14, -R154.reuse ;  /* 0x0000000e9cc37c23 */ /* 0x100fe2000801089a */
[----:B------:R-:W-:Y:S01]  /*cfb0*/  FFMA.FTZ R169, R169, UR14, -R154 ;  /* 0x0000000ea9a97c23 */ /* 0x000fe2000801089a */
[----:B------:R-:W-:Y:S01]  /*cfc0*/  MUFU.EX2 R179, R179 ;  /* 0x000000b300b37308 */ /* 0x000fe20000000800 */
[----:B0-----:R-:W-:Y:S01]  /*cfd0*/  FADD.FTZ R15, R21, R2 ;  /* 0x00000002150f7221 */ /* 0x001fe20000010000 */
[--C-:B------:R-:W-:Y:S01]  /*cfe0*/  FFMA.FTZ R173, R173, UR14, -R154.reuse ;  /* 0x0000000eadad7c23 */ /* 0x100fe2000801089a */
[--C-:B------:R-:W-:Y:S01]  /*cff0*/  FFMA.FTZ R177, R177, UR14, -R154.reuse ;  /* 0x0000000eb1b17c23 */ /* 0x100fe2000801089a */
[--C-:B------:R-:W-:Y:S01]  /*d000*/  FFMA.FTZ R180, R180, UR14, -R154.reuse ;  /* 0x0000000eb4b47c23 */ /* 0x100fe2000801089a */
[----:B-----5:R-:W-:Y:S01]  /*d010*/  FADD.FTZ R15, R194, R15 ;  /* 0x0000000fc20f7221 */ /* 0x020fe20000010000 */
[--C-:B------:R-:W-:Y:S01]  /*d020*/  FFMA.FTZ R181, R181, UR14, -R154.reuse ;  /* 0x0000000eb5b57c23 */ /* 0x100fe2000801089a */
[--C-:B------:R-:W-:Y:S01]  /*d030*/  FFMA.FTZ R185, R185, UR14, -R154.reuse ;  /* 0x0000000eb9b97c23 */ /* 0x100fe2000801089a */
[----:B------:R-:W-:Y:S01]  /*d040*/  MUFU.EX2 R182, R182 ;  /* 0x000000b600b67308 */ /* 0x000fe20000000800 */
[----:B--2---:R-:W-:Y:S01]  /*d050*/  FADD.FTZ R2, R158, R15 ;  /* 0x0000000f9e027221 */ /* 0x004fe20000010000 */
[--C-:B------:R-:W-:Y:S01]  /*d060*/  FFMA.FTZ R15, R153, UR14, -R154.reuse ;  /* 0x0000000e990f7c23 */ /* 0x100fe2000801089a */
[--C-:B------:R-:W-:Y:S01]  /*d070*/  FFMA.FTZ R184, R184, UR14, -R154.reuse ;  /* 0x0000000eb8b87c23 */ /* 0x100fe2000801089a */
[----:B------:R-:W-:Y:S01]  /*d080*/  FFMA.FTZ R187, R187, UR14, -R154 ;  /* 0x0000000ebbbb7c23 */ /* 0x000fe2000801089a */
[----:B------:R-:W-:Y:S01]  /*d090*/  FADD.FTZ R2, R155, R2 ;  /* 0x000000029b027221 */ /* 0x000fe20000010000 */
[----:B------:R-:W-:Y:S01]  /*d0a0*/  FFMA.FTZ R190, R190, UR14, -R154 ;  /* 0x0000000ebebe7c23 */ /* 0x000fe2000801089a */
[----:B------:R-:W-:Y:S01]  /*d0b0*/  F2FP.F16.F32.PACK_AB R156, R194, R21 ;  /* 0x00000015c29c723e */ /* 0x000fe200000000ff */
[----:B------:R-:W-:Y:S01]  /*d0c0*/  MUFU.EX2 R183, R183 ;  /* 0x000000b700b77308 */ /* 0x000fe20000000800 */
[----:B------:R-:W-:Y:S01]  /*d0d0*/  FADD.FTZ R153, R159, R2 ;  /* 0x000000029f997221 */ /* 0x000fe20000010000 */
[----:B------:R-:W-:-:S02]  /*d0e0*/  FSEL R2, R5, RZ, P1 ;  /* 0x000000ff05027208 */ /* 0x000fc40000800000 */
[----:B------:R-:W-:Y:S01]  /*d0f0*/  F2FP.F16.F32.PACK_AB R164, R170, R167 ;  /* 0x000000a7aaa4723e */ /* 0x000fe200000000ff */
[----:B------:R-:W-:Y:S01]  /*d100*/  FADD.FTZ R152, R162, R153 ;  /* 0x00000099a2987221 */ /* 0x000fe20000010000 */
[----:B------:R-:W-:Y:S01]  /*d110*/  F2FP.F16.F32.PACK_AB R158, R155, R158 ;  /* 0x0000009e9b9e723e */ /* 0x000fe200000000ff */
[----:B------:R-:W-:Y:S01]  /*d120*/  FADD.FTZ R2, -R2, R9 ;  /* 0x0000000902027221 */ /* 0x000fe20000010100 */
[----:B------:R-:W0:Y:S01]  /*d130*/  MUFU.EX2 R186, R186 ;  /* 0x000000ba00ba7308 */ /* 0x000e220000000800 */
[----:B------:R-:W-:-:S04]  /*d140*/  FADD.FTZ R153, R163, R152 ;  /* 0x00000098a3997221 */ /* 0x000fc80000010000 */
[----:B------:R-:W-:Y:S01]  /*d150*/  FADD.FTZ R152, R166, R153 ;  /* 0x00000099a6987221 */ /* 0x000fe20000010000 */
[----:B------:R-:W-:Y:S02]  /*d160*/  FFMA.FTZ R153, R172, UR14, -R154 ;  /* 0x0000000eac997c23 */ /* 0x000fe4000801089a */
[----:B------:R-:W2:Y:S01]  /*d170*/  MUFU.EX2 R188, R188 ;  /* 0x000000bc00bc7308 */ /* 0x000ea20000000800 */
[----:B------:R-:W-:-:S04]  /*d180*/  FADD.FTZ R9, R167, R152 ;  /* 0x00000098a7097221 */ /* 0x000fc80000010000 */
[----:B------:R-:W-:Y:S01]  /*d190*/  FADD.FTZ R152, R170, R9 ;  /* 0x00000009aa987221 */ /* 0x000fe20000010000 */
[----:B------:R-:W-:Y:S01]  /*d1a0*/  FFMA.FTZ R9, R168, UR14, -R154 ;  /* 0x0000000ea8097c23 */ /* 0x000fe2000801089a */
[----:B-1----:R-:W-:Y:S01]  /*d1b0*/  F2FP.F16.F32.PACK_AB R168, R178, R175 ;  /* 0x000000afb2a8723e */ /* 0x002fe200000000ff */
[----:B------:R-:W-:Y:S01]  /*d1c0*/  MUFU.EX2 R193, R193 ;  /* 0x000000c100c17308 */ /* 0x000fe20000000800 */
[----:B------:R-:W-:Y:S01]  /*d1d0*/  FADD.FTZ R157, R171, R152 ;  /* 0x00000098ab9d7221 */ /* 0x000fe20000010000 */
[----:B0-----:R-:W-:Y:S02]  /*d1e0*/  F2FP.F16.F32.PACK_AB R172, R186, R183 ;  /* 0x000000b7baac723e */ /* 0x001fe400000000ff */
[----:B------:R-:W-:Y:S01]  /*d1f0*/  F2FP.F16.F32.PACK_AB R170, R182, R179 ;  /* 0x000000b3b6aa723e */ /* 0x000fe200000000ff */
[----:B------:R-:W-:Y:S01]  /*d200*/  FADD.FTZ R152, R174, R157 ;  /* 0x0000009dae987221 */ /* 0x000fe20000010000 */
[----:B------:R-:W-:Y:S01]  /*d210*/  FFMA.FTZ R157, R176, UR14, -R154 ;  /* 0x0000000eb09d7c23 */ /* 0x000fe2000801089a */
[----:B------:R-:W-:Y:S01]  /*d220*/  F2FP.F16.F32.PACK_AB R154, R20, R13 ;  /* 0x0000000d149a723e */ /* 0x000fe200000000ff */
[----:B------:R-:W-:Y:S01]  /*d230*/  MUFU.EX2 R10, R10 ;  /* 0x0000000a000a7308 */ /* 0x000fe20000000800 */
[----:B------:R-:W-:-:S04]  /*d240*/  FADD.FTZ R199, R175, R152 ;  /* 0x00000098afc77221 */ /* 0x000fc80000010000 */
[----:B------:R-:W-:Y:S01]  /*d250*/  FADD.FTZ R152, R178, R199 ;  /* 0x000000c7b2987221 */ /* 0x000fe20000010000 */
[----:B------:R-:W-:Y:S02]  /*d260*/  FMUL.FTZ R178, R2, UR14 ;  /* 0x0000000e02b27c20 */ /* 0x000fe40008410000 */
[----:B------:R-:W-:Y:S01]  /*d270*/  MUFU.EX2 R11, R11 ;  /* 0x0000000b000b7308 */ /* 0x000fe20000000800 */
[----:B------:R-:W-:Y:S01]  /*d280*/  FADD.FTZ R199, R179, R152 ;  /* 0x00000098b3c77221 */ /* 0x000fe20000010000 */
[----:B------:R-:W-:-:S03]  /*d290*/  F2FP.F16.F32.PACK_AB R152, R192, R189 ;  /* 0x000000bdc098723e */ /* 0x000fc600000000ff */
[----:B------:R-:W-:-:S03]  /*d2a0*/  FADD.FTZ R20, R182, R199 ;  /* 0x000000c7b6147221 */ /* 0x000fc60000010000 */
[----:B------:R-:W0:Y:S01]  /*d2b0*/  MUFU.EX2 R178, R178 ;  /* 0x000000b200b27308 */ /* 0x000e220000000800 */
[----:B------:R-:W-:-:S04]  /*d2c0*/  FADD.FTZ R21, R183, R20 ;  /* 0x00000014b7157221 */ /* 0x000fc80000010000 */
[----:B------:R-:W-:-:S03]  /*d2d0*/  FADD.FTZ R21, R186, R21 ;  /* 0x00000015ba157221 */ /* 0x000fc60000010000 */
[----:B------:R-:W1:Y:S01]  /*d2e0*/  MUFU.EX2 R12, R12 ;  /* 0x0000000c000c7308 */ /* 0x000e620000000800 */
[----:B--2---:R-:W-:-:S07]  /*d2f0*/  FADD.FTZ R2, R188, R21 ;  /* 0x00000015bc027221 */ /* 0x004fce0000010000 */
[----:B------:R-:W2:Y:S01]  /*d300*/  MUFU.EX2 R14, R14 ;  /* 0x0000000e000e7308 */ /* 0x000ea20000000800 */
        /* <DEDUP_REMOVED lines=9> */
[----:B-1----:R-:W-:Y:S01]  /*d3a0*/  F2FP.F16.F32.PACK_AB R155, R12, R11 ;  /* 0x0000000b0c9b723e */ /* 0x002fe200000000ff */
[-C--:B------:R-:W-:Y:S01]  /*d3b0*/  FMUL.FTZ R35, R35, R178.reuse ;  /* 0x000000b223237220 */ /* 0x080fe20000410000 */
[-C--:B------:R-:W-:Y:S01]  /*d3c0*/  FMUL.FTZ R38, R38, R178.reuse ;  /* 0x000000b226267220 */ /* 0x080fe20000410000 */
[----:B------:R-:W-:Y:S01]  /*d3d0*/  FADD.FTZ R21, R12, R21 ;  /* 0x000000150c157221 */ /* 0x000fe20000010000 */
[-C--:B------:R-:W-:Y:S01]  /*d3e0*/  FMUL.FTZ R39, R39, R178.reuse ;  /* 0x000000b227277220 */ /* 0x080fe20000410000 */
[-C--:B------:R-:W-:Y:S01]  /*d3f0*/  FMUL.FTZ R42, R42, R178.reuse ;  /* 0x000000b22a2a7220 */ /* 0x080fe20000410000 */
[----:B------:R-:W1:Y:S01]  /*d400*/  MUFU.EX2 R195, R195 ;  /* 0x000000c300c37308 */ /* 0x000e620000000800 */
[----:B--2---:R-:W-:Y:S01]  /*d410*/  FADD.FTZ R186, R14, R21 ;  /* 0x000000150eba7221 */ /* 0x004fe20000010000 */
[-C--:B------:R-:W-:Y:S01]  /*d420*/  FMUL.FTZ R43, R43, R178.reuse ;  /* 0x000000b22b2b7220 */ /* 0x080fe20000410000 */
        /* <DEDUP_REMOVED lines=21> */
[----:B------:R1:W3:Y:S01]  /*d580*/  MUFU.EX2 R161, R160 ;  /* 0x000000a000a17308 */ /* 0x0002e20000000800 */
        /* <DEDUP_REMOVED lines=8> */
[----:B-1----:R-:W-:Y:S01]  /*d610*/  F2FP.F16.F32.PACK_AB R160, R162, R159 ;  /* 0x0000009fa2a0723e */ /* 0x002fe200000000ff */
[-C--:B------:R-:W-:Y:S01]  /*d620*/  FMUL.FTZ R91, R91, R178.reuse ;  /* 0x000000b25b5b7220 */ /* 0x080fe20000410000 */
[----:B------:R-:W-:Y:S01]  /*d630*/  F2FP.F16.F32.PACK_AB R162, R166, R163 ;  /* 0x000000a3a6a2723e */ /* 0x000fe200000000ff */
[-C--:B------:R-:W-:Y:S01]  /*d640*/  FMUL.FTZ R94, R94, R178.reuse ;  /* 0x000000b25e5e7220 */ /* 0x080fe20000410000 */
[----:B------:R-:W-:Y:S01]  /*d650*/  F2FP.F16.F32.PACK_AB R166, R174, R171 ;  /* 0x000000abaea6723e */ /* 0x000fe200000000ff */
[----:B------:R-:W-:Y:S01]  /*d660*/  FMUL.FTZ R95, R95, R178 ;  /* 0x000000b25f5f7220 */ /* 0x000fe20000410000 */
[----:B------:R-:W-:Y:S01]  /*d670*/  F2FP.F16.F32.PACK_AB R174, R191, R188 ;  /* 0x000000bcbfae723e */ /* 0x000fe200000000ff */
[----:B------:R-:W1:Y:S01]  /*d680*/  MUFU.EX2 R13, R197 ;  /* 0x000000c5000d7308 */ /* 0x000e620000000800 */
[C---:B0-----:R-:W-:Y:S01]  /*d690*/  FADD.FTZ R188, R196.reuse, R21 ;  /* 0x00000015c4bc7221 */ /* 0x041fe20000010000 */
[----:B------:R-:W-:Y:S01]  /*d6a0*/  F2FP.F16.F32.PACK_AB R159, R196, R195 ;  /* 0x000000c3c49f723e */ /* 0x000fe200000000ff */
[-C--:B------:R-:W-:Y:S01]  /*d6b0*/  FMUL.FTZ R98, R98, R178.reuse ;  /* 0x000000b262627220 */ /* 0x080fe20000410000 */
[-C--:B------:R-:W-:Y:S01]  /*d6c0*/  FMUL.FTZ R99, R99, R178.reuse ;  /* 0x000000b263637220 */ /* 0x080fe20000410000 */
[----:B---3--:R-:W-:Y:S01]  /*d6d0*/  FADD.FTZ R21, R161, R188 ;  /* 0x000000bca1157221 */ /* 0x008fe20000010000 */
[-C--:B------:R-:W-:Y:S01]  /*d6e0*/  FMUL.FTZ R102, R102, R178.reuse ;  /* 0x000000b266667220 */ /* 0x080fe20000410000 */
[-C--:B------:R-:W-:Y:S01]  /*d6f0*/  FMUL.FTZ R103, R103, R178.reuse ;  /* 0x000000b267677220 */ /* 0x080fe20000410000 */
        /* <DEDUP_REMOVED lines=35> */
[----:B0-----:R-:W-:Y:S01]  /*d930*/  F2FP.F16.F32.PACK_AB R153, R10, R193 ;  /* 0x000000c10a99723e */ /* 0x001fe200000000ff */
[----:B------:R-:W-:-:S04]  /*d940*/  FMUL.FTZ R151, R151, R178 ;  /* 0x000000b297977220 */ /* 0x000fc80000410000 */
[----:B------:R0:W1:Y:S08]  /*d950*/  MUFU.EX2 R169, R157 ;  /* 0x0000009d00a97308 */ /* 0x0000700000000800 */
[----:B------:R-:W4:Y:S01]  /*d960*/  MUFU.EX2 R186, R177 ;  /* 0x000000b100ba7308 */ /* 0x000f220000000800 */
[----:B0-----:R-:W-:-:S07]  /*d970*/  F2FP.F16.F32.PACK_AB R157, R15, R14 ;  /* 0x0000000e0f9d723e */ /* 0x001fce00000000ff */
[----:B------:R0:W5:Y:S08]  /*d980*/  MUFU.EX2 R171, R180 ;  /* 0x000000b400ab7308 */ /* 0x0001700000000800 */
[----:B------:R-:W5:Y:S01]  /*d990*/  MUFU.EX2 R188, R181 ;  /* 0x000000b500bc7308 */ /* 0x000f620000000800 */
[----:B0-----:R-:W-:-:S04]  /*d9a0*/  FADD.FTZ R180, R182, R21 ;  /* 0x00000015b6b47221 */ /* 0x001fc80000010000 */
[----:B---3--:R-:W-:Y:S01]  /*d9b0*/  FADD.FTZ R21, R167, R180 ;  /* 0x000000b4a7157221 */ /* 0x008fe20000010000 */
[C---:B--2---:R-:W-:Y:S02]  /*d9c0*/  F2FP.F16.F32.PACK_AB R167, R0.reuse, R167 ;  /* 0x000000a700a7723e */ /* 0x044fe400000000ff */
[----:B------:R-:W0:Y:S01]  /*d9d0*/  MUFU.EX2 R173, R185 ;  /* 0x000000b900ad7308 */ /* 0x000e220000000800 */
[----:B------:R-:W-:-:S04]  /*d9e0*/  FADD.FTZ R180, R0, R21 ;  /* 0x0000001500b47221 */ /* 0x000fc80000010000 */
[----:B-1----:R-:W-:Y:S01]  /*d9f0*/  FADD.FTZ R21, R169, R180 ;  /* 0x000000b4a9157221 */ /* 0x002fe20000010000 */
[C---:B----4-:R-:W-:Y:S02]  /*da00*/  F2FP.F16.F32.PACK_AB R169, R186.reuse, R169 ;  /* 0x000000a9baa9723e */ /* 0x050fe400000000ff */
[----:B------:R-:W1:Y:S01]  /*da10*/  MUFU.EX2 R184, R184 ;  /* 0x000000b800b87308 */ /* 0x000e620000000800 */
[----:B------:R-:W-:-:S04]  /*da20*/  FADD.FTZ R180, R186, R21 ;  /* 0x00000015bab47221 */ /* 0x000fc80000010000 */
[----:B-----5:R-:W-:Y:S01]  /*da30*/  FADD.FTZ R21, R171, R180 ;  /* 0x000000b4ab157221 */ /* 0x020fe20000010000 */
[C---:B------:R-:W-:Y:S02]  /*da40*/  F2FP.F16.F32.PACK_AB R171, R188.reuse, R171 ;  /* 0x000000abbcab723e */ /* 0x040fe400000000ff */
[----:B------:R-:W2:Y:S01]  /*da50*/  MUFU.EX2 R175, R187 ;  /* 0x000000bb00af7308 */ /* 0x000ea20000000800 */
[----:B------:R-:W-:-:S04]  /*da60*/  FADD.FTZ R180, R188, R21 ;  /* 0x00000015bcb47221 */ /* 0x000fc80000010000 */
[----:B0-----:R-:W-:-:S03]  /*da70*/  FADD.FTZ R11, R173, R180 ;  /* 0x000000b4ad0b7221 */ /* 0x001fc60000010000 */
        /* <DEDUP_REMOVED lines=8> */
.L_x_1953:
[----:B------:R0:W1:Y:S01]  /*db00*/  SYNCS.PHASECHK.TRANS64.TRYWAIT P1, [UR25+0x22850], R7 ;  /* 0x02285007ff0075a7 */ /* 0x0000620008020159 */
[----:B------:R-:W-:Y:S05]  /*db10*/  @!P0 BRA `(.L_x_1954) ;  /* 0x0000000000048947 */ /* 0x000fea0003800000 */
[----:B------:R-:W-:Y:S01]  /*db20*/  BPT.TRAP 0x1 ;  /* 0x000000040000795c */ /* 0x000fe20000300000 */
.L_x_1954:
[----:B------:R-:W-:Y:S01]  /*db30*/  VIADD R8, R215, 0x8 ;  /* 0x00000008d7087836 */ /* 0x000fe20000000000 */
[----:B-1----:R-:W-:Y:S06]  /*db40*/  @P1 BRA `(.L_x_1955) ;  /* 0x0000000000081947 */ /* 0x002fec0003800000 */
[----:B------:R-:W1:Y:S02]  /*db50*/  SYNCS.PHASECHK.TRANS64.TRYWAIT P1, [UR25+0x22850], R7 ;  /* 0x02285007ff0075a7 */ /* 0x000e640008020159 */
[----:B-1----:R-:W-:Y:S05]  /*db60*/  @!P1 BRA `(.L_x_1956) ;  /* 0x0000007800e09947 */ /* 0x002fea0003800000 */
.L_x_1955:
        /* <DEDUP_REMOVED lines=39> */
.L_x_1957:
[----:B------:R-:W-:Y:S01]  /*dde0*/  UIADD3 UR25, UR25, 0x22860, URZ ;  /* 0x0002286019197890 */ /* 0x000fe2000fffe03f */
[C---:B------:R-:W-:Y:S01]  /*ddf0*/  ISETP.GT.AND P1, PT, R6.reuse, UR44, PT ;  /* 0x0000002c06007c0c */ /* 0x040fe2000bf24270 */
[----:B------:R-:W-:Y:S02]  /*de00*/  VIADD R6, R6, 0xffffffff ;  /* 0xffffffff06067836 */ /* 0x000fe40000000000 */
[----:B------:R-:W-:Y:S01]  /*de10*/  UPRMT UR25, UR24, 0x654, UR25 ;  /* 0x0000065418197896 */ /* 0x000fe20008000019 */
[----:B------:R-:W-:Y:S02]  /*de20*/  IMAD.MOV.U32 R9, RZ, RZ, R5 ;  /* 0x000000ffff097224 */ /* 0x000fe400078e0005 */
[----:B------:R-:W-:-:S06]  /*de30*/  IMAD.MOV.U32 R8, RZ, RZ, R4 ;  /* 0x000000ffff087224 */ /* 0x000fcc00078e0004 */
[----:B------:R-:W-:Y:S01]  /*de40*/  SYNCS.ARRIVE.TRANS64.RED.A1T0 RZ, [UR25], RZ ;  /* 0x000000ffffff79a7 */ /* 0x000fe20008100419 */
[----:B------:R-:W-:Y:S05]  /*de50*/  @P1 BRA `(.L_x_1958) ;  /* 0xffffffc800941947 */ /* 0x000fea000383ffff */
.L_x_1939:
[----:B01----:R-:W0:Y:S01]  /*de60*/  SHFL.BFLY PT, R7, R2, 0x2, 0x1f ;  /* 0x0c401f0002077f89 */ /* 0x003e2200000e0000 */
[----:B------:R-:W-:Y:S01]  /*de70*/  IMAD.MOV.U32 R8, RZ, RZ, RZ ;  /* 0x000000ffff087224 */ /* 0x000fe200078e00ff */
[----:B------:R-:W-:Y:S01]  /*de80*/  UIADD3 UR38, UR38, 0x1, URZ ;  /* 0x0000000126267890 */ /* 0x000fe2000fffe03f */
[----:B------:R2:W-:Y:S06]  /*de90*/  BAR.ARV R3, 0x100 ;  /* 0x000400030000751d */ /* 0x0005ec0000002000 */
[----:B------:R-:W-:Y:S02]  /*dea0*/  UISETP.NE.AND UP0, UPT, UR38, 0x2, UPT ;  /* 0x000000022600788c */ /* 0x000fe4000bf05270 */
[----:B------:R-:W-:Y:S06]  /*deb0*/  BAR.ARV 0x8, 0x180 ;  /* 0x0206000000007b1d */ /* 0x000fec0000002000 */
[----:B--2---:R-:W-:Y:S01]  /*dec0*/  IMAD.MOV.U32 R3, RZ, RZ, -0x800000 ;  /* 0xff800000ff037424 */ /* 0x004fe200078e00ff */
[----:B------:R-:W-:Y:S01]  /*ded0*/  USEL UR4, URZ, 0x1, UP0 ;  /* 0x000000013f047887 */ /* 0x000fe20008000000 */
[----:B------:R-:W1:Y:S01]  /*dee0*/  SHFL.BFLY PT, R9, R0, 0x2, 0x1f ;  /* 0x0c401f0000097f89 */ /* 0x000e6200000e0000 */
[----:B------:R-:W-:Y:S01]  /*def0*/  PLOP3.LUT P0, PT, PT, PT, PT, 0x8, 0x0 ;  /* 0x000000000000781c */ /* 0x000fe20003f0e170 */
[----:B------:R-:W-:Y:S01]  /*df00*/  UIADD3 UR36, UR36, 0x1, URZ ;  /* 0x0000000124247890 */ /* 0x000fe2000fffe03f */
[----:B0-----:R-:W-:Y:S01]  /*df10*/  FADD.FTZ R7, R7, R2 ;  /* 0x0000000207077221 */ /* 0x001fe20000010000 */
[----:B------:R-:W-:Y:S01]  /*df20*/  IMAD.MOV.U32 R2, RZ, RZ, -0x800000 ;  /* 0xff800000ff027424 */ /* 0x000fe200078e00ff */
[----:B------:R-:W-:-:S02]  /*df30*/  USEL UR38, UR38, URZ, UP0 ;  /* 0x0000003f26267287 */ /* 0x000fc40008000000 */
[----:B------:R-:W-:Y:S01]  /*df40*/  ULOP3.LUT UR37, UR37, UR4, URZ, 0x3c, !UPT ;  /* 0x0000000425257292 */ /* 0x000fe2000f8e3c3f */
[----:B------:R-:W0:Y:S01]  /*df50*/  SHFL.BFLY PT, R6, R7, 0x1, 0x1f ;  /* 0x0c201f0007067f89 */ /* 0x000e2200000e0000 */
[----:B-1----:R-:W-:Y:S01]  /*df60*/  FADD.FTZ R9, R9, R0 ;  /* 0x0000000009097221 */ /* 0x002fe20000010000 */
[----:B------:R-:W-:Y:S02]  /*df70*/  IMAD.MOV.U32 R0, RZ, RZ, RZ ;  /* 0x000000ffff007224 */ /* 0x000fe400078e00ff */
[----:B0-----:R-:W-:Y:S01]  /*df80*/  FADD.FTZ R10, R7, R6 ;  /* 0x00000006070a7221 */ /* 0x001fe20000010000 */
[----:B------:R-:W-:Y:S01]  /*df90*/  IMAD.U32 R7, RZ, RZ, UR14 ;  /* 0x0000000eff077e24 */ /* 0x000fe2000f8e00ff */
[----:B------:R-:W0:Y:S03]  /*dfa0*/  SHFL.BFLY PT, R6, R9, 0x1, 0x1f ;  /* 0x0c201f0009067f89 */ /* 0x000e2600000e0000 */
[----:B------:R-:W-:-:S13]  /*dfb0*/  FSETP.NE.FTZ.AND P1, PT, R10, RZ, PT ;  /* 0x000000ff0a00720b */ /* 0x000fda0003f35000 */
[----:B------:R-:W1:Y:S01]  /*dfc0*/  @P1 MUFU.RCP R8, R10 ;  /* 0x0000000a00081308 */ /* 0x000e620000001000 */
[----:B------:R-:W-:Y:S01]  /*dfd0*/  @P1 FMUL.FTZ R7, R7, 0.69314718246459960938 ;  /* 0x3f31721807071820 */ /* 0x000fe20000410000 */
[----:B0-----:R-:W-:Y:S01]  /*dfe0*/  FADD.FTZ R11, R9, R6 ;  /* 0x00000006090b7221 */ /* 0x001fe20000010000 */
[----:B------:R-:W-:-:S05]  /*dff0*/  IMAD.U32 R9, RZ, RZ, UR14 ;  /* 0x0000000eff097e24 */ /* 0x000fca000f8e00ff */
[----:B------:R-:W0:Y:S01]  /*e000*/  @P1 MUFU.LG2 R6, R10 ;  /* 0x0000000a00061308 */ /* 0x000e220000000c00 */
[----:B------:R-:W-:Y:S01]  /*e010*/  FSETP.NE.FTZ.AND P2, PT, R11, RZ, PT ;  /* 0x000000ff0b00720b */ /* 0x000fe20003f55000 */
        /* <DEDUP_REMOVED lines=64> */
[----:B------:R-:W1:Y:S01]  /*e420*/  @P2 MUFU.RCP R0, R11 ;  /* 0x0000000b00002308 */ /* 0x000e620000001000 */
[----:B------:R-:W-:Y:S01]  /*e430*/  @P2 FMUL.FTZ R9, R9, 0.69314718246459960938 ;  /* 0x3f31721809092820 */ /* 0x000fe20000410000 */
[----:B0-----:R-:W-:-:S04]  /*e440*/  @P1 FMUL.FTZ R6, R6, 0.69314718246459960938 ;  /* 0x3f31721806061820 */ /* 0x001fc80000410000 */
[----:B------:R-:W-:Y:S02]  /*e450*/  @P1 FFMA.FTZ R3, R7, R4, R6 ;  /* 0x0000000407031223 */ /* 0x000fe40000010006 */
[----:B------:R-:W0:Y:S01]  /*e460*/  @P2 MUFU.LG2 R8, R11 ;  /* 0x0000000b00082308 */ /* 0x000e220000000c00 */
        /* <DEDUP_REMOVED lines=66> */
.L_x_1880:
[----:B------:R-:W0:Y:S01]  /*e890*/  S2R R5, SR_CgaCtaId ;  /* 0x0000000000057919 */ /* 0x000e220000008800 */
[----:B------:R-:W-:Y:S01]  /*e8a0*/  MOV R176, 0x400 ;  /* 0x0000040000b07802 */ /* 0x000fe20000000f00 */
[----:B------:R-:W-:Y:S01]  /*e8b0*/  BSSY B0, `(.L_x_1959) ;  /* 0x000028f000007945 */ /* 0x000fe20003800000 */
[----:B------:R-:W-:Y:S02]  /*e8c0*/  BAR.SYNC.DEFER_BLOCKING 0x5, 0x180 ;  /* 0x0146000000007b1d */ /* 0x000fe40000010000 */
[----:B0-----:R-:W-:-:S05]  /*e8d0*/  LEA R176, R5, R176, 0x18 ;  /* 0x000000b005b07211 */ /* 0x001fca00078ec0ff */
[----:B------:R-:W0:Y:S02]  /*e8e0*/  LDS R4, [R176+0x228d0] ;  /* 0x0228d000b0047984 */ /* 0x000e240000000800 */
[----:B0-----:R-:W-:Y:S01]  /*e8f0*/  R2UR UR4, R4 ;  /* 0x00000000040472ca */ /* 0x001fe200000e0000 */
[----:B------:R-:W-:Y:S06]  /*e900*/  BAR.ARV 0x4, 0x180 ;  /* 0x0106000000007b1d */ /* 0x000fec0000002000 */
[----:B------:R-:W-:Y:S08]  /*e910*/  @P0 BRA `(.L_x_1960) ;  /* 0x0000001c004c0947 */ /* 0x000ff00003800000 */
[----:B------:R-:W0:Y:S01]  /*e920*/  S2R R5, SR_SWINHI ;  /* 0x0000000000057919 */ /* 0x000e220000002f00 */
[----:B------:R-:W1:Y:S01]  /*e930*/  LDC R205, c[0x0][0xbe8] ;  /* 0x0002fa00ffcd7b82 */ /* 0x000e620000000800 */
[----:B------:R-:W-:Y:S01]  /*e940*/  F2FP.F16.F32.PACK_AB R24, R25, R24 ;  /* 0x000000181918723e */ /* 0x000fe200000000ff */
[----:B------:R-:W-:Y:S01]  /*e950*/  USHF.R.S32.HI UR10, URZ, 0x1f, UR43 ;  /* 0x0000001f3f0a7899 */ /* 0x000fe2000801142b */
[----:B------:R-:W-:Y:S01]  /*e960*/  F2FP.F16.F32.PACK_AB R25, R27, R26 ;  /* 0x0000001a1b19723e */ /* 0x000fe200000000ff */
[----:B------:R-:W-:Y:S01]  /*e970*/  ULDC.64 UR8, c[0x0][0xb90] ;  /* 0x0002e40000087ab9 */ /* 0x000fe20000000a00 */
[----:B------:R-:W-:Y:S01]  /*e980*/  F2FP.F16.F32.PACK_AB R27, R31, R30 ;  /* 0x0000001e1f1b723e */ /* 0x000fe200000000ff */
[----:B------:R-:W-:Y:S01]  /*e990*/  UIMAD UR5, UR10, UR8, URZ ;  /* 0x000000080a0572a4 */ /* 0x000fe2000f8e023f */
[----:B------:R-:W-:Y:S01]  /*e9a0*/  F2FP.F16.F32.PACK_AB R26, R29, R28 ;  /* 0x0000001c1d1a723e */ /* 0x000fe200000000ff */
[----:B------:R-:W-:Y:S01]  /*e9b0*/  UIMAD.WIDE.U32 UR6, UR43, UR8, URZ ;  /* 0x000000082b0672a5 */ /* 0x000fe2000f8e003f */
[----:B------:R-:W-:Y:S01]  /*e9c0*/  F2FP.F16.F32.PACK_AB R136, R137, R136 ;  /* 0x000000888988723e */ /* 0x000fe200000000ff */
[----:B------:R-:W-:Y:S01]  /*e9d0*/  UIMAD UR5, UR43, UR9, UR5 ;  /* 0x000000092b0572a4 */ /* 0x000fe2000f8e0205 */
[----:B------:R-:W-:Y:S01]  /*e9e0*/  F2FP.F16.F32.PACK_AB R137, R128, R124 ;  /* 0x0000007c8089723e */ /* 0x000fe200000000ff */
[----:B------:R-:W-:Y:S01]  /*e9f0*/  USHF.R.S32.HI UR12, URZ, 0x1f, UR42 ;  /* 0x0000001f3f0c7899 */ /* 0x000fe2000801142a */
[----:B------:R-:W-:Y:S01]  /*ea00*/  F2FP.F16.F32.PACK_AB R144, R145, R144 ;  /* 0x000000909190723e */ /* 0x000fe200000000ff */
[----:B------:R-:W-:Y:S01]  /*ea10*/  ULDC.64 UR8, c[0x0][0xb98] ;  /* 0x0002e60000087ab9 */ /* 0x000fe20000000a00 */
[----:B------:R-:W-:Y:S01]  /*ea20*/  UIADD3 UR7, UR7, UR5, URZ ;  /* 0x0000000507077290 */ /* 0x000fe2000fffe03f */
[----:B------:R-:W-:Y:S01]  /*ea30*/  F2FP.F16.F32.PACK_AB R145, R167, R166 ;  /* 0x000000a6a791723e */ /* 0x000fe200000000ff */
[----:B------:R-:W-:-:S02]  /*ea40*/  UIMAD UR5, UR12, UR8, URZ ;  /* 0x000000080c0572a4 */ /* 0x000fc4000f8e023f */
[----:B------:R-:W-:Y:S02]  /*ea50*/  UIMAD.WIDE.U32 UR6, UR42, UR8, UR6 ;  /* 0x000000082a0672a5 */ /* 0x000fe4000f8e0006 */
[----:B------:R-:W-:-:S03]  /*ea60*/  UIMAD UR5, UR42, UR9, UR5 ;  /* 0x000000092a0572a4 */ /* 0x000fc6000f8e0205 */
[----:B------:R-:W-:Y:S01]  /*ea70*/  ULDC.64 UR8, c[0x0][0xae8] ;  /* 0x0002ba0000087ab9 */ /* 0x000fe20000000a00 */
[----:B------:R-:W-:Y:S02]  /*ea80*/  MOV R160, R176 ;  /* 0x000000b000a07202 */ /* 0x000fe40000000f00 */
[----:B0-----:R-:W-:Y:S01]  /*ea90*/  MOV R161, R5 ;  /* 0x0000000500a17202 */ /* 0x001fe20000000f00 */
[----:B------:R-:W-:Y:S02]  /*eaa0*/  IMAD R5, R203, 0x40, R19 ;  /* 0x00000040cb057824 */ /* 0x000fe400078e0213 */
[----:B------:R-:W-:-:S04]  /*eab0*/  IMAD.WIDE R20, R208, 0x2, R160 ;  /* 0x00000002d0147825 */ /* 0x000fc800078e02a0 */
[----:B------:R-:W-:Y:S01]  /*eac0*/  IMAD.WIDE R160, R5, 0x2, R160 ;  /* 0x0000000205a07825 */ /* 0x000fe200078e02a0 */
[C---:B------:R-:W-:Y:S02]  /*ead0*/  IADD3 R109, P0, R20.reuse, 0x8060, RZ ;  /* 0x00008060146d7810 */ /* 0x040fe40007f1e0ff */
[C---:B------:R-:W-:Y:S02]  /*eae0*/  IADD3 R113, P5, R20.reuse, 0xc020, RZ ;  /* 0x0000c02014717810 */ /* 0x040fe40007fbe0ff */
[----:B------:R-:W-:Y:S01]  /*eaf0*/  LOP3.LUT R12, R109, 0x380, RZ, 0xc0, !PT ;  /* 0x000003806d0c7812 */ /* 0x000fe200078ec0ff */
[--C-:B------:R-:W-:Y:S01]  /*eb00*/  IMAD.X R13, RZ, RZ, R21.reuse, P0 ;  /* 0x000000ffff0d7224 */ /* 0x100fe200000e0615 */
[C---:B------:R-:W-:Y:S01]  /*eb10*/  IADD3 R7, P3, R20.reuse, 0xc060, RZ ;  /* 0x0000c06014077810 */ /* 0x040fe20007f7e0ff */
[--C-:B------:R-:W-:Y:S01]  /*eb20*/  IMAD.X R9, RZ, RZ, R21.reuse, P5 ;  /* 0x000000ffff097224 */ /* 0x100fe200028e0615 */
[----:B------:R-:W-:Y:S02]  /*eb30*/  IADD3 R112, P2, R20, 0x8040, RZ ;  /* 0x0000804014707810 */ /* 0x000fe40007f5e0ff */
[----:B------:R-:W-:Y:S01]  /*eb40*/  SHF.R.U64 R12, R12, 0x3, RZ ;  /* 0x000000030c0c7819 */ /* 0x000fe200000012ff */
[--C-:B------:R-:W-:Y:S01]  /*eb50*/  IMAD.X R5, RZ, RZ, R21.reuse, P3 ;  /* 0x000000ffff057224 */ /* 0x100fe200018e0615 */
[----:B------:R-:W-:Y:S01]  /*eb60*/  LOP3.LUT R8, R113, 0x380, RZ, 0xc0, !PT ;  /* 0x0000038071087812 */ /* 0x000fe200078ec0ff */
[----:B------:R-:W-:Y:S01]  /*eb70*/  IMAD.X R139, RZ, RZ, R21, P2 ;  /* 0x000000ffff8b7224 */ /* 0x000fe200010e0615 */
[----:B------:R-:W-:-:S02]  /*eb80*/  LOP3.LUT R4, R7, 0x380, RZ, 0xc0, !PT ;  /* 0x0000038007047812 */ /* 0x000fc400078ec0ff */
[----:B------:R-:W-:Y:S02]  /*eb90*/  IADD3 R17, P2, R20, 0x4000, RZ ;  /* 0x0000400014117810 */ /* 0x000fe40007f5e0ff */
[----:B------:R-:W-:Y:S02]  /*eba0*/  LOP3.LUT R12, R12, R109, RZ, 0x3c, !PT ;  /* 0x0000006d0c0c7212 */ /* 0x000fe400078e3cff */
[----:B------:R-:W-:Y:S01]  /*ebb0*/  SHF.R.U64 R8, R8, 0x3, RZ ;  /* 0x0000000308087819 */ /* 0x000fe200000012ff */
[----:B------:R-:W-:Y:S01]  /*ebc0*/  IMAD.X R135, RZ, RZ, R21, P2 ;  /* 0x000000ffff877224 */ /* 0x000fe200010e0615 */
[----:B------:R-:W-:Y:S02]  /*ebd0*/  LOP3.LUT R109, R112, 0x380, RZ, 0xc0, !PT ;  /* 0x00000380706d7812 */ /* 0x000fe400078ec0ff */
[----:B------:R-:W-:Y:S02]  /*ebe0*/  SHF.R.U64 R4, R4, 0x3, RZ ;  /* 0x0000000304047819 */ /* 0x000fe400000012ff */
[----:B------:R-:W-:-:S02]  /*ebf0*/  IADD3 R115, P4, R20, 0xc040, RZ ;  /* 0x0000c04014737810 */ /* 0x000fc40007f9e0ff */
[C---:B------:R-:W-:Y:S02]  /*ec00*/  IADD3 R111, P6, R20.reuse, 0xc000, RZ ;  /* 0x0000c000146f7810 */ /* 0x040fe40007fde0ff */
[C---:B------:R-:W-:Y:S02]  /*ec10*/  IADD3 R103, P1, R20.reuse, 0x20, RZ ;  /* 0x0000002014677810 */ /* 0x040fe40007f3e0ff */
[C---:B------:R-:W-:Y:S01]  /*ec20*/  IADD3 R110, P3, R20.reuse, 0x8020, RZ ;  /* 0x00008020146e7810 */ /* 0x040fe20007f7e0ff */
[--C-:B------:R-:W-:Y:S01]  /*ec30*/  IMAD.X R11, RZ, RZ, R21.reuse, P6 ;  /* 0x000000ffff0b7224 */ /* 0x100fe200030e0615 */
[----:B------:R-:W-:Y:S01]  /*ec40*/  LOP3.LUT R163, R20, 0x380, RZ, 0xc0, !PT ;  /* 0x0000038014a37812 */ /* 0x000fe200078ec0ff */
[--C-:B------:R-:W-:Y:S01]  /*ec50*/  IMAD.X R15, RZ, RZ, R21.reuse, P1 ;  /* 0x000000ffff0f7224 */ /* 0x100fe200008e0615 */
[----:B------:R-:W-:Y:S01]  /*ec60*/  LOP3.LUT R8, R8, R113, RZ, 0x3c, !PT ;  /* 0x0000007108087212 */ /* 0x000fe200078e3cff */
[----:B------:R-:W-:Y:S01]  /*ec70*/  IMAD.X R143, RZ, RZ, R21, P3 ;  /* 0x000000ffff8f7224 */ /* 0x000fe200018e0615 */
[----:B------:R-:W-:-:S02]  /*ec80*/  SHF.R.U64 R109, R109, 0x3, RZ ;  /* 0x000000036d6d7819 */ /* 0x000fc400000012ff */
[----:B------:R-:W-:Y:S01]  /*ec90*/  LOP3.LUT R4, R4, R7, RZ, 0x3c, !PT ;  /* 0x0000000704047212 */ /* 0x000fe200078e3cff */
[--C-:B------:R-:W-:Y:S01]  /*eca0*/  IMAD.X R7, RZ, RZ, R21.reuse, P4 ;  /* 0x000000ffff077224 */ /* 0x100fe200020e0615 */
[----:B------:R-:W-:Y:S02]  /*ecb0*/  IADD3 R113, P2, R160, 0x7000, RZ ;  /* 0x00007000a0717810 */ /* 0x000fe40007f5e0ff */
        /* <DEDUP_REMOVED lines=10> */
[----:B------:R-:W-:Y:S01]  /*ed60*/  SHF.R.U64 R163, R163, 0x3, RZ ;  /* 0x00000003a3a37819 */ /* 0x000fe200000012ff */
[--C-:B------:R-:W-:Y:S01]  /*ed70*/  IMAD.X R157, RZ, RZ, R21.reuse, P1 ;  /* 0x000000ffff9d7224 */ /* 0x100fe200008e0615 */
[----:B------:R-:W-:Y:S01]  /*ed80*/  LOP3.LUT R138, R109, R112, RZ, 0x3c, !PT ;  /* 0x000000706d8a7212 */ /* 0x000fe200078e3cff */
[----:B------:R-:W-:Y:S01]  /*ed90*/  IMAD.X R159, RZ, RZ, R21, P3 ;  /* 0x000000ffff9f7224 */ /* 0x000fe200018e0615 */
[----:B------:R-:W-:-:S02]  /*eda0*/  LOP3.LUT R112, R113, 0x380, RZ, 0xc0, !PT ;  /* 0x0000038071707812 */ /* 0x000fc400078ec0ff */
[----:B------:R-:W-:Y:S01]  /*edb0*/  LOP3.LUT R162, R163, R20, RZ, 0x3c, !PT ;  /* 0x00000014a3a27212 */ /* 0x000fe200078e3cff */
[----:B------:R-:W-:Y:S01]  /*edc0*/  IMAD.MOV.U32 R163, RZ, RZ, R21 ;  /* 0x000000ffffa37224 */ /* 0x000fe200078e0015 */
[----:B------:R-:W-:Y:S02]  /*edd0*/  LOP3.LUT R21, R110, 0x380, RZ, 0xc0, !PT ;  /* 0x000003806e157812 */ /* 0x000fe400078ec0ff */
[----:B------:R-:W-:Y:S02]  /*ede0*/  SHF.R.U64 R112, R112, 0x3, RZ ;  /* 0x0000000370707819 */ /* 0x000fe400000012ff */
[----:B------:R-:W-:Y:S02]  /*edf0*/  LOP3.LUT R20, R107, 0x380, RZ, 0xc0, !PT ;  /* 0x000003806b147812 */ /* 0x000fe400078ec0ff */
[----:B------:R-:W-:Y:S02]  /*ee00*/  SHF.R.U64 R21, R21, 0x3, RZ ;  /* 0x0000000315157819 */ /* 0x000fe400000012ff */
[----:B------:R-:W-:Y:S01]  /*ee10*/  LOP3.LUT R112, R112, R113, RZ, 0x3c, !PT ;  /* 0x0000007170707212 */ /* 0x000fe200078e3cff */
[----:B------:R-:W-:Y:S01]  /*ee20*/  IMAD.X R113, RZ, RZ, R161, P2 ;  /* 0x000000ffff717224 */ /* 0x000fe200010e06a1 */
[----:B------:R-:W-:-:S02]  /*ee30*/  IADD3 R131, P2, R160, 0xe000, RZ ;  /* 0x0000e000a0837810 */ /* 0x000fc40007f5e0ff */
[----:B------:R-:W-:Y:S02]  /*ee40*/  LOP3.LUT R14, R103, 0x380, RZ, 0xc0, !PT ;  /* 0x00000380670e7812 */ /* 0x000fe400078ec0ff */
[----:B------:R-:W-:Y:S02]  /*ee50*/  SHF.R.U64 R20, R20, 0x3, RZ ;  /* 0x0000000314147819 */ /* 0x000fe400000012ff */
[----:B------:R-:W-:Y:S02]  /*ee60*/  LOP3.LUT R142, R21, R110, RZ, 0x3c, !PT ;  /* 0x0000006e158e7212 */ /* 0x000fe400078e3cff */
[----:B------:R-:W-:Y:S02]  /*ee70*/  LOP3.LUT R21, R104, 0x380, RZ, 0xc0, !PT ;  /* 0x0000038068157812 */ /* 0x000fe400078ec0ff */
[----:B------:R-:W-:Y:S02]  /*ee80*/  LOP3.LUT R130, R131, 0x380, RZ, 0xc0, !PT ;  /* 0x0000038083827812 */ /* 0x000fe400078ec0ff */
[----:B------:R-:W-:-:S02]  /*ee90*/  SHF.R.U64 R14, R14, 0x3, RZ ;  /* 0x000000030e0e7819 */ /* 0x000fc400000012ff */
[----:B------:R-:W-:Y:S02]  /*eea0*/  LOP3.LUT R146, R20, R107, RZ, 0x3c, !PT ;  /* 0x0000006b14927212 */ /* 0x000fe400078e3cff */
[----:B------:R-:W-:Y:S02]  /*eeb0*/  LOP3.LUT R20, R105, 0x380, RZ, 0xc0, !PT ;  /* 0x0000038069147812 */ /* 0x000fe400078ec0ff */
[----:B------:R-:W-:Y:S02]  /*eec0*/  SHF.R.U64 R21, R21, 0x3, RZ ;  /* 0x0000000315157819 */ /* 0x000fe400000012ff */
[----:B------:R-:W-:Y:S02]  /*eed0*/  SHF.R.U64 R130, R130, 0x3, RZ ;  /* 0x0000000382827819 */ /* 0x000fe400000012ff */
[----:B------:R-:W-:Y:S02]  /*eee0*/  LOP3.LUT R14, R14, R103, RZ, 0x3c, !PT ;  /* 0x000000670e0e7212 */ /* 0x000fe400078e3cff */
[----:B------:R-:W-:-:S02]  /*eef0*/  LOP3.LUT R103, R106, 0x380, RZ, 0xc0, !PT ;  /* 0x000003806a677812 */ /* 0x000fc400078ec0ff */
[----:B------:R-:W-:Y:S02]  /*ef00*/  SHF.R.U64 R20, R20, 0x3, RZ ;  /* 0x0000000314147819 */ /* 0x000fe400000012ff */
[----:B------:R-:W-:Y:S02]  /*ef10*/  LOP3.LUT R156, R21, R104, RZ, 0x3c, !PT ;  /* 0x00000068159c7212 */ /* 0x000fe400078e3cff */
[----:B------:R-:W-:Y:S02]  /*ef20*/  IADD3 R21, P3, R160, 0x1000, RZ ;  /* 0x00001000a0157810 */ /* 0x000fe40007f7e0ff */
[----:B------:R-:W-:Y:S01]  /*ef30*/  LOP3.LUT R130, R130, R131, RZ, 0x3c, !PT ;  /* 0x0000008382827212 */ /* 0x000fe200078e3cff */
[----:B------:R-:W-:Y:S01]  /*ef40*/  IMAD.X R131, RZ, RZ, R161, P2 ;  /* 0x000000ffff837224 */ /* 0x000fe200010e06a1 */
[----:B------:R-:W-:Y:S02]  /*ef50*/  SHF.R.U64 R103, R103, 0x3, RZ ;  /* 0x0000000367677819 */ /* 0x000fe400000012ff */
[----:B------:R-:W-:-:S02]  /*ef60*/  LOP3.LUT R152, R20, R105, RZ, 0x3c, !PT ;  /* 0x0000006914987212 */ /* 0x000fc400078e3cff */
[----:B-1----:R-:W-:Y:S02]  /*ef70*/  ISETP.NE.AND P2, PT, R205, 0x1, PT ;  /* 0x00000001cd00780c */ /* 0x002fe40003f45270 */
[----:B------:R-:W-:Y:S02]  /*ef80*/  LOP3.LUT R10, R111, 0x380, RZ, 0xc0, !PT ;  /* 0x000003806f0a7812 */ /* 0x000fe400078ec0ff */
[----:B------:R-:W-:Y:S02]  /*ef90*/  LOP3.LUT R107, R108, 0x380, RZ, 0xc0, !PT ;  /* 0x000003806c6b7812 */ /* 0x000fe400078ec0ff */
[----:B------:R-:W-:Y:S02]  /*efa0*/  IADD3 R104, P4, R160, 0x2000, RZ ;  /* 0x00002000a0687810 */ /* 0x000fe40007f9e0ff */
[----:B------:R-:W-:Y:S02]  /*efb0*/  LOP3.LUT R105, R102, 0x380, RZ, 0xc0, !PT ;  /* 0x0000038066697812 */ /* 0x000fe400078ec0ff */
[----:B------:R-:W-:-:S02]  /*efc0*/  LOP3.LUT R20, R21, 0x380, RZ, 0xc0, !PT ;  /* 0x0000038015147812 */ /* 0x000fc400078ec0ff */
[----:B------:R-:W-:Y:S02]  /*efd0*/  LOP3.LUT R6, R115, 0x380, RZ, 0xc0, !PT ;  /* 0x0000038073067812 */ /* 0x000fe400078ec0ff */
[----:B------:R-:W-:Y:S02]  /*efe0*/  LOP3.LUT R154, R103, R106, RZ, 0x3c, !PT ;  /* 0x0000006a679a7212 */ /* 0x000fe400078e3cff */
[----:B------:R-:W-:Y:S02]  /*eff0*/  SHF.R.U64 R10, R10, 0x3, RZ ;  /* 0x000000030a0a7819 */ /* 0x000fe400000012ff */
[----:B------:R-:W-:Y:S02]  /*f000*/  SHF.R.U64 R107, R107, 0x3, RZ ;  /* 0x000000036b6b7819 */ /* 0x000fe400000012ff */
[----:B------:R-:W-:Y:S02]  /*f010*/  LOP3.LUT R106, R17, 0x380, RZ, 0xc0, !PT ;  /* 0x00000380116a7812 */ /* 0x000fe400078ec0ff */
[----:B------:R-:W-:-:S02]  /*f020*/  LOP3.LUT R103, R104, 0x380, RZ, 0xc0, !PT ;  /* 0x0000038068677812 */ /* 0x000fc400078ec0ff */
[----:B------:R-:W-:Y:S02]  /*f030*/  SHF.R.U64 R105, R105, 0x3, RZ ;  /* 0x0000000369697819 */ /* 0x000fe400000012ff */
[----:B------:R-:W-:Y:S02]  /*f040*/  SHF.R.U64 R20, R20, 0x3, RZ ;  /* 0x0000000314147819 */ /* 0x000fe400000012ff */
[----:B------:R-:W-:Y:S02]  /*f050*/  SHF.R.U64 R6, R6, 0x3, RZ ;  /* 0x0000000306067819 */ /* 0x000fe400000012ff */
[----:B------:R-:W-:Y:S02]  /*f060*/  LOP3.LUT R10, R10, R111, RZ, 0x3c, !PT ;  /* 0x0000006f0a0a7212 */ /* 0x000fe400078e3cff */
[----:B------:R-:W-:Y:S02]  /*f070*/  LOP3.LUT R150, R107, R108, RZ, 0x3c, !PT ;  /* 0x0000006c6b967212 */ /* 0x000fe400078e3cff */
[----:B------:R-:W-:-:S02]  /*f080*/  SHF.R.U64 R106, R106, 0x3, RZ ;  /* 0x000000036a6a7819 */ /* 0x000fc400000012ff */
[----:B------:R-:W-:Y:S02]  /*f090*/  SHF.R.U64 R103, R103, 0x3, RZ ;  /* 0x0000000367677819 */ /* 0x000fe400000012ff */
[----:B------:R-:W-:Y:S02]  /*f0a0*/  LOP3.LUT R158, R105, R102, RZ, 0x3c, !PT ;  /* 0x00000066699e7212 */ /* 0x000fe400078e3cff */
[----:B------:R-:W-:Y:S01]  /*f0b0*/  LOP3.LUT R20, R20, R21, RZ, 0x3c, !PT ;  /* 0x0000001514147212 */ /* 0x000fe200078e3cff */
[----:B------:R-:W-:Y:S01]  /*f0c0*/  IMAD.X R21, RZ, RZ, R161, P3 ;  /* 0x000000ffff157224 */ /* 0x000fe200018e06a1 */
[C---:B------:R-:W-:Y:S02]  /*f0d0*/  IADD3 R105, P5, R160.reuse, 0x3000, RZ ;  /* 0x00003000a0697810 */ /* 0x040fe40007fbe0ff */
[C---:B------:R-:W-:Y:S02]  /*f0e0*/  IADD3 R107, P6, R160.reuse, 0x4000, RZ ;  /* 0x00004000a06b7810 */ /* 0x040fe40007fde0ff */
[----:B------:R-:W-:-:S02]  /*f0f0*/  IADD3 R109, P0, R160, 0x5000, RZ ;  /* 0x00005000a06d7810 */ /* 0x000fc40007f1e0ff */
[----:B------:R-:W-:Y:S02]  /*f100*/  IADD3 R111, P1, R160, 0x6000, RZ ;  /* 0x00006000a06f7810 */ /* 0x000fe40007f3e0ff */
[----:B------:R-:W-:Y:S01]  /*f110*/  MOV R215, R162 ;  /* 0x000000a200d77202 */ /* 0x000fe20000000f00 */
[----:B------:R-:W-:Y:S01]  /*f120*/  BAR.SYNC.DEFER_BLOCKING 0x1, 0x100 ;  /* 0x0044000000007b1d */ /* 0x000fe20000010000 */
[----:B------:R-:W-:Y:S02]  /*f130*/  LOP3.LUT R6, R6, R115, RZ, 0x3c, !PT ;  /* 0x0000007306067212 */ /* 0x000fe400078e3cff */
[----:B------:R-:W-:Y:S02]  /*f140*/  MOV R163, R4 ;  /* 0x0000000400a37202 */ /* 0x000fe40000000f00 */
[----:B------:R-:W-:Y:S02]  /*f150*/  IADD3 R115, P3, R160, 0x8000, RZ ;  /* 0x00008000a0737810 */ /* 0x000fe40007f7e0ff */
[----:B------:R-:W-:-:S02]  /*f160*/  F2FP.F16.F32.PACK_AB R5, R35, R34 ;  /* 0x000000222305723e */ /* 0x000fc400000000ff */
[----:B------:R-:W-:Y:S01]  /*f170*/  LOP3.LUT R134, R106, R17, RZ, 0x3c, !PT ;  /* 0x000000116a867212 */ /* 0x000fe200078e3cff */
[----:B------:R-:W0:Y:S01]  /*f180*/  @P2 LDC R34, c[0x0][0xbec] ;  /* 0x0002fb00ff222b82 */ /* 0x000e220000000800 */
[----:B------:R-:W-:Y:S01]  /*f190*/  LOP3.LUT R102, R103, R104, RZ, 0x3c, !PT ;  /* 0x0000006867667212 */ /* 0x000fe200078e3cff */
[----:B------:R-:W-:Y:S01]  /*f1a0*/  IMAD.X R103, RZ, RZ, R161, P4 ;  /* 0x000000ffff677224 */ /* 0x000fe200020e06a1 */
[----:B------:R-:W-:Y:S02]  /*f1b0*/  LOP3.LUT R104, R105, 0x380, RZ, 0xc0, !PT ;  /* 0x0000038069687812 */ /* 0x000fe400078ec0ff */
[----:B------:R-:W-:Y:S02]  /*f1c0*/  LOP3.LUT R106, R107, 0x380, RZ, 0xc0, !PT ;  /* 0x000003806b6a7812 */ /* 0x000fe400078ec0ff */
[----:B------:R-:W-:Y:S01]  /*f1d0*/  LOP3.LUT R108, R109, 0x380, RZ, 0xc0, !PT ;  /* 0x000003806d6c7812 */ /* 0x000fe200078ec0ff */
[----:B------:R-:W1:Y:S01]  /*f1e0*/  @P2 LDC R35, c[0x0][0xbf0] ;  /* 0x0002fc00ff232b82 */ /* 0x000e620000000800 */
[----:B------:R-:W-:-:S02]  /*f1f0*/  LOP3.LUT R110, R111, 0x380, RZ, 0xc0, !PT ;  /* 0x000003806f6e7812 */ /* 0x000fc400078ec0ff */
[----:B------:R-:W-:Y:S02]  /*f200*/  LOP3.LUT R114, R115, 0x380, RZ, 0xc0, !PT ;  /* 0x0000038073727812 */ /* 0x000fe400078ec0ff */
[----:B------:R-:W-:Y:S01]  /*f210*/  SHF.R.U64 R104, R104, 0x3, RZ ;  /* 0x0000000368687819 */ /* 0x000fe200000012ff */
[----:B------:R2:W-:Y:S01]  /*f220*/  STSM.16.M88.4 [R215], R24 ;  /* 0x00000018d7007844 */ /* 0x0005e20000000200 */
[----:B------:R-:W-:Y:S02]  /*f230*/  SHF.R.U64 R106, R106, 0x3, RZ ;  /* 0x000000036a6a7819 */ /* 0x000fe400000012ff */
[----:B------:R-:W-:Y:S02]  /*f240*/  SHF.R.U64 R108, R108, 0x3, RZ ;  /* 0x000000036c6c7819 */ /* 0x000fe400000012ff */
[----:B------:R-:W-:Y:S02]  /*f250*/  SHF.R.U64 R110, R110, 0x3, RZ ;  /* 0x000000036e6e7819 */ /* 0x000fe400000012ff */
[----:B------:R-:W-:-:S02]  /*f260*/  SHF.R.U64 R114, R114, 0x3, RZ ;  /* 0x0000000372727819 */ /* 0x000fc400000012ff */
        /* <DEDUP_REMOVED lines=8> */
[C---:B------:R-:W-:Y:S02]  /*f2f0*/  IADD3 R117, P4, R160.reuse, 0x9000, RZ ;  /* 0x00009000a0757810 */ /* 0x040fe40007f9e0ff */
[----:B------:R-:W-:-:S02]  /*f300*/  IADD3 R119, P5, R160, 0xa000, RZ ;  /* 0x0000a000a0777810 */ /* 0x000fc40007fbe0ff */
[----:B------:R-:W-:Y:S01]  /*f310*/  LOP3.LUT R114, R114, R115, RZ, 0x3c, !PT ;  /* 0x0000007372727212 */ /* 0x000fe200078e3cff */
[----:B------:R-:W-:Y:S01]  /*f320*/  IMAD.X R115, RZ, RZ, R161, P3 ;  /* 0x000000ffff737224 */ /* 0x000fe200018e06a1 */
[C---:B------:R-:W-:Y:S02]  /*f330*/  IADD3 R121, P6, R160.reuse, 0xb000, RZ ;  /* 0x0000b000a0797810 */ /* 0x040fe40007fde0ff */
[C---:B------:R-:W-:Y:S02]  /*f340*/  IADD3 R123, P0, R160.reuse, 0xc000, RZ ;  /* 0x0000c000a07b7810 */ /* 0x040fe40007f1e0ff */
[C---:B------:R-:W-:Y:S02]  /*f350*/  IADD3 R127, P1, R160.reuse, 0xd000, RZ ;  /* 0x0000d000a07f7810 */ /* 0x040fe40007f3e0ff */
[----:B------:R-:W-:Y:S02]  /*f360*/  IADD3 R30, P3, R160, 0xf000, RZ ;  /* 0x0000f000a01e7810 */ /* 0x000fe40007f7e0ff */
[----:B------:R-:W-:-:S02]  /*f370*/  LOP3.LUT R116, R117, 0x380, RZ, 0xc0, !PT ;  /* 0x0000038075747812 */ /* 0x000fc400078ec0ff */
[----:B------:R-:W-:Y:S01]  /*f380*/  LOP3.LUT R118, R119, 0x380, RZ, 0xc0, !PT ;  /* 0x0000038077767812 */ /* 0x000fe200078ec0ff */
[----:B------:R-:W-:Y:S01]  /*f390*/  IMAD.X R31, RZ, RZ, R161, P3 ;  /* 0x000000ffff1f7224 */ /* 0x000fe200018e06a1 */
[----:B------:R-:W-:Y:S02]  /*f3a0*/  LOP3.LUT R120, R121, 0x380, RZ, 0xc0, !PT ;  /* 0x0000038079787812 */ /* 0x000fe400078ec0ff */
[----:B------:R-:W-:Y:S02]  /*f3b0*/  LOP3.LUT R122, R123, 0x380, RZ, 0xc0, !PT ;  /* 0x000003807b7a7812 */ /* 0x000fe400078ec0ff */
[----:B------:R-:W-:Y:S02]  /*f3c0*/  LOP3.LUT R126, R127, 0x380, RZ, 0xc0, !PT ;  /* 0x000003807f7e7812 */ /* 0x000fe400078ec0ff */
[----:B------:R-:W-:Y:S02]  /*f3d0*/  LOP3.LUT R29, R160, 0x380, RZ, 0xc0, !PT ;  /* 0x00000380a01d7812 */ /* 0x000fe400078ec0ff */
[----:B------:R-:W-:-:S02]  /*f3e0*/  LOP3.LUT R17, R30, 0x380, RZ, 0xc0, !PT ;  /* 0x000003801e117812 */ /* 0x000fc400078ec0ff */
[----:B------:R-:W-:Y:S02]  /*f3f0*/  MOV R162, R6 ;  /* 0x0000000600a27202 */ /* 0x000fe40000000f00 */
[----:B------:R-:W-:Y:S02]  /*f400*/  SHF.R.U64 R116, R116, 0x3, RZ ;  /* 0x0000000374747819 */ /* 0x000fe400000012ff */
[----:B------:R-:W-:Y:S02]  /*f410*/  SHF.R.U64 R118, R118, 0x3, RZ ;  /* 0x0000000376767819 */ /* 0x000fe400000012ff */
[----:B------:R-:W-:Y:S02]  /*f420*/  SHF.R.U64 R120, R120, 0x3, RZ ;  /* 0x0000000378787819 */ /* 0x000fe400000012ff */
[----:B------:R-:W-:Y:S02]  /*f430*/  SHF.R.U64 R122, R122, 0x3, RZ ;  /* 0x000000037a7a7819 */ /* 0x000fe400000012ff */
[----:B------:R-:W-:-:S02]  /*f440*/  SHF.R.U64 R126, R126, 0x3, RZ ;  /* 0x000000037e7e7819 */ /* 0x000fc400000012ff */
[----:B------:R-:W-:Y:S02]  /*f450*/  SHF.R.U64 R29, R29, 0x3, RZ ;  /* 0x000000031d1d7819 */ /* 0x000fe400000012ff */
[----:B------:R-:W-:Y:S01]  /*f460*/  F2FP.F16.F32.PACK_AB R6, R37, R175 ;  /* 0x000000af2506723e */ /* 0x000fe200000000ff */
[----:B------:R-:W-:Y:S01]  /*f470*/  VIADD R37, R22, UR41 ;  /* 0x0000002916257c36 */ /* 0x000fe20008000000 */
[----:B------:R-:W-:Y:S02]  /*f480*/  SHF.R.U64 R17, R17, 0x3, RZ ;  /* 0x0000000311117819 */ /* 0x000fe400000012ff */
        /* <DEDUP_REMOVED lines=11> */
[----:B------:R-:W-:Y:S01]  /*f540*/  IMAD.MOV.U32 R29, RZ, RZ, R161 ;  /* 0x000000ffff1d7224 */ /* 0x000fe200078e00a1 */
[----:B------:R-:W-:Y:S01]  /*f550*/  LOP3.LUT R30, R17, R30, RZ, 0x3c, !PT ;  /* 0x0000001e111e7212 */ /* 0x000fe200078e3cff */
[----:B0-----:R-:W-:Y:S01]  /*f560*/  @P2 IMAD.HI.U32 R34, R37, R34, RZ ;  /* 0x0000002225222227 */ /* 0x001fe200078e00ff */
[----:B------:R-:W-:-:S02]  /*f570*/  MOV R161, R8 ;  /* 0x0000000800a17202 */ /* 0x000fc40000000f00 */
[----:B------:R-:W-:Y:S02]  /*f580*/  MOV R160, R10 ;  /* 0x0000000a00a07202 */ /* 0x000fe40000000f00 */
[----:B------:R-:W-:Y:S02]  /*f590*/  MOV R214, R14 ;  /* 0x0000000e00d67202 */ /* 0x000fe40000000f00 */
[----:B------:R-:W-:Y:S01]  /*f5a0*/  F2FP.F16.F32.PACK_AB R4, R33, R174 ;  /* 0x000000ae2104723e */ /* 0x000fe200000000ff */
[----:B------:R-:W-:Y:S01]  /*f5b0*/  IMAD.MOV.U32 R33, RZ, RZ, R37 ;  /* 0x000000ffff217224 */ /* 0x000fe200078e0025 */
[----:B------:R-:W-:Y:S02]  /*f5c0*/  F2FP.F16.F32.PACK_AB R7, R39, R38 ;  /* 0x000000262707723e */ /* 0x000fe400000000ff */
[----:B------:R-:W-:Y:S02]  /*f5d0*/  MOV R17, R12 ;  /* 0x0000000c00117202 */ /* 0x000fe40000000f00 */
[----:B------:R-:W-:Y:S01]  /*f5e0*/  MOV R152, R152 ;  /* 0x0000009800987202 */ /* 0x000fe20000000f00 */
[----:B------:R0:W-:Y:S01]  /*f5f0*/  STSM.16.M88.4 [R214], R4 ;  /* 0x00000004d6007844 */ /* 0x0001e20000000200 */
[----:B------:R-:W-:-:S02]  /*f600*/  F2FP.F16.F32.PACK_AB R8, R41, R177 ;  /* 0x000000b12908723e */ /* 0x000fc400000000ff */
[----:B------:R-:W-:Y:S02]  /*f610*/  F2FP.F16.F32.PACK_AB R9, R43, R42 ;  /* 0x0000002a2b09723e */ /* 0x000fe400000000ff */
[----:B------:R-:W-:Y:S02]  /*f620*/  F2FP.F16.F32.PACK_AB R10, R45, R178 ;  /* 0x000000b22d0a723e */ /* 0x000fe400000000ff */
[----:B------:R-:W-:Y:S02]  /*f630*/  F2FP.F16.F32.PACK_AB R11, R47, R46 ;  /* 0x0000002e2f0b723e */ /* 0x000fe400000000ff */
[----:B------:R-:W-:Y:S02]  /*f640*/  MOV R158, R158 ;  /* 0x0000009e009e7202 */ /* 0x000fe40000000f00 */
[----:B------:R-:W-:Y:S01]  /*f650*/  F2FP.F16.F32.PACK_AB R12, R49, R179 ;  /* 0x000000b3310c723e */ /* 0x000fe200000000ff */
[----:B------:R3:W-:Y:S01]  /*f660*/  STSM.16.M88.4 [R152], R8 ;  /* 0x0000000898007844 */ /* 0x0007e20000000200 */
[----:B------:R-:W-:-:S02]  /*f670*/  F2FP.F16.F32.PACK_AB R13, R51, R50 ;  /* 0x00000032330d723e */ /* 0x000fc400000000ff */
[----:B------:R-:W-:Y:S02]  /*f680*/  F2FP.F16.F32.PACK_AB R14, R53, R180 ;  /* 0x000000b4350e723e */ /* 0x000fe400000000ff */
[----:B------:R-:W-:Y:S02]  /*f690*/  F2FP.F16.F32.PACK_AB R15, R55, R54 ;  /* 0x00000036370f723e */ /* 0x000fe400000000ff */
[----:B------:R-:W-:Y:S02]  /*f6a0*/  MOV R134, R134 ;  /* 0x0000008600867202 */ /* 0x000fe40000000f00 */
[----:B--2---:R-:W-:Y:S01]  /*f6b0*/  F2FP.F16.F32.PACK_AB R24, R57, R181 ;  /* 0x000000b53918723e */ /* 0x004fe200000000ff */
[----:B------:R-:W-:Y:S01]  /*f6c0*/  STSM.16.M88.4 [R158], R12 ;  /* 0x0000000c9e007844 */ /* 0x000fe20000000200 */
[----:B------:R-:W-:Y:S02]  /*f6d0*/  F2FP.F16.F32.PACK_AB R25, R59, R58 ;  /* 0x0000003a3b19723e */ /* 0x000fe400000000ff */
[----:B------:R-:W-:-:S02]  /*f6e0*/  F2FP.F16.F32.PACK_AB R26, R61, R182 ;  /* 0x000000b63d1a723e */ /* 0x000fc400000000ff */
[----:B------:R-:W-:Y:S02]  /*f6f0*/  F2FP.F16.F32.PACK_AB R27, R63, R62 ;  /* 0x0000003e3f1b723e */ /* 0x000fe400000000ff */
[----:B-1----:R-:W-:Y:S02]  /*f700*/  @P2 SHF.R.U32.HI R33, RZ, R35, R34 ;  /* 0x00000023ff212219 */ /* 0x002fe40000011622 */
[----:B------:R-:W-:Y:S01]  /*f710*/  MOV R156, R156 ;  /* 0x0000009c009c7202 */ /* 0x000fe20000000f00 */
[----:B------:R1:W-:Y:S01]  /*f720*/  STSM.16.M88.4 [R134], R24 ;  /* 0x0000001886007844 */ /* 0x0003e20000000200 */
[----:B0-----:R-:W-:Y:S02]  /*f730*/  F2FP.F16.F32.PACK_AB R4, R65, R183 ;  /* 0x000000b74104723e */ /* 0x001fe400000000ff */
[----:B------:R-:W-:Y:S02]  /*f740*/  F2FP.F16.F32.PACK_AB R5, R67, R66 ;  /* 0x000000424305723e */ /* 0x000fe400000000ff */
[----:B------:R-:W-:-:S02]  /*f750*/  F2FP.F16.F32.PACK_AB R6, R69, R184 ;  /* 0x000000b84506723e */ /* 0x000fc400000000ff */
[----:B------:R-:W-:Y:S02]  /*f760*/  F2FP.F16.F32.PACK_AB R7, R71, R70 ;  /* 0x000000464707723e */ /* 0x000fe400000000ff */
[----:B------:R-:W-:Y:S02]  /*f770*/  MOV R154, R154 ;  /* 0x0000009a009a7202 */ /* 0x000fe40000000f00 */
[----:B---3--:R-:W-:Y:S01]  /*f780*/  F2FP.F16.F32.PACK_AB R8, R73, R185 ;  /* 0x000000b94908723e */ /* 0x008fe200000000ff */
[----:B------:R-:W-:Y:S01]  /*f790*/  STSM.16.M88.4 [R156], R4 ;  /* 0x000000049c007844 */ /* 0x000fe20000000200 */
[----:B------:R-:W-:Y:S02]  /*f7a0*/  F2FP.F16.F32.PACK_AB R9, R75, R74 ;  /* 0x0000004a4b09723e */ /* 0x000fe400000000ff */
[----:B------:R-:W-:Y:S01]  /*f7b0*/  F2FP.F16.F32.PACK_AB R10, R77, R186 ;  /* 0x000000ba4d0a723e */ /* 0x000fe200000000ff */
[----:B-1----:R-:W-:Y:S01]  /*f7c0*/  IMAD.MOV R24, RZ, RZ, -R33 ;  /* 0x000000ffff187224 */ /* 0x002fe200078e0a21 */
[----:B------:R-:W-:-:S02]  /*f7d0*/  F2FP.F16.F32.PACK_AB R11, R79, R78 ;  /* 0x0000004e4f0b723e */ /* 0x000fc400000000ff */
[----:B------:R-:W-:Y:S01]  /*f7e0*/  MOV R150, R150 ;  /* 0x0000009600967202 */ /* 0x000fe20000000f00 */
[----:B------:R-:W-:Y:S01]  /*f7f0*/  IMAD R35, R205, R24, R37 ;  /* 0x00000018cd237224 */ /* 0x000fe200078e0225 */
[----:B------:R-:W-:Y:S01]  /*f800*/  F2FP.F16.F32.PACK_AB R12, R81, R187 ;  /* 0x000000bb510c723e */ /* 0x000fe200000000ff */
[----:B------:R0:W-:Y:S01]  /*f810*/  STSM.16.M88.4 [R154], R8 ;  /* 0x000000089a007844 */ /* 0x0001e20000000200 */
[----:B------:R-:W-:Y:S02]  /*f820*/  F2FP.F16.F32.PACK_AB R13, R83, R82 ;  /* 0x00000052530d723e */ /* 0x000fe400000000ff */
[----:B------:R-:W-:Y:S02]  /*f830*/  F2FP.F16.F32.PACK_AB R14, R85, R188 ;  /* 0x000000bc550e723e */ /* 0x000fe400000000ff */
[----:B------:R-:W-:Y:S02]  /*f840*/  F2FP.F16.F32.PACK_AB R15, R87, R86 ;  /* 0x00000056570f723e */ /* 0x000fe400000000ff */
[----:B------:R-:W-:-:S02]  /*f850*/  MOV R146, R146 ;  /* 0x0000009200927202 */ /* 0x000fc40000000f00 */
[----:B------:R-:W-:Y:S01]  /*f860*/  F2FP.F16.F32.PACK_AB R24, R89, R189 ;  /* 0x000000bd5918723e */ /* 0x000fe200000000ff */
[----:B------:R1:W-:Y:S01]  /*f870*/  STSM.16.M88.4 [R150], R12 ;  /* 0x0000000c96007844 */ /* 0x0003e20000000200 */
[----:B------:R-:W-:Y:S02]  /*f880*/  F2FP.F16.F32.PACK_AB R25, R91, R90 ;  /* 0x0000005a5b19723e */ /* 0x000fe400000000ff */
[----:B------:R-:W-:Y:S02]  /*f890*/  F2FP.F16.F32.PACK_AB R26, R93, R190 ;  /* 0x000000be5d1a723e */ /* 0x000fe400000000ff */
[----:B------:R-:W-:Y:S01]  /*f8a0*/  F2FP.F16.F32.PACK_AB R27, R95, R94 ;  /* 0x0000005e5f1b723e */ /* 0x000fe200000000ff */
[----:B0-----:R-:W-:Y:S01]  /*f8b0*/  IMAD.U32 R10, RZ, RZ, UR5 ;  /* 0x00000005ff0a7e24 */ /* 0x001fe2000f8e00ff */
[----:B------:R-:W-:Y:S01]  /*f8c0*/  SHF.R.S32.HI R9, RZ, 0x1f, R33 ;  /* 0x0000001fff097819 */ /* 0x000fe20000011421 */
[----:B------:R-:W-:Y:S01]  /*f8d0*/  ULDC UR5, c[0x0][0xa88] ;  /* 0x0002a20000057ab9 */ /* 0x000fe20000000800 */
[----:B------:R-:W-:Y:S01]  /*f8e0*/  SHF.R.S32.HI R8, RZ, 0x1f, R35 ;  /* 0x0000001fff087819 */ /* 0x000fe20000011423 */
[----:B------:R0:W-:Y:S01]  /*f8f0*/  STSM.16.M88.4 [R146], R24 ;  /* 0x0000001892007844 */ /* 0x0001e20000000200 */
[----:B------:R-:W-:-:S02]  /*f900*/  MOV R142, R142 ;  /* 0x0000008e008e7202 */ /* 0x000fc40000000f00 */
[----:B------:R-:W-:Y:S02]  /*f910*/  F2FP.F16.F32.PACK_AB R4, R97, R191 ;  /* 0x000000bf6104723e */ /* 0x000fe400000000ff */
[----:B------:R-:W-:Y:S01]  /*f920*/  F2FP.F16.F32.PACK_AB R5, R99, R98 ;  /* 0x000000626305723e */ /* 0x000fe200000000ff */
[----:B-1----:R-:W-:Y:S01]  /*f930*/  VIADD R15, R207, UR41 ;  /* 0x00000029cf0f7c36 */ /* 0x002fe20008000000 */
[----:B------:R-:W-:Y:S02]  /*f940*/  IADD3 R12, P0, R33, UR6, RZ ;  /* 0x00000006210c7c10 */ /* 0x000fe4000ff1e0ff */
[----:B------:R-:W-:Y:S02]  /*f950*/  F2FP.F16.F32.PACK_AB R6, R101, R192 ;  /* 0x000000c06506723e */ /* 0x000fe400000000ff */
[----:B------:R-:W-:Y:S01]  /*f960*/  IADD3.X R13, R9, UR7, R10, P0, !PT ;  /* 0x00000007090d7c10 */ /* 0x000fe200087fe40a */
[----:B------:R-:W-:Y:S01]  /*f970*/  ULDC.64 UR6, c[0x0][0xb88] ;  /* 0x0002e20000067ab9 */ /* 0x000fe20000000a00 */
[----:B------:R-:W-:Y:S01]  /*f980*/  F2FP.F16.F32.PACK_AB R7, R36, R32 ;  /* 0x000000202407723e */ /* 0x000fe200000000ff */
[----:B------:R-:W-:Y:S01]  /*f990*/  IMAD R8, R8, UR6, RZ ;  /* 0x0000000608087c24 */ /* 0x000fe2000f8e02ff */
[----:B------:R-:W-:Y:S01]  /*f9a0*/  F2FP.F16.F32.PACK_AB R11, R52, R48 ;  /* 0x00000030340b723e */ /* 0x000fe200000000ff */
[C---:B------:R-:W-:Y:S01]  /*f9b0*/  IMAD.WIDE.U32 R12, R35.reuse, UR6, R12 ;  /* 0x00000006230c7c25 */ /* 0x040fe2000f8e000c */
[----:B------:R-:W-:Y:S01]  /*f9c0*/  LOP3.LUT P0, RZ, R204, 0x3, RZ, 0xc0, !PT ;  /* 0x00000003ccff7812 */ /* 0x000fe2000780c0ff */
[----:B------:R1:W-:Y:S01]  /*f9d0*/  STSM.16.M88.4 [R142], R4 ;  /* 0x000000048e007844 */ /* 0x0003e20000000200 */
[----:B------:R-:W-:Y:S01]  /*f9e0*/  MOV R138, R138 ;  /* 0x0000008a008a7202 */ /* 0x000fe20000000f00 */
[----:B------:R-:W-:Y:S01]  /*f9f0*/  IMAD R35, R35, UR7, R8 ;  /* 0x0000000723237c24 */ /* 0x000fe2000f8e0208 */
[----:B------:R-:W-:Y:S01]  /*fa00*/  ULDC.64 UR6, c[0x0][0xb50] ;  /* 0x0002d40000067ab9 */ /* 0x000fe20000000a00 */
[----:B------:R-:W-:Y:S01]  /*fa10*/  IMAD R52, R205, UR5, RZ ;  /* 0x00000005cd347c24 */ /* 0x000fe2000f8e02ff */
[----:B------:R-:W-:-:S02]  /*fa20*/  F2FP.F16.F32.PACK_AB R8, R169, R193 ;  /* 0x000000c1a908723e */ /* 0x000fc400000000ff */
[----:B------:R-:W-:Y:S02]  /*fa30*/  F2FP.F16.F32.PACK_AB R9, R44, R40 ;  /* 0x000000282c09723e */ /* 0x000fe400000000ff */
[----:B------:R-:W-:Y:S02]  /*fa40*/  F2FP.F16.F32.PACK_AB R10, R170, R194 ;  /* 0x000000c2aa0a723e */ /* 0x000fe400000000ff */
[----:B0-----:R-:W-:Y:S02]  /*fa50*/  LEA R24, P3, R12, UR6, 0x2 ;  /* 0x000000060c187c11 */ /* 0x001fe4000f8610ff */
[----:B------:R-:W-:Y:S01]  /*fa60*/  ISETP.GE.OR P1, PT, R15, R52, P0 ;  /* 0x000000340f00720c */ /* 0x000fe20000726670 */
[----:B------:R0:W-:Y:S01]  /*fa70*/  STSM.16.M88.4 [R138], R8 ;  /* 0x000000088a007844 */ /* 0x0001e20000000200 */
[----:B------:R-:W-:Y:S01]  /*fa80*/  F2FP.F16.F32.PACK_AB R14, R133, R132 ;  /* 0x00000084850e723e */ /* 0x000fe200000000ff */
[----:B-1----:R-:W-:Y:S01]  /*fa90*/  VIADD R5, R15, 0x8 ;  /* 0x000000080f057836 */ /* 0x002fe20000000000 */
[----:B------:R-:W-:Y:S01]  /*faa0*/  F2FP.F16.F32.PACK_AB R4, R171, R195 ;  /* 0x000000c3ab04723e */ /* 0x000fe200000000ff */
[----:B------:R-:W-:Y:S01]  /*fab0*/  IMAD.IADD R7, R13, 0x1, R35 ;  /* 0x000000010d077824 */ /* 0x000fe200078e0223 */
[----:B------:R-:W-:Y:S01]  /*fac0*/  F2FP.F16.F32.PACK_AB R6, R172, R196 ;  /* 0x000000c4ac06723e */ /* 0x000fe200000000ff */
[----:B------:R-:W-:Y:S01]  /*fad0*/  SHFL.IDX PT, R44, R24, RZ, 0x1c1f ;  /* 0x001c1fff182c7589 */ /* 0x000fe200000e0000 */
[----:B------:R-:W-:-:S02]  /*fae0*/  ISETP.GE.OR P0, PT, R5, R52, P0 ;  /* 0x000000340500720c */ /* 0x000fc40000706670 */
[----:B------:R-:W-:Y:S01]  /*faf0*/  LEA.HI.X R25, R12, UR7, R7, 0x2, P3 ;  /* 0x000000070c197c11 */ /* 0x000fe200098f1407 */
[----:B------:R-:W-:Y:S01]  /*fb00*/  SHFL.IDX PT, R46, R24, 0x1, 0x1c1f ;  /* 0x003c1f00182e7f89 */ /* 0x000fe200000e0000 */
[----:B------:R-:W-:Y:S02]  /*fb10*/  F2FP.F16.F32.PACK_AB R5, R60, R56 ;  /* 0x000000383c05723e */ /* 0x000fe400000000ff */
[----:B------:R-:W-:Y:S01]  /*fb20*/  F2FP.F16.F32.PACK_AB R7, R68, R64 ;  /* 0x000000404407723e */ /* 0x000fe200000000ff */
[----:B------:R-:W1:Y:S01]  /*fb30*/  SHFL.IDX PT, R45, R25, RZ, 0x1c1f ;  /* 0x001c1fff192d7589 */ /* 0x000e6200000e0000 */
[----:B------:R-:W-:Y:S02]  /*fb40*/  F2FP.F16.F32.PACK_AB R12, R129, R199 ;  /* 0x000000c7810c723e */ /* 0x000fe400000000ff */
[----:B0-----:R-:W-:Y:S01]  /*fb50*/  F2FP.F16.F32.PACK_AB R8, R173, R197 ;  /* 0x000000c5ad08723e */ /* 0x001fe200000000ff */
[----:B------:R-:W-:Y:S01]  /*fb60*/  STSM.16.M88.4 [R17], R4 ;  /* 0x0000000411007844 */ /* 0x000fe20000000200 */
[----:B------:R-:W-:-:S02]  /*fb70*/  F2FP.F16.F32.PACK_AB R9, R76, R72 ;  /* 0x000000484c09723e */ /* 0x000fc400000000ff */
[----:B------:R-:W-:Y:S01]  /*fb80*/  F2FP.F16.F32.PACK_AB R10, R125, R198 ;  /* 0x000000c67d0a723e */ /* 0x000fe200000000ff */
[----:B------:R-:W0:Y:S01]  /*fb90*/  SHFL.IDX PT, R47, R25, 0x1, 0x1c1f ;  /* 0x003c1f00192f7f89 */ /* 0x000e2200000e0000 */
[----:B------:R-:W-:Y:S02]  /*fba0*/  F2FP.F16.F32.PACK_AB R11, R84, R80 ;  /* 0x00000050540b723e */ /* 0x000fe400000000ff */
[----:B------:R-:W-:Y:S02]  /*fbb0*/  F2FP.F16.F32.PACK_AB R13, R92, R88 ;  /* 0x000000585c0d723e */ /* 0x000fe400000000ff */
[----:B------:R-:W-:Y:S01]  /*fbc0*/  F2FP.F16.F32.PACK_AB R15, R100, R96 ;  /* 0x00000060640f723e */ /* 0x000fe200000000ff */
[----:B------:R-:W-:Y:S01]  /*fbd0*/  STSM.16.M88.4 [R160], R8 ;  /* 0x00000008a0007844 */ /* 0x000fe20000000200 */
[----:B------:R-:W-:Y:S02]  /*fbe0*/  F2FP.F16.F32.PACK_AB R138, R141, R140 ;  /* 0x0000008c8d8a723e */ /* 0x000fe400000000ff */
[----:B------:R-:W-:Y:S01]  /*fbf0*/  F2FP.F16.F32.PACK_AB R139, R165, R164 ;  /* 0x000000a4a58b723e */ /* 0x000fe200000000ff */
[----:B------:R-:W-:Y:S01]  /*fc00*/  STSM.16.M88.4 [R161], R12 ;  /* 0x0000000ca1007844 */ /* 0x000fe20000000200 */
[----:B------:R-:W-:-:S02]  /*fc10*/  F2FP.F16.F32.PACK_AB R146, R149, R148 ;  /* 0x000000949592723e */ /* 0x000fc400000000ff */
[----:B------:R-:W-:Y:S01]  /*fc20*/  F2FP.F16.F32.PACK_AB R147, R0, R168 ;  /* 0x000000a80093723e */ /* 0x000fe200000000ff */
[----:B------:R-:W-:Y:S04]  /*fc30*/  STSM.16.M88.4 [R162], R136 ;  /* 0x00000088a2007844 */ /* 0x000fe80000000200 */
[----:B------:R-:W-:Y:S01]  /*fc40*/  STSM.16.M88.4 [R163], R144 ;  /* 0x00000090a3007844 */ /* 0x000fe20000000200 */
[----:B------:R-:W-:Y:S01]  /*fc50*/  BAR.SYNC.DEFER_BLOCKING 0x1, 0x100 ;  /* 0x0044000000007b1d */ /* 0x000fe20000010000 */
[----:B------:R-:W-:Y:S01]  /*fc60*/  IMAD R0, R202, 0x20, R203 ;  /* 0x00000020ca007824 */ /* 0x000fe200078e02cb */
[----:B------:R-:W-:-:S04]  /*fc70*/  UIMAD UR5, UR10, UR8, URZ ;  /* 0x000000080a0572a4 */ /* 0x000fc8000f8e023f */
[----:B-1----:R1:W-:Y:S01]  /*fc80*/  @!P1 ST.E desc[UR46][R44.64], R3 ;  /* 0x000000032c009985 */ /* 0x0023e2000c10192e */
[----:B------:R-:W-:Y:S01]  /*fc90*/  UIMAD.WIDE.U32 UR6, UR43, UR8, URZ ;  /* 0x000000082b0672a5 */ /* 0x000fe2000f8e003f */
[----:B------:R-:W-:Y:S02]  /*fca0*/  ULDC.64 UR10, c[0x0][0xaf0] ;  /* 0x0002bc00000a7ab9 */ /* 0x000fe40000000a00 */
[----:B0-----:R0:W-:Y:S01]  /*fcb0*/  @!P0 ST.E desc[UR46][R46.64], R2 ;  /* 0x000000022e008985 */ /* 0x0011e2000c10192e */
[----:B------:R-:W-:-:S03]  /*fcc0*/  UIMAD UR5, UR43, UR9, UR5 ;  /* 0x000000092b0572a4 */ /* 0x000fc6000f8e0205 */
[----:B------:R2:W5:Y:S01]  /*fcd0*/  LD.E.128 R32, desc[UR46][R20.64] ;  /* 0x0000002e14207980 */ /* 0x000562000c101d00 */
[----:B-1----:R-:W1:Y:S01]  /*fce0*/  @P2 LDC R3, c[0x0][0xbf0] ;  /* 0x0002fc00ff032b82 */ /* 0x002e620000000800 */
[----:B------:R-:W-:Y:S02]  /*fcf0*/  UIMAD UR8, UR12, UR10, URZ ;  /* 0x0000000a0c0872a4 */ /* 0x000fe4000f8e023f */
[----:B------:R3:W5:Y:S05]  /*fd00*/  LD.E.128 R24, desc[UR46][R28.64] ;  /* 0x0000002e1c187980 */ /* 0x00076a000c101d00 */
[----:B0-----:R-:W0:Y:S01]  /*fd10*/  @P2 LDC R2, c[0x0][0xbec] ;  /* 0x0002fb00ff022b82 */ /* 0x001e220000000800 */
[----:B--2---:R-:W-:Y:S01]  /*fd20*/  VIADD R21, R0, UR41 ;  /* 0x0000002900157c36 */ /* 0x004fe20008000000 */
[----:B------:R-:W-:Y:S01]  /*fd30*/  UIADD3 UR7, UR7, UR5, URZ ;  /* 0x0000000507077290 */ /* 0x000fe2000fffe03f */
[----:B------:R-:W5:Y:S01]  /*fd40*/  LD.E.128 R100, desc[UR46][R102.64] ;  /* 0x0000002e66647980 */ /* 0x000f62000c101d00 */
[----:B------:R-:W-:Y:S01]  /*fd50*/  UIMAD UR5, UR42, UR11, UR8 ;  /* 0x0000000b2a0572a4 */ /* 0x000fe2000f8e0208 */
[----:B------:R-:W-:Y:S01]  /*fd60*/  IMAD.MOV.U32 R17, RZ, RZ, R21 ;  /* 0x000000ffff117224 */ /* 0x000fe200078e0015 */
[----:B------:R-:W-:Y:S01]  /*fd70*/  UIMAD.WIDE.U32 UR42, UR42, UR10, UR6 ;  /* 0x0000000a2a2a72a5 */ /* 0x000fe2000f8e0006 */
[----:B------:R3:W5:Y:S02]  /*fd80*/  LD.E.128 R4, desc[UR46][R104.64] ;  /* 0x0000002e68047980 */ /* 0x000764000c101d00 */
[----:B------:R-:W-:Y:S01]  /*fd90*/  ULDC.64 UR6, c[0x0][0xae0] ;  /* 0x0002b80000067ab9 */ /* 0x000fe20000000a00 */
[----:B------:R-:W-:Y:S01]  /*fda0*/  UIADD3 UR5, UR43, UR5, URZ ;  /* 0x000000052b057290 */ /* 0x000fe2000fffe03f */
[----:B------:R3:W5:Y:S04]  /*fdb0*/  LD.E.128 R8, desc[UR46][R106.64] ;  /* 0x0000002e6a087980 */ /* 0x000768000c101d00 */
[----:B------:R3:W5:Y:S04]  /*fdc0*/  LD.E.128 R12, desc[UR46][R108.64] ;  /* 0x0000002e6c0c7980 */ /* 0x000768000c101d00 */
[----:B------:R3:W5:Y:S04]  /*fdd0*/  LD.E.128 R36, desc[UR46][R110.64] ;  /* 0x0000002e6e247980 */ /* 0x000768000c101d00 */
[----:B------:R3:W5:Y:S01]  /*fde0*/  LD.E.128 R40, desc[UR46][R112.64] ;  /* 0x0000002e70287980 */ /* 0x000762000c101d00 */
[----:B0-----:R-:W-:-:S03]  /*fdf0*/  @P2 IMAD.HI.U32 R0, R21, R2, RZ ;  /* 0x0000000215002227 */ /* 0x001fc600078e00ff */
[----:B------:R3:W5:Y:S02]  /*fe00*/  LD.E.128 R60, desc[UR46][R114.64] ;  /* 0x0000002e723c7980 */ /* 0x000764000c101d00 */
[----:B-1----:R-:W-:Y:S02]  /*fe10*/  @P2 SHF.R.U32.HI R17, RZ, R3, R0 ;  /* 0x00000003ff112219 */ /* 0x002fe40000011600 */
[----:B------:R3:W5:Y:S02]  /*fe20*/  LD.E.128 R56, desc[UR46][R116.64] ;  /* 0x0000002e74387980 */ /* 0x000764000c101d00 */
[--C-:B------:R-:W-:Y:S01]  /*fe30*/  SHF.R.S32.HI R0, RZ, 0x1f, R17.reuse ;  /* 0x0000001fff007819 */ /* 0x100fe20000011411 */
[----:B------:R-:W-:Y:S01]  /*fe40*/  IMAD.MOV R20, RZ, RZ, -R17 ;  /* 0x000000ffff147224 */ /* 0x000fe200078e0a11 */
[----:B------:R3:W5:Y:S01]  /*fe50*/  LD.E.128 R44, desc[UR46][R118.64] ;  /* 0x0000002e762c7980 */ /* 0x000762000c101d00 */
[----:B------:R-:W-:Y:S02]  /*fe60*/  IMAD.U32 R3, RZ, RZ, UR43 ;  /* 0x0000002bff037e24 */ /* 0x000fe4000f8e00ff */
[----:B------:R-:W-:Y:S01]  /*fe70*/  IMAD R0, R0, UR6, RZ ;  /* 0x0000000600007c24 */ /* 0x000fe2000f8e02ff */
[----:B------:R3:W5:Y:S01]  /*fe80*/  LD.E.128 R48, desc[UR46][R120.64] ;  /* 0x0000002e78307980 */ /* 0x000762000c101d00 */
[----:B------:R-:W-:-:S02]  /*fe90*/  IMAD R205, R205, R20, R21 ;  /* 0x00000014cdcd7224 */ /* 0x000fc400078e0215 */
[----:B------:R-:W-:Y:S01]  /*fea0*/  IMAD.U32 R2, RZ, RZ, UR42 ;  /* 0x0000002aff027e24 */ /* 0x000fe2000f8e00ff */
[----:B------:R3:W5:Y:S01]  /*feb0*/  LD.E.128 R64, desc[UR46][R122.64] ;  /* 0x0000002e7a407980 */ /* 0x000762000c101d00 */
[----:B------:R-:W-:Y:S02]  /*fec0*/  IMAD.U32 R3, RZ, RZ, UR5 ;  /* 0x00000005ff037e24 */ /* 0x000fe4000f8e00ff */
[----:B------:R-:W-:Y:S01]  /*fed0*/  IMAD R21, R17, UR7, R0 ;  /* 0x0000000711157c24 */ /* 0x000fe2000f8e0200 */
[----:B------:R-:W5:Y:S01]  /*fee0*/  LD.E.128 R124, desc[UR46][R126.64] ;  /* 0x0000002e7e7c7980 */ /* 0x000f62000c101d00 */
[----:B------:R-:W-:-:S03]  /*fef0*/  SHF.R.S32.HI R0, RZ, 0x1f, R205 ;  /* 0x0000001fff007819 */ /* 0x000fc600000114cd */
[----:B------:R-:W5:Y:S01]  /*ff00*/  LD.E.128 R128, desc[UR46][R130.64] ;  /* 0x0000002e82807980 */ /* 0x000f62000c101d00 */
[----:B------:R-:W-:Y:S01]  /*ff10*/  IMAD.WIDE.U32 R2, R17, UR6, R2 ;  /* 0x0000000611027c25 */ /* 0x000fe2000f8e0002 */
[----:B------:R-:W-:Y:S02]  /*ff20*/  ULDC.64 UR6, c[0x0][0xad8] ;  /* 0x0002b60000067ab9 */ /* 0x000fe40000000a00 */
[----:B------:R-:W5:Y:S01]  /*ff30*/  LD.E.128 R28, desc[UR46][R30.64] ;  /* 0x0000002e1e1c7980 */ /* 0x000f62000c101d00 */
[----:B------:R-:W-:Y:S01]  /*ff40*/  VIADD R53, R203, UR41 ;  /* 0x00000029cb357c36 */ /* 0x000fe20008000000 */
        /* <DEDUP_REMOVED lines=11> */
[-C--:B------:R-:W-:Y:S01]  /*10000*/  ISETP.GE.AND P1, PT, R17, R52.reuse, PT ;  /* 0x000000341100720c */ /* 0x080fe20003f26270 */
[----:B------:R-:W-:Y:S01]  /*10010*/  ULDC.64 UR6, c[0x0][0xa80] ;  /* 0x0002a00000067ab9 */ /* 0x000fe20000000a00 */
[C---:B------:R-:W-:Y:S01]  /*10020*/  ISETP.GE.AND P2, PT, R53.reuse, R52, PT ;  /* 0x000000343500720c */ /* 0x040fe20003f46270 */
[----:B------:R-:W-:Y:S01]  /*10030*/  VIADD R17, R53, 0x40 ;  /* 0x0000004035117836 */ /* 0x000fe20000000000 */
[----:B------:R-:W-:Y:S01]  /*10040*/  LEA R0, P3, R2, UR6, 0x1 ;  /* 0x0000000602007c11 */ /* 0x000fe2000f8608ff */
[----:B------:R-:W-:-:S02]  /*10050*/  IMAD.IADD R3, R3, 0x1, R21 ;  /* 0x0000000103037824 */ /* 0x000fc400078e0215 */
[----:B------:R-:W-:Y:S01]  /*10060*/  VIADD R176, R176, 0x22820 ;  /* 0x00022820b0b07836 */ /* 0x000fe20000000000 */
[----:B------:R-:W-:Y:S02]  /*10070*/  ISETP.GE.AND P0, PT, R17, R52, PT ;  /* 0x000000341100720c */ /* 0x000fe40003f06270 */
[----:B------:R-:W-:Y:S02]  /*10080*/  LEA.HI.X R17, R2, UR7, R3, 0x1, P3 ;  /* 0x0000000702117c11 */ /* 0x000fe400098f0c03 */
[----:B------:R-:W-:Y:S01]  /*10090*/  PRMT R176, RZ, 0x654, R176 ;  /* 0x00000654ffb07816 */ /* 0x000fe200000000b0 */
[----:B0-----:R3:W0:Y:S01]  /*100a0*/  SHFL.IDX PT, R68, R0, RZ, 0x181f ;  /* 0x00181fff00447589 */ /* 0x00162200000e0000 */
[----:B------:R-:W-:Y:S02]  /*100b0*/  BSSY B1, `(.L_x_1961) ;  /* 0x0000015000017945 */ /* 0x000fe40003800000 */
[----:B------:R3:W-:Y:S01]  /*100c0*/  SYNCS.ARRIVE.TRANS64.RED.A1T0 RZ, [R176+URZ], RZ ;  /* 0x000000ffb0ff79a7 */ /* 0x0007e2000810043f */
[----:B------:R3:W1:Y:S01]  /*100d0*/  SHFL.IDX PT, R70, R17, RZ, 0x181f ;  /* 0x00181fff11467589 */ /* 0x00066200000e0000 */
[----:B------:R-:W-:Y:S05]  /*100e0*/  @P2 BRA `(.L_x_1962) ;  /* 0x0000000000442947 */ /* 0x000fea0003800000 */
[----:B------:R-:W-:Y:S02]  /*100f0*/  ULDC UR5, c[0x0][0xac8] ;  /* 0x0002b20000057ab9 */ /* 0x000fe40000000800 */
[----:B------:R-:W-:Y:S02]  /*10100*/  ISETP.GE.AND P5, PT, R19, UR5, PT ;  /* 0x0000000513007c0c */ /* 0x000fe4000bfa6270 */
[----:B------:R-:W-:Y:S02]  /*10110*/  ISETP.GE.AND P4, PT, R200, UR5, PT ;  /* 0x00000005c8007c0c */ /* 0x000fe4000bf86270 */
[----:B------:R-:W-:Y:S02]  /*10120*/  ISETP.GE.AND P3, PT, R23, UR5, PT ;  /* 0x0000000517007c0c */ /* 0x000fe4000bf66270 */
[----:B------:R-:W-:-:S07]  /*10130*/  ISETP.GE.AND P2, PT, R201, UR5, PT ;  /* 0x00000005c9007c0c */ /* 0x000fce000bf46270 */
[----:B0-----:R-:W-:-:S04]  /*10140*/  @!P5 LEA R2, P6, R19, R68, 0x1 ;  /* 0x000000441302d211 */ /* 0x001fc800078c08ff */
[----:B-1----:R-:W-:Y:S02]  /*10150*/  @!P5 LEA.HI.X R3, R19, R70, R212, 0x1, P6 ;  /* 0x000000461303d211 */ /* 0x002fe400030f0cd4 */
        /* <DEDUP_REMOVED lines=10> */
.L_x_1962:
[----:B------:R-:W-:Y:S05]  /*10200*/  BSYNC B1 ;  /* 0x0000000000017941 */ /* 0x000fea0003800000 */
.L_x_1961:
[----:B--2--5:R2:W4:Y:S01]  /*10210*/  SHFL.IDX PT, R24, R17, 0x1, 0x181f ;  /* 0x00381f0011187f89 */ /* 0x02452200000e0000 */
        /* <DEDUP_REMOVED lines=9> */
[C---:B------:R-:W-:Y:S02]  /*102b0*/  @!P3 LEA R8, P5, R200.reuse, R20, 0x1 ;  /* 0x00000014c808b211 */ /* 0x040fe400078a08ff */
        /* <DEDUP_REMOVED lines=10> */
.L_x_1964:
[----:B------:R-:W-:Y:S05]  /*10360*/  BSYNC B1 ;  /* 0x0000000000017941 */ /* 0x000fea0003800000 */
.L_x_1963:
        /* <DEDUP_REMOVED lines=11> */
[----:B------:R-:W-:Y:S02]  /*10420*/  @!P1 LEA R10, P4, R23, R12, 0x1 ;  /* 0x0000000c170a9211 */ /* 0x000fe400078808ff */
[----:B------:R-:W-:Y:S02]  /*10430*/  @!P3 LEA.HI.X R3, R19, R14, R212, 0x1, P6 ;  /* 0x0000000e1303b211 */ /* 0x000fe400030f0cd4 */
        /* <DEDUP_REMOVED lines=8> */
.L_x_1966:
[----:B------:R-:W-:Y:S05]  /*104c0*/  BSYNC B1 ;  /* 0x0000000000017941 */ /* 0x000fea0003800000 */
.L_x_1965:
[----:B0-----:R-:W-:Y:S01]  /*104d0*/  VIADD R3, R53, 0x60 ;  /* 0x0000006035037836 */ /* 0x001fe20000000000 */
[----:B------:R0:W0:Y:S04]  /*104e0*/  SHFL.IDX PT, R12, R17, 0x3, 0x181f ;  /* 0x00781f00110c7f89 */ /* 0x00002800000e0000 */
[----:B------:R-:W-:Y:S01]  /*104f0*/  ISETP.GE.AND P0, PT, R3, R52, PT ;  /* 0x000000340300720c */ /* 0x000fe20003f06270 */
[----:B--23--:R-:W2:-:S12]  /*10500*/  SHFL.IDX PT, R0, R0, 0x3, 0x181f ;  /* 0x00781f0000007f89 */ /* 0x00ce9800000e0000 */
[----:B------:R-:W-:Y:S05]  /*10510*/  @P0 BRA `(.L_x_1967) ;  /* 0x0000000c00200947 */ /* 0x000fea0003800000 */
[----:B------:R-:W-:Y:S02]  /*10520*/  ULDC UR5, c[0x0][0xac8] ;  /* 0x0002b20000057ab9 */ /* 0x000fe40000000800 */
[----:B------:R-:W-:Y:S02]  /*10530*/  ISETP.GE.AND P3, PT, R19, UR5, PT ;  /* 0x0000000513007c0c */ /* 0x000fe4000bf66270 */
[----:B------:R-:W-:Y:S02]  /*10540*/  ISETP.GE.AND P4, PT, R200, UR5, PT ;  /* 0x00000005c8007c0c */ /* 0x000fe4000bf86270 */
[----:B------:R-:W-:-:S09]  /*10550*/  ISETP.GE.AND P5, PT, R23, UR5, PT ;  /* 0x0000000517007c0c */ /* 0x000fd2000bfa6270 */
[-C--:B--2---:R-:W-:Y:S02]  /*10560*/  @!P3 LEA R2, P0, R19, R0.reuse, 0x1 ;  /* 0x000000001302b211 */ /* 0x084fe400078008ff */
[CC--:B------:R-:W-:Y:S02]  /*10570*/  @!P4 LEA R8, P1, R200.reuse, R0.reuse, 0x1 ;  /* 0x00000000c808c211 */ /* 0x0c0fe400078208ff */
        /* <DEDUP_REMOVED lines=9> */
[----:B---3--:R-:W-:-:S04]  /*10610*/  LEA R2, P0, R201, R0, 0x1 ;  /* 0x00000000c9027211 */ /* 0x008fc800078008ff */
[----:B------:R-:W-:-:S05]  /*10620*/  LEA.HI.X R3, R201, R12, R209, 0x1, P0 ;  /* 0x0000000cc9037211 */ /* 0x000fca00000f0cd1 */
[----:B------:R0:W-:Y:S01]  /*10630*/  ST.E.128 desc[UR46][R2.64], R28 ;  /* 0x0000001c02007985 */ /* 0x0001e2000c101d2e */
[----:B------:R-:W-:Y:S05]  /*10640*/  BRA `(.L_x_1967) ;  /* 0x0000000800d47947 */ /* 0x000fea0003800000 */
.L_x_1960:
[----:B------:R-:W0:Y:S01]  /*10650*/  LDC R8, c[0x0][0xbe8] ;  /* 0x0002fa00ff087b82 */ /* 0x000e220000000800 */
[----:B------:R-:W-:Y:S01]  /*10660*/  ISETP.GE.AND P0, PT, R213, 0x80, PT ;  /* 0x00000080d500780c */ /* 0x000fe20003f06270 */
[----:B------:R-:W-:Y:S01]  /*10670*/  USHF.R.S32.HI UR8, URZ, 0x1f, UR43 ;  /* 0x0000001f3f087899 */ /* 0x000fe2000801142b */
[----:B------:R-:W-:Y:S01]  /*10680*/  BSSY B1, `(.L_x_1968) ;  /* 0x000002f000017945 */ /* 0x000fe20003800000 */
[----:B------:R-:W-:Y:S01]  /*10690*/  USHF.R.S32.HI UR9, URZ, 0x1f, UR42 ;  /* 0x0000001f3f097899 */ /* 0x000fe2000801142a */
[----:B------:R-:W-:Y:S01]  /*106a0*/  IMAD R6, R202, 0x20, R203 ;  /* 0x00000020ca067824 */ /* 0x000fe200078e02cb */
[----:B0-----:R-:W-:-:S13]  /*106b0*/  ISETP.NE.AND P1, PT, R8, 0x1, PT ;  /* 0x000000010800780c */ /* 0x001fda0003f25270 */
[----:B------:R-:W0:Y:S08]  /*106c0*/  @P1 LDC R9, c[0x0][0xbec] ;  /* 0x0002fb00ff091b82 */ /* 0x000e300000000800 */
[----:B------:R-:W1:Y:S01]  /*106d0*/  @P1 LDC R11, c[0x0][0xbf0] ;  /* 0x0002fc00ff0b1b82 */ /* 0x000e620000000800 */
[----:B------:R-:W-:Y:S05]  /*106e0*/  @P0 BRA `(.L_x_1969) ;  /* 0x0000000000a00947 */ /* 0x000fea0003800000 */
[----:B------:R-:W2:Y:S01]  /*106f0*/  S2R R4, SR_TID.X ;  /* 0x0000000000047919 */ /* 0x000ea20000002100 */
[----:B------:R-:W3:Y:S01]  /*10700*/  LDC R3, c[0x0][0xbe8] ;  /* 0x0002fa00ff037b82 */ /* 0x000ee20000000800 */
[----:B------:R-:W-:Y:S01]  /*10710*/  IMAD.U32 R7, RZ, RZ, UR41 ;  /* 0x00000029ff077e24 */ /* 0x000fe2000f8e00ff */
[----:B------:R-:W-:Y:S02]  /*10720*/  ULDC UR5, c[0x0][0xa88] ;  /* 0x0002a20000057ab9 */ /* 0x000fe40000000800 */
[----:B---3--:R-:W-:Y:S02]  /*10730*/  IMAD R5, R3, UR5, RZ ;  /* 0x0000000503057c24 */ /* 0x008fe4000f8e02ff */
[----:B--2---:R-:W-:-:S04]  /*10740*/  IADD3 R4, R7, -0x80, R4 ;  /* 0xffffff8007047810 */ /* 0x004fc80007ffe004 */
[----:B------:R-:W-:-:S13]  /*10750*/  ISETP.GE.AND P0, PT, R4, R5, PT ;  /* 0x000000050400720c */ /* 0x000fda0003f06270 */
[----:B------:R-:W-:Y:S05]  /*10760*/  @P0 BRA `(.L_x_1969) ;  /* 0x0000000000800947 */ /* 0x000fea0003800000 */
[----:B------:R-:W-:Y:S01]  /*10770*/  ISETP.NE.AND P0, PT, R3, 0x1, PT ;  /* 0x000000010300780c */ /* 0x000fe20003f05270 */
[----:B------:R-:W-:Y:S01]  /*10780*/  ULDC.64 UR10, c[0x0][0xb90] ;  /* 0x0002e400000a7ab9 */ /* 0x000fe20000000a00 */
[----:B------:R-:W-:Y:S01]  /*10790*/  IMAD.MOV.U32 R2, RZ, RZ, R4 ;  /* 0x000000ffff027224 */ /* 0x000fe200078e0004 */
[----:B------:R-:W-:Y:S02]  /*107a0*/  UIMAD UR5, UR8, UR10, URZ ;  /* 0x0000000a080572a4 */ /* 0x000fe4000f8e023f */
[----:B------:R-:W-:Y:S02]  /*107b0*/  UIMAD.WIDE.U32 UR6, UR43, UR10, URZ ;  /* 0x0000000a2b0672a5 */ /* 0x000fe4000f8e003f */
[----:B------:R-:W-:-:S03]  /*107c0*/  UIMAD UR5, UR43, UR11, UR5 ;  /* 0x0000000b2b0572a4 */ /* 0x000fc6000f8e0205 */
[----:B------:R-:W-:Y:S01]  /*107d0*/  ULDC.64 UR10, c[0x0][0xb98] ;  /* 0x0002e600000a7ab9 */ /* 0x000fe20000000a00 */
[----:B------:R-:W-:Y:S02]  /*107e0*/  UIADD3 UR7, UR7, UR5, URZ ;  /* 0x0000000507077290 */ /* 0x000fe4000fffe03f */
[----:B------:R-:W2:Y:S01]  /*107f0*/  @P0 LDC R5, c[0x0][0xbec] ;  /* 0x0002fb00ff050b82 */ /* 0x000ea20000000800 */
[----:B------:R-:W-:Y:S02]  /*10800*/  UIMAD UR5, UR9, UR10, URZ ;  /* 0x0000000a090572a4 */ /* 0x000fe4000f8e023f */
[----:B------:R-:W-:Y:S02]  /*10810*/  UIMAD.WIDE.U32 UR6, UR42, UR10, UR6 ;  /* 0x0000000a2a0672a5 */ /* 0x000fe4000f8e0006 */
[----:B------:R-:W-:-:S03]  /*10820*/  UIMAD UR5, UR42, UR11, UR5 ;  /* 0x0000000b2a0572a4 */ /* 0x000fc6000f8e0205 */
[----:B------:R-:W3:Y:S01]  /*10830*/  @P0 LDC R7, c[0x0][0xbf0] ;  /* 0x0002fc00ff070b82 */ /* 0x000ee20000000800 */
[----:B------:R-:W-:Y:S01]  /*10840*/  ULDC.64 UR10, c[0x0][0xb88] ;  /* 0x0002e200000a7ab9 */ /* 0x000fe20000000a00 */
[----:B--2---:R-:W-:-:S05]  /*10850*/  @P0 IMAD.HI.U32 R0, R4, R5, RZ ;  /* 0x0000000504000227 */ /* 0x004fca00078e00ff */
[----:B---3--:R-:W-:-:S05]  /*10860*/  @P0 SHF.R.U32.HI R2, RZ, R7, R0 ;  /* 0x00000007ff020219 */ /* 0x008fca0000011600 */
[----:B------:R-:W-:-:S04]  /*10870*/  IMAD.MOV R5, RZ, RZ, -R2 ;  /* 0x000000ffff057224 */ /* 0x000fc800078e0a02 */
[----:B------:R-:W-:Y:S01]  /*10880*/  IMAD R5, R3, R5, R4 ;  /* 0x0000000503057224 */ /* 0x000fe200078e0204 */
[----:B------:R-:W-:Y:S01]  /*10890*/  SHF.R.S32.HI R3, RZ, 0x1f, R2 ;  /* 0x0000001fff037819 */ /* 0x000fe20000011402 */
[----:B------:R-:W-:Y:S01]  /*108a0*/  IMAD.U32 R4, RZ, RZ, UR5 ;  /* 0x00000005ff047e24 */ /* 0x000fe2000f8e00ff */
        /* <DEDUP_REMOVED lines=12> */
.L_x_1969:
[----:B------:R-:W-:Y:S05]  /*10970*/  BSYNC B1 ;  /* 0x0000000000017941 */ /* 0x000fea0003800000 */
.L_x_1968:
[----:B------:R-:W-:Y:S01]  /*10980*/  ULDC.64 UR10, c[0x0][0xae8] ;  /* 0x0002ba00000a7ab9 */ /* 0x000fe20000000a00 */
[----:B------:R-:W-:Y:S01]  /*10990*/  VIADD R6, R6, UR41 ;  /* 0x0000002906067c36 */ /* 0x000fe20008000000 */
[----:B------:R-:W-:Y:S01]  /*109a0*/  UIMAD UR5, UR8, UR10, URZ ;  /* 0x0000000a080572a4 */ /* 0x000fe2000f8e023f */
[----:B------:R-:W-:Y:S01]  /*109b0*/  BSSY B1, `(.L_x_1970) ;  /* 0x000003c000017945 */ /* 0x000fe20003800000 */
[----:B------:R-:W-:Y:S01]  /*109c0*/  UIMAD.WIDE.U32 UR6, UR43, UR10, URZ ;  /* 0x0000000a2b0672a5 */ /* 0x000fe2000f8e003f */
[----:B0-----:R-:W-:Y:S01]  /*109d0*/  @P1 IMAD.HI.U32 R0, R6, R9, RZ ;  /* 0x0000000906001227 */ /* 0x001fe200078e00ff */
[----:B------:R-:W-:-:S03]  /*109e0*/  UIMAD UR5, UR43, UR11, UR5 ;  /* 0x0000000b2b0572a4 */ /* 0x000fc6000f8e0205 */
[----:B------:R-:W-:Y:S01]  /*109f0*/  ULDC.64 UR10, c[0x0][0xaf0] ;  /* 0x0002bc00000a7ab9 */ /* 0x000fe20000000a00 */
[----:B------:R-:W-:Y:S01]  /*10a00*/  UIADD3 UR7, UR7, UR5, URZ ;  /* 0x0000000507077290 */ /* 0x000fe2000fffe03f */
[----:B--2---:R-:W-:Y:S01]  /*10a10*/  IMAD.MOV.U32 R5, RZ, RZ, R6 ;  /* 0x000000ffff057224 */ /* 0x004fe200078e0006 */
[----:B------:R-:W-:Y:S01]  /*10a20*/  UIMAD UR5, UR9, UR10, URZ ;  /* 0x0000000a090572a4 */ /* 0x000fe2000f8e023f */
[----:B-1----:R-:W-:-:S03]  /*10a30*/  @P1 SHF.R.U32.HI R5, RZ, R11, R0 ;  /* 0x0000000bff051219 */ /* 0x002fc60000011600 */
[----:B------:R-:W-:Y:S01]  /*10a40*/  UIMAD UR5, UR42, UR11, UR5 ;  /* 0x0000000b2a0572a4 */ /* 0x000fe2000f8e0205 */
[--C-:B------:R-:W-:Y:S01]  /*10a50*/  SHF.R.S32.HI R0, RZ, 0x1f, R5.reuse ;  /* 0x0000001fff007819 */ /* 0x100fe20000011405 */
[----:B------:R-:W-:Y:S01]  /*10a60*/  UIMAD.WIDE.U32 UR42, UR42, UR10, UR6 ;  /* 0x0000000a2a2a72a5 */ /* 0x000fe2000f8e0006 */
[----:B------:R-:W-:Y:S02]  /*10a70*/  IMAD.MOV R7, RZ, RZ, -R5 ;  /* 0x000000ffff077224 */ /* 0x000fe400078e0a05 */
[----:B------:R-:W-:Y:S01]  /*10a80*/  ULDC.64 UR6, c[0x0][0xae0] ;  /* 0x0002b80000067ab9 */ /* 0x000fe20000000a00 */
[----:B------:R-:W-:Y:S01]  /*10a90*/  UIADD3 UR5, UR43, UR5, URZ ;  /* 0x000000052b057290 */ /* 0x000fe2000fffe03f */
[----:B------:R-:W-:Y:S02]  /*10aa0*/  IMAD R0, R0, UR6, RZ ;  /* 0x0000000600007c24 */ /* 0x000fe4000f8e02ff */
[----:B------:R-:W-:Y:S02]  /*10ab0*/  IMAD R7, R8, R7, R6 ;  /* 0x0000000708077224 */ /* 0x000fe400078e0206 */
[----:B------:R-:W-:-:S02]  /*10ac0*/  IMAD.U32 R3, RZ, RZ, UR43 ;  /* 0x0000002bff037e24 */ /* 0x000fc4000f8e00ff */
[----:B------:R-:W-:Y:S02]  /*10ad0*/  IMAD.U32 R2, RZ, RZ, UR42 ;  /* 0x0000002aff027e24 */ /* 0x000fe4000f8e00ff */
[----:B------:R-:W-:Y:S01]  /*10ae0*/  IMAD.U32 R3, RZ, RZ, UR5 ;  /* 0x00000005ff037e24 */ /* 0x000fe2000f8e00ff */
[----:B------:R-:W-:Y:S01]  /*10af0*/  ULDC UR5, c[0x0][0xa88] ;  /* 0x0002a20000057ab9 */ /* 0x000fe20000000800 */
[C---:B------:R-:W-:Y:S01]  /*10b00*/  IMAD R9, R5.reuse, UR7, R0 ;  /* 0x0000000705097c24 */ /* 0x040fe2000f8e0200 */
[----:B------:R-:W-:Y:S01]  /*10b10*/  SHF.R.S32.HI R0, RZ, 0x1f, R7 ;  /* 0x0000001fff007819 */ /* 0x000fe20000011407 */
[----:B------:R-:W-:Y:S01]  /*10b20*/  IMAD.WIDE.U32 R2, R5, UR6, R2 ;  /* 0x0000000605027c25 */ /* 0x000fe2000f8e0002 */
[----:B------:R-:W-:-:S03]  /*10b30*/  ULDC.64 UR6, c[0x0][0xad8] ;  /* 0x0002b60000067ab9 */ /* 0x000fc60000000a00 */
[----:B------:R-:W-:Y:S02]  /*10b40*/  IMAD.IADD R3, R3, 0x1, R9 ;  /* 0x0000000103037824 */ /* 0x000fe400078e0209 */
[----:B------:R-:W-:Y:S02]  /*10b50*/  IMAD R4, R0, UR6, RZ ;  /* 0x0000000600047c24 */ /* 0x000fe4000f8e02ff */
[----:B------:R-:W-:Y:S02]  /*10b60*/  VIADD R6, R203, UR41 ;  /* 0x00000029cb067c36 */ /* 0x000fe40008000000 */
[----:B------:R-:W-:Y:S02]  /*10b70*/  IMAD R9, R8, UR5, RZ ;  /* 0x0000000508097c24 */ /* 0x000fe4000f8e02ff */
[C---:B------:R-:W-:Y:S02]  /*10b80*/  IMAD R5, R7.reuse, UR7, R4 ;  /* 0x0000000707057c24 */ /* 0x040fe4000f8e0204 */
[----:B------:R-:W-:Y:S01]  /*10b90*/  IMAD.WIDE.U32 R2, R7, UR6, R2 ;  /* 0x0000000607027c25 */ /* 0x000fe2000f8e0002 */
[----:B------:R-:W-:Y:S01]  /*10ba0*/  ISETP.GE.AND P2, PT, R6, R9, PT ;  /* 0x000000090600720c */ /* 0x000fe20003f46270 */
[----:B------:R-:W-:-:S02]  /*10bb0*/  ULDC.64 UR6, c[0x0][0xa80] ;  /* 0x0002a00000067ab9 */ /* 0x000fc40000000a00 */
[----:B------:R-:W-:Y:S01]  /*10bc0*/  VIADD R0, R6, 0x20 ;  /* 0x0000002006007836 */ /* 0x000fe20000000000 */
[----:B------:R-:W-:Y:S01]  /*10bd0*/  LEA R4, P3, R2, UR6, 0x1 ;  /* 0x0000000602047c11 */ /* 0x000fe2000f8608ff */
[----:B------:R-:W-:-:S03]  /*10be0*/  IMAD.IADD R3, R3, 0x1, R5 ;  /* 0x0000000103037824 */ /* 0x000fc600078e0205 */
[-C--:B------:R-:W-:Y:S01]  /*10bf0*/  ISETP.GE.AND P1, PT, R0, R9.reuse, PT ;  /* 0x000000090000720c */ /* 0x080fe20003f26270 */
[----:B------:R-:W-:Y:S01]  /*10c00*/  VIADD R0, R6, 0x40 ;  /* 0x0000004006007836 */ /* 0x000fe20000000000 */
[----:B------:R-:W-:Y:S02]  /*10c10*/  LEA.HI.X R5, R2, UR7, R3, 0x1, P3 ;  /* 0x0000000702057c11 */ /* 0x000fe400098f0c03 */
[----:B------:R0:W1:Y:S02]  /*10c20*/  SHFL.IDX PT, R2, R4, RZ, 0x181f ;  /* 0x00181fff04027589 */ /* 0x00006400000e0000 */
[----:B------:R-:W-:Y:S02]  /*10c30*/  ISETP.GE.AND P0, PT, R0, R9, PT ;  /* 0x000000090000720c */ /* 0x000fe40003f06270 */
[----:B------:R0:W2:Y:S01]  /*10c40*/  SHFL.IDX PT, R0, R5, RZ, 0x181f ;  /* 0x00181fff05007589 */ /* 0x0000a200000e0000 */
[----:B------:R-:W-:Y:S10]  /*10c50*/  @P2 BRA `(.L_x_1971) ;  /* 0x0000000000442947 */ /* 0x000ff40003800000 */
        /* <DEDUP_REMOVED lines=17> */
.L_x_1971:
[----:B------:R-:W-:Y:S05]  /*10d70*/  BSYNC B1 ;  /* 0x0000000000017941 */ /* 0x000fea0003800000 */
.L_x_1970:
        /* <DEDUP_REMOVED lines=21> */
.L_x_1973:
[----:B------:R-:W-:Y:S05]  /*10ed0*/  BSYNC B1 ;  /* 0x0000000000017941 */ /* 0x000fea0003800000 */
.L_x_1972:
        /* <DEDUP_REMOVED lines=21> */
.L_x_1975:
[----:B------:R-:W-:Y:S05]  /*11030*/  BSYNC B1 ;  /* 0x0000000000017941 */ /* 0x000fea0003800000 */
.L_x_1974:
[----:B---3--:R-:W-:Y:S01]  /*11040*/  VIADD R3, R6, 0x60 ;  /* 0x0000006006037836 */ /* 0x008fe20000000000 */
[----:B0-----:R0:W3:Y:S04]  /*11050*/  SHFL.IDX PT, R0, R5, 0x3, 0x181f ;  /* 0x00781f0005007f89 */ /* 0x0010e800000e0000 */
        /* <DEDUP_REMOVED lines=8> */
[-C--:B-12-4-:R-:W-:Y:S02]  /*110e0*/  @!P3 LEA R4, P6, R19, R2.reuse, 0x1 ;  /* 0x000000021304b211 */ /* 0x096fe400078c08ff */
[CC--:B------:R-:W-:Y:S02]  /*110f0*/  @!P2 LEA R6, P5, R200.reuse, R2.reuse, 0x1 ;  /* 0x00000002c806a211 */ /* 0x0c0fe400078a08ff */
        /* <DEDUP_REMOVED lines=10> */
.L_x_1967:
[----:B------:R-:W-:Y:S05]  /*111a0*/  BSYNC B0 ;  /* 0x0000000000007941 */ /* 0x000fea0003800000 */
.L_x_1959:
[----:B------:R-:W-:Y:S02]  /*111b0*/  ULDC UR5, c[0x0][0xc38] ;  /* 0x00030e0000057ab9 */ /* 0x000fe40000000800 */
[----:B------:R-:W-:-:S06]  /*111c0*/  UISETP.GE.AND UP0, UPT, UR4, UR5, UPT ;  /* 0x000000050400728c */ /* 0x000fcc000bf06270 */
[----:B------:R-:W-:-:S13]  /*111d0*/  PLOP3.LUT P0, PT, PT, PT, UP0, 0x80, 0x0 ;  /* 0x000000000000781c */ /* 0x000fda0003f0f008 */
[----:B------:R-:W-:Y:S05]  /*111e0*/  @!P0 BRA `(.L_x_1976) ;  /* 0xfffffef800c48947 */ /* 0x000fea000383ffff */
[----:B------:R-:W-:Y:S05]  /*111f0*/  EXIT ;  /* 0x000000000000794d */ /* 0x000fea0003800000 */
.L_x_1870:
[----:B------:R-:W-:-:S08]  /*11200*/  NOP ;  /* 0x0000000000007918 */ /* 0x000fd00000000000 */
[----:B------:R-:W0:-:S00]  /*11210*/  USETMAXREG.DEALLOC.CTAPOOL 0x28 ;  /* 0x00000028000079c8 */ /* 0x000e0000080e0500 */
[----:B0-----:R-:W-:-:S06]  /*11220*/  LOP3.LUT R0, R0, 0x3, RZ, 0xc0, !PT ;  /* 0x0000000300007812 */ /* 0x001fcc00078ec0ff */
[----:B------:R-:W0:Y:S01]  /*11230*/  S2UR UR5, SR_CTAID.X ;  /* 0x00000000000579c3 */ /* 0x000e220000002500 */
[----:B------:R-:W-:Y:S01]  /*11240*/  LOP3.LUT R16, R16, 0xfffffdff, RZ, 0xc0, !PT ;  /* 0xfffffdff10107812 */ /* 0x000fe200078ec0ff */
[----:B------:R-:W-:Y:S01]  /*11250*/  STL [R1], RZ ;  /* 0x000000ff01007387 */ /* 0x000fe20000100800 */
[----:B------:R-:W-:Y:S02]  /*11260*/  IMAD.MOV.U32 R18, RZ, RZ, RZ ;  /* 0x000000ffff127224 */ /* 0x000fe400078e00ff */
[----:B------:R-:W-:Y:S01]  /*11270*/  IMAD.MOV.U32 R25, RZ, RZ, 0x1 ;  /* 0x00000001ff197424 */ /* 0x000fe200078e00ff */
[----:B------:R1:W2:Y:S02]  /*11280*/  SHFL.IDX PT, R2, R0, RZ, 0x1f ;  /* 0x00001fff00027589 */ /* 0x0002a400000e0000 */
[----:B-1----:R-:W0:Y:S01]  /*11290*/  LDC R0, c[0x0][0xc38] ;  /* 0x00030e00ff007b82 */ /* 0x002e220000000800 */
[----:B--2---:R-:W-:-:S13]  /*112a0*/  ISETP.NE.AND P0, PT, R2, RZ, PT ;  /* 0x000000ff0200720c */ /* 0x004fda0003f05270 */
[----:B------:R-:W-:Y:S01]  /*112b0*/  @P0 LOP3.LUT R16, R16, 0x200, RZ, 0xfc, !PT ;  /* 0x0000020010100812 */ /* 0x000fe200078efcff */
[----:B------:R-:W-:Y:S06]  /*112c0*/  @P0 BAR.ARV 0x4, 0x180 ;  /* 0x0106000000000b1d */ /* 0x000fec0000002000 */
[----:B0-----:R-:W-:-:S13]  /*112d0*/  ISETP.LE.AND P0, PT, R0, UR5, PT ;  /* 0x0000000500007c0c */ /* 0x001fda000bf03270 */
[----:B------:R-:W-:Y:S05]  /*112e0*/  @P0 BRA `(.L_x_1977) ;  /* 0x0000003c005c0947 */ /* 0x000fea0003800000 */
[----:B------:R-:W-:Y:S01]  /*112f0*/  IMAD.SHL.U32 R28, R5, 0x8, RZ ;  /* 0x00000008051c7824 */ /* 0x000fe200078e00ff */
[----:B------:R-:W-:Y:S01]  /*11300*/  ULDC UR4, c[0x0][0x320] ;  /* 0x0000c80000047ab9 */ /* 0x000fe20000000800 */
[----:B------:R-:W-:Y:S01]  /*11310*/  LOP3.LUT R16, R16, 0xffffffef, RZ, 0xc0, !PT ;  /* 0xffffffef10107812 */ /* 0x000fe200078ec0ff */
[----:B------:R-:W0:Y:S01]  /*11320*/  S2UR UR8, SR_CgaCtaId ;  /* 0x00000000000879c3 */ /* 0x000e220000008800 */
[----:B------:R-:W-:Y:S01]  /*11330*/  ULDC.64 UR36, c[0x0][0x2f0] ;  /* 0x0000bc0000247ab9 */ /* 0x000fe20000000a00 */
[C---:B------:R-:W-:Y:S01]  /*11340*/  LOP3.LUT R0, R28.reuse, 0x1f8, RZ, 0xc0, !PT ;  /* 0x000001f81c007812 */ /* 0x040fe200078ec0ff */
[----:B------:R-:W-:Y:S01]  /*11350*/  ULDC.64 UR6, c[0x0][0x418] ;  /* 0x0001060000067ab9 */ /* 0x000fe20000000a00 */
[----:B------:R-:W-:Y:S01]  /*11360*/  LOP3.LUT R7, R28, 0x38, RZ, 0xc0, !PT ;  /* 0x000000381c077812 */ /* 0x000fe200078ec0ff */
[----:B------:R-:W-:Y:S01]  /*11370*/  UISETP.NE.U32.AND UP0, UPT, UR6, URZ, UPT ;  /* 0x0000003f0600728c */ /* 0x000fe2000bf05070 */
[----:B------:R-:W-:Y:S01]  /*11380*/  LOP3.LUT R3, R0, 0x38, R5, 0x78, !PT ;  /* 0x0000003800037812 */ /* 0x000fe200078e7805 */
[----:B------:R-:W-:Y:S01]  /*11390*/  ULDC UR9, c[0x0][0x2b8] ;  /* 0x0000ae0000097ab9 */ /* 0x000fe20000000800 */
[C---:B------:R-:W-:Y:S01]  /*113a0*/  LOP3.LUT R0, R7.reuse, 0x40, RZ, 0xfc, !PT ;  /* 0x0000004007007812 */ /* 0x040fe200078efcff */
[----:B------:R-:W-:Y:S01]  /*113b0*/  UISETP.NE.AND.EX UP0, UPT, UR7, URZ, UPT, UP0 ;  /* 0x0000003f0700728c */ /* 0x000fe2000bf05300 */
[C---:B------:R-:W-:Y:S01]  /*113c0*/  LOP3.LUT R2, R7.reuse, 0x80, RZ, 0xfc, !PT ;  /* 0x0000008007027812 */ /* 0x040fe200078efcff */
[----:B------:R-:W-:Y:S01]  /*113d0*/  IMAD.U32 R31, RZ, RZ, UR5 ;  /* 0x00000005ff1f7e24 */ /* 0x000fe2000f8e00ff */
[----:B------:R-:W-:Y:S01]  /*113e0*/  ISETP.GE.AND P2, PT, R0, UR4, PT ;  /* 0x0000000400007c0c */ /* 0x000fe2000bf46270 */
[----:B------:R-:W-:Y:S01]  /*113f0*/  UMOV UR7, 0x400 ;  /* 0x0000040000077882 */ /* 0x000fe20000000000 */
[----:B------:R-:W-:Y:S01]  /*11400*/  ISETP.GE.AND P1, PT, R2, UR4, PT ;  /* 0x0000000402007c0c */ /* 0x000fe2000bf26270 */
[----:B------:R-:W-:Y:S01]  /*11410*/  ULDC UR38, c[0x0][0x288] ;  /* 0x0000a20000267ab9 */ /* 0x000fe20000000800 */
[C---:B------:R-:W-:Y:S01]  /*11420*/  ISETP.GE.AND P0, PT, R7.reuse, UR4, PT ;  /* 0x0000000407007c0c */ /* 0x040fe2000bf06270 */
[----:B------:R-:W-:Y:S01]  /*11430*/  ULDC UR6, c[0x0][0x448] ;  /* 0x0001120000067ab9 */ /* 0x000fe20000000800 */
[----:B------:R-:W-:Y:S01]  /*11440*/  SEL R2, RZ, 0xffffffff, P2 ;  /* 0xffffffffff027807 */ /* 0x000fe20001000000 */
[----:B------:R-:W-:Y:S01]  /*11450*/  IMAD.MOV.U32 R25, RZ, RZ, 0x1 ;  /* 0x00000001ff197424 */ /* 0x000fe200078e00ff */
[----:B------:R-:W-:Y:S01]  /*11460*/  LOP3.LUT R4, R7, 0xc0, RZ, 0xfc, !PT ;  /* 0x000000c007047812 */ /* 0x000fe200078efcff */
[----:B------:R-:W-:Y:S01]  /*11470*/  IMAD.MOV.U32 R18, RZ, RZ, RZ ;  /* 0x000000ffff127224 */ /* 0x000fe200078e00ff */
[----:B------:R-:W-:Y:S01]  /*11480*/  LOP3.LUT R28, R3, 0x200, R28, 0xf8, !PT ;  /* 0x00000200031c7812 */ /* 0x000fe200078ef81c */
[----:B------:R-:W-:Y:S01]  /*11490*/  IMAD.SHL.U32 R3, R2, 0x2, RZ ;  /* 0x0000000202037824 */ /* 0x000fe200078e00ff */
[----:B------:R-:W-:Y:S01]  /*114a0*/  SEL R0, RZ, 0x1, P0 ;  /* 0x00000001ff007807 */ /* 0x000fe20000000000 */
[----:B0-----:R-:W-:Y:S01]  /*114b0*/  ULEA UR7, UR8, UR7, 0x18 ;  /* 0x0000000708077291 */ /* 0x001fe2000f8ec03f */
[----:B------:R-:W-:Y:S01]  /*114c0*/  @P2 LOP3.LUT R16, R16, 0x10, RZ, 0xfc, !PT ;  /* 0x0000001010102812 */ /* 0x000fe200078efcff */
[----:B------:R-:W-:Y:S01]  /*114d0*/  ULOP3.LUT UR48, UR39, 0x2, URZ, 0xfc, !UPT ;  /* 0x0000000227307892 */ /* 0x000fe2000f8efc3f */
[----:B------:R-:W-:Y:S01]  /*114e0*/  LOP3.LUT R0, R3, 0x2, R0, 0xe2, !PT ;  /* 0x0000000203007812 */ /* 0x000fe200078ee200 */
[----:B------:R-:W-:Y:S01]  /*114f0*/  ULDC UR50, c[0x0][0xc] ;  /* 0x0000030000327ab9 */ /* 0x000fe20000000800 */
[----:B------:R-:W-:Y:S01]  /*11500*/  LOP3.LUT R16, R16, 0xfffffff7, RZ, 0xc0, !PT ;  /* 0xfffffff710107812 */ /* 0x000fe200078ec0ff */
[----:B------:R-:W-:Y:S01]  /*11510*/  IMAD.U32 R17, RZ, RZ, UR7 ;  /* 0x00000007ff117e24 */ /* 0x000fe2000f8e00ff */
[----:B------:R-:W-:-:S02]  /*11520*/  SEL R3, RZ, 0x4, P1 ;  /* 0x00000004ff037807 */ /* 0x000fc40000800000 */
[----:B------:R-:W-:Y:S01]  /*11530*/  @P1 LOP3.LUT R16, R16, 0x8, RZ, 0xfc, !PT ;  /* 0x0000000810101812 */ /* 0x000fe200078efcff */
[----:B------:R-:W-:Y:S01]  /*11540*/  IMAD R32, R28, 0x2, R17 ;  /* 0x000000021c207824 */ /* 0x000fe200078e0211 */
[----:B------:R-:W-:Y:S01]  /*11550*/  ISETP.GE.AND P1, PT, R7, UR37, PT ;  /* 0x0000002507007c0c */ /* 0x000fe2000bf26270 */
[----:B------:R-:W-:Y:S01]  /*11560*/  UIMAD UR37, UR6, UR38, URZ ;  /* 0x00000026062572a4 */ /* 0x000fe2000f8e023f */
[----:B------:R-:W-:Y:S02]  /*11570*/  LOP3.LUT R16, R16, 0xffffffdf, RZ, 0xc0, !PT ;  /* 0xffffffdf10107812 */ /* 0x000fe400078ec0ff */
[----:B------:R-:W-:Y:S01]  /*11580*/  LOP3.LUT R6, R0, R3, RZ, 0xfc, !PT ;  /* 0x0000000300067212 */ /* 0x000fe200078efcff */
[C---:B------:R-:W-:Y:S01]  /*11590*/  IMAD.SHL.U32 R0, R5.reuse, 0x10, RZ ;  /* 0x0000001005007824 */ /* 0x040fe200078e00ff */
[----:B------:R-:W-:Y:S02]  /*115a0*/  @P0 LOP3.LUT R16, R16, 0x20, RZ, 0xfc, !PT ;  /* 0x0000002010100812 */ /* 0x000fe400078efcff */
[----:B------:R-:W-:Y:S01]  /*115b0*/  ISETP.GE.AND P0, PT, R4, UR4, PT ;  /* 0x0000000404007c0c */ /* 0x000fe2000bf06270 */
[----:B------:R0:W-:Y:S01]  /*115c0*/  STL [R1+0x4], R6 ;  /* 0x0000040601007387 */ /* 0x0001e20000100800 */
[----:B------:R-:W-:Y:S01]  /*115d0*/  LOP3.LUT R16, R16, 0xfffffffb, RZ, 0xc0, !PT ;  /* 0xfffffffb10107812 */ /* 0x000fe200078ec0ff */
[----:B------:R-:W-:Y:S01]  /*115e0*/  ULDC UR4, c[0x0][0x424] ;  /* 0x0001090000047ab9 */ /* 0x000fe20000000800 */
[----:B------:R-:W-:Y:S01]  /*115f0*/  LOP3.LUT R8, R5, 0x7f, RZ, 0xc0, !PT ;  /* 0x0000007f05087812 */ /* 0x000fe200078ec0ff */
[----:B------:R0:W-:Y:S01]  /*11600*/  STL [R1], RZ ;  /* 0x000000ff01007387 */ /* 0x0001e20000100800 */
[----:B------:R-:W-:Y:S01]  /*11610*/  USEL UR4, UR4, 0x1, UP0 ;  /* 0x0000000104047887 */ /* 0x000fe20008000000 */
[----:B------:R-:W-:-:S02]  /*11620*/  SEL R35, RZ, 0x8, P0 ;  /* 0x00000008ff237807 */ /* 0x000fc40000000000 */
[----:B------:R-:W-:Y:S01]  /*11630*/  SHF.R.U32.HI R33, RZ, 0x3, R8 ;  /* 0x00000003ff217819 */ /* 0x000fe20000011608 */
[----:B------:R-:W-:Y:S01]  /*11640*/  UIMAD UR36, UR4, UR36, URZ ;  /* 0x00000024042472a4 */ /* 0x000fe2000f8e023f */
[----:B------:R-:W-:Y:S02]  /*11650*/  LOP3.LUT R35, R6, R35, RZ, 0xfc, !PT ;  /* 0x0000002306237212 */ /* 0x000fe400078efcff */
[----:B------:R-:W-:Y:S01]  /*11660*/  @P0 LOP3.LUT R16, R16, 0x4, RZ, 0xfc, !PT ;  /* 0x0000000410100812 */ /* 0x000fe200078efcff */
[----:B------:R-:W-:Y:S01]  /*11670*/  UIADD3 UR4, UR36, 0x5f, URZ ;  /* 0x0000005f24047890 */ /* 0x000fe2000fffe03f */
[----:B------:R-:W-:Y:S01]  /*11680*/  LOP3.LUT R0, R33, 0x70, R0, 0xf8, !PT ;  /* 0x0000007021007812 */ /* 0x000fe200078ef800 */
[----:B------:R-:W-:Y:S01]  /*11690*/  UIADD3 UR49, UR36, 0x1, -UR38 ;  /* 0x0000000124317890 */ /* 0x000fe2000fffe826 */
[----:B------:R-:W-:Y:S01]  /*116a0*/  LOP3.LUT R16, R16, 0xfffffffe, RZ, 0xc0, !PT ;  /* 0xfffffffe10107812 */ /* 0x000fe200078ec0ff */
[----:B------:R-:W-:Y:S02]  /*116b0*/  UIMAD.WIDE UR4, UR4, 0x2aaaaaab, URZ ;  /* 0x2aaaaaab040478a5 */ /* 0x000fe4000f8e023f */
[----:B------:R-:W-:Y:S01]  /*116c0*/  UIADD3 UR38, UR36, -UR38, URZ ;  /* 0x8000002624267290 */ /* 0x000fe2000fffe03f */
[----:B------:R-:W-:Y:S01]  /*116d0*/  @P1 LOP3.LUT R16, R16, 0x1, RZ, 0xfc, !PT ;  /* 0x0000000110101812 */ /* 0x000fe200078efcff */
[----:B------:R-:W-:Y:S01]  /*116e0*/  USHF.R.U32.HI UR40, URZ, 0x1f, UR5 ;  /* 0x0000001f3f287899 */ /* 0x000fe20008011605 */
[----:B------:R-:W-:-:S02]  /*116f0*/  ISETP.GE.AND P1, PT, R7, UR9, PT ;  /* 0x0000000907007c0c */ /* 0x000fc4000bf26270 */
[----:B------:R-:W-:Y:S01]  /*11700*/  LOP3.LUT R16, R16, 0xfffffeff, RZ, 0xc0, !PT ;  /* 0xfffffeff10107812 */ /* 0x000fe200078ec0ff */
[----:B------:R-:W-:-:S10]  /*11710*/  ULEA.HI.SX32 UR40, UR5, UR40, 0x1c ;  /* 0x0000002805287291 */ /* 0x000fd4000f8fe23f */
[----:B0-----:R-:W-:-:S07]  /*11720*/  @P1 LOP3.LUT R16, R16, 0x100, RZ, 0xfc, !PT ;  /* 0x0000010010101812 */ /* 0x001fce00078efcff */
.L_x_2032:
[----:B------:R-:W-:Y:S01]  /*11730*/  ULDC UR7, c[0x0][0xc60] ;  /* 0x0003180000077ab9 */ /* 0x000fe20000000800 */
[C---:B------:R-:W-:Y:S01]  /*11740*/  R2UR UR41, R31.reuse ;  /* 0x000000001f2972ca */ /* 0x040fe200000e0000 */
[----:B------:R-:W-:Y:S01]  /*11750*/  UISETP.NE.AND UP0, UPT, UR7, 0x1, UPT ;  /* 0x000000010700788c */ /* 0x000fe2000bf05270 */
[----:B------:R-:W-:-:S10]  /*11760*/  R2UR UR6, R31 ;  /* 0x000000001f0672ca */ /* 0x000fd400000e0000 */
        /* <DEDUP_REMOVED lines=9> */
[----:B012--5:R-:W-:Y:S05]  /*11800*/  @P0 BRA `(.L_x_1978) ;  /* 0x0000000000200947 */ /* 0x027fea0003800000 */
        /* <DEDUP_REMOVED lines=8> */
.L_x_1978:
[----:B------:R-:W-:Y:S01]  /*11890*/  ULDC UR8, c[0x0][0xc54] ;  /* 0x0003150000087ab9 */ /* 0x000fe20000000800 */
[----:B------:R-:W-:Y:S01]  /*118a0*/  UMOV UR6, UR7 ;  /* 0x0000000700067c82 */ /* 0x000fe20008000000 */
[----:B------:R-:W-:-:S11]  /*118b0*/  UISETP.NE.AND UP0, UPT, UR8, 0x1, UPT ;  /* 0x000000010800788c */ /* 0x000fd6000bf05270 */
[----:B------:R-:W-:Y:S02]  /*118c0*/  @UP0 ULDC.64 UR10, c[0x0][0xc58] ;  /* 0x00031600000a0ab9 */ /* 0x000fe40000000a00 */
[----:B------:R-:W-:-:S04]  /*118d0*/  UIMAD.WIDE.U32 UR4, UR7, UR10, URZ ;  /* 0x0000000a070472a5 */ /* 0x000fc8000f8e003f */
[----:B------:R-:W-:-:S04]  /*118e0*/  @UP0 USHF.R.U32.HI UR6, URZ, UR11, UR5 ;  /* 0x0000000b3f060299 */ /* 0x000fc80008011605 */
[----:B------:R-:W-:-:S12]  /*118f0*/  UIMAD UR4, UR6, UR8, URZ ;  /* 0x00000008060472a4 */ /* 0x000fd8000f8e023f */
.L_x_1979:
[----:B------:R-:W-:Y:S01]  /*11900*/  ULDC UR5, c[0x0][0xc48] ;  /* 0x0003120000057ab9 */ /* 0x000fe20000000800 */
[----:B------:R-:W-:Y:S01]  /*11910*/  ULDC.64 UR8, c[0x0][0xa28] ;  /* 0x00028a0000087ab9 */ /* 0x000fe20000000a00 */
[----:B------:R-:W-:Y:S01]  /*11920*/  UISETP.NE.AND UP1, UPT, UR5, 0x1, UPT ;  /* 0x000000010500788c */ /* 0x000fe2000bf25270 */
[----:B------:R-:W-:Y:S01]  /*11930*/  IMAD.MOV.U32 R30, RZ, RZ, RZ ;  /* 0x000000ffff1e7224 */ /* 0x000fe200078e00ff */
[----:B------:R-:W-:Y:S02]  /*11940*/  UIADD3 UR4, UR7, -UR4, URZ ;  /* 0x8000000407047290 */ /* 0x000fe4000fffe03f */
[----:B------:R-:W-:Y:S01]  /*11950*/  UISETP.NE.U32.AND UP0, UPT, UR8, URZ, UPT ;  /* 0x0000003f0800728c */ /* 0x000fe2000bf05070 */
[----:B------:R-:W-:Y:S02]  /*11960*/  ULDC UR5, c[0x0][0xc54] ;  /* 0x0003150000057ab9 */ /* 0x000fe40000000800 */
[----:B------:R-:W-:Y:S02]  /*11970*/  UIMAD UR41, UR41, UR5, UR4 ;  /* 0x00000005292972a4 */ /* 0x000fe4000f8e0204 */
[----:B------:R-:W-:-:S02]  /*11980*/  UISETP.NE.AND.EX UP0, UPT, UR9, URZ, UPT, UP0 ;  /* 0x0000003f0900728c */ /* 0x000fc4000bf05300 */
[----:B------:R-:W-:Y:S01]  /*11990*/  @UP1 ULDC UR4, c[0x0][0xc4c] ;  /* 0x0003130000041ab9 */ /* 0x000fe20000000800 */
[----:B------:R-:W-:Y:S01]  /*119a0*/  @UP1 ULDC UR7, c[0x0][0xc50] ;  /* 0x0003140000071ab9 */ /* 0x000fe20000000800 */
[----:B------:R-:W-:Y:S02]  /*119b0*/  UIMAD.WIDE.U32 UR4, UR41, UR4, URZ ;  /* 0x00000004290472a5 */ /* 0x000fe4000f8e003f */
[----:B------:R-:W-:Y:S01]  /*119c0*/  UMOV UR42, UR41 ;  /* 0x00000029002a7c82 */ /* 0x000fe20008000000 */
[----:B------:R-:W-:Y:S01]  /*119d0*/  ULOP3.LUT UR6, UR6, 0x1ffffff, URZ, 0x3c, !UPT ;  /* 0x01ffffff06067892 */ /* 0x000fe2000f8e3c3f */
[----:B------:R-:W-:Y:S01]  /*119e0*/  PLOP3.LUT P0, PT, PT, PT, UP0, 0x80, 0x0 ;  /* 0x000000000000781c */ /* 0x000fe20003f0f008 */
[----:B------:R-:W-:-:S03]  /*119f0*/  @UP1 USHF.R.U32.HI UR42, URZ, UR7, UR5 ;  /* 0x000000073f2a1299 */ /* 0x000fc60008011605 */
[----:B------:R-:W-:Y:S02]  /*11a00*/  @UP0 ULDC.64 UR4, c[0x0][0xa28] ;  /* 0x00028a0000040ab9 */ /* 0x000fe40000000a00 */
[----:B------:R-:W-:-:S06]  /*11a10*/  @UP0 UIMAD.WIDE UR4, UR42, 0x4, UR4 ;  /* 0x000000042a0408a5 */ /* 0x000fcc000f8e0204 */
[----:B------:R-:W-:Y:S01]  /*11a20*/  IMAD.U32 R3, RZ, RZ, UR5 ;  /* 0x00000005ff037e24 */ /* 0x000fe2000f8e00ff */
[----:B------:R-:W-:Y:S01]  /*11a30*/  ULDC UR5, c[0x0][0x448] ;  /* 0x0001120000057ab9 */ /* 0x000fe20000000800 */
[----:B------:R-:W-:Y:S01]  /*11a40*/  IMAD.U32 R2, RZ, RZ, UR4 ;  /* 0x00000004ff027e24 */ /* 0x000fe2000f8e00ff */
[----:B------:R-:W-:Y:S01]  /*11a50*/  ULDC UR4, c[0x0][0xc3c] ;  /* 0x00030f0000047ab9 */ /* 0x000fe20000000800 */
[----:B------:R-:W-:Y:S02]  /*11a60*/  UISETP.NE.AND UP2, UPT, UR5, 0x1, UPT ;  /* 0x000000010500788c */ /* 0x000fe4000bf45270 */
[----:B------:R-:W-:Y:S01]  /*11a70*/  UIADD3 UR6, UR6, UR4, URZ ;  /* 0x0000000406067290 */ /* 0x000fe2000fffe03f */
[----:B------:R0:W5:Y:S01]  /*11a80*/  @P0 LDG.E R30, desc[UR46][R2.64] ;  /* 0x0000002e021e0981 */ /* 0x000162000c1e1900 */
[----:B------:R-:W-:Y:S02]  /*11a90*/  UP2UR UR51, UPR, URZ, 0x4 ;  /* 0x000000043f337883 */ /* 0x000fe40008000000 */
[----:B------:R-:W-:-:S04]  /*11aa0*/  USHF.L.U32 UR43, UR6, 0x7, URZ ;  /* 0x00000007062b7899 */ /* 0x000fc8000800063f */
[----:B------:R-:W-:Y:S01]  /*11ab0*/  UIADD3 UR6, UR43, 0x7f, URZ ;  /* 0x0000007f2b067890 */ /* 0x000fe2000fffe03f */
[----:B------:R-:W-:Y:S01]  /*11ac0*/  @UP2 ULDC UR4, c[0x0][0x44c] ;  /* 0x0001130000042ab9 */ /* 0x000fe20000000800 */
[----:B------:R-:W-:Y:S02]  /*11ad0*/  @UP2 ULDC UR7, c[0x0][0x450] ;  /* 0x0001140000072ab9 */ /* 0x000fe40000000800 */
[----:B------:R-:W-:-:S04]  /*11ae0*/  UIMAD.WIDE.U32 UR4, UR6, UR4, URZ ;  /* 0x00000004060472a5 */ /* 0x000fc8000f8e003f */
[----:B------:R-:W-:-:S03]  /*11af0*/  @UP2 USHF.R.U32.HI UR6, URZ, UR7, UR5 ;  /* 0x000000073f062299 */ /* 0x000fc60008011605 */
[----:B------:R-:W-:Y:S01]  /*11b00*/  ULDC.64 UR4, c[0x0][0x9e0] ;  /* 0x0002780000047ab9 */ /* 0x000fe20000000a00 */
[----:B------:R-:W-:Y:S02]  /*11b10*/  UIADD3 UR6, UR49, UR6, URZ ;  /* 0x0000000631067290 */ /* 0x000fe4000fffe03f */
[----:B------:R-:W-:Y:S02]  /*11b20*/  UISETP.GE.AND UP0, UPT, UR5, 0x1, UPT ;  /* 0x000000010500788c */ /* 0x000fe4000bf06270 */
[----:B------:R-:W-:-:S04]  /*11b30*/  UIADD3 UR4, UR6, UR4, URZ ;  /* 0x0000000406047290 */ /* 0x000fc8000fffe03f */
[----:B------:R-:W-:-:S13]  /*11b40*/  PLOP3.LUT P0, PT, PT, PT, UP0, 0x40, 0x0 ;  /* 0x000000000000781c */ /* 0x000fda0003f0e808 */
[----:B0-----:R-:W-:Y:S05]  /*11b50*/  @P0 BRA `(.L_x_1980) ;  /* 0x0000000000440947 */ /* 0x001fea0003800000 */
[----:B------:R-:W-:Y:S01]  /*11b60*/  ISETP.LT.AND P0, PT, RZ, UR6, PT ;  /* 0x00000006ff007c0c */ /* 0x000fe2000bf01270 */
[----:B------:R-:W-:-:S12]  /*11b70*/  UIADD3 UR8, UR6, -0x1, URZ ;  /* 0xffffffff06087890 */ /* 0x000fd8000fffe03f */
[----:B------:R-:W-:Y:S05]  /*11b80*/  @P0 BRA `(.L_x_1981) ;  /* 0x00000000001c0947 */ /* 0x000fea0003800000 */
[----:B------:R-:W-:Y:S02]  /*11b90*/  UISETP.NE.AND UP1, UPT, UR5, 0x1, UPT ;  /* 0x000000010500788c */ /* 0x000fe4000bf25270 */
[----:B------:R-:W-:-:S09]  /*11ba0*/  UIADD3 UR8, -UR6, URZ, URZ ;  /* 0x0000003f06087290 */ /* 0x000fd2000fffe13f */
[----:B------:R-:W-:Y:S02]  /*11bb0*/  @UP1 ULDC.64 UR10, c[0x0][0x9e8] ;  /* 0x00027a00000a1ab9 */ /* 0x000fe40000000a00 */
[----:B------:R-:W-:-:S04]  /*11bc0*/  UIMAD.WIDE.U32 UR6, UR8, UR10, URZ ;  /* 0x0000000a080672a5 */ /* 0x000fc8000f8e003f */
[----:B------:R-:W-:-:S04]  /*11bd0*/  @UP1 USHF.R.U32.HI UR8, URZ, UR11, UR7 ;  /* 0x0000000b3f081299 */ /* 0x000fc80008011607 */
[----:B------:R-:W-:Y:S01]  /*11be0*/  ULOP3.LUT UR8, URZ, UR8, URZ, 0x33, !UPT ;  /* 0x000000083f087292 */ /* 0x000fe2000f8e333f */
[----:B------:R-:W-:Y:S11]  /*11bf0*/  BRA `(.L_x_1982) ;  /* 0x0000000000107947 */ /* 0x000ff60003800000 */
.L_x_1981:
[----:B------:R-:W-:-:S11]  /*11c00*/  UISETP.NE.AND UP1, UPT, UR5, 0x1, UPT ;  /* 0x000000010500788c */ /* 0x000fd6000bf25270 */
[----:B------:R-:W-:Y:S02]  /*11c10*/  @UP1 ULDC.64 UR10, c[0x0][0x9e8] ;  /* 0x00027a00000a1ab9 */ /* 0x000fe40000000a00 */
[----:B------:R-:W-:-:S04]  /*11c20*/  UIMAD.WIDE.U32 UR6, UR8, UR10, URZ ;  /* 0x0000000a080672a5 */ /* 0x000fc8000f8e003f */
[----:B------:R-:W-:-:S12]  /*11c30*/  @UP1 USHF.R.U32.HI UR8, URZ, UR11, UR7 ;  /* 0x0000000b3f081299 */ /* 0x000fd80008011607 */
.L_x_1982:
[----:B------:R-:W-:-:S04]  /*11c40*/  UIMAD UR8, UR8, UR5, UR5 ;  /* 0x00000005080872a4 */ /* 0x000fc8000f8e0205 */
[----:B------:R-:W-:-:S04]  /*11c50*/  UISETP.LT.AND UP1, UPT, UR4, UR8, UPT ;  /* 0x000000080400728c */ /* 0x000fc8000bf21270 */
[----:B------:R-:W-:-:S12]  /*11c60*/  USEL UR4, UR4, UR8, UP1 ;  /* 0x0000000804047287 */ /* 0x000fd80008800000 */
.L_x_1980:
[----:B------:R-:W-:Y:S01]  /*11c70*/  UISETP.NE.AND UP1, UPT, UR51, URZ, UPT ;  /* 0x0000003f3300728c */ /* 0x000fe2000bf25270 */
[----:B------:R-:W-:Y:S01]  /*11c80*/  PLOP3.LUT P0, PT, PT, PT, UP0, 0x40, 0x0 ;  /* 0x000000000000781c */ /* 0x000fe20003f0e808 */
[----:B------:R-:W-:Y:S01]  /*11c90*/  UIADD3 UR6, UR4, 0x5f, URZ ;  /* 0x0000005f04067890 */ /* 0x000fe2000fffe03f */
[----:B------:R-:W-:-:S03]  /*11ca0*/  UMOV UR10, UR43 ;  /* 0x0000002b000a7c82 */ /* 0x000fc60008000000 */
[----:B------:R-:W-:-:S04]  /*11cb0*/  UIMAD.WIDE UR6, UR6, 0x2aaaaaab, URZ ;  /* 0x2aaaaaab060678a5 */ /* 0x000fc8000f8e023f */
[----:B------:R-:W-:Y:S01]  /*11cc0*/  USHF.R.U32.HI UR4, URZ, 0x1f, UR7 ;  /* 0x0000001f3f047899 */ /* 0x000fe20008011607 */
[----:B------:R-:W-:Y:S02]  /*11cd0*/  @UP1 ULDC UR8, c[0x0][0x44c] ;  /* 0x0001130000081ab9 */ /* 0x000fe40000000800 */
[----:B------:R-:W-:Y:S01]  /*11ce0*/  @UP1 ULDC UR6, c[0x0][0x450] ;  /* 0x0001140000061ab9 */ /* 0x000fe20000000800 */
[----:B------:R-:W-:Y:S02]  /*11cf0*/  UIMAD.WIDE.U32 UR8, UR43, UR8, URZ ;  /* 0x000000082b0872a5 */ /* 0x000fe4000f8e003f */
[----:B------:R-:W-:Y:S02]  /*11d00*/  ULEA.HI.SX32 UR4, UR7, UR4, 0x1c ;  /* 0x0000000407047291 */ /* 0x000fe4000f8fe23f */
[----:B------:R-:W-:Y:S02]  /*11d10*/  @UP1 USHF.R.U32.HI UR10, URZ, UR6, UR9 ;  /* 0x000000063f0a1299 */ /* 0x000fe40008011609 */
[----:B------:R-:W-:-:S02]  /*11d20*/  UISETP.LT.AND UP1, UPT, UR40, UR4, UPT ;  /* 0x000000042800728c */ /* 0x000fc4000bf21270 */
[----:B------:R-:W-:Y:S01]  /*11d30*/  UIADD3 UR6, UR38, UR10, URZ ;  /* 0x0000000a26067290 */ /* 0x000fe2000fffe03f */
[----:B------:R-:W-:Y:S01]  /*11d40*/  ULDC UR8, c[0x0][0x9dc] ;  /* 0x0002770000087ab9 */ /* 0x000fe20000000800 */
[----:B------:R-:W-:Y:S02]  /*11d50*/  USEL UR44, UR40, UR4, UP1 ;  /* 0x00000004282c7287 */ /* 0x000fe40008800000 */
[----:B------:R-:W-:Y:S01]  /*11d60*/  UIADD3 UR8, UR6, -UR8, URZ ;  /* 0x8000000806087290 */ /* 0x000fe2000fffe03f */
[----:B------:R-:W-:Y:S11]  /*11d70*/  @P0 BRA `(.L_x_1983) ;  /* 0x0000000000480947 */ /* 0x000ff60003800000 */
[----:B------:R-:W-:Y:S02]  /*11d80*/  UMOV UR4, UR6 ;  /* 0x0000000600047c82 */ /* 0x000fe40008000000 */
[----:B------:R-:W-:-:S06]  /*11d90*/  UISETP.GT.AND UP0, UPT, UR4, -0x1, UPT ;  /* 0xffffffff0400788c */ /* 0x000fcc000bf04270 */
[----:B------:R-:W-:-:S13]  /*11da0*/  PLOP3.LUT P0, PT, PT, PT, UP0, 0x80, 0x0 ;  /* 0x000000000000781c */ /* 0x000fda0003f0f008 */
[----:B------:R-:W-:Y:S05]  /*11db0*/  @P0 BRA `(.L_x_1984) ;  /* 0x00000000001c0947 */ /* 0x000fea0003800000 */
[----:B------:R-:W-:Y:S02]  /*11dc0*/  UISETP.NE.AND UP0, UPT, UR5, 0x1, UPT ;  /* 0x000000010500788c */ /* 0x000fe4000bf05270 */
[----:B------:R-:W-:-:S09]  /*11dd0*/  ULOP3.LUT UR4, URZ, UR4, URZ, 0x33, !UPT ;  /* 0x000000043f047292 */ /* 0x000fd2000f8e333f */
[----:B------:R-:W-:Y:S02]  /*11de0*/  @UP0 ULDC.64 UR10, c[0x0][0x9e8] ;  /* 0x00027a00000a0ab9 */ /* 0x000fe40000000a00 */
[----:B------:R-:W-:-:S04]  /*11df0*/  UIMAD.WIDE.U32 UR6, UR4, UR10, URZ ;  /* 0x0000000a040672a5 */ /* 0x000fc8000f8e003f */
[----:B------:R-:W-:-:S04]  /*11e00*/  @UP0 USHF.R.U32.HI UR4, URZ, UR11, UR7 ;  /* 0x0000000b3f040299 */ /* 0x000fc80008011607 */
[----:B------:R-:W-:Y:S01]  /*11e10*/  ULOP3.LUT UR4, URZ, UR4, URZ, 0x33, !UPT ;  /* 0x000000043f047292 */ /* 0x000fe2000f8e333f */
[----:B------:R-:W-:Y:S11]  /*11e20*/  BRA `(.L_x_1985) ;  /* 0x0000000000107947 */ /* 0x000ff60003800000 */
.L_x_1984:
[----:B------:R-:W-:-:S11]  /*11e30*/  UISETP.NE.AND UP0, UPT, UR5, 0x1, UPT ;  /* 0x000000010500788c */ /* 0x000fd6000bf05270 */
[----:B------:R-:W-:Y:S02]  /*11e40*/  @UP0 ULDC.64 UR10, c[0x0][0x9e8] ;  /* 0x00027a00000a0ab9 */ /* 0x000fe40000000a00 */
[----:B------:R-:W-:-:S04]  /*11e50*/  UIMAD.WIDE.U32 UR6, UR4, UR10, URZ ;  /* 0x0000000a040672a5 */ /* 0x000fc8000f8e003f */
[----:B------:R-:W-:-:S12]  /*11e60*/  @UP0 USHF.R.U32.HI UR4, URZ, UR11, UR7 ;  /* 0x0000000b3f040299 */ /* 0x000fd80008011607 */
.L_x_1985:
[----:B------:R-:W-:-:S04]  /*11e70*/  UIMAD UR4, UR4, UR5, URZ ;  /* 0x00000005040472a4 */ /* 0x000fc8000f8e023f */
[----:B------:R-:W-:-:S04]  /*11e80*/  UISETP.LT.AND UP0, UPT, UR8, UR4, UPT ;  /* 0x000000040800728c */ /* 0x000fc8000bf01270 */
[----:B------:R-:W-:-:S12]  /*11e90*/  USEL UR8, UR8, UR4, !UP0 ;  /* 0x0000000408087287 */ /* 0x000fd8000c000000 */
.L_x_1983:
[----:B------:R-:W-:Y:S01]  /*11ea0*/  UIMAD.WIDE UR4, UR8, 0x2aaaaaab, URZ ;  /* 0x2aaaaaab080478a5 */ /* 0x000fe2000f8e023f */
[----:B------:R-:W-:Y:S03]  /*11eb0*/  BSSY B7, `(.L_x_1986) ;  /* 0x0000301000077945 */ /* 0x000fe60003800000 */
[----:B------:R-:W-:-:S04]  /*11ec0*/  USHF.R.U32.HI UR4, URZ, 0x1f, UR5 ;  /* 0x0000001f3f047899 */ /* 0x000fc80008011605 */
[----:B------:R-:W-:-:S04]  /*11ed0*/  ULEA.HI.SX32 UR4, UR5, UR4, 0x1c ;  /* 0x0000000405047291 */ /* 0x000fc8000f8fe23f */
[----:B------:R-:W-:-:S04]  /*11ee0*/  UISETP.LT.AND UP0, UPT, URZ, UR4, UPT ;  /* 0x000000043f00728c */ /* 0x000fc8000bf01270 */
[----:B------:R-:W-:-:S04]  /*11ef0*/  USEL UR45, URZ, UR4, !UP0 ;  /* 0x000000043f2d7287 */ /* 0x000fc8000c000000 */
[----:B------:R-:W-:-:S06]  /*11f00*/  UISETP.GT.AND UP0, UPT, UR44, UR45, UPT ;  /* 0x0000002d2c00728c */ /* 0x000fcc000bf04270 */
[----:B------:R-:W-:-:S13]  /*11f10*/  PLOP3.LUT P0, PT, PT, PT, UP0, 0x80, 0x0 ;  /* 0x000000000000781c */ /* 0x000fda0003f0f008 */
[----:B------:R-:W-:Y:S05]  /*11f20*/  @P0 BRA `(.L_x_1987) ;  /* 0x0000000000440947 */ /* 0x000fea0003800000 */
[----:B------:R-:W0:Y:S02]  /*11f30*/  S2R R0, SR_TID.X ;  /* 0x0000000000007919 */ /* 0x000e240000002100 */
[----:B0-----:R-:W-:-:S04]  /*11f40*/  LOP3.LUT R0, R0, 0x7f, RZ, 0xc0, !PT ;  /* 0x0000007f00007812 */ /* 0x001fc800078ec0ff */
[----:B------:R-:W-:-:S13]  /*11f50*/  ISETP.NE.AND P0, PT, R0, RZ, PT ;  /* 0x000000ff0000720c */ /* 0x000fda0003f05270 */
[----:B------:R-:W-:Y:S05]  /*11f60*/  @P0 BRA `(.L_x_1988) ;  /* 0x0000002c00d40947 */ /* 0x000fea0003800000 */
[----:B------:R-:W0:Y:S01]  /*11f70*/  S2R R7, SR_LANEID ;  /* 0x0000000000077919 */ /* 0x000e220000000000 */
[----:B------:R-:W-:Y:S01]  /*11f80*/  VOTEU.ANY UR4, UPT, PT ;  /* 0x0000000000047886 */ /* 0x000fe200038e0100 */
[----:B------:R-:W1:Y:S01]  /*11f90*/  LDC.64 R2, c[0x0][0xc80] ;  /* 0x00032000ff027b82 */ /* 0x000e620000000a00 */
[----:B------:R-:W0:Y:S08]  /*11fa0*/  FLO.U32 R0, UR4 ;  /* 0x0000000400007d00 */ /* 0x000e3000080e0000 */
[----:B------:R-:W1:Y:S01]  /*11fb0*/  POPC R5, UR4 ;  /* 0x0000000400057d09 */ /* 0x000e620008000000 */
[----:B0-----:R-:W-:-:S13]  /*11fc0*/  ISETP.EQ.U32.AND P1, PT, R0, R7, PT ;  /* 0x000000070000720c */ /* 0x001fda0003f22070 */
[----:B-1----:R-:W2:Y:S01]  /*11fd0*/  @P1 ATOMG.E.ADD.STRONG.GPU PT, R3, desc[UR46][R2.64], R5 ;  /* 0x00000005020319a8 */ /* 0x002ea200081ee1ee */
[----:B------:R-:W0:Y:S02]  /*11fe0*/  S2R R4, SR_LTMASK ;  /* 0x0000000000047919 */ /* 0x000e240000003900 */
[----:B0-----:R-:W-:-:S04]  /*11ff0*/  LOP3.LUT R4, R4, UR4, RZ, 0xc0, !PT ;  /* 0x0000000404047c12 */ /* 0x001fc8000f8ec0ff */
[----:B------:R-:W0:Y:S01]  /*12000*/  POPC R31, R4 ;  /* 0x00000004001f7309 */ /* 0x000e220000000000 */
[----:B--2---:R-:W0:Y:S02]  /*12010*/  SHFL.IDX PT, R0, R3, R0, 0x1f ;  /* 0x00001f0003007589 */ /* 0x004e2400000e0000 */
[----:B0-----:R-:W-:Y:S01]  /*12020*/  IADD3 R31, R0, UR50, R31 ;  /* 0x00000032001f7c10 */ /* 0x001fe2000fffe01f */
[----:B------:R-:W-:Y:S06]  /*12030*/  BRA `(.L_x_1988) ;  /* 0x0000002c00a07947 */ /* 0x000fec0003800000 */
.L_x_1987:
[----:B------:R-:W-:Y:S01]  /*12040*/  VIADD R0, R17, 0x1c400 ;  /* 0x0001c40011007836 */ /* 0x000fe20000000000 */
[----:B------:R-:W-:Y:S04]  /*12050*/  BSSY B6, `(.L_x_1989) ;  /* 0x0000013000067945 */ /* 0x000fe80003800000 */
[----:B------:R-:W-:-:S13]  /*12060*/  LOP3.LUT P0, RZ, R0, 0x3ff, RZ, 0xc0, !PT ;  /* 0x000003ff00ff7812 */ /* 0x000fda000780c0ff */
[----:B------:R-:W-:Y:S05]  /*12070*/  @!P0 BRA `(.L_x_1990) ;  /* 0x0000000000408947 */ /* 0x000fea0003800000 */
[----:B------:R-:W-:Y:S01]  /*12080*/  MOV R2, 0x0 ;  /* 0x0000000000027802 */ /* 0x000fe20000000f00 */
[----:B------:R-:W-:Y:S01]  /*12090*/  ULDC.64 UR4, c[0x4][0x98] ;  /* 0x0100260000047ab9 */ /* 0x000fe20000000a00 */
[----:B------:R-:W-:Y:S01]  /*120a0*/  ULDC.64 UR6, c[0x4][0xa0] ;  /* 0x0100280000067ab9 */ /* 0x000fe20000000a00 */
[----:B------:R-:W-:Y:S02]  /*120b0*/  IMAD.U32 R4, RZ, RZ, UR4 ;  /* 0x00000004ff047e24 */ /* 0x000fe4000f8e00ff */
        /* <DEDUP_REMOVED lines=8> */
[----:B------:R-:W-:Y:S02]  /*12140*/  IMAD.MOV.U32 R12, RZ, RZ, 0x1 ;  /* 0x00000001ff0c7424 */ /* 0x000fe400078e00ff */
[----:B------:R-:W-:-:S07]  /*12150*/  IMAD.MOV.U32 R13, RZ, RZ, RZ ;  /* 0x000000ffff0d7224 */ /* 0x000fce00078e00ff */
[----:B------:R-:W-:-:S07]  /*12160*/  LEPC R20, `(.L_x_1990) ;  /* 0x000000001014794e */ /* 0x000fce0000000000 */
[----:B0----5:R-:W-:Y:S05]  /*12170*/  CALL.ABS.NOINC R2 ;  /* 0x0000000002007343 */ /* 0x021fea0003c00000 */
.L_x_1990:
[----:B------:R-:W-:Y:S05]  /*12180*/  BSYNC B6 ;  /* 0x0000000000067941 */ /* 0x000fea0003800000 */
.L_x_1989:
        /* <DEDUP_REMOVED lines=9> */
[----:B------:R-:W-:Y:S02]  /*12220*/  IMAD.U32 R4, RZ, RZ, UR6 ;  /* 0x00000006ff047e24 */ /* 0x000fe4000f8e00ff */
[----:B------:R-:W-:Y:S02]  /*12230*/  IMAD.U32 R5, RZ, RZ, UR7 ;  /* 0x00000007ff057e24 */ /* 0x000fe4000f8e00ff */
[----:B------:R-:W-:Y:S02]  /*12240*/  IMAD.U32 R6, RZ, RZ, UR8 ;  /* 0x00000008ff067e24 */ /* 0x000fe4000f8e00ff */
[----:B------:R-:W-:-:S02]  /*12250*/  IMAD.U32 R7, RZ, RZ, UR9 ;  /* 0x00000009ff077e24 */ /* 0x000fc4000f8e00ff */
[----:B------:R-:W-:Y:S02]  /*12260*/  IMAD.U32 R10, RZ, RZ, UR4 ;  /* 0x00000004ff0a7e24 */ /* 0x000fe4000f8e00ff */
[----:B------:R-:W-:Y:S02]  /*12270*/  IMAD.U32 R11, RZ, RZ, UR5 ;  /* 0x00000005ff0b7e24 */ /* 0x000fe4000f8e00ff */
[----:B------:R-:W-:Y:S02]  /*12280*/  IMAD.MOV.U32 R8, RZ, RZ, 0x70 ;  /* 0x00000070ff087424 */ /* 0x000fe400078e00ff */
[----:B------:R-:W-:Y:S02]  /*12290*/  IMAD.MOV.U32 R12, RZ, RZ, 0x1 ;  /* 0x00000001ff0c7424 */ /* 0x000fe400078e00ff */
[----:B0-----:R-:W-:-:S07]  /*122a0*/  IMAD.MOV.U32 R13, RZ, RZ, RZ ;  /* 0x000000ffff0d7224 */ /* 0x001fce00078e00ff */
[----:B------:R-:W-:-:S07]  /*122b0*/  LEPC R20, `(.L_x_1993) ;  /* 0x000000001014794e */ /* 0x000fce0000000000 */
[----:B-1---5:R-:W-:Y:S05]  /*122c0*/  CALL.ABS.NOINC R2 ;  /* 0x0000000002007343 */ /* 0x022fea0003c00000 */
.L_x_1993:
[----:B------:R0:W1:Y:S01]  /*122d0*/  LDC.64 R2, c[0x4][R19] ;  /* 0x0100000013027b82 */ /* 0x0000620000000a00 */
[----:B------:R-:W-:Y:S01]  /*122e0*/  ULDC.64 UR4, c[0x4][0x98] ;  /* 0x0100260000047ab9 */ /* 0x000fe20000000a00 */
[----:B------:R-:W-:Y:S01]  /*122f0*/  ULDC.64 UR6, c[0x4][0xa0] ;  /* 0x0100280000067ab9 */ /* 0x000fe20000000a00 */
[----:B------:R-:W-:Y:S02]  /*12300*/  IMAD.U32 R4, RZ, RZ, UR4 ;  /* 0x00000004ff047e24 */ /* 0x000fe4000f8e00ff */
        /* <DEDUP_REMOVED lines=11> */
.L_x_1992:
[----:B------:R-:W-:Y:S05]  /*123c0*/  BSYNC B6 ;  /* 0x0000000000067941 */ /* 0x000fea0003800000 */
.L_x_1991:
[----:B------:R-:W-:Y:S01]  /*123d0*/  ULDC.64 UR4, c[0x0][0x9f8] ;  /* 0x00027e0000047ab9 */ /* 0x000fe20000000a00 */
[----:B------:R-:W-:Y:S01]  /*123e0*/  IMAD.U32 R27, RZ, RZ, UR42 ;  /* 0x0000002aff1b7e24 */ /* 0x000fe2000f8e00ff */
[----:B------:R-:W-:Y:S01]  /*123f0*/  UISETP.NE.U32.AND UP0, UPT, UR4, URZ, UPT ;  /* 0x0000003f0400728c */ /* 0x000fe2000bf05070 */
[----:B------:R-:W0:Y:S03]  /*12400*/  LDC R10, c[0x0][0x430] ;  /* 0x00010c00ff0a7b82 */ /* 0x000e260000000800 */
[----:B------:R-:W-:-:S06]  /*12410*/  UISETP.NE.AND.EX UP0, UPT, UR5, URZ, UPT, UP0 ;  /* 0x0000003f0500728c */ /* 0x000fcc000bf05300 */
[----:B------:R-:W-:-:S05]  /*12420*/  PLOP3.LUT P0, PT, PT, PT, UP0, 0x80, 0x0 ;  /* 0x000000000000781c */ /* 0x000fca0003f0f008 */
[----:B------:R-:W-:Y:S02]  /*12430*/  @UP0 ULDC.64 UR4, c[0x0][0x9f8] ;  /* 0x00027e0000040ab9 */ /* 0x000fe40000000a00 */
[----:B------:R-:W-:-:S06]  /*12440*/  @UP0 UIMAD.WIDE UR4, UR42, 0x4, UR4 ;  /* 0x000000042a0408a5 */ /* 0x000fcc000f8e0204 */
[----:B------:R-:W-:Y:S01]  /*12450*/  IMAD.U32 R2, RZ, RZ, UR4 ;  /* 0x00000004ff027e24 */ /* 0x000fe2000f8e00ff */
[----:B------:R-:W-:Y:S01]  /*12460*/  ULDC UR4, c[0x0][0xc48] ;  /* 0x0003120000047ab9 */ /* 0x000fe20000000800 */
[----:B------:R-:W-:-:S05]  /*12470*/  IMAD.U32 R3, RZ, RZ, UR5 ;  /* 0x00000005ff037e24 */ /* 0x000fca000f8e00ff */
[----:B------:R1:W5:Y:S01]  /*12480*/  @P0 LDG.E R27, desc[UR46][R2.64] ;  /* 0x0000002e021b0981 */ /* 0x000362000c1e1900 */
[----:B------:R-:W-:Y:S01]  /*12490*/  UMOV UR5, 0xffffffff ;  /* 0xffffffff00057882 */ /* 0x000fe20000000000 */
[----:B------:R-:W-:Y:S02]  /*124a0*/  IMAD.U32 R0, RZ, RZ, UR44 ;  /* 0x0000002cff007e24 */ /* 0x000fe4000f8e00ff */
[----:B------:R-:W-:Y:S02]  /*124b0*/  IMAD.U32 R19, RZ, RZ, UR4 ;  /* 0x00000004ff137e24 */ /* 0x000fe4000f8e00ff */
[----:B------:R-:W-:Y:S01]  /*124c0*/  VIADD R0, R0, 0xffffffff ;  /* 0xffffffff00007836 */ /* 0x000fe20000000000 */
[----:B------:R-:W-:Y:S06]  /*124d0*/  BRA.DIV UR5, `(.L_x_1994) ;  /* 0x00000032059c7947 */ /* 0x000fec000b800000 */
.L_x_2048:
[----:B------:R-:W2:Y:S01]  /*124e0*/  S2R R8, SR_TID.X ;  /* 0x0000000000087919 */ /* 0x000ea20000002100 */
[----:B0-----:R-:W-:Y:S01]  /*124f0*/  ISETP.NE.AND P1, PT, R10, 0x1, PT ;  /* 0x000000010a00780c */ /* 0x001fe20003f25270 */
[----:B------:R-:W-:Y:S01]  /*12500*/  IMAD.MOV.U32 R24, RZ, RZ, RZ ;  /* 0x000000ffff187224 */ /* 0x000fe200078e00ff */
[----:B-----5:R-:W-:Y:S02]  /*12510*/  SHF.R.S32.HI R29, RZ, 0x1f, R27 ;  /* 0x0000001fff1d7819 */ /* 0x020fe4000001141b */
[----:B------:R-:W-:-:S09]  /*12520*/  LOP3.LUT R16, R16, 0xffffff7f, RZ, 0xc0, !PT ;  /* 0xffffff7f10107812 */ /* 0x000fd200078ec0ff */
[----:B-1----:R-:W0:Y:S01]  /*12530*/  @P1 LDC R3, c[0x0][0x434] ;  /* 0x00010d00ff031b82 */ /* 0x002e220000000800 */
[----:B------:R-:W-:-:S07]  /*12540*/  @P1 LOP3.LUT R16, R16, 0x80, RZ, 0xfc, !PT ;  /* 0x0000008010101812 */ /* 0x000fce00078efcff */
[----:B------:R-:W1:Y:S01]  /*12550*/  @P1 LDC R5, c[0x0][0x438] ;  /* 0x00010e00ff051b82 */ /* 0x000e620000000800 */
[----:B--2---:R-:W-:-:S05]  /*12560*/  IMAD.SHL.U32 R8, R8, 0x10, RZ ;  /* 0x0000001008087824 */ /* 0x004fca00078e00ff */
[----:B------:R-:W-:-:S05]  /*12570*/  LOP3.LUT R8, R33, 0x70, R8, 0xf8, !PT ;  /* 0x0000007021087812 */ /* 0x000fca00078ef808 */
[----:B------:R-:W-:-:S04]  /*12580*/  IMAD R7, R0, 0x60, R8 ;  /* 0x0000006000077824 */ /* 0x000fc800078e0208 */
[C---:B------:R-:W-:Y:S01]  /*12590*/  IMAD.IADD R34, R7.reuse, 0x1, R30 ;  /* 0x0000000107227824 */ /* 0x040fe200078e021e */
[----:B------:R-:W-:-:S03]  /*125a0*/  ISETP.GE.AND P0, PT, R7, UR36, PT ;  /* 0x0000002407007c0c */ /* 0x000fc6000bf06270 */
[----:B0-----:R-:W-:Y:S01]  /*125b0*/  @P1 IMAD.HI.U32 R2, R34, R3, RZ ;  /* 0x0000000322021227 */ /* 0x001fe200078e00ff */
[----:B------:R-:W-:-:S03]  /*125c0*/  ISETP.GT.U32.OR P0, PT, R8, 0x5f, P0 ;  /* 0x0000005f0800780c */ /* 0x000fc60000704470 */
[----:B------:R-:W-:Y:S01]  /*125d0*/  IMAD.MOV.U32 R9, RZ, RZ, R34 ;  /* 0x000000ffff097224 */ /* 0x000fe200078e0022 */
[----:B-1----:R-:W-:-:S09]  /*125e0*/  @P1 SHF.R.U32.HI R9, RZ, R5, R2 ;  /* 0x00000005ff091219 */ /* 0x002fd20000011602 */
[----:B------:R-:W0:Y:S01]  /*125f0*/  @!P0 LDC.64 R6, c[0x0][0x428] ;  /* 0x00010a00ff068b82 */ /* 0x000e220000000a00 */
[----:B------:R-:W-:-:S07]  /*12600*/  @!P0 SHF.R.S32.HI R3, RZ, 0x1f, R9 ;  /* 0x0000001fff038819 */ /* 0x000fce0000011409 */
[----:B------:R-:W1:Y:S01]  /*12610*/  @!P0 LDC.64 R4, c[0x0][0x418] ;  /* 0x00010600ff048b82 */ /* 0x000e620000000a00 */
[----:B0-----:R-:W-:-:S04]  /*12620*/  @!P0 IMAD R2, R29, R6, RZ ;  /* 0x000000061d028224 */ /* 0x001fc800078e02ff */
[----:B------:R-:W-:Y:S02]  /*12630*/  @!P0 IMAD R7, R27, R7, R2 ;  /* 0x000000071b078224 */ /* 0x000fe400078e0202 */
[----:B------:R-:W-:-:S04]  /*12640*/  @!P0 IMAD.MOV.U32 R2, RZ, RZ, R9 ;  /* 0x000000ffff028224 */ /* 0x000fc800078e0009 */
[----:B------:R-:W-:-:S04]  /*12650*/  @!P0 IMAD.WIDE.U32 R2, R27, R6, R2 ;  /* 0x000000061b028225 */ /* 0x000fc800078e0002 */
[----:B------:R-:W-:Y:S01]  /*12660*/  @!P0 IMAD.IADD R3, R3, 0x1, R7 ;  /* 0x0000000103038824 */ /* 0x000fe200078e0207 */
[----:B-1----:R-:W-:-:S04]  /*12670*/  @!P0 LEA R4, P1, R2, R4, 0x2 ;  /* 0x0000000402048211 */ /* 0x002fc800078210ff */
[----:B------:R-:W-:-:S05]  /*12680*/  @!P0 LEA.HI.X R5, R2, R5, R3, 0x2, P1 ;  /* 0x0000000502058211 */ /* 0x000fca00008f1403 */
[----:B------:R0:W5:Y:S01]  /*12690*/  @!P0 LDG.E R24, desc[UR46][R4.64] ;  /* 0x0000002e04188981 */ /* 0x000162000c1e1900 */
[----:B------:R-:W-:Y:S01]  /*126a0*/  ISETP.GT.U32.AND P0, PT, R8, 0x5f, PT ;  /* 0x0000005f0800780c */ /* 0x000fe20003f04070 */
[----:B------:R-:W-:Y:S01]  /*126b0*/  IMAD R2, RZ, RZ, -UR42 ;  /* 0x8000002aff027e24 */ /* 0x000fe2000f8e02ff */
[----:B------:R-:W-:Y:S01]  /*126c0*/  LOP3.LUT R16, R16, 0xffffffbf, RZ, 0xc0, !PT ;  /* 0xffffffbf10107812 */ /* 0x000fe200078ec0ff */
[----:B------:R-:W-:Y:S02]  /*126d0*/  IMAD.MOV R3, RZ, RZ, -R9 ;  /* 0x000000ffff037224 */ /* 0x000fe400078e0a09 */
[----:B------:R-:W-:Y:S02]  /*126e0*/  IMAD R19, R19, R2, UR41 ;  /* 0x0000002913137e24 */ /* 0x000fe4000f8e0202 */
[----:B------:R-:W-:Y:S02]  /*126f0*/  IMAD R34, R10, R3, R34 ;  /* 0x000000030a227224 */ /* 0x000fe400078e0222 */
[----:B0-----:R-:W-:Y:S01]  /*12700*/  IMAD.U32 R4, RZ, RZ, UR48 ;  /* 0x00000030ff047e24 */ /* 0x001fe2000f8e00ff */
[----:B------:R-:W-:-:S04]  /*12710*/  SHF.R.S32.HI R26, RZ, 0x1f, R19 ;  /* 0x0000001fff1a7819 */ /* 0x000fc80000011413 */
[----:B------:R-:W-:-:S13]  /*12720*/  ISETP.NE.AND P2, PT, R4, 0x3, PT ;  /* 0x000000030400780c */ /* 0x000fda0003f45270 */
[----:B------:R-:W-:-:S04]  /*12730*/  @P2 LOP3.LUT R16, R16, 0x40, RZ, 0xfc, !PT ;  /* 0x0000004010102812 */ /* 0x000fc800078efcff */
[----:B------:R-:W-:-:S04]  /*12740*/  LOP3.LUT R16, R16, 0xfffffffd, RZ, 0xc0, !PT ;  /* 0xfffffffd10107812 */ /* 0x000fc800078ec0ff */
[----:B------:R-:W-:Y:S01]  /*12750*/  @P0 LOP3.LUT R16, R16, 0x2, RZ, 0xfc, !PT ;  /* 0x0000000210100812 */ /* 0x000fe200078efcff */
[----:B------:R-:W-:Y:S06]  /*12760*/  @!P2 BRA `(.L_x_1995) ;  /* 0x000000000004a947 */ /* 0x000fec0003800000 */
[----:B------:R-:W-:Y:S01]  /*12770*/  BPT.TRAP 0x1 ;  /* 0x000000040000795c */ /* 0x000fe20000300000 */
.L_x_1995:
[----:B------:R-:W-:Y:S01]  /*12780*/  IMAD R22, R18, 0x8, R17 ;  /* 0x0000000812167824 */ /* 0x000fe200078e0211 */
[----:B------:R-:W-:Y:S01]  /*12790*/  SHF.L.U32 R3, R25, 0x1f, RZ ;  /* 0x0000001f19037819 */ /* 0x000fe200000006ff */
[----:B------:R-:W-:Y:S03]  /*127a0*/  BSSY B0, `(.L_x_1996) ;  /* 0x0000003000007945 */ /* 0x000fe60003800000 */
[----:B------:R-:W0:Y:S02]  /*127b0*/  SYNCS.PHASECHK.TRANS64.TRYWAIT P0, [R22+URZ+0x22840], R3 ;  /* 0x02284003160075a7 */ /* 0x000e24000800017f */
[----:B0-----:R-:W-:Y:S05]  /*127c0*/  @!P0 BRA `(.L_x_1997) ;  /* 0x00000030000c8947 */ /* 0x001fea0003800000 */
.L_x_2049:
[----:B------:R-:W-:Y:S05]  /*127d0*/  BSYNC B0 ;  /* 0x0000000000007941 */ /* 0x000fea0003800000 */
.L_x_1996:
[----:B------:R-:W-:Y:S01]  /*127e0*/  SHF.R.S32.HI R36, RZ, 0x1f, R34 ;  /* 0x0000001fff247819 */ /* 0x000fe20000011422 */
[----:B------:R-:W-:Y:S01]  /*127f0*/  ULDC.64 UR4, c[0x0][0x300] ;  /* 0x0000c00000047ab9 */ /* 0x000fe20000000a00 */
[----:B------:R-:W1:Y:S01]  /*12800*/  S2R R8, SR_TID.X ;  /* 0x0000000000087919 */ /* 0x000e620000002100 */
[----:B-----5:R-:W-:Y:S02]  /*12810*/  SHF.R.S32.HI R37, RZ, 0x1f, R24 ;  /* 0x0000001fff257819 */ /* 0x020fe40000011418 */
[----:B0-----:R-:W-:Y:S01]  /*12820*/  IMAD R3, R36, UR4, RZ ;  /* 0x0000000424037c24 */ /* 0x001fe2000f8e02ff */
        /* <DEDUP_REMOVED lines=16> */
[----:B------:R-:W-:Y:S01]  /*12930*/  IMAD.MOV.U32 R3, RZ, RZ, -0x60 ;  /* 0xffffffa0ff037424 */ /* 0x000fe200078e00ff */
[----:B------:R-:W-:Y:S01]  /*12940*/  UMOV UR4, 0xffffffff ;  /* 0xffffffff00047882 */ /* 0x000fe20000000000 */
[----:B-1----:R-:W-:Y:S01]  /*12950*/  IMAD.SHL.U32 R8, R8, 0x8, RZ ;  /* 0x0000000808087824 */ /* 0x002fe200078e00ff */
[----:B------:R-:W-:Y:S01]  /*12960*/  LEA.HI.X R5, R2, UR5, R5, 0x1, P0 ;  /* 0x0000000502057c11 */ /* 0x000fe200080f0c05 */
[----:B------:R-:W-:-:S03]  /*12970*/  IMAD R0, R0, R3, UR36 ;  /* 0x0000002400007e24 */ /* 0x000fc6000f8e0203 */
[----:B------:R-:W-:Y:S01]  /*12980*/  LOP3.LUT R8, R8, 0x38, RZ, 0xc0, !PT ;  /* 0x0000003808087812 */ /* 0x000fe200078ec0ff */
[----:B------:R-:W-:Y:S02]  /*12990*/  IMAD.IADD R23, R0, 0x1, -R33 ;  /* 0x0000000100177824 */ /* 0x000fe400078e0a21 */
[----:B------:R-:W-:-:S03]  /*129a0*/  IMAD R0, R18, 0x1800, R28 ;  /* 0x0000180012007824 */ /* 0x000fc600078e021c */
[----:B------:R-:W-:Y:S01]  /*129b0*/  ISETP.GE.AND P0, PT, R23, 0x1, PT ;  /* 0x000000011700780c */ /* 0x000fe20003f06270 */
[----:B------:R-:W-:-:S12]  /*129c0*/  BRA.DIV UR4, `(.L_x_1998) ;  /* 0x0000002e04a07947 */ /* 0x000fd8000b800000 */
[----:B------:R-:W0:Y:S01]  /*129d0*/  SHFL.IDX PT, R14, R4, RZ, 0x181f ;  /* 0x00181fff040e7589 */ /* 0x000e2200000e0000 */
[----:B------:R-:W-:-:S03]  /*129e0*/  @P0 IMAD R7, R0, 0x2, R17 ;  /* 0x0000000200070824 */ /* 0x000fc600078e0211 */
[----:B------:R-:W1:Y:S04]  /*129f0*/  SHFL.IDX PT, R2, R5, RZ, 0x181f ;  /* 0x00181fff05027589 */ /* 0x000e6800000e0000 */
[----:B------:R-:W-:Y:S01]  /*12a00*/  SHFL.IDX PT, R6, R5, 0x1, 0x181f ;  /* 0x00381f0005067f89 */ /* 0x000fe200000e0000 */
[----:B0-----:R-:W-:-:S05]  /*12a10*/  @P0 LEA R14, P1, R8, R14, 0x1 ;  /* 0x0000000e080e0211 */ /* 0x001fca00078208ff */
[----:B-1----:R-:W-:Y:S02]  /*12a20*/  @P0 IMAD.X R3, RZ, RZ, R2, P1 ;  /* 0x000000ffff030224 */ /* 0x002fe400008e0602 */
[----:B------:R-:W-:Y:S02]  /*12a30*/  @P0 IMAD.MOV.U32 R2, RZ, RZ, R14 ;  /* 0x000000ffff020224 */ /* 0x000fe400078e000e */
[----:B------:R-:W0:Y:S04]  /*12a40*/  SHFL.IDX PT, R14, R4, 0x1, 0x181f ;  /* 0x00381f00040e7f89 */ /* 0x000e2800000e0000 */
[----:B------:R0:W-:Y:S01]  /*12a50*/  @P0 LDGSTS.E.BYPASS.LTC128B.128 [R7+0x1c400], desc[UR46][R2.64], !P2 ;  /* 0x1c40000002070fae */ /* 0x0001e2000d101d6e */
[----:B------:R-:W-:-:S13]  /*12a60*/  ISETP.GE.AND P0, PT, R23, 0x11, PT ;  /* 0x000000111700780c */ /* 0x000fda0003f06270 */
[----:B------:R-:W-:Y:S01]  /*12a70*/  @P0 IMAD R9, R0, 0x2, R17 ;  /* 0x0000000200090824 */ /* 0x000fe200078e0211 */
[----:B0-----:R-:W-:Y:S02]  /*12a80*/  @P0 LEA R2, P1, R8, R14, 0x1 ;  /* 0x0000000e08020211 */ /* 0x001fe400078208ff */
[----:B------:R-:W0:Y:S03]  /*12a90*/  SHFL.IDX PT, R14, R4, 0x2, 0x181f ;  /* 0x00581f00040e7f89 */ /* 0x000e2600000e0000 */
[----:B------:R-:W-:Y:S02]  /*12aa0*/  @P0 IMAD.X R3, RZ, RZ, R6, P1 ;  /* 0x000000ffff030224 */ /* 0x000fe400008e0606 */
[----:B------:R-:W1:Y:S04]  /*12ab0*/  SHFL.IDX PT, R6, R5, 0x2, 0x181f ;  /* 0x00581f0005067f89 */ /* 0x000e6800000e0000 */
[----:B------:R0:W-:Y:S01]  /*12ac0*/  @P0 LDGSTS.E.BYPASS.LTC128B.128 [R9+0x1cc00], desc[UR46][R2.64], !P2 ;  /* 0x1cc0000002090fae */ /* 0x0001e2000d101d6e */
[----:B------:R-:W-:-:S13]  /*12ad0*/  ISETP.GE.AND P0, PT, R23, 0x21, PT ;  /* 0x000000211700780c */ /* 0x000fda0003f06270 */
[----:B------:R-:W-:Y:S01]  /*12ae0*/  @P0 IMAD R7, R0, 0x2, R17 ;  /* 0x0000000200070824 */ /* 0x000fe200078e0211 */
[----:B0-----:R-:W-:Y:S02]  /*12af0*/  @P0 LEA R2, P1, R8, R14, 0x1 ;  /* 0x0000000e08020211 */ /* 0x001fe400078208ff */
[----:B------:R-:W0:Y:S03]  /*12b00*/  SHFL.IDX PT, R14, R4, 0x3, 0x181f ;  /* 0x00781f00040e7f89 */ /* 0x000e2600000e0000 */
[----:B-1----:R-:W-:Y:S02]  /*12b10*/  @P0 IMAD.X R3, RZ, RZ, R6, P1 ;  /* 0x000000ffff030224 */ /* 0x002fe400008e0606 */
        /* <DEDUP_REMOVED lines=9> */
[----:B------:R-:W-:-:S03]  /*12bb0*/  ISETP.GE.AND P0, PT, R23, 0x41, PT ;  /* 0x000000411700780c */ /* 0x000fc60003f06270 */
[----:B------:R-:W2:Y:S10]  /*12bc0*/  SHFL.IDX PT, R5, R5, 0x5, 0x181f ;  /* 0x00b81f0005057f89 */ /* 0x000eb400000e0000 */
[----:B------:R-:W-:Y:S01]  /*12bd0*/  @P0 IMAD R7, R0, 0x2, R17 ;  /* 0x0000000200070824 */ /* 0x000fe200078e0211 */
[----:B0-----:R-:W-:-:S02]  /*12be0*/  @P0 LEA R2, P1, R8, R14, 0x1 ;  /* 0x0000000e08020211 */ /* 0x001fc400078208ff */
[----:B------:R0:W3:Y:S03]  /*12bf0*/  SHFL.IDX PT, R14, R4, 0x5, 0x181f ;  /* 0x00b81f00040e7f89 */ /* 0x0000e600000e0000 */
[----:B-1----:R-:W-:-:S05]  /*12c00*/  @P0 IMAD.X R3, RZ, RZ, R6, P1 ;  /* 0x000000ffff030224 */ /* 0x002fca00008e0606 */
[----:B------:R0:W-:Y:S03]  /*12c10*/  @P0 LDGSTS.E.BYPASS.LTC128B.128 [R7+0x1e400], desc[UR46][R2.64], !P2 ;  /* 0x1e40000002070fae */ /* 0x0001e6000d101d6e */
.L_x_2063:
[----:B------:R-:W-:-:S13]  /*12c20*/  ISETP.GE.AND P0, PT, R23, 0x51, PT ;  /* 0x000000511700780c */ /* 0x000fda0003f06270 */
[----:B0--3--:R-:W-:-:S05]  /*12c30*/  @P0 LEA R2, P1, R8, R14, 0x1 ;  /* 0x0000000e08020211 */ /* 0x009fca00078208ff */
[----:B--2---:R-:W-:Y:S02]  /*12c40*/  @P0 IMAD.X R3, RZ, RZ, R5, P1 ;  /* 0x000000ffff030224 */ /* 0x004fe400008e0605 */
[----:B------:R-:W-:-:S05]  /*12c50*/  @P0 IMAD R5, R0, 0x2, R17 ;  /* 0x0000000200050824 */ /* 0x000fca00078e0211 */
[----:B------:R-:W-:Y:S01]  /*12c60*/  @!PT LDS RZ, [RZ] ;  /* 0x00000000fffff984 */ /* 0x000fe20000000800 */
[----:B------:R-:W-:Y:S01]  /*12c70*/  @!PT LDS RZ, [RZ] ;  /* 0x00000000fffff984 */ /* 0x000fe20000000800 */
[----:B------:R-:W-:Y:S01]  /*12c80*/  @!PT LDS RZ, [RZ] ;  /* 0x00000000fffff984 */ /* 0x000fe20000000800 */
[----:B------:R0:W-:Y:S01]  /*12c90*/  @P0 LDGSTS.E.BYPASS.LTC128B.128 [R5+0x1ec00], desc[UR46][R2.64], !P2 ;  /* 0x1ec0000002050fae */ /* 0x0001e2000d101d6e */
[----:B------:R-:W-:Y:S01]  /*12ca0*/  PLOP3.LUT P0, PT, PT, PT, PT, 0x80, 0x0 ;  /* 0x000000000000781c */ /* 0x000fe20003f0f070 */
[----:B------:R-:W-:-:S12]  /*12cb0*/  NOP ;  /* 0x0000000000007918 */ /* 0x000fd80000000000 */
.L_x_1999:
        /* <DEDUP_REMOVED lines=11> */
.L_x_2000:
[----:B------:R-:W-:Y:S01]  /*12d70*/  VIADD R0, R17, 0x18400 ;  /* 0x0001840011007836 */ /* 0x000fe20000000000 */
[----:B------:R1:W-:Y:S06]  /*12d80*/  SYNCS.ARRIVE.TRANS64.A1T0 RZ, [R22+URZ+0x22830], RZ ;  /* 0x022830ff16ff79a7 */ /* 0x0003ec000810003f */
[----:B------:R-:W-:Y:S05]  /*12d90*/  WARPSYNC.ALL ;  /* 0x0000000000007948 */ /* 0x000fea0003800000 */
[----:B------:R-:W-:Y:S01]  /*12da0*/  BAR.SYNC.DEFER_BLOCKING 0x8, 0x180 ;  /* 0x0206000000007b1d */ /* 0x000fe20000010000 */
[----:B------:R-:W-:-:S05]  /*12db0*/  LOP3.LUT P0, RZ, R0, 0x3ff, RZ, 0xc0, !PT ;  /* 0x000003ff00ff7812 */ /* 0x000fca000780c0ff */
[----:B------:R-:W-:Y:S08]  /*12dc0*/  BSSY B6, `(.L_x_2001) ;  /* 0x0000012000067945 */ /* 0x000ff00003800000 */
[----:B------:R-:W-:Y:S05]  /*12dd0*/  @!P0 BRA `(.L_x_2002) ;  /* 0x0000000000408947 */ /* 0x000fea0003800000 */
[----:B0-----:R-:W-:Y:S01]  /*12de0*/  MOV R2, 0x0 ;  /* 0x0000000000027802 */ /* 0x001fe20000000f00 */
[----:B------:R-:W-:Y:S01]  /*12df0*/  ULDC.64 UR6, c[0x4][0x98] ;  /* 0x0100260000067ab9 */ /* 0x000fe20000000a00 */
[----:B------:R-:W-:Y:S01]  /*12e00*/  ULDC.64 UR8, c[0x4][0xa0] ;  /* 0x0100280000087ab9 */ /* 0x000fe20000000a00 */
[----:B------:R-:W-:Y:S01]  /*12e10*/  ULDC.64 UR4, c[0x4][0x20] ;  /* 0x0100080000047ab9 */ /* 0x000fe20000000a00 */
[----:B------:R-:W-:Y:S02]  /*12e20*/  IMAD.U32 R4, RZ, RZ, UR6 ;  /* 0x00000006ff047e24 */ /* 0x000fe4000f8e00ff */
[----:B------:R-:W0:Y:S01]  /*12e30*/  LDC.64 R2, c[0x4][R2] ;  /* 0x0100000002027b82 */ /* 0x000e220000000a00 */
[----:B------:R-:W-:Y:S02]  /*12e40*/  IMAD.U32 R5, RZ, RZ, UR7 ;  /* 0x00000007ff057e24 */ /* 0x000fe4000f8e00ff */
        /* <DEDUP_REMOVED lines=8> */
[----:B01----:R-:W-:Y:S05]  /*12ed0*/  CALL.ABS.NOINC R2 ;  /* 0x0000000002007343 */ /* 0x003fea0003c00000 */
.L_x_2002:
[----:B------:R-:W-:Y:S05]  /*12ee0*/  BSYNC B6 ;  /* 0x0000000000067941 */ /* 0x000fea0003800000 */
.L_x_2001:
[----:B0-----:R-:W0:Y:S01]  /*12ef0*/  S2R R2, SR_TID.X ;  /* 0x0000000000027919 */ /* 0x001e220000002100 */
[----:B------:R-:W-:Y:S01]  /*12f00*/  UISETP.NE.AND UP0, UPT, UR51, URZ, UPT ;  /* 0x0000003f3300728c */ /* 0x000fe2000bf05270 */
[----:B------:R-:W-:Y:S01]  /*12f10*/  R2UR UR6, R26 ;  /* 0x000000001a0672ca */ /* 0x000fe200000e0000 */
[----:B------:R-:W-:Y:S01]  /*12f20*/  ULDC.64 UR8, c[0x0][0x2d8] ;  /* 0x0000b60000087ab9 */ /* 0x000fe20000000a00 */
[----:B------:R-:W-:Y:S01]  /*12f30*/  R2UR UR7, R19 ;  /* 0x00000000130772ca */ /* 0x000fe200000e0000 */
[----:B------:R-:W2:Y:S01]  /*12f40*/  S2R R8, SR_TID.X ;  /* 0x0000000000087919 */ /* 0x000ea20000002100 */
[----:B------:R-:W-:Y:S02]  /*12f50*/  LOP3.LUT P5, RZ, R16, 0x100, RZ, 0xc0, !PT ;  /* 0x0000010010ff7812 */ /* 0x000fe400078ac0ff */
[----:B------:R-:W-:-:S04]  /*12f60*/  PLOP3.LUT P0, PT, PT, PT, UP0, 0x80, 0x0 ;  /* 0x000000000000781c */ /* 0x000fc80003f0f008 */
[----:B------:R-:W-:-:S03]  /*12f70*/  @UP0 ULDC UR4, c[0x0][0x44c] ;  /* 0x0001130000040ab9 */ /* 0x000fc60000000800 */
[----:B------:R-:W-:-:S04]  /*12f80*/  UIMAD UR6, UR6, UR8, URZ ;  /* 0x00000008060672a4 */ /* 0x000fc8000f8e023f */
[----:B------:R-:W-:Y:S02]  /*12f90*/  UIMAD UR7, UR7, UR9, UR6 ;  /* 0x00000009070772a4 */ /* 0x000fe4000f8e0206 */
[----:B------:R-:W-:Y:S01]  /*12fa0*/  USHF.R.S32.HI UR6, URZ, 0x1f, UR42 ;  /* 0x0000001f3f067899 */ /* 0x000fe2000801142a */
[----:B0-----:R-:W-:-:S05]  /*12fb0*/  IMAD.SHL.U32 R2, R2, 0x10, RZ ;  /* 0x0000001002027824 */ /* 0x001fca00078e00ff */
[----:B------:R-:W-:Y:S01]  /*12fc0*/  LOP3.LUT R2, R33, 0x70, R2, 0xf8, !PT ;  /* 0x0000007021027812 */ /* 0x000fe200078ef802 */
[----:B--2---:R-:W-:-:S04]  /*12fd0*/  IMAD.SHL.U32 R8, R8, 0x8, RZ ;  /* 0x0000000808087824 */ /* 0x004fc800078e00ff */
[----:B------:R-:W-:Y:S01]  /*12fe0*/  VIADD R0, R2, UR43 ;  /* 0x0000002b02007c36 */ /* 0x000fe20008000000 */
[----:B------:R-:W-:-:S03]  /*12ff0*/  LOP3.LUT R8, R8, 0x38, RZ, 0xc0, !PT ;  /* 0x0000003808087812 */ /* 0x000fc600078ec0ff */
[----:B------:R-:W-:Y:S01]  /*13000*/  @P0 IMAD.HI.U32 R3, R0, UR4, RZ ;  /* 0x0000000400030c27 */ /* 0x000fe2000f8e00ff */
[----:B------:R-:W-:Y:S01]  /*13010*/  PLOP3.LUT P0, PT, PT, PT, UP0, 0x80, 0x0 ;  /* 0x000000000000781c */ /* 0x000fe20003f0f008 */
[----:B------:R-:W-:Y:S02]  /*13020*/  @UP0 ULDC UR4, c[0x0][0x450] ;  /* 0x0001140000040ab9 */ /* 0x000fe40000000800 */
[----:B------:R-:W-:-:S10]  /*13030*/  IMAD.MOV.U32 R2, RZ, RZ, R0 ;  /* 0x000000ffff027224 */ /* 0x000fd400078e0000 */
[----:B------:R-:W-:Y:S02]  /*13040*/  @P0 SHF.R.U32.HI R2, RZ, UR4, R3 ;  /* 0x00000004ff020c19 */ /* 0x000fe40008011603 */
[----:B------:R-:W-:-:S03]  /*13050*/  R2UR UR4, R19 ;  /* 0x00000000130472ca */ /* 0x000fc600000e0000 */
[----:B------:R-:W-:-:S10]  /*13060*/  IMAD.MOV R5, RZ, RZ, -R2 ;  /* 0x000000ffff057224 */ /* 0x000fd400078e0a02 */
[----:B------:R-:W-:-:S03]  /*13070*/  UIMAD.WIDE.U32 UR4, UR4, UR8, URZ ;  /* 0x00000008040472a5 */ /* 0x000fc6000f8e003f */
[----:B------:R-:W-:Y:S01]  /*13080*/  ULDC.64 UR8, c[0x0][0x2e0] ;  /* 0x0000b80000087ab9 */ /* 0x000fe20000000a00 */
[----:B------:R-:W-:Y:S02]  /*13090*/  UIADD3 UR5, UR5, UR7, URZ ;  /* 0x0000000705057290 */ /* 0x000fe4000fffe03f */
[----:B------:R-:W-:Y:S01]  /*130a0*/  UIMAD UR6, UR6, UR8, URZ ;  /* 0x00000008060672a4 */ /* 0x000fe2000f8e023f */
[----:B------:R-:W-:Y:S01]  /*130b0*/  ULDC UR7, c[0x0][0x448] ;  /* 0x0001120000077ab9 */ /* 0x000fe20000000800 */
[----:B------:R-:W-:Y:S01]  /*130c0*/  UIMAD.WIDE.U32 UR4, UR42, UR8, UR4 ;  /* 0x000000082a0472a5 */ /* 0x000fe2000f8e0004 */
[----:B------:R-:W-:Y:S01]  /*130d0*/  IMAD R5, R5, UR7, R0 ;  /* 0x0000000705057c24 */ /* 0x000fe2000f8e0200 */
[----:B------:R-:W-:Y:S01]  /*130e0*/  UIMAD UR6, UR42, UR9, UR6 ;  /* 0x000000092a0672a4 */ /* 0x000fe2000f8e0206 */
[----:B------:R-:W-:Y:S02]  /*130f0*/  SHF.R.S32.HI R0, RZ, 0x1f, R2 ;  /* 0x0000001fff007819 */ /* 0x000fe40000011402 */
[----:B------:R-:W-:Y:S01]  /*13100*/  ULDC.64 UR8, c[0x0][0x2d0] ;  /* 0x0000b40000087ab9 */ /* 0x000fe20000000a00 */
[----:B------:R-:W-:Y:S01]  /*13110*/  UIADD3 UR5, UR5, UR6, URZ ;  /* 0x0000000605057290 */ /* 0x000fe2000fffe03f */
[----:B------:R-:W-:-:S02]  /*13120*/  IMAD.U32 R9, RZ, RZ, UR8 ;  /* 0x00000008ff097e24 */ /* 0x000fc4000f8e00ff */
[----:B------:R-:W-:Y:S01]  /*13130*/  IMAD R3, R0, UR8, RZ ;  /* 0x0000000800037c24 */ /* 0x000fe2000f8e02ff */
[----:B------:R-:W-:-:S03]  /*13140*/  SHF.R.S32.HI R0, RZ, 0x1f, R5 ;  /* 0x0000001fff007819 */ /* 0x000fc60000011405 */
[C---:B------:R-:W-:Y:S02]  /*13150*/  IMAD R7, R2.reuse, UR9, R3 ;  /* 0x0000000902077c24 */ /* 0x040fe4000f8e0203 */
[----:B------:R-:W-:Y:S01]  /*13160*/  IMAD.WIDE.U32 R2, R2, R9, UR4 ;  /* 0x0000000402027e25 */ /* 0x000fe2000f8e0009 */
        /* <DEDUP_REMOVED lines=12> */
[----:B------:R-:W-:-:S03]  /*13230*/  VIADD R4, R33, UR43 ;  /* 0x0000002b21047c36 */ /* 0x000fc60008000000 */
[----:B------:R-:W2:Y:S01]  /*13240*/  SHFL.IDX PT, R2, R5, RZ, 0x181f ;  /* 0x00181fff05027589 */ /* 0x000ea200000e0000 */
[C---:B------:R-:W-:Y:S01]  /*13250*/  VIADD R7, R4.reuse, 0x10 ;  /* 0x0000001004077836 */ /* 0x040fe20000000000 */
[----:B------:R-:W-:Y:S02]  /*13260*/  ISETP.GE.AND P0, PT, R4, UR37, PT ;  /* 0x0000002504007c0c */ /* 0x000fe4000bf06270 */
[----:B------:R-:W-:Y:S11]  /*13270*/  SHFL.IDX PT, R6, R5, 0x1, 0x181f ;  /* 0x00381f0005067f89 */ /* 0x000ff600000e0000 */
        /* <DEDUP_REMOVED lines=40> */
[----:B------:R-:W-:-:S03]  /*13500*/  ISETP.GE.AND P0, PT, R7, UR37, PT ;  /* 0x0000002507007c0c */ /* 0x000fc6000bf06270 */
[----:B------:R-:W3:Y:S10]  /*13510*/  SHFL.IDX PT, R5, R5, 0x7, 0x181f ;  /* 0x00f81f0005057f89 */ /* 0x000ef400000e0000 */
[----:B0-----:R-:W-:-:S02]  /*13520*/  @!P0 LEA R2, P1, R8, R14, 0x1 ;  /* 0x0000000e08028211 */ /* 0x001fc400078208ff */
[----:B------:R0:W4:Y:S03]  /*13530*/  SHFL.IDX PT, R14, R0, 0x7, 0x181f ;  /* 0x00f81f00000e7f89 */ /* 0x00012600000e0000 */
[----:B--2---:R-:W-:-:S05]  /*13540*/  @!P0 IMAD.X R3, RZ, RZ, R6, P1 ;  /* 0x000000ffff038224 */ /* 0x004fca00008e0606 */
[----:B------:R0:W-:Y:S03]  /*13550*/  @!P0 LDGSTS.E.BYPASS.LTC128B.128 [R32+0x1b400], desc[UR46][R2.64], !P5 ;  /* 0x1b40000002208fae */ /* 0x0001e6000e901d6e */
.L_x_2080:
[----:B------:R-:W-:-:S05]  /*13560*/  VIADD R4, R4, 0x70 ;  /* 0x0000007004047836 */ /* 0x000fca0000000000 */
[----:B------:R-:W-:-:S13]  /*13570*/  ISETP.GE.AND P0, PT, R4, UR37, PT ;  /* 0x0000002504007c0c */ /* 0x000fda000bf06270 */
[----:B0---4-:R-:W-:-:S05]  /*13580*/  @!P0 LEA R2, P1, R8, R14, 0x1 ;  /* 0x0000000e08028211 */ /* 0x011fca00078208ff */
[----:B---3--:R-:W-:-:S05]  /*13590*/  @!P0 IMAD.X R3, RZ, RZ, R5, P1 ;  /* 0x000000ffff038224 */ /* 0x008fca00008e0605 */
[----:B------:R-:W-:Y:S01]  /*135a0*/  @!PT LDS RZ, [RZ] ;  /* 0x00000000fffff984 */ /* 0x000fe20000000800 */
[----:B------:R-:W-:Y:S01]  /*135b0*/  @!PT LDS RZ, [RZ] ;  /* 0x00000000fffff984 */ /* 0x000fe20000000800 */
[----:B------:R-:W-:Y:S01]  /*135c0*/  @!PT LDS RZ, [RZ] ;  /* 0x00000000fffff984 */ /* 0x000fe20000000800 */
[----:B------:R0:W-:Y:S01]  /*135d0*/  @!P0 LDGSTS.E.BYPASS.LTC128B.128 [R32+0x1bc00], desc[UR46][R2.64], !P5 ;  /* 0x1bc0000002208fae */ /* 0x0001e2000e901d6e */
[----:B------:R-:W-:Y:S01]  /*135e0*/  PLOP3.LUT P0, PT, PT, PT, PT, 0x80, 0x0 ;  /* 0x000000000000781c */ /* 0x000fe20003f0f070 */
[----:B------:R-:W-:-:S12]  /*135f0*/  NOP ;  /* 0x0000000000007918 */ /* 0x000fd80000000000 */
.L_x_2004:
[----:B------:R-:W-:Y:S02]  /*13600*/  PLOP3.LUT P1, PT, P1, P0, PT, 0xa2, 0x0 ;  /* 0x000000000000781c */ /* 0x000fe40000f21472 */
[----:B------:R-:W-:-:S08]  /*13610*/  @P0 R2UR P1, UR4, R17 ;  /* 0x00000000110402ca */ /* 0x000fd00000020000 */
[----:B------:R-:W-:-:S05]  /*13620*/  @P0 PLOP3.LUT P0, PT, P1, PT, PT, 0x80, 0x0 ;  /* 0x000000000000081c */ /* 0x000fca0000f0f070 */
[----:B------:R-:W-:Y:S01]  /*13630*/  @!P1 SYNCS.ARRIVE.TRANS64.RED.A0T1 RZ, [UR4+0x22800], RZ ;  /* 0x022800ffffff99a7 */ /* 0x000fe20008200404 */
[----:B------:R-:W-:Y:S07]  /*13640*/  @!P1 ARRIVES.LDGSTSBAR.64.TRANSCNT [UR4+0x22800] ;  /* 0x02280000ff0099b0 */ /* 0x000fee0008000a84 */
[----:B------:R-:W-:Y:S05]  /*13650*/  @P0 BRA.U.ANY `(.L_x_2004) ;  /* 0xfffffffd00e80947 */ /* 0x000fea000393ffff */
[----:B0-----:R-:W2:Y:S02]  /*13660*/  LDL.LU R2, [R1] ;  /* 0x0000000001027983 */ /* 0x001ea40000300800 */
[----:B--2---:R-:W-:-:S05]  /*13670*/  VIADD R2, R2, 0x1 ;  /* 0x0000000102027836 */ /* 0x004fca0000000000 */
[----:B------:R0:W-:Y:S01]  /*13680*/  STL [R1], R2 ;  /* 0x0000000201007387 */ /* 0x0001e20000100800 */
        /* <DEDUP_REMOVED lines=9> */
.L_x_2081:
[----:B------:R-:W-:Y:S05]  /*13720*/  BSYNC B0 ;  /* 0x0000000000007941 */ /* 0x000fea0003800000 */
.L_x_2005:
[----:B------:R-:W-:-:S05]  /*13730*/  IMAD.U32 R2, RZ, RZ, UR48 ;  /* 0x00000030ff027e24 */ /* 0x000fca000f8e00ff */
[----:B------:R-:W-:-:S13]  /*13740*/  ISETP.NE.AND P0, PT, R2, 0x3, PT ;  /* 0x000000030200780c */ /* 0x000fda0003f05270 */
[----:B------:R-:W-:Y:S05]  /*13750*/  @!P0 BRA `(.L_x_2007) ;  /* 0x0000000000048947 */ /* 0x000fea0003800000 */
[----:B------:R-:W-:Y:S01]  /*13760*/  BPT.TRAP 0x1 ;  /* 0x000000040000795c */ /* 0x000fe20000300000 */
.L_x_2007:
[----:B------:R-:W-:Y:S01]  /*13770*/  SHF.L.U32 R3, R25, 0x1f, RZ ;  /* 0x0000001f19037819 */ /* 0x000fe200000006ff */
[----:B------:R-:W-:Y:S03]  /*13780*/  BSSY B0, `(.L_x_2008) ;  /* 0x0000003000007945 */ /* 0x000fe60003800000 */
[----:B------:R-:W2:Y:S02]  /*13790*/  SYNCS.PHASECHK.TRANS64.TRYWAIT P0, [R22+URZ+0x22860], R3 ;  /* 0x02286003160075a7 */ /* 0x000ea4000800017f */
[----:B--2---:R-:W-:Y:S05]  /*137a0*/  @!P0 BRA `(.L_x_2009) ;  /* 0x00000030001c8947 */ /* 0x004fea0003800000 */
.L_x_2082:
[----:B------:R-:W-:Y:S05]  /*137b0*/  BSYNC B0 ;  /* 0x0000000000007941 */ /* 0x000fea0003800000 */
.L_x_2008:
[----:B------:R-:W-:Y:S01]  /*137c0*/  ULDC.64 UR4, c[0x0][0x328] ;  /* 0x0000ca0000047ab9 */ /* 0x000fe20000000a00 */
[----:B------:R-:W-:Y:S01]  /*137d0*/  IMAD R4, R18, 0x6000, R28 ;  /* 0x0000600012047824 */ /* 0x000fe200078e021c */
[----:B------:R-:W-:Y:S01]  /*137e0*/  LOP3.LUT P4, RZ, R35, 0x8, RZ, 0xc0, !PT ;  /* 0x0000000823ff7812 */ /* 0x000fe2000788c0ff */
[----:B--2---:R-:W-:-:S04]  /*137f0*/  IMAD R3, R36, UR4, RZ ;  /* 0x0000000424037c24 */ /* 0x004fc8000f8e02ff */
        /* <DEDUP_REMOVED lines=8> */
[----:B0-----:R-:W-:Y:S02]  /*13880*/  IMAD R0, R26, UR4, RZ ;  /* 0x000000041a007c24 */ /* 0x001fe4000f8e02ff */
        /* <DEDUP_REMOVED lines=9> */
[----:B------:R-:W2:Y:S01]  /*13920*/  LDL R3, [R1+0x4] ;  /* 0x0000040001037983 */ /* 0x000ea20000100800 */
[----:B------:R-:W-:Y:S01]  /*13930*/  IMAD R4, R4, 0x2, R17 ;  /* 0x0000000204047824 */ /* 0x000fe200078e0211 */
[----:B------:R-:W-:Y:S01]  /*13940*/  LOP3.LUT P1, RZ, R35, 0x2, RZ, 0xc0, !PT ;  /* 0x0000000223ff7812 */ /* 0x000fe2000782c0ff */
[----:B------:R-:W0:Y:S01]  /*13950*/  S2R R2, SR_TID.X ;  /* 0x0000000000027919 */ /* 0x000e220000002100 */
[----:B------:R-:W3:Y:S01]  /*13960*/  SHFL.IDX PT, R14, R5, RZ, 0x181f ;  /* 0x00181fff050e7589 */ /* 0x000ee200000e0000 */
[----:B0-----:R-:W-:-:S05]  /*13970*/  IMAD.SHL.U32 R2, R2, 0x8, RZ ;  /* 0x0000000802027824 */ /* 0x001fca00078e00ff */
[----:B------:R-:W-:-:S05]  /*13980*/  LOP3.LUT R2, R2, 0x38, RZ, 0xc0, !PT ;  /* 0x0000003802027812 */ /* 0x000fca00078ec0ff */
[----:B------:R-:W-:-:S05]  /*13990*/  IMAD.SHL.U32 R0, R2, 0x2, RZ ;  /* 0x0000000202007824 */ /* 0x000fca00078e00ff */
[----:B---3--:R-:W-:Y:S02]  /*139a0*/  IADD3 R2, P0, R14, R0, RZ ;  /* 0x000000000e027210 */ /* 0x008fe40007f1e0ff */
[----:B------:R-:W-:Y:S01]  /*139b0*/  SHFL.IDX PT, R14, R5, 0x1, 0x181f ;  /* 0x00381f00050e7f89 */ /* 0x000fe200000e0000 */
[----:B--2---:R-:W-:-:S03]  /*139c0*/  IMAD.MOV.U32 R7, RZ, RZ, R3 ;  /* 0x000000ffff077224 */ /* 0x004fc600078e0003 */
[----:B------:R-:W0:Y:S02]  /*139d0*/  SHFL.IDX PT, R3, R6, RZ, 0x181f ;  /* 0x00181fff06037589 */ /* 0x000e2400000e0000 */
[----:B------:R-:W-:Y:S01]  /*139e0*/  LOP3.LUT P2, RZ, R7, 0x1, RZ, 0xc0, !PT ;  /* 0x0000000107ff7812 */ /* 0x000fe2000784c0ff */
[----:B0-----:R-:W-:-:S03]  /*139f0*/  IMAD.X R3, RZ, RZ, R3, P0 ;  /* 0x000000ffff037224 */ /* 0x001fc600000e0603 */
[----:B------:R-:W-:-:S13]  /*13a00*/  ISETP.LT.OR P0, PT, R23, 0x1, !P2 ;  /* 0x000000011700780c */ /* 0x000fda0005701670 */
[----:B------:R-:W-:Y:S01]  /*13a10*/  LDGSTS.E.BYPASS.LTC128B.128 [R4+0x400], desc[UR46][R2.64], !P0 ;  /* 0x0040000002047fae */ /* 0x000fe2000c101d6e */
[----:B------:R-:W-:-:S13]  /*13a20*/  ISETP.LT.OR P0, PT, R23, 0x1, !P1 ;  /* 0x000000011700780c */ /* 0x000fda0004f01670 */
[----:B------:R-:W-:Y:S01]  /*13a30*/  LDGSTS.E.BYPASS.LTC128B.128 [R4+0x3400], desc[UR46][R2.64+0x80], !P0 ;  /* 0x0340008002047fae */ /* 0x000fe2000c101d6e */
[----:B------:R-:W-:-:S04]  /*13a40*/  LOP3.LUT P0, RZ, R35, 0x4, RZ, 0xc0, !PT ;  /* 0x0000000423ff7812 */ /* 0x000fc8000780c0ff */
[----:B------:R-:W-:-:S13]  /*13a50*/  ISETP.LT.OR P3, PT, R23, 0x1, !P0 ;  /* 0x000000011700780c */ /* 0x000fda0004761670 */
[----:B------:R-:W-:Y:S01]  /*13a60*/  LDGSTS.E.BYPASS.LTC128B.128 [R4+0x6400], desc[UR46][R2.64+0x100], !P3 ;  /* 0x0640010002047fae */ /* 0x000fe2000d901d6e */
[----:B------:R-:W-:-:S13]  /*13a70*/  ISETP.LT.OR P3, PT, R23, 0x1, !P4 ;  /* 0x000000011700780c */ /* 0x000fda0006761670 */
[----:B------:R0:W-:Y:S01]  /*13a80*/  LDGSTS.E.BYPASS.LTC128B.128 [R4+0x9400], desc[UR46][R2.64+0x180], !P3 ;  /* 0x0940018002047fae */ /* 0x0001e2000d901d6e */
[----:B------:R-:W-:-:S03]  /*13a90*/  IADD3 R8, P3, R14, R0, RZ ;  /* 0x000000000e087210 */ /* 0x000fc60007f7e0ff */
[----:B------:R-:W-:Y:S04]  /*13aa0*/  SHFL.IDX PT, R14, R5, 0x2, 0x181f ;  /* 0x00581f00050e7f89 */ /* 0x000fe800000e0000 */
[----:B0-----:R-:W0:Y:S02]  /*13ab0*/  SHFL.IDX PT, R3, R6, 0x1, 0x181f ;  /* 0x00381f0006037f89 */ /* 0x001e2400000e0000 */
[----:B0-----:R-:W-:Y:S01]  /*13ac0*/  IMAD.X R9, RZ, RZ, R3, P3 ;  /* 0x000000ffff097224 */ /* 0x001fe200018e0603 */
[----:B------:R-:W-:Y:S01]  /*13ad0*/  ISETP.LT.OR P3, PT, R23, 0x11, !P2 ;  /* 0x000000111700780c */ /* 0x000fe20005761670 */
        /* <DEDUP_REMOVED lines=11> */
[----:B------:R-:W-:-:S13]  /*13b90*/  ISETP.LT.OR P3, PT, R23, 0x21, !P2 ;  /* 0x000000211700780c */ /* 0x000fda0005761670 */
        /* <DEDUP_REMOVED lines=24> */
[----:B------:R-:W-:-:S13]  /*13d20*/  ISETP.LT.OR P3, PT, R23, 0x41, !P2 ;  /* 0x000000411700780c */ /* 0x000fda0005761670 */
[----:B------:R3:W-:Y:S01]  /*13d30*/  LDGSTS.E.BYPASS.LTC128B.128 [R4+0x2400], desc[UR46][R2.64], !P3 ;  /* 0x0240000002047fae */ /* 0x0007e2000d901d6e */
[----:B------:R-:W-:-:S13]  /*13d40*/  ISETP.LT.OR P3, PT, R23, 0x41, !P1 ;  /* 0x000000411700780c */ /* 0x000fda0004f61670 */
[----:B------:R3:W-:Y:S01]  /*13d50*/  LDGSTS.E.BYPASS.LTC128B.128 [R4+0x5400], desc[UR46][R2.64+0x80], !P3 ;  /* 0x0540008002047fae */ /* 0x0007e2000d901d6e */
[----:B------:R-:W-:-:S13]  /*13d60*/  ISETP.LT.OR P3, PT, R23, 0x41, !P0 ;  /* 0x000000411700780c */ /* 0x000fda0004761670 */
[----:B------:R3:W-:Y:S01]  /*13d70*/  LDGSTS.E.BYPASS.LTC128B.128 [R4+0x8400], desc[UR46][R2.64+0x100], !P3 ;  /* 0x0840010002047fae */ /* 0x0007e2000d901d6e */
[----:B------:R-:W-:-:S13]  /*13d80*/  ISETP.LT.OR P3, PT, R23, 0x41, !P4 ;  /* 0x000000411700780c */ /* 0x000fda0006761670 */
[----:B--2-4-:R3:W-:Y:S02]  /*13d90*/  LDGSTS.E.BYPASS.LTC128B.128 [R4+0xb400], desc[UR46][R2.64+0x180], !P3 ;  /* 0x0b40018002047fae */ /* 0x0147e4000d901d6e */
.L_x_2096:
[C---:B------:R-:W-:Y:S02]  /*13da0*/  ISETP.LT.OR P2, PT, R23.reuse, 0x51, !P2 ;  /* 0x000000511700780c */ /* 0x040fe40005741670 */
[C---:B------:R-:W-:Y:S02]  /*13db0*/  ISETP.LT.OR P1, PT, R23.reuse, 0x51, !P1 ;  /* 0x000000511700780c */ /* 0x040fe40004f21670 */
[----:B------:R-:W-:Y:S02]  /*13dc0*/  ISETP.LT.OR P0, PT, R23, 0x51, !P0 ;  /* 0x000000511700780c */ /* 0x000fe40004701670 */
[----:B0--3--:R-:W-:-:S05]  /*13dd0*/  IADD3 R2, P3, R14, R0, RZ ;  /* 0x000000000e027210 */ /* 0x009fca0007f7e0ff */
[----:B------:R-:W-:-:S05]  /*13de0*/  IMAD.X R3, RZ, RZ, R6, P3 ;  /* 0x000000ffff037224 */ /* 0x000fca00018e0606 */
[----:B------:R-:W-:Y:S01]  /*13df0*/  @!PT LDS RZ, [RZ] ;  /* 0x00000000fffff984 */ /* 0x000fe20000000800 */
[----:B------:R-:W-:Y:S01]  /*13e00*/  @!PT LDS RZ, [RZ] ;  /* 0x00000000fffff984 */ /* 0x000fe20000000800 */
[----:B------:R-:W-:Y:S01]  /*13e10*/  @!PT LDS RZ, [RZ] ;  /* 0x00000000fffff984 */ /* 0x000fe20000000800 */
[----:B------:R0:W-:Y:S04]  /*13e20*/  LDGSTS.E.BYPASS.LTC128B.128 [R4+0x2c00], desc[UR46][R2.64], !P2 ;  /* 0x02c0000002047fae */ /* 0x0001e8000d101d6e */
[----:B------:R0:W-:Y:S04]  /*13e30*/  LDGSTS.E.BYPASS.LTC128B.128 [R4+0x5c00], desc[UR46][R2.64+0x80], !P1 ;  /* 0x05c0008002047fae */ /* 0x0001e8000c901d6e */
[----:B------:R0:W-:Y:S01]  /*13e40*/  LDGSTS.E.BYPASS.LTC128B.128 [R4+0x8c00], desc[UR46][R2.64+0x100], !P0 ;  /* 0x08c0010002047fae */ /* 0x0001e2000c101d6e */
[----:B------:R-:W-:-:S13]  /*13e50*/  ISETP.LT.OR P0, PT, R23, 0x51, !P4 ;  /* 0x000000511700780c */ /* 0x000fda0006701670 */
[----:B------:R0:W-:Y:S01]  /*13e60*/  LDGSTS.E.BYPASS.LTC128B.128 [R4+0xbc00], desc[UR46][R2.64+0x180], !P0 ;  /* 0x0bc0018002047fae */ /* 0x0001e2000c101d6e */
[----:B------:R-:W-:Y:S01]  /*13e70*/  PLOP3.LUT P0, PT, PT, PT, PT, 0x80, 0x0 ;  /* 0x000000000000781c */ /* 0x000fe20003f0f070 */
[----:B------:R-:W-:-:S12]  /*13e80*/  NOP ;  /* 0x0000000000007918 */ /* 0x000fd80000000000 */
.L_x_2011:
        /* <DEDUP_REMOVED lines=11> */
.L_x_2012:
[----:B------:R-:W-:Y:S01]  /*13f40*/  UIADD3 UR4, UR44, -0x2, URZ ;  /* 0xfffffffe2c047890 */ /* 0x000fe2000fffe03f */
[----:B------:R0:W-:Y:S03]  /*13f50*/  SYNCS.ARRIVE.TRANS64.A1T0 RZ, [R22+URZ+0x22850], RZ ;  /* 0x022850ff16ff79a7 */ /* 0x0001e6000810003f */
[----:B------:R-:W-:-:S06]  /*13f60*/  UISETP.GE.AND UP0, UPT, UR4, UR45, UPT ;  /* 0x0000002d0400728c */ /* 0x000fcc000bf06270 */
[----:B------:R-:W-:-:S13]  /*13f70*/  PLOP3.LUT P0, PT, PT, PT, UP0, 0x40, 0x0 ;  /* 0x000000000000781c */ /* 0x000fda0003f0e808 */
[----:B0-----:R-:W-:Y:S05]  /*13f80*/  @P0 BRA `(.L_x_2013) ;  /* 0x0000000c00700947 */ /* 0x001fea0003800000 */
[----:B------:R-:W-:Y:S01]  /*13f90*/  BSSY B0, `(.L_x_2013) ;  /* 0x00000db000007945 */ /* 0x000fe20003800000 */
[----:B------:R-:W-:-:S07]  /*13fa0*/  IMAD.U32 R20, RZ, RZ, UR4 ;  /* 0x00000004ff147e24 */ /* 0x000fce000f8e00ff */
.L_x_2026:
[----:B0-----:R-:W0:Y:S01]  /*13fb0*/  S2R R2, SR_TID.X ;  /* 0x0000000000027919 */ /* 0x001e220000002100 */
[----:B------:R-:W2:Y:S01]  /*13fc0*/  LDC R3, c[0x0][0x430] ;  /* 0x00010c00ff037b82 */ /* 0x000ea20000000800 */
[----:B------:R-:W-:Y:S02]  /*13fd0*/  IMAD R8, R20, 0x60, R30 ;  /* 0x0000006014087824 */ /* 0x000fe400078e021e */
[----:B------:R-:W-:Y:S01]  /*13fe0*/  VIADD R18, R18, 0x1 ;  /* 0x0000000112127836 */ /* 0x000fe20000000000 */
[----:B--2---:R-:W-:Y:S01]  /*13ff0*/  ISETP.NE.AND P0, PT, R3, 0x1, PT ;  /* 0x000000010300780c */ /* 0x004fe20003f05270 */
[----:B0-----:R-:W-:-:S05]  /*14000*/  IMAD.SHL.U32 R2, R2, 0x10, RZ ;  /* 0x0000001002027824 */ /* 0x001fca00078e00ff */
[----:B------:R-:W-:-:S07]  /*14010*/  LOP3.LUT R2, R33, 0x70, R2, 0xf8, !PT ;  /* 0x0000007021027812 */ /* 0x000fce00078ef802 */
[----:B------:R-:W0:Y:S01]  /*14020*/  @P0 LDC R3, c[0x0][0x434] ;  /* 0x00010d00ff030b82 */ /* 0x000e220000000800 */
[C---:B------:R-:W-:Y:S01]  /*14030*/  ISETP.GT.U32.AND P1, PT, R2.reuse, 0x5f, PT ;  /* 0x0000005f0200780c */ /* 0x040fe20003f24070 */
[----:B------:R-:W-:-:S06]  /*14040*/  IMAD.IADD R8, R2, 0x1, R8 ;  /* 0x0000000102087824 */ /* 0x000fcc00078e0208 */
[----:B------:R-:W2:Y:S01]  /*14050*/  @P0 LDC R7, c[0x0][0x438] ;  /* 0x00010e00ff070b82 */ /* 0x000ea20000000800 */
[----:B------:R-:W-:-:S07]  /*14060*/  IMAD.MOV.U32 R9, RZ, RZ, R8 ;  /* 0x000000ffff097224 */ /* 0x000fce00078e0008 */
[----:B------:R-:W3:Y:S01]  /*14070*/  @!P1 LDC.64 R4, c[0x0][0x428] ;  /* 0x00010a00ff049b82 */ /* 0x000ee20000000a00 */
[----:B0-----:R-:W-:-:S05]  /*14080*/  @P0 IMAD.HI.U32 R2, R8, R3, RZ ;  /* 0x0000000308020227 */ /* 0x001fca00078e00ff */
[----:B--2---:R-:W-:Y:S02]  /*14090*/  @P0 SHF.R.U32.HI R9, RZ, R7, R2 ;  /* 0x00000007ff090219 */ /* 0x004fe40000011602 */
[----:B------:R-:W0:Y:S02]  /*140a0*/  @!P1 LDC.64 R6, c[0x0][0x418] ;  /* 0x00010600ff069b82 */ /* 0x000e240000000a00 */
[----:B------:R-:W-:Y:S01]  /*140b0*/  @!P1 SHF.R.S32.HI R3, RZ, 0x1f, R9 ;  /* 0x0000001fff039819 */ /* 0x000fe20000011409 */
[----:B---3--:R-:W-:-:S04]  /*140c0*/  @!P1 IMAD R2, R29, R4, RZ ;  /* 0x000000041d029224 */ /* 0x008fc800078e02ff */
[----:B------:R-:W-:Y:S02]  /*140d0*/  @!P1 IMAD R5, R27, R5, R2 ;  /* 0x000000051b059224 */ /* 0x000fe400078e0202 */
[----:B------:R-:W-:-:S04]  /*140e0*/  @!P1 IMAD.MOV.U32 R2, RZ, RZ, R9 ;  /* 0x000000ffff029224 */ /* 0x000fc800078e0009 */
[----:B------:R-:W-:-:S04]  /*140f0*/  @!P1 IMAD.WIDE.U32 R2, R27, R4, R2 ;  /* 0x000000041b029225 */ /* 0x000fc800078e0002 */
[----:B------:R-:W-:Y:S02]  /*14100*/  @!P1 IMAD.IADD R3, R5, 0x1, R3 ;  /* 0x0000000105039824 */ /* 0x000fe400078e0203 */
[----:B------:R-:W-:Y:S01]  /*14110*/  IMAD.MOV.U32 R4, RZ, RZ, RZ ;  /* 0x000000ffff047224 */ /* 0x000fe200078e00ff */
[----:B0-----:R-:W-:Y:S01]  /*14120*/  @!P1 LEA R6, P0, R2, R6, 0x2 ;  /* 0x0000000602069211 */ /* 0x001fe200078010ff */
[----:B-1----:R-:W-:-:S03]  /*14130*/  IMAD.U32 R10, RZ, RZ, UR48 ;  /* 0x00000030ff0a7e24 */ /* 0x002fc6000f8e00ff */
[----:B------:R-:W-:Y:S02]  /*14140*/  @!P1 LEA.HI.X R7, R2, R7, R3, 0x2, P0 ;  /* 0x0000000702079211 */ /* 0x000fe400000f1403 */
[----:B------:R-:W-:-:S03]  /*14150*/  ISETP.NE.AND P0, PT, R18, 0x2, PT ;  /* 0x000000021200780c */ /* 0x000fc60003f05270 */
[----:B------:R0:W5:Y:S01]  /*14160*/  @!P1 LDG.E R4, desc[UR46][R6.64] ;  /* 0x0000002e06049981 */ /* 0x000162000c1e1900 */
[----:B------:R-:W-:Y:S02]  /*14170*/  ISETP.NE.AND P1, PT, R10, 0x3, PT ;  /* 0x000000030a00780c */ /* 0x000fe40003f25270 */
[----:B------:R-:W-:Y:S01]  /*14180*/  SEL R2, RZ, 0x1, P0 ;  /* 0x00000001ff027807 */ /* 0x000fe20000000000 */
[----:B------:R-:W-:Y:S01]  /*14190*/  IMAD.MOV R5, RZ, RZ, -R9 ;  /* 0x000000ffff057224 */ /* 0x000fe200078e0a09 */
[----:B------:R-:W-:Y:S05]  /*141a0*/  YIELD ;  /* 0x0000000000007946 */ /* 0x000fea0003800000 */
[----:B------:R-:W-:Y:S01]  /*141b0*/  LOP3.LUT R25, R25, R2, RZ, 0x3c, !PT ;  /* 0x0000000219197212 */ /* 0x000fe200078e3cff */
[----:B------:R-:W-:Y:S01]  /*141c0*/  ULDC UR4, c[0x0][0x430] ;  /* 0x00010c0000047ab9 */ /* 0x000fe20000000800 */
[----:B------:R-:W-:Y:S01]  /*141d0*/  IMAD.MOV.U32 R2, RZ, RZ, R20 ;  /* 0x000000ffff027224 */ /* 0x000fe200078e0014 */
[----:B------:R-:W-:Y:S01]  /*141e0*/  SEL R18, R18, RZ, P0 ;  /* 0x000000ff12127207 */ /* 0x000fe20000000000 */
[----:B------:R-:W-:-:S02]  /*141f0*/  IMAD R5, R5, UR4, R8 ;  /* 0x0000000405057c24 */ /* 0x000fc4000f8e0208 */
[----:B------:R-:W-:Y:S01]  /*14200*/  VIADD R20, R20, 0xffffffff ;  /* 0xffffffff14147836 */ /* 0x000fe20000000000 */
[----:B------:R-:W-:Y:S01]  /*14210*/  ISETP.GT.AND P2, PT, R2, UR45, PT ;  /* 0x0000002d02007c0c */ /* 0x000fe2000bf44270 */
[----:B0-----:R-:W-:-:S12]  /*14220*/  @!P1 BRA `(.L_x_2014) ;  /* 0x0000000000049947 */ /* 0x001fd80003800000 */
[----:B------:R-:W-:Y:S01]  /*14230*/  BPT.TRAP 0x1 ;  /* 0x000000040000795c */ /* 0x000fe20000300000 */
.L_x_2014:
[----:B------:R-:W-:Y:S01]  /*14240*/  IMAD R10, R18, 0x8, R17 ;  /* 0x00000008120a7824 */ /* 0x000fe200078e0211 */
[----:B------:R-:W-:Y:S01]  /*14250*/  SHF.L.U32 R24, R25, 0x1f, RZ ;  /* 0x0000001f19187819 */ /* 0x000fe200000006ff */
[----:B------:R-:W-:Y:S01]  /*14260*/  BSSY B1, `(.L_x_2015) ;  /* 0x0000004000017945 */ /* 0x000fe20003800000 */
[----:B-1----:R-:W-:Y:S02]  /*14270*/  SHF.R.S32.HI R22, RZ, 0x1f, R5 ;  /* 0x0000001fff167819 */ /* 0x002fe40000011405 */
[----:B------:R-:W0:Y:S02]  /*14280*/  SYNCS.PHASECHK.TRANS64.TRYWAIT P0, [R10+URZ+0x22840], R24 ;  /* 0x022840180a0075a7 */ /* 0x000e24000800017f */
[----:B0-----:R-:W-:Y:S05]  /*14290*/  @!P0 BRA `(.L_x_2016) ;  /* 0x0000002c00b88947 */ /* 0x001fea0003800000 */
.L_x_2097:
[----:B------:R-:W-:Y:S05]  /*142a0*/  BSYNC B1 ;  /* 0x0000000000017941 */ /* 0x000fea0003800000 */
.L_x_2015:
        /* <DEDUP_REMOVED lines=26> */
[----:B------:R-:W3:Y:S04]  /*14450*/  SHFL.IDX PT, R6, R9, 0x1, 0x181f ;  /* 0x00381f0009067f89 */ /* 0x000ee800000e0000 */
[----:B------:R-:W4:Y:S01]  /*14460*/  SHFL.IDX PT, R7, R21, 0x1, 0x181f ;  /* 0x00381f0015077f89 */ /* 0x000f2200000e0000 */
[----:B-1----:R-:W-:-:S03]  /*14470*/  IADD3 R2, P0, R14, R0, RZ ;  /* 0x000000000e027210 */ /* 0x002fc60007f1e0ff */
[----:B------:R-:W1:Y:S02]  /*14480*/  SHFL.IDX PT, R14, R9, 0x2, 0x181f ;  /* 0x00581f00090e7f89 */ /* 0x000e6400000e0000 */
[----:B--2---:R-:W-:Y:S01]  /*14490*/  IMAD.X R3, RZ, RZ, R3, P0 ;  /* 0x000000ffff037224 */ /* 0x004fe200000e0603 */
[----:B---3--:R-:W-:-:S04]  /*144a0*/  IADD3 R6, P0, R6, R0, RZ ;  /* 0x0000000006067210 */ /* 0x008fc80007f1e0ff */
[----:B------:R2:W-:Y:S01]  /*144b0*/  LDGSTS.E.BYPASS.LTC128B.128 [R8+0x1c400], desc[UR46][R2.64], !P1 ;  /* 0x1c40000002087fae */ /* 0x0005e2000c901d6e */
[----:B----4-:R-:W-:-:S05]  /*144c0*/  IMAD.X R7, RZ, RZ, R7, P0 ;  /* 0x000000ffff077224 */ /* 0x010fca00000e0607 */
[----:B------:R3:W-:Y:S04]  /*144d0*/  LDGSTS.E.BYPASS.LTC128B.128 [R8+0x1cc00], desc[UR46][R6.64], !P1 ;  /* 0x1cc0000006087fae */ /* 0x0007e8000c901d6e */
[----:B--2---:R-:W2:Y:S01]  /*144e0*/  SHFL.IDX PT, R3, R21, 0x2, 0x181f ;  /* 0x00581f0015037f89 */ /* 0x004ea200000e0000 */
[----:B-1----:R-:W-:-:S03]  /*144f0*/  IADD3 R2, P0, R14, R0, RZ ;  /* 0x000000000e027210 */ /* 0x002fc60007f1e0ff */
[----:B------:R-:W1:Y:S04]  /*14500*/  SHFL.IDX PT, R14, R9, 0x3, 0x181f ;  /* 0x00781f00090e7f89 */ /* 0x000e6800000e0000 */
[----:B---3--:R-:W3:Y:S01]  /*14510*/  SHFL.IDX PT, R7, R21, 0x3, 0x181f ;  /* 0x00781f0015077f89 */ /* 0x008ee200000e0000 */
[----:B--2---:R-:W-:-:S05]  /*14520*/  IMAD.X R3, RZ, RZ, R3, P0 ;  /* 0x000000ffff037224 */ /* 0x004fca00000e0603 */
[----:B------:R2:W-:Y:S01]  /*14530*/  LDGSTS.E.BYPASS.LTC128B.128 [R8+0x1d400], desc[UR46][R2.64], !P1 ;  /* 0x1d40000002087fae */ /* 0x0005e2000c901d6e */
[----:B-1----:R-:W-:-:S03]  /*14540*/  IADD3 R6, P0, R14, R0, RZ ;  /* 0x000000000e067210 */ /* 0x002fc60007f1e0ff */
[----:B------:R-:W1:Y:S02]  /*14550*/  SHFL.IDX PT, R14, R9, 0x4, 0x181f ;  /* 0x00981f00090e7f89 */ /* 0x000e6400000e0000 */
[----:B---3--:R-:W-:-:S05]  /*14560*/  IMAD.X R7, RZ, RZ, R7, P0 ;  /* 0x000000ffff077224 */ /* 0x008fca00000e0607 */
[----:B------:R3:W-:Y:S04]  /*14570*/  LDGSTS.E.BYPASS.LTC128B.128 [R8+0x1dc00], desc[UR46][R6.64], !P1 ;  /* 0x1dc0000006087fae */ /* 0x0007e8000c901d6e */
[----:B--2---:R-:W2:Y:S04]  /*14580*/  SHFL.IDX PT, R3, R21, 0x4, 0x181f ;  /* 0x00981f0015037f89 */ /* 0x004ea800000e0000 */
[----:B------:R-:W4:Y:S01]  /*14590*/  SHFL.IDX PT, R21, R21, 0x5, 0x181f ;  /* 0x00b81f0015157f89 */ /* 0x000f2200000e0000 */
[----:B-1----:R-:W-:-:S03]  /*145a0*/  IADD3 R2, P0, R14, R0, RZ ;  /* 0x000000000e027210 */ /* 0x002fc60007f1e0ff */
[----:B------:R3:W1:Y:S02]  /*145b0*/  SHFL.IDX PT, R14, R9, 0x5, 0x181f ;  /* 0x00b81f00090e7f89 */ /* 0x00066400000e0000 */
[----:B--2---:R-:W-:-:S05]  /*145c0*/  IMAD.X R3, RZ, RZ, R3, P0 ;  /* 0x000000ffff037224 */ /* 0x004fca00000e0603 */
[----:B----4-:R3:W-:Y:S03]  /*145d0*/  LDGSTS.E.BYPASS.LTC128B.128 [R8+0x1e400], desc[UR46][R2.64], !P1 ;  /* 0x1e40000002087fae */ /* 0x0107e6000c901d6e */
.L_x_2111:
[----:B-1-3--:R-:W-:-:S05]  /*145e0*/  IADD3 R2, P0, R14, R0, RZ ;  /* 0x000000000e027210 */ /* 0x00afca0007f1e0ff */
[----:B------:R-:W-:Y:S01]  /*145f0*/  IMAD.X R3, RZ, RZ, R21, P0 ;  /* 0x000000ffff037224 */ /* 0x000fe200000e0615 */
[----:B------:R-:W-:-:S04]  /*14600*/  PLOP3.LUT P0, PT, PT, PT, PT, 0x80, 0x0 ;  /* 0x000000000000781c */ /* 0x000fc80003f0f070 */
[----:B------:R-:W-:Y:S01]  /*14610*/  @!PT LDS RZ, [RZ] ;  /* 0x00000000fffff984 */ /* 0x000fe20000000800 */
[----:B------:R-:W-:Y:S01]  /*14620*/  @!PT LDS RZ, [RZ] ;  /* 0x00000000fffff984 */ /* 0x000fe20000000800 */
[----:B------:R-:W-:Y:S01]  /*14630*/  @!PT LDS RZ, [RZ] ;  /* 0x00000000fffff984 */ /* 0x000fe20000000800 */
[----:B------:R1:W-:Y:S01]  /*14640*/  LDGSTS.E.BYPASS.LTC128B.128 [R8+0x1ec00], desc[UR46][R2.64], !P1 ;  /* 0x1ec0000002087fae */ /* 0x0003e2000c901d6e */
[----:B------:R-:W-:-:S08]  /*14650*/  NOP ;  /* 0x0000000000007918 */ /* 0x000fd00000000000 */
.L_x_2018:
        /* <DEDUP_REMOVED lines=11> */
.L_x_2019:
[----:B------:R1:W-:Y:S01]  /*14710*/  SYNCS.ARRIVE.TRANS64.A1T0 RZ, [R10+URZ+0x22830], RZ ;  /* 0x022830ff0aff79a7 */ /* 0x0003e2000810003f */
[----:B------:R-:W-:Y:S05]  /*14720*/  @!P3 BRA `(.L_x_2020) ;  /* 0x000000000004b947 */ /* 0x000fea0003800000 */
[----:B------:R-:W-:Y:S01]  /*14730*/  BPT.TRAP 0x1 ;  /* 0x000000040000795c */ /* 0x000fe20000300000 */
.L_x_2020:
[----:B------:R-:W2:Y:S01]  /*14740*/  SYNCS.PHASECHK.TRANS64.TRYWAIT P0, [R10+URZ+0x22860], R24 ;  /* 0x022860180a0075a7 */ /* 0x000ea2000800017f */
[----:B------:R-:W-:Y:S04]  /*14750*/  BSSY B1, `(.L_x_2021) ;  /* 0x0000002000017945 */ /* 0x000fe80003800000 */
[----:B--2---:R-:W-:Y:S05]  /*14760*/  @!P0 BRA `(.L_x_2022) ;  /* 0x0000003000288947 */ /* 0x004fea0003800000 */
.L_x_2112:
[----:B------:R-:W-:Y:S05]  /*14770*/  BSYNC B1 ;  /* 0x0000000000017941 */ /* 0x000fea0003800000 */
.L_x_2021:
        /* <DEDUP_REMOVED lines=8> */
[----:B------:R-:W-:Y:S01]  /*14800*/  ULDC.64 UR4, c[0x0][0x338] ;  /* 0x0000ce0000047ab9 */ /* 0x000fe20000000a00 */
[----:B------:R-:W-:-:S02]  /*14810*/  IMAD R22, R18, 0x6000, R28 ;  /* 0x0000600012167824 */ /* 0x000fc400078e021c */
        /* <DEDUP_REMOVED lines=16> */
[----:B------:R-:W-:-:S03]  /*14920*/  IMAD R22, R22, 0x2, R17 ;  /* 0x0000000216167824 */ /* 0x000fc600078e0211 */
[----:B------:R-:W4:Y:S04]  /*14930*/  SHFL.IDX PT, R3, R23, RZ, 0x181f ;  /* 0x00181fff17037589 */ /* 0x000f2800000e0000 */
[----:B------:R-:W-:Y:S04]  /*14940*/  SHFL.IDX PT, R4, R23, 0x1, 0x181f ;  /* 0x00381f0017047f89 */ /* 0x000fe800000e0000 */
[----:B------:R-:W-:Y:S04]  /*14950*/  SHFL.IDX PT, R5, R23, 0x3, 0x181f ;  /* 0x00781f0017057f89 */ /* 0x000fe800000e0000 */
[----:B0-2---:R-:W-:Y:S01]  /*14960*/  SHFL.IDX PT, R24, R23, 0x4, 0x181f ;  /* 0x00981f0017187f89 */ /* 0x005fe200000e0000 */
[----:B---3--:R-:W-:-:S03]  /*14970*/  IADD3 R2, P0, R14, R0, RZ ;  /* 0x000000000e027210 */ /* 0x008fc60007f1e0ff */
[----:B------:R-:W0:Y:S02]  /*14980*/  SHFL.IDX PT, R14, R21, 0x1, 0x181f ;  /* 0x00381f00150e7f89 */ /* 0x000e2400000e0000 */
[----:B----4-:R-:W-:-:S05]  /*14990*/  IMAD.X R3, RZ, RZ, R3, P0 ;  /* 0x000000ffff037224 */ /* 0x010fca00000e0603 */
[----:B------:R-:W-:Y:S04]  /*149a0*/  LDGSTS.E.BYPASS.LTC128B.128 [R22+0x400], desc[UR46][R2.64], !P5 ;  /* 0x0040000002167fae */ /* 0x000fe8000e901d6e */
[----:B------:R-:W-:Y:S04]  /*149b0*/  LDGSTS.E.BYPASS.LTC128B.128 [R22+0x3400], desc[UR46][R2.64+0x80], !P4 ;  /* 0x0340008002167fae */ /* 0x000fe8000e101d6e */
[----:B------:R-:W-:Y:S04]  /*149c0*/  LDGSTS.E.BYPASS.LTC128B.128 [R22+0x6400], desc[UR46][R2.64+0x100], !P3 ;  /* 0x0640010002167fae */ /* 0x000fe8000d901d6e */
[----:B------:R2:W-:Y:S01]  /*149d0*/  LDGSTS.E.BYPASS.LTC128B.128 [R22+0x9400], desc[UR46][R2.64+0x180], !P1 ;  /* 0x0940018002167fae */ /* 0x0005e2000c901d6e */
[----:B0-----:R-:W-:-:S03]  /*149e0*/  IADD3 R8, P0, R14, R0, RZ ;  /* 0x000000000e087210 */ /* 0x001fc60007f1e0ff */
[----:B------:R-:W0:Y:S02]  /*149f0*/  SHFL.IDX PT, R14, R21, 0x2, 0x181f ;  /* 0x00581f00150e7f89 */ /* 0x000e2400000e0000 */
[----:B------:R-:W-:Y:S02]  /*14a00*/  IMAD.X R9, RZ, RZ, R4, P0 ;  /* 0x000000ffff097224 */ /* 0x000fe400000e0604 */
[----:B------:R-:W3:Y:S04]  /*14a10*/  SHFL.IDX PT, R4, R23, 0x2, 0x181f ;  /* 0x00581f0017047f89 */ /* 0x000ee800000e0000 */
[----:B------:R4:W-:Y:S04]  /*14a20*/  LDGSTS.E.BYPASS.LTC128B.128 [R22+0xc00], desc[UR46][R8.64], !P5 ;  /* 0x00c0000008167fae */ /* 0x0009e8000e901d6e */
[----:B------:R4:W-:Y:S04]  /*14a30*/  LDGSTS.E.BYPASS.LTC128B.128 [R22+0x3c00], desc[UR46][R8.64+0x80], !P4 ;  /* 0x03c0008008167fae */ /* 0x0009e8000e101d6e */
[----:B------:R4:W-:Y:S04]  /*14a40*/  LDGSTS.E.BYPASS.LTC128B.128 [R22+0x6c00], desc[UR46][R8.64+0x100], !P3 ;  /* 0x06c0010008167fae */ /* 0x0009e8000d901d6e */
[----:B------:R4:W-:Y:S01]  /*14a50*/  LDGSTS.E.BYPASS.LTC128B.128 [R22+0x9c00], desc[UR46][R8.64+0x180], !P1 ;  /* 0x09c0018008167fae */ /* 0x0009e2000c901d6e */
[----:B0-----:R-:W-:-:S03]  /*14a60*/  IADD3 R6, P0, R14, R0, RZ ;  /* 0x000000000e067210 */ /* 0x001fc60007f1e0ff */
[----:B------:R-:W-:Y:S04]  /*14a70*/  SHFL.IDX PT, R23, R23, 0x5, 0x181f ;  /* 0x00b81f0017177f89 */ /* 0x000fe800000e0000 */
[----:B------:R-:W0:Y:S01]  /*14a80*/  SHFL.IDX PT, R14, R21, 0x3, 0x181f ;  /* 0x00781f00150e7f89 */ /* 0x000e2200000e0000 */
[----:B---3--:R-:W-:-:S05]  /*14a90*/  IMAD.X R7, RZ, RZ, R4, P0 ;  /* 0x000000ffff077224 */ /* 0x008fca00000e0604 */
[----:B------:R4:W-:Y:S04]  /*14aa0*/  LDGSTS.E.BYPASS.LTC128B.128 [R22+0x1400], desc[UR46][R6.64], !P5 ;  /* 0x0140000006167fae */ /* 0x0009e8000e901d6e */
[----:B------:R4:W-:Y:S04]  /*14ab0*/  LDGSTS.E.BYPASS.LTC128B.128 [R22+0x4400], desc[UR46][R6.64+0x80], !P4 ;  /* 0x0440008006167fae */ /* 0x0009e8000e101d6e */
[----:B------:R4:W-:Y:S04]  /*14ac0*/  LDGSTS.E.BYPASS.LTC128B.128 [R22+0x7400], desc[UR46][R6.64+0x100], !P3 ;  /* 0x0740010006167fae */ /* 0x0009e8000d901d6e */
[----:B------:R4:W-:Y:S01]  /*14ad0*/  LDGSTS.E.BYPASS.LTC128B.128 [R22+0xa400], desc[UR46][R6.64+0x180], !P1 ;  /* 0x0a40018006167fae */ /* 0x0009e2000c901d6e */
[----:B0-----:R-:W-:-:S03]  /*14ae0*/  IADD3 R4, P0, R14, R0, RZ ;  /* 0x000000000e047210 */ /* 0x001fc60007f1e0ff */
[----:B------:R-:W2:Y:S02]  /*14af0*/  SHFL.IDX PT, R14, R21, 0x4, 0x181f ;  /* 0x00981f00150e7f89 */ /* 0x000ea400000e0000 */
[----:B------:R-:W-:-:S05]  /*14b00*/  IMAD.X R5, RZ, RZ, R5, P0 ;  /* 0x000000ffff057224 */ /* 0x000fca00000e0605 */
[----:B------:R4:W-:Y:S04]  /*14b10*/  LDGSTS.E.BYPASS.LTC128B.128 [R22+0x1c00], desc[UR46][R4.64], !P5 ;  /* 0x01c0000004167fae */ /* 0x0009e8000e901d6e */
[----:B------:R4:W-:Y:S04]  /*14b20*/  LDGSTS.E.BYPASS.LTC128B.128 [R22+0x4c00], desc[UR46][R4.64+0x80], !P4 ;  /* 0x04c0008004167fae */ /* 0x0009e8000e101d6e */
[----:B------:R4:W-:Y:S04]  /*14b30*/  LDGSTS.E.BYPASS.LTC128B.128 [R22+0x7c00], desc[UR46][R4.64+0x100], !P3 ;  /* 0x07c0010004167fae */ /* 0x0009e8000d901d6e */
[----:B------:R4:W-:Y:S01]  /*14b40*/  LDGSTS.E.BYPASS.LTC128B.128 [R22+0xac00], desc[UR46][R4.64+0x180], !P1 ;  /* 0x0ac0018004167fae */ /* 0x0009e2000c901d6e */
[----:B--2---:R-:W-:-:S03]  /*14b50*/  IADD3 R2, P0, R14, R0, RZ ;  /* 0x000000000e027210 */ /* 0x004fc60007f1e0ff */
[----:B------:R4:W0:Y:S02]  /*14b60*/  SHFL.IDX PT, R14, R21, 0x5, 0x181f ;  /* 0x00b81f00150e7f89 */ /* 0x00082400000e0000 */
[----:B------:R-:W-:-:S05]  /*14b70*/  IMAD.X R3, RZ, RZ, R24, P0 ;  /* 0x000000ffff037224 */ /* 0x000fca00000e0618 */
[----:B------:R4:W-:Y:S04]  /*14b80*/  LDGSTS.E.BYPASS.LTC128B.128 [R22+0x2400], desc[UR46][R2.64], !P5 ;  /* 0x0240000002167fae */ /* 0x0009e8000e901d6e */
[----:B------:R4:W-:Y:S04]  /*14b90*/  LDGSTS.E.BYPASS.LTC128B.128 [R22+0x5400], desc[UR46][R2.64+0x80], !P4 ;  /* 0x0540008002167fae */ /* 0x0009e8000e101d6e */
[----:B------:R4:W-:Y:S04]  /*14ba0*/  LDGSTS.E.BYPASS.LTC128B.128 [R22+0x8400], desc[UR46][R2.64+0x100], !P3 ;  /* 0x0840010002167fae */ /* 0x0009e8000d901d6e */
[----:B------:R4:W-:Y:S02]  /*14bb0*/  LDGSTS.E.BYPASS.LTC128B.128 [R22+0xb400], desc[UR46][R2.64+0x180], !P1 ;  /* 0x0b40018002167fae */ /* 0x0009e4000c901d6e */
.L_x_2126:
[----:B0---4-:R-:W-:-:S05]  /*14bc0*/  IADD3 R2, P0, R14, R0, RZ ;  /* 0x000000000e027210 */ /* 0x011fca0007f1e0ff */
        /* <DEDUP_REMOVED lines=10> */
.L_x_2024:
        /* <DEDUP_REMOVED lines=11> */
.L_x_2025:
[----:B------:R0:W-:Y:S01]  /*14d20*/  SYNCS.ARRIVE.TRANS64.A1T0 RZ, [R10+URZ+0x22850], RZ ;  /* 0x022850ff0aff79a7 */ /* 0x0001e2000810003f */
[----:B------:R-:W-:Y:S05]  /*14d30*/  @P2 BRA `(.L_x_2026) ;  /* 0xfffffff0009c2947 */ /* 0x000fea000383ffff */
[----:B------:R-:W-:Y:S05]  /*14d40*/  BSYNC B0 ;  /* 0x0000000000007941 */ /* 0x000fea0003800000 */
.L_x_2013:
[----:B------:R-:W2:Y:S01]  /*14d50*/  S2R R2, SR_TID.X ;  /* 0x0000000000027919 */ /* 0x000ea20000002100 */
[----:B------:R-:W-:Y:S01]  /*14d60*/  VIADD R18, R18, 0x1 ;  /* 0x0000000112127836 */ /* 0x000fe20000000000 */
[----:B------:R-:W-:Y:S04]  /*14d70*/  BSSY B0, `(.L_x_2027) ;  /* 0x0000013000007945 */ /* 0x000fe80003800000 */
[----:B------:R-:W-:-:S04]  /*14d80*/  ISETP.NE.AND P0, PT, R18, 0x2, PT ;  /* 0x000000021200780c */ /* 0x000fc80003f05270 */
[----:B------:R-:W-:Y:S02]  /*14d90*/  SEL R18, R18, RZ, P0 ;  /* 0x000000ff12127207 */ /* 0x000fe40000000000 */
[----:B------:R-:W-:Y:S02]  /*14da0*/  SEL R0, RZ, 0x1, P0 ;  /* 0x00000001ff007807 */ /* 0x000fe40000000000 */
[----:B--2---:R-:W-:-:S04]  /*14db0*/  LOP3.LUT R2, R2, 0x7f, RZ, 0xc0, !PT ;  /* 0x0000007f02027812 */ /* 0x004fc800078ec0ff */
[----:B------:R-:W-:-:S13]  /*14dc0*/  ISETP.NE.AND P0, PT, R2, RZ, PT ;  /* 0x000000ff0200720c */ /* 0x000fda0003f05270 */
[----:B------:R-:W-:Y:S05]  /*14dd0*/  @P0 BRA `(.L_x_2028) ;  /* 0x0000000000300947 */ /* 0x000fea0003800000 */
[----:B------:R-:W2:Y:S01]  /*14de0*/  S2R R7, SR_LANEID ;  /* 0x0000000000077919 */ /* 0x000ea20000000000 */
[----:B------:R-:W-:Y:S01]  /*14df0*/  VOTEU.ANY UR4, UPT, PT ;  /* 0x0000000000047886 */ /* 0x000fe200038e0100 */
[----:B------:R-:W3:Y:S01]  /*14e00*/  LDC.64 R2, c[0x0][0xc80] ;  /* 0x00032000ff027b82 */ /* 0x000ee20000000a00 */
[----:B------:R-:W2:Y:S08]  /*14e10*/  FLO.U32 R4, UR4 ;  /* 0x0000000400047d00 */ /* 0x000eb000080e0000 */
[----:B------:R-:W3:Y:S01]  /*14e20*/  POPC R5, UR4 ;  /* 0x0000000400057d09 */ /* 0x000ee20008000000 */
[----:B--2---:R-:W-:-:S13]  /*14e30*/  ISETP.EQ.U32.AND P1, PT, R4, R7, PT ;  /* 0x000000070400720c */ /* 0x004fda0003f22070 */
[----:B---3--:R-:W2:Y:S01]  /*14e40*/  @P1 ATOMG.E.ADD.STRONG.GPU PT, R3, desc[UR46][R2.64], R5 ;  /* 0x00000005020319a8 */ /* 0x008ea200081ee1ee */
[----:B------:R-:W3:Y:S02]  /*14e50*/  S2R R6, SR_LTMASK ;  /* 0x0000000000067919 */ /* 0x000ee40000003900 */
[----:B---3--:R-:W-:-:S04]  /*14e60*/  LOP3.LUT R6, R6, UR4, RZ, 0xc0, !PT ;  /* 0x0000000406067c12 */ /* 0x008fc8000f8ec0ff */
[----:B------:R-:W3:Y:S01]  /*14e70*/  POPC R31, R6 ;  /* 0x00000006001f7309 */ /* 0x000ee20000000000 */
[----:B--2---:R-:W3:Y:S02]  /*14e80*/  SHFL.IDX PT, R4, R3, R4, 0x1f ;  /* 0x00001f0403047589 */ /* 0x004ee400000e0000 */
[----:B---3--:R-:W-:-:S07]  /*14e90*/  IADD3 R31, R4, UR50, R31 ;  /* 0x00000032041f7c10 */ /* 0x008fce000fffe01f */
.L_x_2028:
[----:B------:R-:W-:Y:S05]  /*14ea0*/  BSYNC B0 ;  /* 0x0000000000007941 */ /* 0x000fea0003800000 */
.L_x_2027:
[----:B------:R-:W-:-:S07]  /*14eb0*/  LOP3.LUT R25, R25, R0, RZ, 0x3c, !PT ;  /* 0x0000000019197212 */ /* 0x000fce00078e3cff */
.L_x_1988:
[----:B------:R-:W-:Y:S05]  /*14ec0*/  BSYNC B7 ;  /* 0x0000000000077941 */ /* 0x000fea0003800000 */
.L_x_1986:
[----:B------:R-:W-:-:S13]  /*14ed0*/  LOP3.LUT P1, RZ, R16, 0x200, RZ, 0xc0, !PT ;  /* 0x0000020010ff7812 */ /* 0x000fda000782c0ff */
[----:B------:R-:W-:Y:S05]  /*14ee0*/  @!P1 BRA `(.L_x_2029) ;  /* 0x0000000000249947 */ /* 0x000fea0003800000 */
[----:B------:R-:W-:Y:S05]  /*14ef0*/  WARPSYNC.ALL ;  /* 0x0000000000007948 */ /* 0x000fea0003800000 */
[----:B------:R-:W2:Y:S08]  /*14f00*/  S2UR UR5, SR_CgaCtaId ;  /* 0x00000000000579c3 */ /* 0x000eb00000008800 */
[----:B------:R-:W-:Y:S06]  /*14f10*/  BAR.SYNC.DEFER_BLOCKING 0x5, 0x180 ;  /* 0x0146000000007b1d */ /* 0x000fec0000010000 */
[----:B------:R-:W-:-:S02]  /*14f20*/  UMOV UR4, 0x400 ;  /* 0x0000040000047882 */ /* 0x000fc40000000000 */
[----:B--2---:R-:W-:-:S06]  /*14f30*/  ULEA UR4, UR5, UR4, 0x18 ;  /* 0x0000000405047291 */ /* 0x004fcc000f8ec03f */
[----:B------:R-:W-:-:S05]  /*14f40*/  IMAD.U32 R17, RZ, RZ, UR4 ;  /* 0x00000004ff117e24 */ /* 0x000fca000f8e00ff */
[----:B------:R2:W3:Y:S01]  /*14f50*/  LDS R31, [R17+0x228d0] ;  /* 0x0228d000111f7984 */ /* 0x0004e20000000800 */
[----:B------:R-:W-:Y:S06]  /*14f60*/  BAR.ARV 0x4, 0x180 ;  /* 0x0106000000007b1d */ /* 0x000fec0000002000 */
[----:B------:R-:W-:Y:S05]  /*14f70*/  BRA `(.L_x_2030) ;  /* 0x00000000002c7947 */ /* 0x000fea0003800000 */
.L_x_2029:
[----:B------:R-:W-:-:S03]  /*14f80*/  UMOV UR4, 0xffffffff ;  /* 0xffffffff00047882 */ /* 0x000fc60000000000 */
[----:B------:R-:W-:Y:S05]  /*14f90*/  BRA.DIV UR4, `(.L_x_2031) ;  /* 0x0000002e04f87947 */ /* 0x000fea000b800000 */
[----:B------:R2:W3:Y:S02]  /*14fa0*/  SHFL.IDX PT, R14, R31, RZ, 0x1f ;  /* 0x00001fff1f0e7589 */ /* 0x0004e400000e0000 */
.L_x_2129:
[----:B------:R-:W4:Y:S01]  /*14fb0*/  @!P0 S2R R3, SR_CgaCtaId ;  /* 0x0000000000038919 */ /* 0x000f220000008800 */
[----:B------:R-:W-:Y:S05]  /*14fc0*/  WARPSYNC.ALL ;  /* 0x0000000000007948 */ /* 0x000fea0003800000 */
[----:B------:R-:W-:Y:S01]  /*14fd0*/  BAR.SYNC.DEFER_BLOCKING 0x4, 0x180 ;  /* 0x0106000000007b1d */ /* 0x000fe20000010000 */
[----:B------:R-:W-:-:S04]  /*14fe0*/  @!P0 MOV R0, 0x400 ;  /* 0x0000040000008802 */ /* 0x000fc80000000f00 */
[----:B----4-:R-:W-:-:S05]  /*14ff0*/  @!P0 LEA R17, R3, R0, 0x18 ;  /* 0x0000000003118211 */ /* 0x010fca00078ec0ff */
[----:B------:R2:W-:Y:S02]  /*15000*/  @!P0 STS [R17+0x228d0], R31 ;  /* 0x0228d01f11008388 */ /* 0x0005e40000000800 */
[----:B--23--:R-:W-:Y:S01]  /*15010*/  IMAD.MOV.U32 R31, RZ, RZ, R14 ;  /* 0x000000ffff1f7224 */ /* 0x00cfe200078e000e */
[----:B------:R-:W-:Y:S06]  /*15020*/  BAR.ARV 0x5, 0x180 ;  /* 0x0146000000007b1d */ /* 0x000fec0000002000 */
.L_x_2030:
[----:B------:R-:W-:Y:S02]  /*15030*/  ULDC UR4, c[0x0][0xc38] ;  /* 0x00030e0000047ab9 */ /* 0x000fe40000000800 */
[----:B---3--:R-:W-:-:S13]  /*15040*/  ISETP.GE.AND P0, PT, R31, UR4, PT ;  /* 0x000000041f007c0c */ /* 0x008fda000bf06270 */
[----:B------:R-:W-:Y:S05]  /*15050*/  @!P0 BRA `(.L_x_2032) ;  /* 0xffffffc400b48947 */ /* 0x000fea000383ffff */
.L_x_1977:
[----:B------:R-:W3:Y:S01]  /*15060*/  LDL.LU R0, [R1] ;  /* 0x0000000001007983 */ /* 0x000ee20000300800 */
[----:B------:R-:W-:Y:S01]  /*15070*/  BSSY B0, `(.L_x_2033) ;  /* 0x000000b000007945 */ /* 0x000fe20003800000 */
[----:B------:R-:W4:Y:S01]  /*15080*/  S2R R5, SR_CgaCtaId ;  /* 0x0000000000057919 */ /* 0x000f220000008800 */
[----:B---3--:R-:W-:-:S05]  /*15090*/  VIADD R0, R0, 0x1 ;  /* 0x0000000100007836 */ /* 0x008fca0000000000 */
[----:B------:R-:W-:-:S04]  /*150a0*/  LEA.HI R2, R0, R0, RZ, 0x1 ;  /* 0x0000000000027211 */ /* 0x000fc800078f08ff */
[----:B------:R-:W-:Y:S02]  /*150b0*/  LOP3.LUT R3, R2, 0xfffffffe, RZ, 0xc0, !PT ;  /* 0xfffffffe02037812 */ /* 0x000fe400078ec0ff */
[----:B------:R-:W-:-:S03]  /*150c0*/  MOV R2, 0x400 ;  /* 0x0000040000027802 */ /* 0x000fc60000000f00 */
[----:B------:R-:W-:Y:S01]  /*150d0*/  IMAD.IADD R0, R0, 0x1, -R3 ;  /* 0x0000000100007824 */ /* 0x000fe200078e0a03 */
[----:B----4-:R-:W-:-:S04]  /*150e0*/  LEA R5, R5, R2, 0x18 ;  /* 0x0000000205057211 */ /* 0x010fc800078ec0ff */
[----:B------:R-:W-:-:S04]  /*150f0*/  SHF.L.U32 R0, R0, 0x1f, RZ ;  /* 0x0000001f00007819 */ /* 0x000fc800000006ff */
[----:B------:R-:W3:Y:S02]  /*15100*/  SYNCS.PHASECHK.TRANS64.TRYWAIT P0, [R5+URZ+0x22820], R0 ;  /* 0x02282000050075a7 */ /* 0x000ee4000800017f */
[----:B---3--:R-:W-:Y:S05]  /*15110*/  @!P0 BRA `(.L_x_2034) ;  /* 0x0000002c00c08947 */ /* 0x008fea0003800000 */
.L_x_2130:
[----:B------:R-:W-:Y:S05]  /*15120*/  BSYNC B0 ;  /* 0x0000000000007941 */ /* 0x000fea0003800000 */
.L_x_2033:
[----:B------:R-:W-:-:S03]  /*15130*/  UMOV UR4, 0xffffffff ;  /* 0xffffffff00047882 */ /* 0x000fc60000000000 */
[----:B------:R-:W-:Y:S05]  /*15140*/  BRA.DIV UR4, `(.L_x_2035) ;  /* 0x0000002e04c87947 */ /* 0x000fea000b800000 */
[----:B---3--:R-:W3:Y:S02]  /*15150*/  S2R R0, SR_TID.X ;  /* 0x0000000000007919 */ /* 0x008ee40000002100 */
[----:B---3--:R-:W-:-:S04]  /*15160*/  SHF.R.U32.HI R0, RZ, 0x5, R0 ;  /* 0x00000005ff007819 */ /* 0x008fc80000011600 */
[----:B------:R-:W-:-:S05]  /*15170*/  LOP3.LUT R0, R0, 0x3, RZ, 0xc0, !PT ;  /* 0x0000000300007812 */ /* 0x000fca00078ec0ff */
[----:B------:R3:W4:Y:S02]  /*15180*/  SHFL.IDX PT, R14, R0, RZ, 0x1f ;  /* 0x00001fff000e7589 */ /* 0x00072400000e0000 */
.L_x_2133:
[----:B----4-:R-:W-:Y:S01]  /*15190*/  ISETP.NE.AND P0, PT, R14, RZ, PT ;  /* 0x000000ff0e00720c */ /* 0x010fe20003f05270 */
[----:B------:R-:W-:-:S12]  /*151a0*/  BSSY B0, `(.L_x_2036) ;  /* 0x0000024000007945 */ /* 0x000fd80003800000 */
[----:B------:R-:W-:Y:S05]  /*151b0*/  @P0 BRA `(.L_x_2037) ;  /* 0x0000000000880947 */ /* 0x000fea0003800000 */
[----:B------:R-:W-:-:S03]  /*151c0*/  UMOV UR4, 0xffffffff ;  /* 0xffffffff00047882 */ /* 0x000fc60000000000 */
[----:B------:R-:W-:Y:S05]  /*151d0*/  BRA.DIV UR4, `(.L_x_2038) ;  /* 0x0000002e04d87947 */ /* 0x000fea000b800000 */
[----:B------:R-:W-:-:S13]  /*151e0*/  ELECT P6, URZ, PT ;  /* 0x00000000003f782f */ /* 0x000fda00038c0000 */
.L_x_2136:
[----:B------:R-:W-:Y:S05]  /*151f0*/  @!P6 BRA `(.L_x_2037) ;  /* 0x000000000078e947 */ /* 0x000fea0003800000 */
[----:B------:R-:W-:-:S06]  /*15200*/  ULOP3.LUT UR4, UR39, 0x2, URZ, 0xfc, !UPT ;  /* 0x0000000227047892 */ /* 0x000fcc000f8efc3f */
[----:B---3--:R-:W-:-:S05]  /*15210*/  IMAD.U32 R0, RZ, RZ, UR4 ;  /* 0x00000004ff007e24 */ /* 0x008fca000f8e00ff */
[----:B------:R-:W-:-:S13]  /*15220*/  ISETP.NE.AND P0, PT, R0, 0x3, PT ;  /* 0x000000030000780c */ /* 0x000fda0003f05270 */
[----:B------:R-:W-:Y:S05]  /*15230*/  @!P0 BRA `(.L_x_2039) ;  /* 0x0000000000048947 */ /* 0x000fea0003800000 */
[----:B------:R-:W-:Y:S01]  /*15240*/  BPT.TRAP 0x1 ;  /* 0x000000040000795c */ /* 0x000fe20000300000 */
.L_x_2039:
[C---:B------:R-:W-:Y:S01]  /*15250*/  IMAD R3, R18.reuse, 0x8, R5 ;  /* 0x0000000812037824 */ /* 0x040fe200078e0205 */
[----:B------:R-:W-:Y:S01]  /*15260*/  SHF.L.U32 R2, R25, 0x1f, RZ ;  /* 0x0000001f19027819 */ /* 0x000fe200000006ff */
[----:B------:R-:W-:-:S03]  /*15270*/  VIADD R18, R18, 0x1 ;  /* 0x0000000112127836 */ /* 0x000fc60000000000 */
[----:B------:R-:W3:Y:S02]  /*15280*/  SYNCS.PHASECHK.TRANS64.TRYWAIT P1, [R3+URZ+0x22840], R2 ;  /* 0x02284002030075a7 */ /* 0x000ee4000802017f */
[----:B------:R-:W-:-:S04]  /*15290*/  ISETP.NE.AND P2, PT, R18, 0x2, PT ;  /* 0x000000021200780c */ /* 0x000fc80003f45270 */
[----:B------:R-:W-:Y:S01]  /*152a0*/  SEL R0, RZ, 0x1, P2 ;  /* 0x00000001ff007807 */ /* 0x000fe20001000000 */
[----:B---3--:R-:W-:Y:S08]  /*152b0*/  @!P1 BRA `(.L_x_2040) ;  /* 0x0000002c00c09947 */ /* 0x008ff00003800000 */
.L_x_2137:
[----:B------:R-:W-:Y:S02]  /*152c0*/  SEL R18, R18, RZ, P2 ;  /* 0x000000ff12127207 */ /* 0x000fe40001000000 */
[----:B------:R-:W-:Y:S01]  /*152d0*/  LOP3.LUT R0, R25, R0, RZ, 0x3c, !PT ;  /* 0x0000000019007212 */ /* 0x000fe200078e3cff */
[----:B------:R-:W-:Y:S06]  /*152e0*/  @!P0 BRA `(.L_x_2041) ;  /* 0x0000000000048947 */ /* 0x000fec0003800000 */
[----:B------:R-:W-:Y:S01]  /*152f0*/  BPT.TRAP 0x1 ;  /* 0x000000040000795c */ /* 0x000fe20000300000 */
.L_x_2041:
[----:B------:R-:W-:Y:S01]  /*15300*/  IMAD R5, R18, 0x8, R5 ;  /* 0x0000000812057824 */ /* 0x000fe200078e0205 */
[----:B------:R-:W-:-:S04]  /*15310*/  SHF.L.U32 R0, R0, 0x1f, RZ ;  /* 0x0000001f00007819 */ /* 0x000fc800000006ff */
[----:B------:R-:W4:Y:S02]  /*15320*/  SYNCS.PHASECHK.TRANS64.TRYWAIT P1, [R5+URZ+0x22840], R0 ;  /* 0x02284000050075a7 */ /* 0x000f24000802017f */
[----:B----4-:R-:W-:Y:S05]  /*15330*/  @!P1 BRA `(.L_x_2042) ;  /* 0x0000002c00b49947 */ /* 0x010fea0003800000 */
.L_x_2138:
[----:B------:R-:W-:Y:S05]  /*15340*/  @!P0 BRA `(.L_x_2043) ;  /* 0x0000000000048947 */ /* 0x000fea0003800000 */
[----:B------:R-:W-:Y:S01]  /*15350*/  BPT.TRAP 0x1 ;  /* 0x000000040000795c */ /* 0x000fe20000300000 */
.L_x_2043:
[----:B------:R-:W0:Y:S02]  /*15360*/  SYNCS.PHASECHK.TRANS64.TRYWAIT P1, [R3+URZ+0x22860], R2 ;  /* 0x02286002030075a7 */ /* 0x000e24000802017f */
[----:B0-----:R-:W-:Y:S05]  /*15370*/  @!P1 BRA `(.L_x_2044) ;  /* 0x0000002c00b89947 */ /* 0x001fea0003800000 */
.L_x_2139:
[----:B------:R-:W-:Y:S05]  /*15380*/  @!P0 BRA `(.L_x_2045) ;  /* 0x0000000000048947 */ /* 0x000fea0003800000 */
[----:B------:R-:W-:Y:S01]  /*15390*/  BPT.TRAP 0x1 ;  /* 0x000000040000795c */ /* 0x000fe20000300000 */
.L_x_2045:
[----:B------:R0:W0:Y:S02]  /*153a0*/  SYNCS.PHASECHK.TRANS64.TRYWAIT P0, [R5+URZ+0x22860], R0 ;  /* 0x02286000050075a7 */ /* 0x000024000800017f */
[----:B0-----:R-:W-:Y:S05]  /*153b0*/  @!P0 NANOSLEEP.SYNCS 0x989680 ;  /* 0x009896800000895d */ /* 0x001fea0003900000 */
[----:B------:R-:W0:Y:S02]  /*153c0*/  @!P0 SYNCS.PHASECHK.TRANS64 P0, [R5+URZ+0x22860], R0 ;  /* 0x02286000050085a7 */ /* 0x000e24000800007f */
[----:B0-----:R-:W-:Y:S05]  /*153d0*/  @!P0 BRA `(.L_x_2045) ;  /* 0xfffffffc00f08947 */ /* 0x001fea000383ffff */
.L_x_2037:
[----:B------:R-:W-:Y:S05]  /*153e0*/  BSYNC B0 ;  /* 0x0000000000007941 */ /* 0x000fea0003800000 */
.L_x_2036:
[----:B------:R-:W-:Y:S05]  /*153f0*/  EXIT ;  /* 0x000000000000794d */ /* 0x000fea0003800000 */
.L_x_1882:
[----:B0-----:R0:W1:Y:S02]  /*15400*/  SYNCS.PHASECHK.TRANS64.TRYWAIT P0, [R6+URZ+0x22800], R3 ;  /* 0x02280003060075a7 */ /* 0x001064000800017f */
[----:B-1----:R-:W-:Y:S05]  /*15410*/  @!P0 NANOSLEEP.SYNCS 0x989680 ;  /* 0x009896800000895d */ /* 0x002fea0003900000 */
[----:B------:R-:W1:Y:S02]  /*15420*/  @!P0 SYNCS.PHASECHK.TRANS64 P0, [R6+URZ+0x22800], R3 ;  /* 0x02280003060085a7 */ /* 0x000e64000800007f */
[----:B-1----:R-:W-:Y:S05]  /*15430*/  @!P0 BRA `(.L_x_1882) ;  /* 0xfffffffc00f08947 */ /* 0x002fea000383ffff */
[----:B------:R-:W-:Y:S05]  /*15440*/  BRA `(.L_x_2046) ;  /* 0xfffffec400f47947 */ /* 0x000fea000383ffff */
.L_x_1886:
[----:B--2---:R-:W-:-:S04]  /*15450*/  IMAD.U32 R0, RZ, RZ, UR24 ;  /* 0x00000018ff007e24 */ /* 0x004fc8000f8e00ff */
[----:B------:R2:W3:Y:S03]  /*15460*/  SYNCS.PHASECHK.TRANS64.TRYWAIT P1, [R0+URZ+0x22830], R9 ;  /* 0x02283009000075a7 */ /* 0x0004e6000802017f */
[----:B---3--:R-:W-:Y:S05]  /*15470*/  @!P1 NANOSLEEP.SYNCS 0x989680 ;  /* 0x009896800000995d */ /* 0x008fea0003900000 */
[----:B------:R-:W3:Y:S02]  /*15480*/  @!P1 SYNCS.PHASECHK.TRANS64 P1, [R0+URZ+0x22830], R9 ;  /* 0x02283009000095a7 */ /* 0x000ee4000802007f */
[----:B---3--:R-:W-:Y:S05]  /*15490*/  @!P1 BRA `(.L_x_1886) ;  /* 0xfffffffc00ec9947 */ /* 0x008fea000383ffff */
[----:B------:R-:W-:Y:S05]  /*154a0*/  BRA `(.L_x_1885) ;  /* 0xfffffec8001c7947 */ /* 0x000fea000383ffff */
.L_x_1899:
[----:B-1----:R-:W-:-:S04]  /*154b0*/  IMAD.U32 R10, RZ, RZ, UR24 ;  /* 0x00000018ff0a7e24 */ /* 0x002fc8000f8e00ff */
[----:B------:R1:W2:Y:S03]  /*154c0*/  SYNCS.PHASECHK.TRANS64.TRYWAIT P1, [R10+URZ+0x22850], R9 ;  /* 0x022850090a0075a7 */ /* 0x0002a6000802017f */
[----:B--2---:R-:W-:Y:S05]  /*154d0*/  @!P1 NANOSLEEP.SYNCS 0x989680 ;  /* 0x009896800000995d */ /* 0x004fea0003900000 */
[----:B------:R-:W2:Y:S02]  /*154e0*/  @!P1 SYNCS.PHASECHK.TRANS64 P1, [R10+URZ+0x22850], R9 ;  /* 0x022850090a0095a7 */ /* 0x000ea4000802007f */
[----:B--2---:R-:W-:Y:S05]  /*154f0*/  @!P1 BRA `(.L_x_1899) ;  /* 0xfffffffc00ec9947 */ /* 0x004fea000383ffff */
[----:B------:R-:W-:Y:S05]  /*15500*/  BRA `(.L_x_1898) ;  /* 0xfffffef000507947 */ /* 0x000fea000383ffff */
.L_x_1908:
[----:B-1----:R-:W-:-:S04]  /*15510*/  IMAD.U32 R4, RZ, RZ, UR24 ;  /* 0x00000018ff047e24 */ /* 0x002fc8000f8e00ff */
[----:B------:R1:W2:Y:S03]  /*15520*/  SYNCS.PHASECHK.TRANS64.TRYWAIT P1, [R4+URZ+0x22830], R7 ;  /* 0x02283007040075a7 */ /* 0x0002a6000802017f */
[----:B--2---:R-:W-:Y:S05]  /*15530*/  @!P1 NANOSLEEP.SYNCS 0x989680 ;  /* 0x009896800000995d */ /* 0x004fea0003900000 */
[----:B------:R-:W2:Y:S02]  /*15540*/  @!P1 SYNCS.PHASECHK.TRANS64 P1, [R4+URZ+0x22830], R7 ;  /* 0x02283007040095a7 */ /* 0x000ea4000802007f */
[----:B--2---:R-:W-:Y:S05]  /*15550*/  @!P1 BRA `(.L_x_1908) ;  /* 0xfffffffc00ec9947 */ /* 0x004fea000383ffff */
[----:B------:R-:W-:Y:S05]  /*15560*/  BRA `(.L_x_1907) ;  /* 0xfffffef800007947 */ /* 0x000fea000383ffff */
.L_x_1921:
[----:B-1----:R-:W-:-:S04]  /*15570*/  IMAD.U32 R10, RZ, RZ, UR24 ;  /* 0x00000018ff0a7e24 */ /* 0x002fc8000f8e00ff */
[----:B------:R1:W3:Y:S03]  /*15580*/  SYNCS.PHASECHK.TRANS64.TRYWAIT P1, [R10+URZ+0x22850], R7 ;  /* 0x022850070a0075a7 */ /* 0x0002e6000802017f */
[----:B---3--:R-:W-:Y:S05]  /*15590*/  @!P1 NANOSLEEP.SYNCS 0x989680 ;  /* 0x009896800000995d */ /* 0x008fea0003900000 */
[----:B------:R-:W3:Y:S02]  /*155a0*/  @!P1 SYNCS.PHASECHK.TRANS64 P1, [R10+URZ+0x22850], R7 ;  /* 0x022850070a0095a7 */ /* 0x000ee4000802007f */
[----:B---3--:R-:W-:Y:S05]  /*155b0*/  @!P1 BRA `(.L_x_1921) ;  /* 0xfffffffc00ec9947 */ /* 0x008fea000383ffff */
[----:B------:R-:W-:Y:S05]  /*155c0*/  BRA `(.L_x_1920) ;  /* 0xffffff2800547947 */ /* 0x000fea000383ffff */
.L_x_1931:
[----:B-12---:R-:W-:-:S04]  /*155d0*/  IMAD.U32 R3, RZ, RZ, UR27 ;  /* 0x0000001bff037e24 */ /* 0x006fc8000f8e00ff */
[----:B------:R1:W2:Y:S03]  /*155e0*/  SYNCS.PHASECHK.TRANS64.TRYWAIT P2, [R3+URZ+0x22830], R6 ;  /* 0x02283006030075a7 */ /* 0x0002a6000804017f */
[----:B--2---:R-:W-:Y:S05]  /*155f0*/  @!P2 NANOSLEEP.SYNCS 0x989680 ;  /* 0x009896800000a95d */ /* 0x004fea0003900000 */
[----:B------:R-:W2:Y:S02]  /*15600*/  @!P2 SYNCS.PHASECHK.TRANS64 P2, [R3+URZ+0x22830], R6 ;  /* 0x022830060300a5a7 */ /* 0x000ea4000804007f */
[----:B--2---:R-:W-:Y:S05]  /*15610*/  @!P2 BRA `(.L_x_1931) ;  /* 0xfffffffc00eca947 */ /* 0x004fea000383ffff */
[----:B------:R-:W-:Y:S05]  /*15620*/  BRA `(.L_x_1930) ;  /* 0xffffff3000047947 */ /* 0x000fea000383ffff */
.L_x_1936:
[----:B-1----:R-:W-:-:S04]  /*15630*/  IMAD.U32 R9, RZ, RZ, UR27 ;  /* 0x0000001bff097e24 */ /* 0x002fc8000f8e00ff */
[----:B------:R1:W2:Y:S03]  /*15640*/  SYNCS.PHASECHK.TRANS64.TRYWAIT P2, [R9+URZ+0x22850], R6 ;  /* 0x02285006090075a7 */ /* 0x0002a6000804017f */
[----:B--2---:R-:W-:Y:S05]  /*15650*/  @!P2 NANOSLEEP.SYNCS 0x989680 ;  /* 0x009896800000a95d */ /* 0x004fea0003900000 */
[----:B------:R-:W2:Y:S02]  /*15660*/  @!P2 SYNCS.PHASECHK.TRANS64 P2, [R9+URZ+0x22850], R6 ;  /* 0x022850060900a5a7 */ /* 0x000ea4000804007f */
[----:B--2---:R-:W-:Y:S05]  /*15670*/  @!P2 BRA `(.L_x_1936) ;  /* 0xfffffffc00eca947 */ /* 0x004fea000383ffff */
[----:B------:R-:W-:Y:S05]  /*15680*/  BRA `(.L_x_1935) ;  /* 0xffffff4c00a87947 */ /* 0x000fea000383ffff */
.L_x_1943:
[----:B-1----:R-:W-:-:S04]  /*15690*/  IMAD.U32 R4, RZ, RZ, UR25 ;  /* 0x00000019ff047e24 */ /* 0x002fc8000f8e00ff */
[----:B------:R1:W3:Y:S03]  /*156a0*/  SYNCS.PHASECHK.TRANS64.TRYWAIT P1, [R4+URZ+0x22830], R7 ;  /* 0x02283007040075a7 */ /* 0x0002e6000802017f */
[----:B---3--:R-:W-:Y:S05]  /*156b0*/  @!P1 NANOSLEEP.SYNCS 0x989680 ;  /* 0x009896800000995d */ /* 0x008fea0003900000 */
[----:B------:R-:W3:Y:S02]  /*156c0*/  @!P1 SYNCS.PHASECHK.TRANS64 P1, [R4+URZ+0x22830], R7 ;  /* 0x02283007040095a7 */ /* 0x000ee4000802007f */
[----:B---3--:R-:W-:Y:S05]  /*156d0*/  @!P1 BRA `(.L_x_1943) ;  /* 0xfffffffc00ec9947 */ /* 0x008fea000383ffff */
[----:B------:R-:W-:Y:S05]  /*156e0*/  BRA `(.L_x_1942) ;  /* 0xffffff5000bc7947 */ /* 0x000fea000383ffff */
.L_x_1956:
[----:B-1----:R-:W-:-:S04]  /*156f0*/  IMAD.U32 R10, RZ, RZ, UR25 ;  /* 0x00000019ff0a7e24 */ /* 0x002fc8000f8e00ff */
[----:B------:R1:W2:Y:S03]  /*15700*/  SYNCS.PHASECHK.TRANS64.TRYWAIT P1, [R10+URZ+0x22850], R7 ;  /* 0x022850070a0075a7 */ /* 0x0002a6000802017f */
[----:B--2---:R-:W-:Y:S05]  /*15710*/  @!P1 NANOSLEEP.SYNCS 0x989680 ;  /* 0x009896800000995d */ /* 0x004fea0003900000 */
[----:B------:R-:W2:Y:S02]  /*15720*/  @!P1 SYNCS.PHASECHK.TRANS64 P1, [R10+URZ+0x22850], R7 ;  /* 0x022850070a0095a7 */ /* 0x000ea4000802007f */
[----:B--2---:R-:W-:Y:S05]  /*15730*/  @!P1 BRA `(.L_x_1956) ;  /* 0xfffffffc00ec9947 */ /* 0x004fea000383ffff */
[----:B------:R-:W-:Y:S05]  /*15740*/  BRA `(.L_x_1955) ;  /* 0xffffff8400087947 */ /* 0x000fea000383ffff */
.L_x_1994:
[----:B------:R-:W2:Y:S01]  /*15750*/  S2R R20, SR_TID.X ;  /* 0x0000000000147919 */ /* 0x000ea20000002100 */
[----:B------:R-:W-:Y:S02]  /*15760*/  IMAD.MOV.U32 R12, RZ, RZ, RZ ;  /* 0x000000ffff0c7224 */ /* 0x000fe400078e00ff */
[----:B------:R-:W-:Y:S02]  /*15770*/  IMAD.MOV.U32 R11, RZ, RZ, 0x1f ;  /* 0x0000001fff0b7424 */ /* 0x000fe400078e00ff */
[----:B------:R-:W-:Y:S01]  /*15780*/  IMAD.MOV.U32 R15, RZ, RZ, -0x1 ;  /* 0xffffffffff0f7424 */ /* 0x000fe200078e00ff */
[----:B--2---:R-:W-:-:S04]  /*15790*/  SHF.R.U32.HI R20, RZ, 0x5, R20 ;  /* 0x00000005ff147819 */ /* 0x004fc80000011614 */
[----:B------:R-:W-:-:S05]  /*157a0*/  LOP3.LUT R20, R20, 0x3, RZ, 0xc0, !PT ;  /* 0x0000000314147812 */ /* 0x000fca00078ec0ff */
[----:B------:R-:W-:-:S07]  /*157b0*/  IMAD.MOV.U32 R13, RZ, RZ, R20 ;  /* 0x000000ffff0d7224 */ /* 0x000fce00078e0014 */
[----:B01---5:R-:W-:Y:S05]  /*157c0*/  WARPSYNC.COLLECTIVE R15, `(.L_x_2047) ;  /* 0x000000000f087348 */ /* 0x023fea0003c00000 */
[----:B------:R2:W3:Y:S02]  /*157d0*/  SHFL.IDX P6, R14, R13, R12, R11 ;  /* 0x0000000c0d0e7389 */ /* 0x0004e400000c000b */
[----:B0123-5:R-:W-:Y:S01]  /*157e0*/  ENDCOLLECTIVE ;  /* 0x000000000000791b */ /* 0x02ffe20003800000 */
.L_x_2047:
[----:B------:R-:W-:Y:S05]  /*157f0*/  BRA `(.L_x_2048) ;  /* 0xffffffcc00387947 */ /* 0x000fea000383ffff */
.L_x_1997:
[----:B0-----:R0:W1:Y:S02]  /*15800*/  SYNCS.PHASECHK.TRANS64.TRYWAIT P0, [R22+URZ+0x22840], R3 ;  /* 0x02284003160075a7 */ /* 0x001064000800017f */
[----:B-1----:R-:W-:Y:S05]  /*15810*/  @!P0 NANOSLEEP.SYNCS 0x989680 ;  /* 0x009896800000895d */ /* 0x002fea0003900000 */
[----:B------:R-:W1:Y:S02]  /*15820*/  @!P0 SYNCS.PHASECHK.TRANS64 P0, [R22+URZ+0x22840], R3 ;  /* 0x02284003160085a7 */ /* 0x000e64000800007f */
[----:B-1----:R-:W-:Y:S05]  /*15830*/  @!P0 BRA `(.L_x_1997) ;  /* 0xfffffffc00f08947 */ /* 0x002fea000383ffff */
[----:B------:R-:W-:Y:S05]  /*15840*/  BRA `(.L_x_2049) ;  /* 0xffffffcc00e07947 */ /* 0x000fea000383ffff */
.L_x_1998:
        /* <DEDUP_REMOVED lines=8> */
.L_x_2051:
[----:B------:R-:W-:Y:S05]  /*158d0*/  BSYNC B0 ;  /* 0x0000000000007941 */ /* 0x000fea0003800000 */
.L_x_2050:
        /* <DEDUP_REMOVED lines=9> */
.L_x_2052:
[----:B------:R-:W-:Y:S02]  /*15970*/  IMAD.MOV.U32 R13, RZ, RZ, R5 ;  /* 0x000000ffff0d7224 */ /* 0x000fe400078e0005 */
[----:B------:R-:W-:Y:S01]  /*15980*/  IMAD.MOV.U32 R12, RZ, RZ, 0x1 ;  /* 0x00000001ff0c7424 */ /* 0x000fe200078e00ff */
[----:B------:R-:W-:-:S05]  /*15990*/  @P0 LEA R14, P1, R8, R14, 0x1 ;  /* 0x0000000e080e0211 */ /* 0x000fca00078208ff */
[----:B------:R-:W-:Y:S02]  /*159a0*/  @P0 IMAD.X R3, RZ, RZ, R2, P1 ;  /* 0x000000ffff030224 */ /* 0x000fe400008e0602 */
[----:B------:R-:W-:-:S07]  /*159b0*/  @P0 IMAD.MOV.U32 R2, RZ, RZ, R14 ;  /* 0x000000ffff020224 */ /* 0x000fce00078e000e */
[----:B------:R-:W-:Y:S05]  /*159c0*/  WARPSYNC.COLLECTIVE R15, `(.L_x_2053) ;  /* 0x000000000f087348 */ /* 0x000fea0003c00000 */
[----:B------:R0:W1:Y:S02]  /*159d0*/  SHFL.IDX P6, R14, R13, R12, R11 ;  /* 0x0000000c0d0e7389 */ /* 0x00006400000c000b */
[----:B01----:R-:W-:Y:S01]  /*159e0*/  ENDCOLLECTIVE ;  /* 0x000000000000791b */ /* 0x003fe20003800000 */
.L_x_2053:
[----:B------:R-:W-:Y:S01]  /*159f0*/  @!PT LDS RZ, [RZ] ;  /* 0x00000000fffff984 */ /* 0x000fe20000000800 */
[----:B------:R-:W-:Y:S01]  /*15a00*/  @!PT LDS RZ, [RZ] ;  /* 0x00000000fffff984 */ /* 0x000fe20000000800 */
[----:B------:R-:W-:Y:S01]  /*15a10*/  @!PT LDS RZ, [RZ] ;  /* 0x00000000fffff984 */ /* 0x000fe20000000800 */
[----:B------:R0:W-:Y:S01]  /*15a20*/  @P0 LDGSTS.E.BYPASS.LTC128B.128 [R7+0x1c400], desc[UR46][R2.64], !P2 ;  /* 0x1c40000002070fae */ /* 0x0001e2000d101d6e */
[----:B------:R-:W-:Y:S01]  /*15a30*/  ISETP.GE.AND P0, PT, R23, 0x11, PT ;  /* 0x000000111700780c */ /* 0x000fe20003f06270 */
[----:B------:R-:W-:-:S12]  /*15a40*/  IMAD.MOV.U32 R13, RZ, RZ, R4 ;  /* 0x000000ffff0d7224 */ /* 0x000fd800078e0004 */
[----:B------:R-:W-:Y:S02]  /*15a50*/  @P0 IMAD R9, R0, 0x2, R17 ;  /* 0x0000000200090824 */ /* 0x000fe400078e0211 */
[----:B0-----:R-:W-:-:S07]  /*15a60*/  IMAD.MOV.U32 R6, RZ, RZ, R14 ;  /* 0x000000ffff067224 */ /* 0x001fce00078e000e */
[----:B------:R-:W-:Y:S05]  /*15a70*/  WARPSYNC.COLLECTIVE R15, `(.L_x_2054) ;  /* 0x000000000f087348 */ /* 0x000fea0003c00000 */
[----:B------:R0:W1:Y:S02]  /*15a80*/  SHFL.IDX P6, R14, R13, R12, R11 ;  /* 0x0000000c0d0e7389 */ /* 0x00006400000c000b */
[----:B01----:R-:W-:Y:S01]  /*15a90*/  ENDCOLLECTIVE ;  /* 0x000000000000791b */ /* 0x003fe20003800000 */
.L_x_2054:
[----:B------:R-:W-:Y:S02]  /*15aa0*/  IMAD.MOV.U32 R13, RZ, RZ, R5 ;  /* 0x000000ffff0d7224 */ /* 0x000fe400078e0005 */
[----:B------:R-:W-:Y:S01]  /*15ab0*/  IMAD.MOV.U32 R12, RZ, RZ, 0x2 ;  /* 0x00000002ff0c7424 */ /* 0x000fe200078e00ff */
[----:B------:R-:W-:-:S13]  /*15ac0*/  @P0 LEA R2, P1, R8, R14, 0x1 ;  /* 0x0000000e08020211 */ /* 0x000fda00078208ff */
[----:B------:R-:W-:Y:S05]  /*15ad0*/  WARPSYNC.COLLECTIVE R15, `(.L_x_2055) ;  /* 0x000000000f087348 */ /* 0x000fea0003c00000 */
[----:B------:R0:W1:Y:S02]  /*15ae0*/  SHFL.IDX P6, R14, R13, R12, R11 ;  /* 0x0000000c0d0e7389 */ /* 0x00006400000c000b */
[----:B01----:R-:W-:Y:S01]  /*15af0*/  ENDCOLLECTIVE ;  /* 0x000000000000791b */ /* 0x003fe20003800000 */
.L_x_2055:
[----:B------:R-:W-:-:S05]  /*15b00*/  @P0 IMAD.X R3, RZ, RZ, R6, P1 ;  /* 0x000000ffff030224 */ /* 0x000fca00008e0606 */
        /* <DEDUP_REMOVED lines=11> */
.L_x_2056:
[----:B------:R-:W-:Y:S02]  /*15bc0*/  IMAD.MOV.U32 R13, RZ, RZ, R5 ;  /* 0x000000ffff0d7224 */ /* 0x000fe400078e0005 */
[----:B------:R-:W-:Y:S01]  /*15bd0*/  IMAD.MOV.U32 R12, RZ, RZ, 0x3 ;  /* 0x00000003ff0c7424 */ /* 0x000fe200078e00ff */
[----:B------:R-:W-:-:S13]  /*15be0*/  @P0 LEA R2, P1, R8, R14, 0x1 ;  /* 0x0000000e08020211 */ /* 0x000fda00078208ff */
[----:B------:R-:W-:Y:S05]  /*15bf0*/  WARPSYNC.COLLECTIVE R15, `(.L_x_2057) ;  /* 0x000000000f087348 */ /* 0x000fea0003c00000 */
[----:B------:R0:W1:Y:S02]  /*15c00*/  SHFL.IDX P6, R14, R13, R12, R11 ;  /* 0x0000000c0d0e7389 */ /* 0x00006400000c000b */
[----:B01----:R-:W-:Y:S01]  /*15c10*/  ENDCOLLECTIVE ;  /* 0x000000000000791b */ /* 0x003fe20003800000 */
.L_x_2057:
        /* <DEDUP_REMOVED lines=12> */
.L_x_2058:
[----:B------:R-:W-:Y:S02]  /*15ce0*/  IMAD.MOV.U32 R13, RZ, RZ, R5 ;  /* 0x000000ffff0d7224 */ /* 0x000fe400078e0005 */
[----:B------:R-:W-:Y:S01]  /*15cf0*/  IMAD.MOV.U32 R12, RZ, RZ, 0x4 ;  /* 0x00000004ff0c7424 */ /* 0x000fe200078e00ff */
[----:B------:R-:W-:-:S13]  /*15d00*/  @P0 LEA R2, P1, R8, R14, 0x1 ;  /* 0x0000000e08020211 */ /* 0x000fda00078208ff */
[----:B------:R-:W-:Y:S05]  /*15d10*/  WARPSYNC.COLLECTIVE R15, `(.L_x_2059) ;  /* 0x000000000f087348 */ /* 0x000fea0003c00000 */
[----:B------:R0:W1:Y:S02]  /*15d20*/  SHFL.IDX P6, R14, R13, R12, R11 ;  /* 0x0000000c0d0e7389 */ /* 0x00006400000c000b */
[----:B01----:R-:W-:Y:S01]  /*15d30*/  ENDCOLLECTIVE ;  /* 0x000000000000791b */ /* 0x003fe20003800000 */
.L_x_2059:
        /* <DEDUP_REMOVED lines=12> */
.L_x_2060:
[----:B------:R-:W-:Y:S02]  /*15e00*/  IMAD.MOV.U32 R13, RZ, RZ, R5 ;  /* 0x000000ffff0d7224 */ /* 0x000fe400078e0005 */
[----:B------:R-:W-:Y:S01]  /*15e10*/  IMAD.MOV.U32 R12, RZ, RZ, 0x5 ;  /* 0x00000005ff0c7424 */ /* 0x000fe200078e00ff */
[----:B------:R-:W-:-:S13]  /*15e20*/  @P0 LEA R2, P1, R8, R14, 0x1 ;  /* 0x0000000e08020211 */ /* 0x000fda00078208ff */
[----:B------:R-:W-:Y:S05]  /*15e30*/  WARPSYNC.COLLECTIVE R15, `(.L_x_2061) ;  /* 0x000000000f087348 */ /* 0x000fea0003c00000 */
[----:B------:R0:W1:Y:S02]  /*15e40*/  SHFL.IDX P6, R14, R13, R12, R11 ;  /* 0x0000000c0d0e7389 */ /* 0x00006400000c000b */
[----:B01----:R-:W-:Y:S01]  /*15e50*/  ENDCOLLECTIVE ;  /* 0x000000000000791b */ /* 0x003fe20003800000 */
.L_x_2061:
[----:B------:R-:W-:-:S05]  /*15e60*/  @P0 IMAD.X R3, RZ, RZ, R6, P1 ;  /* 0x000000ffff030224 */ /* 0x000fca00008e0606 */
[----:B------:R-:W-:Y:S01]  /*15e70*/  @!PT LDS RZ, [RZ] ;  /* 0x00000000fffff984 */ /* 0x000fe20000000800 */
[----:B------:R-:W-:Y:S01]  /*15e80*/  @!PT LDS RZ, [RZ] ;  /* 0x00000000fffff984 */ /* 0x000fe20000000800 */
[----:B------:R-:W-:Y:S01]  /*15e90*/  @!PT LDS RZ, [RZ] ;  /* 0x00000000fffff984 */ /* 0x000fe20000000800 */
[----:B------:R0:W-:Y:S01]  /*15ea0*/  @P0 LDGSTS.E.BYPASS.LTC128B.128 [R7+0x1e400], desc[UR46][R2.64], !P2 ;  /* 0x1e40000002070fae */ /* 0x0001e2000d101d6e */
[----:B------:R-:W-:Y:S02]  /*15eb0*/  IMAD.MOV.U32 R13, RZ, RZ, R4 ;  /* 0x000000ffff0d7224 */ /* 0x000fe400078e0004 */
[----:B------:R-:W-:-:S07]  /*15ec0*/  IMAD.MOV.U32 R5, RZ, RZ, R14 ;  /* 0x000000ffff057224 */ /* 0x000fce00078e000e */
[----:B0-----:R-:W-:Y:S05]  /*15ed0*/  WARPSYNC.COLLECTIVE R15, `(.L_x_2062) ;  /* 0x000000000f087348 */ /* 0x001fea0003c00000 */
[----:B------:R1:W2:Y:S02]  /*15ee0*/  SHFL.IDX P6, R14, R13, R12, R11 ;  /* 0x0000000c0d0e7389 */ /* 0x0002a400000c000b */
[----:B012---:R-:W-:Y:S01]  /*15ef0*/  ENDCOLLECTIVE ;  /* 0x000000000000791b */ /* 0x007fe20003800000 */
.L_x_2062:
[----:B------:R-:W-:Y:S05]  /*15f00*/  BRA `(.L_x_2063) ;  /* 0xffffffcc00447947 */ /* 0x000fea000383ffff */
.L_x_2003:
[----:B------:R-:W-:Y:S02]  /*15f10*/  IMAD.MOV.U32 R13, RZ, RZ, R5 ;  /* 0x000000ffff0d7224 */ /* 0x000fe400078e0005 */
[----:B------:R-:W-:Y:S02]  /*15f20*/  IMAD.MOV.U32 R12, RZ, RZ, RZ ;  /* 0x000000ffff0c7224 */ /* 0x000fe400078e00ff */
[----:B------:R-:W-:Y:S02]  /*15f30*/  IMAD.MOV.U32 R11, RZ, RZ, 0x181f ;  /* 0x0000181fff0b7424 */ /* 0x000fe400078e00ff */
[----:B------:R-:W-:Y:S02]  /*15f40*/  IMAD.MOV.U32 R15, RZ, RZ, -0x1 ;  /* 0xffffffffff0f7424 */ /* 0x000fe400078e00ff */
[----:B------:R-:W-:-:S07]  /*15f50*/  VIADD R4, R33, UR43 ;  /* 0x0000002b21047c36 */ /* 0x000fce0008000000 */
[----:B-1----:R-:W-:Y:S05]  /*15f60*/  WARPSYNC.COLLECTIVE R15, `(.L_x_2064) ;  /* 0x000000000f087348 */ /* 0x002fea0003c00000 */
[----:B------:R0:W2:Y:S02]  /*15f70*/  SHFL.IDX P6, R14, R13, R12, R11 ;  /* 0x0000000c0d0e7389 */ /* 0x0000a400000c000b */
[----:B012---:R-:W-:Y:S01]  /*15f80*/  ENDCOLLECTIVE ;  /* 0x000000000000791b */ /* 0x007fe20003800000 */
.L_x_2064:
[C---:B------:R-:W-:Y:S01]  /*15f90*/  VIADD R6, R4.reuse, 0x10 ;  /* 0x0000001004067836 */ /* 0x040fe20000000000 */
[----:B------:R-:W-:Y:S01]  /*15fa0*/  ISETP.GE.AND P0, PT, R4, UR37, PT ;  /* 0x0000002504007c0c */ /* 0x000fe2000bf06270 */
[----:B------:R-:W-:Y:S02]  /*15fb0*/  IMAD.MOV.U32 R13, RZ, RZ, R0 ;  /* 0x000000ffff0d7224 */ /* 0x000fe400078e0000 */
[----:B------:R-:W-:-:S10]  /*15fc0*/  IMAD.MOV.U32 R2, RZ, RZ, R14 ;  /* 0x000000ffff027224 */ /* 0x000fd400078e000e */
[----:B------:R-:W-:Y:S05]  /*15fd0*/  WARPSYNC.COLLECTIVE R15, `(.L_x_2065) ;  /* 0x000000000f087348 */ /* 0x000fea0003c00000 */
[----:B------:R0:W1:Y:S02]  /*15fe0*/  SHFL.IDX P6, R14, R13, R12, R11 ;  /* 0x0000000c0d0e7389 */ /* 0x00006400000c000b */
[----:B01----:R-:W-:Y:S01]  /*15ff0*/  ENDCOLLECTIVE ;  /* 0x000000000000791b */ /* 0x003fe20003800000 */
.L_x_2065:
[----:B------:R-:W-:Y:S02]  /*16000*/  IMAD.MOV.U32 R13, RZ, RZ, R5 ;  /* 0x000000ffff0d7224 */ /* 0x000fe400078e0005 */
[----:B------:R-:W-:Y:S01]  /*16010*/  IMAD.MOV.U32 R12, RZ, RZ, 0x1 ;  /* 0x00000001ff0c7424 */ /* 0x000fe200078e00ff */
[----:B------:R-:W-:-:S05]  /*16020*/  @!P0 LEA R14, P1, R8, R14, 0x1 ;  /* 0x0000000e080e8211 */ /* 0x000fca00078208ff */
[----:B------:R-:W-:Y:S02]  /*16030*/  @!P0 IMAD.X R3, RZ, RZ, R2, P1 ;  /* 0x000000ffff038224 */ /* 0x000fe400008e0602 */
[----:B------:R-:W-:-:S07]  /*16040*/  @!P0 IMAD.MOV.U32 R2, RZ, RZ, R14 ;  /* 0x000000ffff028224 */ /* 0x000fce00078e000e */
[----:B------:R-:W-:Y:S05]  /*16050*/  WARPSYNC.COLLECTIVE R15, `(.L_x_2066) ;  /* 0x000000000f087348 */ /* 0x000fea0003c00000 */
[----:B------:R0:W1:Y:S02]  /*16060*/  SHFL.IDX P6, R14, R13, R12, R11 ;  /* 0x0000000c0d0e7389 */ /* 0x00006400000c000b */
[----:B01----:R-:W-:Y:S01]  /*16070*/  ENDCOLLECTIVE ;  /* 0x000000000000791b */ /* 0x003fe20003800000 */
.L_x_2066:
[----:B------:R-:W-:Y:S01]  /*16080*/  @!PT LDS RZ, [RZ] ;  /* 0x00000000fffff984 */ /* 0x000fe20000000800 */
[----:B------:R-:W-:Y:S01]  /*16090*/  @!PT LDS RZ, [RZ] ;  /* 0x00000000fffff984 */ /* 0x000fe20000000800 */
[----:B------:R-:W-:Y:S01]  /*160a0*/  @!PT LDS RZ, [RZ] ;  /* 0x00000000fffff984 */ /* 0x000fe20000000800 */
[----:B------:R0:W-:Y:S01]  /*160b0*/  @!P0 LDGSTS.E.BYPASS.LTC128B.128 [R32+0x18400], desc[UR46][R2.64], !P5 ;  /* 0x1840000002208fae */ /* 0x0001e2000e901d6e */
[----:B------:R-:W-:Y:S01]  /*160c0*/  ISETP.GE.AND P0, PT, R6, UR37, PT ;  /* 0x0000002506007c0c */ /* 0x000fe2000bf06270 */
[----:B------:R-:W-:Y:S02]  /*160d0*/  IMAD.MOV.U32 R13, RZ, RZ, R0 ;  /* 0x000000ffff0d7224 */ /* 0x000fe400078e0000 */
[----:B------:R-:W-:-:S10]  /*160e0*/  IMAD.MOV.U32 R6, RZ, RZ, R14 ;  /* 0x000000ffff067224 */ /* 0x000fd400078e000e */
[----:B0-----:R-:W-:Y:S05]  /*160f0*/  WARPSYNC.COLLECTIVE R15, `(.L_x_2067) ;  /* 0x000000000f087348 */ /* 0x001fea0003c00000 */
[----:B------:R1:W2:Y:S02]  /*16100*/  SHFL.IDX P6, R14, R13, R12, R11 ;  /* 0x0000000c0d0e7389 */ /* 0x0002a400000c000b */
[----:B012---:R-:W-:Y:S01]  /*16110*/  ENDCOLLECTIVE ;  /* 0x000000000000791b */ /* 0x007fe20003800000 */
.L_x_2067:
[----:B------:R-:W-:Y:S02]  /*16120*/  IMAD.MOV.U32 R13, RZ, RZ, R5 ;  /* 0x000000ffff0d7224 */ /* 0x000fe400078e0005 */
[----:B------:R-:W-:Y:S01]  /*16130*/  IMAD.MOV.U32 R12, RZ, RZ, 0x2 ;  /* 0x00000002ff0c7424 */ /* 0x000fe200078e00ff */
[----:B------:R-:W-:-:S13]  /*16140*/  @!P0 LEA R2, P1, R8, R14, 0x1 ;  /* 0x0000000e08028211 */ /* 0x000fda00078208ff */
[----:B------:R-:W-:Y:S05]  /*16150*/  WARPSYNC.COLLECTIVE R15, `(.L_x_2068) ;  /* 0x000000000f087348 */ /* 0x000fea0003c00000 */
[----:B------:R0:W1:Y:S02]  /*16160*/  SHFL.IDX P6, R14, R13, R12, R11 ;  /* 0x0000000c0d0e7389 */ /* 0x00006400000c000b */
[----:B01----:R-:W-:Y:S01]  /*16170*/  ENDCOLLECTIVE ;  /* 0x000000000000791b */ /* 0x003fe20003800000 */
.L_x_2068:
[----:B------:R-:W-:Y:S02]  /*16180*/  @!P0 IMAD.X R3, RZ, RZ, R6, P1 ;  /* 0x000000ffff038224 */ /* 0x000fe400008e0606 */
[----:B------:R-:W-:-:S03]  /*16190*/  VIADD R6, R4, 0x20 ;  /* 0x0000002004067836 */ /* 0x000fc60000000000 */
[----:B------:R-:W-:Y:S01]  /*161a0*/  @!PT LDS RZ, [RZ] ;  /* 0x00000000fffff984 */ /* 0x000fe20000000800 */
[----:B------:R-:W-:Y:S01]  /*161b0*/  @!PT LDS RZ, [RZ] ;  /* 0x00000000fffff984 */ /* 0x000fe20000000800 */
[----:B------:R-:W-:Y:S01]  /*161c0*/  @!PT LDS RZ, [RZ] ;  /* 0x00000000fffff984 */ /* 0x000fe20000000800 */
[----:B------:R0:W-:Y:S02]  /*161d0*/  @!P0 LDGSTS.E.BYPASS.LTC128B.128 [R32+0x18c00], desc[UR46][R2.64], !P5 ;  /* 0x18c0000002208fae */ /* 0x0001e4000e901d6e */
[----:B------:R-:W-:Y:S01]  /*161e0*/  ISETP.GE.AND P0, PT, R6, UR37, PT ;  /* 0x0000002506007c0c */ /* 0x000fe2000bf06270 */
[----:B------:R-:W-:Y:S02]  /*161f0*/  IMAD.MOV.U32 R13, RZ, RZ, R0 ;  /* 0x000000ffff0d7224 */ /* 0x000fe400078e0000 */
[----:B------:R-:W-:-:S10]  /*16200*/  IMAD.MOV.U32 R6, RZ, RZ, R14 ;  /* 0x000000ffff067224 */ /* 0x000fd400078e000e */
[----:B0-----:R-:W-:Y:S05]  /*16210*/  WARPSYNC.COLLECTIVE R15, `(.L_x_2069) ;  /* 0x000000000f087348 */ /* 0x001fea0003c00000 */
[----:B------:R1:W2:Y:S02]  /*16220*/  SHFL.IDX P6, R14, R13, R12, R11 ;  /* 0x0000000c0d0e7389 */ /* 0x0002a400000c000b */
[----:B012---:R-:W-:Y:S01]  /*16230*/  ENDCOLLECTIVE ;  /* 0x000000000000791b */ /* 0x007fe20003800000 */
.L_x_2069:
[----:B------:R-:W-:Y:S02]  /*16240*/  IMAD.MOV.U32 R13, RZ, RZ, R5 ;  /* 0x000000ffff0d7224 */ /* 0x000fe400078e0005 */
[----:B------:R-:W-:Y:S01]  /*16250*/  IMAD.MOV.U32 R12, RZ, RZ, 0x3 ;  /* 0x00000003ff0c7424 */ /* 0x000fe200078e00ff */
[----:B------:R-:W-:-:S13]  /*16260*/  @!P0 LEA R2, P1, R8, R14, 0x1 ;  /* 0x0000000e08028211 */ /* 0x000fda00078208ff */
[----:B------:R-:W-:Y:S05]  /*16270*/  WARPSYNC.COLLECTIVE R15, `(.L_x_2070) ;  /* 0x000000000f087348 */ /* 0x000fea0003c00000 */
[----:B------:R0:W1:Y:S02]  /*16280*/  SHFL.IDX P6, R14, R13, R12, R11 ;  /* 0x0000000c0d0e7389 */ /* 0x00006400000c000b */
[----:B01----:R-:W-:Y:S01]  /*16290*/  ENDCOLLECTIVE ;  /* 0x000000000000791b */ /* 0x003fe20003800000 */
.L_x_2070:
        /* <DEDUP_REMOVED lines=12> */
.L_x_2071:
[----:B------:R-:W-:Y:S02]  /*16360*/  IMAD.MOV.U32 R13, RZ, RZ, R5 ;  /* 0x000000ffff0d7224 */ /* 0x000fe400078e0005 */
[----:B------:R-:W-:Y:S01]  /*16370*/  IMAD.MOV.U32 R12, RZ, RZ, 0x4 ;  /* 0x00000004ff0c7424 */ /* 0x000fe200078e00ff */
[----:B------:R-:W-:-:S13]  /*16380*/  @!P0 LEA R2, P1, R8, R14, 0x1 ;  /* 0x0000000e08028211 */ /* 0x000fda00078208ff */
[----:B------:R-:W-:Y:S05]  /*16390*/  WARPSYNC.COLLECTIVE R15, `(.L_x_2072) ;  /* 0x000000000f087348 */ /* 0x000fea0003c00000 */
[----:B------:R0:W1:Y:S02]  /*163a0*/  SHFL.IDX P6, R14, R13, R12, R11 ;  /* 0x0000000c0d0e7389 */ /* 0x00006400000c000b */
[----:B01----:R-:W-:Y:S01]  /*163b0*/  ENDCOLLECTIVE ;  /* 0x000000000000791b */ /* 0x003fe20003800000 */
.L_x_2072:
        /* <DEDUP_REMOVED lines=12> */
.L_x_2073:
[----:B------:R-:W-:Y:S02]  /*16480*/  IMAD.MOV.U32 R13, RZ, RZ, R5 ;  /* 0x000000ffff0d7224 */ /* 0x000fe400078e0005 */
[----:B------:R-:W-:Y:S01]  /*16490*/  IMAD.MOV.U32 R12, RZ, RZ, 0x5 ;  /* 0x00000005ff0c7424 */ /* 0x000fe200078e00ff */
[----:B------:R-:W-:-:S13]  /*164a0*/  @!P0 LEA R2, P1, R8, R14, 0x1 ;  /* 0x0000000e08028211 */ /* 0x000fda00078208ff */
[----:B------:R-:W-:Y:S05]  /*164b0*/  WARPSYNC.COLLECTIVE R15, `(.L_x_2074) ;  /* 0x000000000f087348 */ /* 0x000fea0003c00000 */
[----:B------:R0:W1:Y:S02]  /*164c0*/  SHFL.IDX P6, R14, R13, R12, R11 ;  /* 0x0000000c0d0e7389 */ /* 0x00006400000c000b */
[----:B01----:R-:W-:Y:S01]  /*164d0*/  ENDCOLLECTIVE ;  /* 0x000000000000791b */ /* 0x003fe20003800000 */
.L_x_2074:
        /* <DEDUP_REMOVED lines=12> */
.L_x_2075:
[----:B------:R-:W-:Y:S02]  /*165a0*/  IMAD.MOV.U32 R13, RZ, RZ, R5 ;  /* 0x000000ffff0d7224 */ /* 0x000fe400078e0005 */
[----:B------:R-:W-:Y:S01]  /*165b0*/  IMAD.MOV.U32 R12, RZ, RZ, 0x6 ;  /* 0x00000006ff0c7424 */ /* 0x000fe200078e00ff */
[----:B------:R-:W-:-:S13]  /*165c0*/  @!P0 LEA R2, P1, R8, R14, 0x1 ;  /* 0x0000000e08028211 */ /* 0x000fda00078208ff */
[----:B------:R-:W-:Y:S05]  /*165d0*/  WARPSYNC.COLLECTIVE R15, `(.L_x_2076) ;  /* 0x000000000f087348 */ /* 0x000fea0003c00000 */
[----:B------:R0:W1:Y:S02]  /*165e0*/  SHFL.IDX P6, R14, R13, R12, R11 ;  /* 0x0000000c0d0e7389 */ /* 0x00006400000c000b */
[----:B01----:R-:W-:Y:S01]  /*165f0*/  ENDCOLLECTIVE ;  /* 0x000000000000791b */ /* 0x003fe20003800000 */
.L_x_2076:
        /* <DEDUP_REMOVED lines=12> */
.L_x_2077:
[----:B------:R-:W-:Y:S02]  /*166c0*/  IMAD.MOV.U32 R13, RZ, RZ, R5 ;  /* 0x000000ffff0d7224 */ /* 0x000fe400078e0005 */
[----:B------:R-:W-:Y:S01]  /*166d0*/  IMAD.MOV.U32 R12, RZ, RZ, 0x7 ;  /* 0x00000007ff0c7424 */ /* 0x000fe200078e00ff */
[----:B------:R-:W-:-:S13]  /*166e0*/  @!P0 LEA R2, P1, R8, R14, 0x1 ;  /* 0x0000000e08028211 */ /* 0x000fda00078208ff */
[----:B------:R-:W-:Y:S05]  /*166f0*/  WARPSYNC.COLLECTIVE R15, `(.L_x_2078) ;  /* 0x000000000f087348 */ /* 0x000fea0003c00000 */
[----:B------:R0:W1:Y:S02]  /*16700*/  SHFL.IDX P6, R14, R13, R12, R11 ;  /* 0x0000000c0d0e7389 */ /* 0x00006400000c000b */
[----:B01----:R-:W-:Y:S01]  /*16710*/  ENDCOLLECTIVE ;  /* 0x000000000000791b */ /* 0x003fe20003800000 */
.L_x_2078:
        /* <DEDUP_REMOVED lines=10> */
.L_x_2079:
[----:B------:R-:W-:Y:S05]  /*167c0*/  BRA `(.L_x_2080) ;  /* 0xffffffcc00647947 */ /* 0x000fea000383ffff */
.L_x_2006:
[----:B0-----:R0:W2:Y:S02]  /*167d0*/  SYNCS.PHASECHK.TRANS64.TRYWAIT P0, [R17+URZ+0x22820], R0 ;  /* 0x02282000110075a7 */ /* 0x0010a4000800017f */
[----:B--2---:R-:W-:Y:S05]  /*167e0*/  @!P0 NANOSLEEP.SYNCS 0x989680 ;  /* 0x009896800000895d */ /* 0x004fea0003900000 */
[----:B------:R-:W2:Y:S02]  /*167f0*/  @!P0 SYNCS.PHASECHK.TRANS64 P0, [R17+URZ+0x22820], R0 ;  /* 0x02282000110085a7 */ /* 0x000ea4000800007f */
[----:B--2---:R-:W-:Y:S05]  /*16800*/  @!P0 BRA `(.L_x_2006) ;  /* 0xfffffffc00f08947 */ /* 0x004fea000383ffff */
[----:B------:R-:W-:Y:S05]  /*16810*/  BRA `(.L_x_2081) ;  /* 0xffffffcc00c07947 */ /* 0x000fea000383ffff */
.L_x_2009:
[----:B--2---:R2:W3:Y:S02]  /*16820*/  SYNCS.PHASECHK.TRANS64.TRYWAIT P0, [R22+URZ+0x22860], R3 ;  /* 0x02286003160075a7 */ /* 0x0044e4000800017f */
[----:B---3--:R-:W-:Y:S05]  /*16830*/  @!P0 NANOSLEEP.SYNCS 0x989680 ;  /* 0x009896800000895d */ /* 0x008fea0003900000 */
[----:B------:R-:W3:Y:S02]  /*16840*/  @!P0 SYNCS.PHASECHK.TRANS64 P0, [R22+URZ+0x22860], R3 ;  /* 0x02286003160085a7 */ /* 0x000ee4000800007f */
[----:B---3--:R-:W-:Y:S05]  /*16850*/  @!P0 BRA `(.L_x_2009) ;  /* 0xfffffffc00f08947 */ /* 0x008fea000383ffff */
[----:B------:R-:W-:Y:S05]  /*16860*/  BRA `(.L_x_2082) ;  /* 0xffffffcc00d07947 */ /* 0x000fea000383ffff */
.L_x_2010:
        /* <DEDUP_REMOVED lines=8> */
.L_x_2084:
[----:B------:R-:W-:Y:S05]  /*168f0*/  BSYNC B0 ;  /* 0x0000000000007941 */ /* 0x000fea0003800000 */
.L_x_2083:
[----:B------:R0:W5:Y:S01]  /*16900*/  LDL R7, [R1+0x4] ;  /* 0x0000040001077983 */ /* 0x0001620000100800 */
[----:B------:R-:W-:Y:S01]  /*16910*/  IMAD.MOV.U32 R13, RZ, RZ, R5 ;  /* 0x000000ffff0d7224 */ /* 0x000fe200078e0005 */
[----:B------:R-:W-:Y:S01]  /*16920*/  LOP3.LUT P1, RZ, R35, 0x2, RZ, 0xc0, !PT ;  /* 0x0000000223ff7812 */ /* 0x000fe2000782c0ff */
[----:B------:R-:W-:Y:S01]  /*16930*/  IMAD.MOV.U32 R12, RZ, RZ, RZ ;  /* 0x000000ffff0c7224 */ /* 0x000fe200078e00ff */
[----:B------:R-:W1:Y:S01]  /*16940*/  S2R R8, SR_TID.X ;  /* 0x0000000000087919 */ /* 0x000e620000002100 */
[----:B------:R-:W-:Y:S02]  /*16950*/  IMAD.MOV.U32 R11, RZ, RZ, 0x181f ;  /* 0x0000181fff0b7424 */ /* 0x000fe400078e00ff */
[----:B------:R-:W-:Y:S02]  /*16960*/  IMAD.MOV.U32 R15, RZ, RZ, -0x1 ;  /* 0xffffffffff0f7424 */ /* 0x000fe400078e00ff */
[----:B------:R-:W-:Y:S02]  /*16970*/  IMAD.MOV.U32 R3, RZ, RZ, R14 ;  /* 0x000000ffff037224 */ /* 0x000fe400078e000e */
[----:B0-----:R-:W-:-:S07]  /*16980*/  IMAD R4, R4, 0x2, R17 ;  /* 0x0000000204047824 */ /* 0x001fce00078e0211 */
[----:B-1---5:R-:W-:Y:S05]  /*16990*/  WARPSYNC.COLLECTIVE R15, `(.L_x_2085) ;  /* 0x000000000f087348 */ /* 0x022fea0003c00000 */
[----:B------:R0:W2:Y:S02]  /*169a0*/  SHFL.IDX P6, R14, R13, R12, R11 ;  /* 0x0000000c0d0e7389 */ /* 0x0000a400000c000b */
[----:B012--5:R-:W-:Y:S01]  /*169b0*/  ENDCOLLECTIVE ;  /* 0x000000000000791b */ /* 0x027fe20003800000 */
.L_x_2085:
[----:B------:R-:W-:Y:S02]  /*169c0*/  IMAD.MOV.U32 R13, RZ, RZ, R6 ;  /* 0x000000ffff0d7224 */ /* 0x000fe400078e0006 */
        /* <DEDUP_REMOVED lines=8> */
.L_x_2086:
[----:B------:R-:W-:Y:S02]  /*16a50*/  IMAD.X R3, RZ, RZ, R3, P0 ;  /* 0x000000ffff037224 */ /* 0x000fe400000e0603 */
[----:B------:R-:W-:Y:S01]  /*16a60*/  IMAD.MOV.U32 R13, RZ, RZ, R5 ;  /* 0x000000ffff0d7224 */ /* 0x000fe200078e0005 */
[----:B------:R-:W-:-:S04]  /*16a70*/  LOP3.LUT P2, RZ, R7, 0x1, RZ, 0xc0, !PT ;  /* 0x0000000107ff7812 */ /* 0x000fc8000784c0ff */
[----:B------:R-:W-:-:S13]  /*16a80*/  ISETP.LT.OR P0, PT, R23, 0x1, !P2 ;  /* 0x000000011700780c */ /* 0x000fda0005701670 */
[----:B------:R-:W-:Y:S01]  /*16a90*/  @!PT LDS RZ, [RZ] ;  /* 0x00000000fffff984 */ /* 0x000fe20000000800 */
[----:B------:R-:W-:Y:S01]  /*16aa0*/  @!PT LDS RZ, [RZ] ;  /* 0x00000000fffff984 */ /* 0x000fe20000000800 */
[----:B------:R-:W-:Y:S01]  /*16ab0*/  @!PT LDS RZ, [RZ] ;  /* 0x00000000fffff984 */ /* 0x000fe20000000800 */
[----:B------:R-:W-:Y:S01]  /*16ac0*/  LDGSTS.E.BYPASS.LTC128B.128 [R4+0x400], desc[UR46][R2.64], !P0 ;  /* 0x0040000002047fae */ /* 0x000fe2000c101d6e */
[----:B------:R-:W-:-:S13]  /*16ad0*/  ISETP.LT.OR P0, PT, R23, 0x1, !P1 ;  /* 0x000000011700780c */ /* 0x000fda0004f01670 */
[----:B------:R-:W-:Y:S01]  /*16ae0*/  LDGSTS.E.BYPASS.LTC128B.128 [R4+0x3400], desc[UR46][R2.64+0x80], !P0 ;  /* 0x0340008002047fae */ /* 0x000fe2000c101d6e */
[----:B------:R-:W-:-:S04]  /*16af0*/  LOP3.LUT P0, RZ, R35, 0x4, RZ, 0xc0, !PT ;  /* 0x0000000423ff7812 */ /* 0x000fc8000780c0ff */
        /* <DEDUP_REMOVED lines=8> */
.L_x_2087:
[----:B------:R-:W-:Y:S02]  /*16b80*/  IMAD.MOV.U32 R13, RZ, RZ, R6 ;  /* 0x000000ffff0d7224 */ /* 0x000fe400078e0006 */
[----:B------:R-:W-:Y:S01]  /*16b90*/  IMAD.MOV.U32 R12, RZ, RZ, 0x2 ;  /* 0x00000002ff0c7424 */ /* 0x000fe200078e00ff */
[----:B------:R-:W-:-:S13]  /*16ba0*/  IADD3 R2, P3, R14, R0, RZ ;  /* 0x000000000e027210 */ /* 0x000fda0007f7e0ff */
[----:B------:R-:W-:Y:S05]  /*16bb0*/  WARPSYNC.COLLECTIVE R15, `(.L_x_2088) ;  /* 0x000000000f087348 */ /* 0x000fea0003c00000 */
[----:B------:R0:W1:Y:S02]  /*16bc0*/  SHFL.IDX P6, R14, R13, R12, R11 ;  /* 0x0000000c0d0e7389 */ /* 0x00006400000c000b */
[----:B01----:R-:W-:Y:S01]  /*16bd0*/  ENDCOLLECTIVE ;  /* 0x000000000000791b */ /* 0x003fe20003800000 */
.L_x_2088:
[----:B------:R-:W-:Y:S01]  /*16be0*/  IMAD.X R3, RZ, RZ, R3, P3 ;  /* 0x000000ffff037224 */ /* 0x000fe200018e0603 */
[----:B------:R-:W-:Y:S01]  /*16bf0*/  ISETP.LT.OR P3, PT, R23, 0x11, !P2 ;  /* 0x000000111700780c */ /* 0x000fe20005761670 */
        /* <DEDUP_REMOVED lines=15> */
.L_x_2089:
[----:B------:R-:W-:Y:S02]  /*16cf0*/  IMAD.MOV.U32 R13, RZ, RZ, R6 ;  /* 0x000000ffff0d7224 */ /* 0x000fe400078e0006 */
[----:B------:R-:W-:Y:S01]  /*16d00*/  IMAD.MOV.U32 R12, RZ, RZ, 0x3 ;  /* 0x00000003ff0c7424 */ /* 0x000fe200078e00ff */
[----:B------:R-:W-:-:S13]  /*16d10*/  IADD3 R2, P3, R14, R0, RZ ;  /* 0x000000000e027210 */ /* 0x000fda0007f7e0ff */
[----:B------:R-:W-:Y:S05]  /*16d20*/  WARPSYNC.COLLECTIVE R15, `(.L_x_2090) ;  /* 0x000000000f087348 */ /* 0x000fea0003c00000 */
[----:B------:R0:W1:Y:S02]  /*16d30*/  SHFL.IDX P6, R14, R13, R12, R11 ;  /* 0x0000000c0d0e7389 */ /* 0x00006400000c000b */
[----:B01----:R-:W-:Y:S01]  /*16d40*/  ENDCOLLECTIVE ;  /* 0x000000000000791b */ /* 0x003fe20003800000 */
.L_x_2090:
        /* <DEDUP_REMOVED lines=17> */
.L_x_2091:
[----:B------:R-:W-:Y:S02]  /*16e60*/  IMAD.MOV.U32 R13, RZ, RZ, R6 ;  /* 0x000000ffff0d7224 */ /* 0x000fe400078e0006 */
[----:B------:R-:W-:Y:S01]  /*16e70*/  IMAD.MOV.U32 R12, RZ, RZ, 0x4 ;  /* 0x00000004ff0c7424 */ /* 0x000fe200078e00ff */
[----:B------:R-:W-:-:S13]  /*16e80*/  IADD3 R2, P3, R14, R0, RZ ;  /* 0x000000000e027210 */ /* 0x000fda0007f7e0ff */
[----:B------:R-:W-:Y:S05]  /*16e90*/  WARPSYNC.COLLECTIVE R15, `(.L_x_2092) ;  /* 0x000000000f087348 */ /* 0x000fea0003c00000 */
[----:B------:R0:W1:Y:S02]  /*16ea0*/  SHFL.IDX P6, R14, R13, R12, R11 ;  /* 0x0000000c0d0e7389 */ /* 0x00006400000c000b */
[----:B01----:R-:W-:Y:S01]  /*16eb0*/  ENDCOLLECTIVE ;  /* 0x000000000000791b */ /* 0x003fe20003800000 */
.L_x_2092:
        /* <DEDUP_REMOVED lines=17> */
.L_x_2093:
[----:B------:R-:W-:Y:S02]  /*16fd0*/  IMAD.MOV.U32 R13, RZ, RZ, R6 ;  /* 0x000000ffff0d7224 */ /* 0x000fe400078e0006 */
[----:B------:R-:W-:Y:S01]  /*16fe0*/  IMAD.MOV.U32 R12, RZ, RZ, 0x5 ;  /* 0x00000005ff0c7424 */ /* 0x000fe200078e00ff */
[----:B------:R-:W-:-:S13]  /*16ff0*/  IADD3 R2, P3, R14, R0, RZ ;  /* 0x000000000e027210 */ /* 0x000fda0007f7e0ff */
[----:B------:R-:W-:Y:S05]  /*17000*/  WARPSYNC.COLLECTIVE R15, `(.L_x_2094) ;  /* 0x000000000f087348 */ /* 0x000fea0003c00000 */
[----:B------:R0:W1:Y:S02]  /*17010*/  SHFL.IDX P6, R14, R13, R12, R11 ;  /* 0x0000000c0d0e7389 */ /* 0x00006400000c000b */
[----:B01----:R-:W-:Y:S01]  /*17020*/  ENDCOLLECTIVE ;  /* 0x000000000000791b */ /* 0x003fe20003800000 */
.L_x_2094:
[----:B------:R-:W-:Y:S01]  /*17030*/  IMAD.X R3, RZ, RZ, R3, P3 ;  /* 0x000000ffff037224 */ /* 0x000fe200018e0603 */
[----:B------:R-:W-:Y:S01]  /*17040*/  ISETP.LT.OR P3, PT, R23, 0x41, !P2 ;  /* 0x000000411700780c */ /* 0x000fe20005761670 */
        /* <DEDUP_REMOVED lines=10> */
.L_x_2095:
        /* <DEDUP_REMOVED lines=9> */
.L_x_2016:
[----:B0-----:R0:W1:Y:S02]  /*17180*/  SYNCS.PHASECHK.TRANS64.TRYWAIT P0, [R10+URZ+0x22840], R24 ;  /* 0x022840180a0075a7 */ /* 0x001064000800017f */
[----:B-1----:R-:W-:Y:S05]  /*17190*/  @!P0 NANOSLEEP.SYNCS 0x989680 ;  /* 0x009896800000895d */ /* 0x002fea0003900000 */
[----:B------:R-:W1:Y:S02]  /*171a0*/  @!P0 SYNCS.PHASECHK.TRANS64 P0, [R10+URZ+0x22840], R24 ;  /* 0x022840180a0085a7 */ /* 0x000e64000800007f */
[----:B-1----:R-:W-:Y:S05]  /*171b0*/  @!P0 BRA `(.L_x_2016) ;  /* 0xfffffffc00f08947 */ /* 0x002fea000383ffff */
[----:B------:R-:W-:Y:S05]  /*171c0*/  BRA `(.L_x_2097) ;  /* 0xffffffd000347947 */ /* 0x000fea000383ffff */
.L_x_2017:
        /* <DEDUP_REMOVED lines=8> */
.L_x_2099:
[----:B------:R-:W-:Y:S05]  /*17250*/  BSYNC B1 ;  /* 0x0000000000017941 */ /* 0x000fea0003800000 */
.L_x_2098:
[----:B------:R-:W-:Y:S02]  /*17260*/  IMAD.MOV.U32 R13, RZ, RZ, R9 ;  /* 0x000000ffff0d7224 */ /* 0x000fe400078e0009 */
[----:B------:R-:W-:Y:S02]  /*17270*/  IMAD.MOV.U32 R12, RZ, RZ, RZ ;  /* 0x000000ffff0c7224 */ /* 0x000fe400078e00ff */
[----:B------:R-:W-:Y:S02]  /*17280*/  IMAD.MOV.U32 R11, RZ, RZ, 0x181f ;  /* 0x0000181fff0b7424 */ /* 0x000fe400078e00ff */
[----:B------:R-:W-:Y:S02]  /*17290*/  IMAD.MOV.U32 R15, RZ, RZ, -0x1 ;  /* 0xffffffffff0f7424 */ /* 0x000fe400078e00ff */
[----:B------:R-:W-:Y:S02]  /*172a0*/  IMAD.MOV.U32 R3, RZ, RZ, R14 ;  /* 0x000000ffff037224 */ /* 0x000fe400078e000e */
[----:B------:R-:W-:-:S07]  /*172b0*/  IMAD R8, R8, 0x2, R17 ;  /* 0x0000000208087824 */ /* 0x000fce00078e0211 */
[----:B------:R-:W-:Y:S05]  /*172c0*/  WARPSYNC.COLLECTIVE R15, `(.L_x_2100) ;  /* 0x000000000f087348 */ /* 0x000fea0003c00000 */
[----:B------:R0:W1:Y:S02]  /*172d0*/  SHFL.IDX P6, R14, R13, R12, R11 ;  /* 0x0000000c0d0e7389 */ /* 0x00006400000c000b */
[----:B01----:R-:W-:Y:S01]  /*172e0*/  ENDCOLLECTIVE ;  /* 0x000000000000791b */ /* 0x003fe20003800000 */
.L_x_2100:
[----:B------:R-:W-:Y:S02]  /*172f0*/  IMAD.MOV.U32 R13, RZ, RZ, R21 ;  /* 0x000000ffff0d7224 */ /* 0x000fe400078e0015 */
[----:B------:R-:W-:Y:S01]  /*17300*/  IMAD.MOV.U32 R12, RZ, RZ, 0x1 ;  /* 0x00000001ff0c7424 */ /* 0x000fe200078e00ff */
[----:B------:R-:W-:-:S13]  /*17310*/  IADD3 R2, P0, R14, R0, RZ ;  /* 0x000000000e027210 */ /* 0x000fda0007f1e0ff */
[----:B------:R-:W-:Y:S05]  /*17320*/  WARPSYNC.COLLECTIVE R15, `(.L_x_2101) ;  /* 0x000000000f087348 */ /* 0x000fea0003c00000 */
[----:B------:R0:W1:Y:S02]  /*17330*/  SHFL.IDX P6, R14, R13, R12, R11 ;  /* 0x0000000c0d0e7389 */ /* 0x00006400000c000b */
[----:B01----:R-:W-:Y:S01]  /*17340*/  ENDCOLLECTIVE ;  /* 0x000000000000791b */ /* 0x003fe20003800000 */
.L_x_2101:
        /* <DEDUP_REMOVED lines=10> */
.L_x_2102:
[----:B------:R-:W-:Y:S02]  /*173f0*/  IMAD.MOV.U32 R13, RZ, RZ, R21 ;  /* 0x000000ffff0d7224 */ /* 0x000fe400078e0015 */
[----:B------:R-:W-:Y:S02]  /*17400*/  IMAD.MOV.U32 R12, RZ, RZ, 0x2 ;  /* 0x00000002ff0c7424 */ /* 0x000fe400078e00ff */
[----:B------:R-:W-:-:S07]  /*17410*/  IMAD.MOV.U32 R6, RZ, RZ, R14 ;  /* 0x000000ffff067224 */ /* 0x000fce00078e000e */
[----:B------:R-:W-:Y:S05]  /*17420*/  WARPSYNC.COLLECTIVE R15, `(.L_x_2103) ;  /* 0x000000000f087348 */ /* 0x000fea0003c00000 */
[----:B------:R0:W1:Y:S02]  /*17430*/  SHFL.IDX P6, R14, R13, R12, R11 ;  /* 0x0000000c0d0e7389 */ /* 0x00006400000c000b */
[----:B01----:R-:W-:Y:S01]  /*17440*/  ENDCOLLECTIVE ;  /* 0x000000000000791b */ /* 0x003fe20003800000 */
.L_x_2103:
        /* <DEDUP_REMOVED lines=11> */
.L_x_2104:
[----:B------:R-:W-:Y:S02]  /*17500*/  IMAD.MOV.U32 R13, RZ, RZ, R21 ;  /* 0x000000ffff0d7224 */ /* 0x000fe400078e0015 */
[----:B------:R-:W-:Y:S01]  /*17510*/  IMAD.MOV.U32 R12, RZ, RZ, 0x3 ;  /* 0x00000003ff0c7424 */ /* 0x000fe200078e00ff */
[----:B------:R-:W-:-:S13]  /*17520*/  IADD3 R2, P0, R14, R0, RZ ;  /* 0x000000000e027210 */ /* 0x000fda0007f1e0ff */
[----:B------:R-:W-:Y:S05]  /*17530*/  WARPSYNC.COLLECTIVE R15, `(.L_x_2105) ;  /* 0x000000000f087348 */ /* 0x000fea0003c00000 */
[----:B------:R0:W1:Y:S02]  /*17540*/  SHFL.IDX P6, R14, R13, R12, R11 ;  /* 0x0000000c0d0e7389 */ /* 0x00006400000c000b */
[----:B01----:R-:W-:Y:S01]  /*17550*/  ENDCOLLECTIVE ;  /* 0x000000000000791b */ /* 0x003fe20003800000 */
.L_x_2105:
        /* <DEDUP_REMOVED lines=10> */
.L_x_2106:
[----:B------:R-:W-:Y:S02]  /*17600*/  IMAD.MOV.U32 R13, RZ, RZ, R21 ;  /* 0x000000ffff0d7224 */ /* 0x000fe400078e0015 */
[----:B------:R-:W-:Y:S01]  /*17610*/  IMAD.MOV.U32 R12, RZ, RZ, 0x4 ;  /* 0x00000004ff0c7424 */ /* 0x000fe200078e00ff */
[----:B------:R-:W-:-:S13]  /*17620*/  IADD3 R2, P0, R14, R0, RZ ;  /* 0x000000000e027210 */ /* 0x000fda0007f1e0ff */
[----:B------:R-:W-:Y:S05]  /*17630*/  WARPSYNC.COLLECTIVE R15, `(.L_x_2107) ;  /* 0x000000000f087348 */ /* 0x000fea0003c00000 */
[----:B------:R0:W1:Y:S02]  /*17640*/  SHFL.IDX P6, R14, R13, R12, R11 ;  /* 0x0000000c0d0e7389 */ /* 0x00006400000c000b */
[----:B01----:R-:W-:Y:S01]  /*17650*/  ENDCOLLECTIVE ;  /* 0x000000000000791b */ /* 0x003fe20003800000 */
.L_x_2107:
        /* <DEDUP_REMOVED lines=10> */
.L_x_2108:
[----:B------:R-:W-:Y:S02]  /*17700*/  IMAD.MOV.U32 R13, RZ, RZ, R21 ;  /* 0x000000ffff0d7224 */ /* 0x000fe400078e0015 */
[----:B------:R-:W-:Y:S01]  /*17710*/  IMAD.MOV.U32 R12, RZ, RZ, 0x5 ;  /* 0x00000005ff0c7424 */ /* 0x000fe200078e00ff */
[----:B------:R-:W-:-:S13]  /*17720*/  IADD3 R2, P0, R14, R0, RZ ;  /* 0x000000000e027210 */ /* 0x000fda0007f1e0ff */
[----:B------:R-:W-:Y:S05]  /*17730*/  WARPSYNC.COLLECTIVE R15, `(.L_x_2109) ;  /* 0x000000000f087348 */ /* 0x000fea0003c00000 */
[----:B------:R0:W1:Y:S02]  /*17740*/  SHFL.IDX P6, R14, R13, R12, R11 ;  /* 0x0000000c0d0e7389 */ /* 0x00006400000c000b */
[----:B01----:R-:W-:Y:S01]  /*17750*/  ENDCOLLECTIVE ;  /* 0x000000000000791b */ /* 0x003fe20003800000 */
.L_x_2109:
        /* <DEDUP_REMOVED lines=10> */
.L_x_2110:
[----:B------:R-:W-:Y:S05]  /*17800*/  BRA `(.L_x_2111) ;  /* 0xffffffcc00747947 */ /* 0x000fea000383ffff */
.L_x_2022:
[----:B--2---:R2:W3:Y:S02]  /*17810*/  SYNCS.PHASECHK.TRANS64.TRYWAIT P0, [R10+URZ+0x22860], R24 ;  /* 0x022860180a0075a7 */ /* 0x0044e4000800017f */
[----:B---3--:R-:W-:Y:S05]  /*17820*/  @!P0 NANOSLEEP.SYNCS 0x989680 ;  /* 0x009896800000895d */ /* 0x008fea0003900000 */
[----:B------:R-:W3:Y:S02]  /*17830*/  @!P0 SYNCS.PHASECHK.TRANS64 P0, [R10+URZ+0x22860], R24 ;  /* 0x022860180a0085a7 */ /* 0x000ee4000800007f */
[----:B---3--:R-:W-:Y:S05]  /*17840*/  @!P0 BRA `(.L_x_2022) ;  /* 0xfffffffc00f08947 */ /* 0x008fea000383ffff */
[----:B------:R-:W-:Y:S05]  /*17850*/  BRA `(.L_x_2112) ;  /* 0xffffffcc00c47947 */ /* 0x000fea000383ffff */
.L_x_2023:
        /* <DEDUP_REMOVED lines=8> */
.L_x_2114:
[----:B------:R-:W-:Y:S05]  /*178e0*/  BSYNC B1 ;  /* 0x0000000000017941 */ /* 0x000fea0003800000 */
.L_x_2113:
        /* <DEDUP_REMOVED lines=9> */
.L_x_2115:
[----:B------:R-:W-:Y:S02]  /*17980*/  IMAD.MOV.U32 R13, RZ, RZ, R23 ;  /* 0x000000ffff0d7224 */ /* 0x000fe400078e0017 */
[----:B------:R-:W-:Y:S01]  /*17990*/  IMAD.MOV.U32 R12, RZ, RZ, 0x1 ;  /* 0x00000001ff0c7424 */ /* 0x000fe200078e00ff */
[----:B------:R-:W-:-:S13]  /*179a0*/  IADD3 R2, P0, R14, R0, RZ ;  /* 0x000000000e027210 */ /* 0x000fda0007f1e0ff */
[----:B------:R-:W-:Y:S05]  /*179b0*/  WARPSYNC.COLLECTIVE R15, `(.L_x_2116) ;  /* 0x000000000f087348 */ /* 0x000fea0003c00000 */
[----:B------:R0:W1:Y:S02]  /*179c0*/  SHFL.IDX P6, R14, R13, R12, R11 ;  /* 0x0000000c0d0e7389 */ /* 0x00006400000c000b */
[----:B01----:R-:W-:Y:S01]  /*179d0*/  ENDCOLLECTIVE ;  /* 0x000000000000791b */ /* 0x003fe20003800000 */
.L_x_2116:
        /* <DEDUP_REMOVED lines=13> */
.L_x_2117:
[----:B------:R-:W-:Y:S02]  /*17ab0*/  IMAD.MOV.U32 R13, RZ, RZ, R23 ;  /* 0x000000ffff0d7224 */ /* 0x000fe400078e0017 */
[----:B------:R-:W-:Y:S01]  /*17ac0*/  IMAD.MOV.U32 R12, RZ, RZ, 0x2 ;  /* 0x00000002ff0c7424 */ /* 0x000fe200078e00ff */
[----:B------:R-:W-:-:S13]  /*17ad0*/  IADD3 R2, P0, R14, R0, RZ ;  /* 0x000000000e027210 */ /* 0x000fda0007f1e0ff */
[----:B------:R-:W-:Y:S05]  /*17ae0*/  WARPSYNC.COLLECTIVE R15, `(.L_x_2118) ;  /* 0x000000000f087348 */ /* 0x000fea0003c00000 */
[----:B------:R0:W1:Y:S02]  /*17af0*/  SHFL.IDX P6, R14, R13, R12, R11 ;  /* 0x0000000c0d0e7389 */ /* 0x00006400000c000b */
[----:B01----:R-:W-:Y:S01]  /*17b00*/  ENDCOLLECTIVE ;  /* 0x000000000000791b */ /* 0x003fe20003800000 */
.L_x_2118:
        /* <DEDUP_REMOVED lines=13> */
.L_x_2119:
[----:B------:R-:W-:Y:S02]  /*17be0*/  IMAD.MOV.U32 R13, RZ, RZ, R23 ;  /* 0x000000ffff0d7224 */ /* 0x000fe400078e0017 */
[----:B------:R-:W-:Y:S01]  /*17bf0*/  IMAD.MOV.U32 R12, RZ, RZ, 0x3 ;  /* 0x00000003ff0c7424 */ /* 0x000fe200078e00ff */
[----:B------:R-:W-:-:S13]  /*17c00*/  IADD3 R2, P0, R14, R0, RZ ;  /* 0x000000000e027210 */ /* 0x000fda0007f1e0ff */
[----:B------:R-:W-:Y:S05]  /*17c10*/  WARPSYNC.COLLECTIVE R15, `(.L_x_2120) ;  /* 0x000000000f087348 */ /* 0x000fea0003c00000 */
[----:B------:R0:W1:Y:S02]  /*17c20*/  SHFL.IDX P6, R14, R13, R12, R11 ;  /* 0x0000000c0d0e7389 */ /* 0x00006400000c000b */
[----:B01----:R-:W-:Y:S01]  /*17c30*/  ENDCOLLECTIVE ;  /* 0x000000000000791b */ /* 0x003fe20003800000 */
.L_x_2120:
        /* <DEDUP_REMOVED lines=13> */
.L_x_2121:
[----:B------:R-:W-:Y:S02]  /*17d10*/  IMAD.MOV.U32 R13, RZ, RZ, R23 ;  /* 0x000000ffff0d7224 */ /* 0x000fe400078e0017 */
[----:B------:R-:W-:Y:S01]  /*17d20*/  IMAD.MOV.U32 R12, RZ, RZ, 0x4 ;  /* 0x00000004ff0c7424 */ /* 0x000fe200078e00ff */
[----:B------:R-:W-:-:S13]  /*17d30*/  IADD3 R2, P0, R14, R0, RZ ;  /* 0x000000000e027210 */ /* 0x000fda0007f1e0ff */
[----:B------:R-:W-:Y:S05]  /*17d40*/  WARPSYNC.COLLECTIVE R15, `(.L_x_2122) ;  /* 0x000000000f087348 */ /* 0x000fea0003c00000 */
[----:B------:R0:W1:Y:S02]  /*17d50*/  SHFL.IDX P6, R14, R13, R12, R11 ;  /* 0x0000000c0d0e7389 */ /* 0x00006400000c000b */
[----:B01----:R-:W-:Y:S01]  /*17d60*/  ENDCOLLECTIVE ;  /* 0x000000000000791b */ /* 0x003fe20003800000 */
.L_x_2122:
        /* <DEDUP_REMOVED lines=13> */
.L_x_2123:
[----:B------:R-:W-:Y:S02]  /*17e40*/  IMAD.MOV.U32 R13, RZ, RZ, R23 ;  /* 0x000000ffff0d7224 */ /* 0x000fe400078e0017 */
[----:B------:R-:W-:Y:S01]  /*17e50*/  IMAD.MOV.U32 R12, RZ, RZ, 0x5 ;  /* 0x00000005ff0c7424 */ /* 0x000fe200078e00ff */
[----:B------:R-:W-:-:S13]  /*17e60*/  IADD3 R2, P0, R14, R0, RZ ;  /* 0x000000000e027210 */ /* 0x000fda0007f1e0ff */
[----:B------:R-:W-:Y:S05]  /*17e70*/  WARPSYNC.COLLECTIVE R15, `(.L_x_2124) ;  /* 0x000000000f087348 */ /* 0x000fea0003c00000 */
[----:B------:R0:W1:Y:S02]  /*17e80*/  SHFL.IDX P6, R14, R13, R12, R11 ;  /* 0x0000000c0d0e7389 */ /* 0x00006400000c000b */
[----:B01----:R-:W-:Y:S01]  /*17e90*/  ENDCOLLECTIVE ;  /* 0x000000000000791b */ /* 0x003fe20003800000 */
.L_x_2124:
        /* <DEDUP_REMOVED lines=13> */
.L_x_2125:
[----:B------:R-:W-:Y:S05]  /*17f70*/  BRA `(.L_x_2126) ;  /* 0xffffffcc00107947 */ /* 0x000fea000383ffff */
.L_x_2031:
[----:B------:R-:W-:Y:S01]  /*17f80*/  BSSY B0, `(.L_x_2127) ;  /* 0x0000008000007945 */ /* 0x000fe20003800000 */
[----:B------:R-:W-:Y:S02]  /*17f90*/  IMAD.MOV.U32 R13, RZ, RZ, R31 ;  /* 0x000000ffff0d7224 */ /* 0x000fe400078e001f */
[----:B------:R-:W-:Y:S02]  /*17fa0*/  IMAD.MOV.U32 R12, RZ, RZ, RZ ;  /* 0x000000ffff0c7224 */ /* 0x000fe400078e00ff */
[----:B------:R-:W-:Y:S02]  /*17fb0*/  IMAD.MOV.U32 R11, RZ, RZ, 0x1f ;  /* 0x0000001fff0b7424 */ /* 0x000fe400078e00ff */
[----:B------:R-:W-:-:S07]  /*17fc0*/  IMAD.MOV.U32 R15, RZ, RZ, -0x1 ;  /* 0xffffffffff0f7424 */ /* 0x000fce00078e00ff */
[----:B01---5:R-:W-:Y:S05]  /*17fd0*/  WARPSYNC.COLLECTIVE R15, `(.L_x_2128) ;  /* 0x000000000f087348 */ /* 0x023fea0003c00000 */
[----:B------:R2:W3:Y:S02]  /*17fe0*/  SHFL.IDX P6, R14, R13, R12, R11 ;  /* 0x0000000c0d0e7389 */ /* 0x0004e400000c000b */
[----:B0123-5:R-:W-:Y:S01]  /*17ff0*/  ENDCOLLECTIVE ;  /* 0x000000000000791b */ /* 0x02ffe20003800000 */
.L_x_2128:
[----:B------:R-:W-:Y:S05]  /*18000*/  BSYNC B0 ;  /* 0x0000000000007941 */ /* 0x000fea0003800000 */
.L_x_2127:
[----:B------:R-:W-:Y:S05]  /*18010*/  BRA `(.L_x_2129) ;  /* 0xffffffcc00e47947 */ /* 0x000fea000383ffff */
.L_x_2034:
[----:B---3--:R3:W4:Y:S02]  /*18020*/  SYNCS.PHASECHK.TRANS64.TRYWAIT P0, [R5+URZ+0x22820], R0 ;  /* 0x02282000050075a7 */ /* 0x008724000800017f */
[----:B----4-:R-:W-:Y:S05]  /*18030*/  @!P0 NANOSLEEP.SYNCS 0x989680 ;  /* 0x009896800000895d */ /* 0x010fea0003900000 */
[----:B------:R-:W4:Y:S02]  /*18040*/  @!P0 SYNCS.PHASECHK.TRANS64 P0, [R5+URZ+0x22820], R0 ;  /* 0x02282000050085a7 */ /* 0x000f24000800007f */
[----:B----4-:R-:W-:Y:S05]  /*18050*/  @!P0 BRA `(.L_x_2034) ;  /* 0xfffffffc00f08947 */ /* 0x010fea000383ffff */
[----:B------:R-:W-:Y:S05]  /*18060*/  BRA `(.L_x_2130) ;  /* 0xffffffd0002c7947 */ /* 0x000fea000383ffff */
.L_x_2035:
        /* <DEDUP_REMOVED lines=8> */
[----:B0123-5:R-:W-:Y:S05]  /*180f0*/  WARPSYNC.COLLECTIVE R15, `(.L_x_2132) ;  /* 0x000000000f087348 */ /* 0x02ffea0003c00000 */
[----:B------:R4:W0:Y:S02]  /*18100*/  SHFL.IDX P6, R14, R13, R12, R11 ;  /* 0x0000000c0d0e7389 */ /* 0x00082400000c000b */
[----:B012345:R-:W-:Y:S01]  /*18110*/  ENDCOLLECTIVE ;  /* 0x000000000000791b */ /* 0x03ffe20003800000 */
.L_x_2132:
[----:B------:R-:W-:Y:S05]  /*18120*/  BSYNC B0 ;  /* 0x0000000000007941 */ /* 0x000fea0003800000 */
.L_x_2131:
[----:B------:R-:W-:Y:S05]  /*18130*/  BRA `(.L_x_2133) ;  /* 0xffffffd000147947 */ /* 0x000fea000383ffff */
.L_x_2038:
[----:B------:R-:W-:Y:S01]  /*18140*/  BSSY B1, `(.L_x_2134) ;  /* 0x0000006000017945 */ /* 0x000fe20003800000 */
[----:B------:R-:W-:-:S07]  /*18150*/  IMAD.MOV.U32 R15, RZ, RZ, -0x1 ;  /* 0xffffffffff0f7424 */ /* 0x000fce00078e00ff */
[----:B0123-5:R-:W-:Y:S05]  /*18160*/  WARPSYNC.COLLECTIVE R15, `(.L_x_2135) ;  /* 0x000000000f0c7348 */ /* 0x02ffea0003c00000 */
[----:B------:R-:W-:Y:S02]  /*18170*/  ELECT P6, UR62, PT ;  /* 0x00000000003e782f */ /* 0x000fe400038c0000 */
[----:B------:R-:W-:Y:S01]  /*18180*/  MOV R14, UR62 ;  /* 0x0000003e000e7c02 */ /* 0x000fe20008000f00 */
[----:B0123-5:R-:W-:Y:S10]  /*18190*/  ENDCOLLECTIVE ;  /* 0x000000000000791b */ /* 0x02fff40003800000 */
.L_x_2135:
[----:B------:R-:W-:Y:S05]  /*181a0*/  BSYNC B1 ;  /* 0x0000000000017941 */ /* 0x000fea0003800000 */
.L_x_2134:
[----:B------:R-:W-:Y:S05]  /*181b0*/  BRA `(.L_x_2136) ;  /* 0xffffffd0000c7947 */ /* 0x000fea000383ffff */
.L_x_2040:
[----:B---3--:R3:W4:Y:S02]  /*181c0*/  SYNCS.PHASECHK.TRANS64.TRYWAIT P1, [R3+URZ+0x22840], R2 ;  /* 0x02284002030075a7 */ /* 0x008724000802017f */
[----:B----4-:R-:W-:Y:S05]  /*181d0*/  @!P1 NANOSLEEP.SYNCS 0x989680 ;  /* 0x009896800000995d */ /* 0x010fea0003900000 */
[----:B------:R-:W4:Y:S02]  /*181e0*/  @!P1 SYNCS.PHASECHK.TRANS64 P1, [R3+URZ+0x22840], R2 ;  /* 0x02284002030095a7 */ /* 0x000f24000802007f */
[----:B----4-:R-:W-:Y:S05]  /*181f0*/  @!P1 BRA `(.L_x_2040) ;  /* 0xfffffffc00f09947 */ /* 0x010fea000383ffff */
[----:B------:R-:W-:Y:S05]  /*18200*/  BRA `(.L_x_2137) ;  /* 0xffffffd0002c7947 */ /* 0x000fea000383ffff */
.L_x_2042:
[----:B----4-:R4:W0:Y:S02]  /*18210*/  SYNCS.PHASECHK.TRANS64.TRYWAIT P1, [R5+URZ+0x22840], R0 ;  /* 0x02284000050075a7 */ /* 0x010824000802017f */
[----:B0-----:R-:W-:Y:S05]  /*18220*/  @!P1 NANOSLEEP.SYNCS 0x989680 ;  /* 0x009896800000995d */ /* 0x001fea0003900000 */
[----:B------:R-:W0:Y:S02]  /*18230*/  @!P1 SYNCS.PHASECHK.TRANS64 P1, [R5+URZ+0x22840], R0 ;  /* 0x02284000050095a7 */ /* 0x000e24000802007f */
[----:B0-----:R-:W-:Y:S05]  /*18240*/  @!P1 BRA `(.L_x_2042) ;  /* 0xfffffffc00f09947 */ /* 0x001fea000383ffff */
[----:B------:R-:W-:Y:S05]  /*18250*/  BRA `(.L_x_2138) ;  /* 0xffffffd000387947 */ /* 0x000fea000383ffff */
.L_x_2044:
[----:B------:R0:W0:Y:S02]  /*18260*/  SYNCS.PHASECHK.TRANS64.TRYWAIT P1, [R3+URZ+0x22860], R2 ;  /* 0x02286002030075a7 */ /* 0x000024000802017f */
[----:B0-----:R-:W-:Y:S05]  /*18270*/  @!P1 NANOSLEEP.SYNCS 0x989680 ;  /* 0x009896800000995d */ /* 0x001fea0003900000 */
[----:B------:R-:W0:Y:S02]  /*18280*/  @!P1 SYNCS.PHASECHK.TRANS64 P1, [R3+URZ+0x22860], R2 ;  /* 0x02286002030095a7 */ /* 0x000e24000802007f */
[----:B0-----:R-:W-:Y:S05]  /*18290*/  @!P1 BRA `(.L_x_2044) ;  /* 0xfffffffc00f09947 */ /* 0x001fea000383ffff */
[----:B------:R-:W-:Y:S05]  /*182a0*/  BRA `(.L_x_2139) ;  /* 0xffffffd000347947 */ /* 0x000fea000383ffff */
.L_x_2140:
        /* <DEDUP_REMOVED lines=13> */
.L_x_6454:


//--------------------- .text._ZN7cutlass13device_kernelIN5flash11enable_sm90INS1_16FlashAttnFwdSm90INS1_25CollectiveMainloopFwdSm90ILi2EN4cute5tupleIJNS5_1CILi1EEES8_S8_EEENS6_IJNS7_ILi128EEENS7_ILi96EEENS7_ILi64EEEEEELi256ENS_6half_tEfNS_4arch4Sm90ELb0ELb1ELb1ELb0ELb1ELb0ELb1ELb1ELb0ELb1ELb0ELb0EEENS1_21CollectiveEpilogueFwdINS6_IJSA_NS7_ILi256EEESB_EEES9_SE_SG_Li256ELb0ELb1ELb0ELb0EEENS1_30DynamicPersistentTileSchedulerILi256ELi128ELb0ELb1ELb1EEEEEEEEEvNT_6ParamsE --------------------------
	.section	.text._ZN7cutlass13device_kernelIN5flash11enable_sm90INS1_16FlashAttnFwdSm90INS1_25CollectiveMainloopFwdSm90ILi2EN4cute5tupleIJNS5_1CILi1EEES8_S8_EEENS6_IJNS7_ILi128EEENS7_ILi96EEENS7_ILi64EEEEEELi256ENS_6half_tEfNS_4arch4Sm90ELb0ELb1ELb1ELb0ELb1ELb0ELb1ELb1ELb0ELb1ELb0ELb0EEENS1_21CollectiveEpilogueFwdINS6_IJSA_NS7_ILi256EEESB_EEES9_SE_SG_Li256ELb0ELb1ELb0ELb0EEENS1_30DynamicPersistentTileSchedulerILi256ELi128ELb0ELb1ELb1EEEEEEEEEvNT_6ParamsE,"ax",@progbits
	.align	128
.text._ZN7cutlass13device_kernelIN5flash11enable_sm90INS1_16FlashAttnFwdSm90INS1_25CollectiveMainloopFwdSm90ILi2EN4cute5tupleIJNS5_1CILi1EEES8_S8_EEENS6_IJNS7_ILi128EEENS7_ILi96EEENS7_ILi64EEEEEELi256ENS_6half_tEfNS_4arch4Sm90ELb0ELb1ELb1ELb0ELb1ELb0ELb1ELb1ELb0ELb1ELb0ELb0EEENS1_21CollectiveEpilogueFwdINS6_IJSA_NS7_ILi256EEESB_EEES9_SE_SG_Li256ELb0ELb1ELb0ELb0EEENS1_30DynamicPersistentTileSchedulerILi256ELi128ELb0ELb1ELb1EEEEEEEEEvNT_6ParamsE:
        .type           _ZN7cutlass13device_kernelIN5flash11enable_sm90INS1_16FlashAttnFwdSm90INS1_25CollectiveMainloopFwdSm90ILi2EN4cute5tupleIJNS5_1CILi1EEES8_S8_EEENS6_IJNS7_ILi128EEENS7_ILi96EEENS7_ILi64EEEEEELi256ENS_6half_tEfNS_4arch4Sm90ELb0ELb1ELb1ELb0ELb1ELb0ELb1ELb1ELb0ELb1ELb0ELb0EEENS1_21CollectiveEpilogueFwdINS6_IJSA_NS7_ILi256EEESB_EEES9_SE_SG_Li256ELb0ELb1ELb0ELb0EEENS1_30DynamicPersistentTileSchedulerILi256ELi128ELb0ELb1ELb1EEEEEEEEEvNT_6ParamsE,@function
        .size           _ZN7cutlass13device_kernelIN5flash11enable_sm90INS1_16FlashAttnFwdSm90INS1_25CollectiveMainloopFwdSm90ILi2EN4cute5tupleIJNS5_1CILi1EEES8_S8_EEENS6_IJNS7_ILi128EEENS7_ILi96EEENS7_ILi64EEEEEELi256ENS_6half_tEfNS_4arch4Sm90ELb0ELb1ELb1ELb0ELb1ELb0ELb1ELb1ELb0ELb1ELb0ELb0EEENS1_21CollectiveEpilogueFwdINS6_IJSA_NS7_ILi256EEESB_EEES9_SE_SG_Li256ELb0ELb1ELb0ELb0EEENS1_30DynamicPersistentTileSchedulerILi256ELi128ELb0ELb1ELb1EEEEEEEEEvNT_6ParamsE,(.L_x_6455 - _ZN7cutlass13device_kernelIN5flash11enable_sm90INS1_16FlashAttnFwdSm90INS1_25CollectiveMainloopFwdSm90ILi2EN4cute5tupleIJNS5_1CILi1EEES8_S8_EEENS6_IJNS7_ILi128EEENS7_ILi96EEENS7_ILi64EEEEEELi256ENS_6half_tEfNS_4arch4Sm90ELb0ELb1ELb1ELb0ELb1ELb0ELb1ELb1ELb0ELb1ELb0ELb0EEENS1_21CollectiveEpilogueFwdINS6_IJSA_NS7_ILi256EEESB_EEES9_SE_SG_Li256ELb0ELb1ELb0ELb0EEENS1_30DynamicPersistentTileSchedulerILi256ELi128ELb0ELb1ELb1EEEEEEEEEvNT_6ParamsE)
        .other          _ZN7cutlass13device_kernelIN5flash11enable_sm90INS1_16FlashAttnFwdSm90INS1_25CollectiveMainloopFwdSm90ILi2EN4cute5tupleIJNS5_1CILi1EEES8_S8_EEENS6_IJNS7_ILi128EEENS7_ILi96EEENS7_ILi64EEEEEELi256ENS_6half_tEfNS_4arch4Sm90ELb0ELb1ELb1ELb0ELb1ELb0ELb1ELb1ELb0ELb1ELb0ELb0EEENS1_21CollectiveEpilogueFwdINS6_IJSA_NS7_ILi256EEESB_EEES9_SE_SG_Li256ELb0ELb1ELb0ELb0EEENS1_30DynamicPersistentTileSchedulerILi256ELi128ELb0ELb1ELb1EEEEEEEEEvNT_6ParamsE,@"STO_CUDA_ENTRY STV_DEFAULT"
_ZN7cutlass13device_kernelIN5flash11enable_sm90INS1_16FlashAttnFwdSm90INS1_25CollectiveMainloopFwdSm90ILi2EN4cute5tupleIJNS5_1CILi1EEES8_S8_EEENS6_IJNS7_ILi128EEENS7_ILi96EEENS7_ILi64EEEEEELi256ENS_6half_tEfNS_4arch4Sm90ELb0ELb1ELb1ELb0ELb1ELb0ELb1ELb1ELb0ELb1ELb0ELb0EEENS1_21CollectiveEpilogueFwdINS6_IJSA_NS7_ILi256EEESB_EEES9_SE_SG_Li256ELb0ELb1ELb0ELb0EEENS1_30DynamicPersistentTileSchedulerILi256ELi128ELb0ELb1ELb1EEEEEEEEEvNT_6ParamsE:
        /* <DEDUP_REMOVED lines=9> */
[----:B------:R1:W2:Y:S01]  /*0090*/  SHFL.IDX PT, R3, R12, RZ, 0x1f ;  /* 0x00001fff0c037589 */ /* 0x0002a200000e0000 */
        /* <DEDUP_REMOVED lines=15> */
[----:B------:R1:W0:Y:S01]  /*0190*/  @!UP0 SYNCS.EXCH.64 URZ, [UR8+0x32400], UR4 ;  /* 0x03240004083f85b2 */ /* 0x0002220008000100 */
[----:B------:R1:W3:Y:S05]  /*01a0*/  @!UP1 SYNCS.EXCH.64 URZ, [UR8+0x32410], UR4 ;  /* 0x03241004083f95b2 */ /* 0x0002ea0008000100 */
[----:B------:R1:W4:Y:S02]  /*01b0*/  @!UP2 SYNCS.EXCH.64 URZ, [UR8+0x32420], UR6 ;  /* 0x03242006083fa5b2 */ /* 0x0003240008000100 */
[----:B-12---:R-:W-:Y:S05]  /*01c0*/  @P1 BRA `(.L_x_2141) ;  /* 0x0000000000481947 */ /* 0x006fea0003800000 */
[----:B------:R-:W1:Y:S01]  /*01d0*/  S2UR UR5, SR_CgaCtaId ;  /* 0x00000000000579c3 */ /* 0x000e620000008800 */
[----:B------:R-:W-:Y:S01]  /*01e0*/  UMOV UR4, 0x400 ;  /* 0x0000040000047882 */ /* 0x000fe20000000000 */
[----:B------:R-:W-:Y:S01]  /*01f0*/  UMOV UR6, 0x80 ;  /* 0x0000008000067882 */ /* 0x000fe20000000000 */
[----:B------:R-:W-:Y:S01]  /*0200*/  UMOV UR7, 0x100 ;  /* 0x0000010000077882 */ /* 0x000fe20000000000 */
[----:B------:R-:W-:Y:S01]  /*0210*/  ELECT P0, URZ, PT ;  /* 0x00000000003f782f */ /* 0x000fe20003800000 */
[----:B-1----:R-:W-:Y:S02]  /*0220*/  ULEA UR8, UR5, UR4, 0x18 ;  /* 0x0000000405087291 */ /* 0x002fe4000f8ec03f */
[----:B------:R-:W-:-:S04]  /*0230*/  UIADD3 UR4, -UR6, 0x100000, URZ ;  /* 0x0010000006047890 */ /* 0x000fc8000fffe13f */
[----:B------:R-:W-:Y:S02]  /*0240*/  USHF.L.U32 UR5, UR4, 0xb, URZ ;  /* 0x0000000b04057899 */ /* 0x000fe4000800063f */
[----:B------:R-:W-:Y:S02]  /*0250*/  USHF.L.U32 UR4, UR4, 0x1, URZ ;  /* 0x0000000104047899 */ /* 0x000fe4000800063f */
[----:B------:R-:W-:-:S04]  /*0260*/  UIADD3 UR6, -UR7, 0x100000, URZ ;  /* 0x0010000007067890 */ /* 0x000fc8000fffe13f */
[----:B------:R-:W-:Y:S02]  /*0270*/  USHF.L.U32 UR7, UR6, 0xb, URZ ;  /* 0x0000000b06077899 */ /* 0x000fe4000800063f */
[----:B------:R-:W-:Y:S01]  /*0280*/  USHF.L.U32 UR6, UR6, 0x1, URZ ;  /* 0x0000000106067899 */ /* 0x000fe2000800063f */
[----:B------:R-:W1:Y:S03]  /*0290*/  FENCE.VIEW.ASYNC.S ;  /* 0x00000000000073c6 */ /* 0x000e660000000000 */
[----:B-1----:R1:W2:Y:S08]  /*02a0*/  SYNCS.EXCH.64 URZ, [UR8+0x32430], UR4 ;  /* 0x03243004083f75b2 */ /* 0x0022b00008000100 */
[----:B------:R1:W0:Y:S01]  /*02b0*/  SYNCS.EXCH.64 URZ, [UR8+0x32440], UR6 ;  /* 0x03244006083f75b2 */ /* 0x0002220008000100 */
[----:B------:R1:W0:Y:S01]  /*02c0*/  SYNCS.EXCH.64 URZ, [UR8+0x32438], UR4 ;  /* 0x03243804083f75b2 */ /* 0x0002220008000100 */
[----:B------:R1:W0:Y:S01]  /*02d0*/  SYNCS.EXCH.64 URZ, [UR8+0x32448], UR6 ;  /* 0x03244806083f75b2 */ /* 0x0002220008000100 */
[----:B------:R-:W-:Y:S01]  /*02e0*/  NOP ;  /* 0x0000000000007918 */ /* 0x000fe20000000000 */
.L_x_2141:
[----:B------:R-:W5:Y:S01]  /*02f0*/  SHFL.IDX PT, R2, R0, RZ, 0x1f ;  /* 0x00001fff00027589 */ /* 0x000f6200000e0000 */
[----:B------:R-:W-:Y:S01]  /*0300*/  NOP ;  /* 0x0000000000007918 */ /* 0x000fe20000000000 */
[----:B-----5:R-:W-:-:S13]  /*0310*/  ISETP.NE.AND P0, PT, R2, RZ, PT ;  /* 0x000000ff0200720c */ /* 0x020fda0003f05270 */
[----:B------:R-:W-:Y:S05]  /*0320*/  @P0 BRA `(.L_x_2142) ;  /* 0x0000000000480947 */ /* 0x000fea0003800000 */
[----:B-1----:R-:W1:Y:S01]  /*0330*/  S2UR UR5, SR_CgaCtaId ;  /* 0x00000000000579c3 */ /* 0x002e620000008800 */
        /* <DEDUP_REMOVED lines=12> */
[----:B-1----:R1:W0:Y:S08]  /*0400*/  SYNCS.EXCH.64 URZ, [UR8+0x32450], UR4 ;  /* 0x03245004083f75b2 */ /* 0x0022300008000100 */
[----:B------:R1:W0:Y:S01]  /*0410*/  SYNCS.EXCH.64 URZ, [UR8+0x32460], UR6 ;  /* 0x03246006083f75b2 */ /* 0x0002220008000100 */
[----:B------:R1:W0:Y:S01]  /*0420*/  SYNCS.EXCH.64 URZ, [UR8+0x32458], UR4 ;  /* 0x03245804083f75b2 */ /* 0x0002220008000100 */
[----:B------:R1:W0:Y:S01]  /*0430*/  SYNCS.EXCH.64 URZ, [UR8+0x32468], UR6 ;  /* 0x03246806083f75b2 */ /* 0x0002220008000100 */
[----:B------:R-:W-:Y:S01]  /*0440*/  NOP ;  /* 0x0000000000007918 */ /* 0x000fe20000000000 */
.L_x_2142:
[----:B------:R-:W5:Y:S01]  /*0450*/  SHFL.IDX PT, R2, R0, RZ, 0x1f ;  /* 0x00001fff00027589 */ /* 0x000f6200000e0000 */
[----:B------:R-:W-:Y:S01]  /*0460*/  NOP ;  /* 0x0000000000007918 */ /* 0x000fe20000000000 */
[----:B-----5:R-:W-:-:S13]  /*0470*/  ISETP.NE.AND P0, PT, R2, RZ, PT ;  /* 0x000000ff0200720c */ /* 0x020fda0003f05270 */
[----:B------:R-:W-:Y:S05]  /*0480*/  @P0 BRA `(.L_x_2143) ;  /* 0x0000000000380947 */ /* 0x000fea0003800000 */
[----:B-1----:R-:W1:Y:S01]  /*0490*/  S2UR UR5, SR_CgaCtaId ;  /* 0x00000000000579c3 */ /* 0x002e620000008800 */
[----:B------:R-:W-:Y:S01]  /*04a0*/  UMOV UR4, 0x400 ;  /* 0x0000040000047882 */ /* 0x000fe20000000000 */
[----:B------:R-:W-:Y:S01]  /*04b0*/  UMOV UR7, 0x80 ;  /* 0x0000008000077882 */ /* 0x000fe20000000000 */
[----:B------:R-:W-:Y:S01]  /*04c0*/  ELECT P0, URZ, PT ;  /* 0x00000000003f782f */ /* 0x000fe20003800000 */
[----:B-1----:R-:W-:Y:S02]  /*04d0*/  ULEA UR6, UR5, UR4, 0x18 ;  /* 0x0000000405067291 */ /* 0x002fe4000f8ec03f */
[----:B------:R-:W-:-:S04]  /*04e0*/  UIADD3 UR4, -UR7, 0x100000, URZ ;  /* 0x0010000007047890 */ /* 0x000fc8000fffe13f */
[----:B------:R-:W-:Y:S02]  /*04f0*/  USHF.L.U32 UR5, UR4, 0xb, URZ ;  /* 0x0000000b04057899 */ /* 0x000fe4000800063f */
[----:B------:R-:W-:Y:S01]  /*0500*/  USHF.L.U32 UR4, UR4, 0x1, URZ ;  /* 0x0000000104047899 */ /* 0x000fe2000800063f */
[----:B------:R-:W1:Y:S11]  /*0510*/  FENCE.VIEW.ASYNC.S ;  /* 0x00000000000073c6 */ /* 0x000e760000000000 */
[----:B-1----:R1:W0:Y:S01]  /*0520*/  SYNCS.EXCH.64 URZ, [UR6+0x32470], UR4 ;  /* 0x03247004063f75b2 */ /* 0x0022220008000100 */
[----:B------:R1:W0:Y:S01]  /*0530*/  SYNCS.EXCH.64 URZ, [UR6+0x32480], UR4 ;  /* 0x03248004063f75b2 */ /* 0x0002220008000100 */
[----:B------:R1:W0:Y:S01]  /*0540*/  SYNCS.EXCH.64 URZ, [UR6+0x32478], UR4 ;  /* 0x03247804063f75b2 */ /* 0x0002220008000100 */
[----:B------:R1:W0:Y:S01]  /*0550*/  SYNCS.EXCH.64 URZ, [UR6+0x32488], UR4 ;  /* 0x03248804063f75b2 */ /* 0x0002220008000100 */
[----:B------:R-:W-:Y:S01]  /*0560*/  NOP ;  /* 0x0000000000007918 */ /* 0x000fe20000000000 */
.L_x_2143:
        /* <DEDUP_REMOVED lines=22> */
.L_x_2144:
[----:B------:R-:W5:Y:S01]  /*06d0*/  SHFL.IDX PT, R2, R0, RZ, 0x1f ;  /* 0x00001fff00027589 */ /* 0x000f6200000e0000 */
[----:B------:R-:W-:Y:S01]  /*06e0*/  R2UR UR9, R3 ;  /* 0x00000000030972ca */ /* 0x000fe200000e0000 */
        /* <DEDUP_REMOVED lines=21> */
.L_x_2145:
[----:B-1----:R-:W-:Y:S01]  /*0840*/  ULDC UR4, c[0x0][0x20] ;  /* 0x0000080000047ab9 */ /* 0x002fe20000000800 */
[----:B------:R-:W-:Y:S01]  /*0850*/  UISETP.NE.AND UP0, UPT, UR9, URZ, UPT ;  /* 0x0000003f0900728c */ /* 0x000fe2000bf05270 */
[----:B------:R-:W-:Y:S01]  /*0860*/  IADD3 R16, P0, R1, UR4, RZ ;  /* 0x0000000401107c10 */ /* 0x000fe2000ff1e0ff */
[----:B------:R-:W-:Y:S01]  /*0870*/  UMOV UR4, 0x1 ;  /* 0x0000000100047882 */ /* 0x000fe20000000000 */
[----:B------:R-:W-:Y:S01]  /*0880*/  ULDC UR5, c[0x0][0x24] ;  /* 0x0000090000057ab9 */ /* 0x000fe20000000800 */
[----:B------:R-:W-:Y:S01]  /*0890*/  USEL UR4, UR4, 0x2, !UP0 ;  /* 0x0000000204047887 */ /* 0x000fe2000c000000 */
[----:B------:R-:W-:Y:S01]  /*08a0*/  IADD3 R2, P1, R16, 0x50, RZ ;  /* 0x0000005010027810 */ /* 0x000fe20007f3e0ff */
[----:B------:R-:W-:Y:S01]  /*08b0*/  IMAD.X R17, RZ, RZ, UR5, P0 ;  /* 0x00000005ff117e24 */ /* 0x000fe200080e06ff */
[----:B------:R-:W-:Y:S01]  /*08c0*/  PLOP3.LUT P2, PT, PT, PT, UP0, 0x80, 0x0 ;  /* 0x000000000000781c */ /* 0x000fe20003f4f008 */
[----:B------:R-:W-:Y:S01]  /*08d0*/  NOP ;  /* 0x0000000000007918 */ /* 0x000fe20000000000 */
[----:B------:R-:W-:Y:S01]  /*08e0*/  ULDC.64 UR36, c[0x0][0x208] ;  /* 0x0000820000247ab9 */ /* 0x000fe20000000a00 */
[----:B------:R1:W-:Y:S01]  /*08f0*/  STL [R1+0x454], R2 ;  /* 0x0004540201007387 */ /* 0x0003e20000100800 */
[----:B------:R-:W-:-:S05]  /*0900*/  IMAD.X R3, RZ, RZ, R17, P1 ;  /* 0x000000ffff037224 */ /* 0x000fca00008e0611 */
[----:B------:R0:W-:Y:S01]  /*0910*/  STL [R1+0x450], R3 ;  /* 0x0004500301007387 */ /* 0x0001e20000100800 */
[----:B-1----:R-:W-:-:S05]  /*0920*/  IMAD.U32 R2, RZ, RZ, UR4 ;  /* 0x00000004ff027e24 */ /* 0x002fca000f8e00ff */
[----:B------:R1:W-:Y:S01]  /*0930*/  STL [R1+0x45c], R2 ;  /* 0x00045c0201007387 */ /* 0x0003e20000100800 */
[----:B0-234-:R-:W-:Y:S06]  /*0940*/  BAR.SYNC.DEFER_BLOCKING 0x0 ;  /* 0x0000000000007b1d */ /* 0x01dfec0000010000 */
[----:B------:R-:W-:Y:S05]  /*0950*/  @!P2 BRA `(.L_x_2146) ;  /* 0x00000220000ca947 */ /* 0x000fea0003800000 */
.L_x_2147:
[----:B------:R-:W-:-:S08]  /*0960*/  NOP ;  /* 0x0000000000007918 */ /* 0x000fd00000000000 */
[----:B------:R-:W0:Y:S02]  /*0970*/  USETMAXREG.TRY_ALLOC.CTAPOOL UP0, 0xe8 ;  /* 0x000000e8000079c8 */ /* 0x000e240008000600 */
[----:B0-----:R-:W-:-:S13]  /*0980*/  PLOP3.LUT P0, PT, PT, PT, UP0, 0x80, 0x0 ;  /* 0x000000000000781c */ /* 0x001fda0003f0f008 */
[----:B------:R-:W-:Y:S05]  /*0990*/  @!P0 BRA `(.L_x_2147) ;  /* 0xfffffffc00f08947 */ /* 0x000fea000383ffff */
[----:B------:R-:W0:Y:S08]  /*09a0*/  S2UR UR5, SR_CTAID.X ;  /* 0x00000000000579c3 */ /* 0x000e300000002500 */
[----:B------:R-:W-:Y:S08]  /*09b0*/  BAR.ARV 0x4, 0x180 ;  /* 0x0106000000007b1d */ /* 0x000ff00000002000 */
[----:B------:R-:W-:Y:S08]  /*09c0*/  BAR.ARV 0x8, 0x180 ;  /* 0x0206000000007b1d */ /* 0x000ff00000002000 */
[----:B------:R-:W0:Y:S01]  /*09d0*/  LDC R0, c[0x0][0xd38] ;  /* 0x00034e00ff007b82 */ /* 0x000e220000000800 */
[----:B------:R-:W-:Y:S01]  /*09e0*/  ISETP.NE.AND P0, PT, R12, 0x1, PT ;  /* 0x000000010c00780c */ /* 0x000fe20003f05270 */
[----:B------:R2:W-:-:S12]  /*09f0*/  STL.64 [R1+0x1f8], RZ ;  /* 0x0001f8ff01007387 */ /* 0x0005d80000100a00 */
[----:B------:R-:W-:Y:S06]  /*0a00*/  @!P0 BAR.ARV 0x9, 0x100 ;  /* 0x0244000000008b1d */ /* 0x000fec0000002000 */
[C---:B------:R-:W-:Y:S02]  /*0a10*/  IADD3 R208, P1, R16.reuse, 0x1f8, RZ ;  /* 0x000001f810d07810 */ /* 0x040fe40007f3e0ff */
[----:B------:R-:W-:Y:S01]  /*0a20*/  IADD3 R216, P2, R16, 0x204, RZ ;  /* 0x0000020410d87810 */ /* 0x000fe20007f5e0ff */
[----:B------:R2:W-:Y:S01]  /*0a30*/  STL [R1+0x200], RZ ;  /* 0x000200ff01007387 */ /* 0x0005e20000100800 */
[----:B0-----:R-:W-:Y:S01]  /*0a40*/  ISETP.LE.AND P0, PT, R0, UR5, PT ;  /* 0x0000000500007c0c */ /* 0x001fe2000bf03270 */
[----:B------:R-:W-:-:S02]  /*0a50*/  IMAD.X R209, RZ, RZ, R17, P1 ;  /* 0x000000ffffd17224 */ /* 0x000fc400008e0611 */
[----:B------:R2:W-:Y:S01]  /*0a60*/  STL [R1+0x204], RZ ;  /* 0x000204ff01007387 */ /* 0x0005e20000100800 */
[----:B------:R-:W-:-:S09]  /*0a70*/  IMAD.X R211, RZ, RZ, R17, P2 ;  /* 0x000000ffffd37224 */ /* 0x000fd200010e0611 */
[----:B--2---:R-:W-:Y:S05]  /*0a80*/  @P0 EXIT ;  /* 0x000000000000094d */ /* 0x004fea0003800000 */
[----:B-1----:R-:W0:Y:S01]  /*0a90*/  S2R R2, SR_TID.X ;  /* 0x0000000000027919 */ /* 0x002e220000002100 */
[----:B------:R-:W1:Y:S01]  /*0aa0*/  S2UR UR9, SR_CgaCtaId ;  /* 0x00000000000979c3 */ /* 0x000e620000008800 */
[----:B------:R-:W-:Y:S01]  /*0ab0*/  UMOV UR42, 0x400 ;  /* 0x00000400002a7882 */ /* 0x000fe20000000000 */
[----:B------:R-:W-:Y:S01]  /*0ac0*/  IMAD.MOV.U32 R179, RZ, RZ, 0x2 ;  /* 0x00000002ffb37424 */ /* 0x000fe200078e00ff */
[C---:B------:R-:W-:Y:S01]  /*0ad0*/  IADD3 R205, -R12.reuse, 0xb, RZ ;  /* 0x0000000b0ccd7810 */ /* 0x040fe20007ffe1ff */
[----:B------:R-:W-:-:S04]  /*0ae0*/  VIADD R206, R12, 0x8 ;  /* 0x000000080cce7836 */ /* 0x000fc80000000000 */
[----:B------:R-:W2:Y:S01]  /*0af0*/  S2UR UR4, SR_SWINHI ;  /* 0x00000000000479c3 */ /* 0x000ea20000002f00 */
[----:B-1----:R-:W-:Y:S01]  /*0b00*/  ULEA UR42, UR9, UR42, 0x18 ;  /* 0x0000002a092a7291 */ /* 0x002fe2000f8ec03f */
[----:B0-----:R-:W-:-:S06]  /*0b10*/  VIADD R204, R2, 0xffffff80 ;  /* 0xffffff8002cc7836 */ /* 0x001fcc0000000000 */
[----:B------:R-:W-:Y:S01]  /*0b20*/  UMOV UR58, UR42 ;  /* 0x0000002a003a7c82 */ /* 0x000fe20008000000 */
[----:B--2---:R-:W-:Y:S01]  /*0b30*/  UMOV UR59, UR4 ;  /* 0x00000004003b7c82 */ /* 0x004fe20008000000 */
[----:B------:R-:W-:Y:S01]  /*0b40*/  UMOV UR4, UR5 ;  /* 0x0000000500047c82 */ /* 0x000fe20008000000 */
[----:B------:R-:W-:-:S04]  /*0b50*/  SHF.R.S32.HI R11, RZ, 0x1f, R204 ;  /* 0x0000001fff0b7819 */ /* 0x000fc800000114cc */
[CC--:B------:R-:W-:Y:S02]  /*0b60*/  LEA.HI R0, R11.reuse, R204.reuse, RZ, 0x5 ;  /* 0x000000cc0b007211 */ /* 0x0c0fe400078f28ff */
[CC--:B------:R-:W-:Y:S02]  /*0b70*/  LEA.HI R2, R11.reuse, R204.reuse, RZ, 0x4 ;  /* 0x000000cc0b027211 */ /* 0x0c0fe400078f20ff */
[CC--:B------:R-:W-:Y:S01]  /*0b80*/  LEA.HI R6, R11.reuse, R204.reuse, RZ, 0x2 ;  /* 0x000000cc0b067211 */ /* 0x0c0fe200078f10ff */
[----:B------:R-:W-:Y:S01]  /*0b90*/  IMAD.SHL.U32 R4, R0, 0x20, RZ ;  /* 0x0000002000047824 */ /* 0x000fe200078e00ff */
[----:B------:R-:W-:Y:S02]  /*0ba0*/  SHF.R.S32.HI R5, RZ, 0x4, R2 ;  /* 0x00000004ff057819 */ /* 0x000fe40000011402 */
[----:B------:R-:W-:Y:S02]  /*0bb0*/  LOP3.LUT R3, R2, 0x3fffff0, RZ, 0xc0, !PT ;  /* 0x03fffff002037812 */ /* 0x000fe400078ec0ff */
[----:B------:R-:W-:-:S02]  /*0bc0*/  LEA.HI R0, R11, R204, RZ, 0x7 ;  /* 0x000000cc0b007211 */ /* 0x000fc400078f38ff */
[----:B------:R-:W-:Y:S02]  /*0bd0*/  LOP3.LUT R7, R4, 0xfffffc00, RZ, 0xc0, !PT ;  /* 0xfffffc0004077812 */ /* 0x000fe400078ec0ff */
[----:B------:R-:W-:Y:S01]  /*0be0*/  LEA.HI R4, R2, R5, RZ, 0x1 ;  /* 0x0000000502047211 */ /* 0x000fe200078f08ff */
[----:B------:R-:W-:Y:S01]  /*0bf0*/  IMAD.IADD R2, R204, 0x1, -R3 ;  /* 0x00000001cc027824 */ /* 0x000fe200078e0a03 */
[----:B------:R-:W-:Y:S02]  /*0c00*/  LOP3.LUT R3, R0, 0xffffff80, RZ, 0xc0, !PT ;  /* 0xffffff8000037812 */ /* 0x000fe400078ec0ff */
[----:B------:R-:W-:Y:S01]  /*0c10*/  LOP3.LUT R4, R4, 0x1ffffffe, RZ, 0xc0, !PT ;  /* 0x1ffffffe04047812 */ /* 0x000fe200078ec0ff */
[----:B------:R-:W-:Y:S01]  /*0c20*/  IMAD R7, R2, 0x40, R7 ;  /* 0x0000004002077824 */ /* 0x000fe200078e0207 */
[----:B------:R-:W-:Y:S01]  /*0c30*/  LEA.HI R201, R11, R204, RZ, 0x3 ;  /* 0x000000cc0bc97211 */ /* 0x000fe200078f18ff */
[----:B------:R-:W-:Y:S01]  /*0c40*/  IMAD.IADD R210, R204, 0x1, -R3 ;  /* 0x00000001ccd27824 */ /* 0x000fe200078e0a03 */
[----:B------:R-:W-:Y:S01]  /*0c50*/  SHF.R.S32.HI R219, RZ, 0x7, R0 ;  /* 0x00000007ffdb7819 */ /* 0x000fe20000011400 */
[----:B------:R-:W-:Y:S01]  /*0c60*/  IMAD.IADD R4, R5, 0x1, -R4 ;  /* 0x0000000105047824 */ /* 0x000fe200078e0a04 */
[----:B------:R-:W-:-:S02]  /*0c70*/  LOP3.LUT R207, R201, 0xfffffff8, RZ, 0xc0, !PT ;  /* 0xfffffff8c9cf7812 */ /* 0x000fc400078ec0ff */
[----:B------:R-:W-:Y:S01]  /*0c80*/  SHF.R.S32.HI R3, RZ, 0x1f, R210 ;  /* 0x0000001fff037819 */ /* 0x000fe200000114d2 */
[----:B------:R-:W-:Y:S01]  /*0c90*/  IMAD R4, R4, 0x8, R7 ;  /* 0x0000000804047824 */ /* 0x000fe200078e0207 */
[----:B------:R-:W-:Y:S01]  /*0ca0*/  LOP3.LUT R7, R6, 0xfffffffc, RZ, 0xc0, !PT ;  /* 0xfffffffc06077812 */ /* 0x000fe200078ec0ff */
[----:B------:R-:W-:Y:S01]  /*0cb0*/  IMAD.IADD R207, R204, 0x1, -R207 ;  /* 0x00000001cccf7824 */ /* 0x000fe200078e0acf */
[CC--:B------:R-:W-:Y:S01]  /*0cc0*/  LEA.HI R13, R3.reuse, R210.reuse, RZ, 0x2 ;  /* 0x000000d2030d7211 */ /* 0x0c0fe200078f10ff */
[----:B------:R-:W-:Y:S01]  /*0cd0*/  IMAD.WIDE R178, R4, R179, UR58 ;  /* 0x0000003a04b27e25 */ /* 0x000fe2000f8e02b3 */
[----:B------:R-:W-:Y:S02]  /*0ce0*/  LEA.HI R3, R3, R210, RZ, 0x5 ;  /* 0x000000d203037211 */ /* 0x000fe400078f28ff */
[----:B------:R-:W-:Y:S01]  /*0cf0*/  SHF.R.S32.HI R2, RZ, 0x2, R13 ;  /* 0x00000002ff027819 */ /* 0x000fe2000001140d */
[----:B------:R-:W-:Y:S01]  /*0d00*/  IMAD.IADD R7, R204, 0x1, -R7 ;  /* 0x00000001cc077824 */ /* 0x000fe200078e0a07 */
[----:B------:R-:W-:Y:S01]  /*0d10*/  SHF.R.S32.HI R5, RZ, 0x1f, R13 ;  /* 0x0000001fff057819 */ /* 0x000fe2000001140d */
[----:B------:R-:W-:Y:S01]  /*0d20*/  IMAD.SHL.U32 R190, R207, 0x8, RZ ;  /* 0x00000008cfbe7824 */ /* 0x000fe200078e00ff */
[----:B------:R-:W-:-:S02]  /*0d30*/  IADD3 R8, P0, R178, 0x20, RZ ;  /* 0x00000020b2087810 */ /* 0x000fc40007f1e0ff */
[----:B------:R-:W-:Y:S01]  /*0d40*/  LEA.HI R5, R5, R2, RZ, 0x3 ;  /* 0x0000000205057211 */ /* 0x000fe200078f18ff */
[C---:B------:R-:W-:Y:S01]  /*0d50*/  VIADD R192, R190.reuse, 0x40 ;  /* 0x00000040bec07836 */ /* 0x040fe20000000000 */
[----:B------:R-:W-:Y:S01]  /*0d60*/  LEA.HI R4, R7, R7, RZ, 0x1 ;  /* 0x0000000707047211 */ /* 0x000fe200078f08ff */
[C---:B------:R-:W-:Y:S01]  /*0d70*/  VIADD R191, R190.reuse, 0x80 ;  /* 0x00000080bebf7836 */ /* 0x040fe20000000000 */
[----:B------:R-:W-:Y:S01]  /*0d80*/  LOP3.LUT R5, R5, 0xfffffff8, RZ, 0xc0, !PT ;  /* 0xfffffff805057812 */ /* 0x000fe200078ec0ff */
[----:B------:R-:W-:Y:S01]  /*0d90*/  VIADD R193, R190, 0xc0 ;  /* 0x000000c0bec17836 */ /* 0x000fe20000000000 */
[----:B------:R-:W-:Y:S02]  /*0da0*/  LOP3.LUT R6, R8, 0x380, RZ, 0xc0, !PT ;  /* 0x0000038008067812 */ /* 0x000fe400078ec0ff */
[----:B------:R-:W-:Y:S01]  /*0db0*/  SHF.R.S32.HI R3, RZ, 0x5, R3 ;  /* 0x00000005ff037819 */ /* 0x000fe20000011403 */
[----:B------:R-:W-:Y:S01]  /*0dc0*/  IMAD.IADD R2, R2, 0x1, -R5 ;  /* 0x0000000102027824 */ /* 0x000fe200078e0a05 */
[----:B------:R-:W-:-:S02]  /*0dd0*/  LOP3.LUT R4, R4, 0x1ffffffe, RZ, 0xc0, !PT ;  /* 0x1ffffffe04047812 */ /* 0x000fc400078ec0ff */
[----:B------:R-:W-:Y:S01]  /*0de0*/  SHF.R.U64 R5, R6, 0x3, RZ ;  /* 0x0000000306057819 */ /* 0x000fe200000012ff */
[----:B------:R-:W-:Y:S01]  /*0df0*/  IMAD R15, R3, 0x10, R2 ;  /* 0x00000010030f7824 */ /* 0x000fe200078e0202 */
[C---:B------:R-:W-:Y:S01]  /*0e00*/  IADD3 R9, P3, R178.reuse, 0x4000, RZ ;  /* 0x00004000b2097810 */ /* 0x040fe20007f7e0ff */
[----:B------:R-:W-:Y:S01]  /*0e10*/  IMAD.IADD R19, R7, 0x1, -R4 ;  /* 0x0000000107137824 */ /* 0x000fe200078e0a04 */
[----:B------:R-:W-:Y:S01]  /*0e20*/  LOP3.LUT R2, R5, R8, RZ, 0x3c, !PT ;  /* 0x0000000805027212 */ /* 0x000fe200078e3cff */
[--C-:B------:R-:W-:Y:S01]  /*0e30*/  IMAD.X R3, RZ, RZ, R179.reuse, P0 ;  /* 0x000000ffff037224 */ /* 0x100fe200000e06b3 */
[C---:B------:R-:W-:Y:S02]  /*0e40*/  IADD3 R5, P4, R178.reuse, 0x4020, RZ ;  /* 0x00004020b2057810 */ /* 0x040fe40007f9e0ff */
[----:B------:R-:W-:Y:S02]  /*0e50*/  IADD3 R7, P2, R178, 0x60, RZ ;  /* 0x00000060b2077810 */ /* 0x000fe40007f5e0ff */
[----:B------:R-:W-:Y:S01]  /*0e60*/  LEA.HI R0, R0, R219, RZ, 0x1 ;  /* 0x000000db00007211 */ /* 0x000fe200078f08ff */
[----:B------:R-:W-:Y:S01]  /*0e70*/  IMAD.X R11, RZ, RZ, R179, P4 ;  /* 0x000000ffff0b7224 */ /* 0x000fe200020e06b3 */
[----:B------:R-:W-:-:S02]  /*0e80*/  IADD3 R21, P1, R178, 0x40, RZ ;  /* 0x00000040b2157810 */ /* 0x000fc40007f3e0ff */
[----:B------:R-:W-:Y:S02]  /*0e90*/  LOP3.LUT R10, R5, 0x380, RZ, 0xc0, !PT ;  /* 0x00000380050a7812 */ /* 0x000fe400078ec0ff */
[----:B------:R-:W-:Y:S02]  /*0ea0*/  LOP3.LUT R6, R7, 0x380, RZ, 0xc0, !PT ;  /* 0x0000038007067812 */ /* 0x000fe400078ec0ff */
[----:B------:R-:W-:Y:S02]  /*0eb0*/  LOP3.LUT R8, R9, 0x380, RZ, 0xc0, !PT ;  /* 0x0000038009087812 */ /* 0x000fe400078ec0ff */
[----:B------:R-:W-:Y:S02]  /*0ec0*/  LOP3.LUT R0, R0, 0x3fffffe, RZ, 0xc0, !PT ;  /* 0x03fffffe00007812 */ /* 0x000fe400078ec0ff */
[----:B------:R-:W-:Y:S02]  /*0ed0*/  LOP3.LUT R4, R21, 0x380, RZ, 0xc0, !PT ;  /* 0x0000038015047812 */ /* 0x000fe400078ec0ff */
[----:B------:R-:W-:Y:S01]  /*0ee0*/  SHF.R.U64 R10, R10, 0x3, RZ ;  /* 0x000000030a0a7819 */ /* 0x000fe200000012ff */
[----:B------:R-:W-:Y:S01]  /*0ef0*/  IMAD.IADD R0, R219, 0x1, -R0 ;  /* 0x00000001db007824 */ /* 0x000fe200078e0a00 */
[----:B------:R-:W-:-:S02]  /*0f00*/  SHF.R.U64 R6, R6, 0x3, RZ ;  /* 0x0000000306067819 */ /* 0x000fc400000012ff */
[----:B------:R-:W-:Y:S01]  /*0f10*/  SHF.R.U64 R8, R8, 0x3, RZ ;  /* 0x0000000308087819 */ /* 0x000fe200000012ff */
[----:B------:R-:W-:Y:S01]  /*0f20*/  IMAD R202, R0, 0x40, R15 ;  /* 0x0000004000ca7824 */ /* 0x000fe200078e020f */
[----:B------:R-:W-:Y:S02]  /*0f30*/  LOP3.LUT R13, R13, 0x7ffffffc, RZ, 0xc0, !PT ;  /* 0x7ffffffc0d0d7812 */ /* 0x000fe400078ec0ff */
[----:B------:R-:W-:Y:S01]  /*0f40*/  SHF.R.U64 R4, R4, 0x3, RZ ;  /* 0x0000000304047819 */ /* 0x000fe200000012ff */
[----:B------:R-:W-:Y:S01]  /*0f50*/  IMAD R228, R19, 0x8, R202 ;  /* 0x0000000813e47824 */ /* 0x000fe200078e02ca */
[----:B------:R-:W-:Y:S01]  /*0f60*/  LOP3.LUT R10, R10, R5, RZ, 0x3c, !PT ;  /* 0x000000050a0a7212 */ /* 0x000fe200078e3cff */
[--C-:B------:R-:W-:Y:S01]  /*0f70*/  IMAD.X R5, RZ, RZ, R179.reuse, P1 ;  /* 0x000000ffff057224 */ /* 0x100fe200008e06b3 */
[----:B------:R-:W-:Y:S01]  /*0f80*/  LOP3.LUT R6, R6, R7, RZ, 0x3c, !PT ;  /* 0x0000000706067212 */ /* 0x000fe200078e3cff */
[--C-:B------:R-:W-:Y:S01]  /*0f90*/  IMAD.X R7, RZ, RZ, R179.reuse, P2 ;  /* 0x000000ffff077224 */ /* 0x100fe200010e06b3 */
[----:B------:R-:W-:Y:S01]  /*0fa0*/  LOP3.LUT R8, R8, R9, RZ, 0x3c, !PT ;  /* 0x0000000908087212 */ /* 0x000fe200078e3cff */
[----:B------:R-:W-:Y:S01]  /*0fb0*/  IMAD.X R9, RZ, RZ, R179, P3 ;  /* 0x000000ffff097224 */ /* 0x000fe200018e06b3 */
[----:B------:R-:W-:Y:S01]  /*0fc0*/  IADD3 R22, P0, R16, 0x11c, RZ ;  /* 0x0000011c10167810 */ /* 0x000fe20007f1e0ff */
[----:B------:R-:W-:Y:S01]  /*0fd0*/  IMAD.IADD R13, R210, 0x1, -R13 ;  /* 0x00000001d20d7824 */ /* 0x000fe200078e0a0d */
[----:B------:R-:W-:-:S02]  /*0fe0*/  IADD3 R218, P1, R16, 0x210, RZ ;  /* 0x0000021010da7810 */ /* 0x000fc40007f3e0ff */
[----:B------:R-:W-:Y:S01]  /*0ff0*/  LOP3.LUT R4, R4, R21, RZ, 0x3c, !PT ;  /* 0x0000001504047212 */ /* 0x000fe200078e3cff */
[--C-:B------:R-:W-:Y:S01]  /*1000*/  IMAD.X R23, RZ, RZ, R17.reuse, P0 ;  /* 0x000000ffff177224 */ /* 0x100fe200000e0611 */
[----:B------:R-:W-:Y:S01]  /*1010*/  MOV R227, R2 ;  /* 0x0000000200e37202 */ /* 0x000fe20000000f00 */
[----:B------:R-:W-:Y:S01]  /*1020*/  IMAD.X R217, RZ, RZ, R17, P1 ;  /* 0x000000ffffd97224 */ /* 0x000fe200008e0611 */
[----:B------:R-:W-:Y:S01]  /*1030*/  MOV R226, R4 ;  /* 0x0000000400e27202 */ /* 0x000fe20000000f00 */
[----:B------:R-:W-:Y:S01]  /*1040*/  IMAD.SHL.U32 R203, R13, 0x2, RZ ;  /* 0x000000020dcb7824 */ /* 0x000fe200078e00ff */
[----:B------:R-:W-:Y:S02]  /*1050*/  MOV R225, R6 ;  /* 0x0000000600e17202 */ /* 0x000fe40000000f00 */
[----:B------:R-:W-:Y:S02]  /*1060*/  MOV R221, R8 ;  /* 0x0000000800dd7202 */ /* 0x000fe40000000f00 */
[----:B------:R-:W-:-:S02]  /*1070*/  MOV R220, R10 ;  /* 0x0000000a00dc7202 */ /* 0x000fc40000000f00 */
[----:B------:R-:W-:Y:S02]  /*1080*/  SHF.R.S32.HI R201, RZ, 0x3, R201 ;  /* 0x00000003ffc97819 */ /* 0x000fe400000114c9 */
[----:B------:R-:W-:Y:S02]  /*1090*/  SHF.R.S32.HI R199, RZ, 0x1f, R190 ;  /* 0x0000001fffc77819 */ /* 0x000fe400000114be */
[----:B------:R-:W-:Y:S02]  /*10a0*/  SHF.R.S32.HI R198, RZ, 0x1f, R192 ;  /* 0x0000001fffc67819 */ /* 0x000fe400000114c0 */
[----:B------:R-:W-:Y:S02]  /*10b0*/  SHF.R.S32.HI R197, RZ, 0x1f, R191 ;  /* 0x0000001fffc57819 */ /* 0x000fe400000114bf */
[----:B------:R-:W-:-:S07]  /*10c0*/  SHF.R.S32.HI R196, RZ, 0x1f, R193 ;  /* 0x0000001fffc47819 */ /* 0x000fce00000114c1 */
.L_x_2277:
        /* <DEDUP_REMOVED lines=21> */
.L_x_2148:
[----:B------:R-:W-:Y:S01]  /*1220*/  ULDC UR7, c[0x0][0xd54] ;  /* 0x0003550000077ab9 */ /* 0x000fe20000000800 */
[----:B------:R-:W-:Y:S01]  /*1230*/  UMOV UR6, UR12 ;  /* 0x0000000c00067c82 */ /* 0x000fe20008000000 */
[----:B------:R-:W-:-:S11]  /*1240*/  UISETP.NE.AND UP0, UPT, UR7, 0x1, UPT ;  /* 0x000000010700788c */ /* 0x000fd6000bf05270 */
[----:B------:R-:W-:Y:S02]  /*1250*/  @UP0 ULDC.64 UR10, c[0x0][0xd58] ;  /* 0x00035600000a0ab9 */ /* 0x000fe40000000a00 */
[----:B------:R-:W-:-:S04]  /*1260*/  UIMAD.WIDE.U32 UR4, UR12, UR10, URZ ;  /* 0x0000000a0c0472a5 */ /* 0x000fc8000f8e003f */
[----:B------:R-:W-:-:S04]  /*1270*/  @UP0 USHF.R.U32.HI UR6, URZ, UR11, UR5 ;  /* 0x0000000b3f060299 */ /* 0x000fc80008011605 */
[----:B------:R-:W-:-:S12]  /*1280*/  UIMAD UR4, UR6, UR7, URZ ;  /* 0x00000007060472a4 */ /* 0x000fd8000f8e023f */
.L_x_2149:
[----:B------:R-:W2:Y:S01]  /*1290*/  LDL R0, [R1+0x45c] ;  /* 0x00045c0001007983 */ /* 0x000ea20000100800 */
[----:B------:R-:W-:Y:S01]  /*12a0*/  UIADD3 UR10, UP1, UR58, 0x32440, URZ ;  /* 0x000324403a0a7890 */ /* 0x000fe2000ff3e03f */
[----:B------:R-:W-:Y:S01]  /*12b0*/  IMAD.MOV.U32 R5, RZ, RZ, 0x80 ;  /* 0x00000080ff057424 */ /* 0x000fe200078e00ff */
[----:B------:R-:W-:Y:S01]  /*12c0*/  ULOP3.LUT UR5, URZ, UR6, URZ, 0x33, !UPT ;  /* 0x000000063f057292 */ /* 0x000fe2000f8e333f */
[----:B------:R-:W-:Y:S01]  /*12d0*/  IMAD.U32 R15, RZ, RZ, UR9 ;  /* 0x00000009ff0f7e24 */ /* 0x000fe2000f8e00ff */
[----:B------:R-:W-:Y:S01]  /*12e0*/  UIADD3 UR6, UP3, UR58, 0x32460, URZ ;  /* 0x000324603a067890 */ /* 0x000fe2000ff7e03f */
[----:B------:R-:W-:Y:S01]  /*12f0*/  IMAD.MOV.U32 R14, RZ, RZ, 0x100 ;  /* 0x00000100ff0e7424 */ /* 0x000fe200078e00ff */
[----:B------:R-:W-:Y:S01]  /*1300*/  ULDC UR61, c[0x0][0xd3c] ;  /* 0x00034f00003d7ab9 */ /* 0x000fe20000000800 */
[----:B------:R-:W-:Y:S01]  /*1310*/  UIADD3 UR7, UP2, UR58, 0x32450, URZ ;  /* 0x000324503a077890 */ /* 0x000fe2000ff5e03f */
[----:B------:R-:W-:Y:S01]  /*1320*/  IMAD.MOV.U32 R13, RZ, RZ, 0x80 ;  /* 0x00000080ff0d7424 */ /* 0x000fe200078e00ff */
[----:B------:R-:W-:Y:S01]  /*1330*/  UIADD3 UR61, UR5, UR61, URZ ;  /* 0x0000003d053d7290 */ /* 0x000fe2000fffe03f */
[----:B------:R-:W-:Y:S01]  /*1340*/  IMAD.U32 R10, RZ, RZ, UR6 ;  /* 0x00000006ff0a7e24 */ /* 0x000fe2000f8e00ff */
[----:B------:R-:W-:Y:S01]  /*1350*/  UIADD3.X UR5, URZ, UR59, URZ, UP3, !UPT ;  /* 0x0000003b3f057290 */ /* 0x000fe20009ffe43f */
[----:B------:R-:W-:Y:S01]  /*1360*/  STL.64 [R1+0x30], R14 ;  /* 0x0000300e01007387 */ /* 0x000fe20000100a00 */
[----:B------:R-:W-:Y:S01]  /*1370*/  UIADD3 UR13, UP0, UR58, 0x32430, URZ ;  /* 0x000324303a0d7890 */ /* 0x000fe2000ff1e03f */
[----:B------:R-:W-:Y:S01]  /*1380*/  IMAD.U32 R8, RZ, RZ, UR7 ;  /* 0x00000007ff087e24 */ /* 0x000fe2000f8e00ff */
[----:B------:R-:W-:Y:S01]  /*1390*/  UIADD3.X UR9, URZ, UR59, URZ, UP2, !UPT ;  /* 0x0000003b3f097290 */ /* 0x000fe200097fe43f */
[----:B------:R-:W-:Y:S01]  /*13a0*/  IMAD.U32 R6, RZ, RZ, UR61 ;  /* 0x0000003dff067e24 */ /* 0x000fe2000f8e00ff */
[----:B------:R-:W-:Y:S01]  /*13b0*/  UIADD3.X UR14, URZ, UR59, URZ, UP0, !UPT ;  /* 0x0000003b3f0e7290 */ /* 0x000fe200087fe43f */
[----:B------:R-:W-:Y:S01]  /*13c0*/  IMAD.U32 R11, RZ, RZ, UR5 ;  /* 0x00000005ff0b7e24 */ /* 0x000fe2000f8e00ff */
[----:B------:R-:W-:Y:S01]  /*13d0*/  UIADD3 UR4, UR12, -UR4, URZ ;  /* 0x800000040c047290 */ /* 0x000fe2000fffe03f */
[----:B------:R-:W-:Y:S01]  /*13e0*/  STL.128 [R1+0x420], RZ ;  /* 0x000420ff01007387 */ /* 0x000fe20000100c00 */
[----:B------:R-:W-:Y:S01]  /*13f0*/  ULDC UR5, c[0x0][0x448] ;  /* 0x0001120000057ab9 */ /* 0x000fe20000000800 */
[----:B------:R-:W-:Y:S01]  /*1400*/  ULDC.64 UR16, c[0x0][0x418] ;  /* 0x0001060000107ab9 */ /* 0x000fe20000000a00 */
[----:B------:R-:W-:Y:S01]  /*1410*/  UISETP.NE.AND UP5, UPT, UR5, 0x1, UPT ;  /* 0x000000010500788c */ /* 0x000fe2000bfa5270 */
[----:B------:R-:W-:Y:S01]  /*1420*/  IMAD.U32 R9, RZ, RZ, UR9 ;  /* 0x00000009ff097e24 */ /* 0x000fe2000f8e00ff */
[----:B------:R-:W-:Y:S01]  /*1430*/  UISETP.NE.U32.AND UP0, UPT, UR16, URZ, UPT ;  /* 0x0000003f1000728c */ /* 0x000fe2000bf05070 */
[----:B------:R-:W-:Y:S01]  /*1440*/  IMAD.U32 R3, RZ, RZ, UR14 ;  /* 0x0000000eff037e24 */ /* 0x000fe2000f8e00ff */
[----:B------:R-:W-:Y:S01]  /*1450*/  USHF.L.U32 UR61, UR61, 0x7, URZ ;  /* 0x000000073d3d7899 */ /* 0x000fe2000800063f */
[----:B------:R-:W-:Y:S01]  /*1460*/  STL [R1+0x50], R6 ;  /* 0x0000500601007387 */ /* 0x000fe20000100800 */
[----:B------:R-:W-:Y:S01]  /*1470*/  UISETP.NE.AND.EX UP0, UPT, UR17, URZ, UPT, UP0 ;  /* 0x0000003f1100728c */ /* 0x000fe2000bf05300 */
[C---:B------:R-:W-:Y:S01]  /*1480*/  IADD3 R32, P0, R16.reuse, 0x420, RZ ;  /* 0x0000042010207810 */ /* 0x040fe20007f1e0ff */
[----:B------:R-:W-:Y:S01]  /*1490*/  ULDC UR43, c[0x0][0x424] ;  /* 0x00010900002b7ab9 */ /* 0x000fe20000000800 */
[----:B------:R-:W-:Y:S01]  /*14a0*/  STL.128 [R1+0x40], R8 ;  /* 0x0000400801007387 */ /* 0x000fe20000100c00 */
[----:B------:R-:W-:Y:S01]  /*14b0*/  USEL UR43, UR43, 0x1, UP0 ;  /* 0x000000012b2b7887 */ /* 0x000fe20008000000 */
[----:B------:R-:W-:Y:S01]  /*14c0*/  IADD3 R44, P1, R16, 0x28, RZ ;  /* 0x00000028102c7810 */ /* 0x000fe20007f3e0ff */
[----:B------:R-:W-:Y:S01]  /*14d0*/  ULDC UR12, c[0x0][0x2f0] ;  /* 0x0000bc00000c7ab9 */ /* 0x000fe20000000800 */
[----:B------:R-:W-:Y:S01]  /*14e0*/  STL.128 [R1+0x430], RZ ;  /* 0x000430ff01007387 */ /* 0x000fe20000100c00 */
[----:B------:R-:W-:Y:S01]  /*14f0*/  UIMAD UR43, UR43, UR12, URZ ;  /* 0x0000000c2b2b72a4 */ /* 0x000fe2000f8e023f */
[--C-:B------:R-:W-:Y:S01]  /*1500*/  IMAD.X R47, RZ, RZ, R17.reuse, P0 ;  /* 0x000000ffff2f7224 */ /* 0x100fe200000e0611 */
[----:B------:R-:W-:Y:S01]  /*1510*/  ULDC UR44, c[0x0][0x288] ;  /* 0x0000a200002c7ab9 */ /* 0x000fe20000000800 */
[----:B------:R-:W-:Y:S01]  /*1520*/  STL.128 [R1+0x210], RZ ;  /* 0x000210ff01007387 */ /* 0x000fe20000100c00 */
[----:B------:R-:W-:Y:S01]  /*1530*/  @UP5 ULDC UR15, c[0x0][0x450] ;  /* 0x00011400000f5ab9 */ /* 0x000fe20000000800 */
[----:B------:R-:W-:Y:S01]  /*1540*/  UIADD3 UR38, UR43, 0x1, -UR44 ;  /* 0x000000012b267890 */ /* 0x000fe2000fffe82c */
[----:B------:R-:W-:Y:S01]  /*1550*/  IMAD.X R45, RZ, RZ, R17, P1 ;  /* 0x000000ffff2d7224 */ /* 0x000fe200008e0611 */
[----:B------:R-:W-:Y:S01]  /*1560*/  STL.128 [R1+0x220], RZ ;  /* 0x000220ff01007387 */ /* 0x000fe20000100c00 */
[----:B------:R-:W-:-:S03]  /*1570*/  UP2UR UR39, UPR, URZ, 0x20 ;  /* 0x000000203f277883 */ /* 0x000fc60008000000 */
[----:B------:R-:W-:Y:S04]  /*1580*/  STL.128 [R1+0x230], RZ ;  /* 0x000230ff01007387 */ /* 0x000fe80000100c00 */
        /* <DEDUP_REMOVED lines=29> */
[----:B------:R-:W-:Y:S04]  /*1760*/  STL [R1+0x10], RZ ;  /* 0x000010ff01007387 */ /* 0x000fe80000100800 */
[----:B------:R-:W-:Y:S01]  /*1770*/  STL [R1+0x38], RZ ;  /* 0x000038ff01007387 */ /* 0x000fe20000100800 */
[----:B--2---:R-:W-:-:S02]  /*1780*/  R2UR UR11, R0 ;  /* 0x00000000000b72ca */ /* 0x004fc400000e0000 */
[----:B------:R-:W0:Y:S11]  /*1790*/  LDC R0, c[0x0][0xa80] ;  /* 0x0002a000ff007b82 */ /* 0x000e360000000800 */
[----:B------:R-:W-:-:S02]  /*17a0*/  IMAD.U32 R4, RZ, RZ, UR11 ;  /* 0x0000000bff047e24 */ /* 0x000fc4000f8e00ff */
[----:B------:R-:W-:Y:S01]  /*17b0*/  IMAD.U32 R2, RZ, RZ, UR11 ;  /* 0x0000000bff027e24 */ /* 0x000fe2000f8e00ff */
[----:B------:R-:W-:Y:S02]  /*17c0*/  UIADD3.X UR11, URZ, UR59, URZ, UP1, !UPT ;  /* 0x0000003b3f0b7290 */ /* 0x000fe40008ffe43f */
[----:B------:R1:W-:Y:S01]  /*17d0*/  STL.64 [R1+0x28], R4 ;  /* 0x0000280401007387 */ /* 0x0003e20000100a00 */
[----:B------:R-:W-:Y:S02]  /*17e0*/  IMAD.MOV.U32 R12, RZ, RZ, R2 ;  /* 0x000000ffff0c7224 */ /* 0x000fe400078e0002 */
[----:B------:R-:W-:Y:S01]  /*17f0*/  IMAD.U32 R2, RZ, RZ, UR13 ;  /* 0x0000000dff027e24 */ /* 0x000fe2000f8e00ff */
[----:B------:R-:W-:Y:S02]  /*1800*/  ULDC UR13, c[0x0][0xd54] ;  /* 0x00035500000d7ab9 */ /* 0x000fe40000000800 */
[----:B------:R-:W-:Y:S01]  /*1810*/  UIMAD UR13, UR8, UR13, UR4 ;  /* 0x0000000d080d72a4 */ /* 0x000fe2000f8e0204 */
[----:B------:R2:W-:Y:S02]  /*1820*/  STL.128 [R1], R12 ;  /* 0x0000000c01007387 */ /* 0x0005e40000100c00 */
[----:B------:R-:W-:Y:S01]  /*1830*/  ULDC.64 UR4, c[0x0][0xad8] ;  /* 0x0002b60000047ab9 */ /* 0x000fe20000000a00 */
[----:B------:R-:W-:Y:S01]  /*1840*/  @UP5 ULDC UR8, c[0x0][0x44c] ;  /* 0x0001130000085ab9 */ /* 0x000fe20000000800 */
[----:B------:R-:W-:Y:S01]  /*1850*/  UISETP.GE.AND UP4, UPT, UR5, 0x1, UPT ;  /* 0x000000010500788c */ /* 0x000fe2000bf86270 */
[----:B-1----:R-:W-:Y:S01]  /*1860*/  IMAD.U32 R5, RZ, RZ, UR11 ;  /* 0x0000000bff057e24 */ /* 0x002fe2000f8e00ff */
[----:B------:R-:W-:Y:S01]  /*1870*/  ULDC UR11, c[0x0][0xd48] ;  /* 0x00035200000b7ab9 */ /* 0x000fe20000000800 */
[----:B------:R-:W-:Y:S01]  /*1880*/  IMAD.U32 R4, RZ, RZ, UR10 ;  /* 0x0000000aff047e24 */ /* 0x000fe2000f8e00ff */
[----:B------:R-:W-:Y:S01]  /*1890*/  UISETP.NE.AND UP1, UPT, UR11, 0x1, UPT ;  /* 0x000000010b00788c */ /* 0x000fe2000bf25270 */
[----:B------:R2:W-:Y:S01]  /*18a0*/  STL.64 [R1+0x18], R2 ;  /* 0x0000180201007387 */ /* 0x0005e20000100a00 */
[----:B------:R-:W-:Y:S01]  /*18b0*/  UIADD3 UR10, UR61, 0x7f, URZ ;  /* 0x0000007f3d0a7890 */ /* 0x000fe2000fffe03f */
[----:B------:R-:W-:Y:S01]  /*18c0*/  PLOP3.LUT P2, PT, PT, PT, UP4, 0x40, 0x0 ;  /* 0x000000000000781c */ /* 0x000fe20003f4e848 */
[----:B------:R-:W-:Y:S01]  /*18d0*/  UMOV UR60, UR13 ;  /* 0x0000000d003c7c82 */ /* 0x000fe20008000000 */
[----:B------:R2:W-:Y:S01]  /*18e0*/  STL.64 [R1+0x20], R4 ;  /* 0x0000200401007387 */ /* 0x0005e20000100a00 */
[----:B------:R-:W-:-:S02]  /*18f0*/  UIMAD.WIDE.U32 UR8, UR10, UR8, URZ ;  /* 0x000000080a0872a5 */ /* 0x000fc4000f8e003f */
[----:B------:R-:W-:Y:S01]  /*1900*/  UP2UR UR41, UPR, URZ, 0x10 ;  /* 0x000000103f297883 */ /* 0x000fe20008000000 */
[----:B0-----:R2:W-:Y:S01]  /*1910*/  STL [R1+0x440], R0 ;  /* 0x0004400001007387 */ /* 0x0015e20000100800 */
[----:B------:R-:W-:Y:S01]  /*1920*/  @UP5 USHF.R.U32.HI UR10, URZ, UR15, UR9 ;  /* 0x0000000f3f0a5299 */ /* 0x000fe20008011609 */
[----:B------:R-:W-:Y:S01]  /*1930*/  @UP1 ULDC UR6, c[0x0][0xd4c] ;  /* 0x0003530000061ab9 */ /* 0x000fe20000000800 */
[----:B------:R-:W-:Y:S01]  /*1940*/  @UP1 ULDC UR14, c[0x0][0xd50] ;  /* 0x00035400000e1ab9 */ /* 0x000fe20000000800 */
[----:B------:R-:W-:Y:S02]  /*1950*/  UIMAD.WIDE.U32 UR6, UR13, UR6, URZ ;  /* 0x000000060d0672a5 */ /* 0x000fe4000f8e003f */
[----:B------:R-:W-:Y:S02]  /*1960*/  UIADD3 UR10, UR38, UR10, URZ ;  /* 0x0000000a260a7290 */ /* 0x000fe4000fffe03f */
[----:B------:R-:W-:Y:S02]  /*1970*/  @UP1 USHF.R.U32.HI UR60, URZ, UR14, UR7 ;  /* 0x0000000e3f3c1299 */ /* 0x000fe40008011607 */
[----:B------:R-:W-:-:S02]  /*1980*/  UIADD3 UR4, UR10, UR4, URZ ;  /* 0x000000040a047290 */ /* 0x000fc4000fffe03f */
[----:B------:R-:W-:-:S04]  /*1990*/  UIADD3 UR6, -UR60, URZ, URZ ;  /* 0x0000003f3c067290 */ /* 0x000fc8000fffe13f */
[----:B------:R-:W-:-:S06]  /*19a0*/  UIMAD UR6, UR11, UR6, UR13 ;  /* 0x000000060b0672a4 */ /* 0x000fcc000f8e020d */
[----:B------:R-:W-:Y:S01]  /*19b0*/  IMAD.U32 R200, RZ, RZ, UR6 ;  /* 0x00000006ffc87e24 */ /* 0x000fe2000f8e00ff */
[----:B--2---:R-:W-:Y:S06]  /*19c0*/  @P2 BRA `(.L_x_2150) ;  /* 0x0000000000442947 */ /* 0x004fec0003800000 */
        /* <DEDUP_REMOVED lines=10> */
.L_x_2151:
[----:B------:R-:W-:-:S11]  /*1a70*/  UISETP.NE.AND UP0, UPT, UR5, 0x1, UPT ;  /* 0x000000010500788c */ /* 0x000fd6000bf05270 */
[----:B------:R-:W-:Y:S02]  /*1a80*/  @UP0 ULDC.64 UR10, c[0x0][0xae0] ;  /* 0x0002b800000a0ab9 */ /* 0x000fe40000000a00 */
[----:B------:R-:W-:-:S04]  /*1a90*/  UIMAD.WIDE.U32 UR6, UR8, UR10, URZ ;  /* 0x0000000a080672a5 */ /* 0x000fc8000f8e003f */
[----:B------:R-:W-:-:S12]  /*1aa0*/  @UP0 USHF.R.U32.HI UR8, URZ, UR11, UR7 ;  /* 0x0000000b3f080299 */ /* 0x000fd80008011607 */
.L_x_2152:
[----:B------:R-:W-:-:S04]  /*1ab0*/  UIMAD UR8, UR8, UR5, UR5 ;  /* 0x00000005080872a4 */ /* 0x000fc8000f8e0205 */
[----:B------:R-:W-:-:S04]  /*1ac0*/  UISETP.LT.AND UP0, UPT, UR4, UR8, UPT ;  /* 0x000000080400728c */ /* 0x000fc8000bf01270 */
[----:B------:R-:W-:-:S12]  /*1ad0*/  USEL UR4, UR4, UR8, UP0 ;  /* 0x0000000804047287 */ /* 0x000fd80008000000 */
.L_x_2150:
[----:B------:R-:W-:Y:S02]  /*1ae0*/  UISETP.NE.AND UP0, UPT, UR39, URZ, UPT ;  /* 0x0000003f2700728c */ /* 0x000fe4000bf05270 */
[----:B------:R-:W-:Y:S02]  /*1af0*/  UIADD3 UR6, UR43, 0x5f, URZ ;  /* 0x0000005f2b067890 */ /* 0x000fe4000fffe03f */
[----:B------:R-:W-:Y:S02]  /*1b00*/  UIADD3 UR8, UR4, 0x5f, URZ ;  /* 0x0000005f04087890 */ /* 0x000fe4000fffe03f */
[----:B------:R-:W-:Y:S02]  /*1b10*/  UISETP.GE.AND UP1, UPT, UR5, 0x1, UPT ;  /* 0x000000010500788c */ /* 0x000fe4000bf26270 */
[----:B------:R-:W-:Y:S02]  /*1b20*/  UIMAD.WIDE UR6, UR6, 0x2aaaaaab, URZ ;  /* 0x2aaaaaab060678a5 */ /* 0x000fe4000f8e023f */
[----:B------:R-:W-:Y:S01]  /*1b30*/  UIMAD.WIDE UR8, UR8, 0x2aaaaaab, URZ ;  /* 0x2aaaaaab080878a5 */ /* 0x000fe2000f8e023f */
[----:B------:R-:W-:Y:S01]  /*1b40*/  @UP0 ULDC UR10, c[0x0][0x44c] ;  /* 0x00011300000a0ab9 */ /* 0x000fe20000000800 */
[----:B------:R-:W-:Y:S01]  /*1b50*/  USHF.R.U32.HI UR4, URZ, 0x1f, UR7 ;  /* 0x0000001f3f047899 */ /* 0x000fe20008011607 */
[----:B------:R-:W-:Y:S01]  /*1b60*/  PLOP3.LUT P0, PT, PT, PT, UP1, 0x40, 0x0 ;  /* 0x000000000000781c */ /* 0x000fe20003f0e818 */
[----:B------:R-:W-:-:S02]  /*1b70*/  UIMAD.WIDE.U32 UR10, UR61, UR10, URZ ;  /* 0x0000000a3d0a72a5 */ /* 0x000fc4000f8e003f */
[----:B------:R-:W-:Y:S01]  /*1b80*/  USHF.R.U32.HI UR6, URZ, 0x1f, UR9 ;  /* 0x0000001f3f067899 */ /* 0x000fe20008011609 */
[----:B------:R-:W-:Y:S01]  /*1b90*/  @UP0 ULDC UR14, c[0x0][0x450] ;  /* 0x00011400000e0ab9 */ /* 0x000fe20000000800 */
[----:B------:R-:W-:Y:S01]  /*1ba0*/  UMOV UR12, UR61 ;  /* 0x0000003d000c7c82 */ /* 0x000fe20008000000 */
[----:B------:R-:W-:Y:S02]  /*1bb0*/  UIADD3 UR44, UR43, -UR44, URZ ;  /* 0x8000002c2b2c7290 */ /* 0x000fe4000fffe03f */
[----:B------:R-:W-:Y:S02]  /*1bc0*/  @UP0 USHF.R.U32.HI UR12, URZ, UR14, UR11 ;  /* 0x0000000e3f0c0299 */ /* 0x000fe4000801160b */
[----:B------:R-:W-:Y:S02]  /*1bd0*/  ULEA.HI.SX32 UR4, UR7, UR4, 0x1c ;  /* 0x0000000407047291 */ /* 0x000fe4000f8fe23f */
[----:B------:R-:W-:Y:S02]  /*1be0*/  ULEA.HI.SX32 UR6, UR9, UR6, 0x1c ;  /* 0x0000000609067291 */ /* 0x000fe4000f8fe23f */
[----:B------:R-:W-:-:S02]  /*1bf0*/  UIADD3 UR7, UR44, UR12, URZ ;  /* 0x0000000c2c077290 */ /* 0x000fc4000fffe03f */
[----:B------:R-:W-:Y:S01]  /*1c00*/  UISETP.LT.AND UP0, UPT, UR4, UR6, UPT ;  /* 0x000000060400728c */ /* 0x000fe2000bf01270 */
[----:B------:R-:W-:Y:S02]  /*1c10*/  ULDC UR13, c[0x0][0xad4] ;  /* 0x0002b500000d7ab9 */ /* 0x000fe40000000800 */
[----:B------:R-:W-:Y:S02]  /*1c20*/  UIADD3 UR8, UR7, -UR13, URZ ;  /* 0x8000000d07087290 */ /* 0x000fe4000fffe03f */
[----:B------:R-:W-:Y:S01]  /*1c30*/  USEL UR45, UR4, UR6, UP0 ;  /* 0x00000006042d7287 */ /* 0x000fe20008000000 */
        /* <DEDUP_REMOVED lines=12> */
.L_x_2154:
[----:B------:R-:W-:-:S11]  /*1d00*/  UISETP.NE.AND UP0, UPT, UR5, 0x1, UPT ;  /* 0x000000010500788c */ /* 0x000fd6000bf05270 */
[----:B------:R-:W-:Y:S02]  /*1d10*/  @UP0 ULDC.64 UR10, c[0x0][0xae0] ;  /* 0x0002b800000a0ab9 */ /* 0x000fe40000000a00 */
[----:B------:R-:W-:-:S04]  /*1d20*/  UIMAD.WIDE.U32 UR6, UR4, UR10, URZ ;  /* 0x0000000a040672a5 */ /* 0x000fc8000f8e003f */
[----:B------:R-:W-:-:S12]  /*1d30*/  @UP0 USHF.R.U32.HI UR4, URZ, UR11, UR7 ;  /* 0x0000000b3f040299 */ /* 0x000fd80008011607 */
.L_x_2155:
[----:B------:R-:W-:-:S04]  /*1d40*/  UIMAD UR4, UR4, UR5, URZ ;  /* 0x00000005040472a4 */ /* 0x000fc8000f8e023f */
[----:B------:R-:W-:-:S04]  /*1d50*/  UISETP.LT.AND UP0, UPT, UR8, UR4, UPT ;  /* 0x000000040800728c */ /* 0x000fc8000bf01270 */
[----:B------:R-:W-:-:S12]  /*1d60*/  USEL UR8, UR8, UR4, !UP0 ;  /* 0x0000000408087287 */ /* 0x000fd8000c000000 */
.L_x_2153:
[----:B------:R-:W-:Y:S01]  /*1d70*/  UIMAD.WIDE UR4, UR8, 0x2aaaaaab, URZ ;  /* 0x2aaaaaab080478a5 */ /* 0x000fe2000f8e023f */
[----:B------:R-:W-:-:S03]  /*1d80*/  PLOP3.LUT P0, PT, PT, PT, PT, 0x80, 0x0 ;  /* 0x000000000000781c */ /* 0x000fc60003f0f070 */
[----:B------:R-:W-:-:S04]  /*1d90*/  USHF.R.U32.HI UR4, URZ, 0x1f, UR5 ;  /* 0x0000001f3f047899 */ /* 0x000fc80008011605 */
[----:B------:R-:W-:-:S04]  /*1da0*/  ULEA.HI.SX32 UR4, UR5, UR4, 0x1c ;  /* 0x0000000405047291 */ /* 0x000fc8000f8fe23f */
[----:B------:R-:W-:-:S04]  /*1db0*/  UISETP.LT.AND UP0, UPT, URZ, UR4, UPT ;  /* 0x000000043f00728c */ /* 0x000fc8000bf01270 */
[----:B------:R-:W-:-:S04]  /*1dc0*/  USEL UR40, URZ, UR4, !UP0 ;  /* 0x000000043f287287 */ /* 0x000fc8000c000000 */
[----:B------:R-:W-:-:S06]  /*1dd0*/  UISETP.GT.AND UP0, UPT, UR45, UR40, UPT ;  /* 0x000000282d00728c */ /* 0x000fcc000bf04270 */
[----:B------:R-:W-:-:S13]  /*1de0*/  PLOP3.LUT P1, PT, PT, PT, UP0, 0x80, 0x0 ;  /* 0x000000000000781c */ /* 0x000fda0003f2f008 */
[----:B------:R-:W-:Y:S05]  /*1df0*/  @!P1 BRA `(.L_x_2156) ;  /* 0x000001e000789947 */ /* 0x000fea0003800000 */
[----:B------:R-:W0:Y:S01]  /*1e00*/  SHFL.IDX PT, R0, R219, RZ, 0x1f ;  /* 0x00001fffdb007589 */ /* 0x000e2200000e0000 */
[----:B------:R-:W-:Y:S01]  /*1e10*/  UIADD3 UR6, UR42, 0x18400, URZ ;  /* 0x000184002a067890 */ /* 0x000fe2000fffe03f */
[----:B------:R-:W-:Y:S01]  /*1e20*/  IMAD.MOV.U32 R12, RZ, RZ, 0x1 ;  /* 0x00000001ff0c7424 */ /* 0x000fe200078e00ff */
[----:B------:R-:W-:Y:S01]  /*1e30*/  UIADD3 UR5, UR42, 0x400, URZ ;  /* 0x000004002a057890 */ /* 0x000fe2000fffe03f */
[----:B------:R-:W-:Y:S01]  /*1e40*/  IMAD.MOV.U32 R4, RZ, RZ, 0x1 ;  /* 0x00000001ff047424 */ /* 0x000fe200078e00ff */
[----:B------:R-:W-:Y:S01]  /*1e50*/  UIADD3 UR4, UR42, 0x1c400, URZ ;  /* 0x0001c4002a047890 */ /* 0x000fe2000fffe03f */
[----:B------:R-:W-:Y:S01]  /*1e60*/  IMAD.MOV.U32 R5, RZ, RZ, RZ ;  /* 0x000000ffff057224 */ /* 0x000fe200078e00ff */
[----:B------:R-:W-:Y:S01]  /*1e70*/  USHF.R.U32.HI UR5, URZ, 0x4, UR5 ;  /* 0x000000043f057899 */ /* 0x000fe20008011605 */
[----:B------:R-:W-:Y:S01]  /*1e80*/  IMAD.MOV.U32 R6, RZ, RZ, 0x1 ;  /* 0x00000001ff067424 */ /* 0x000fe200078e00ff */
[----:B------:R-:W-:Y:S01]  /*1e90*/  USHF.R.U32.HI UR4, URZ, 0x4, UR4 ;  /* 0x000000043f047899 */ /* 0x000fe20008011604 */
[----:B------:R-:W-:Y:S01]  /*1ea0*/  IMAD.MOV.U32 R7, RZ, RZ, RZ ;  /* 0x000000ffff077224 */ /* 0x000fe200078e00ff */
[----:B------:R-:W-:Y:S01]  /*1eb0*/  ULOP3.LUT UR5, UR5, 0x3fff, URZ, 0xc0, !UPT ;  /* 0x00003fff05057892 */ /* 0x000fe2000f8ec03f */
[----:B------:R-:W-:Y:S01]  /*1ec0*/  IMAD.MOV.U32 R13, RZ, RZ, RZ ;  /* 0x000000ffff0d7224 */ /* 0x000fe200078e00ff */
[----:B------:R-:W-:Y:S01]  /*1ed0*/  ULOP3.LUT UR4, UR4, 0x3fff, URZ, 0xc0, !UPT ;  /* 0x00003fff04047892 */ /* 0x000fe2000f8ec03f */
[----:B------:R-:W-:Y:S01]  /*1ee0*/  IMAD.MOV.U32 R9, RZ, RZ, 0x40000040 ;  /* 0x40000040ff097424 */ /* 0x000fe200078e00ff */
[----:B------:R-:W-:Y:S01]  /*1ef0*/  ULOP3.LUT UR7, UR5, 0x3000000, URZ, 0xfc, !UPT ;  /* 0x0300000005077892 */ /* 0x000fe2000f8efc3f */
[----:B------:R1:W-:Y:S01]  /*1f00*/  STL.128 [R1+0x60], R4 ;  /* 0x0000600401007387 */ /* 0x0003e20000100c00 */
[----:B------:R-:W-:Y:S01]  /*1f10*/  ULOP3.LUT UR4, UR4, 0x10000, URZ, 0xfc, !UPT ;  /* 0x0001000004047892 */ /* 0x000fe2000f8efc3f */
[----:B------:R-:W-:Y:S01]  /*1f20*/  IMAD.MOV.U32 R11, RZ, RZ, 0x40000040 ;  /* 0x40000040ff0b7424 */ /* 0x000fe200078e00ff */
[----:B------:R-:W-:Y:S01]  /*1f30*/  ULOP3.LUT UR5, UR5, 0x10000, URZ, 0xfc, !UPT ;  /* 0x0001000005057892 */ /* 0x000fe2000f8efc3f */
[----:B------:R2:W-:Y:S01]  /*1f40*/  STL.64 [R1+0x70], R12 ;  /* 0x0000700c01007387 */ /* 0x0005e20000100a00 */
[----:B------:R-:W-:Y:S01]  /*1f50*/  IMAD.U32 R10, RZ, RZ, UR7 ;  /* 0x00000007ff0a7e24 */ /* 0x000fe2000f8e00ff */
[----:B------:R-:W-:Y:S01]  /*1f60*/  IADD3 R27, P1, R16, 0x78, RZ ;  /* 0x00000078101b7810 */ /* 0x000fe20007f3e0ff */
[----:B------:R-:W-:Y:S01]  /*1f70*/  IMAD.U32 R8, RZ, RZ, UR4 ;  /* 0x00000004ff087e24 */ /* 0x000fe2000f8e00ff */
[----:B0-----:R-:W-:Y:S01]  /*1f80*/  LEA.HI R2, R0, R0, RZ, 0x1 ;  /* 0x0000000000027211 */ /* 0x001fe200078f08ff */
[----:B------:R-:W-:Y:S01]  /*1f90*/  IMAD.U32 R14, RZ, RZ, UR5 ;  /* 0x00000005ff0e7e24 */ /* 0x000fe2000f8e00ff */
[----:B------:R-:W-:Y:S01]  /*1fa0*/  ULOP3.LUT UP0, URZ, UR6, 0x1bf, URZ, 0xc0, !UPT ;  /* 0x000001bf063f7892 */ /* 0x000fe2000f80c03f */
[----:B------:R-:W-:Y:S01]  /*1fb0*/  IMAD.MOV.U32 R15, RZ, RZ, 0x40000040 ;  /* 0x40000040ff0f7424 */ /* 0x000fe200078e00ff */
[----:B------:R-:W-:Y:S01]  /*1fc0*/  LOP3.LUT R3, R2, 0x7fffe, RZ, 0xc0, !PT ;  /* 0x0007fffe02037812 */ /* 0x000fe200078ec0ff */
[----:B------:R0:W-:Y:S01]  /*1fd0*/  STL.128 [R1+0x80], R8 ;  /* 0x0000800801007387 */ /* 0x0001e20000100c00 */
[----:B------:R-:W-:Y:S01]  /*1fe0*/  IMAD.X R40, RZ, RZ, R17, P1 ;  /* 0x000000ffff287224 */ /* 0x000fe200008e0611 */
[----:B------:R-:W-:Y:S01]  /*1ff0*/  IADD3 R30, P5, R16, 0xf8, RZ ;  /* 0x000000f8101e7810 */ /* 0x000fe20007fbe0ff */
[----:B-1----:R-:W-:Y:S01]  /*2000*/  IMAD.MOV.U32 R5, RZ, RZ, 0x40000040 ;  /* 0x40000040ff057424 */ /* 0x002fe200078e00ff */
[----:B------:R0:W-:Y:S01]  /*2010*/  STL.64 [R1+0x58], RZ ;  /* 0x000058ff01007387 */ /* 0x0001e20000100a00 */
[----:B------:R-:W-:Y:S01]  /*2020*/  IMAD.IADD R3, R0, 0x1, -R3 ;  /* 0x0000000100037824 */ /* 0x000fe200078e0a03 */
[----:B------:R-:W-:Y:S01]  /*2030*/  PLOP3.LUT P1, PT, PT, PT, UP0, 0x80, 0x0 ;  /* 0x000000000000781c */ /* 0x000fe20003f2f008 */
[----:B--2---:R-:W-:Y:S01]  /*2040*/  IMAD.MOV.U32 R13, RZ, RZ, 0x40000040 ;  /* 0x40000040ff0d7424 */ /* 0x004fe200078e00ff */
[----:B------:R0:W-:Y:S01]  /*2050*/  STL.128 [R1+0x90], RZ ;  /* 0x000090ff01007387 */ /* 0x0001e20000100c00 */
[C---:B------:R-:W-:Y:S01]  /*2060*/  IADD3 R29, P6, R16.reuse, 0xf0, RZ ;  /* 0x000000f0101d7810 */ /* 0x040fe20007fde0ff */
[--C-:B------:R-:W-:Y:S01]  /*2070*/  IMAD.X R31, RZ, RZ, R17.reuse, P5 ;  /* 0x000000ffff1f7224 */ /* 0x100fe200028e0611 */
[----:B------:R-:W-:Y:S01]  /*2080*/  LEA R3, R3, UR6, 0xd ;  /* 0x0000000603037c11 */ /* 0x000fe2000f8e68ff */
[----:B------:R0:W-:Y:S01]  /*2090*/  STL.128 [R1+0xa0], RZ ;  /* 0x0000a0ff01007387 */ /* 0x0001e20000100c00 */
[----:B------:R-:W-:Y:S01]  /*20a0*/  IADD3 R28, P0, R16, 0x80, RZ ;  /* 0x00000080101c7810 */ /* 0x000fe20007f1e0ff */
[----:B------:R-:W-:Y:S01]  /*20b0*/  IMAD.X R42, RZ, RZ, R17, P6 ;  /* 0x000000ffff2a7224 */ /* 0x000fe200030e0611 */
[----:B------:R-:W-:Y:S01]  /*20c0*/  SHF.R.U32.HI R0, RZ, 0x4, R3 ;  /* 0x00000004ff007819 */ /* 0x000fe20000011603 */
[----:B------:R-:W-:Y:S01]  /*20d0*/  VIADD R2, R3, 0xa000 ;  /* 0x0000a00003027836 */ /* 0x000fe20000000000 */
[----:B------:R0:W-:Y:S01]  /*20e0*/  STL.128 [R1+0xb0], RZ ;  /* 0x0000b0ff01007387 */ /* 0x0001e20000100c00 */
[----:B------:R-:W-:Y:S01]  /*20f0*/  IMAD.X R43, RZ, RZ, R17, P0 ;  /* 0x000000ffff2b7224 */ /* 0x000fe200000e0611 */
[----:B------:R-:W-:-:S02]  /*2100*/  LOP3.LUT R0, R0, 0x3fff, RZ, 0xc0, !PT ;  /* 0x00003fff00007812 */ /* 0x000fc400078ec0ff */
[----:B------:R-:W-:Y:S01]  /*2110*/  SHF.R.U32.HI R2, RZ, 0x4, R2 ;  /* 0x00000004ff027819 */ /* 0x000fe20000011602 */
[----:B------:R0:W-:Y:S01]  /*2120*/  STL.128 [R1+0xc0], RZ ;  /* 0x0000c0ff01007387 */ /* 0x0001e20000100c00 */
[----:B------:R-:W-:Y:S02]  /*2130*/  LOP3.LUT R4, R0, 0x10000, RZ, 0xfc, !PT ;  /* 0x0001000000047812 */ /* 0x000fe400078efcff */
[----:B------:R-:W-:Y:S01]  /*2140*/  LOP3.LUT R2, R2, 0x3fff, RZ, 0xc0, !PT ;  /* 0x00003fff02027812 */ /* 0x000fe200078ec0ff */
[----:B------:R0:W-:Y:S01]  /*2150*/  STL.128 [R1+0xd0], RZ ;  /* 0x0000d0ff01007387 */ /* 0x0001e20000100c00 */
[----:B------:R-:W-:Y:S02]  /*2160*/  IADD3 R19, P2, R16, 0x70, RZ ;  /* 0x0000007010137810 */ /* 0x000fe40007f5e0ff */
[----:B------:R-:W-:Y:S01]  /*2170*/  LOP3.LUT R2, R2, 0x10000, RZ, 0xfc, !PT ;  /* 0x0001000002027812 */ /* 0x000fe200078efcff */
[----:B------:R0:W-:Y:S01]  /*2180*/  STL.64 [R1+0x78], R4 ;  /* 0x0000780401007387 */ /* 0x0001e20000100a00 */
[C---:B------:R-:W-:Y:S01]  /*2190*/  IADD3 R26, P3, R16.reuse, 0x68, RZ ;  /* 0x00000068101a7810 */ /* 0x040fe20007f7e0ff */
[--C-:B------:R-:W-:Y:S01]  /*21a0*/  IMAD.X R38, RZ, RZ, R17.reuse, P2 ;  /* 0x000000ffff267224 */ /* 0x100fe200010e0611 */
[C---:B------:R-:W-:Y:S01]  /*21b0*/  IADD3 R18, P4, R16.reuse, 0x60, RZ ;  /* 0x0000006010127810 */ /* 0x040fe20007f9e0ff */
[----:B------:R-:W-:Y:S01]  /*21c0*/  IMAD.MOV.U32 R12, RZ, RZ, R2 ;  /* 0x000000ffff0c7224 */ /* 0x000fe200078e0002 */
[----:B------:R0:W-:Y:S01]  /*21d0*/  STL.128 [R1+0xe0], RZ ;  /* 0x0000e0ff01007387 */ /* 0x0001e20000100c00 */
[C---:B------:R-:W-:Y:S01]  /*21e0*/  IADD3 R34, P5, R16.reuse, 0x58, RZ ;  /* 0x0000005810227810 */ /* 0x040fe20007fbe0ff */
[--C-:B------:R-:W-:Y:S01]  /*21f0*/  IMAD.X R41, RZ, RZ, R17.reuse, P3 ;  /* 0x000000ffff297224 */ /* 0x100fe200018e0611 */
[C---:B------:R-:W-:Y:S01]  /*2200*/  IADD3 R24, P6, R16.reuse, 0x88, RZ ;  /* 0x0000008810187810 */ /* 0x040fe20007fde0ff */
[----:B------:R0:W-:Y:S01]  /*2210*/  STL.128 [R1+0xf0], R12 ;  /* 0x0000f00c01007387 */ /* 0x0001e20000100c00 */
[----:B------:R-:W-:Y:S01]  /*2220*/  IADD3 R36, P0, R16, 0x90, RZ ;  /* 0x0000009010247810 */ /* 0x000fe20007f1e0ff */
[----:B------:R-:W-:-:S02]  /*2230*/  IMAD.X R39, RZ, RZ, R17, P4 ;  /* 0x000000ffff277224 */ /* 0x000fc400020e0611 */
[--C-:B------:R-:W-:Y:S02]  /*2240*/  IMAD.X R35, RZ, RZ, R17.reuse, P5 ;  /* 0x000000ffff237224 */ /* 0x100fe400028e0611 */
[--C-:B------:R-:W-:Y:S02]  /*2250*/  IMAD.X R25, RZ, RZ, R17.reuse, P6 ;  /* 0x000000ffff197224 */ /* 0x100fe400030e0611 */
[----:B------:R-:W-:Y:S01]  /*2260*/  IMAD.X R37, RZ, RZ, R17, P0 ;  /* 0x000000ffff257224 */ /* 0x000fe200000e0611 */
[----:B------:R-:W-:Y:S06]  /*2270*/  @!P1 BRA `(.L_x_2157) ;  /* 0x0000000000409947 */ /* 0x000fec0003800000 */
[----:B------:R-:W-:Y:S01]  /*2280*/  MOV R0, 0x0 ;  /* 0x0000000000007802 */ /* 0x000fe20000000f00 */
[----:B------:R-:W-:Y:S01]  /*2290*/  ULDC.64 UR4, c[0x4][0x98] ;  /* 0x0100260000047ab9 */ /* 0x000fe20000000a00 */
[----:B------:R-:W-:Y:S01]  /*22a0*/  ULDC.64 UR6, c[0x4][0x38] ;  /* 0x01000e0000067ab9 */ /* 0x000fe20000000a00 */
[----:B0-----:R-:W-:Y:S01]  /*22b0*/  IMAD.U32 R4, RZ, RZ, UR4 ;  /* 0x00000004ff047e24 */ /* 0x001fe2000f8e00ff */
        /* <DEDUP_REMOVED lines=12> */
.L_x_2157:
[----:B------:R-:W1:Y:S01]  /*2380*/  S2R R20, SR_TID.X ;  /* 0x0000000000147919 */ /* 0x000e620000002100 */
[----:B0-----:R-:W0:Y:S01]  /*2390*/  LDC R15, c[0x0][0x288] ;  /* 0x0000a200ff0f7b82 */ /* 0x001e220000000800 */
[----:B------:R-:W-:Y:S01]  /*23a0*/  IADD3 R8, P0, R16, 0x100, RZ ;  /* 0x0000010010087810 */ /* 0x000fe20007f1e0ff */
[----:B------:R-:W-:Y:S01]  /*23b0*/  ULDC UR4, c[0x0][0x20] ;  /* 0x0000080000047ab9 */ /* 0x000fe20000000800 */
[----:B------:R-:W-:Y:S01]  /*23c0*/  IMAD.U32 R13, RZ, RZ, UR43 ;  /* 0x0000002bff0d7e24 */ /* 0x000fe2000f8e00ff */
[----:B------:R-:W-:Y:S01]  /*23d0*/  STL.64 [R1+0x110], R34 ;  /* 0x0001102201007387 */ /* 0x000fe20000100a00 */
[----:B------:R-:W-:Y:S02]  /*23e0*/  VIADD R194, R22, -UR4 ;  /* 0x8000000416c27c36 */ /* 0x000fe40008000000 */
[----:B------:R-:W-:Y:S01]  /*23f0*/  IMAD.X R9, RZ, RZ, R17, P0 ;  /* 0x000000ffff097224 */ /* 0x000fe200000e0611 */
[----:B------:R-:W2:Y:S01]  /*2400*/  LDC.64 R10, c[0x0][0xad0] ;  /* 0x0002b400ff0a7b82 */ /* 0x000ea20000000a00 */
[----:B------:R-:W-:Y:S04]  /*2410*/  STL.64 [R1+0x100], R202 ;  /* 0x000100ca01007387 */ /* 0x000fe80000100a00 */
[----:B------:R-:W-:Y:S03]  /*2420*/  STL.64 [R1+0x108], R8 ;  /* 0x0001080801007387 */ /* 0x000fe60000100a00 */
[----:B------:R-:W3:Y:S01]  /*2430*/  LDC.64 R6, c[0x0][0x448] ;  /* 0x00011200ff067b82 */ /* 0x000ee20000000a00 */
[----:B------:R-:W-:Y:S04]  /*2440*/  STL.U8 [R1+0x118], RZ ;  /* 0x000118ff01007387 */ /* 0x000fe80000100000 */
[----:B------:R4:W-:Y:S03]  /*2450*/  STL [R194+0x8], R13 ;  /* 0x0000080dc2007387 */ /* 0x0009e60000100800 */
[----:B------:R-:W5:Y:S01]  /*2460*/  LDC.64 R4, c[0x0][0xad8] ;  /* 0x0002b600ff047b82 */ /* 0x000f620000000a00 */
[----:B0-----:R0:W-:Y:S04]  /*2470*/  STL [R194+0x4], R15 ;  /* 0x0000040fc2007387 */ /* 0x0011e80000100800 */
[----:B------:R0:W-:Y:S01]  /*2480*/  STL [R194+0x14], RZ ;  /* 0x000014ffc2007387 */ /* 0x0001e20000100800 */
[----:B-1----:R-:W-:-:S02]  /*2490*/  VIADD R204, R20, 0xffffff80 ;  /* 0xffffff8014cc7836 */ /* 0x002fc40000000000 */
[----:B------:R-:W1:Y:S01]  /*24a0*/  LDC.64 R2, c[0x0][0xae0] ;  /* 0x0002b800ff027b82 */ /* 0x000e620000000a00 */
[----:B--2---:R0:W-:Y:S04]  /*24b0*/  STL [R194+0xc], R11 ;  /* 0x00000c0bc2007387 */ /* 0x0041e80000100800 */
[----:B------:R0:W-:Y:S03]  /*24c0*/  STL [R194], R204 ;  /* 0x000000ccc2007387 */ /* 0x0001e60000100800 */
[----:B------:R-:W2:Y:S01]  /*24d0*/  LDC R229, c[0x0][0x450] ;  /* 0x00011400ffe57b82 */ /* 0x000ea20000000800 */
[----:B---3--:R0:W-:Y:S04]  /*24e0*/  STL [R194+0x24], R6 ;  /* 0x00002406c2007387 */ /* 0x0081e80000100800 */
[----:B------:R0:W-:Y:S04]  /*24f0*/  STL [R194+0x28], R7 ;  /* 0x00002807c2007387 */ /* 0x0001e80000100800 */
[----:B-----5:R0:W-:Y:S04]  /*2500*/  STL [R194+0x10], R4 ;  /* 0x00001004c2007387 */ /* 0x0201e80000100800 */
[----:B------:R0:W-:Y:S04]  /*2510*/  STL [R194+0x18], R5 ;  /* 0x00001805c2007387 */ /* 0x0001e80000100800 */
[----:B-1----:R0:W-:Y:S04]  /*2520*/  STL [R194+0x1c], R2 ;  /* 0x00001c02c2007387 */ /* 0x0021e80000100800 */
[----:B------:R0:W-:Y:S04]  /*2530*/  STL [R194+0x20], R3 ;  /* 0x00002003c2007387 */ /* 0x0001e80000100800 */
[----:B--2---:R0:W-:Y:S04]  /*2540*/  STL [R194+0x2c], R229 ;  /* 0x00002ce5c2007387 */ /* 0x0041e80000100800 */
[----:B----4-:R-:W2:Y:S01]  /*2550*/  LDL R13, [R1+0x204] ;  /* 0x00020400010d7983 */ /* 0x010ea20000100800 */
[----:B------:R-:W-:Y:S01]  /*2560*/  IADD3 R8, P0, R16, 0x14c, RZ ;  /* 0x0000014c10087810 */ /* 0x000fe20007f1e0ff */
[----:B------:R-:W-:Y:S02]  /*2570*/  BSSY B0, `(.L_x_2158) ;  /* 0x000000a000007945 */ /* 0x000fe40003800000 */
[----:B------:R0:W-:Y:S02]  /*2580*/  STL [R1+0x14c], R10 ;  /* 0x00014c0a01007387 */ /* 0x0001e40000100800 */
[----:B------:R-:W-:-:S05]  /*2590*/  IMAD.X R9, RZ, RZ, R17, P0 ;  /* 0x000000ffff097224 */ /* 0x000fca00000e0611 */
[----:B------:R0:W-:Y:S01]  /*25a0*/  STL.64 [R1+0x150], R8 ;  /* 0x0001500801007387 */ /* 0x0001e20000100a00 */
[----:B--2---:R-:W-:-:S04]  /*25b0*/  LEA.HI R0, R13, R13, RZ, 0x1 ;  /* 0x0000000d0d007211 */ /* 0x004fc800078f08ff */
[----:B------:R-:W-:-:S05]  /*25c0*/  LOP3.LUT R0, R0, 0xfffffffe, RZ, 0xc0, !PT ;  /* 0xfffffffe00007812 */ /* 0x000fca00078ec0ff */
[----:B------:R-:W-:-:S05]  /*25d0*/  IMAD.IADD R0, R13, 0x1, -R0 ;  /* 0x000000010d007824 */ /* 0x000fca00078e0a00 */
[----:B------:R-:W-:-:S04]  /*25e0*/  SHF.L.U32 R0, R0, 0x1f, RZ ;  /* 0x0000001f00007819 */ /* 0x000fc800000006ff */
[----:B------:R-:W1:Y:S02]  /*25f0*/  SYNCS.PHASECHK.TRANS64.TRYWAIT P0, [UR42+0x32400], R0 ;  /* 0x03240000ff0075a7 */ /* 0x000e64000800016a */
[----:B01----:R-:W-:Y:S05]  /*2600*/  @!P0 BRA `(.L_x_2159) ;  /* 0x0000025000f88947 */ /* 0x003fea0003800000 */
.L_x_2351:
[----:B------:R-:W-:Y:S05]  /*2610*/  BSYNC B0 ;  /* 0x0000000000007941 */ /* 0x000fea0003800000 */
.L_x_2158:
[----:B------:R-:W2:Y:S04]  /*2620*/  LDL R33, [R1] ;  /* 0x0000000001217983 */ /* 0x000ea80000100800 */
[----:B------:R1:W5:Y:S01]  /*2630*/  LDL.64 R20, [R1+0x1f8] ;  /* 0x0001f80001147983 */ /* 0x0003620000100a00 */
[----:B------:R-:W-:Y:S01]  /*2640*/  IMAD.U32 R10, RZ, RZ, UR58 ;  /* 0x0000003aff0a7e24 */ /* 0x000fe2000f8e00ff */
[C---:B------:R-:W-:Y:S01]  /*2650*/  IADD3 R14, P0, R16.reuse, 0x118, RZ ;  /* 0x00000118100e7810 */ /* 0x040fe20007f1e0ff */
[----:B------:R-:W-:Y:S01]  /*2660*/  IMAD.U32 R11, RZ, RZ, UR59 ;  /* 0x0000003bff0b7e24 */ /* 0x000fe2000f8e00ff */
[C---:B0-----:R-:W-:Y:S01]  /*2670*/  IADD3 R0, P1, R16.reuse, 0x410, RZ ;  /* 0x0000041010007810 */ /* 0x041fe20007f3e0ff */
[----:B------:R-:W-:Y:S01]  /*2680*/  IMAD.MOV.U32 R8, RZ, RZ, R28 ;  /* 0x000000ffff087224 */ /* 0x000fe200078e001c */
[----:B------:R-:W-:Y:S01]  /*2690*/  STL.64 [R1+0x1f0], R24 ;  /* 0x0001f01801007387 */ /* 0x000fe20000100a00 */
[----:B------:R-:W-:Y:S01]  /*26a0*/  IMAD.MOV.U32 R9, RZ, RZ, R43 ;  /* 0x000000ffff097224 */ /* 0x000fe200078e002b */
[----:B------:R-:W-:Y:S05]  /*26b0*/  WARPSYNC.ALL ;  /* 0x0000000000007948 */ /* 0x000fea0003800000 */
[----:B------:R0:W-:Y:S01]  /*26c0*/  STL.128 [R1+0x180], R8 ;  /* 0x0001800801007387 */ /* 0x0001e20000100c00 */
[----:B------:R-:W-:Y:S01]  /*26d0*/  IMAD.X R15, RZ, RZ, R17, P0 ;  /* 0x000000ffff0f7224 */ /* 0x000fe200000e0611 */
[----:B------:R-:W-:Y:S01]  /*26e0*/  BSSY B0, `(.L_x_2160) ;  /* 0x000002f000007945 */ /* 0x000fe20003800000 */
[----:B------:R-:W-:Y:S01]  /*26f0*/  IMAD.MOV.U32 R12, RZ, RZ, R18 ;  /* 0x000000ffff0c7224 */ /* 0x000fe200078e0012 */
[----:B------:R1:W-:Y:S01]  /*2700*/  BAR.SYNC.DEFER_BLOCKING R206, 0x100 ;  /* 0x000400ce0000751d */ /* 0x0003e20000010000 */
[----:B------:R-:W-:Y:S01]  /*2710*/  IMAD.MOV.U32 R13, RZ, RZ, R39 ;  /* 0x000000ffff0d7224 */ /* 0x000fe200078e0027 */
[----:B------:R-:W-:-:S04]  /*2720*/  IADD3 R18, P0, R16, 0x150, RZ ;  /* 0x0000015010127810 */ /* 0x000fc80007f1e0ff */
[----:B------:R3:W-:Y:S01]  /*2730*/  STL.128 [R1+0x160], R12 ;  /* 0x0001600c01007387 */ /* 0x0007e20000100c00 */
[----:B0-----:R-:W-:-:S03]  /*2740*/  IMAD.MOV.U32 R10, RZ, RZ, R44 ;  /* 0x000000ffff0a7224 */ /* 0x001fc600078e002c */
[----:B------:R-:W-:Y:S01]  /*2750*/  STL.64 [R1+0x158], R208 ;  /* 0x000158d001007387 */ /* 0x000fe20000100a00 */
[----:B------:R-:W-:Y:S02]  /*2760*/  IMAD.MOV.U32 R11, RZ, RZ, R45 ;  /* 0x000000ffff0b7224 */ /* 0x000fe400078e002d */
[----:B------:R-:W-:Y:S02]  /*2770*/  IMAD.MOV.U32 R8, RZ, RZ, R216 ;  /* 0x000000ffff087224 */ /* 0x000fe400078e00d8 */
[----:B------:R-:W-:-:S05]  /*2780*/  IMAD.MOV.U32 R9, RZ, RZ, R211 ;  /* 0x000000ffff097224 */ /* 0x000fca00078e00d3 */
[----:B------:R0:W-:Y:S01]  /*2790*/  STL.128 [R1+0x190], R8 ;  /* 0x0001900801007387 */ /* 0x0001e20000100c00 */
[----:B---3--:R-:W-:Y:S02]  /*27a0*/  IMAD.X R15, RZ, RZ, R17, P0 ;  /* 0x000000ffff0f7224 */ /* 0x008fe400000e0611 */
[----:B------:R-:W-:Y:S02]  /*27b0*/  IMAD.MOV.U32 R14, RZ, RZ, R218 ;  /* 0x000000ffff0e7224 */ /* 0x000fe400078e00da */
[----:B0-----:R-:W-:Y:S02]  /*27c0*/  IMAD.MOV.U32 R8, RZ, RZ, R19 ;  /* 0x000000ffff087224 */ /* 0x001fe400078e0013 */
[----:B------:R-:W-:Y:S02]  /*27d0*/  IMAD.MOV.U32 R9, RZ, RZ, R38 ;  /* 0x000000ffff097224 */ /* 0x000fe400078e0026 */
[----:B------:R-:W-:Y:S02]  /*27e0*/  IMAD.MOV.U32 R10, RZ, RZ, R29 ;  /* 0x000000ffff0a7224 */ /* 0x000fe400078e001d */
[----:B------:R-:W-:-:S02]  /*27f0*/  IMAD.MOV.U32 R11, RZ, RZ, R42 ;  /* 0x000000ffff0b7224 */ /* 0x000fc400078e002a */
[--C-:B------:R-:W-:Y:S01]  /*2800*/  IMAD.X R19, RZ, RZ, R17.reuse, P1 ;  /* 0x000000ffff137224 */ /* 0x100fe200008e0611 */
[----:B------:R-:W-:Y:S02]  /*2810*/  IADD3 R6, P1, R16, 0x108, RZ ;  /* 0x0000010810067810 */ /* 0x000fe40007f3e0ff */
[----:B------:R0:W-:Y:S03]  /*2820*/  STL.128 [R1+0x1a0], R8 ;  /* 0x0001a00801007387 */ /* 0x0001e60000100c00 */
[----:B------:R-:W-:Y:S02]  /*2830*/  IMAD.X R13, RZ, RZ, R17, P1 ;  /* 0x000000ffff0d7224 */ /* 0x000fe400008e0611 */
[----:B------:R-:W-:Y:S02]  /*2840*/  IMAD.MOV.U32 R12, RZ, RZ, R6 ;  /* 0x000000ffff0c7224 */ /* 0x000fe400078e0006 */
[----:B0-----:R-:W-:-:S02]  /*2850*/  IMAD.MOV.U32 R8, RZ, RZ, R30 ;  /* 0x000000ffff087224 */ /* 0x001fc400078e001e */
[----:B------:R-:W-:Y:S02]  /*2860*/  IMAD.MOV.U32 R9, RZ, RZ, R31 ;  /* 0x000000ffff097224 */ /* 0x000fe400078e001f */
[----:B------:R-:W-:Y:S02]  /*2870*/  IMAD.MOV.U32 R10, RZ, RZ, R0 ;  /* 0x000000ffff0a7224 */ /* 0x000fe400078e0000 */
[----:B------:R-:W-:Y:S02]  /*2880*/  IMAD.MOV.U32 R11, RZ, RZ, R19 ;  /* 0x000000ffff0b7224 */ /* 0x000fe400078e0013 */
[----:B------:R-:W-:-:S03]  /*2890*/  IMAD.MOV.U32 R19, RZ, RZ, R40 ;  /* 0x000000ffff137224 */ /* 0x000fc600078e0028 */
[----:B------:R0:W-:Y:S02]  /*28a0*/  STL.128 [R1+0x1b0], R8 ;  /* 0x0001b00801007387 */ /* 0x0001e40000100c00 */
[----:B0-----:R-:W-:Y:S02]  /*28b0*/  IMAD.MOV.U32 R10, RZ, RZ, R32 ;  /* 0x000000ffff0a7224 */ /* 0x001fe400078e0020 */
[----:B------:R-:W-:Y:S02]  /*28c0*/  IMAD.MOV.U32 R11, RZ, RZ, R47 ;  /* 0x000000ffff0b7224 */ /* 0x000fe400078e002f */
[----:B------:R-:W-:Y:S02]  /*28d0*/  IMAD.MOV.U32 R8, RZ, RZ, R18 ;  /* 0x000000ffff087224 */ /* 0x000fe400078e0012 */
[----:B------:R-:W-:Y:S02]  /*28e0*/  IMAD.MOV.U32 R9, RZ, RZ, R15 ;  /* 0x000000ffff097224 */ /* 0x000fe400078e000f */
[----:B------:R-:W-:-:S02]  /*28f0*/  IMAD.MOV.U32 R15, RZ, RZ, R217 ;  /* 0x000000ffff0f7224 */ /* 0x000fc400078e00d9 */
[----:B------:R-:W-:Y:S01]  /*2900*/  IMAD.MOV.U32 R18, RZ, RZ, R27 ;  /* 0x000000ffff127224 */ /* 0x000fe200078e001b */
[----:B------:R0:W-:Y:S04]  /*2910*/  STL.128 [R1+0x1c0], R8 ;  /* 0x0001c00801007387 */ /* 0x0001e80000100c00 */
[----:B------:R1:W-:Y:S04]  /*2920*/  STL.128 [R1+0x1d0], R12 ;  /* 0x0001d00c01007387 */ /* 0x0003e80000100c00 */
[----:B------:R1:W-:Y:S01]  /*2930*/  STL.128 [R1+0x170], R16 ;  /* 0x0001701001007387 */ /* 0x0003e20000100c00 */
[----:B0-----:R-:W-:-:S02]  /*2940*/  IMAD.MOV.U32 R8, RZ, RZ, R26 ;  /* 0x000000ffff087224 */ /* 0x001fc400078e001a */
[----:B------:R-:W-:Y:S02]  /*2950*/  IMAD.MOV.U32 R9, RZ, RZ, R41 ;  /* 0x000000ffff097224 */ /* 0x000fe400078e0029 */
[----:B------:R-:W-:Y:S02]  /*2960*/  IMAD.MOV.U32 R10, RZ, RZ, R36 ;  /* 0x000000ffff0a7224 */ /* 0x000fe400078e0024 */
[----:B------:R-:W-:-:S05]  /*2970*/  IMAD.MOV.U32 R11, RZ, RZ, R37 ;  /* 0x000000ffff0b7224 */ /* 0x000fca00078e0025 */
[----:B------:R1:W-:Y:S01]  /*2980*/  STL.128 [R1+0x1e0], R8 ;  /* 0x0001e00801007387 */ /* 0x0003e20000100c00 */
[----:B--2---:R-:W-:-:S04]  /*2990*/  LOP3.LUT R0, R33, 0x1, RZ, 0xfc, !PT ;  /* 0x0000000121007812 */ /* 0x004fc800078efcff */
[----:B------:R-:W-:-:S13]  /*29a0*/  ISETP.NE.AND P1, PT, R0, 0x3, PT ;  /* 0x000000030000780c */ /* 0x000fda0003f25270 */
[----:B-1----:R-:W-:Y:S05]  /*29b0*/  @!P1 BRA `(.L_x_2161) ;  /* 0x0000000000049947 */ /* 0x002fea0003800000 */
[----:B------:R-:W-:Y:S01]  /*29c0*/  BPT.TRAP 0x1 ;  /* 0x000000040000795c */ /* 0x000fe20000300000 */
.L_x_2161:
[----:B------:R-:W-:Y:S05]  /*29d0*/  BSYNC B0 ;  /* 0x0000000000007941 */ /* 0x000fea0003800000 */
.L_x_2160:
[----:B------:R-:W2:Y:S01]  /*29e0*/  LDL.64 R8, [R1+0x18] ;  /* 0x0000180001087983 */ /* 0x000ea20000100a00 */
[----:B-----5:R-:W-:Y:S01]  /*29f0*/  SHF.L.U32 R21, R21, 0x1f, RZ ;  /* 0x0000001f15157819 */ /* 0x020fe200000006ff */
[----:B------:R-:W-:Y:S01]  /*2a00*/  BSSY B0, `(.L_x_2162) ;  /* 0x0000006000007945 */ /* 0x000fe20003800000 */
[----:B--2---:R-:W-:-:S05]  /*2a10*/  MOV R9, R8 ;  /* 0x0000000800097202 */ /* 0x004fca0000000f00 */
[----:B------:R-:W-:-:S04]  /*2a20*/  IMAD R20, R20, 0x8, R9 ;  /* 0x0000000814147824 */ /* 0x000fc800078e0209 */
[----:B------:R0:W1:Y:S01]  /*2a30*/  SYNCS.PHASECHK.TRANS64.TRYWAIT P0, [R20+URZ], R21 ;  /* 0x00000015140075a7 */ /* 0x000062000800017f */
[----:B------:R-:W-:Y:S05]  /*2a40*/  @!P1 BRA `(.L_x_2163) ;  /* 0x0000000000049947 */ /* 0x000fea0003800000 */
[----:B------:R-:W-:Y:S01]  /*2a50*/  BPT.TRAP 0x1 ;  /* 0x000000040000795c */ /* 0x000fe20000300000 */
.L_x_2163:
[----:B------:R-:W-:Y:S05]  /*2a60*/  BSYNC B0 ;  /* 0x0000000000007941 */ /* 0x000fea0003800000 */
.L_x_2162:
[----:B------:R-:W-:Y:S04]  /*2a70*/  BSSY B0, `(.L_x_2164) ;  /* 0x0000004000007945 */ /* 0x000fe80003800000 */
[----:B-1----:R-:W-:Y:S05]  /*2a80*/  @P0 BRA `(.L_x_2165) ;  /* 0x0000000000080947 */ /* 0x002fea0003800000 */
[----:B------:R-:W1:Y:S02]  /*2a90*/  SYNCS.PHASECHK.TRANS64.TRYWAIT P0, [R20+URZ], R21 ;  /* 0x00000015140075a7 */ /* 0x000e64000800017f */
[----:B-1----:R-:W-:Y:S05]  /*2aa0*/  @!P0 BRA `(.L_x_2166) ;  /* 0x0000024c00e88947 */ /* 0x002fea0003800000 */
.L_x_2165:
[----:B------:R-:W-:Y:S05]  /*2ab0*/  BSYNC B0 ;  /* 0x0000000000007941 */ /* 0x000fea0003800000 */
.L_x_2164:
[----:B------:R-:W2:Y:S04]  /*2ac0*/  LDL R13, [R1+0x1f8] ;  /* 0x0001f800010d7983 */ /* 0x000ea80000100800 */
[----:B------:R-:W2:Y:S01]  /*2ad0*/  LDL.64 R8, [R1+0x80] ;  /* 0x0000800001087983 */ /* 0x000ea20000100a00 */
[----:B------:R-:W-:Y:S05]  /*2ae0*/  WARPSYNC.ALL ;  /* 0x0000000000007948 */ /* 0x000fea0003800000 */
[----:B01----:R-:W3:Y:S04]  /*2af0*/  LDL.64 R20, [R1+0x78] ;  /* 0x0000780001147983 */ /* 0x003ee80000100a00 */
[----:B------:R-:W4:Y:S04]  /*2b00*/  LDL.64 R10, [R1+0x78] ;  /* 0x00007800010a7983 */ /* 0x000f280000100a00 */
[----:B------:R-:W5:Y:S01]  /*2b10*/  LDL.64 R14, [R1+0x78] ;  /* 0x00007800010e7983 */ /* 0x000f620000100a00 */
[----:B--2---:R-:W-:-:S03]  /*2b20*/  IMAD R8, R13, 0x300, R8 ;  /* 0x000003000d087824 */ /* 0x004fc600078e0208 */
[----:B------:R-:W2:Y:S01]  /*2b30*/  LDL.64 R18, [R1+0x78] ;  /* 0x0000780001127983 */ /* 0x000ea20000100a00 */
[----:B------:R-:W-:Y:S02]  /*2b40*/  R2UR UR7, R9 ;  /* 0x00000000090772ca */ /* 0x000fe400000e0000 */
[C---:B------:R-:W-:Y:S01]  /*2b50*/  R2UR UR6, R8.reuse ;  /* 0x00000000080672ca */ /* 0x040fe200000e0000 */
[----:B------:R-:W-:Y:S01]  /*2b60*/  WARPGROUP.ARRIVE ;  /* 0x00000000000079c5 */ /* 0x000fe20000000000 */
[----:B------:R-:W2:Y:S01]  /*2b70*/  LDL R6, [R1+0x204] ;  /* 0x0002040001067983 */ /* 0x000ea20000100800 */
[----:B------:R-:W-:Y:S01]  /*2b80*/  VIADD R12, R8, 0x2 ;  /* 0x00000002080c7836 */ /* 0x000fe20000000000 */
[----:B------:R-:W-:Y:S01]  /*2b90*/  BSSY B0, `(.L_x_2167) ;  /* 0x000002d000007945 */ /* 0x000fe20003800000 */
[----:B------:R-:W-:Y:S01]  /*2ba0*/  IMAD.MOV.U32 R13, RZ, RZ, R9 ;  /* 0x000000ffff0d7224 */ /* 0x000fe200078e0009 */
[----:B------:R0:W-:Y:S01]  /*2bb0*/  STL [R1+0x60], RZ ;  /* 0x000060ff01007387 */ /* 0x0001e20000100800 */
[----:B---3--:R-:W-:-:S02]  /*2bc0*/  R2UR UR4, R20 ;  /* 0x00000000140472ca */ /* 0x008fc400000e0000 */
[----:B------:R-:W-:Y:S01]  /*2bd0*/  R2UR UR5, R21 ;  /* 0x00000000150572ca */ /* 0x000fe200000e0000 */
[----:B----4-:R-:W-:Y:S02]  /*2be0*/  VIADD R10, R10, 0x2 ;  /* 0x000000020a0a7836 */ /* 0x010fe40000000000 */
[----:B-----5:R-:W-:Y:S02]  /*2bf0*/  VIADD R14, R14, 0x4 ;  /* 0x000000040e0e7836 */ /* 0x020fe40000000000 */
[----:B--2---:R-:W-:-:S08]  /*2c00*/  VIADD R18, R18, 0x6 ;  /* 0x0000000612127836 */ /* 0x004fd00000000000 */
[----:B------:R-:W-:Y:S01]  /*2c10*/  HGMMA.64x96x16.F32 R24, gdesc[UR4], RZ, !UPT, gsb0 ;  /* 0x01600000041879f0 */ /* 0x000fe2000c0008ff */
[----:B------:R-:W-:Y:S02]  /*2c20*/  R2UR UR6, R12 ;  /* 0x000000000c0672ca */ /* 0x000fe400000e0000 */
[----:B------:R-:W-:Y:S02]  /*2c30*/  R2UR UR7, R13 ;  /* 0x000000000d0772ca */ /* 0x000fe400000e0000 */
[----:B------:R-:W-:Y:S01]  /*2c40*/  R2UR UR4, R10 ;  /* 0x000000000a0472ca */ /* 0x000fe200000e0000 */
[----:B------:R-:W-:Y:S01]  /*2c50*/  VIADD R10, R8, 0x4 ;  /* 0x00000004080a7836 */ /* 0x000fe20000000000 */
[----:B------:R-:W-:Y:S01]  /*2c60*/  R2UR UR5, R11 ;  /* 0x000000000b0572ca */ /* 0x000fe200000e0000 */
[----:B------:R-:W-:Y:S01]  /*2c70*/  IMAD.MOV.U32 R11, RZ, RZ, R9 ;  /* 0x000000ffff0b7224 */ /* 0x000fe200078e0009 */
[----:B------:R-:W-:Y:S01]  /*2c80*/  LEA.HI R0, R6, R6, RZ, 0x1 ;  /* 0x0000000606007211 */ /* 0x000fe200078f08ff */
[----:B------:R-:W-:Y:S01]  /*2c90*/  VIADD R8, R8, 0x6 ;  /* 0x0000000608087836 */ /* 0x000fe20000000000 */
[----:B------:R-:W-:-:S02]  /*2ca0*/  WARPGROUP.DEPBAR.LE gsb0, 0x0 ;  /* 0x00008000000079c5 */ /* 0x000fc40000010000 */
[----:B------:R-:W-:-:S07]  /*2cb0*/  WARPGROUP.ARRIVE ;  /* 0x00000000000079c5 */ /* 0x000fce0000000000 */
[----:B------:R-:W-:Y:S01]  /*2cc0*/  HGMMA.64x96x16.F32 R24, gdesc[UR4], R24, gsb0 ;  /* 0x01600000041879f0 */ /* 0x000fe20008000818 */
[----:B------:R-:W-:Y:S02]  /*2cd0*/  R2UR UR6, R10 ;  /* 0x000000000a0672ca */ /* 0x000fe400000e0000 */
[----:B------:R-:W-:Y:S02]  /*2ce0*/  R2UR UR7, R11 ;  /* 0x000000000b0772ca */ /* 0x000fe400000e0000 */
[----:B------:R-:W-:Y:S02]  /*2cf0*/  R2UR UR4, R14 ;  /* 0x000000000e0472ca */ /* 0x000fe400000e0000 */
[----:B------:R-:W-:Y:S01]  /*2d00*/  R2UR UR5, R15 ;  /* 0x000000000f0572ca */ /* 0x000fe200000e0000 */
[----:B------:R-:W-:Y:S02]  /*2d10*/  WARPGROUP.DEPBAR.LE gsb0, 0x0 ;  /* 0x00008000000079c5 */ /* 0x000fe40000010000 */
[----:B------:R-:W-:-:S10]  /*2d20*/  WARPGROUP.ARRIVE ;  /* 0x00000000000079c5 */ /* 0x000fd40000000000 */
[----:B------:R-:W-:Y:S01]  /*2d30*/  HGMMA.64x96x16.F32 R24, gdesc[UR4], R24, gsb0 ;  /* 0x01600000041879f0 */ /* 0x000fe20008000818 */
[----:B------:R-:W-:Y:S02]  /*2d40*/  R2UR UR6, R8 ;  /* 0x00000000080672ca */ /* 0x000fe400000e0000 */
[----:B------:R-:W-:Y:S02]  /*2d50*/  R2UR UR7, R9 ;  /* 0x00000000090772ca */ /* 0x000fe400000e0000 */
[----:B------:R-:W-:Y:S02]  /*2d60*/  R2UR UR4, R18 ;  /* 0x00000000120472ca */ /* 0x000fe400000e0000 */
[----:B------:R-:W-:Y:S02]  /*2d70*/  R2UR UR5, R19 ;  /* 0x00000000130572ca */ /* 0x000fe400000e0000 */
[----:B------:R-:W-:Y:S01]  /*2d80*/  LOP3.LUT R9, R0, 0xfffffffe, RZ, 0xc0, !PT ;  /* 0xfffffffe00097812 */ /* 0x000fe200078ec0ff */
[----:B------:R-:W-:-:S04]  /*2d90*/  IMAD.MOV.U32 R0, RZ, RZ, 0x1 ;  /* 0x00000001ff007424 */ /* 0x000fc800078e00ff */
[----:B------:R-:W-:Y:S01]  /*2da0*/  IMAD.IADD R6, R6, 0x1, -R9 ;  /* 0x0000000106067824 */ /* 0x000fe200078e0a09 */
[----:B------:R0:W-:Y:S04]  /*2db0*/  STL [R1+0x60], R0 ;  /* 0x0000600001007387 */ /* 0x0001e80000100800 */
[----:B------:R-:W-:Y:S01]  /*2dc0*/  SHF.L.U32 R6, R6, 0x1f, RZ ;  /* 0x0000001f06067819 */ /* 0x000fe200000006ff */
[----:B------:R0:W-:Y:S04]  /*2dd0*/  STL [R1+0x60], R0 ;  /* 0x0000600001007387 */ /* 0x0001e80000100800 */
[----:B------:R0:W-:Y:S04]  /*2de0*/  STL [R1+0x60], R0 ;  /* 0x0000600001007387 */ /* 0x0001e80000100800 */
[----:B------:R0:W-:Y:S01]  /*2df0*/  STL [R1+0x60], R0 ;  /* 0x0000600001007387 */ /* 0x0001e20000100800 */
[----:B------:R-:W-:-:S02]  /*2e00*/  WARPGROUP.DEPBAR.LE gsb0, 0x0 ;  /* 0x00008000000079c5 */ /* 0x000fc40000010000 */
[----:B------:R-:W-:-:S06]  /*2e10*/  WARPGROUP.ARRIVE ;  /* 0x00000000000079c5 */ /* 0x000fcc0000000000 */
[----:B------:R-:W-:Y:S03]  /*2e20*/  HGMMA.64x96x16.F32 R24, gdesc[UR4], R24, gsb0 ;  /* 0x01600000041879f0 */ /* 0x000fe60008000818 */
[----:B------:R-:W-:Y:S02]  /*2e30*/  WARPGROUP.DEPBAR.LE gsb0, 0x0 ;  /* 0x00008000000079c5 */ /* 0x000fe40000010000 */
[----:B------:R-:W1:Y:S02]  /*2e40*/  SYNCS.PHASECHK.TRANS64.TRYWAIT P0, [UR42+0x32410], R6 ;  /* 0x03241006ff0075a7 */ /* 0x000e64000800016a */
[----:B01----:R-:W-:Y:S05]  /*2e50*/  @!P0 BRA `(.L_x_2168) ;  /* 0x0000024c00108947 */ /* 0x003fea0003800000 */
.L_x_2352:
[----:B------:R-:W-:Y:S05]  /*2e60*/  BSYNC B0 ;  /* 0x0000000000007941 */ /* 0x000fea0003800000 */
.L_x_2167:
[----:B0-----:R-:W2:Y:S04]  /*2e70*/  LDL R6, [R1+0x28] ;  /* 0x0000280001067983 */ /* 0x001ea80000100800 */
[----:B------:R0:W5:Y:S01]  /*2e80*/  LDL.64 R8, [R1+0x1f8] ;  /* 0x0001f80001087983 */ /* 0x0001620000100a00 */
[----:B------:R-:W-:Y:S01]  /*2e90*/  BSSY B0, `(.L_x_2169) ;  /* 0x0000005000007945 */ /* 0x000fe20003800000 */
[----:B--2---:R-:W-:-:S04]  /*2ea0*/  LOP3.LUT R6, R6, 0x1, RZ, 0xfc, !PT ;  /* 0x0000000106067812 */ /* 0x004fc800078efcff */
[----:B------:R-:W-:-:S13]  /*2eb0*/  ISETP.NE.AND P1, PT, R6, 0x3, PT ;  /* 0x000000030600780c */ /* 0x000fda0003f25270 */
[----:B0-----:R-:W-:Y:S05]  /*2ec0*/  @!P1 BRA `(.L_x_2170) ;  /* 0x0000000000049947 */ /* 0x001fea0003800000 */
[----:B------:R-:W-:Y:S01]  /*2ed0*/  BPT.TRAP 0x1 ;  /* 0x000000040000795c */ /* 0x000fe20000300000 */
.L_x_2170:
[----:B------:R-:W-:Y:S05]  /*2ee0*/  BSYNC B0 ;  /* 0x0000000000007941 */ /* 0x000fea0003800000 */
.L_x_2169:
        /* <DEDUP_REMOVED lines=8> */
.L_x_2172:
[----:B------:R-:W-:Y:S05]  /*2f70*/  BSYNC B0 ;  /* 0x0000000000007941 */ /* 0x000fea0003800000 */
.L_x_2171:
[----:B------:R-:W-:Y:S04]  /*2f80*/  BSSY B0, `(.L_x_2173) ;  /* 0x0000004000007945 */ /* 0x000fe80003800000 */
[----:B-1----:R-:W-:Y:S05]  /*2f90*/  @P0 BRA `(.L_x_2174) ;  /* 0x0000000000080947 */ /* 0x002fea0003800000 */
[----:B------:R-:W1:Y:S02]  /*2fa0*/  SYNCS.PHASECHK.TRANS64.TRYWAIT P0, [R8+URZ], R9 ;  /* 0x00000009080075a7 */ /* 0x000e64000800017f */
[----:B-1----:R-:W-:Y:S05]  /*2fb0*/  @!P0 BRA `(.L_x_2175) ;  /* 0x0000024800d08947 */ /* 0x002fea0003800000 */
.L_x_2174:
[----:B------:R-:W-:Y:S05]  /*2fc0*/  BSYNC B0 ;  /* 0x0000000000007941 */ /* 0x000fea0003800000 */
.L_x_2173:
[----:B------:R-:W2:Y:S04]  /*2fd0*/  LDL R21, [R1+0x1f8] ;  /* 0x0001f80001157983 */ /* 0x000ea80000100800 */
[----:B01----:R-:W2:Y:S04]  /*2fe0*/  LDL.64 R8, [R1+0xf8] ;  /* 0x0000f80001087983 */ /* 0x003ea80000100a00 */
[----:B------:R-:W3:Y:S04]  /*2ff0*/  LDL R6, [R1+0x70] ;  /* 0x0000700001067983 */ /* 0x000ee80000100800 */
[----:B------:R-:W4:Y:S04]  /*3000*/  LDL.64 R10, [R1+0xf0] ;  /* 0x0000f000010a7983 */ /* 0x000f280000100a00 */
[----:B------:R-:W4:Y:S04]  /*3010*/  LDL.64 R12, [R1+0xf0] ;  /* 0x0000f000010c7983 */ /* 0x000f280000100a00 */
[----:B------:R-:W4:Y:S04]  /*3020*/  LDL.64 R14, [R1+0xf0] ;  /* 0x0000f000010e7983 */ /* 0x000f280000100a00 */
[----:B------:R-:W4:Y:S01]  /*3030*/  LDL.64 R18, [R1+0xf0] ;  /* 0x0000f00001127983 */ /* 0x000f220000100a00 */
[----:B------:R-:W-:Y:S05]  /*3040*/  WARPSYNC.ALL ;  /* 0x0000000000007948 */ /* 0x000fea0003800000 */
[----:B------:R-:W-:Y:S01]  /*3050*/  WARPGROUP.ARRIVE ;  /* 0x00000000000079c5 */ /* 0x000fe20000000000 */
[----:B--2---:R-:W-:Y:S01]  /*3060*/  IMAD R8, R21, 0xc00, R8 ;  /* 0x00000c0015087824 */ /* 0x004fe200078e0208 */
[----:B------:R-:W-:Y:S01]  /*3070*/  R2UR UR7, R9 ;  /* 0x00000000090772ca */ /* 0x000fe200000e0000 */
[----:B------:R-:W2:Y:S01]  /*3080*/  LDL.64 R20, [R1+0xf0] ;  /* 0x0000f00001147983 */ /* 0x000ea20000100a00 */
[----:B---3--:R-:W-:-:S02]  /*3090*/  ISETP.NE.U32.AND P0, PT, R6, RZ, PT ;  /* 0x000000ff0600720c */ /* 0x008fc40003f05070 */
[----:B------:R-:W-:Y:S01]  /*30a0*/  R2UR UR6, R8 ;  /* 0x00000000080672ca */ /* 0x000fe200000e0000 */
[----:B------:R0:W5:Y:S01]  /*30b0*/  LDL R6, [R1+0x1f8] ;  /* 0x0001f80001067983 */ /* 0x0001620000100800 */
[----:B----4-:R-:W-:Y:S02]  /*30c0*/  R2UR UR4, R10 ;  /* 0x000000000a0472ca */ /* 0x010fe400000e0000 */
[----:B------:R-:W-:-:S07]  /*30d0*/  R2UR UR5, R11 ;  /* 0x000000000b0572ca */ /* 0x000fce00000e0000 */
[----:B------:R-:W-:-:S06]  /*30e0*/  VOTEU.ANY UP0, P0 ;  /* 0x00000000003f7886 */ /* 0x000fcc0000000100 */
[----:B------:R-:W-:Y:S01]  /*30f0*/  HGMMA.64x96x16.F32 R24, gdesc[UR4], R24, UP0, gsb0 ;  /* 0x01600000041879f0 */ /* 0x000fe2000b800818 */
[----:B------:R-:W-:Y:S02]  /*3100*/  VIADD R12, R12, 0x2 ;  /* 0x000000020c0c7836 */ /* 0x000fe40000000000 */
[----:B------:R-:W-:Y:S02]  /*3110*/  VIADD R10, R8, 0x2 ;  /* 0x00000002080a7836 */ /* 0x000fe40000000000 */
[----:B------:R-:W-:Y:S01]  /*3120*/  IMAD.MOV.U32 R11, RZ, RZ, R9 ;  /* 0x000000ffff0b7224 */ /* 0x000fe200078e0009 */
[----:B------:R-:W-:Y:S02]  /*3130*/  R2UR UR4, R12 ;  /* 0x000000000c0472ca */ /* 0x000fe400000e0000 */
[----:B------:R-:W-:Y:S02]  /*3140*/  R2UR UR6, R10 ;  /* 0x000000000a0672ca */ /* 0x000fe400000e0000 */
[----:B------:R-:W-:-:S02]  /*3150*/  R2UR UR7, R11 ;  /* 0x000000000b0772ca */ /* 0x000fc400000e0000 */
[----:B------:R-:W-:Y:S02]  /*3160*/  R2UR UR5, R13 ;  /* 0x000000000d0572ca */ /* 0x000fe400000e0000 */
[----:B------:R-:W3:Y:S01]  /*3170*/  LDL.64 R12, [R1+0xf0] ;  /* 0x0000f000010c7983 */ /* 0x000ee20000100a00 */
[----:B------:R-:W-:Y:S02]  /*3180*/  WARPGROUP.DEPBAR.LE gsb0, 0x0 ;  /* 0x00008000000079c5 */ /* 0x000fe40000010000 */
[----:B------:R-:W-:-:S08]  /*3190*/  WARPGROUP.ARRIVE ;  /* 0x00000000000079c5 */ /* 0x000fd00000000000 */
[----:B------:R-:W-:Y:S01]  /*31a0*/  HGMMA.64x96x16.F32 R24, gdesc[UR4], R24, gsb0 ;  /* 0x01600000041879f0 */ /* 0x000fe20008000818 */
[----:B------:R-:W-:Y:S02]  /*31b0*/  VIADD R14, R14, 0x4 ;  /* 0x000000040e0e7836 */ /* 0x000fe40000000000 */
[----:B------:R-:W-:Y:S02]  /*31c0*/  VIADD R10, R8, 0x4 ;  /* 0x00000004080a7836 */ /* 0x000fe40000000000 */
[----:B------:R-:W-:Y:S01]  /*31d0*/  IMAD.MOV.U32 R11, RZ, RZ, R9 ;  /* 0x000000ffff0b7224 */ /* 0x000fe200078e0009 */
[----:B------:R-:W-:Y:S02]  /*31e0*/  R2UR UR4, R14 ;  /* 0x000000000e0472ca */ /* 0x000fe400000e0000 */
[----:B------:R-:W-:Y:S02]  /*31f0*/  R2UR UR6, R10 ;  /* 0x000000000a0672ca */ /* 0x000fe400000e0000 */
[----:B------:R-:W-:-:S02]  /*3200*/  R2UR UR7, R11 ;  /* 0x000000000b0772ca */ /* 0x000fc400000e0000 */
[----:B------:R-:W-:Y:S02]  /*3210*/  R2UR UR5, R15 ;  /* 0x000000000f0572ca */ /* 0x000fe400000e0000 */
[----:B------:R-:W4:Y:S01]  /*3220*/  LDL.64 R14, [R1+0xf0] ;  /* 0x0000f000010e7983 */ /* 0x000f220000100a00 */
        /* <DEDUP_REMOVED lines=14> */
[----:B--2---:R-:W-:Y:S02]  /*3310*/  VIADD R20, R20, 0x400 ;  /* 0x0000040014147836 */ /* 0x004fe40000000000 */
[----:B------:R-:W-:Y:S02]  /*3320*/  VIADD R10, R8, 0x300 ;  /* 0x00000300080a7836 */ /* 0x000fe40000000000 */
[----:B------:R-:W-:Y:S01]  /*3330*/  IMAD.MOV.U32 R11, RZ, RZ, R9 ;  /* 0x000000ffff0b7224 */ /* 0x000fe200078e0009 */
[----:B------:R-:W-:Y:S02]  /*3340*/  R2UR UR4, R20 ;  /* 0x00000000140472ca */ /* 0x000fe400000e0000 */
[----:B------:R-:W-:Y:S02]  /*3350*/  R2UR UR6, R10 ;  /* 0x000000000a0672ca */ /* 0x000fe400000e0000 */
[----:B------:R-:W-:-:S02]  /*3360*/  R2UR UR7, R11 ;  /* 0x000000000b0772ca */ /* 0x000fc400000e0000 */
[----:B------:R-:W-:Y:S02]  /*3370*/  R2UR UR5, R21 ;  /* 0x00000000150572ca */ /* 0x000fe400000e0000 */
[----:B------:R-:W2:Y:S01]  /*3380*/  LDL.64 R20, [R1+0xf0] ;  /* 0x0000f00001147983 */ /* 0x000ea20000100a00 */
[----:B------:R-:W-:Y:S02]  /*3390*/  WARPGROUP.DEPBAR.LE gsb0, 0x0 ;  /* 0x00008000000079c5 */ /* 0x000fe40000010000 */
[----:B------:R-:W-:-:S08]  /*33a0*/  WARPGROUP.ARRIVE ;  /* 0x00000000000079c5 */ /* 0x000fd00000000000 */
[----:B------:R-:W-:Y:S01]  /*33b0*/  HGMMA.64x96x16.F32 R24, gdesc[UR4], R24, gsb0 ;  /* 0x01600000041879f0 */ /* 0x000fe20008000818 */
[----:B---3--:R-:W-:Y:S02]  /*33c0*/  VIADD R12, R12, 0x402 ;  /* 0x000004020c0c7836 */ /* 0x008fe40000000000 */
        /* <DEDUP_REMOVED lines=10> */
[----:B----4-:R-:W-:Y:S02]  /*3470*/  VIADD R14, R14, 0x404 ;  /* 0x000004040e0e7836 */ /* 0x010fe40000000000 */
        /* <DEDUP_REMOVED lines=69> */
[----:B------:R-:W-:Y:S01]  /*38d0*/  R2UR UR6, R10 ;  /* 0x000000000a0672ca */ /* 0x000fe200000e0000 */
[----:B------:R-:W2:Y:S01]  /*38e0*/  LDL R20, [R1] ;  /* 0x0000000001147983 */ /* 0x000ea20000100800 */
[----:B------:R-:W-:-:S02]  /*38f0*/  R2UR UR7, R11 ;  /* 0x000000000b0772ca */ /* 0x000fc400000e0000 */
[----:B------:R-:W-:Y:S01]  /*3900*/  R2UR UR5, R21 ;  /* 0x00000000150572ca */ /* 0x000fe200000e0000 */
[----:B---3--:R-:W-:Y:S01]  /*3910*/  VIADD R12, R12, 0xc02 ;  /* 0x00000c020c0c7836 */ /* 0x008fe20000000000 */
[----:B------:R0:W5:Y:S01]  /*3920*/  LDL R21, [R1+0xc] ;  /* 0x00000c0001157983 */ /* 0x0001620000100800 */
[----:B------:R-:W-:Y:S02]  /*3930*/  WARPGROUP.DEPBAR.LE gsb0, 0x0 ;  /* 0x00008000000079c5 */ /* 0x000fe40000010000 */
[----:B------:R-:W-:-:S08]  /*3940*/  WARPGROUP.ARRIVE ;  /* 0x00000000000079c5 */ /* 0x000fd00000000000 */
[----:B------:R-:W-:Y:S01]  /*3950*/  HGMMA.64x96x16.F32 R24, gdesc[UR4], R24, gsb0 ;  /* 0x01600000041879f0 */ /* 0x000fe20008000818 */
[----:B------:R-:W-:Y:S02]  /*3960*/  VIADD R10, R8, 0x902 ;  /* 0x00000902080a7836 */ /* 0x000fe40000000000 */
[----:B------:R-:W-:Y:S01]  /*3970*/  IMAD.MOV.U32 R11, RZ, RZ, R9 ;  /* 0x000000ffff0b7224 */ /* 0x000fe200078e0009 */
[----:B------:R-:W-:Y:S02]  /*3980*/  R2UR UR4, R12 ;  /* 0x000000000c0472ca */ /* 0x000fe400000e0000 */
[----:B------:R-:W-:Y:S02]  /*3990*/  R2UR UR6, R10 ;  /* 0x000000000a0672ca */ /* 0x000fe400000e0000 */
[----:B------:R-:W-:Y:S02]  /*39a0*/  R2UR UR7, R11 ;  /* 0x000000000b0772ca */ /* 0x000fe400000e0000 */
[----:B------:R-:W-:Y:S01]  /*39b0*/  R2UR UR5, R13 ;  /* 0x000000000d0572ca */ /* 0x000fe200000e0000 */
[----:B----4-:R-:W-:-:S02]  /*39c0*/  VIADD R14, R14, 0xc04 ;  /* 0x00000c040e0e7836 */ /* 0x010fc40000000000 */
[----:B------:R-:W-:Y:S01]  /*39d0*/  VIADD R10, R8, 0x904 ;  /* 0x00000904080a7836 */ /* 0x000fe20000000000 */
[----:B------:R-:W-:Y:S02]  /*39e0*/  WARPGROUP.DEPBAR.LE gsb0, 0x0 ;  /* 0x00008000000079c5 */ /* 0x000fe40000010000 */
[----:B------:R-:W-:-:S07]  /*39f0*/  WARPGROUP.ARRIVE ;  /* 0x00000000000079c5 */ /* 0x000fce0000000000 */
[----:B------:R-:W-:Y:S01]  /*3a00*/  HGMMA.64x96x16.F32 R24, gdesc[UR4], R24, gsb0 ;  /* 0x01600000041879f0 */ /* 0x000fe20008000818 */
[----:B------:R-:W-:Y:S01]  /*3a10*/  IMAD.MOV.U32 R11, RZ, RZ, R9 ;  /* 0x000000ffff0b7224 */ /* 0x000fe200078e0009 */
[----:B------:R-:W-:Y:S02]  /*3a20*/  R2UR UR6, R10 ;  /* 0x000000000a0672ca */ /* 0x000fe400000e0000 */
[----:B------:R-:W-:Y:S02]  /*3a30*/  R2UR UR4, R14 ;  /* 0x000000000e0472ca */ /* 0x000fe400000e0000 */
[----:B------:R-:W-:Y:S02]  /*3a40*/  R2UR UR7, R11 ;  /* 0x000000000b0772ca */ /* 0x000fe400000e0000 */
[----:B------:R-:W-:Y:S01]  /*3a50*/  R2UR UR5, R15 ;  /* 0x000000000f0572ca */ /* 0x000fe200000e0000 */
[----:B------:R-:W-:Y:S02]  /*3a60*/  VIADD R8, R8, 0x906 ;  /* 0x0000090608087836 */ /* 0x000fe40000000000 */
        /* <DEDUP_REMOVED lines=8> */
[----:B------:R0:W-:Y:S04]  /*3af0*/  STL [R1+0x70], R0 ;  /* 0x0000700001007387 */ /* 0x0001e80000100800 */
[----:B------:R0:W-:Y:S04]  /*3b00*/  STL [R1+0x70], R0 ;  /* 0x0000700001007387 */ /* 0x0001e80000100800 */
[----:B------:R0:W-:Y:S04]  /*3b10*/  STL [R1+0x70], R0 ;  /* 0x0000700001007387 */ /* 0x0001e80000100800 */
[----:B------:R0:W-:Y:S04]  /*3b20*/  STL [R1+0x70], R0 ;  /* 0x0000700001007387 */ /* 0x0001e80000100800 */
[----:B------:R0:W-:Y:S04]  /*3b30*/  STL [R1+0x70], R0 ;  /* 0x0000700001007387 */ /* 0x0001e80000100800 */
[----:B------:R0:W-:Y:S01]  /*3b40*/  STL [R1+0x70], R0 ;  /* 0x0000700001007387 */ /* 0x0001e20000100800 */
[----:B------:R-:W-:-:S02]  /*3b50*/  WARPGROUP.DEPBAR.LE gsb0, 0x0 ;  /* 0x00008000000079c5 */ /* 0x000fc40000010000 */
[----:B------:R-:W-:-:S06]  /*3b60*/  WARPGROUP.ARRIVE ;  /* 0x00000000000079c5 */ /* 0x000fcc0000000000 */
[----:B------:R-:W-:Y:S01]  /*3b70*/  HGMMA.64x96x16.F32 R24, gdesc[UR4], R24, gsb0 ;  /* 0x01600000041879f0 */ /* 0x000fe20008000818 */
[----:B------:R0:W-:Y:S04]  /*3b80*/  STL [R1+0x70], R0 ;  /* 0x0000700001007387 */ /* 0x0001e80000100800 */
[----:B------:R0:W-:Y:S04]  /*3b90*/  STL [R1+0x70], R0 ;  /* 0x0000700001007387 */ /* 0x0001e80000100800 */
[----:B------:R0:W-:Y:S04]  /*3ba0*/  STL [R1+0x70], R0 ;  /* 0x0000700001007387 */ /* 0x0001e80000100800 */
[----:B------:R0:W-:Y:S04]  /*3bb0*/  STL [R1+0x70], R0 ;  /* 0x0000700001007387 */ /* 0x0001e80000100800 */
[----:B------:R0:W-:Y:S04]  /*3bc0*/  STL [R1+0x70], R0 ;  /* 0x0000700001007387 */ /* 0x0001e80000100800 */
[----:B------:R0:W-:Y:S04]  /*3bd0*/  STL [R1+0x70], R0 ;  /* 0x0000700001007387 */ /* 0x0001e80000100800 */
[----:B------:R0:W-:Y:S01]  /*3be0*/  STL [R1+0x70], R0 ;  /* 0x0000700001007387 */ /* 0x0001e20000100800 */
[----:B--2---:R-:W-:-:S03]  /*3bf0*/  LOP3.LUT R20, R20, 0x1, RZ, 0xfc, !PT ;  /* 0x0000000114147812 */ /* 0x004fc600078efcff */
[----:B------:R0:W-:Y:S04]  /*3c00*/  STL [R1+0x70], R0 ;  /* 0x0000700001007387 */ /* 0x0001e80000100800 */
[----:B------:R0:W-:Y:S04]  /*3c10*/  STL [R1+0x70], R0 ;  /* 0x0000700001007387 */ /* 0x0001e80000100800 */
[----:B------:R0:W-:Y:S01]  /*3c20*/  STL [R1+0x70], R0 ;  /* 0x0000700001007387 */ /* 0x0001e20000100800 */
[----:B------:R-:W-:Y:S01]  /*3c30*/  ISETP.NE.AND P0, PT, R20, 0x3, PT ;  /* 0x000000031400780c */ /* 0x000fe20003f05270 */
[----:B------:R-:W-:Y:S01]  /*3c40*/  BSSY B0, `(.L_x_2176) ;  /* 0x0000005000007945 */ /* 0x000fe20003800000 */
[----:B------:R-:W-:-:S02]  /*3c50*/  WARPGROUP.DEPBAR.LE gsb0, 0x0 ;  /* 0x00008000000079c5 */ /* 0x000fc40000010000 */
[----:B------:R0:W-:Y:S09]  /*3c60*/  BAR.ARV R205, 0x100 ;  /* 0x000400cd0000751d */ /* 0x0001f20000002000 */
[----:B0-----:R-:W-:Y:S05]  /*3c70*/  @!P0 BRA `(.L_x_2177) ;  /* 0x0000000000048947 */ /* 0x001fea0003800000 */
[----:B------:R-:W-:Y:S01]  /*3c80*/  BPT.TRAP 0x1 ;  /* 0x000000040000795c */ /* 0x000fe20000300000 */
.L_x_2177:
[----:B------:R-:W-:Y:S05]  /*3c90*/  BSYNC B0 ;  /* 0x0000000000007941 */ /* 0x000fea0003800000 */
.L_x_2176:
[----:B------:R-:W2:Y:S02]  /*3ca0*/  LDL.64 R8, [R1+0x20] ;  /* 0x0000200001087983 */ /* 0x000ea40000100a00 */
[----:B--2---:R-:W-:-:S05]  /*3cb0*/  MOV R9, R8 ;  /* 0x0000000800097202 */ /* 0x004fca0000000f00 */
[----:B-----5:R-:W-:-:S05]  /*3cc0*/  IMAD R6, R6, 0x8, R9 ;  /* 0x0000000806067824 */ /* 0x020fca00078e0209 */
[----:B------:R-:W-:-:S04]  /*3cd0*/  PRMT R6, R21, 0x654, R6 ;  /* 0x0000065415067816 */ /* 0x000fc80000000006 */
[----:B------:R0:W-:Y:S01]  /*3ce0*/  SYNCS.ARRIVE.TRANS64.RED.A1T0 RZ, [R6+URZ], RZ ;  /* 0x000000ff06ff79a7 */ /* 0x0001e2000810043f */
[----:B------:R-:W2:Y:S04]  /*3cf0*/  LDL.64 R14, [R1+0x150] ;  /* 0x00015000010e7983 */ /* 0x000ea80000100a00 */
[----:B------:R-:W3:Y:S04]  /*3d00*/  LDL R18, [R194] ;  /* 0x00000000c2127983 */ /* 0x000ee80000100800 */
[----:B0-----:R-:W4:Y:S04]  /*3d10*/  LDL R6, [R194+0x24] ;  /* 0x00002400c2067983 */ /* 0x001f280000100800 */
[----:B------:R-:W3:Y:S04]  /*3d20*/  LDL R19, [R1+0x50] ;  /* 0x0000500001137983 */ /* 0x000ee80000100800 */
[----:B------:R-:W3:Y:S04]  /*3d30*/  LDL R8, [R194+0x18] ;  /* 0x00001800c2087983 */ /* 0x000ee80000100800 */
[----:B------:R-:W3:Y:S04]  /*3d40*/  LDL R9, [R194+0x4] ;  /* 0x00000400c2097983 */ /* 0x000ee80000100800 */
[----:B------:R-:W3:Y:S04]  /*3d50*/  LDL R12, [R194+0xc] ;  /* 0x00000c00c20c7983 */ /* 0x000ee80000100800 */
[----:B------:R-:W3:Y:S04]  /*3d60*/  LDL R10, [R194+0x10] ;  /* 0x00001000c20a7983 */ /* 0x000ee80000100800 */
[----:B------:R-:W3:Y:S04]  /*3d70*/  LDL R11, [R194+0x14] ;  /* 0x00001400c20b7983 */ /* 0x000ee80000100800 */
[----:B--2---:R-:W2:Y:S01]  /*3d80*/  LD.E R13, desc[UR36][R14.64] ;  /* 0x000000240e0d7980 */ /* 0x004ea2000c101900 */
[----:B----4-:R-:W-:-:S03]  /*3d90*/  ISETP.NE.AND P0, PT, R6, 0x1, PT ;  /* 0x000000010600780c */ /* 0x010fc60003f05270 */
[----:B------:R-:W4:Y:S10]  /*3da0*/  LDL R6, [R194+0x8] ;  /* 0x00000800c2067983 */ /* 0x000f340000100800 */
[----:B------:R-:W4:Y:S04]  /*3db0*/  @P0 LDL R20, [R194+0x28] ;  /* 0x00002800c2140983 */ /* 0x000f280000100800 */
[----:B------:R-:W4:Y:S01]  /*3dc0*/  @P0 LDL R21, [R194+0x2c] ;  /* 0x00002c00c2150983 */ /* 0x000f220000100800 */
[----:B------:R-:W-:Y:S01]  /*3dd0*/  UMOV UR4, 0xffffffa0 ;  /* 0xffffffa000047882 */ /* 0x000fe20000000000 */
[----:B---3--:R-:W-:Y:S01]  /*3de0*/  ISETP.GE.AND P1, PT, R8, 0x1, PT ;  /* 0x000000010800780c */ /* 0x008fe20003f26270 */
[----:B------:R-:W-:Y:S01]  /*3df0*/  UIMAD UR4, UR45, UR4, 0x60 ;  /* 0x000000602d0474a4 */ /* 0x000fe2000f8e0204 */
[----:B------:R-:W-:Y:S01]  /*3e00*/  LOP3.LUT R12, RZ, R12, RZ, 0x33, !PT ;  /* 0x0000000cff0c7212 */ /* 0x000fe200078e33ff */
[----:B------:R-:W-:Y:S01]  /*3e10*/  BSSY B0, `(.L_x_2178) ;  /* 0x00000a9000007945 */ /* 0x000fe20003800000 */
[-C--:B--2---:R-:W-:Y:S01]  /*3e20*/  FMUL.FTZ R15, R29, R13.reuse ;  /* 0x0000000d1d0f7220 */ /* 0x084fe20000410000 */
[----:B------:R-:W-:Y:S01]  /*3e30*/  SHF.R.S32.HI R29, RZ, 0x1f, R18 ;  /* 0x0000001fff1d7819 */ /* 0x000fe20000011412 */
[----:B------:R-:W-:-:S03]  /*3e40*/  FMUL.FTZ R150, R30, R13 ;  /* 0x0000000d1e967220 */ /* 0x000fc60000410000 */
[----:B------:R-:W-:Y:S01]  /*3e50*/  LEA.HI R30, R29, R18, RZ, 0x7 ;  /* 0x000000121d1e7211 */ /* 0x000fe200078f38ff */
[----:B------:R-:W-:-:S03]  /*3e60*/  FMUL.FTZ R149, R31, R13 ;  /* 0x0000000d1f957220 */ /* 0x000fc60000410000 */
[----:B------:R-:W-:Y:S01]  /*3e70*/  LOP3.LUT R31, R30, 0xffffff80, RZ, 0xc0, !PT ;  /* 0xffffff801e1f7812 */ /* 0x000fe200078ec0ff */
[----:B------:R-:W-:-:S04]  /*3e80*/  FMUL.FTZ R161, R32, R13 ;  /* 0x0000000d20a17220 */ /* 0x000fc80000410000 */
[----:B------:R-:W-:Y:S02]  /*3e90*/  IMAD.IADD R31, R18, 0x1, -R31 ;  /* 0x00000001121f7824 */ /* 0x000fe400078e0a1f */
[----:B------:R-:W-:-:S03]  /*3ea0*/  FMUL.FTZ R159, R33, R13 ;  /* 0x0000000d219f7220 */ /* 0x000fc60000410000 */
[----:B------:R-:W-:Y:S01]  /*3eb0*/  SHF.R.S32.HI R32, RZ, 0x1f, R31 ;  /* 0x0000001fff207819 */ /* 0x000fe2000001141f */
[----:B------:R-:W-:Y:S01]  /*3ec0*/  FMUL.FTZ R163, R36, R13 ;  /* 0x0000000d24a37220 */ /* 0x000fe20000410000 */
[----:B------:R-:W-:Y:S02]  /*3ed0*/  LEA.HI R36, R29, R18, RZ, 0x2 ;  /* 0x000000121d247211 */ /* 0x000fe400078f10ff */
[----:B------:R-:W-:Y:S01]  /*3ee0*/  LEA.HI R33, R32, R31, RZ, 0x2 ;  /* 0x0000001f20217211 */ /* 0x000fe200078f10ff */
[-C--:B------:R-:W-:Y:S01]  /*3ef0*/  FMUL.FTZ R164, R34, R13.reuse ;  /* 0x0000000d22a47220 */ /* 0x080fe20000410000 */
[-C--:B------:R-:W-:Y:S01]  /*3f00*/  FMUL.FTZ R173, R39, R13.reuse ;  /* 0x0000000d27ad7220 */ /* 0x080fe20000410000 */
[----:B------:R-:W-:Y:S01]  /*3f10*/  FMUL.FTZ R39, R41, R13 ;  /* 0x0000000d29277220 */ /* 0x000fe20000410000 */
[--C-:B------:R-:W-:Y:S02]  /*3f20*/  SHF.R.S32.HI R34, RZ, 0x2, R33.reuse ;  /* 0x00000002ff227819 */ /* 0x100fe40000011421 */
[----:B------:R-:W-:-:S02]  /*3f30*/  SHF.R.S32.HI R29, RZ, 0x1f, R33 ;  /* 0x0000001fff1d7819 */ /* 0x000fc40000011421 */
[----:B------:R-:W-:Y:S02]  /*3f40*/  LOP3.LUT R41, R36, 0xfffffffc, RZ, 0xc0, !PT ;  /* 0xfffffffc24297812 */ /* 0x000fe400078ec0ff */
[----:B------:R-:W-:Y:S02]  /*3f50*/  LEA.HI R36, R29, R34, RZ, 0x3 ;  /* 0x000000221d247211 */ /* 0x000fe400078f18ff */
[----:B------:R-:W-:Y:S01]  /*3f60*/  SHF.R.S32.HI R29, RZ, 0x7, R30 ;  /* 0x00000007ff1d7819 */ /* 0x000fe2000001141e */
[----:B------:R-:W-:Y:S01]  /*3f70*/  IMAD.IADD R18, R18, 0x1, -R41 ;  /* 0x0000000112127824 */ /* 0x000fe200078e0a29 */
[----:B------:R-:W-:Y:S02]  /*3f80*/  LEA.HI R32, R32, R31, RZ, 0x5 ;  /* 0x0000001f20207211 */ /* 0x000fe400078f28ff */
[----:B------:R-:W-:Y:S02]  /*3f90*/  LOP3.LUT R41, R36, 0xfffffff8, RZ, 0xc0, !PT ;  /* 0xfffffff824297812 */ /* 0x000fe400078ec0ff */
[----:B------:R-:W-:-:S02]  /*3fa0*/  LEA.HI R30, R30, R29, RZ, 0x1 ;  /* 0x0000001d1e1e7211 */ /* 0x000fc400078f08ff */
[----:B------:R-:W-:Y:S01]  /*3fb0*/  SHF.R.S32.HI R32, RZ, 0x5, R32 ;  /* 0x00000005ff207819 */ /* 0x000fe20000011420 */
[----:B------:R-:W-:Y:S01]  /*3fc0*/  IMAD.IADD R41, R34, 0x1, -R41 ;  /* 0x0000000122297824 */ /* 0x000fe200078e0a29 */
[----:B------:R-:W-:Y:S02]  /*3fd0*/  LOP3.LUT R30, R30, 0x3fffffe, RZ, 0xc0, !PT ;  /* 0x03fffffe1e1e7812 */ /* 0x000fe400078ec0ff */
[----:B------:R-:W-:Y:S01]  /*3fe0*/  LEA.HI R34, R18, R18, RZ, 0x1 ;  /* 0x0000001212227211 */ /* 0x000fe200078f08ff */
[----:B------:R-:W-:Y:S02]  /*3ff0*/  IMAD R32, R19, 0x8, R32 ;  /* 0x0000000813207824 */ /* 0x000fe400078e0220 */
[----:B------:R-:W-:Y:S01]  /*4000*/  IMAD.IADD R30, R29, 0x1, -R30 ;  /* 0x000000011d1e7824 */ /* 0x000fe200078e0a1e */
[----:B------:R-:W-:Y:S01]  /*4010*/  LOP3.LUT R19, R34, 0x1ffffffe, RZ, 0xc0, !PT ;  /* 0x1ffffffe22137812 */ /* 0x000fe200078ec0ff */
[----:B------:R-:W-:-:S04]  /*4020*/  IMAD.U32 R41, R32, 0x10, R41 ;  /* 0x0000001020297824 */ /* 0x000fc800078e0029 */
[----:B------:R-:W-:Y:S02]  /*4030*/  IMAD.IADD R19, R18, 0x1, -R19 ;  /* 0x0000000112137824 */ /* 0x000fe400078e0a13 */
[----:B------:R-:W-:-:S04]  /*4040*/  IMAD R30, R30, 0x40, R41 ;  /* 0x000000401e1e7824 */ /* 0x000fc800078e0229 */
[----:B------:R-:W-:-:S04]  /*4050*/  IMAD R41, R19, 0x8, R30 ;  /* 0x0000000813297824 */ /* 0x000fc800078e021e */
[----:B----4-:R-:W-:-:S05]  /*4060*/  @P0 IMAD.HI.U32 R20, R41, R20, RZ ;  /* 0x0000001429140227 */ /* 0x010fca00078e00ff */
[----:B------:R-:W-:Y:S01]  /*4070*/  @P0 SHF.R.U32.HI R41, RZ, R21, R20 ;  /* 0x00000015ff290219 */ /* 0x000fe20000011614 */
[----:B------:R-:W-:Y:S01]  /*4080*/  IMAD.U32 R19, RZ, RZ, UR45 ;  /* 0x0000002dff137e24 */ /* 0x000fe2000f8e00ff */
[----:B------:R-:W-:-:S03]  /*4090*/  LOP3.LUT R18, R33, 0x7ffffffc, RZ, 0xc0, !PT ;  /* 0x7ffffffc21127812 */ /* 0x000fc600078ec0ff */
[----:B------:R-:W0:Y:S01]  /*40a0*/  SHFL.IDX PT, R29, R41, RZ, 0x1c1f ;  /* 0x001c1fff291d7589 */ /* 0x000e2200000e0000 */
[----:B------:R-:W-:Y:S02]  /*40b0*/  IMAD R19, R19, -0x60, R6 ;  /* 0xffffffa013137824 */ /* 0x000fe400078e0206 */
        /* <DEDUP_REMOVED lines=39> */
[----:B------:R-:W-:-:S02]  /*4330*/  IMAD.IADD R18, R31, 0x1, -R18 ;  /* 0x000000011f127824 */ /* 0x000fc400078e0a12 */
[C---:B------:R-:W-:Y:S01]  /*4340*/  VIADD R21, R19.reuse, 0x61 ;  /* 0x0000006113157836 */ /* 0x040fe20000000000 */
[----:B------:R-:W1:Y:S03]  /*4350*/  MUFU.TANH R24, R24 ;  /* 0x0000001800187308 */ /* 0x000e660000002400 */
[----:B------:R-:W-:Y:S02]  /*4360*/  IMAD R20, R18, -0x2, R21 ;  /* 0xfffffffe12147824 */ /* 0x000fe400078e0215 */
[----:B------:R-:W-:-:S03]  /*4370*/  VIADD R19, R19, 0x60 ;  /* 0x0000006013137836 */ /* 0x000fc60000000000 */
[----:B------:R-:W2:Y:S01]  /*4380*/  MUFU.TANH R215, R215 ;  /* 0x000000d700d77308 */ /* 0x000ea20000002400 */
[----:B------:R-:W-:Y:S02]  /*4390*/  IMAD.IADD R13, R20, 0x1, -R9 ;  /* 0x00000001140d7824 */ /* 0x000fe400078e0a09 */
[----:B------:R-:W-:-:S05]  /*43a0*/  IMAD.U32 R21, RZ, RZ, UR4 ;  /* 0x00000004ff157e24 */ /* 0x000fca000f8e00ff */
[----:B------:R-:W3:Y:S01]  /*43b0*/  MUFU.TANH R152, R152 ;  /* 0x0000009800987308 */ /* 0x000ee20000002400 */
[----:B------:R-:W-:-:S07]  /*43c0*/  IMAD R20, R18, -0x2, R19 ;  /* 0xfffffffe12147824 */ /* 0x000fce00078e0213 */
[----:B------:R-:W4:Y:S01]  /*43d0*/  MUFU.TANH R151, R151 ;  /* 0x0000009700977308 */ /* 0x000f220000002400 */
        /* <DEDUP_REMOVED lines=43> */
[----:B------:R-:W1:Y:S08]  /*4690*/  MUFU.TANH R182, R182 ;  /* 0x000000b600b67308 */ /* 0x000e700000002400 */
[----:B------:R-:W1:Y:S01]  /*46a0*/  MUFU.TANH R186, R186 ;  /* 0x000000ba00ba7308 */ /* 0x000e620000002400 */
[----:B------:R-:W-:-:S02]  /*46b0*/  IMAD.IADD R30, R13, 0x1, R12 ;  /* 0x000000010d1e7824 */ /* 0x000fc400078e020c */
[----:B------:R-:W-:Y:S02]  /*46c0*/  IMAD R32, R18, -0x2, R21 ;  /* 0xfffffffe12207824 */ /* 0x000fe400078e0215 */
[----:B------:R-:W-:Y:S01]  /*46d0*/  VIADD R18, R11, UR4 ;  /* 0x000000040b127c36 */ /* 0x000fe20008000000 */
[----:B0-----:R-:W-:Y:S01]  /*46e0*/  VIADDMNMX R11, R29, R47, R20, PT ;  /* 0x0000002f1d0b7246 */ /* 0x001fe20003800114 */
[----:B------:R-:W-:Y:S01]  /*46f0*/  IMAD.IADD R10, R30, 0x1, R29 ;  /* 0x000000011e0a7824 */ /* 0x000fe200078e021d */
[----:B--234-:R-:W-:Y:S06]  /*4700*/  @!P1 BRA `(.L_x_2179) ;  /* 0x0000000000649947 */ /* 0x01cfec0003800000 */
[----:B------:R-:W-:Y:S01]  /*4710*/  IADD3 R13, -R9, R6, R29 ;  /* 0x00000006090d7210 */ /* 0x000fe20007ffe11d */
[----:B------:R-:W-:Y:S03]  /*4720*/  BSSY B1, `(.L_x_2180) ;  /* 0x0000014000017945 */ /* 0x000fe60003800000 */
[----:B------:R-:W-:-:S13]  /*4730*/  ISETP.GT.AND P0, PT, R13, -0x1, PT ;  /* 0xffffffff0d00780c */ /* 0x000fda0003f04270 */
[----:B------:R-:W-:Y:S05]  /*4740*/  @P0 BRA `(.L_x_2181) ;  /* 0x00000000002c0947 */ /* 0x000fea0003800000 */
[----:B------:R-:W-:Y:S01]  /*4750*/  ISETP.NE.AND P0, PT, R8, 0x1, PT ;  /* 0x000000010800780c */ /* 0x000fe20003f05270 */
[----:B------:R-:W-:Y:S01]  /*4760*/  BSSY B2, `(.L_x_2182) ;  /* 0x0000007000027945 */ /* 0x000fe20003800000 */
[----:B------:R-:W-:-:S11]  /*4770*/  LOP3.LUT R13, RZ, R13, RZ, 0x33, !PT ;  /* 0x0000000dff0d7212 */ /* 0x000fd600078e33ff */
[----:B------:R-:W-:Y:S05]  /*4780*/  @!P0 BRA `(.L_x_2183) ;  /* 0x0000000000108947 */ /* 0x000fea0003800000 */
[----:B------:R-:W2:Y:S04]  /*4790*/  LDL R12, [R194+0x1c] ;  /* 0x00001c00c20c7983 */ /* 0x000ea80000100800 */
[----:B------:R-:W3:Y:S01]  /*47a0*/  LDL R19, [R194+0x20] ;  /* 0x00002000c2137983 */ /* 0x000ee20000100800 */
[----:B--2---:R-:W-:-:S05]  /*47b0*/  IMAD.HI.U32 R12, R13, R12, RZ ;  /* 0x0000000c0d0c7227 */ /* 0x004fca00078e00ff */
[----:B---3--:R-:W-:-:S07]  /*47c0*/  SHF.R.U32.HI R13, RZ, R19, R12 ;  /* 0x00000013ff0d7219 */ /* 0x008fce000001160c */
.L_x_2183:
[----:B------:R-:W-:Y:S05]  /*47d0*/  BSYNC B2 ;  /* 0x0000000000027941 */ /* 0x000fea0003800000 */
.L_x_2182:
[----:B------:R-:W-:Y:S01]  /*47e0*/  LOP3.LUT R13, RZ, R13, RZ, 0x33, !PT ;  /* 0x0000000dff0d7212 */ /* 0x000fe200078e33ff */
[----:B------:R-:W-:Y:S06]  /*47f0*/  BRA `(.L_x_2184) ;  /* 0x0000000000187947 */ /* 0x000fec0003800000 */
.L_x_2181:
[----:B------:R-:W-:-:S13]  /*4800*/  ISETP.NE.AND P0, PT, R8, 0x1, PT ;  /* 0x000000010800780c */ /* 0x000fda0003f05270 */
[----:B------:R-:W-:Y:S05]  /*4810*/  @!P0 BRA `(.L_x_2184) ;  /* 0x0000000000108947 */ /* 0x000fea0003800000 */
[----:B------:R-:W2:Y:S04]  /*4820*/  LDL R12, [R194+0x1c] ;  /* 0x00001c00c20c7983 */ /* 0x000ea80000100800 */
[----:B------:R-:W3:Y:S01]  /*4830*/  LDL R34, [R194+0x20] ;  /* 0x00002000c2227983 */ /* 0x000ee20000100800 */
[----:B--2---:R-:W-:-:S05]  /*4840*/  IMAD.HI.U32 R13, R13, R12, RZ ;  /* 0x0000000c0d0d7227 */ /* 0x004fca00078e00ff */
[----:B---3--:R-:W-:-:S07]  /*4850*/  SHF.R.U32.HI R13, RZ, R34, R13 ;  /* 0x00000022ff0d7219 */ /* 0x008fce000001160d */
.L_x_2184:
[----:B------:R-:W-:Y:S05]  /*4860*/  BSYNC B1 ;  /* 0x0000000000017941 */ /* 0x000fea0003800000 */
.L_x_2180:
[----:B------:R-:W-:-:S05]  /*4870*/  IMAD R13, R8, R13, R32 ;  /* 0x0000000d080d7224 */ /* 0x000fca00078e0220 */
[----:B------:R-:W-:Y:S02]  /*4880*/  VIMNMX R10, R10, R13, !PT ;  /* 0x0000000d0a0a7248 */ /* 0x000fe40007fe0100 */
[----:B------:R-:W-:-:S07]  /*4890*/  VIADDMNMX R11, R13, R8, R11, PT ;  /* 0x000000080d0b7246 */ /* 0x000fce000380010b */
.L_x_2179:
[----:B------:R-:W-:Y:S05]  /*48a0*/  BSYNC B0 ;  /* 0x0000000000007941 */ /* 0x000fea0003800000 */
.L_x_2178:
[C---:B------:R-:W-:Y:S01]  /*48b0*/  ISETP.GE.AND P1, PT, R18.reuse, 0x9, PT ;  /* 0x000000091200780c */ /* 0x040fe20003f26270 */
[----:B------:R-:W0:Y:S01]  /*48c0*/  SHFL.IDX PT, R41, R41, 0x1, 0x1c1f ;  /* 0x003c1f0029297f89 */ /* 0x000e2200000e0000 */
[----:B------:R-:W-:Y:S01]  /*48d0*/  ISETP.GE.AND P0, PT, R18, 0x2, PT ;  /* 0x000000021200780c */ /* 0x000fe20003f06270 */
[----:B------:R-:W-:Y:S01]  /*48e0*/  BSSY B0, `(.L_x_2185) ;  /* 0x000008e000007945 */ /* 0x000fe20003800000 */
[C---:B------:R-:W-:Y:S02]  /*48f0*/  ISETP.GT.AND P2, PT, R10.reuse, 0x8, !P1 ;  /* 0x000000080a00780c */ /* 0x040fe40004f44270 */
[----:B------:R-:W-:Y:S02]  /*4900*/  ISETP.GT.AND P3, PT, R10, 0x1, !P0 ;  /* 0x000000010a00780c */ /* 0x000fe40004764270 */
[----:B------:R-:W-:Y:S02]  /*4910*/  ISETP.LT.OR P2, PT, R11, 0x9, P2 ;  /* 0x000000090b00780c */ /* 0x000fe40001741670 */
[----:B------:R-:W-:-:S02]  /*4920*/  ISETP.GE.AND P4, PT, R18, 0x11, PT ;  /* 0x000000111200780c */ /* 0x000fc40003f86270 */
[----:B------:R-:W-:Y:S02]  /*4930*/  FSEL R153, R153, -INF , !P2 ;  /* 0xff80000099997808 */ /* 0x000fe40005000000 */
[----:B------:R-:W-:Y:S02]  /*4940*/  ISETP.LT.OR P3, PT, R11, 0x2, P3 ;  /* 0x000000020b00780c */ /* 0x000fe40001f61670 */
[----:B------:R-:W-:Y:S02]  /*4950*/  ISETP.GT.AND P2, PT, R10, 0x10, !P4 ;  /* 0x000000100a00780c */ /* 0x000fe40006744270 */
[----:B------:R-:W-:Y:S02]  /*4960*/  ISETP.GE.AND P5, PT, R18, 0xa, PT ;  /* 0x0000000a1200780c */ /* 0x000fe40003fa6270 */
[----:B------:R-:W-:Y:S02]  /*4970*/  FSEL R215, R215, -INF , !P3 ;  /* 0xff800000d7d77808 */ /* 0x000fe40005800000 */
[----:B------:R-:W-:-:S02]  /*4980*/  P2R R36, PR, RZ, 0x10 ;  /* 0x00000010ff247803 */ /* 0x000fc40000000000 */
[----:B------:R-:W-:Y:S02]  /*4990*/  ISETP.LT.OR P2, PT, R11, 0x11, P2 ;  /* 0x000000110b00780c */ /* 0x000fe40001741670 */
[----:B------:R-:W-:Y:S02]  /*49a0*/  ISETP.GT.AND P3, PT, R10, 0x9, !P5 ;  /* 0x000000090a00780c */ /* 0x000fe40006f64270 */
[----:B------:R-:W-:Y:S02]  /*49b0*/  ISETP.GE.AND P4, PT, R18, 0x12, PT ;  /* 0x000000121200780c */ /* 0x000fe40003f86270 */
[----:B------:R-:W-:Y:S02]  /*49c0*/  FSEL R161, R161, -INF , !P2 ;  /* 0xff800000a1a17808 */ /* 0x000fe40005000000 */
[----:B------:R-:W-:Y:S02]  /*49d0*/  ISETP.LT.OR P3, PT, R11, 0xa, P3 ;  /* 0x0000000a0b00780c */ /* 0x000fe40001f61670 */
[----:B------:R-:W-:-:S02]  /*49e0*/  ISETP.GT.AND P2, PT, R10, 0x11, !P4 ;  /* 0x000000110a00780c */ /* 0x000fc40006744270 */
[----:B------:R-:W-:Y:S02]  /*49f0*/  FSEL R43, R15, -INF , !P3 ;  /* 0xff8000000f2b7808 */ /* 0x000fe40005800000 */
        /* <DEDUP_REMOVED lines=66> */
[----:B------:R-:W-:Y:S02]  /*4e20*/  P2R R38, PR, RZ, 0x10 ;  /* 0x00000010ff267803 */ /* 0x000fe40000000000 */
[----:B------:R-:W-:Y:S02]  /*4e30*/  FSEL R175, R60, -INF , !P2 ;  /* 0xff8000003caf7808 */ /* 0x000fe40005000000 */
[----:B------:R-:W-:Y:S02]  /*4e40*/  ISETP.GE.AND P2, PT, R18, 0x4a, PT ;  /* 0x0000004a1200780c */ /* 0x000fe40003f46270 */
[----:B------:R-:W-:Y:S02]  /*4e50*/  P2R R34, PR, RZ, 0x20 ;  /* 0x00000020ff227803 */ /* 0x000fe40000000000 */
        /* <DEDUP_REMOVED lines=16> */
[----:B------:R-:W-:Y:S02]  /*4f60*/  P2R R13, PR, RZ, 0x40 ;  /* 0x00000040ff0d7803 */ /* 0x000fe40000000000 */
[----:B------:R-:W-:-:S04]  /*4f70*/  ISETP.GT.AND P6, PT, R10, RZ, !P6 ;  /* 0x000000ff0a00720c */ /* 0x000fc800077c4270 */
[----:B------:R-:W-:-:S04]  /*4f80*/  ISETP.LT.OR P6, PT, R11, 0x1, P6 ;  /* 0x000000010b00780c */ /* 0x000fc800037c1670 */
[----:B-1----:R-:W-:Y:S02]  /*4f90*/  FSEL R147, R24, -INF , !P6 ;  /* 0xff80000018937808 */ /* 0x002fe40007000000 */
[----:B------:R-:W-:-:S04]  /*4fa0*/  ISETP.GE.AND P6, PT, R18, 0x5a, PT ;  /* 0x0000005a1200780c */ /* 0x000fc80003fc6270 */
[----:B------:R-:W-:Y:S02]  /*4fb0*/  P2R R18, PR, RZ, 0x40 ;  /* 0x00000040ff127803 */ /* 0x000fe40000000000 */
[----:B------:R-:W-:Y:S01]  /*4fc0*/  ISETP.GT.AND P6, PT, R10, 0x59, !P6 ;  /* 0x000000590a00780c */ /* 0x000fe200077c4270 */
[----:B0-----:R-:W-:-:S03]  /*4fd0*/  IMAD.IADD R10, R30, 0x1, R41 ;  /* 0x000000011e0a7824 */ /* 0x001fc600078e0229 */
[----:B------:R-:W-:Y:S02]  /*4fe0*/  ISETP.LT.OR P6, PT, R11, 0x5a, P6 ;  /* 0x0000005a0b00780c */ /* 0x000fe400037c1670 */
[----:B------:R-:W-:Y:S02]  /*4ff0*/  VIADDMNMX R11, R41, R47, R20, PT ;  /* 0x0000002f290b7246 */ /* 0x000fe40003800114 */
[----:B------:R-:W-:Y:S02]  /*5000*/  FSEL R27, R69, -INF , !P6 ;  /* 0xff800000451b7808 */ /* 0x000fe40007000000 */
[----:B------:R-:W-:-:S13]  /*5010*/  ISETP.GE.AND P6, PT, R8, 0x1, PT ;  /* 0x000000010800780c */ /* 0x000fda0003fc6270 */
[----:B------:R-:W-:Y:S05]  /*5020*/  @!P6 BRA `(.L_x_2186) ;  /* 0x000000000064e947 */ /* 0x000fea0003800000 */
        /* <DEDUP_REMOVED lines=12> */
.L_x_2190:
[----:B------:R-:W-:Y:S05]  /*50f0*/  BSYNC B2 ;  /* 0x0000000000027941 */ /* 0x000fea0003800000 */
.L_x_2189:
[----:B------:R-:W-:Y:S01]  /*5100*/  LOP3.LUT R9, RZ, R9, RZ, 0x33, !PT ;  /* 0x00000009ff097212 */ /* 0x000fe200078e33ff */
[----:B------:R-:W-:Y:S06]  /*5110*/  BRA `(.L_x_2191) ;  /* 0x0000000000187947 */ /* 0x000fec0003800000 */
.L_x_2188:
[----:B------:R-:W-:-:S13]  /*5120*/  ISETP.NE.AND P6, PT, R8, 0x1, PT ;  /* 0x000000010800780c */ /* 0x000fda0003fc5270 */
[----:B------:R-:W-:Y:S05]  /*5130*/  @!P6 BRA `(.L_x_2191) ;  /* 0x000000000010e947 */ /* 0x000fea0003800000 */
[----:B------:R-:W2:Y:S04]  /*5140*/  LDL R6, [R194+0x1c] ;  /* 0x00001c00c2067983 */ /* 0x000ea80000100800 */
[----:B------:R-:W3:Y:S01]  /*5150*/  LDL R12, [R194+0x20] ;  /* 0x00002000c20c7983 */ /* 0x000ee20000100800 */
[----:B--2---:R-:W-:-:S05]  /*5160*/  IMAD.HI.U32 R9, R9, R6, RZ ;  /* 0x0000000609097227 */ /* 0x004fca00078e00ff */
[----:B---3--:R-:W-:-:S07]  /*5170*/  SHF.R.U32.HI R9, RZ, R12, R9 ;  /* 0x0000000cff097219 */ /* 0x008fce0000011609 */
.L_x_2191:
[----:B------:R-:W-:Y:S05]  /*5180*/  BSYNC B1 ;  /* 0x0000000000017941 */ /* 0x000fea0003800000 */
.L_x_2187:
[----:B------:R-:W-:-:S05]  /*5190*/  IMAD R9, R8, R9, R32 ;  /* 0x0000000908097224 */ /* 0x000fca00078e0220 */
[----:B------:R-:W-:Y:S02]  /*51a0*/  VIADDMNMX R11, R9, R8, R11, PT ;  /* 0x00000008090b7246 */ /* 0x000fe4000380010b */
[----:B------:R-:W-:-:S07]  /*51b0*/  VIMNMX R10, R10, R9, !PT ;  /* 0x000000090a0a7248 */ /* 0x000fce0007fe0100 */
.L_x_2186:
[----:B------:R-:W-:Y:S05]  /*51c0*/  BSYNC B0 ;  /* 0x0000000000007941 */ /* 0x000fea0003800000 */
.L_x_2185:
[C---:B------:R-:W-:Y:S01]  /*51d0*/  ISETP.GT.AND P0, PT, R10.reuse, 0x1, !P0 ;  /* 0x000000010a00780c */ /* 0x040fe20004704270 */
[----:B------:R-:W2:Y:S01]  /*51e0*/  LDL R12, [R1+0x218] ;  /* 0x00021800010c7983 */ /* 0x000ea20000100800 */
[----:B------:R-:W-:Y:S02]  /*51f0*/  ISETP.GT.AND P1, PT, R10, 0x8, !P1 ;  /* 0x000000080a00780c */ /* 0x000fe40004f24270 */
[C---:B------:R-:W-:Y:S01]  /*5200*/  ISETP.LT.OR P0, PT, R11.reuse, 0x2, P0 ;  /* 0x000000020b00780c */ /* 0x040fe20000701670 */
[----:B------:R-:W3:Y:S01]  /*5210*/  LDL R158, [R1+0x214] ;  /* 0x00021400019e7983 */ /* 0x000ee20000100800 */
[----:B------:R-:W-:Y:S02]  /*5220*/  ISETP.LT.OR P1, PT, R11, 0x9, P1 ;  /* 0x000000090b00780c */ /* 0x000fe40000f21670 */
[----:B------:R-:W-:Y:S01]  /*5230*/  FSEL R151, R151, -INF , !P0 ;  /* 0xff80000097977808 */ /* 0x000fe20004000000 */
[----:B------:R-:W4:Y:S01]  /*5240*/  LDL R154, [R1+0x210] ;  /* 0x00021000019a7983 */ /* 0x000f220000100800 */
[----:B------:R-:W-:-:S02]  /*5250*/  ISETP.NE.AND P0, PT, R34, RZ, PT ;  /* 0x000000ff2200720c */ /* 0x000fc40003f05270 */
[----:B------:R-:W-:Y:S01]  /*5260*/  FSEL R150, R150, -INF , !P1 ;  /* 0xff80000096967808 */ /* 0x000fe20004800000 */
[----:B------:R-:W4:Y:S01]  /*5270*/  LDL R24, [R1+0x3f4] ;  /* 0x0003f40001187983 */ /* 0x000f220000100800 */
[----:B------:R-:W-:Y:S02]  /*5280*/  ISETP.GT.AND P0, PT, R10, 0x9, !P0 ;  /* 0x000000090a00780c */ /* 0x000fe40004704270 */
[----:B------:R-:W-:Y:S01]  /*5290*/  ISETP.NE.AND P1, PT, R38, RZ, PT ;  /* 0x000000ff2600720c */ /* 0x000fe20003f25270 */
[----:B------:R-:W4:Y:S01]  /*52a0*/  LDL R155, [R1+0x1f8] ;  /* 0x0001f800019b7983 */ /* 0x000f220000100800 */
[----:B------:R-:W-:Y:S02]  /*52b0*/  ISETP.LT.OR P0, PT, R11, 0xa, P0 ;  /* 0x0000000a0b00780c */ /* 0x000fe40000701670 */
[----:B------:R-:W-:Y:S01]  /*52c0*/  ISETP.NE.AND P6, PT, R42, RZ, PT ;  /* 0x000000ff2a00720c */ /* 0x000fe20003fc5270 */
[----:B------:R-:W4:Y:S01]  /*52d0*/  LDL R30, [R1+0x3e4] ;  /* 0x0003e400011e7983 */ /* 0x000f220000100800 */
[----:B------:R-:W-:-:S02]  /*52e0*/  FSEL R149, R149, -INF , !P0 ;  /* 0xff80000095957808 */ /* 0x000fc40004000000 */
[----:B------:R-:W-:Y:S01]  /*52f0*/  ISETP.NE.AND P0, PT, R36, RZ, PT ;  /* 0x000000ff2400720c */ /* 0x000fe20003f05270 */
[----:B------:R-:W4:Y:S01]  /*5300*/  LDL R32, [R1+0x3ec] ;  /* 0x0003ec0001207983 */ /* 0x000f220000100800 */
[----:B------:R-:W-:Y:S02]  /*5310*/  FMNMX.FTZ R6, R147, R215, !PT ;  /* 0x000000d793067209 */ /* 0x000fe40007810000 */
[----:B------:R-:W-:Y:S01]  /*5320*/  ISETP.GT.AND P0, PT, R10, 0x10, !P0 ;  /* 0x000000100a00780c */ /* 0x000fe20004704270 */
[----:B------:R-:W4:Y:S01]  /*5330*/  LDL R47, [R1+0x21c] ;  /* 0x00021c00012f7983 */ /* 0x000f220000100800 */
[----:B------:R-:W-:Y:S02]  /*5340*/  FMNMX.FTZ R6, R153, R6, !PT ;  /* 0x0000000699067209 */ /* 0x000fe40007810000 */
[----:B------:R-:W-:Y:S01]  /*5350*/  ISETP.LT.OR P0, PT, R11, 0x11, P0 ;  /* 0x000000110b00780c */ /* 0x000fe20000701670 */
[----:B------:R-:W4:Y:S01]  /*5360*/  LDL R54, [R1+0x238] ;  /* 0x0002380001367983 */ /* 0x000f220000100800 */
[----:B------:R-:W-:-:S02]  /*5370*/  FMNMX.FTZ R6, R43, R6, !PT ;  /* 0x000000062b067209 */ /* 0x000fc40007810000 */
[----:B------:R-:W-:Y:S01]  /*5380*/  FSEL R164, R164, -INF , !P0 ;  /* 0xff800000a4a47808 */ /* 0x000fe20004000000 */
[----:B------:R-:W4:Y:S01]  /*5390*/  LDL R55, [R1+0x23c] ;  /* 0x00023c0001377983 */ /* 0x000f220000100800 */
[----:B------:R-:W-:Y:S02]  /*53a0*/  ISETP.GT.AND P0, PT, R10, 0x11, !P1 ;  /* 0x000000110a00780c */ /* 0x000fe40004f04270 */
[----:B------:R-:W-:Y:S01]  /*53b0*/  ISETP.NE.AND P1, PT, R50, RZ, PT ;  /* 0x000000ff3200720c */ /* 0x000fe20003f25270 */
[----:B------:R-:W4:Y:S01]  /*53c0*/  LDL R56, [R1+0x240] ;  /* 0x0002400001387983 */ /* 0x000f220000100800 */
[----:B------:R-:W-:Y:S02]  /*53d0*/  ISETP.LT.OR P0, PT, R11, 0x12, P0 ;  /* 0x000000120b00780c */ /* 0x000fe40000701670 */
[----:B------:R-:W-:Y:S01]  /*53e0*/  FMNMX.FTZ R6, R161, R6, !PT ;  /* 0x00000006a1067209 */ /* 0x000fe20007810000 */
        /* <DEDUP_REMOVED lines=14> */
[----:B------:R-:W-:Y:S01]  /*54d0*/  FMNMX.FTZ R6, R15, R6, !PT ;  /* 0x000000060f067209 */ /* 0x000fe20007810000 */
        /* <DEDUP_REMOVED lines=16> */
[----:B------:R-:W-:Y:S02]  /*55e0*/  ISETP.NE.AND P0, PT, R26, RZ, PT ;  /* 0x000000ff1a00720c */ /* 0x000fe40003f05270 */
[----:B------:R-:W-:Y:S01]  /*55f0*/  ISETP.NE.AND P6, PT, R51, RZ, PT ;  /* 0x000000ff3300720c */ /* 0x000fe20003fc5270 */
[----:B------:R-:W4:Y:S01]  /*5600*/  LDL R67, [R1+0x26c] ;  /* 0x00026c0001437983 */ /* 0x000f220000100800 */
[----:B------:R-:W-:Y:S02]  /*5610*/  ISETP.GT.AND P0, PT, R10, 0x21, !P0 ;  /* 0x000000210a00780c */ /* 0x000fe40004704270 */
[----:B------:R-:W-:Y:S01]  /*5620*/  FMNMX.FTZ R6, R21, R6, !PT ;  /* 0x0000000615067209 */ /* 0x000fe20007810000 */
[----:B------:R-:W4:Y:S01]  /*5630*/  LDL R51, [R1+0x22c] ;  /* 0x00022c0001337983 */ /* 0x000f220000100800 */
[----:B------:R-:W-:-:S02]  /*5640*/  ISETP.LT.OR P0, PT, R11, 0x22, P0 ;  /* 0x000000220b00780c */ /* 0x000fc40000701670 */
[----:B------:R-:W-:Y:S01]  /*5650*/  FMNMX.FTZ R6, R33, R6, !PT ;  /* 0x0000000621067209 */ /* 0x000fe20007810000 */
[----:B------:R-:W4:Y:S01]  /*5660*/  LDL R68, [R1+0x270] ;  /* 0x0002700001447983 */ /* 0x000f220000100800 */
[----:B------:R-:W-:Y:S02]  /*5670*/  FSEL R189, R189, -INF , !P0 ;  /* 0xff800000bdbd7808 */ /* 0x000fe40004000000 */
[----:B------:R-:W-:Y:S01]  /*5680*/  ISETP.NE.AND P0, PT, R44, RZ, PT ;  /* 0x000000ff2c00720c */ /* 0x000fe20003f05270 */
[----:B------:R-:W4:Y:S01]  /*5690*/  LDL R69, [R1+0x274] ;  /* 0x0002740001457983 */ /* 0x000f220000100800 */
[----:B------:R-:W-:Y:S02]  /*56a0*/  FMNMX.FTZ R6, R157, R6, !PT ;  /* 0x000000069d067209 */ /* 0x000fe40007810000 */
[----:B------:R-:W-:Y:S01]  /*56b0*/  ISETP.GT.AND P0, PT, R10, 0x28, !P0 ;  /* 0x000000280a00780c */ /* 0x000fe20004704270 */
[----:B------:R-:W4:Y:S01]  /*56c0*/  LDL R70, [R1+0x278] ;  /* 0x0002780001467983 */ /* 0x000f220000100800 */
[----:B------:R-:W-:-:S02]  /*56d0*/  FMNMX.FTZ R6, R187, R6, !PT ;  /* 0x00000006bb067209 */ /* 0x000fc40007810000 */
[----:B------:R-:W-:Y:S01]  /*56e0*/  ISETP.LT.OR P0, PT, R11, 0x29, P0 ;  /* 0x000000290b00780c */ /* 0x000fe20000701670 */
[----:B------:R-:W4:Y:S01]  /*56f0*/  LDL R71, [R1+0x27c] ;  /* 0x00027c0001477983 */ /* 0x000f220000100800 */
[----:B------:R-:W-:Y:S02]  /*5700*/  FMNMX.FTZ R6, R31, R6, !PT ;  /* 0x000000061f067209 */ /* 0x000fe40007810000 */
[----:B------:R-:W-:Y:S01]  /*5710*/  FSEL R171, R171, -INF , !P0 ;  /* 0xff800000abab7808 */ /* 0x000fe20004000000 */
[----:B------:R-:W4:Y:S01]  /*5720*/  LDL R72, [R1+0x280] ;  /* 0x0002800001487983 */ /* 0x000f220000100800 */
[----:B------:R-:W-:Y:S02]  /*5730*/  ISETP.NE.AND P0, PT, R46, RZ, PT ;  /* 0x000000ff2e00720c */ /* 0x000fe40003f05270 */
[----:B------:R-:W-:Y:S01]  /*5740*/  FMNMX.FTZ R6, R175, R6, !PT ;  /* 0x00000006af067209 */ /* 0x000fe20007810000 */
[----:B------:R-:W4:Y:S01]  /*5750*/  LDL R73, [R1+0x284] ;  /* 0x0002840001497983 */ /* 0x000f220000100800 */
[----:B------:R-:W-:-:S02]  /*5760*/  ISETP.GT.AND P0, PT, R10, 0x29, !P0 ;  /* 0x000000290a00780c */ /* 0x000fc40004704270 */
[----:B------:R-:W-:Y:S01]  /*5770*/  ISETP.GT.AND P2, PT, R10, 0x49, !P2 ;  /* 0x000000490a00780c */ /* 0x000fe20005744270 */
[----:B------:R-:W4:Y:S01]  /*5780*/  LDL R74, [R1+0x288] ;  /* 0x00028800014a7983 */ /* 0x000f220000100800 */
[----:B------:R-:W-:Y:S02]  /*5790*/  ISETP.LT.OR P0, PT, R11, 0x2a, P0 ;  /* 0x0000002a0b00780c */ /* 0x000fe40000701670 */
[----:B------:R-:W-:Y:S01]  /*57a0*/  FMNMX.FTZ R6, R177, R6, !PT ;  /* 0x00000006b1067209 */ /* 0x000fe20007810000 */
[----:B------:R-:W4:Y:S01]  /*57b0*/  LDL R75, [R1+0x28c] ;  /* 0x00028c00014b7983 */ /* 0x000f220000100800 */
[----:B------:R-:W-:Y:S02]  /*57c0*/  FSEL R172, R172, -INF , !P0 ;  /* 0xff800000acac7808 */ /* 0x000fe40004000000 */
[----:B------:R-:W-:Y:S01]  /*57d0*/  ISETP.NE.AND P0, PT, R48, RZ, PT ;  /* 0x000000ff3000720c */ /* 0x000fe20003f05270 */
[----:B------:R-:W4:Y:S01]  /*57e0*/  LDL R76, [R1+0x290] ;  /* 0x00029000014c7983 */ /* 0x000f220000100800 */
[----:B------:R-:W-:-:S02]  /*57f0*/  ISETP.GT.AND P3, PT, R10, 0x50, !P3 ;  /* 0x000000500a00780c */ /* 0x000fc40005f64270 */
[----:B------:R-:W-:Y:S01]  /*5800*/  ISETP.GT.AND P0, PT, R10, 0x30, !P0 ;  /* 0x000000300a00780c */ /* 0x000fe20004704270 */
[----:B------:R-:W4:Y:S01]  /*5810*/  LDL R48, [R1+0x220] ;  /* 0x0002200001307983 */ /* 0x000f220000100800 */
[C---:B------:R-:W-:Y:S02]  /*5820*/  ISETP.LT.OR P2, PT, R11.reuse, 0x4a, P2 ;  /* 0x0000004a0b00780c */ /* 0x040fe40001741670 */
[----:B------:R-:W-:Y:S01]  /*5830*/  ISETP.LT.OR P0, PT, R11, 0x31, P0 ;  /* 0x000000310b00780c */ /* 0x000fe20000701670 */
[----:B------:R-:W4:Y:S01]  /*5840*/  LDL R77, [R1+0x294] ;  /* 0x00029400014d7983 */ /* 0x000f220000100800 */
[----:B------:R-:W-:Y:S02]  /*5850*/  FMNMX.FTZ R6, R167, R6, !PT ;  /* 0x00000006a7067209 */ /* 0x000fe40007810000 */
[----:B------:R-:W-:Y:S01]  /*5860*/  FSEL R195, R195, -INF , !P0 ;  /* 0xff800000c3c37808 */ /* 0x000fe20004000000 */
[----:B------:R-:W4:Y:S01]  /*5870*/  LDL R78, [R1+0x298] ;  /* 0x00029800014e7983 */ /* 0x000f220000100800 */
[----:B------:R-:W-:-:S02]  /*5880*/  ISETP.NE.AND P0, PT, R49, RZ, PT ;  /* 0x000000ff3100720c */ /* 0x000fc40003f05270 */
[C---:B------:R-:W-:Y:S01]  /*5890*/  ISETP.LT.OR P3, PT, R11.reuse, 0x51, P3 ;  /* 0x000000510b00780c */ /* 0x040fe20001f61670 */
[----:B------:R-:W4:Y:S01]  /*58a0*/  LDL R49, [R1+0x224] ;  /* 0x0002240001317983 */ /* 0x000f220000100800 */
[----:B------:R-:W-:Y:S02]  /*58b0*/  ISETP.GT.AND P0, PT, R10, 0x31, !P0 ;  /* 0x000000310a00780c */ /* 0x000fe40004704270 */
[----:B------:R-:W-:Y:S01]  /*58c0*/  FSEL R176, R176, -INF , !P2 ;  /* 0xff800000b0b07808 */ /* 0x000fe20005000000 */
[----:B------:R-:W4:Y:S01]  /*58d0*/  LDL R79, [R1+0x29c] ;  /* 0x00029c00014f7983 */ /* 0x000f220000100800 */
[----:B------:R-:W-:Y:S02]  /*58e0*/  ISETP.LT.OR P0, PT, R11, 0x32, P0 ;  /* 0x000000320b00780c */ /* 0x000fe40000701670 */
[----:B------:R-:W-:Y:S01]  /*58f0*/  FMNMX.FTZ R6, R29, R6, !PT ;  /* 0x000000061d067209 */ /* 0x000fe20007810000 */
[----:B------:R-:W4:Y:S01]  /*5900*/  LDL R80, [R1+0x2a0] ;  /* 0x0002a00001507983 */ /* 0x000f220000100800 */
[----:B------:R-:W-:-:S02]  /*5910*/  FSEL R212, R212, -INF , !P0 ;  /* 0xff800000d4d47808 */ /* 0x000fc40004000000 */
[----:B------:R-:W-:Y:S01]  /*5920*/  ISETP.NE.AND P0, PT, R28, RZ, PT ;  /* 0x000000ff1c00720c */ /* 0x000fe20003f05270 */
[----:B------:R-:W4:Y:S01]  /*5930*/  LDL R81, [R1+0x2a4] ;  /* 0x0002a40001517983 */ /* 0x000f220000100800 */
[----:B------:R-:W-:Y:S02]  /*5940*/  FSEL R185, R185, -INF , !P3 ;  /* 0xff800000b9b97808 */ /* 0x000fe40005800000 */
[C---:B------:R-:W-:Y:S01]  /*5950*/  ISETP.GT.AND P0, PT, R10.reuse, 0x38, !P0 ;  /* 0x000000380a00780c */ /* 0x040fe20004704270 */
[----:B------:R-:W4:Y:S01]  /*5960*/  LDL R28, [R1+0x3dc] ;  /* 0x0003dc00011c7983 */ /* 0x000f220000100800 */
[----:B------:R-:W-:Y:S02]  /*5970*/  FMNMX.FTZ R6, R169, R6, !PT ;  /* 0x00000006a9067209 */ /* 0x000fe40007810000 */
[----:B------:R-:W-:Y:S01]  /*5980*/  ISETP.LT.OR P0, PT, R11, 0x39, P0 ;  /* 0x000000390b00780c */ /* 0x000fe20000701670 */
[----:B------:R-:W4:Y:S01]  /*5990*/  LDL R82, [R1+0x2a8] ;  /* 0x0002a80001527983 */ /* 0x000f220000100800 */
[----:B------:R-:W-:-:S02]  /*59a0*/  ISETP.GT.AND P4, PT, R10, 0x51, !P4 ;  /* 0x000000510a00780c */ /* 0x000fc40006784270 */
[----:B------:R-:W-:Y:S01]  /*59b0*/  FSEL R213, R213, -INF , !P0 ;  /* 0xff800000d5d57808 */ /* 0x000fe20004000000 */
[----:B------:R-:W4:Y:S01]  /*59c0*/  LDL R83, [R1+0x2ac] ;  /* 0x0002ac0001537983 */ /* 0x000f220000100800 */
[C---:B------:R-:W-:Y:S02]  /*59d0*/  ISETP.GT.AND P0, PT, R10.reuse, 0x39, !P1 ;  /* 0x000000390a00780c */ /* 0x040fe40004f04270 */
[----:B------:R-:W-:Y:S01]  /*59e0*/  ISETP.NE.AND P1, PT, R53, RZ, PT ;  /* 0x000000ff3500720c */ /* 0x000fe20003f25270 */
[----:B------:R-:W4:Y:S01]  /*59f0*/  LDL R84, [R1+0x2b0] ;  /* 0x0002b00001547983 */ /* 0x000f220000100800 */
[----:B------:R-:W-:Y:S02]  /*5a00*/  ISETP.LT.OR P0, PT, R11, 0x3a, P0 ;  /* 0x0000003a0b00780c */ /* 0x000fe40000701670 */
[----:B------:R-:W-:Y:S01]  /*5a10*/  ISETP.GT.AND P1, PT, R10, 0x48, !P1 ;  /* 0x000000480a00780c */ /* 0x000fe20004f24270 */
[----:B------:R-:W4:Y:S01]  /*5a20*/  LDL R53, [R1+0x234] ;  /* 0x0002340001357983 */ /* 0x000f220000100800 */
[----:B------:R-:W-:-:S02]  /*5a30*/  FSEL R214, R214, -INF , !P0 ;  /* 0xff800000d6d67808 */ /* 0x000fc40004000000 */
[----:B------:R-:W-:Y:S01]  /*5a40*/  ISETP.NE.AND P0, PT, R13, RZ, PT ;  /* 0x000000ff0d00720c */ /* 0x000fe20003f05270 */
[----:B------:R-:W4:Y:S01]  /*5a50*/  LDL R85, [R1+0x2b4] ;  /* 0x0002b40001557983 */ /* 0x000f220000100800 */
[----:B------:R-:W-:Y:S02]  /*5a60*/  ISETP.LT.OR P1, PT, R11, 0x49, P1 ;  /* 0x000000490b00780c */ /* 0x000fe40000f21670 */
[C---:B------:R-:W-:Y:S01]  /*5a70*/  ISETP.GT.AND P0, PT, R10.reuse, RZ, !P0 ;  /* 0x000000ff0a00720c */ /* 0x040fe20004704270 */
[----:B------:R-:W4:Y:S01]  /*5a80*/  LDL R86, [R1+0x2b8] ;  /* 0x0002b80001567983 */ /* 0x000f220000100800 */
[----:B------:R-:W-:Y:S02]  /*5a90*/  FSEL R183, R183, -INF , !P1 ;  /* 0xff800000b7b77808 */ /* 0x000fe40004800000 */
[----:B------:R-:W-:Y:S01]  /*5aa0*/  ISETP.LT.OR P0, PT, R11, 0x1, P0 ;  /* 0x000000010b00780c */ /* 0x000fe20000701670 */
[----:B------:R-:W4:Y:S01]  /*5ab0*/  LDL R87, [R1+0x2bc] ;  /* 0x0002bc0001577983 */ /* 0x000f220000100800 */
[----:B------:R-:W-:-:S02]  /*5ac0*/  ISETP.GT.AND P5, PT, R10, 0x58, !P5 ;  /* 0x000000580a00780c */ /* 0x000fc40006fa4270 */
        /* <DEDUP_REMOVED lines=9> */
[----:B------:R-:W-:Y:S01]  /*5b60*/  FMNMX.FTZ R9, R149, R8, !PT ;  /* 0x0000000895097209 */ /* 0x000fe20007810000 */
[----:B------:R-:W4:Y:S01]  /*5b70*/  LDL R91, [R1+0x2cc] ;  /* 0x0002cc00015b7983 */ /* 0x000f220000100800 */
[----:B------:R-:W-:Y:S02]  /*5b80*/  ISETP.NE.AND P0, PT, R52, RZ, PT ;  /* 0x000000ff3400720c */ /* 0x000fe40003f05270 */
[----:B------:R-:W-:Y:S01]  /*5b90*/  FMNMX.FTZ R8, R164, R9, !PT ;  /* 0x00000009a4087209 */ /* 0x000fe20007810000 */
        /* <DEDUP_REMOVED lines=8> */
[----:B------:R-:W-:Y:S01]  /*5c20*/  FMNMX.FTZ R9, R173, R8, !PT ;  /* 0x00000008ad097209 */ /* 0x000fe20007810000 */
[----:B------:R-:W4:Y:S01]  /*5c30*/  LDL R94, [R1+0x2d8] ;  /* 0x0002d800015e7983 */ /* 0x000f220000100800 */
[----:B------:R-:W-:Y:S02]  /*5c40*/  ISETP.NE.AND P6, PT, R18, RZ, PT ;  /* 0x000000ff1200720c */ /* 0x000fe40003fc5270 */
[----:B------:R-:W-:Y:S01]  /*5c50*/  FMNMX.FTZ R8, R188, R9, !PT ;  /* 0x00000009bc087209 */ /* 0x000fe20007810000 */
[----:B------:R-:W4:Y:S01]  /*5c60*/  LDL R95, [R1+0x2dc] ;  /* 0x0002dc00015f7983 */ /* 0x000f220000100800 */
[----:B------:R-:W-:-:S02]  /*5c70*/  ISETP.GT.AND P6, PT, R10, 0x59, !P6 ;  /* 0x000000590a00780c */ /* 0x000fc400077c4270 */
[----:B------:R-:W-:Y:S01]  /*5c80*/  FMNMX.FTZ R8, R189, R8, !PT ;  /* 0x00000008bd087209 */ /* 0x000fe20007810000 */
[----:B------:R-:W4:Y:S01]  /*5c90*/  LDL R96, [R1+0x2e0] ;  /* 0x0002e00001607983 */ /* 0x000f220000100800 */
[----:B------:R-:W-:Y:S02]  /*5ca0*/  ISETP.LT.OR P4, PT, R11, 0x52, P4 ;  /* 0x000000520b00780c */ /* 0x000fe40002781670 */
[----:B------:R-:W-:Y:S01]  /*5cb0*/  FMNMX.FTZ R9, R171, R8, !PT ;  /* 0x00000008ab097209 */ /* 0x000fe20007810000 */
[----:B------:R-:W4:Y:S01]  /*5cc0*/  LDL R97, [R1+0x2e4] ;  /* 0x0002e40001617983 */ /* 0x000f220000100800 */
[C---:B------:R-:W-:Y:S02]  /*5cd0*/  ISETP.LT.OR P5, PT, R11.reuse, 0x59, P5 ;  /* 0x000000590b00780c */ /* 0x040fe40002fa1670 */
        /* <DEDUP_REMOVED lines=8> */
[----:B------:R-:W-:Y:S02]  /*5d60*/  FSEL R182, R182, -INF , !P5 ;  /* 0xff800000b6b67808 */ /* 0x000fe40006800000 */
[----:B------:R-:W-:Y:S01]  /*5d70*/  FMNMX.FTZ R9, R213, R8, !PT ;  /* 0x00000008d5097209 */ /* 0x000fe20007810000 */
[----:B------:R-:W4:Y:S01]  /*5d80*/  LDL R101, [R1+0x2f4] ;  /* 0x0002f40001657983 */ /* 0x000f220000100800 */
[----:B------:R-:W-:-:S02]  /*5d90*/  FSEL R186, R186, -INF , !P6 ;  /* 0xff800000baba7808 */ /* 0x000fc40007000000 */
[----:B------:R-:W-:Y:S01]  /*5da0*/  FMNMX.FTZ R8, R214, R9, !PT ;  /* 0x00000009d6087209 */ /* 0x000fe20007810000 */
[----:B------:R-:W4:Y:S03]  /*5db0*/  LDL R102, [R1+0x2f8] ;  /* 0x0002f80001667983 */ /* 0x000f260000100800 */
        /* <DEDUP_REMOVED lines=9> */
[----:B------:R-:W4:Y:S01]  /*5e50*/  LDL R107, [R1+0x30c] ;  /* 0x00030c00016b7983 */ /* 0x000f220000100800 */
[----:B------:R-:W-:-:S02]  /*5e60*/  FMNMX.FTZ R8, R27, R6, !PT ;  /* 0x000000061b087209 */ /* 0x000fc40007810000 */
[----:B------:R-:W-:Y:S01]  /*5e70*/  FMNMX.FTZ R9, R184, R9, !PT ;  /* 0x00000009b8097209 */ /* 0x000fe20007810000 */
[----:B------:R-:W4:Y:S03]  /*5e80*/  LDL R108, [R1+0x310] ;  /* 0x00031000016c7983 */ /* 0x000f260000100800 */
[----:B------:R-:W-:Y:S01]  /*5e90*/  FMNMX.FTZ R9, R182, R9, !PT ;  /* 0x00000009b6097209 */ /* 0x000fe20007810000 */
[----:B------:R-:W0:Y:S03]  /*5ea0*/  SHFL.BFLY PT, R11, R8, 0x2, 0x1f ;  /* 0x0c401f00080b7f89 */ /* 0x000e2600000e0000 */
[----:B------:R-:W-:Y:S01]  /*5eb0*/  FMNMX.FTZ R9, R186, R9, !PT ;  /* 0x00000009ba097209 */ /* 0x000fe20007810000 */
[----:B------:R-:W4:Y:S04]  /*5ec0*/  LDL R109, [R1+0x314] ;  /* 0x00031400016d7983 */ /* 0x000f280000100800 */
[----:B------:R1:W-:Y:S04]  /*5ed0*/  STL.64 [R1+0x420], R8 ;  /* 0x0004200801007387 */ /* 0x0003e80000100a00 */
[----:B------:R-:W2:Y:S04]  /*5ee0*/  LDL R13, [R1+0x424] ;  /* 0x00042400010d7983 */ /* 0x000ea80000100800 */
[----:B------:R-:W4:Y:S04]  /*5ef0*/  LDL R110, [R1+0x318] ;  /* 0x00031800016e7983 */ /* 0x000f280000100800 */
[----:B------:R-:W4:Y:S01]  /*5f00*/  LDL R111, [R1+0x31c] ;  /* 0x00031c00016f7983 */ /* 0x000f220000100800 */
[----:B0-----:R-:W-:-:S03]  /*5f10*/  FMNMX.FTZ R10, R8, R11, !PT ;  /* 0x0000000b080a7209 */ /* 0x001fc60007810000 */
[----:B------:R-:W4:Y:S04]  /*5f20*/  LDL R112, [R1+0x320] ;  /* 0x0003200001707983 */ /* 0x000f280000100800 */
[----:B------:R-:W0:Y:S04]  /*5f30*/  SHFL.BFLY PT, R11, R10, 0x1, 0x1f ;  /* 0x0c201f000a0b7f89 */ /* 0x000e2800000e0000 */
[----:B-1----:R-:W4:Y:S04]  /*5f40*/  LDL.64 R8, [R1+0x88] ;  /* 0x0000880001087983 */ /* 0x002f280000100a00 */
[----:B------:R-:W4:Y:S04]  /*5f50*/  LDL R113, [R1+0x324] ;  /* 0x0003240001717983 */ /* 0x000f280000100800 */
[----:B------:R-:W4:Y:S04]  /*5f60*/  LDL R114, [R1+0x328] ;  /* 0x0003280001727983 */ /* 0x000f280000100800 */
[----:B------:R-:W4:Y:S04]  /*5f70*/  LDL R115, [R1+0x32c] ;  /* 0x00032c0001737983 */ /* 0x000f280000100800 */
[----:B------:R-:W4:Y:S01]  /*5f80*/  LDL R116, [R1+0x330] ;  /* 0x0003300001747983 */ /* 0x000f220000100800 */
[----:B0-----:R-:W-:-:S03]  /*5f90*/  FMNMX.FTZ R18, R10, R11, !PT ;  /* 0x0000000b0a127209 */ /* 0x001fc60007810000 */
[----:B------:R-:W4:Y:S04]  /*5fa0*/  LDL R117, [R1+0x334] ;  /* 0x0003340001757983 */ /* 0x000f280000100800 */
[----:B------:R-:W-:Y:S04]  /*5fb0*/  STL [R1+0x420], R18 ;  /* 0x0004201201007387 */ /* 0x000fe80000100800 */
[----:B------:R-:W3:Y:S04]  /*5fc0*/  LDL R170, [R1+0x420] ;  /* 0x0004200001aa7983 */ /* 0x000ee80000100800 */
[----:B------:R-:W4:Y:S04]  /*5fd0*/  LDL R11, [R1+0x440] ;  /* 0x00044000010b7983 */ /* 0x000f280000100800 */
        /* <DEDUP_REMOVED lines=41> */
[----:B--2---:R-:W0:Y:S02]  /*6270*/  SHFL.BFLY PT, R6, R13, 0x2, 0x1f ;  /* 0x0c401f000d067f89 */ /* 0x004e2400000e0000 */
[----:B0-----:R-:W-:-:S05]  /*6280*/  FMNMX.FTZ R6, R6, R13, !PT ;  /* 0x0000000d06067209 */ /* 0x001fca0007810000 */
[----:B------:R-:W0:Y:S01]  /*6290*/  SHFL.BFLY PT, R25, R6, 0x1, 0x1f ;  /* 0x0c201f0006197f89 */ /* 0x000e2200000e0000 */
[----:B---3--:R-:W-:Y:S01]  /*62a0*/  FSETP.NEU.FTZ.AND P0, PT, R170, -INF , PT ;  /* 0xff800000aa00780b */ /* 0x008fe20003f1d000 */
[----:B----4-:R-:W-:-:S05]  /*62b0*/  FMUL.FTZ R170, R11, R170 ;  /* 0x000000aa0baa7220 */ /* 0x010fca0000410000 */
[----:B------:R-:W-:-:S05]  /*62c0*/  FSEL R170, R170, RZ, P0 ;  /* 0x000000ffaaaa7208 */ /* 0x000fca0000000000 */
[-CC-:B------:R-:W-:Y:S01]  /*62d0*/  FFMA.FTZ R156, R33, R11.reuse, -R170.reuse ;  /* 0x0000000b219c7223 */ /* 0x180fe200000108aa */
[-CC-:B------:R-:W-:Y:S01]  /*62e0*/  FFMA.FTZ R174, R31, R11.reuse, -R170.reuse ;  /* 0x0000000b1fae7223 */ /* 0x180fe200000108aa */
[-CC-:B------:R-:W-:Y:S01]  /*62f0*/  FFMA.FTZ R168, R29, R11.reuse, -R170.reuse ;  /* 0x0000000b1da87223 */ /* 0x180fe200000108aa */
[----:B------:R-:W2:Y:S04]  /*6300*/  LDL R31, [R1+0x3e8] ;  /* 0x0003e800011f7983 */ /* 0x000ea80000100800 */
[----:B------:R-:W3:Y:S04]  /*6310*/  LDL R29, [R1+0x3e0] ;  /* 0x0003e000011d7983 */ /* 0x000ee80000100800 */
[----:B------:R-:W4:Y:S01]  /*6320*/  LDL R33, [R1+0x3f0] ;  /* 0x0003f00001217983 */ /* 0x000f220000100800 */
        /* <DEDUP_REMOVED lines=21> */
[----:B0-----:R-:W-:Y:S01]  /*6480*/  FMNMX.FTZ R6, R6, R25, !PT ;  /* 0x0000001906067209 */ /* 0x001fe20007810000 */
[----:B------:R-:W4:Y:S04]  /*6490*/  LDL R45, [R1+0x3bc] ;  /* 0x0003bc00012d7983 */ /* 0x000f280000100800 */
[----:B------:R-:W4:Y:S04]  /*64a0*/  LDL R35, [R1+0x3c8] ;  /* 0x0003c80001237983 */ /* 0x000f280000100800 */
[----:B------:R-:W4:Y:S04]  /*64b0*/  LDL R37, [R1+0x3d0] ;  /* 0x0003d00001257983 */ /* 0x000f280000100800 */
[----:B------:R-:W4:Y:S04]  /*64c0*/  LDL R39, [R1+0x3d8] ;  /* 0x0003d80001277983 */ /* 0x000f280000100800 */
[----:B------:R-:W4:Y:S04]  /*64d0*/  LDL R25, [R1+0x3f8] ;  /* 0x0003f80001197983 */ /* 0x000f280000100800 */
[----:B------:R-:W4:Y:S01]  /*64e0*/  LDL R27, [R1+0x400] ;  /* 0x00040000011b7983 */ /* 0x000f220000100800 */
[----:B------:R-:W-:-:S03]  /*64f0*/  FSETP.NEU.FTZ.AND P0, PT, R6, -INF , PT ;  /* 0xff8000000600780b */ /* 0x000fc60003f1d000 */
[----:B------:R0:W-:Y:S01]  /*6500*/  STL [R1+0x218], R12 ;  /* 0x0002180c01007387 */ /* 0x0001e20000100800 */
[----:B------:R-:W-:Y:S01]  /*6510*/  MUFU.EX2 R147, R147 ;  /* 0x0000009300937308 */ /* 0x000fe20000000800 */
[----:B0-----:R-:W-:-:S07]  /*6520*/  FMUL.FTZ R12, R6, R11 ;  /* 0x0000000b060c7220 */ /* 0x001fce0000410000 */
[----:B------:R-:W0:Y:S01]  /*6530*/  MUFU.EX2 R148, R148 ;  /* 0x0000009400947308 */ /* 0x000e220000000800 */
[----:B------:R-:W-:Y:S01]  /*6540*/  FSEL R12, R12, RZ, P0 ;  /* 0x000000ff0c0c7208 */ /* 0x000fe20000000000 */
[----:B------:R1:W-:Y:S06]  /*6550*/  STL [R1+0x214], R158 ;  /* 0x0002149e01007387 */ /* 0x0003ec0000100800 */
[----:B------:R-:W0:Y:S01]  /*6560*/  MUFU.EX2 R153, R153 ;  /* 0x0000009900997308 */ /* 0x000e220000000800 */
[-CC-:B------:R-:W-:Y:S01]  /*6570*/  FFMA.FTZ R159, R151, R11.reuse, -R12.reuse ;  /* 0x0000000b979f7223 */ /* 0x180fe2000001080c */
[-CC-:B------:R-:W-:Y:S01]  /*6580*/  FFMA.FTZ R160, R150, R11.reuse, -R12.reuse ;  /* 0x0000000b96a07223 */ /* 0x180fe2000001080c */
[-CC-:B------:R-:W-:Y:S01]  /*6590*/  FFMA.FTZ R161, R149, R11.reuse, -R12.reuse ;  /* 0x0000000b95a17223 */ /* 0x180fe2000001080c */
[----:B------:R0:W-:Y:S01]  /*65a0*/  STL [R1+0x210], R154 ;  /* 0x0002109a01007387 */ /* 0x0001e20000100800 */
[----:B-1----:R-:W-:-:S03]  /*65b0*/  FFMA.FTZ R158, R152, R11, -R12 ;  /* 0x0000000b989e7223 */ /* 0x002fc6000001080c */
[----:B------:R-:W-:Y:S08]  /*65c0*/  MUFU.EX2 R159, R159 ;  /* 0x0000009f009f7308 */ /* 0x000ff00000000800 */
[----:B0-----:R-:W0:Y:S01]  /*65d0*/  MUFU.EX2 R154, R43 ;  /* 0x0000002b009a7308 */ /* 0x001e220000000800 */
[----:B------:R1:W-:Y:S07]  /*65e0*/  STL [R1+0x3f4], R24 ;  /* 0x0003f41801007387 */ /* 0x0003ee0000100800 */
[----:B------:R-:W0:Y:S08]  /*65f0*/  MUFU.EX2 R158, R158 ;  /* 0x0000009e009e7308 */ /* 0x000e300000000800 */
[----:B------:R-:W-:Y:S01]  /*6600*/  MUFU.EX2 R160, R160 ;  /* 0x000000a000a07308 */ /* 0x000fe20000000800 */
[----:B-1----:R-:W-:-:S07]  /*6610*/  FADD.FTZ R24, R147, R148 ;  /* 0x0000009493187221 */ /* 0x002fce0000010000 */
[----:B------:R-:W1:Y:S01]  /*6620*/  MUFU.EX2 R161, R161 ;  /* 0x000000a100a17308 */ /* 0x000e620000000800 */
[----:B------:R-:W-:Y:S02]  /*6630*/  IMAD R8, R155, 0xc00, R8 ;  /* 0x00000c009b087824 */ /* 0x000fe400078e0208 */
[----:B------:R-:W-:Y:S01]  /*6640*/  FADD.FTZ R215, R153, R24 ;  /* 0x0000001899d77221 */ /* 0x000fe20000010000 */
[----:B------:R1:W-:Y:S01]  /*6650*/  STL [R1+0x3dc], R28 ;  /* 0x0003dc1c01007387 */ /* 0x0003e20000100800 */
[----:B------:R-:W-:Y:S02]  /*6660*/  R2UR UR7, R9 ;  /* 0x00000000090772ca */ /* 0x000fe400000e0000 */
[----:B------:R-:W-:Y:S01]  /*6670*/  R2UR UR6, R8 ;  /* 0x00000000080672ca */ /* 0x000fe200000e0000 */
[----:B------:R1:W-:Y:S01]  /*6680*/  STL [R1+0x3e4], R30 ;  /* 0x0003e41e01007387 */ /* 0x0003e20000100800 */
[C---:B0-----:R-:W-:Y:S01]  /*6690*/  FADD.FTZ R215, R154.reuse, R215 ;  /* 0x000000d79ad77221 */ /* 0x041fe20000010000 */
[----:B------:R-:W-:-:S02]  /*66a0*/  F2FP.F16.F32.PACK_AB R154, R154, R153 ;  /* 0x000000999a9a723e */ /* 0x000fc400000000ff */
[----:B------:R0:W-:Y:S01]  /*66b0*/  STL [R1+0x3ec], R32 ;  /* 0x0003ec2001007387 */ /* 0x0001e20000100800 */
[----:B-1----:R-:W-:Y:S01]  /*66c0*/  VIADD R28, R8, 0x80 ;  /* 0x00000080081c7836 */ /* 0x002fe20000000000 */
[----:B------:R-:W-:Y:S01]  /*66d0*/  F2FP.F16.F32.PACK_AB R152, R148, R147 ;  /* 0x000000939498723e */ /* 0x000fe200000000ff */
[C---:B------:R-:W-:Y:S01]  /*66e0*/  VIADD R30, R8.reuse, 0x100 ;  /* 0x00000100081e7836 */ /* 0x040fe20000000000 */
[----:B------:R-:W-:Y:S01]  /*66f0*/  F2FP.F16.F32.PACK_AB R153, R159, R158 ;  /* 0x0000009e9f99723e */ /* 0x000fe200000000ff */
[----:B0-----:R-:W-:Y:S01]  /*6700*/  VIADD R32, R8, 0x180 ;  /* 0x0000018008207836 */ /* 0x001fe20000000000 */
[----:B------:R-:W-:Y:S01]  /*6710*/  F2FP.F16.F32.PACK_AB R155, R161, R160 ;  /* 0x000000a0a19b723e */ /* 0x000fe200000000ff */
[----:B------:R-:W-:Y:S01]  /*6720*/  STL [R1+0x21c], R47 ;  /* 0x00021c2f01007387 */ /* 0x000fe20000100800 */
[----:B------:R-:W-:Y:S02]  /*6730*/  R2UR UR10, R28 ;  /* 0x000000001c0a72ca */ /* 0x000fe400000e0000 */
[----:B------:R-:W-:Y:S01]  /*6740*/  R2UR UR14, R30 ;  /* 0x000000001e0e72ca */ /* 0x000fe200000e0000 */
[----:B------:R-:W-:Y:S01]  /*6750*/  STL [R1+0x220], R48 ;  /* 0x0002203001007387 */ /* 0x000fe20000100800 */
[----:B------:R-:W-:-:S03]  /*6760*/  R2UR UR18, R32 ;  /* 0x00000000201272ca */ /* 0x000fc600000e0000 */
[----:B------:R-:W-:Y:S04]  /*6770*/  STL [R1+0x224], R49 ;  /* 0x0002243101007387 */ /* 0x000fe80000100800 */
        /* <DEDUP_REMOVED lines=37> */
[----:B--2---:R0:W-:Y:S04]  /*69d0*/  STL [R1+0x3e8], R31 ;  /* 0x0003e81f01007387 */ /* 0x0041e80000100800 */
[----:B---3--:R1:W-:Y:S04]  /*69e0*/  STL [R1+0x3e0], R29 ;  /* 0x0003e01d01007387 */ /* 0x0083e80000100800 */
[----:B----4-:R2:W-:Y:S01]  /*69f0*/  STL [R1+0x3f0], R33 ;  /* 0x0003f02101007387 */ /* 0x0105e20000100800 */
[----:B0-----:R-:W-:-:S02]  /*6a00*/  IMAD.MOV.U32 R31, RZ, RZ, R9 ;  /* 0x000000ffff1f7224 */ /* 0x001fc400078e0009 */
[--C-:B-1----:R-:W-:Y:S02]  /*6a10*/  IMAD.MOV.U32 R29, RZ, RZ, R9.reuse ;  /* 0x000000ffff1d7224 */ /* 0x102fe400078e0009 */
[----:B--2---:R-:W-:Y:S01]  /*6a20*/  IMAD.MOV.U32 R33, RZ, RZ, R9 ;  /* 0x000000ffff217224 */ /* 0x004fe200078e0009 */
[----:B------:R-:W-:Y:S02]  /*6a30*/  STL [R1+0x2bc], R87 ;  /* 0x0002bc5701007387 */ /* 0x000fe40000100800 */
        /* <DEDUP_REMOVED lines=76> */
[----:B------:R0:W-:Y:S01]  /*6f00*/  STL [R1+0x400], R27 ;  /* 0x0004001b01007387 */ /* 0x0001e20000100800 */
[----:B------:R1:W-:Y:S06]  /*6f10*/  BAR.SYNC.DEFER_BLOCKING R206, 0x100 ;  /* 0x000400ce0000751d */ /* 0x0003ec0000010000 */
[----:B0-----:R-:W-:-:S06]  /*6f20*/  WARPGROUP.ARRIVE ;  /* 0x00000000000079c5 */ /* 0x001fcc0000000000 */
[----:B------:R-:W-:Y:S01]  /*6f30*/  HGMMA.64x256x16.F32 R24, R152, gdesc[UR4].tnspB, RZ, !UPT, gsb0 ;  /* 0x43e0000498187df0 */ /* 0x000fe2000c0008ff */
[-CC-:B------:R-:W-:Y:S01]  /*6f40*/  FFMA.FTZ R164, R164, R11.reuse, -R12.reuse ;  /* 0x0000000ba4a47223 */ /* 0x180fe2000001080c */
[-CC-:B------:R-:W-:Y:S01]  /*6f50*/  FFMA.FTZ R165, R165, R11.reuse, -R12.reuse ;  /* 0x0000000ba5a57223 */ /* 0x180fe2000001080c */
[-CC-:B------:R-:W-:Y:S01]  /*6f60*/  FFMA.FTZ R14, R14, R11.reuse, -R12.reuse ;  /* 0x0000000b0e0e7223 */ /* 0x180fe2000001080c */
[-CC-:B------:R-:W-:Y:S01]  /*6f70*/  FFMA.FTZ R173, R173, R11.reuse, -R12.reuse ;  /* 0x0000000badad7223 */ /* 0x180fe2000001080c */
[----:B------:R-:W-:Y:S08]  /*6f80*/  MUFU.EX2 R166, R166 ;  /* 0x000000a600a67308 */ /* 0x000ff00000000800 */
[----:B------:R-:W0:Y:S08]  /*6f90*/  MUFU.EX2 R162, R162 ;  /* 0x000000a200a27308 */ /* 0x000e300000000800 */
[----:B------:R-:W-:Y:S08]  /*6fa0*/  MUFU.EX2 R163, R163 ;  /* 0x000000a300a37308 */ /* 0x000ff00000000800 */
[----:B------:R-:W2:Y:S08]  /*6fb0*/  MUFU.EX2 R13, R13 ;  /* 0x0000000d000d7308 */ /* 0x000eb00000000800 */
[----:B------:R-:W-:Y:S08]  /*6fc0*/  MUFU.EX2 R164, R164 ;  /* 0x000000a400a47308 */ /* 0x000ff00000000800 */
[----:B------:R-:W3:Y:S08]  /*6fd0*/  MUFU.EX2 R165, R165 ;  /* 0x000000a500a57308 */ /* 0x000ef00000000800 */
[----:B------:R-:W-:Y:S08]  /*6fe0*/  MUFU.EX2 R14, R14 ;  /* 0x0000000e000e7308 */ /* 0x000ff00000000800 */
[----:B------:R-:W4:Y:S01]  /*6ff0*/  MUFU.EX2 R173, R173 ;  /* 0x000000ad00ad7308 */ /* 0x000f220000000800 */
[----:B------:R-:W-:Y:S04]  /*7000*/  STL [R1+0x404], R222 ;  /* 0x000404de01007387 */ /* 0x000fe80000100800 */
[----:B------:R-:W-:Y:S04]  /*7010*/  STL [R1+0x408], R223 ;  /* 0x000408df01007387 */ /* 0x000fe80000100800 */
[----:B------:R-:W-:Y:S01]  /*7020*/  STL [R1+0x40c], R224 ;  /* 0x00040ce001007387 */ /* 0x000fe20000100800 */
[-CC-:B------:R-:W-:Y:S01]  /*7030*/  FFMA.FTZ R188, R188, R11.reuse, -R12.reuse ;  /* 0x0000000bbcbc7223 */ /* 0x180fe2000001080c */
[-CC-:B------:R-:W-:Y:S01]  /*7040*/  FFMA.FTZ R189, R189, R11.reuse, -R12.reuse ;  /* 0x0000000bbdbd7223 */ /* 0x180fe2000001080c */
[-CC-:B------:R-:W-:Y:S01]  /*7050*/  FFMA.FTZ R171, R171, R11.reuse, -R12.reuse ;  /* 0x0000000babab7223 */ /* 0x180fe2000001080c */
[----:B------:R-:W-:Y:S01]  /*7060*/  FFMA.FTZ R172, R172, R11, -R12 ;  /* 0x0000000bacac7223 */ /* 0x000fe2000001080c */
[----:B------:R-:W-:Y:S08]  /*7070*/  MUFU.EX2 R15, R15 ;  /* 0x0000000f000f7308 */ /* 0x000ff00000000800 */
[----:B------:R-:W1:Y:S08]  /*7080*/  MUFU.EX2 R18, R18 ;  /* 0x0000001200127308 */ /* 0x000e700000000800 */
[----:B------:R-:W-:Y:S08]  /*7090*/  MUFU.EX2 R19, R19 ;  /* 0x0000001300137308 */ /* 0x000ff00000000800 */
[----:B------:R-:W1:Y:S08]  /*70a0*/  MUFU.EX2 R10, R10 ;  /* 0x0000000a000a7308 */ /* 0x000e700000000800 */
[----:B------:R-:W-:Y:S01]  /*70b0*/  MUFU.EX2 R188, R188 ;  /* 0x000000bc00bc7308 */ /* 0x000fe20000000800 */
[----:B------:R-:W-:-:S02]  /*70c0*/  WARPGROUP.DEPBAR.LE gsb0, 0x0 ;  /* 0x00008000000079c5 */ /* 0x000fc40000010000 */
[----:B0-----:R-:W-:Y:S02]  /*70d0*/  F2FP.F16.F32.PACK_AB R152, R162, R166 ;  /* 0x000000a6a298723e */ /* 0x001fe400000000ff */
[----:B--2---:R-:W-:Y:S02]  /*70e0*/  F2FP.F16.F32.PACK_AB R154, R13, R163 ;  /* 0x000000a30d9a723e */ /* 0x004fe400000000ff */
[----:B---3--:R-:W-:Y:S02]  /*70f0*/  F2FP.F16.F32.PACK_AB R153, R165, R164 ;  /* 0x000000a4a599723e */ /* 0x008fe400000000ff */
[----:B----4-:R-:W-:Y:S01]  /*7100*/  F2FP.F16.F32.PACK_AB R155, R173, R14 ;  /* 0x0000000ead9b723e */ /* 0x010fe200000000ff */
[----:B------:R-:W-:Y:S04]  /*7110*/  STL.128 [R1+0x210], R24 ;  /* 0x0002101801007387 */ /* 0x000fe80000100c00 */
        /* <DEDUP_REMOVED lines=30> */
[----:B------:R0:W-:Y:S02]  /*7300*/  STL.128 [R1+0x400], R148 ;  /* 0x0004009401007387 */ /* 0x0001e40000100c00 */
[----:B0-----:R-:W-:-:S06]  /*7310*/  WARPGROUP.ARRIVE ;  /* 0x00000000000079c5 */ /* 0x001fcc0000000000 */
[----:B------:R-:W-:Y:S01]  /*7320*/  HGMMA.64x256x16.F32 R24, R152, gdesc[UR8].tnspB, R24, gsb0 ;  /* 0x43e0000898187df0 */ /* 0x000fe20008000818 */
[----:B------:R-:W0:Y:S08]  /*7330*/  MUFU.EX2 R189, R189 ;  /* 0x000000bd00bd7308 */ /* 0x000e300000000800 */
[----:B------:R-:W-:Y:S08]  /*7340*/  MUFU.EX2 R171, R171 ;  /* 0x000000ab00ab7308 */ /* 0x000ff00000000800 */
[----:B------:R-:W2:Y:S01]  /*7350*/  MUFU.EX2 R172, R172 ;  /* 0x000000ac00ac7308 */ /* 0x000ea20000000800 */
[----:B------:R-:W-:Y:S01]  /*7360*/  FADD.FTZ R159, R158, R159 ;  /* 0x0000009f9e9f7221 */ /* 0x000fe20000010000 */
[-CC-:B------:R-:W-:Y:S01]  /*7370*/  FFMA.FTZ R195, R195, R11.reuse, -R12.reuse ;  /* 0x0000000bc3c37223 */ /* 0x180fe2000001080c */
[-CC-:B------:R-:W-:Y:S01]  /*7380*/  FFMA.FTZ R212, R212, R11.reuse, -R12.reuse ;  /* 0x0000000bd4d47223 */ /* 0x180fe2000001080c */
[-CC-:B------:R-:W-:Y:S01]  /*7390*/  FFMA.FTZ R158, R213, R11.reuse, -R12.reuse ;  /* 0x0000000bd59e7223 */ /* 0x180fe2000001080c */
[----:B------:R-:W-:Y:S01]  /*73a0*/  FADD.FTZ R160, R160, R159 ;  /* 0x0000009fa0a07221 */ /* 0x000fe20000010000 */
[----:B------:R-:W-:-:S02]  /*73b0*/  FFMA.FTZ R159, R214, R11, -R12 ;  /* 0x0000000bd69f7223 */ /* 0x000fc4000001080c */
[----:B------:R-:W-:Y:S08]  /*73c0*/  MUFU.EX2 R20, R20 ;  /* 0x0000001400147308 */ /* 0x000ff00000000800 */
[----:B------:R-:W3:Y:S08]  /*73d0*/  MUFU.EX2 R21, R21 ;  /* 0x0000001500157308 */ /* 0x000ef00000000800 */
[----:B------:R-:W-:Y:S08]  /*73e0*/  MUFU.EX2 R156, R156 ;  /* 0x0000009c009c7308 */ /* 0x000ff00000000800 */
[----:B------:R-:W4:Y:S08]  /*73f0*/  MUFU.EX2 R157, R157 ;  /* 0x0000009d009d7308 */ /* 0x000f300000000800 */
[----:B------:R-:W-:Y:S08]  /*7400*/  MUFU.EX2 R195, R195 ;  /* 0x000000c300c37308 */ /* 0x000ff00000000800 */
[----:B------:R-:W4:Y:S08]  /*7410*/  MUFU.EX2 R212, R212 ;  /* 0x000000d400d47308 */ /* 0x000f300000000800 */
[----:B------:R-:W-:Y:S08]  /*7420*/  MUFU.EX2 R158, R158 ;  /* 0x0000009e009e7308 */ /* 0x000ff00000000800 */
[----:B------:R-:W4:Y:S01]  /*7430*/  MUFU.EX2 R159, R159 ;  /* 0x0000009f009f7308 */ /* 0x000f220000000800 */
[----:B------:R-:W-:-:S02]  /*7440*/  WARPGROUP.DEPBAR.LE gsb0, 0x0 ;  /* 0x00008000000079c5 */ /* 0x000fc40000010000 */
[----:B-1----:R-:W-:Y:S02]  /*7450*/  F2FP.F16.F32.PACK_AB R152, R18, R15 ;  /* 0x0000000f1298723e */ /* 0x002fe400000000ff */
[----:B------:R-:W-:Y:S02]  /*7460*/  F2FP.F16.F32.PACK_AB R154, R10, R19 ;  /* 0x000000130a9a723e */ /* 0x000fe400000000ff */
[----:B0-----:R-:W-:Y:S02]  /*7470*/  F2FP.F16.F32.PACK_AB R153, R189, R188 ;  /* 0x000000bcbd99723e */ /* 0x001fe400000000ff */
[----:B--2---:R-:W-:Y:S01]  /*7480*/  F2FP.F16.F32.PACK_AB R155, R172, R171 ;  /* 0x000000abac9b723e */ /* 0x004fe200000000ff */
        /* <DEDUP_REMOVED lines=34> */
[----:B------:R-:W-:Y:S01]  /*76b0*/  FADD.FTZ R161, R161, R160 ;  /* 0x000000a0a1a17221 */ /* 0x000fe20000010000 */
[----:B------:R-:W-:-:S03]  /*76c0*/  FFMA.FTZ R160, R181, R11, -R12 ;  /* 0x0000000bb5a07223 */ /* 0x000fc6000001080c */
[----:B------:R-:W-:Y:S01]  /*76d0*/  FADD.FTZ R164, R164, R161 ;  /* 0x000000a1a4a47221 */ /* 0x000fe20000010000 */
[-CC-:B------:R-:W-:Y:S01]  /*76e0*/  FFMA.FTZ R161, R180, R11.reuse, -R12.reuse ;  /* 0x0000000bb4a17223 */ /* 0x180fe2000001080c */
[-CC-:B------:R-:W-:Y:S01]  /*76f0*/  FFMA.FTZ R183, R183, R11.reuse, -R12.reuse ;  /* 0x0000000bb7b77223 */ /* 0x180fe2000001080c */
[-CC-:B------:R-:W-:Y:S01]  /*7700*/  FFMA.FTZ R176, R176, R11.reuse, -R12.reuse ;  /* 0x0000000bb0b07223 */ /* 0x180fe2000001080c */
[-CC-:B------:R-:W-:Y:S01]  /*7710*/  FFMA.FTZ R185, R185, R11.reuse, -R12.reuse ;  /* 0x0000000bb9b97223 */ /* 0x180fe2000001080c */
[-CC-:B------:R-:W-:Y:S01]  /*7720*/  FFMA.FTZ R184, R184, R11.reuse, -R12.reuse ;  /* 0x0000000bb8b87223 */ /* 0x180fe2000001080c */
[-CC-:B------:R-:W-:Y:S01]  /*7730*/  FFMA.FTZ R182, R182, R11.reuse, -R12.reuse ;  /* 0x0000000bb6b67223 */ /* 0x180fe2000001080c */
[----:B------:R-:W-:Y:S01]  /*7740*/  FFMA.FTZ R186, R186, R11, -R12 ;  /* 0x0000000bbaba7223 */ /* 0x000fe2000001080c */
[----:B------:R-:W-:Y:S08]  /*7750*/  MUFU.EX2 R187, R187 ;  /* 0x000000bb00bb7308 */ /* 0x000ff00000000800 */
[----:B------:R-:W0:Y:S08]  /*7760*/  MUFU.EX2 R174, R174 ;  /* 0x000000ae00ae7308 */ /* 0x000e300000000800 */
[----:B------:R-:W-:Y:S08]  /*7770*/  MUFU.EX2 R175, R175 ;  /* 0x000000af00af7308 */ /* 0x000ff00000000800 */
[----:B------:R-:W1:Y:S08]  /*7780*/  MUFU.EX2 R177, R177 ;  /* 0x000000b100b17308 */ /* 0x000e700000000800 */
[----:B------:R-:W-:Y:S08]  /*7790*/  MUFU.EX2 R160, R160 ;  /* 0x000000a000a07308 */ /* 0x000ff00000000800 */
[----:B------:R-:W2:Y:S08]  /*77a0*/  MUFU.EX2 R161, R161 ;  /* 0x000000a100a17308 */ /* 0x000eb00000000800 */
[----:B------:R-:W-:Y:S08]  /*77b0*/  MUFU.EX2 R11, R183 ;  /* 0x000000b7000b7308 */ /* 0x000ff00000000800 */
[----:B------:R-:W2:Y:S01]  /*77c0*/  MUFU.EX2 R12, R176 ;  /* 0x000000b0000c7308 */ /* 0x000ea20000000800 */
[----:B------:R-:W-:-:S02]  /*77d0*/  WARPGROUP.DEPBAR.LE gsb0, 0x0 ;  /* 0x00008000000079c5 */ /* 0x000fc40000010000 */
[----:B---3--:R-:W-:Y:S02]  /*77e0*/  F2FP.F16.F32.PACK_AB R152, R21, R20 ;  /* 0x000000141598723e */ /* 0x008fe400000000ff */
[----:B----4-:R-:W-:Y:S02]  /*77f0*/  F2FP.F16.F32.PACK_AB R154, R157, R156 ;  /* 0x0000009c9d9a723e */ /* 0x010fe400000000ff */
[----:B------:R-:W-:Y:S02]  /*7800*/  F2FP.F16.F32.PACK_AB R153, R212, R195 ;  /* 0x000000c3d499723e */ /* 0x000fe400000000ff */
[----:B------:R-:W-:Y:S01]  /*7810*/  F2FP.F16.F32.PACK_AB R155, R159, R158 ;  /* 0x0000009e9f9b723e */ /* 0x000fe200000000ff */
        /* <DEDUP_REMOVED lines=32> */
[----:B---3--:R-:W-:-:S06]  /*7a20*/  WARPGROUP.ARRIVE ;  /* 0x00000000000079c5 */ /* 0x008fcc0000000000 */
[----:B------:R-:W-:Y:S01]  /*7a30*/  HGMMA.64x256x16.F32 R24, R152, gdesc[UR16].tnspB, R24, gsb0 ;  /* 0x43e0001098187df0 */ /* 0x000fe20008000818 */
[----:B------:R-:W-:-:S04]  /*7a40*/  FADD.FTZ R215, R166, R215 ;  /* 0x000000d7a6d77221 */ /* 0x000fc80000010000 */
[----:B------:R-:W-:-:S04]  /*7a50*/  FADD.FTZ R162, R162, R215 ;  /* 0x000000d7a2a27221 */ /* 0x000fc80000010000 */
[----:B------:R-:W-:Y:S01]  /*7a60*/  FADD.FTZ R162, R163, R162 ;  /* 0x000000a2a3a27221 */ /* 0x000fe20000010000 */
[----:B------:R-:W-:Y:S03]  /*7a70*/  MUFU.EX2 R167, R167 ;  /* 0x000000a700a77308 */ /* 0x000fe60000000800 */
[----:B------:R-:W-:-:S05]  /*7a80*/  FADD.FTZ R162, R13, R162 ;  /* 0x000000a20da27221 */ /* 0x000fca0000010000 */
        /* <DEDUP_REMOVED lines=8> */
[----:B------:R-:W-:Y:S02]  /*7b10*/  VIADD R152, R8, 0x200 ;  /* 0x0000020008987836 */ /* 0x000fe40000000000 */
[----:B------:R-:W-:-:S03]  /*7b20*/  IMAD.MOV.U32 R153, RZ, RZ, R9 ;  /* 0x000000ffff997224 */ /* 0x000fc600078e0009 */
[----:B------:R-:W-:Y:S02]  /*7b30*/  R2UR UR6, R152 ;  /* 0x00000000980672ca */ /* 0x000fe400000e0000 */
[----:B------:R-:W-:Y:S02]  /*7b40*/  R2UR UR7, R153 ;  /* 0x00000000990772ca */ /* 0x000fe400000e0000 */
[----:B0-----:R-:W-:Y:S02]  /*7b50*/  F2FP.F16.F32.PACK_AB R152, R174, R187 ;  /* 0x000000bbae98723e */ /* 0x001fe400000000ff */
[----:B-1----:R-:W-:Y:S02]  /*7b60*/  F2FP.F16.F32.PACK_AB R154, R177, R175 ;  /* 0x000000afb19a723e */ /* 0x002fe400000000ff */
[----:B--2---:R-:W-:Y:S02]  /*7b70*/  F2FP.F16.F32.PACK_AB R153, R161, R160 ;  /* 0x000000a0a199723e */ /* 0x004fe400000000ff */
        /* <DEDUP_REMOVED lines=35> */
[----:B------:R-:W-:Y:S01]  /*7db0*/  VIADD R8, R8, 0x280 ;  /* 0x0000028008087836 */ /* 0x000fe20000000000 */
[----:B------:R-:W-:Y:S01]  /*7dc0*/  R2UR UR7, R9 ;  /* 0x00000000090772ca */ /* 0x000fe200000e0000 */
[----:B------:R-:W-:Y:S01]  /*7dd0*/  FADD.FTZ R165, R165, R164 ;  /* 0x000000a4a5a57221 */ /* 0x000fe20000010000 */
[----:B------:R-:W-:Y:S01]  /*7de0*/  FADD.FTZ R15, R15, R162 ;  /* 0x000000a20f0f7221 */ /* 0x000fe20000010000 */
[----:B------:R-:W2:Y:S01]  /*7df0*/  LDL R9, [R1+0x28] ;  /* 0x0000280001097983 */ /* 0x000ea20000100800 */
[----:B------:R-:W-:Y:S01]  /*7e00*/  R2UR UR6, R8 ;  /* 0x00000000080672ca */ /* 0x000fe200000e0000 */
[----:B------:R-:W-:Y:S01]  /*7e10*/  FADD.FTZ R14, R14, R165 ;  /* 0x000000a50e0e7221 */ /* 0x000fe20000010000 */
[----:B------:R-:W-:Y:S01]  /*7e20*/  FADD.FTZ R18, R18, R15 ;  /* 0x0000000f12127221 */ /* 0x000fe20000010000 */
[----:B------:R0:W5:Y:S02]  /*7e30*/  LDL R8, [R1+0x1f8] ;  /* 0x0001f80001087983 */ /* 0x0001640000100800 */
[----:B------:R-:W-:Y:S01]  /*7e40*/  FADD.FTZ R173, R173, R14 ;  /* 0x0000000eadad7221 */ /* 0x000fe20000010000 */
[----:B------:R-:W-:-:S03]  /*7e50*/  FADD.FTZ R19, R19, R18 ;  /* 0x0000001213137221 */ /* 0x000fc60000010000 */
[----:B------:R-:W-:Y:S01]  /*7e60*/  FADD.FTZ R162, R188, R173 ;  /* 0x000000adbca27221 */ /* 0x000fe20000010000 */
[----:B------:R-:W-:Y:S02]  /*7e70*/  WARPGROUP.DEPBAR.LE gsb0, 0x0 ;  /* 0x00008000000079c5 */ /* 0x000fe40000010000 */
        /* <DEDUP_REMOVED lines=36> */
[----:B-1----:R-:W-:-:S06]  /*80c0*/  WARPGROUP.ARRIVE ;  /* 0x00000000000079c5 */ /* 0x002fcc0000000000 */
[----:B------:R-:W-:Y:S01]  /*80d0*/  HGMMA.64x256x16.F32 R24, R152, gdesc[UR4].tnspB, R24, gsb0 ;  /* 0x43e0000498187df0 */ /* 0x000fe20008000818 */
[----:B------:R-:W-:-:S04]  /*80e0*/  FADD.FTZ R162, R189, R162 ;  /* 0x000000a2bda27221 */ /* 0x000fc80000010000 */
[----:B------:R-:W-:Y:S01]  /*80f0*/  FADD.FTZ R171, R171, R162 ;  /* 0x000000a2abab7221 */ /* 0x000fe20000010000 */
[----:B------:R-:W-:-:S03]  /*8100*/  FADD.FTZ R19, R10, R19 ;  /* 0x000000130a137221 */ /* 0x000fc60000010000 */
[----:B------:R-:W-:Y:S01]  /*8110*/  FADD.FTZ R172, R172, R171 ;  /* 0x000000abacac7221 */ /* 0x000fe20000010000 */
[----:B------:R-:W-:-:S03]  /*8120*/  FADD.FTZ R20, R20, R19 ;  /* 0x0000001314147221 */ /* 0x000fc60000010000 */
[----:B------:R-:W-:Y:S01]  /*8130*/  FADD.FTZ R195, R195, R172 ;  /* 0x000000acc3c37221 */ /* 0x000fe20000010000 */
[----:B------:R-:W-:Y:S01]  /*8140*/  FADD.FTZ R21, R21, R20 ;  /* 0x0000001415157221 */ /* 0x000fe20000010000 */
[----:B------:R-:W-:Y:S02]  /*8150*/  WARPGROUP.DEPBAR.LE gsb0, 0x0 ;  /* 0x00008000000079c5 */ /* 0x000fe40000010000 */
        /* <DEDUP_REMOVED lines=23> */
[----:B------:R1:W-:Y:S04]  /*82d0*/  STL.128 [R1+0x380], R116 ;  /* 0x0003807401007387 */ /* 0x0003e80000100c00 */
        /* <DEDUP_REMOVED lines=8> */
[----:B------:R-:W4:Y:S04]  /*8360*/  LDL R155, [R1+0x210] ;  /* 0x00021000019b7983 */ /* 0x000f280000100800 */
[----:B------:R-:W4:Y:S04]  /*8370*/  LDL R153, [R1+0x214] ;  /* 0x0002140001997983 */ /* 0x000f280000100800 */
[----:B-1----:R-:W4:Y:S04]  /*8380*/  LDL R119, [R1+0x218] ;  /* 0x0002180001777983 */ /* 0x002f280000100800 */
        /* <DEDUP_REMOVED lines=59> */
[----:B---3--:R-:W3:Y:S04]  /*8740*/  LDL R150, [R1+0x308] ;  /* 0x0003080001967983 */ /* 0x008ee80000100800 */
[----:B------:R-:W3:Y:S04]  /*8750*/  LDL R148, [R1+0x30c] ;  /* 0x00030c0001947983 */ /* 0x000ee80000100800 */
        /* <DEDUP_REMOVED lines=63> */
[----:B------:R-:W3:Y:S01]  /*8b50*/  LDL R14, [R1+0x40c] ;  /* 0x00040c00010e7983 */ /* 0x000ee20000100800 */
[----:B------:R-:W-:Y:S01]  /*8b60*/  FADD.FTZ R195, R212, R195 ;  /* 0x000000c3d4c37221 */ /* 0x000fe20000010000 */
[----:B------:R-:W-:-:S03]  /*8b70*/  FADD.FTZ R156, R156, R21 ;  /* 0x000000159c9c7221 */ /* 0x000fc60000010000 */
        /* <DEDUP_REMOVED lines=17> */
[----:B------:R0:W-:Y:S01]  /*8c90*/  STL [R1+0x68], RZ ;  /* 0x000068ff01007387 */ /* 0x0001e20000100800 */
[----:B------:R-:W-:Y:S02]  /*8ca0*/  FADD.FTZ R170, R170, R169 ;  /* 0x000000a9aaaa7221 */ /* 0x000fe40000010000 */
[----:B------:R-:W-:Y:S01]  /*8cb0*/  FADD.FTZ R171, R13, R182 ;  /* 0x000000b60dab7221 */ /* 0x000fe20000010000 */
[----:B------:R0:W-:Y:S04]  /*8cc0*/  STL [R1+0x68], R0 ;  /* 0x0000680001007387 */ /* 0x0001e80000100800 */
[----:B------:R0:W-:Y:S04]  /*8cd0*/  STL [R1+0x68], R0 ;  /* 0x0000680001007387 */ /* 0x0001e80000100800 */
[----:B------:R0:W-:Y:S01]  /*8ce0*/  STL [R1+0x68], R0 ;  /* 0x0000680001007387 */ /* 0x0001e20000100800 */
[----:B--2---:R-:W-:-:S03]  /*8cf0*/  LOP3.LUT R9, R9, 0x1, RZ, 0xfc, !PT ;  /* 0x0000000109097812 */ /* 0x004fc600078efcff */
[----:B------:R0:W-:Y:S04]  /*8d00*/  STL [R1+0x68], R0 ;  /* 0x0000680001007387 */ /* 0x0001e80000100800 */
[----:B------:R0:W-:Y:S04]  /*8d10*/  STL [R1+0x68], R0 ;  /* 0x0000680001007387 */ /* 0x0001e80000100800 */
[----:B------:R0:W-:Y:S04]  /*8d20*/  STL [R1+0x68], R0 ;  /* 0x0000680001007387 */ /* 0x0001e80000100800 */
[----:B------:R0:W-:Y:S04]  /*8d30*/  STL [R1+0x424], R6 ;  /* 0x0004240601007387 */ /* 0x0001e80000100800 */
[----:B------:R0:W-:Y:S04]  /*8d40*/  STL.64 [R1+0x430], R170 ;  /* 0x000430aa01007387 */ /* 0x0001e80000100a00 */
[----:B----4-:R0:W-:Y:S04]  /*8d50*/  STL [R1+0x210], R155 ;  /* 0x0002109b01007387 */ /* 0x0101e80000100800 */
[----:B------:R0:W-:Y:S04]  /*8d60*/  STL [R1+0x214], R153 ;  /* 0x0002149901007387 */ /* 0x0001e80000100800 */
        /* <DEDUP_REMOVED lines=60> */
[----:B---3--:R0:W-:Y:S04]  /*9130*/  STL [R1+0x308], R150 ;  /* 0x0003089601007387 */ /* 0x0081e80000100800 */
        /* <DEDUP_REMOVED lines=64> */
[----:B------:R0:W-:Y:S01]  /*9540*/  STL [R1+0x40c], R14 ;  /* 0x00040c0e01007387 */ /* 0x0001e20000100800 */
[----:B------:R-:W-:Y:S01]  /*9550*/  ISETP.NE.AND P0, PT, R9, 0x3, PT ;  /* 0x000000030900780c */ /* 0x000fe20003f05270 */
[----:B------:R-:W-:-:S12]  /*9560*/  BSSY B0, `(.L_x_2192) ;  /* 0x0000003000007945 */ /* 0x000fd80003800000 */
[----:B0-----:R-:W-:Y:S05]  /*9570*/  @!P0 BRA `(.L_x_2193) ;  /* 0x0000000000048947 */ /* 0x001fea0003800000 */
[----:B------:R-:W-:Y:S01]  /*9580*/  BPT.TRAP 0x1 ;  /* 0x000000040000795c */ /* 0x000fe20000300000 */
.L_x_2193:
[----:B------:R-:W-:Y:S05]  /*9590*/  BSYNC B0 ;  /* 0x0000000000007941 */ /* 0x000fea0003800000 */
.L_x_2192:
[----:B------:R-:W2:Y:S01]  /*95a0*/  LDL.64 R10, [R1+0x48] ;  /* 0x00004800010a7983 */ /* 0x000ea20000100a00 */
[----:B------:R-:W-:Y:S02]  /*95b0*/  UISETP.NE.AND UP1, UPT, UR39, URZ, UPT ;  /* 0x0000003f2700728c */ /* 0x000fe4000bf25270 */
[----:B------:R-:W-:Y:S01]  /*95c0*/  UISETP.NE.AND UP0, UPT, UR41, URZ, UPT ;  /* 0x0000003f2900728c */ /* 0x000fe2000bf05270 */
[----:B------:R-:W3:Y:S01]  /*95d0*/  LDL R0, [R1+0x34] ;  /* 0x0000340001007983 */ /* 0x000ee20000100800 */
[----:B--2---:R-:W-:-:S05]  /*95e0*/  MOV R9, R10 ;  /* 0x0000000a00097202 */ /* 0x004fca0000000f00 */
[----:B-----5:R-:W-:-:S05]  /*95f0*/  IMAD R9, R8, 0x8, R9 ;  /* 0x0000000808097824 */ /* 0x020fca00078e0209 */
[----:B---3--:R-:W-:-:S04]  /*9600*/  PRMT R0, R0, 0x654, R9 ;  /* 0x0000065400007816 */ /* 0x008fc80000000009 */
[----:B------:R0:W-:Y:S02]  /*9610*/  SYNCS.ARRIVE.TRANS64.RED.A1T0 RZ, [R0+URZ], RZ ;  /* 0x000000ff00ff79a7 */ /* 0x0001e4000810043f */
[----:B0-----:R-:W2:Y:S01]  /*9620*/  LDL R0, [R1+0x50] ;  /* 0x0000500001007983 */ /* 0x001ea20000100800 */
[----:B------:R-:W-:Y:S02]  /*9630*/  PLOP3.LUT P0, PT, PT, PT, UP1, 0x80, 0x0 ;  /* 0x000000000000781c */ /* 0x000fe40003f0f018 */
[----:B------:R-:W-:Y:S01]  /*9640*/  PLOP3.LUT P1, PT, PT, PT, UP1, 0x80, 0x0 ;  /* 0x000000000000781c */ /* 0x000fe20003f2f018 */
[----:B------:R-:W-:-:S06]  /*9650*/  UIADD3 UR45, UR45, -0x2, URZ ;  /* 0xfffffffe2d2d7890 */ /* 0x000fcc000fffe03f */
[----:B------:R-:W-:Y:S02]  /*9660*/  IMAD.U32 R10, RZ, RZ, UR45 ;  /* 0x0000002dff0a7e24 */ /* 0x000fe4000f8e00ff */
[----:B--2---:R-:W-:-:S04]  /*9670*/  IMAD.SHL.U32 R0, R0, 0x80, RZ ;  /* 0x0000008000007824 */ /* 0x004fc800078e00ff */
[----:B------:R-:W-:Y:S01]  /*9680*/  @P0 IMAD.HI.U32 R8, R0, R7, RZ ;  /* 0x0000000700080227 */ /* 0x000fe200078e00ff */
[----:B------:R-:W-:-:S03]  /*9690*/  PLOP3.LUT P0, PT, PT, PT, UP0, 0x40, 0x0 ;  /* 0x000000000000781c */ /* 0x000fc60003f0e808 */
[----:B------:R-:W-:Y:S01]  /*96a0*/  IMAD.MOV.U32 R6, RZ, RZ, R0 ;  /* 0x000000ffff067224 */ /* 0x000fe200078e0000 */
[----:B------:R-:W-:-:S05]  /*96b0*/  @P1 SHF.R.U32.HI R6, RZ, R229, R8 ;  /* 0x000000e5ff061219 */ /* 0x000fca0000011608 */
[----:B------:R-:W-:-:S04]  /*96c0*/  VIADD R7, R6, UR44 ;  /* 0x0000002c06077c36 */ /* 0x000fc80008000000 */
[----:B------:R-:W-:Y:S01]  /*96d0*/  IMAD.IADD R4, R7, 0x1, R4 ;  /* 0x0000000107047824 */ /* 0x000fe200078e0204 */
[----:B------:R-:W-:Y:S06]  /*96e0*/  @P0 BRA `(.L_x_2194) ;  /* 0x0000000000400947 */ /* 0x000fec0003800000 */
[C---:B------:R-:W-:Y:S01]  /*96f0*/  ISETP.GT.AND P0, PT, R7.reuse, RZ, PT ;  /* 0x000000ff0700720c */ /* 0x040fe20003f04270 */
[----:B------:R-:W-:Y:S01]  /*9700*/  BSSY B0, `(.L_x_2195) ;  /* 0x000000c000007945 */ /* 0x000fe20003800000 */
[----:B------:R-:W-:-:S11]  /*9710*/  VIADD R6, R7, 0xffffffff ;  /* 0xffffffff07067836 */ /* 0x000fd60000000000 */
[----:B------:R-:W-:Y:S05]  /*9720*/  @P0 BRA `(.L_x_2196) ;  /* 0x0000000000180947 */ /* 0x000fea0003800000 */
[----:B------:R-:W-:Y:S01]  /*9730*/  ISETP.NE.AND P0, PT, R5, 0x1, PT ;  /* 0x000000010500780c */ /* 0x000fe20003f05270 */
[----:B------:R-:W-:-:S12]  /*9740*/  IMAD.MOV R7, RZ, RZ, -R7 ;  /* 0x000000ffff077224 */ /* 0x000fd800078e0a07 */
[----:B------:R-:W-:-:S05]  /*9750*/  @P0 IMAD.HI.U32 R2, R7, R2, RZ ;  /* 0x0000000207020227 */ /* 0x000fca00078e00ff */
[----:B------:R-:W-:-:S04]  /*9760*/  @P0 SHF.R.U32.HI R7, RZ, R3, R2 ;  /* 0x00000003ff070219 */ /* 0x000fc80000011602 */
[----:B------:R-:W-:Y:S01]  /*9770*/  LOP3.LUT R6, RZ, R7, RZ, 0x33, !PT ;  /* 0x00000007ff067212 */ /* 0x000fe200078e33ff */
[----:B------:R-:W-:Y:S06]  /*9780*/  BRA `(.L_x_2197) ;  /* 0x00000000000c7947 */ /* 0x000fec0003800000 */
.L_x_2196:
[----:B------:R-:W-:-:S13]  /*9790*/  ISETP.NE.AND P0, PT, R5, 0x1, PT ;  /* 0x000000010500780c */ /* 0x000fda0003f05270 */
[----:B------:R-:W-:-:S05]  /*97a0*/  @P0 IMAD.HI.U32 R2, R6, R2, RZ ;  /* 0x0000000206020227 */ /* 0x000fca00078e00ff */
[----:B------:R-:W-:-:S07]  /*97b0*/  @P0 SHF.R.U32.HI R6, RZ, R3, R2 ;  /* 0x00000003ff060219 */ /* 0x000fce0000011602 */
.L_x_2197:
[----:B------:R-:W-:Y:S05]  /*97c0*/  BSYNC B0 ;  /* 0x0000000000007941 */ /* 0x000fea0003800000 */
.L_x_2195:
[----:B------:R-:W-:-:S05]  /*97d0*/  IMAD R5, R6, R5, R5 ;  /* 0x0000000506057224 */ /* 0x000fca00078e0205 */
[----:B------:R-:W-:-:S07]  /*97e0*/  VIMNMX R4, R4, R5, PT ;  /* 0x0000000504047248 */ /* 0x000fce0003fe0100 */
.L_x_2194:
[----:B------:R-:W-:Y:S01]  /*97f0*/  IMAD.HI R4, R4, 0x2aaaaaab, RZ ;  /* 0x2aaaaaab04047827 */ /* 0x000fe200078e02ff */
[----:B------:R-:W-:Y:S04]  /*9800*/  BSSY B1, `(.L_x_2198) ;  /* 0x0000010000017945 */ /* 0x000fe80003800000 */
[----:B------:R-:W-:-:S04]  /*9810*/  SHF.R.U32.HI R3, RZ, 0x1f, R4 ;  /* 0x0000001fff037819 */ /* 0x000fc80000011604 */
[----:B------:R-:W-:-:S04]  /*9820*/  LEA.HI.SX32 R3, R4, R3, 0x1c ;  /* 0x0000000304037211 */ /* 0x000fc800078fe2ff */
[----:B------:R-:W-:-:S04]  /*9830*/  VIMNMX R189, R3, UR40, !PT ;  /* 0x0000002803bd7c48 */ /* 0x000fc8000ffe0100 */
[----:B------:R-:W-:-:S13]  /*9840*/  ISETP.GE.AND P0, PT, R10, R189, PT ;  /* 0x000000bd0a00720c */ /* 0x000fda0003f06270 */
[----:B------:R-:W-:Y:S05]  /*9850*/  @!P0 BRA `(.L_x_2199) ;  /* 0x0000000000288947 */ /* 0x000fea0003800000 */
[----:B------:R-:W-:Y:S01]  /*9860*/  BSSY B0, `(.L_x_2200) ;  /* 0x0000007000007945 */ /* 0x000fe20003800000 */
.L_x_2201:
[----:B------:R-:W-:Y:S01]  /*9870*/  VIADD R0, R16, 0x158 ;  /* 0x0000015810007836 */ /* 0x000fe20000000000 */
[----:B------:R-:W-:-:S07]  /*9880*/  MOV R212, 0x98a0 ;  /* 0x000098a000d47802 */ /* 0x000fce0000000f00 */
[----:B------:R-:W-:Y:S05]  /*9890*/  CALL.REL.NOINC `($_ZN7cutlass13device_kernelIN5flash11enable_sm90INS1_16FlashAttnFwdSm90INS1_25CollectiveMainloopFwdSm90ILi2EN4cute5tupleIJNS5_1CILi1EEES8_S8_EEENS6_IJNS7_ILi128EEENS7_ILi96EEENS7_ILi64EEEEEELi256ENS_6half_tEfNS_4arch4Sm90ELb0ELb1ELb1ELb0ELb1ELb0ELb1ELb1ELb0ELb1ELb0ELb0EEENS1_21CollectiveEpilogueFwdINS6_IJSA_NS7_ILi256EEESB_EEES9_SE_SG_Li256ELb0ELb1ELb0ELb0EEENS1_30DynamicPersistentTileSchedulerILi256ELi128ELb0ELb1ELb1EEEEEEEEEvNT_6ParamsE$_ZZN5flash25CollectiveMainloopFwdSm90ILi2EN4cute5tupleIJNS1_1CILi1EEES4_S4_EEENS2_IJNS3_ILi128EEENS3_ILi96EEENS3_ILi64EEEEEELi256EN7cutlass6half_tEfNSA_4arch4Sm90ELb0ELb1ELb1ELb0ELb1ELb0ELb1ELb1ELb0ELb1ELb0ELb0EE3mmaINS_16FlashAttnFwdSm90ISE_NS_21CollectiveEpilogueFwdINS2_IJS6_NS3_ILi256EEES7_EEES5_SB_SD_Li256ELb0ELb1ELb0ELb0EEENS_30DynamicPersistentTileSchedulerILi256ELi128ELb0ELb1ELb1EEEE13SharedStorageENS1_6TensorINS1_11ArrayEngineIfLm128EEENS1_6LayoutINS2_IJNS2_IJNS3_ILi2EEEST_NS3_ILi32EEEEEES4_S4_EEENS2_IJNS2_IJS4_ST_NS3_ILi4EEEEEENS3_ILi0EEESZ_EEEEEEENS_7SoftmaxILi2ELi0EEEEEbRKNSE_6ParamsENSA_13PipelineAsyncILi2EEES19_RNSA_13PipelineStateILj2EEERT0_RT1_iRiRKNS_16SeqlenInfoQKNewKILb0ELb0EEENS2_IJiiiiEEERT_ENKUliT_T0_T1_E_clIZSF_ISO_S12_S14_EbS17_S19_S19_S1C_S1E_S1G_iS1H_S1L_S1M_S1O_EUlRS1P_iE1_NS3_ILb0EEENS3_ILb1EEEEEDaiS1P_S1Q_S1R_) ;  /* 0x0000021c00147944 */ /* 0x000fea0003c00000 */
[C---:B------:R-:W-:Y:S01]  /*98a0*/  ISETP.GT.AND P0, PT, R10.reuse, R189, PT ;  /* 0x000000bd0a00720c */ /* 0x040fe20003f04270 */
[----:B------:R-:W-:-:S12]  /*98b0*/  VIADD R10, R10, 0xffffffff ;  /* 0xffffffff0a0a7836 */ /* 0x000fd80000000000 */
[----:B------:R-:W-:Y:S05]  /*98c0*/  @P0 BRA `(.L_x_2201) ;  /* 0xfffffffc00e80947 */ /* 0x000fea000383ffff */
[----:B------:R-:W-:Y:S05]  /*98d0*/  BSYNC B0 ;  /* 0x0000000000007941 */ /* 0x000fea0003800000 */
.L_x_2200:
[----:B------:R-:W2:Y:S02]  /*98e0*/  LDL R0, [R1+0x50] ;  /* 0x0000500001007983 */ /* 0x000ea40000100800 */
[----:B--2---:R-:W-:-:S07]  /*98f0*/  IMAD.SHL.U32 R0, R0, 0x80, RZ ;  /* 0x0000008000007824 */ /* 0x004fce00078e00ff */
.L_x_2199:
[----:B------:R-:W-:Y:S05]  /*9900*/  BSYNC B1 ;  /* 0x0000000000017941 */ /* 0x000fea0003800000 */
.L_x_2198:
[----:B------:R-:W-:Y:S01]  /*9910*/  UISETP.NE.AND UP1, UPT, UR39, URZ, UPT ;  /* 0x0000003f2700728c */ /* 0x000fe2000bf25270 */
[----:B------:R-:W-:Y:S01]  /*9920*/  VIADD R0, R0, 0x7f ;  /* 0x0000007f00007836 */ /* 0x000fe20000000000 */
[----:B------:R-:W-:-:S04]  /*9930*/  UISETP.NE.AND UP0, UPT, UR41, URZ, UPT ;  /* 0x0000003f2900728c */ /* 0x000fc8000bf05270 */
[----:B------:R-:W-:Y:S02]  /*9940*/  PLOP3.LUT P0, PT, PT, PT, UP1, 0x80, 0x0 ;  /* 0x000000000000781c */ /* 0x000fe40003f0f018 */
[----:B------:R-:W-:-:S03]  /*9950*/  PLOP3.LUT P1, PT, PT, PT, UP1, 0x80, 0x0 ;  /* 0x000000000000781c */ /* 0x000fc60003f2f018 */
[----:B------:R-:W-:-:S08]  /*9960*/  @UP1 ULDC UR4, c[0x0][0x44c] ;  /* 0x0001130000041ab9 */ /* 0x000fd00000000800 */
[----:B------:R-:W-:Y:S01]  /*9970*/  @P0 IMAD.HI.U32 R2, R0, UR4, RZ ;  /* 0x0000000400020c27 */ /* 0x000fe2000f8e00ff */
[----:B------:R-:W-:Y:S01]  /*9980*/  PLOP3.LUT P0, PT, PT, PT, UP0, 0x40, 0x0 ;  /* 0x000000000000781c */ /* 0x000fe20003f0e808 */
[----:B------:R-:W-:-:S03]  /*9990*/  @UP1 ULDC UR4, c[0x0][0x450] ;  /* 0x0001140000041ab9 */ /* 0x000fc60000000800 */
[----:B------:R-:W-:Y:S01]  /*99a0*/  @P1 SHF.R.U32.HI R0, RZ, UR4, R2 ;  /* 0x00000004ff001c19 */ /* 0x000fe20008011602 */
[----:B------:R-:W-:-:S04]  /*99b0*/  ULDC UR4, c[0x0][0xad4] ;  /* 0x0002b50000047ab9 */ /* 0x000fc80000000800 */
[----:B------:R-:W-:-:S04]  /*99c0*/  VIADD R0, R0, UR38 ;  /* 0x0000002600007c36 */ /* 0x000fc80008000000 */
[----:B------:R-:W-:Y:S01]  /*99d0*/  VIADD R2, R0, -UR4 ;  /* 0x8000000400027c36 */ /* 0x000fe20008000000 */
[----:B------:R-:W-:Y:S06]  /*99e0*/  @P0 BRA `(.L_x_2202) ;  /* 0x0000000000540947 */ /* 0x000fec0003800000 */
[----:B------:R-:W-:Y:S01]  /*99f0*/  ISETP.GT.AND P0, PT, R0, -0x1, PT ;  /* 0xffffffff0000780c */ /* 0x000fe20003f04270 */
[----:B------:R-:W-:-:S12]  /*9a00*/  BSSY B0, `(.L_x_2203) ;  /* 0x0000011000007945 */ /* 0x000fd80003800000 */
        /* <DEDUP_REMOVED lines=10> */
.L_x_2204:
[----:B------:R-:W-:Y:S02]  /*9ab0*/  ULDC UR4, c[0x0][0xadc] ;  /* 0x0002b70000047ab9 */ /* 0x000fe40000000800 */
[----:B------:R-:W-:-:S05]  /*9ac0*/  IMAD.U32 R5, RZ, RZ, UR4 ;  /* 0x00000004ff057e24 */ /* 0x000fca000f8e00ff */
[----:B------:R-:W-:-:S13]  /*9ad0*/  ISETP.NE.AND P0, PT, R5, 0x1, PT ;  /* 0x000000010500780c */ /* 0x000fda0003f05270 */
[----:B------:R-:W0:Y:S02]  /*9ae0*/  @P0 LDC.64 R6, c[0x0][0xae0] ;  /* 0x0002b800ff060b82 */ /* 0x000e240000000a00 */
[----:B0-----:R-:W-:-:S05]  /*9af0*/  @P0 IMAD.HI.U32 R4, R0, R6, RZ ;  /* 0x0000000600040227 */ /* 0x001fca00078e00ff */
[----:B------:R-:W-:-:S07]  /*9b00*/  @P0 SHF.R.U32.HI R0, RZ, R7, R4 ;  /* 0x00000007ff000219 */ /* 0x000fce0000011604 */
.L_x_2205:
[----:B------:R-:W-:Y:S05]  /*9b10*/  BSYNC B0 ;  /* 0x0000000000007941 */ /* 0x000fea0003800000 */
.L_x_2203:
[----:B------:R-:W-:-:S05]  /*9b20*/  IMAD R3, R0, R5, RZ ;  /* 0x0000000500037224 */ /* 0x000fca00078e02ff */
[----:B------:R-:W-:-:S07]  /*9b30*/  VIMNMX R2, R2, R3, !PT ;  /* 0x0000000302027248 */ /* 0x000fce0007fe0100 */
.L_x_2202:
[----:B------:R-:W-:-:S04]  /*9b40*/  VIADD R2, R2, 0x5f ;  /* 0x0000005f02027836 */ /* 0x000fc80000000000 */
[----:B------:R-:W-:-:S05]  /*9b50*/  IMAD.HI R2, R2, 0x2aaaaaab, RZ ;  /* 0x2aaaaaab02027827 */ /* 0x000fca00078e02ff */
[----:B------:R-:W-:-:S04]  /*9b60*/  SHF.R.U32.HI R3, RZ, 0x1f, R2 ;  /* 0x0000001fff037819 */ /* 0x000fc80000011602 */
[----:B------:R-:W-:-:S04]  /*9b70*/  LEA.HI.SX32 R2, R2, R3, 0x1c ;  /* 0x0000000302027211 */ /* 0x000fc800078fe2ff */
[----:B------:R-:W-:-:S04]  /*9b80*/  VIMNMX R2, R2, UR40, !PT ;  /* 0x0000002802027c48 */ /* 0x000fc8000ffe0100 */
[----:B------:R-:W-:-:S13]  /*9b90*/  ISETP.GE.AND P0, PT, R10, R2, PT ;  /* 0x000000020a00720c */ /* 0x000fda0003f06270 */
[----:B------:R-:W-:Y:S05]  /*9ba0*/  @!P0 BRA `(.L_x_2206) ;  /* 0x0000009c00788947 */ /* 0x000fea0003800000 */
.L_x_2225:
[----:B------:R-:W2:Y:S04]  /*9bb0*/  LDL R4, [R1+0x1f8] ;  /* 0x0001f80001047983 */ /* 0x000ea80000100800 */
[----:B0-----:R-:W3:Y:S04]  /*9bc0*/  LDL R0, [R1+0x200] ;  /* 0x0002000001007983 */ /* 0x001ee80000100800 */
[----:B------:R-:W4:Y:S01]  /*9bd0*/  LDL R3, [R1] ;  /* 0x0000000001037983 */ /* 0x000f220000100800 */
[----:B--2---:R-:W-:-:S05]  /*9be0*/  VIADD R4, R4, 0x1 ;  /* 0x0000000104047836 */ /* 0x004fca0000000000 */
[----:B------:R-:W-:-:S13]  /*9bf0*/  ISETP.NE.AND P0, PT, R4, 0x2, PT ;  /* 0x000000020400780c */ /* 0x000fda0003f05270 */
[----:B------:R0:W5:Y:S04]  /*9c00*/  @P0 LDL R6, [R1+0x1fc] ;  /* 0x0001fc0001060983 */ /* 0x0001680000100800 */
[----:B------:R-:W2:Y:S01]  /*9c10*/  @!P0 LDL R5, [R1+0x1fc] ;  /* 0x0001fc0001058983 */ /* 0x000ea20000100800 */
[----:B---3--:R-:W-:Y:S01]  /*9c20*/  VIADD R0, R0, 0x1 ;  /* 0x0000000100007836 */ /* 0x008fe20000000000 */
[----:B----4-:R-:W-:Y:S02]  /*9c30*/  LOP3.LUT R3, R3, 0x1, RZ, 0xfc, !PT ;  /* 0x0000000103037812 */ /* 0x010fe400078efcff */
[----:B------:R1:W-:Y:S04]  /*9c40*/  STL [R1+0x1f8], R4 ;  /* 0x0001f80401007387 */ /* 0x0003e80000100800 */
[----:B------:R0:W-:Y:S04]  /*9c50*/  STL [R1+0x200], R0 ;  /* 0x0002000001007387 */ /* 0x0001e80000100800 */
[----:B------:R0:W-:Y:S01]  /*9c60*/  @!P0 STL [R1+0x1f8], RZ ;  /* 0x0001f8ff01008387 */ /* 0x0001e20000100800 */
[----:B------:R-:W-:Y:S01]  /*9c70*/  ISETP.NE.AND P1, PT, R3, 0x3, PT ;  /* 0x000000030300780c */ /* 0x000fe20003f25270 */
[----:B------:R-:W-:Y:S05]  /*9c80*/  YIELD ;  /* 0x0000000000007946 */ /* 0x000fea0003800000 */
[----:B------:R-:W-:Y:S01]  /*9c90*/  BSSY B0, `(.L_x_2207) ;  /* 0x0000006000007945 */ /* 0x000fe20003800000 */
[----:B-1----:R-:W-:Y:S01]  /*9ca0*/  @!P0 IMAD.MOV.U32 R4, RZ, RZ, RZ ;  /* 0x000000ffff048224 */ /* 0x002fe200078e00ff */
[----:B--2---:R-:W-:-:S05]  /*9cb0*/  @!P0 LOP3.LUT R6, R5, 0x1, RZ, 0x3c, !PT ;  /* 0x0000000105068812 */ /* 0x004fca00078e3cff */
[----:B------:R0:W-:Y:S01]  /*9cc0*/  @!P0 STL [R1+0x1fc], R6 ;  /* 0x0001fc0601008387 */ /* 0x0001e20000100800 */
[----:B------:R-:W-:Y:S05]  /*9cd0*/  @!P1 BRA `(.L_x_2208) ;  /* 0x0000000000049947 */ /* 0x000fea0003800000 */
[----:B------:R-:W-:Y:S01]  /*9ce0*/  BPT.TRAP 0x1 ;  /* 0x000000040000795c */ /* 0x000fe20000300000 */
.L_x_2208:
[----:B------:R-:W-:Y:S05]  /*9cf0*/  BSYNC B0 ;  /* 0x0000000000007941 */ /* 0x000fea0003800000 */
.L_x_2207:
[----:B------:R-:W2:Y:S01]  /*9d00*/  LDL.64 R8, [R1+0x18] ;  /* 0x0000180001087983 */ /* 0x000ea20000100a00 */
[----:B-----5:R-:W-:Y:S02]  /*9d10*/  SHF.L.U32 R5, R6, 0x1f, RZ ;  /* 0x0000001f06057819 */ /* 0x020fe400000006ff */
[----:B--2---:R-:W-:-:S05]  /*9d20*/  MOV R3, R8 ;  /* 0x0000000800037202 */ /* 0x004fca0000000f00 */
[----:B------:R-:W-:-:S04]  /*9d30*/  IMAD R4, R4, 0x8, R3 ;  /* 0x0000000804047824 */ /* 0x000fc800078e0203 */
[----:B------:R1:W2:Y:S01]  /*9d40*/  SYNCS.PHASECHK.TRANS64.TRYWAIT P0, [R4+URZ], R5 ;  /* 0x00000005040075a7 */ /* 0x0002a2000800017f */
[----:B0-----:R1:W5:Y:S01]  /*9d50*/  LDL.64 R6, [R1+0x1f8] ;  /* 0x0001f80001067983 */ /* 0x0013620000100a00 */
[----:B------:R-:W-:Y:S04]  /*9d60*/  BSSY B0, `(.L_x_2209) ;  /* 0x0000003000007945 */ /* 0x000fe80003800000 */
[----:B------:R-:W-:Y:S05]  /*9d70*/  @!P1 BRA `(.L_x_2210) ;  /* 0x0000000000049947 */ /* 0x000fea0003800000 */
[----:B------:R-:W-:Y:S01]  /*9d80*/  BPT.TRAP 0x1 ;  /* 0x000000040000795c */ /* 0x000fe20000300000 */
.L_x_2210:
[----:B------:R-:W-:Y:S05]  /*9d90*/  BSYNC B0 ;  /* 0x0000000000007941 */ /* 0x000fea0003800000 */
.L_x_2209:
[----:B------:R-:W-:Y:S04]  /*9da0*/  BSSY B0, `(.L_x_2211) ;  /* 0x0000006000007945 */ /* 0x000fe80003800000 */
[----:B--2---:R-:W-:Y:S05]  /*9db0*/  @P0 BRA `(.L_x_2212) ;  /* 0x0000000000100947 */ /* 0x004fea0003800000 */
[----:B-----5:R-:W-:Y:S01]  /*9dc0*/  IMAD R6, R6, 0x8, R3 ;  /* 0x0000000806067824 */ /* 0x020fe200078e0203 */
[----:B------:R-:W-:-:S04]  /*9dd0*/  SHF.L.U32 R7, R7, 0x1f, RZ ;  /* 0x0000001f07077819 */ /* 0x000fc800000006ff */
[----:B------:R-:W0:Y:S02]  /*9de0*/  SYNCS.PHASECHK.TRANS64.TRYWAIT P0, [R6+URZ], R7 ;  /* 0x00000007060075a7 */ /* 0x000e24000800017f */
[----:B0-----:R-:W-:Y:S05]  /*9df0*/  @!P0 BRA `(.L_x_2213) ;  /* 0x000001dc00548947 */ /* 0x001fea0003800000 */
.L_x_2212:
[----:B------:R-:W-:Y:S05]  /*9e00*/  BSYNC B0 ;  /* 0x0000000000007941 */ /* 0x000fea0003800000 */
.L_x_2211:
[----:B------:R-:W2:Y:S04]  /*9e10*/  LDL R3, [R1+0x1f8] ;  /* 0x0001f80001037983 */ /* 0x000ea80000100800 */
[----:B-1----:R-:W2:Y:S01]  /*9e20*/  LDL.64 R4, [R1+0x80] ;  /* 0x0000800001047983 */ /* 0x002ea20000100a00 */
[----:B------:R-:W-:Y:S05]  /*9e30*/  WARPSYNC.ALL ;  /* 0x0000000000007948 */ /* 0x000fea0003800000 */
[----:B------:R-:W3:Y:S04]  /*9e40*/  LDL.64 R8, [R1+0x78] ;  /* 0x0000780001087983 */ /* 0x000ee80000100a00 */
[----:B0----5:R-:W4:Y:S04]  /*9e50*/  LDL.64 R6, [R1+0x78] ;  /* 0x0000780001067983 */ /* 0x021f280000100a00 */
[----:B------:R-:W4:Y:S01]  /*9e60*/  LDL.64 R12, [R1+0x78] ;  /* 0x00007800010c7983 */ /* 0x000f220000100a00 */
[----:B--2---:R-:W-:Y:S01]  /*9e70*/  IMAD R4, R3, 0x300, R4 ;  /* 0x0000030003047824 */ /* 0x004fe200078e0204 */
[----:B------:R-:W-:Y:S01]  /*9e80*/  R2UR UR7, R5 ;  /* 0x00000000050772ca */ /* 0x000fe200000e0000 */
[----:B------:R-:W-:Y:S01]  /*9e90*/  WARPGROUP.ARRIVE ;  /* 0x00000000000079c5 */ /* 0x000fe20000000000 */
[----:B------:R-:W2:Y:S01]  /*9ea0*/  LDL.64 R14, [R1+0x78] ;  /* 0x00007800010e7983 */ /* 0x000ea20000100a00 */
[----:B------:R-:W-:Y:S01]  /*9eb0*/  IMAD.MOV.U32 R0, RZ, RZ, 0x1 ;  /* 0x00000001ff007424 */ /* 0x000fe200078e00ff */
[----:B------:R-:W-:-:S02]  /*9ec0*/  R2UR UR6, R4 ;  /* 0x00000000040672ca */ /* 0x000fc400000e0000 */
[----:B------:R0:W-:Y:S04]  /*9ed0*/  STL [R1+0x60], RZ ;  /* 0x000060ff01007387 */ /* 0x0001e80000100800 */
[----:B------:R0:W-:Y:S04]  /*9ee0*/  STL [R1+0x60], R0 ;  /* 0x0000600001007387 */ /* 0x0001e80000100800 */
[----:B------:R0:W-:Y:S04]  /*9ef0*/  STL [R1+0x60], R0 ;  /* 0x0000600001007387 */ /* 0x0001e80000100800 */
[----:B------:R0:W-:Y:S04]  /*9f00*/  STL [R1+0x60], R0 ;  /* 0x0000600001007387 */ /* 0x0001e80000100800 */
[----:B------:R0:W-:Y:S04]  /*9f10*/  STL [R1+0x60], R0 ;  /* 0x0000600001007387 */ /* 0x0001e80000100800 */
[----:B------:R0:W5:Y:S01]  /*9f20*/  LDL.64 R18, [R1+0x1f8] ;  /* 0x0001f80001127983 */ /* 0x0001620000100a00 */
[----:B---3--:R-:W-:-:S02]  /*9f30*/  R2UR UR4, R8 ;  /* 0x00000000080472ca */ /* 0x008fc400000e0000 */
[----:B------:R-:W-:-:S13]  /*9f40*/  R2UR UR5, R9 ;  /* 0x00000000090572ca */ /* 0x000fda00000e0000 */
[----:B------:R-:W-:Y:S01]  /*9f50*/  HGMMA.64x96x16.F32 R24, gdesc[UR4], RZ, !UPT, gsb0 ;  /* 0x01600000041879f0 */ /* 0x000fe2000c0008ff */
[----:B----4-:R-:W-:Y:S02]  /*9f60*/  VIADD R6, R6, 0x2 ;  /* 0x0000000206067836 */ /* 0x010fe40000000000 */
[----:B------:R-:W-:Y:S02]  /*9f70*/  VIADD R8, R4, 0x2 ;  /* 0x0000000204087836 */ /* 0x000fe40000000000 */
[----:B------:R-:W-:Y:S01]  /*9f80*/  IMAD.MOV.U32 R9, RZ, RZ, R5 ;  /* 0x000000ffff097224 */ /* 0x000fe200078e0005 */
[----:B------:R-:W-:Y:S02]  /*9f90*/  R2UR UR4, R6 ;  /* 0x00000000060472ca */ /* 0x000fe400000e0000 */
[----:B------:R-:W-:Y:S02]  /*9fa0*/  R2UR UR6, R8 ;  /* 0x00000000080672ca */ /* 0x000fe400000e0000 */
[----:B------:R-:W-:-:S02]  /*9fb0*/  R2UR UR7, R9 ;  /* 0x00000000090772ca */ /* 0x000fc400000e0000 */
[----:B------:R-:W-:Y:S01]  /*9fc0*/  R2UR UR5, R7 ;  /* 0x00000000070572ca */ /* 0x000fe200000e0000 */
[----:B------:R-:W-:Y:S02]  /*9fd0*/  WARPGROUP.DEPBAR.LE gsb0, 0x0 ;  /* 0x00008000000079c5 */ /* 0x000fe40000010000 */
[----:B------:R-:W3:Y:S01]  /*9fe0*/  LD.E R3, desc[UR36][R16.64+0x28] ;  /* 0x0000282410037980 */ /* 0x000ee2000c101900 */
[----:B------:R-:W-:-:S09]  /*9ff0*/  WARPGROUP.ARRIVE ;  /* 0x00000000000079c5 */ /* 0x000fd20000000000 */
[----:B------:R-:W-:Y:S01]  /*a000*/  HGMMA.64x96x16.F32 R24, gdesc[UR4], R24, gsb0 ;  /* 0x01600000041879f0 */ /* 0x000fe20008000818 */
[----:B------:R-:W-:Y:S02]  /*a010*/  VIADD R12, R12, 0x4 ;  /* 0x000000040c0c7836 */ /* 0x000fe40000000000 */
[----:B------:R-:W-:Y:S02]  /*a020*/  VIADD R6, R4, 0x4 ;  /* 0x0000000404067836 */ /* 0x000fe40000000000 */
[----:B------:R-:W-:Y:S01]  /*a030*/  IMAD.MOV.U32 R7, RZ, RZ, R5 ;  /* 0x000000ffff077224 */ /* 0x000fe200078e0005 */
[----:B------:R-:W-:Y:S02]  /*a040*/  R2UR UR4, R12 ;  /* 0x000000000c0472ca */ /* 0x000fe400000e0000 */
[----:B------:R-:W-:Y:S02]  /*a050*/  R2UR UR6, R6 ;  /* 0x00000000060672ca */ /* 0x000fe400000e0000 */
[----:B------:R-:W-:-:S02]  /*a060*/  R2UR UR7, R7 ;  /* 0x00000000070772ca */ /* 0x000fc400000e0000 */
[----:B------:R-:W-:Y:S01]  /*a070*/  R2UR UR5, R13 ;  /* 0x000000000d0572ca */ /* 0x000fe200000e0000 */
[----:B------:R-:W-:Y:S01]  /*a080*/  VIADD R4, R4, 0x6 ;  /* 0x0000000604047836 */ /* 0x000fe20000000000 */
[----:B------:R-:W-:Y:S02]  /*a090*/  WARPGROUP.DEPBAR.LE gsb0, 0x0 ;  /* 0x00008000000079c5 */ /* 0x000fe40000010000 */
[----:B------:R-:W-:-:S09]  /*a0a0*/  WARPGROUP.ARRIVE ;  /* 0x00000000000079c5 */ /* 0x000fd20000000000 */
[----:B------:R-:W-:Y:S01]  /*a0b0*/  HGMMA.64x96x16.F32 R24, gdesc[UR4], R24, gsb0 ;  /* 0x01600000041879f0 */ /* 0x000fe20008000818 */
[----:B--2---:R-:W-:Y:S01]  /*a0c0*/  VIADD R14, R14, 0x6 ;  /* 0x000000060e0e7836 */ /* 0x004fe20000000000 */
[----:B------:R-:W-:Y:S02]  /*a0d0*/  R2UR UR6, R4 ;  /* 0x00000000040672ca */ /* 0x000fe400000e0000 */
[----:B------:R-:W-:Y:S02]  /*a0e0*/  R2UR UR7, R5 ;  /* 0x00000000050772ca */ /* 0x000fe400000e0000 */
[----:B------:R-:W-:Y:S02]  /*a0f0*/  R2UR UR4, R14 ;  /* 0x000000000e0472ca */ /* 0x000fe400000e0000 */
[----:B------:R-:W-:Y:S01]  /*a100*/  R2UR UR5, R15 ;  /* 0x000000000f0572ca */ /* 0x000fe200000e0000 */
[----:B------:R-:W-:Y:S02]  /*a110*/  WARPGROUP.DEPBAR.LE gsb0, 0x0 ;  /* 0x00008000000079c5 */ /* 0x000fe40000010000 */
[----:B------:R-:W-:-:S10]  /*a120*/  WARPGROUP.ARRIVE ;  /* 0x00000000000079c5 */ /* 0x000fd40000000000 */
[----:B------:R-:W-:Y:S01]  /*a130*/  HGMMA.64x96x16.F32 R24, gdesc[UR4], R24, gsb0 ;  /* 0x01600000041879f0 */ /* 0x000fe20008000818 */
[----:B------:R-:W-:Y:S01]  /*a140*/  BSSY B0, `(.L_x_2214) ;  /* 0x0000006000007945 */ /* 0x000fe20003800000 */
[----:B---3--:R-:W-:-:S04]  /*a150*/  LOP3.LUT R3, R3, 0x1, RZ, 0xfc, !PT ;  /* 0x0000000103037812 */ /* 0x008fc800078efcff */
[----:B------:R-:W-:Y:S01]  /*a160*/  ISETP.NE.AND P0, PT, R3, 0x3, PT ;  /* 0x000000030300780c */ /* 0x000fe20003f05270 */
[----:B------:R-:W-:-:S12]  /*a170*/  WARPGROUP.DEPBAR.LE gsb0, 0x0 ;  /* 0x00008000000079c5 */ /* 0x000fd80000010000 */
[----:B0-----:R-:W-:Y:S05]  /*a180*/  @!P0 BRA `(.L_x_2215) ;  /* 0x0000000000048947 */ /* 0x001fea0003800000 */
[----:B------:R-:W-:Y:S01]  /*a190*/  BPT.TRAP 0x1 ;  /* 0x000000040000795c */ /* 0x000fe20000300000 */
.L_x_2215:
[----:B------:R-:W-:Y:S05]  /*a1a0*/  BSYNC B0 ;  /* 0x0000000000007941 */ /* 0x000fea0003800000 */
.L_x_2214:
[----:B------:R-:W2:Y:S01]  /*a1b0*/  LD.E.64 R4, desc[UR36][R16.64+0x40] ;  /* 0x0000402410047980 */ /* 0x000ea2000c101b00 */
[----:B-----5:R-:W-:Y:S02]  /*a1c0*/  SHF.L.U32 R19, R19, 0x1f, RZ ;  /* 0x0000001f13137819 */ /* 0x020fe400000006ff */
[----:B--2---:R-:W-:-:S05]  /*a1d0*/  MOV R3, R4 ;  /* 0x0000000400037202 */ /* 0x004fca0000000f00 */
[----:B------:R-:W-:-:S04]  /*a1e0*/  IMAD R3, R18, 0x8, R3 ;  /* 0x0000000812037824 */ /* 0x000fc800078e0203 */
[----:B------:R0:W1:Y:S01]  /*a1f0*/  SYNCS.PHASECHK.TRANS64.TRYWAIT P0, [R3+URZ], R19 ;  /* 0x00000013030075a7 */ /* 0x000062000800017f */
[----:B------:R-:W2:Y:S01]  /*a200*/  LD.E R4, desc[UR36][R16.64+0x28] ;  /* 0x0000282410047980 */ /* 0x000ea2000c101900 */
[----:B------:R-:W-:Y:S01]  /*a210*/  BSSY B0, `(.L_x_2216) ;  /* 0x0000005000007945 */ /* 0x000fe20003800000 */
[----:B--2---:R-:W-:-:S04]  /*a220*/  LOP3.LUT R4, R4, 0x1, RZ, 0xfc, !PT ;  /* 0x0000000104047812 */ /* 0x004fc800078efcff */
[----:B------:R-:W-:-:S13]  /*a230*/  ISETP.NE.AND P1, PT, R4, 0x3, PT ;  /* 0x000000030400780c */ /* 0x000fda0003f25270 */
[----:B01----:R-:W-:Y:S05]  /*a240*/  @!P1 BRA `(.L_x_2217) ;  /* 0x0000000000049947 */ /* 0x003fea0003800000 */
[----:B------:R-:W-:Y:S01]  /*a250*/  BPT.TRAP 0x1 ;  /* 0x000000040000795c */ /* 0x000fe20000300000 */
.L_x_2217:
[----:B------:R-:W-:Y:S05]  /*a260*/  BSYNC B0 ;  /* 0x0000000000007941 */ /* 0x000fea0003800000 */
.L_x_2216:
[----:B------:R-:W-:Y:S04]  /*a270*/  BSSY B0, `(.L_x_2218) ;  /* 0x0000007000007945 */ /* 0x000fe80003800000 */
[----:B------:R-:W-:Y:S05]  /*a280*/  @P0 BRA `(.L_x_2219) ;  /* 0x0000000000140947 */ /* 0x000fea0003800000 */
[----:B------:R-:W2:Y:S02]  /*a290*/  LD.E.64 R4, desc[UR36][R16.64+0x40] ;  /* 0x0000402410047980 */ /* 0x000ea4000c101b00 */
[----:B--2---:R-:W-:-:S05]  /*a2a0*/  MOV R5, R4 ;  /* 0x0000000400057202 */ /* 0x004fca0000000f00 */
[----:B------:R-:W-:-:S04]  /*a2b0*/  IMAD R18, R18, 0x8, R5 ;  /* 0x0000000812127824 */ /* 0x000fc800078e0205 */
[----:B------:R-:W0:Y:S02]  /*a2c0*/  SYNCS.PHASECHK.TRANS64.TRYWAIT P0, [R18+URZ], R19 ;  /* 0x00000013120075a7 */ /* 0x000e24000800017f */
[----:B0-----:R-:W-:Y:S05]  /*a2d0*/  @!P0 BRA `(.L_x_2220) ;  /* 0x000001d800308947 */ /* 0x001fea0003800000 */
.L_x_2219:
[----:B------:R-:W-:Y:S05]  /*a2e0*/  BSYNC B0 ;  /* 0x0000000000007941 */ /* 0x000fea0003800000 */
.L_x_2218:
[----:B------:R-:W2:Y:S04]  /*a2f0*/  LDL R11, [R1+0x1f8] ;  /* 0x0001f800010b7983 */ /* 0x000ea80000100800 */
[----:B------:R-:W2:Y:S04]  /*a300*/  LDL.64 R4, [R1+0xf8] ;  /* 0x0000f80001047983 */ /* 0x000ea80000100a00 */
[----:B------:R-:W3:Y:S04]  /*a310*/  LDL R3, [R1+0x70] ;  /* 0x0000700001037983 */ /* 0x000ee80000100800 */
[----:B------:R-:W4:Y:S04]  /*a320*/  LDL.64 R6, [R1+0xf0] ;  /* 0x0000f00001067983 */ /* 0x000f280000100a00 */
[----:B------:R-:W4:Y:S04]  /*a330*/  LDL.64 R8, [R1+0xf0] ;  /* 0x0000f00001087983 */ /* 0x000f280000100a00 */
[----:B------:R-:W4:Y:S04]  /*a340*/  LDL.64 R12, [R1+0xf0] ;  /* 0x0000f000010c7983 */ /* 0x000f280000100a00 */
[----:B------:R-:W4:Y:S01]  /*a350*/  LDL.64 R14, [R1+0xf0] ;  /* 0x0000f000010e7983 */ /* 0x000f220000100a00 */
[----:B------:R-:W-:Y:S05]  /*a360*/  WARPSYNC.ALL ;  /* 0x0000000000007948 */ /* 0x000fea0003800000 */
[----:B------:R-:W-:Y:S01]  /*a370*/  WARPGROUP.ARRIVE ;  /* 0x00000000000079c5 */ /* 0x000fe20000000000 */
[----:B0-----:R-:W4:Y:S01]  /*a380*/  LDL.64 R18, [R1+0xf0] ;  /* 0x0000f00001127983 */ /* 0x001f220000100a00 */
[----:B--2---:R-:W-:Y:S01]  /*a390*/  IMAD R4, R11, 0xc00, R4 ;  /* 0x00000c000b047824 */ /* 0x004fe200078e0204 */
[----:B------:R-:W-:-:S02]  /*a3a0*/  R2UR UR7, R5 ;  /* 0x00000000050772ca */ /* 0x000fc400000e0000 */
[----:B------:R-:W2:Y:S01]  /*a3b0*/  LDL R11, [R1] ;  /* 0x00000000010b7983 */ /* 0x000ea20000100800 */
[----:B---3--:R-:W-:Y:S02]  /*a3c0*/  ISETP.NE.U32.AND P0, PT, R3, RZ, PT ;  /* 0x000000ff0300720c */ /* 0x008fe40003f05070 */
        /* <DEDUP_REMOVED lines=156> */
[----:B--2---:R-:W-:Y:S01]  /*ad90*/  VIADD R14, R14, 0xc06 ;  /* 0x00000c060e0e7836 */ /* 0x004fe20000000000 */
        /* <DEDUP_REMOVED lines=23> */
[----:B------:R-:W-:-:S03]  /*af10*/  LOP3.LUT R11, R11, 0x1, RZ, 0xfc, !PT ;  /* 0x000000010b0b7812 */ /* 0x000fc600078efcff */
        /* <DEDUP_REMOVED lines=9> */
.L_x_2222:
[----:B------:R-:W-:Y:S05]  /*afb0*/  BSYNC B0 ;  /* 0x0000000000007941 */ /* 0x000fea0003800000 */
.L_x_2221:
[----:B------:R-:W2:Y:S02]  /*afc0*/  LDL.64 R4, [R1+0x20] ;  /* 0x0000200001047983 */ /* 0x000ea40000100a00 */
[----:B--2---:R-:W-:-:S05]  /*afd0*/  MOV R4, R4 ;  /* 0x0000000400047202 */ /* 0x004fca0000000f00 */
[----:B-----5:R-:W-:-:S05]  /*afe0*/  IMAD R3, R3, 0x8, R4 ;  /* 0x0000000803037824 */ /* 0x020fca00078e0204 */
[----:B------:R-:W-:-:S04]  /*aff0*/  PRMT R3, R18, 0x654, R3 ;  /* 0x0000065412037816 */ /* 0x000fc80000000003 */
[----:B------:R0:W-:Y:S01]  /*b000*/  SYNCS.ARRIVE.TRANS64.RED.A1T0 RZ, [R3+URZ], RZ ;  /* 0x000000ff03ff79a7 */ /* 0x0001e2000810043f */
[----:B------:R-:W2:Y:S04]  /*b010*/  LD.E.64 R6, desc[UR36][R16.64+0x150] ;  /* 0x0001502410067980 */ /* 0x000ea8000c101b00 */
[----:B------:R-:W3:Y:S04]  /*b020*/  LDL.64 R4, [R1+0x420] ;  /* 0x0004200001047983 */ /* 0x000ee80000100a00 */
[----:B--2---:R-:W0:Y:S02]  /*b030*/  LD.E R6, desc[UR36][R6.64] ;  /* 0x0000002406067980 */ /* 0x004e24000c101900 */
[-C--:B0-----:R-:W-:Y:S01]  /*b040*/  FMUL.FTZ R3, R24, R6.reuse ;  /* 0x0000000618037220 */ /* 0x081fe20000410000 */
[-C--:B------:R-:W-:Y:S01]  /*b050*/  FMUL.FTZ R8, R25, R6.reuse ;  /* 0x0000000619087220 */ /* 0x080fe20000410000 */
[----:B------:R-:W-:-:S04]  /*b060*/  FMUL.FTZ R11, R28, R6 ;  /* 0x000000061c0b7220 */ /* 0x000fc80000410000 */
[----:B------:R-:W3:Y:S01]  /*b070*/  MUFU.TANH R3, R3 ;  /* 0x0000000300037308 */ /* 0x000ee20000002400 */
[-C--:B------:R-:W-:Y:S01]  /*b080*/  FMUL.FTZ R20, R29, R6.reuse ;  /* 0x000000061d147220 */ /* 0x080fe20000410000 */
[----:B------:R-:W-:-:S06]  /*b090*/  FMUL.FTZ R12, R26, R6 ;  /* 0x000000061a0c7220 */ /* 0x000fcc0000410000 */
[----:B------:R-:W0:Y:S01]  /*b0a0*/  MUFU.TANH R8, R8 ;  /* 0x0000000800087308 */ /* 0x000e220000002400 */
[-C--:B------:R-:W-:Y:S01]  /*b0b0*/  FMUL.FTZ R26, R32, R6.reuse ;  /* 0x00000006201a7220 */ /* 0x080fe20000410000 */
[----:B------:R-:W-:-:S06]  /*b0c0*/  FMUL.FTZ R7, R49, R6 ;  /* 0x0000000631077220 */ /* 0x000fcc0000410000 */
[----:B------:R-:W1:Y:S01]  /*b0d0*/  MUFU.TANH R11, R11 ;  /* 0x0000000b000b7308 */ /* 0x000e620000002400 */
[-C--:B------:R-:W-:Y:S01]  /*b0e0*/  FMUL.FTZ R28, R33, R6.reuse ;  /* 0x00000006211c7220 */ /* 0x080fe20000410000 */
[-C--:B------:R-:W-:Y:S01]  /*b0f0*/  FMUL.FTZ R32, R37, R6.reuse ;  /* 0x0000000625207220 */ /* 0x080fe20000410000 */
[----:B------:R-:W-:-:S05]  /*b100*/  FMUL.FTZ R37, R42, R6 ;  /* 0x000000062a257220 */ /* 0x000fca0000410000 */
[----:B------:R-:W2:Y:S01]  /*b110*/  MUFU.TANH R20, R20 ;  /* 0x0000001400147308 */ /* 0x000ea20000002400 */
[-C--:B------:R-:W-:Y:S01]  /*b120*/  FMUL.FTZ R25, R30, R6.reuse ;  /* 0x000000061e197220 */ /* 0x080fe20000410000 */
[----:B------:R-:W-:-:S06]  /*b130*/  FMUL.FTZ R30, R36, R6 ;  /* 0x00000006241e7220 */ /* 0x000fcc0000410000 */
[----:B------:R-:W4:Y:S08]  /*b140*/  MUFU.TANH R26, R26 ;  /* 0x0000001a001a7308 */ /* 0x000f300000002400 */
[----:B------:R3:W-:Y:S01]  /*b150*/  MUFU.TANH R42, R7 ;  /* 0x00000007002a7308 */ /* 0x0007e20000002400 */
[----:B------:R-:W-:Y:S01]  /*b160*/  FMUL.FTZ R29, R34, R6 ;  /* 0x00000006221d7220 */ /* 0x000fe20000410000 */
[----:B---3--:R-:W-:-:S06]  /*b170*/  FMNMX.FTZ R7, R3, R4, !PT ;  /* 0x0000000403077209 */ /* 0x008fcc0007810000 */
[----:B------:R-:W3:Y:S01]  /*b180*/  MUFU.TANH R28, R28 ;  /* 0x0000001c001c7308 */ /* 0x000ee20000002400 */
[----:B0-----:R-:W-:Y:S01]  /*b190*/  FMNMX.FTZ R14, R8, R7, !PT ;  /* 0x00000007080e7209 */ /* 0x001fe20007810000 */
[----:B------:R-:W-:-:S03]  /*b1a0*/  FMUL.FTZ R34, R40, R6 ;  /* 0x0000000628227220 */ /* 0x000fc60000410000 */
[----:B-1----:R-:W-:-:S03]  /*b1b0*/  FMNMX.FTZ R7, R11, R14, !PT ;  /* 0x0000000e0b077209 */ /* 0x002fc60007810000 */
[----:B------:R-:W0:Y:S01]  /*b1c0*/  MUFU.TANH R30, R30 ;  /* 0x0000001e001e7308 */ /* 0x000e220000002400 */
[----:B------:R-:W-:Y:S01]  /*b1d0*/  FMUL.FTZ R36, R41, R6 ;  /* 0x0000000629247220 */ /* 0x000fe20000410000 */
[----:B--2---:R-:W-:-:S06]  /*b1e0*/  FMNMX.FTZ R7, R20, R7, !PT ;  /* 0x0000000714077209 */ /* 0x004fcc0007810000 */
[----:B------:R-:W1:Y:S01]  /*b1f0*/  MUFU.TANH R32, R32 ;  /* 0x0000002000207308 */ /* 0x000e620000002400 */
[-C--:B------:R-:W-:Y:S01]  /*b200*/  FMUL.FTZ R33, R38, R6.reuse ;  /* 0x0000000626217220 */ /* 0x080fe20000410000 */
[----:B----4-:R-:W-:Y:S01]  /*b210*/  FMNMX.FTZ R7, R26, R7, !PT ;  /* 0x000000071a077209 */ /* 0x010fe20007810000 */
[----:B------:R-:W-:-:S05]  /*b220*/  FMUL.FTZ R38, R44, R6 ;  /* 0x000000062c267220 */ /* 0x000fca0000410000 */
[----:B------:R-:W2:Y:S01]  /*b230*/  MUFU.TANH R34, R34 ;  /* 0x0000002200227308 */ /* 0x000ea20000002400 */
[----:B---3--:R-:W-:Y:S01]  /*b240*/  FMNMX.FTZ R7, R28, R7, !PT ;  /* 0x000000071c077209 */ /* 0x008fe20007810000 */
[----:B------:R-:W-:-:S06]  /*b250*/  FMUL.FTZ R40, R45, R6 ;  /* 0x000000062d287220 */ /* 0x000fcc0000410000 */
[----:B------:R-:W3:Y:S01]  /*b260*/  MUFU.TANH R36, R36 ;  /* 0x0000002400247308 */ /* 0x000ee20000002400 */
[----:B0-----:R-:W-:Y:S01]  /*b270*/  FMNMX.FTZ R7, R30, R7, !PT ;  /* 0x000000071e077209 */ /* 0x001fe20007810000 */
[----:B------:R-:W-:-:S06]  /*b280*/  FMUL.FTZ R48, R48, R6 ;  /* 0x0000000630307220 */ /* 0x000fcc0000410000 */
[----:B------:R-:W0:Y:S01]  /*b290*/  MUFU.TANH R38, R38 ;  /* 0x0000002600267308 */ /* 0x000e220000002400 */
[----:B-1----:R-:W-:Y:S01]  /*b2a0*/  FMNMX.FTZ R7, R32, R7, !PT ;  /* 0x0000000720077209 */ /* 0x002fe20007810000 */
[----:B------:R-:W-:-:S06]  /*b2b0*/  FMUL.FTZ R52, R52, R6 ;  /* 0x0000000634347220 */ /* 0x000fcc0000410000 */
[----:B------:R-:W1:Y:S01]  /*b2c0*/  MUFU.TANH R40, R40 ;  /* 0x0000002800287308 */ /* 0x000e620000002400 */
[----:B--2---:R-:W-:Y:S01]  /*b2d0*/  FMNMX.FTZ R7, R34, R7, !PT ;  /* 0x0000000722077209 */ /* 0x004fe20007810000 */
[----:B------:R-:W-:-:S06]  /*b2e0*/  FMUL.FTZ R9, R27, R6 ;  /* 0x000000061b097220 */ /* 0x000fcc0000410000 */
[----:B------:R-:W2:Y:S01]  /*b2f0*/  MUFU.TANH R48, R48 ;  /* 0x0000003000307308 */ /* 0x000ea20000002400 */
[----:B---3--:R-:W-:Y:S01]  /*b300*/  FMNMX.FTZ R7, R36, R7, !PT ;  /* 0x0000000724077209 */ /* 0x008fe20007810000 */
[-C--:B------:R-:W-:Y:S01]  /*b310*/  FMUL.FTZ R13, R53, R6.reuse ;  /* 0x00000006350d7220 */ /* 0x080fe20000410000 */
[----:B------:R-:W-:Y:S02]  /*b320*/  FMUL.FTZ R56, R56, R6 ;  /* 0x0000000638387220 */ /* 0x000fe40000410000 */
[----:B0-----:R-:W-:-:S03]  /*b330*/  FMNMX.FTZ R7, R38, R7, !PT ;  /* 0x0000000726077209 */ /* 0x001fc60007810000 */
[----:B------:R-:W0:Y:S01]  /*b340*/  MUFU.TANH R12, R12 ;  /* 0x0000000c000c7308 */ /* 0x000e220000002400 */
[----:B------:R-:W-:Y:S01]  /*b350*/  FMUL.FTZ R27, R31, R6 ;  /* 0x000000061f1b7220 */ /* 0x000fe20000410000 */
[----:B-1----:R-:W-:-:S06]  /*b360*/  FMNMX.FTZ R7, R40, R7, !PT ;  /* 0x0000000728077209 */ /* 0x002fcc0007810000 */
[----:B------:R-:W1:Y:S01]  /*b370*/  MUFU.TANH R52, R52 ;  /* 0x0000003400347308 */ /* 0x000e620000002400 */
[-C--:B------:R-:W-:Y:S01]  /*b380*/  FMUL.FTZ R31, R35, R6.reuse ;  /* 0x00000006231f7220 */ /* 0x080fe20000410000 */
[----:B------:R-:W-:-:S06]  /*b390*/  FMUL.FTZ R57, R57, R6 ;  /* 0x0000000639397220 */ /* 0x000fcc0000410000 */
[----:B------:R-:W3:Y:S01]  /*b3a0*/  MUFU.TANH R9, R9 ;  /* 0x0000000900097308 */ /* 0x000ee20000002400 */
[----:B------:R-:W-:Y:S01]  /*b3b0*/  FMUL.FTZ R35, R39, R6 ;  /* 0x0000000627237220 */ /* 0x000fe20000410000 */
[----:B--2---:R-:W-:-:S06]  /*b3c0*/  FMNMX.FTZ R7, R48, R7, !PT ;  /* 0x0000000730077209 */ /* 0x004fcc0007810000 */
[----:B------:R-:W2:Y:S01]  /*b3d0*/  MUFU.TANH R44, R13 ;  /* 0x0000000d002c7308 */ /* 0x000ea20000002400 */
[-C--:B------:R-:W-:Y:S01]  /*b3e0*/  FMUL.FTZ R39, R43, R6.reuse ;  /* 0x000000062b277220 */ /* 0x080fe20000410000 */
[-C--:B------:R-:W-:Y:S01]  /*b3f0*/  FMUL.FTZ R60, R60, R6.reuse ;  /* 0x000000063c3c7220 */ /* 0x080fe20000410000 */
[----:B------:R-:W-:-:S05]  /*b400*/  FMUL.FTZ R43, R46, R6 ;  /* 0x000000062e2b7220 */ /* 0x000fca0000410000 */
[----:B------:R-:W4:Y:S01]  /*b410*/  MUFU.TANH R25, R25 ;  /* 0x0000001900197308 */ /* 0x000f220000002400 */
[----:B------:R-:W-:-:S07]  /*b420*/  FMNMX.FTZ R7, R42, R7, !PT ;  /* 0x000000072a077209 */ /* 0x000fce0007810000 */
[----:B------:R-:W4:Y:S01]  /*b430*/  MUFU.TANH R56, R56 ;  /* 0x0000003800387308 */ /* 0x000f220000002400 */
[----:B------:R-:W-:Y:S01]  /*b440*/  FMUL.FTZ R61, R61, R6 ;  /* 0x000000063d3d7220 */ /* 0x000fe20000410000 */
[----:B0-----:R-:W-:-:S06]  /*b450*/  FMNMX.FTZ R14, R12, R5, !PT ;  /* 0x000000050c0e7209 */ /* 0x001fcc0007810000 */
[----:B------:R-:W0:Y:S01]  /*b460*/  MUFU.TANH R27, R27 ;  /* 0x0000001b001b7308 */ /* 0x000e220000002400 */
[----:B-1----:R-:W-:Y:S01]  /*b470*/  FMNMX.FTZ R7, R52, R7, !PT ;  /* 0x0000000734077209 */ /* 0x002fe20007810000 */
[----:B------:R-:W-:-:S06]  /*b480*/  FMUL.FTZ R45, R47, R6 ;  /* 0x000000062f2d7220 */ /* 0x000fcc0000410000 */
[----:B------:R-:W1:Y:S01]  /*b490*/  MUFU.TANH R46, R57 ;  /* 0x00000039002e7308 */ /* 0x000e620000002400 */
[-C--:B------:R-:W-:Y:S01]  /*b4a0*/  FMUL.FTZ R64, R64, R6.reuse ;  /* 0x0000000640407220 */ /* 0x080fe20000410000 */
[----:B------:R-:W-:Y:S01]  /*b4b0*/  FMUL.FTZ R47, R50, R6 ;  /* 0x00000006322f7220 */ /* 0x000fe20000410000 */
[----:B---3--:R-:W-:-:S05]  /*b4c0*/  FMNMX.FTZ R14, R9, R14, !PT ;  /* 0x0000000e090e7209 */ /* 0x008fca0007810000 */
[----:B------:R-:W3:Y:S01]  /*b4d0*/  MUFU.TANH R29, R29 ;  /* 0x0000001d001d7308 */ /* 0x000ee20000002400 */
[----:B--2---:R-:W-:-:S07]  /*b4e0*/  FMNMX.FTZ R7, R44, R7, !PT ;  /* 0x000000072c077209 */ /* 0x004fce0007810000 */
[----:B------:R-:W2:Y:S01]  /*b4f0*/  MUFU.TANH R60, R60 ;  /* 0x0000003c003c7308 */ /* 0x000ea20000002400 */
[----:B------:R-:W-:Y:S01]  /*b500*/  FMUL.FTZ R65, R65, R6 ;  /* 0x0000000641417220 */ /* 0x000fe20000410000 */
[----:B----4-:R-:W-:-:S06]  /*b510*/  FMNMX.FTZ R14, R25, R14, !PT ;  /* 0x0000000e190e7209 */ /* 0x010fcc0007810000 */
[----:B------:R-:W4:Y:S01]  /*b520*/  MUFU.TANH R31, R31 ;  /* 0x0000001f001f7308 */ /* 0x000f220000002400 */
[----:B------:R-:W-:Y:S01]  /*b530*/  FMNMX.FTZ R7, R56, R7, !PT ;  /* 0x0000000738077209 */ /* 0x000fe20007810000 */
[----:B------:R-:W-:-:S06]  /*b540*/  FMUL.FTZ R49, R51, R6 ;  /* 0x0000000633317220 */ /* 0x000fcc0000410000 */
[----:B------:R-:W4:Y:S01]  /*b550*/  MUFU.TANH R50, R61 ;  /* 0x0000003d00327308 */ /* 0x000f220000002400 */
[-C--:B------:R-:W-:Y:S01]  /*b560*/  FMUL.FTZ R68, R68, R6.reuse ;  /* 0x0000000644447220 */ /* 0x080fe20000410000 */
[----:B------:R-:W-:Y:S01]  /*b570*/  FMUL.FTZ R51, R54, R6 ;  /* 0x0000000636337220 */ /* 0x000fe20000410000 */
[----:B0-----:R-:W-:-:S05]  /*b580*/  FMNMX.FTZ R14, R27, R14, !PT ;  /* 0x0000000e1b0e7209 */ /* 0x001fca0007810000 */
[----:B------:R-:W0:Y:S01]  /*b590*/  MUFU.TANH R33, R33 ;  /* 0x0000002100217308 */ /* 0x000e220000002400 */
[----:B-1----:R-:W-:-:S07]  /*b5a0*/  FMNMX.FTZ R7, R46, R7, !PT ;  /* 0x000000072e077209 */ /* 0x002fce0007810000 */
[----:B------:R-:W1:Y:S01]  /*b5b0*/  MUFU.TANH R64, R64 ;  /* 0x0000004000407308 */ /* 0x000e620000002400 */
[----:B------:R-:W-:Y:S01]  /*b5c0*/  FMUL.FTZ R69, R69, R6 ;  /* 0x0000000645457220 */ /* 0x000fe20000410000 */
[----:B---3--:R-:W-:-:S06]  /*b5d0*/  FMNMX.FTZ R14, R29, R14, !PT ;  /* 0x0000000e1d0e7209 */ /* 0x008fcc0007810000 */
[----:B------:R-:W3:Y:S01]  /*b5e0*/  MUFU.TANH R35, R35 ;  /* 0x0000002300237308 */ /* 0x000ee20000002400 */
[----:B--2---:R-:W-:Y:S01]  /*b5f0*/  FMNMX.FTZ R7, R60, R7, !PT ;  /* 0x000000073c077209 */ /* 0x004fe20007810000 */
[----:B------:R-:W-:-:S06]  /*b600*/  FMUL.FTZ R53, R55, R6 ;  /* 0x0000000637357220 */ /* 0x000fcc0000410000 */
[----:B------:R-:W2:Y:S01]  /*b610*/  MUFU.TANH R54, R65 ;  /* 0x0000004100367308 */ /* 0x000ea20000002400 */
[----:B------:R-:W-:Y:S01]  /*b620*/  FMUL.FTZ R55, R58, R6 ;  /* 0x000000063a377220 */ /* 0x000fe20000410000 */
[----:B----4-:R-:W-:-:S06]  /*b630*/  FMNMX.FTZ R14, R31, R14, !PT ;  /* 0x0000000e1f0e7209 */ /* 0x010fcc0007810000 */
[----:B------:R-:W4:Y:S01]  /*b640*/  MUFU.TANH R37, R37 ;  /* 0x0000002500257308 */ /* 0x000f220000002400 */
[----:B------:R-:W-:-:S07]  /*b650*/  FMNMX.FTZ R7, R50, R7, !PT ;  /* 0x0000000732077209 */ /* 0x000fce0007810000 */
[----:B------:R-:W4:Y:S01]  /*b660*/  MUFU.TANH R68, R68 ;  /* 0x0000004400447308 */ /* 0x000f220000002400 */
[----:B0-----:R-:W-:-:S07]  /*b670*/  FMNMX.FTZ R14, R33, R14, !PT ;  /* 0x0000000e210e7209 */ /* 0x001fce0007810000 */
[----:B------:R-:W0:Y:S01]  /*b680*/  MUFU.TANH R39, R39 ;  /* 0x0000002700277308 */ /* 0x000e220000002400 */
[----:B-1----:R-:W-:-:S07]  /*b690*/  FMNMX.FTZ R7, R64, R7, !PT ;  /* 0x0000000740077209 */ /* 0x002fce0007810000 */
[----:B------:R-:W1:Y:S01]  /*b6a0*/  MUFU.TANH R58, R69 ;  /* 0x00000045003a7308 */ /* 0x000e620000002400 */
[----:B---3--:R-:W-:Y:S02]  /*b6b0*/  FMNMX.FTZ R14, R35, R14, !PT ;  /* 0x0000000e230e7209 */ /* 0x008fe40007810000 */
[----:B--2---:R-:W-:-:S05]  /*b6c0*/  FMNMX.FTZ R7, R54, R7, !PT ;  /* 0x0000000736077209 */ /* 0x004fca0007810000 */
[----:B------:R-:W2:Y:S01]  /*b6d0*/  MUFU.TANH R43, R43 ;  /* 0x0000002b002b7308 */ /* 0x000ea20000002400 */
[----:B----4-:R-:W-:Y:S02]  /*b6e0*/  FMNMX.FTZ R14, R37, R14, !PT ;  /* 0x0000000e250e7209 */ /* 0x010fe40007810000 */
[----:B------:R-:W-:-:S05]  /*b6f0*/  FMNMX.FTZ R7, R68, R7, !PT ;  /* 0x0000000744077209 */ /* 0x000fca0007810000 */
[----:B------:R-:W3:Y:S01]  /*b700*/  MUFU.TANH R45, R45 ;  /* 0x0000002d002d7308 */ /* 0x000ee20000002400 */
[----:B0-----:R-:W-:Y:S02]  /*b710*/  FMNMX.FTZ R18, R39, R14, !PT ;  /* 0x0000000e27127209 */ /* 0x001fe40007810000 */
[----:B-1----:R-:W-:-:S05]  /*b720*/  FMNMX.FTZ R14, R58, R7, !PT ;  /* 0x000000073a0e7209 */ /* 0x002fca0007810000 */
[----:B------:R-:W0:Y:S01]  /*b730*/  MUFU.TANH R47, R47 ;  /* 0x0000002f002f7308 */ /* 0x000e220000002400 */
[----:B--2---:R-:W-:Y:S01]  /*b740*/  FMNMX.FTZ R18, R43, R18, !PT ;  /* 0x000000122b127209 */ /* 0x004fe20007810000 */
[----:B------:R-:W1:Y:S06]  /*b750*/  SHFL.BFLY PT, R7, R14, 0x2, 0x1f ;  /* 0x0c401f000e077f89 */ /* 0x000e6c00000e0000 */
[----:B------:R-:W2:Y:S01]  /*b760*/  MUFU.TANH R49, R49 ;  /* 0x0000003100317308 */ /* 0x000ea20000002400 */
[----:B---3--:R-:W-:Y:S01]  /*b770*/  FMNMX.FTZ R18, R45, R18, !PT ;  /* 0x000000122d127209 */ /* 0x008fe20007810000 */
[----:B------:R-:W-:-:S06]  /*b780*/  FMUL.FTZ R57, R59, R6 ;  /* 0x000000063b397220 */ /* 0x000fcc0000410000 */
[----:B------:R-:W3:Y:S01]  /*b790*/  MUFU.TANH R51, R51 ;  /* 0x0000003300337308 */ /* 0x000ee20000002400 */
[----:B0-----:R-:W-:Y:S01]  /*b7a0*/  FMNMX.FTZ R18, R47, R18, !PT ;  /* 0x000000122f127209 */ /* 0x001fe20007810000 */
[----:B------:R-:W-:-:S06]  /*b7b0*/  FMUL.FTZ R59, R62, R6 ;  /* 0x000000063e3b7220 */ /* 0x000fcc0000410000 */
[----:B------:R-:W0:Y:S01]  /*b7c0*/  MUFU.TANH R53, R53 ;  /* 0x0000003500357308 */ /* 0x000e220000002400 */
[----:B--2---:R-:W-:Y:S01]  /*b7d0*/  FMNMX.FTZ R18, R49, R18, !PT ;  /* 0x0000001231127209 */ /* 0x004fe20007810000 */
[----:B------:R-:W-:-:S06]  /*b7e0*/  FMUL.FTZ R61, R63, R6 ;  /* 0x000000063f3d7220 */ /* 0x000fcc0000410000 */
        /* <DEDUP_REMOVED lines=8> */
[----:B------:R-:W-:Y:S01]  /*b870*/  FMUL.FTZ R67, R70, R6 ;  /* 0x0000000646437220 */ /* 0x000fe20000410000 */
[----:B-1----:R-:W-:-:S05]  /*b880*/  FMNMX.FTZ R7, R14, R7, !PT ;  /* 0x000000070e077209 */ /* 0x002fca0007810000 */
[----:B------:R-:W1:Y:S01]  /*b890*/  MUFU.TANH R61, R61 ;  /* 0x0000003d003d7308 */ /* 0x000e620000002400 */
[----:B---3--:R-:W-:Y:S01]  /*b8a0*/  FMNMX.FTZ R18, R57, R18, !PT ;  /* 0x0000001239127209 */ /* 0x008fe20007810000 */
[----:B------:R-:W2:Y:S06]  /*b8b0*/  SHFL.BFLY PT, R24, R7, 0x1, 0x1f ;  /* 0x0c201f0007187f89 */ /* 0x000eac00000e0000 */
[----:B------:R-:W3:Y:S01]  /*b8c0*/  MUFU.TANH R63, R63 ;  /* 0x0000003f003f7308 */ /* 0x000ee20000002400 */
[----:B------:R-:W-:Y:S01]  /*b8d0*/  FMUL.FTZ R69, R71, R6 ;  /* 0x0000000647457220 */ /* 0x000fe20000410000 */
[----:B0-----:R-:W-:-:S06]  /*b8e0*/  FMNMX.FTZ R18, R59, R18, !PT ;  /* 0x000000123b127209 */ /* 0x001fcc0007810000 */
[----:B------:R-:W0:Y:S01]  /*b8f0*/  MUFU.TANH R65, R65 ;  /* 0x0000004100417308 */ /* 0x000e220000002400 */
[----:B-1----:R-:W-:-:S07]  /*b900*/  FMNMX.FTZ R18, R61, R18, !PT ;  /* 0x000000123d127209 */ /* 0x002fce0007810000 */
[----:B------:R-:W1:Y:S01]  /*b910*/  MUFU.TANH R67, R67 ;  /* 0x0000004300437308 */ /* 0x000e620000002400 */
[----:B---3--:R-:W-:-:S07]  /*b920*/  FMNMX.FTZ R18, R63, R18, !PT ;  /* 0x000000123f127209 */ /* 0x008fce0007810000 */
[----:B------:R-:W3:Y:S01]  /*b930*/  MUFU.TANH R69, R69 ;  /* 0x0000004500457308 */ /* 0x000ee20000002400 */
[----:B0-----:R-:W-:-:S04]  /*b940*/  FMNMX.FTZ R18, R65, R18, !PT ;  /* 0x0000001241127209 */ /* 0x001fc80007810000 */
[----:B-1----:R-:W-:-:S04]  /*b950*/  FMNMX.FTZ R18, R67, R18, !PT ;  /* 0x0000001243127209 */ /* 0x002fc80007810000 */
[----:B---3--:R-:W-:Y:S02]  /*b960*/  FMNMX.FTZ R15, R69, R18, !PT ;  /* 0x00000012450f7209 */ /* 0x008fe40007810000 */
[----:B--2---:R-:W-:Y:S02]  /*b970*/  FMNMX.FTZ R18, R7, R24, !PT ;  /* 0x0000001807127209 */ /* 0x004fe40007810000 */
[----:B------:R-:W2:Y:S04]  /*b980*/  LDL R24, [R1+0x440] ;  /* 0x0004400001187983 */ /* 0x000ea80000100800 */
[----:B------:R-:W-:Y:S04]  /*b990*/  STL.64 [R1+0x420], R14 ;  /* 0x0004200e01007387 */ /* 0x000fe80000100a00 */
[----:B------:R-:W-:Y:S04]  /*b9a0*/  STL [R1+0x420], R18 ;  /* 0x0004201201007387 */ /* 0x000fe80000100800 */
[----:B------:R-:W3:Y:S04]  /*b9b0*/  LDL R21, [R1+0x420] ;  /* 0x0004200001157983 */ /* 0x000ee80000100800 */
[----:B------:R-:W4:Y:S04]  /*b9c0*/  LDL R19, [R1+0x424] ;  /* 0x0004240001137983 */ /* 0x000f280000100800 */
[----:B------:R-:W4:Y:S01]  /*b9d0*/  LDL.64 R6, [R1+0x430] ;  /* 0x0004300001067983 */ /* 0x000f220000100a00 */
[----:B---3--:R-:W-:Y:S01]  /*b9e0*/  FADD.FTZ R13, R4, -R21 ;  /* 0x80000015040d7221 */ /* 0x008fe20000010000 */
[----:B--2---:R-:W-:-:S04]  /*b9f0*/  FMUL.FTZ R21, R24, R21 ;  /* 0x0000001518157220 */ /* 0x004fc80000410000 */
[-CC-:B------:R-:W-:Y:S02]  /*ba00*/  FFMA.FTZ R152, R8, R24.reuse, -R21.reuse ;  /* 0x0000001808987223 */ /* 0x180fe40000010815 */
[----:B----4-:R-:W0:Y:S01]  /*ba10*/  SHFL.BFLY PT, R8, R19, 0x2, 0x1f ;  /* 0x0c401f0013087f89 */ /* 0x010e2200000e0000 */
[----:B------:R-:W-:Y:S01]  /*ba20*/  FFMA.FTZ R154, R11, R24, -R21 ;  /* 0x000000180b9a7223 */ /* 0x000fe20000010815 */
[----:B0-----:R-:W-:-:S05]  /*ba30*/  FMNMX.FTZ R8, R8, R19, !PT ;  /* 0x0000001308087209 */ /* 0x001fca0007810000 */
[----:B------:R-:W0:Y:S01]  /*ba40*/  SHFL.BFLY PT, R11, R8, 0x1, 0x1f ;  /* 0x0c201f00080b7f89 */ /* 0x000e2200000e0000 */
[-CC-:B------:R-:W-:Y:S01]  /*ba50*/  FFMA.FTZ R183, R26, R24.reuse, -R21.reuse ;  /* 0x000000181ab77223 */ /* 0x180fe20000010815 */
[-CC-:B------:R-:W-:Y:S01]  /*ba60*/  FFMA.FTZ R184, R28, R24.reuse, -R21.reuse ;  /* 0x000000181cb87223 */ /* 0x180fe20000010815 */
[-C--:B------:R-:W-:Y:S01]  /*ba70*/  FMUL.FTZ R4, R13, R24.reuse ;  /* 0x000000180d047220 */ /* 0x080fe20000410000 */
[----:B------:R-:W-:Y:S01]  /*ba80*/  FFMA.FTZ R3, R3, R24, -R21 ;  /* 0x0000001803037223 */ /* 0x000fe20000010815 */
[----:B0-----:R-:W-:-:S05]  /*ba90*/  FMNMX.FTZ R26, R8, R11, !PT ;  /* 0x0000000b081a7209 */ /* 0x001fca0007810000 */
[----:B------:R-:W-:Y:S01]  /*baa0*/  FMUL.FTZ R28, R26, R24 ;  /* 0x000000181a1c7220 */ /* 0x000fe20000410000 */
[----:B------:R-:W-:-:S03]  /*bab0*/  FADD.FTZ R5, R5, -R26 ;  /* 0x8000001a05057221 */ /* 0x000fc60000010000 */
[-CC-:B------:R-:W-:Y:S01]  /*bac0*/  FFMA.FTZ R212, R12, R24.reuse, -R28.reuse ;  /* 0x000000180cd47223 */ /* 0x180fe2000001081c */
[----:B------:R-:W-:Y:S01]  /*bad0*/  FMUL.FTZ R5, R24, R5 ;  /* 0x0000000518057220 */ /* 0x000fe20000410000 */
[-CC-:B------:R-:W-:Y:S01]  /*bae0*/  FFMA.FTZ R153, R9, R24.reuse, -R28.reuse ;  /* 0x0000001809997223 */ /* 0x180fe2000001081c */
[----:B------:R-:W-:Y:S01]  /*baf0*/  MUFU.EX2 R4, R4 ;  /* 0x0000000400047308 */ /* 0x000fe20000000800 */
[-CC-:B------:R-:W-:Y:S01]  /*bb00*/  FFMA.FTZ R187, R25, R24.reuse, -R28.reuse ;  /* 0x0000001819bb7223 */ /* 0x180fe2000001081c */
[----:B------:R-:W-:-:S06]  /*bb10*/  FFMA.FTZ R188, R27, R24, -R28 ;  /* 0x000000181bbc7223 */ /* 0x000fcc000001081c */
[----:B------:R-:W-:Y:S01]  /*bb20*/  MUFU.EX2 R41, R5 ;  /* 0x0000000500297308 */ /* 0x000fe20000000800 */
[----:B------:R-:W-:-:S07]  /*bb30*/  FFMA.FTZ R155, R20, R24, -R21 ;  /* 0x00000018149b7223 */ /* 0x000fce0000010815 */
[----:B------:R-:W0:Y:S08]  /*bb40*/  MUFU.EX2 R212, R212 ;  /* 0x000000d400d47308 */ /* 0x000e300000000800 */
[----:B------:R-:W1:Y:S01]  /*bb50*/  MUFU.EX2 R3, R3 ;  /* 0x0000000300037308 */ /* 0x000e620000000800 */
[----:B------:R-:W-:-:S07]  /*bb60*/  FFMA.FTZ R185, R29, R24, -R28 ;  /* 0x000000181db97223 */ /* 0x000fce000001081c */
[----:B------:R-:W2:Y:S08]  /*bb70*/  MUFU.EX2 R153, R153 ;  /* 0x0000009900997308 */ /* 0x000eb00000000800 */
[----:B------:R-:W3:Y:S01]  /*bb80*/  MUFU.EX2 R152, R152 ;  /* 0x0000009800987308 */ /* 0x000ee20000000800 */
[----:B------:R-:W-:-:S07]  /*bb90*/  FFMA.FTZ R186, R31, R24, -R28 ;  /* 0x000000181fba7223 */ /* 0x000fce000001081c */
[----:B------:R-:W4:Y:S08]  /*bba0*/  MUFU.EX2 R187, R187 ;  /* 0x000000bb00bb7308 */ /* 0x000f300000000800 */
[----:B------:R-:W4:Y:S01]  /*bbb0*/  MUFU.EX2 R154, R154 ;  /* 0x0000009a009a7308 */ /* 0x000f220000000800 */
[----:B0-----:R-:W-:Y:S01]  /*bbc0*/  FFMA.FTZ R12, R7, R41, R212 ;  /* 0x00000029070c7223 */ /* 0x001fe200000100d4 */
[----:B------:R-:W-:-:S06]  /*bbd0*/  FFMA.FTZ R181, R33, R24, -R28 ;  /* 0x0000001821b57223 */ /* 0x000fcc000001081c */
[----:B------:R-:W0:Y:S01]  /*bbe0*/  MUFU.EX2 R188, R188 ;  /* 0x000000bc00bc7308 */ /* 0x000e220000000800 */
[----:B-1----:R-:W-:Y:S01]  /*bbf0*/  FFMA.FTZ R5, R4, R6, R3 ;  /* 0x0000000604057223 */ /* 0x002fe20000010003 */
[----:B------:R-:W-:-:S06]  /*bc00*/  FFMA.FTZ R180, R30, R24, -R21 ;  /* 0x000000181eb47223 */ /* 0x000fcc0000010815 */
[----:B------:R-:W1:Y:S01]  /*bc10*/  MUFU.EX2 R155, R155 ;  /* 0x0000009b009b7308 */ /* 0x000e620000000800 */
[----:B--2---:R-:W-:Y:S01]  /*bc20*/  FADD.FTZ R12, R153, R12 ;  /* 0x0000000c990c7221 */ /* 0x004fe20000010000 */
[----:B------:R-:W-:-:S06]  /*bc30*/  FFMA.FTZ R182, R35, R24, -R28 ;  /* 0x0000001823b67223 */ /* 0x000fcc000001081c */
[----:B------:R-:W2:Y:S01]  /*bc40*/  MUFU.EX2 R185, R185 ;  /* 0x000000b900b97308 */ /* 0x000ea20000000800 */
[----:B---3--:R-:W-:Y:S01]  /*bc50*/  FADD.FTZ R5, R152, R5 ;  /* 0x0000000598057221 */ /* 0x008fe20000010000 */
[----:B------:R-:W-:-:S06]  /*bc60*/  FFMA.FTZ R177, R32, R24, -R21 ;  /* 0x0000001820b17223 */ /* 0x000fcc0000010815 */
[----:B------:R-:W3:Y:S01]  /*bc70*/  MUFU.EX2 R183, R183 ;  /* 0x000000b700b77308 */ /* 0x000ee20000000800 */
[----:B----4-:R-:W-:Y:S01]  /*bc80*/  FADD.FTZ R7, R187, R12 ;  /* 0x0000000cbb077221 */ /* 0x010fe20000010000 */
[----:B------:R-:W-:-:S06]  /*bc90*/  FFMA.FTZ R175, R37, R24, -R28 ;  /* 0x0000001825af7223 */ /* 0x000fcc000001081c */
[----:B------:R-:W4:Y:S01]  /*bca0*/  MUFU.EX2 R186, R186 ;  /* 0x000000ba00ba7308 */ /* 0x000f220000000800 */
[----:B------:R-:W-:Y:S01]  /*bcb0*/  FADD.FTZ R6, R154, R5 ;  /* 0x000000059a067221 */ /* 0x000fe20000010000 */
[----:B------:R-:W-:-:S06]  /*bcc0*/  FFMA.FTZ R174, R34, R24, -R21 ;  /* 0x0000001822ae7223 */ /* 0x000fcc0000010815 */
[----:B------:R-:W4:Y:S01]  /*bcd0*/  MUFU.EX2 R184, R184 ;  /* 0x000000b800b87308 */ /* 0x000f220000000800 */
[----:B0-----:R-:W-:Y:S01]  /*bce0*/  FADD.FTZ R12, R188, R7 ;  /* 0x00000007bc0c7221 */ /* 0x001fe20000010000 */
[----:B------:R-:W-:-:S06]  /*bcf0*/  FFMA.FTZ R176, R39, R24, -R28 ;  /* 0x0000001827b07223 */ /* 0x000fcc000001081c */
[----:B------:R-:W0:Y:S01]  /*bd00*/  MUFU.EX2 R181, R181 ;  /* 0x000000b500b57308 */ /* 0x000e220000000800 */
[----:B-1----:R-:W-:Y:S01]  /*bd10*/  FADD.FTZ R6, R155, R6 ;  /* 0x000000069b067221 */ /* 0x002fe20000010000 */
        /* <DEDUP_REMOVED lines=33> */
[----:B-1----:R-:W-:-:S06]  /*bf30*/  FADD.FTZ R6, R173, R6 ;  /* 0x00000006ad067221 */ /* 0x002fcc0000010000 */
[----:B------:R-:W0:Y:S01]  /*bf40*/  MUFU.EX2 R167, R167 ;  /* 0x000000a700a77308 */ /* 0x000e220000000800 */
[-C--:B------:R-:W-:Y:S01]  /*bf50*/  FFMA.FTZ R161, R44, R24.reuse, -R21 ;  /* 0x000000182ca17223 */ /* 0x080fe20000010815 */
[----:B------:R-:W-:-:S06]  /*bf60*/  FFMA.FTZ R164, R53, R24, -R28 ;  /* 0x0000001835a47223 */ /* 0x000fcc000001081c */
[----:B------:R-:W1:Y:S01]  /*bf70*/  MUFU.EX2 R165, R165 ;  /* 0x000000a500a57308 */ /* 0x000e620000000800 */
[----:B--2---:R-:W-:Y:S01]  /*bf80*/  FADD.FTZ R7, R171, R12 ;  /* 0x0000000cab077221 */ /* 0x004fe20000010000 */
[----:B---3--:R-:W-:-:S06]  /*bf90*/  FADD.FTZ R5, R169, R6 ;  /* 0x00000006a9057221 */ /* 0x008fcc0000010000 */
[----:B------:R-:W2:Y:S01]  /*bfa0*/  MUFU.EX2 R168, R168 ;  /* 0x000000a800a87308 */ /* 0x000ea20000000800 */
[-C--:B------:R-:W-:Y:S01]  /*bfb0*/  FFMA.FTZ R158, R56, R24.reuse, -R21 ;  /* 0x00000018389e7223 */ /* 0x080fe20000010815 */
[----:B------:R-:W-:-:S06]  /*bfc0*/  FFMA.FTZ R159, R55, R24, -R28 ;  /* 0x00000018379f7223 */ /* 0x000fcc000001081c */
[----:B------:R-:W3:Y:S01]  /*bfd0*/  MUFU.EX2 R166, R166 ;  /* 0x000000a600a67308 */ /* 0x000ee20000000800 */
[----:B----4-:R-:W-:Y:S01]  /*bfe0*/  FADD.FTZ R12, R172, R7 ;  /* 0x00000007ac0c7221 */ /* 0x010fe20000010000 */
[----:B------:R-:W-:-:S06]  /*bff0*/  FADD.FTZ R6, R170, R5 ;  /* 0x00000005aa067221 */ /* 0x000fcc0000010000 */
[----:B------:R-:W4:Y:S01]  /*c000*/  MUFU.EX2 R163, R163 ;  /* 0x000000a300a37308 */ /* 0x000f220000000800 */
[-C--:B------:R-:W-:Y:S01]  /*c010*/  FFMA.FTZ R157, R46, R24.reuse, -R21 ;  /* 0x000000182e9d7223 */ /* 0x080fe20000010815 */
[----:B------:R-:W-:-:S06]  /*c020*/  FFMA.FTZ R160, R57, R24, -R28 ;  /* 0x0000001839a07223 */ /* 0x000fcc000001081c */
[----:B------:R-:W4:Y:S01]  /*c030*/  MUFU.EX2 R162, R162 ;  /* 0x000000a200a27308 */ /* 0x000f220000000800 */
[----:B0-----:R-:W-:Y:S01]  /*c040*/  FADD.FTZ R7, R167, R12 ;  /* 0x0000000ca7077221 */ /* 0x001fe20000010000 */
[-CC-:B------:R-:W-:Y:S01]  /*c050*/  FFMA.FTZ R19, R60, R24.reuse, -R21.reuse ;  /* 0x000000183c137223 */ /* 0x180fe20000010815 */
[----:B------:R-:W-:-:S05]  /*c060*/  FFMA.FTZ R20, R50, R24, -R21 ;  /* 0x0000001832147223 */ /* 0x000fca0000010815 */
[----:B------:R-:W-:Y:S01]  /*c070*/  MUFU.EX2 R161, R161 ;  /* 0x000000a100a17308 */ /* 0x000fe20000000800 */
[-CC-:B------:R-:W-:Y:S01]  /*c080*/  FFMA.FTZ R13, R64, R24.reuse, -R21.reuse ;  /* 0x00000018400d7223 */ /* 0x180fe20000010815 */
[-CC-:B------:R-:W-:Y:S01]  /*c090*/  FFMA.FTZ R14, R54, R24.reuse, -R21.reuse ;  /* 0x00000018360e7223 */ /* 0x180fe20000010815 */
[----:B------:R-:W-:-:S05]  /*c0a0*/  FFMA.FTZ R68, R68, R24, -R21 ;  /* 0x0000001844447223 */ /* 0x000fca0000010815 */
[----:B------:R-:W0:Y:S01]  /*c0b0*/  MUFU.EX2 R164, R164 ;  /* 0x000000a400a47308 */ /* 0x000e220000000800 */
[-C--:B------:R-:W-:Y:S01]  /*c0c0*/  FFMA.FTZ R11, R58, R24.reuse, -R21 ;  /* 0x000000183a0b7223 */ /* 0x080fe20000010815 */
[----:B-1----:R-:W-:Y:S01]  /*c0d0*/  FADD.FTZ R5, R165, R6 ;  /* 0x00000006a5057221 */ /* 0x002fe20000010000 */
[----:B------:R-:W-:Y:S01]  /*c0e0*/  FFMA.FTZ R21, R59, R24, -R28 ;  /* 0x000000183b157223 */ /* 0x000fe2000001081c */
[----:B--2---:R-:W-:-:S04]  /*c0f0*/  FADD.FTZ R6, R168, R7 ;  /* 0x00000007a8067221 */ /* 0x004fc80000010000 */
[----:B------:R-:W-:Y:S01]  /*c100*/  MUFU.EX2 R158, R158 ;  /* 0x0000009e009e7308 */ /* 0x000fe20000000800 */
[----:B---3--:R-:W-:Y:S01]  /*c110*/  FADD.FTZ R5, R166, R5 ;  /* 0x00000005a6057221 */ /* 0x008fe20000010000 */
[----:B------:R-:W-:-:S06]  /*c120*/  FFMA.FTZ R156, R61, R24, -R28 ;  /* 0x000000183d9c7223 */ /* 0x000fcc000001081c */
[----:B------:R-:W1:Y:S01]  /*c130*/  MUFU.EX2 R159, R159 ;  /* 0x0000009f009f7308 */ /* 0x000e620000000800 */
[----:B----4-:R-:W-:Y:S01]  /*c140*/  FADD.FTZ R7, R163, R6 ;  /* 0x00000006a3077221 */ /* 0x010fe20000010000 */
[----:B------:R-:W-:-:S06]  /*c150*/  FADD.FTZ R6, R162, R5 ;  /* 0x00000005a2067221 */ /* 0x000fcc0000010000 */
[----:B------:R-:W-:Y:S01]  /*c160*/  MUFU.EX2 R157, R157 ;  /* 0x0000009d009d7308 */ /* 0x000fe20000000800 */
[----:B------:R-:W-:-:S07]  /*c170*/  FFMA.FTZ R15, R63, R24, -R28 ;  /* 0x000000183f0f7223 */ /* 0x000fce000001081c */
[----:B------:R-:W2:Y:S01]  /*c180*/  MUFU.EX2 R160, R160 ;  /* 0x000000a000a07308 */ /* 0x000ea20000000800 */
[----:B0-----:R-:W-:Y:S01]  /*c190*/  FADD.FTZ R12, R164, R7 ;  /* 0x00000007a40c7221 */ /* 0x001fe20000010000 */
[----:B------:R-:W-:-:S06]  /*c1a0*/  FADD.FTZ R5, R161, R6 ;  /* 0x00000006a1057221 */ /* 0x000fcc0000010000 */
[----:B------:R-:W-:Y:S01]  /*c1b0*/  MUFU.EX2 R19, R19 ;  /* 0x0000001300137308 */ /* 0x000fe20000000800 */
[----:B------:R-:W-:-:S07]  /*c1c0*/  FFMA.FTZ R18, R65, R24, -R28 ;  /* 0x0000001841127223 */ /* 0x000fce000001081c */
[----:B------:R-:W0:Y:S01]  /*c1d0*/  MUFU.EX2 R21, R21 ;  /* 0x0000001500157308 */ /* 0x000e220000000800 */
[----:B-1----:R-:W-:Y:S01]  /*c1e0*/  FADD.FTZ R7, R159, R12 ;  /* 0x0000000c9f077221 */ /* 0x002fe20000010000 */
[----:B------:R-:W-:-:S06]  /*c1f0*/  FADD.FTZ R6, R158, R5 ;  /* 0x000000059e067221 */ /* 0x000fcc0000010000 */
[----:B------:R-:W-:Y:S01]  /*c200*/  MUFU.EX2 R20, R20 ;  /* 0x0000001400147308 */ /* 0x000fe20000000800 */
[----:B------:R-:W-:-:S07]  /*c210*/  FFMA.FTZ R9, R67, R24, -R28 ;  /* 0x0000001843097223 */ /* 0x000fce000001081c */
[----:B------:R-:W1:Y:S01]  /*c220*/  MUFU.EX2 R156, R156 ;  /* 0x0000009c009c7308 */ /* 0x000e620000000800 */
[----:B--2---:R-:W-:Y:S01]  /*c230*/  FADD.FTZ R30, R160, R7 ;  /* 0x00000007a01e7221 */ /* 0x004fe20000010000 */
[----:B------:R-:W-:-:S06]  /*c240*/  FADD.FTZ R6, R157, R6 ;  /* 0x000000069d067221 */ /* 0x000fcc0000010000 */
[----:B------:R-:W-:Y:S01]  /*c250*/  MUFU.EX2 R13, R13 ;  /* 0x0000000d000d7308 */ /* 0x000fe20000000800 */
[----:B------:R-:W-:-:S07]  /*c260*/  FFMA.FTZ R12, R69, R24, -R28 ;  /* 0x00000018450c7223 */ /* 0x000fce000001081c */
[----:B------:R-:W2:Y:S01]  /*c270*/  MUFU.EX2 R15, R15 ;  /* 0x0000000f000f7308 */ /* 0x000ea20000000800 */
[----:B0-----:R-:W-:Y:S01]  /*c280*/  FADD.FTZ R7, R21, R30 ;  /* 0x0000001e15077221 */ /* 0x001fe20000010000 */
[----:B------:R-:W-:-:S06]  /*c290*/  FADD.FTZ R5, R19, R6 ;  /* 0x0000000613057221 */ /* 0x000fcc0000010000 */
[----:B------:R-:W-:Y:S08]  /*c2a0*/  MUFU.EX2 R14, R14 ;  /* 0x0000000e000e7308 */ /* 0x000ff00000000800 */
[----:B------:R-:W0:Y:S01]  /*c2b0*/  MUFU.EX2 R18, R18 ;  /* 0x0000001200127308 */ /* 0x000e220000000800 */
[----:B-1----:R-:W-:Y:S01]  /*c2c0*/  FADD.FTZ R24, R156, R7 ;  /* 0x000000079c187221 */ /* 0x002fe20000010000 */
[----:B------:R-:W-:-:S06]  /*c2d0*/  FADD.FTZ R6, R20, R5 ;  /* 0x0000000514067221 */ /* 0x000fcc0000010000 */
[----:B------:R-:W-:Y:S08]  /*c2e0*/  MUFU.EX2 R8, R68 ;  /* 0x0000004400087308 */ /* 0x000ff00000000800 */
[----:B------:R-:W1:Y:S01]  /*c2f0*/  MUFU.EX2 R9, R9 ;  /* 0x0000000900097308 */ /* 0x000e620000000800 */
[----:B--2---:R-:W-:Y:S01]  /*c300*/  FADD.FTZ R7, R15, R24 ;  /* 0x000000180f077221 */ /* 0x004fe20000010000 */
[----:B------:R-:W-:-:S06]  /*c310*/  FADD.FTZ R5, R13, R6 ;  /* 0x000000060d057221 */ /* 0x000fcc0000010000 */
[----:B------:R-:W2:Y:S08]  /*c320*/  MUFU.EX2 R11, R11 ;  /* 0x0000000b000b7308 */ /* 0x000eb00000000800 */
[----:B------:R-:W3:Y:S01]  /*c330*/  MUFU.EX2 R12, R12 ;  /* 0x0000000c000c7308 */ /* 0x000ee20000000800 */
[----:B0-----:R-:W-:Y:S01]  /*c340*/  FADD.FTZ R6, R18, R7 ;  /* 0x0000000712067221 */ /* 0x001fe20000010000 */
[----:B------:R-:W-:-:S03]  /*c350*/  FADD.FTZ R5, R14, R5 ;  /* 0x000000050e057221 */ /* 0x000fc60000010000 */
[----:B-1----:R-:W-:Y:S01]  /*c360*/  FADD.FTZ R29, R9, R6 ;  /* 0x00000006091d7221 */ /* 0x002fe20000010000 */
[----:B------:R-:W-:-:S04]  /*c370*/  FADD.FTZ R28, R8, R5 ;  /* 0x00000005081c7221 */ /* 0x000fc80000010000 */
[----:B--2---:R-:W-:Y:S01]  /*c380*/  FADD.FTZ R28, R11, R28 ;  /* 0x0000001c0b1c7221 */ /* 0x004fe20000010000 */
[----:B------:R-:W-:Y:S01]  /*c390*/  STL [R1+0x424], R26 ;  /* 0x0004241a01007387 */ /* 0x000fe20000100800 */
[----:B---3--:R-:W-:-:S05]  /*c3a0*/  FADD.FTZ R29, R12, R29 ;  /* 0x0000001d0c1d7221 */ /* 0x008fca0000010000 */
[----:B------:R0:W-:Y:S04]  /*c3b0*/  STL.64 [R1+0x430], R28 ;  /* 0x0004301c01007387 */ /* 0x0001e80000100a00 */
[----:B------:R-:W2:Y:S04]  /*c3c0*/  LD.E R25, desc[UR36][R16.64+0x234] ;  /* 0x0002342410197980 */ /* 0x000ea8000c101900 */
[----:B------:R-:W3:Y:S04]  /*c3d0*/  LD.E R7, desc[UR36][R16.64+0x240] ;  /* 0x0002402410077980 */ /* 0x000ee8000c101900 */
[----:B------:R-:W4:Y:S04]  /*c3e0*/  LD.E R5, desc[UR36][R16.64+0x244] ;  /* 0x0002442410057980 */ /* 0x000f28000c101900 */
[----:B------:R-:W4:Y:S04]  /*c3f0*/  LD.E R31, desc[UR36][R16.64+0x210] ;  /* 0x00021024101f7980 */ /* 0x000f28000c101900 */
[----:B------:R-:W4:Y:S04]  /*c400*/  LD.E R33, desc[UR36][R16.64+0x214] ;  /* 0x0002142410217980 */ /* 0x000f28000c101900 */
[----:B------:R-:W4:Y:S04]  /*c410*/  LD.E R35, desc[UR36][R16.64+0x220] ;  /* 0x0002202410237980 */ /* 0x000f28000c101900 */
[----:B------:R-:W4:Y:S04]  /*c420*/  LD.E R37, desc[UR36][R16.64+0x224] ;  /* 0x0002242410257980 */ /* 0x000f28000c101900 */
[----:B------:R-:W4:Y:S04]  /*c430*/  LD.E R27, desc[UR36][R16.64+0x230] ;  /* 0x00023024101b7980 */ /* 0x000f28000c101900 */
[----:B0-----:R-:W4:Y:S04]  /*c440*/  LD.E R29, desc[UR36][R16.64+0x400] ;  /* 0x00040024101d7980 */ /* 0x001f28000c101900 */
[----:B------:R-:W4:Y:S04]  /*c450*/  LD.E R148, desc[UR36][R16.64+0x218] ;  /* 0x0002182410947980 */ /* 0x000f28000c101900 */
        /* <DEDUP_REMOVED lines=117> */
[----:B------:R-:W4:Y:S01]  /*cbb0*/  LD.E R26, desc[UR36][R16.64+0x408] ;  /* 0x00040824101a7980 */ /* 0x000f22000c101900 */
[C---:B--2---:R-:W-:Y:S01]  /*cbc0*/  FMUL.FTZ R25, R4.reuse, R25 ;  /* 0x0000001904197220 */ /* 0x044fe20000410000 */
[C---:B---3--:R-:W-:Y:S01]  /*cbd0*/  FMUL.FTZ R7, R4.reuse, R7 ;  /* 0x0000000704077220 */ /* 0x048fe20000410000 */
[C---:B----4-:R-:W-:Y:S01]  /*cbe0*/  FMUL.FTZ R5, R4.reuse, R5 ;  /* 0x0000000504057220 */ /* 0x050fe20000410000 */
[C---:B------:R-:W-:Y:S01]  /*cbf0*/  FMUL.FTZ R31, R4.reuse, R31 ;  /* 0x0000001f041f7220 */ /* 0x040fe20000410000 */
[C---:B------:R-:W-:Y:S01]  /*cc00*/  FMUL.FTZ R33, R4.reuse, R33 ;  /* 0x0000002104217220 */ /* 0x040fe20000410000 */
[----:B------:R0:W-:Y:S01]  /*cc10*/  ST.E desc[UR36][R16.64+0x234], R25 ;  /* 0x0002341910007985 */ /* 0x0001e2000c101924 */
[C---:B------:R-:W-:Y:S01]  /*cc20*/  FMUL.FTZ R35, R4.reuse, R35 ;  /* 0x0000002304237220 */ /* 0x040fe20000410000 */
[C---:B------:R-:W-:Y:S01]  /*cc30*/  FMUL.FTZ R37, R4.reuse, R37 ;  /* 0x0000002504257220 */ /* 0x040fe20000410000 */
[C---:B------:R-:W-:Y:S01]  /*cc40*/  FMUL.FTZ R27, R4.reuse, R27 ;  /* 0x0000001b041b7220 */ /* 0x040fe20000410000 */
[----:B------:R1:W-:Y:S01]  /*cc50*/  ST.E desc[UR36][R16.64+0x240], R7 ;  /* 0x0002400710007985 */ /* 0x0003e2000c101924 */
[----:B------:R-:W-:-:S03]  /*cc60*/  FMUL.FTZ R29, R4, R29 ;  /* 0x0000001d041d7220 */ /* 0x000fc60000410000 */
[----:B------:R2:W-:Y:S01]  /*cc70*/  ST.E desc[UR36][R16.64+0x244], R5 ;  /* 0x0002440510007985 */ /* 0x0005e2000c101924 */
[C---:B0-----:R-:W-:Y:S01]  /*cc80*/  FMUL.FTZ R25, R41.reuse, R144 ;  /* 0x0000009029197220 */ /* 0x041fe20000410000 */
[C---:B-1----:R-:W-:Y:S01]  /*cc90*/  FMUL.FTZ R7, R41.reuse, R146 ;  /* 0x0000009229077220 */ /* 0x042fe20000410000 */
[----:B--2---:R-:W-:Y:S01]  /*cca0*/  FMUL.FTZ R5, R41, R148 ;  /* 0x0000009429057220 */ /* 0x004fe20000410000 */
[----:B------:R0:W-:Y:S01]  /*ccb0*/  ST.E desc[UR36][R16.64+0x210], R31 ;  /* 0x0002101f10007985 */ /* 0x0001e2000c101924 */
[----:B------:R-:W-:-:S03]  /*ccc0*/  FMUL.FTZ R39, R4, R39 ;  /* 0x0000002704277220 */ /* 0x000fc60000410000 */
[----:B------:R1:W-:Y:S04]  /*ccd0*/  ST.E desc[UR36][R16.64+0x214], R33 ;  /* 0x0002142110007985 */ /* 0x0003e8000c101924 */
[----:B------:R2:W-:Y:S04]  /*cce0*/  ST.E desc[UR36][R16.64+0x220], R35 ;  /* 0x0002202310007985 */ /* 0x0005e8000c101924 */
[----:B------:R3:W-:Y:S01]  /*ccf0*/  ST.E desc[UR36][R16.64+0x224], R37 ;  /* 0x0002242510007985 */ /* 0x0007e2000c101924 */
[----:B0-----:R-:W-:-:S03]  /*cd00*/  FMUL.FTZ R31, R41, R134 ;  /* 0x00000086291f7220 */ /* 0x001fc60000410000 */
[----:B------:R0:W-:Y:S01]  /*cd10*/  ST.E desc[UR36][R16.64+0x230], R27 ;  /* 0x0002301b10007985 */ /* 0x0001e2000c101924 */
[----:B-1----:R-:W-:-:S03]  /*cd20*/  FMUL.FTZ R33, R41, R140 ;  /* 0x0000008c29217220 */ /* 0x002fc60000410000 */
[----:B------:R1:W-:Y:S01]  /*cd30*/  ST.E desc[UR36][R16.64+0x400], R29 ;  /* 0x0004001d10007985 */ /* 0x0003e2000c101924 */
[----:B--2---:R-:W-:-:S03]  /*cd40*/  FMUL.FTZ R35, R41, R138 ;  /* 0x0000008a29237220 */ /* 0x004fc60000410000 */
[----:B------:R2:W-:Y:S01]  /*cd50*/  ST.E desc[UR36][R16.64+0x218], R5 ;  /* 0x0002180510007985 */ /* 0x0005e2000c101924 */
[----:B---3--:R-:W-:-:S03]  /*cd60*/  FMUL.FTZ R37, R41, R136 ;  /* 0x0000008829257220 */ /* 0x008fc60000410000 */
[----:B------:R3:W-:Y:S01]  /*cd70*/  ST.E desc[UR36][R16.64+0x21c], R7 ;  /* 0x00021c0710007985 */ /* 0x0007e2000c101924 */
[----:B0-----:R-:W-:-:S03]  /*cd80*/  FMUL.FTZ R27, R41, R142 ;  /* 0x0000008e291b7220 */ /* 0x001fc60000410000 */
[----:B------:R0:W-:Y:S01]  /*cd90*/  ST.E desc[UR36][R16.64+0x228], R25 ;  /* 0x0002281910007985 */ /* 0x0001e2000c101924 */
[C---:B-1----:R-:W-:Y:S01]  /*cda0*/  FMUL.FTZ R29, R41.reuse, R128 ;  /* 0x00000080291d7220 */ /* 0x042fe20000410000 */
[C---:B--2---:R-:W-:Y:S01]  /*cdb0*/  FMUL.FTZ R5, R41.reuse, R132 ;  /* 0x0000008429057220 */ /* 0x044fe20000410000 */
[C---:B---3--:R-:W-:Y:S01]  /*cdc0*/  FMUL.FTZ R7, R41.reuse, R124 ;  /* 0x0000007c29077220 */ /* 0x048fe20000410000 */
[C---:B0-----:R-:W-:Y:S01]  /*cdd0*/  FMUL.FTZ R25, R41.reuse, R130 ;  /* 0x0000008229197220 */ /* 0x041fe20000410000 */
[----:B------:R0:W-:Y:S04]  /*cde0*/  ST.E desc[UR36][R16.64+0x404], R39 ;  /* 0x0004042710007985 */ /* 0x0001e8000c101924 */
        /* <DEDUP_REMOVED lines=13> */
[----:B-1----:R-:W-:-:S03]  /*cec0*/  FMUL.FTZ R37, R41, R116 ;  /* 0x0000007429257220 */ /* 0x002fc60000410000 */
[----:B------:R1:W-:Y:S01]  /*ced0*/  ST.E desc[UR36][R16.64+0x26c], R29 ;  /* 0x00026c1d10007985 */ /* 0x0003e2000c101924 */
[C---:B--2---:R-:W-:Y:S01]  /*cee0*/  FMUL.FTZ R5, R41.reuse, R112 ;  /* 0x0000007029057220 */ /* 0x044fe20000410000 */
[C---:B---3--:R-:W-:Y:S01]  /*cef0*/  FMUL.FTZ R7, R41.reuse, R104 ;  /* 0x0000006829077220 */ /* 0x048fe20000410000 */
[C---:B0-----:R-:W-:Y:S01]  /*cf00*/  FMUL.FTZ R25, R41.reuse, R110 ;  /* 0x0000006e29197220 */ /* 0x041fe20000410000 */
[C---:B-1----:R-:W-:Y:S01]  /*cf10*/  FMUL.FTZ R29, R41.reuse, R108 ;  /* 0x0000006c291d7220 */ /* 0x042fe20000410000 */
        /* <DEDUP_REMOVED lines=60> */
[----:B------:R0:W-:Y:S01]  /*d2e0*/  ST.E desc[UR36][R16.64+0x368], R39 ;  /* 0x0003682710007985 */ /* 0x0001e2000c101924 */
[----:B------:R-:W-:Y:S01]  /*d2f0*/  FMUL.FTZ R151, R41, R6 ;  /* 0x0000000629977220 */ /* 0x000fe20000410000 */
[C---:B------:R-:W-:Y:S02]  /*d300*/  FMUL.FTZ R149, R4.reuse, R149 ;  /* 0x0000009504957220 */ /* 0x040fe40000410000 */
[----:B------:R1:W-:Y:S01]  /*d310*/  ST.E desc[UR36][R16.64+0x36c], R27 ;  /* 0x00036c1b10007985 */ /* 0x0003e2000c101924 */
[C---:B------:R-:W-:Y:S01]  /*d320*/  FMUL.FTZ R145, R4.reuse, R145 ;  /* 0x0000009104917220 */ /* 0x040fe20000410000 */
[----:B------:R-:W-:-:S02]  /*d330*/  FMUL.FTZ R147, R4, R147 ;  /* 0x0000009304937220 */ /* 0x000fc40000410000 */
[----:B------:R2:W-:Y:S01]  /*d340*/  ST.E desc[UR36][R16.64+0x378], R31 ;  /* 0x0003781f10007985 */ /* 0x0005e2000c101924 */
[C---:B------:R-:W-:Y:S01]  /*d350*/  FMUL.FTZ R143, R4.reuse, R143 ;  /* 0x0000008f048f7220 */ /* 0x040fe20000410000 */
[C---:B------:R-:W-:Y:S02]  /*d360*/  FMUL.FTZ R135, R4.reuse, R135 ;  /* 0x0000008704877220 */ /* 0x040fe40000410000 */
[----:B------:R3:W-:Y:S01]  /*d370*/  ST.E desc[UR36][R16.64+0x37c], R33 ;  /* 0x00037c2110007985 */ /* 0x0007e2000c101924 */
[C---:B0-----:R-:W-:Y:S01]  /*d380*/  FMUL.FTZ R39, R41.reuse, R46 ;  /* 0x0000002e29277220 */ /* 0x041fe20000410000 */
[C---:B------:R-:W-:Y:S02]  /*d390*/  FMUL.FTZ R141, R4.reuse, R141 ;  /* 0x0000008d048d7220 */ /* 0x040fe40000410000 */
[----:B------:R0:W-:Y:S01]  /*d3a0*/  ST.E desc[UR36][R16.64+0x388], R35 ;  /* 0x0003882310007985 */ /* 0x0001e2000c101924 */
[----:B-1----:R-:W-:Y:S01]  /*d3b0*/  FMUL.FTZ R27, R41, R42 ;  /* 0x0000002a291b7220 */ /* 0x002fe20000410000 */
[----:B------:R-:W-:-:S02]  /*d3c0*/  FMUL.FTZ R139, R4, R139 ;  /* 0x0000008b048b7220 */ /* 0x000fc40000410000 */
[----:B------:R1:W-:Y:S01]  /*d3d0*/  ST.E desc[UR36][R16.64+0x38c], R37 ;  /* 0x00038c2510007985 */ /* 0x0003e2000c101924 */
[C---:B--2---:R-:W-:Y:S01]  /*d3e0*/  FMUL.FTZ R31, R41.reuse, R34 ;  /* 0x00000022291f7220 */ /* 0x044fe20000410000 */
[C---:B------:R-:W-:Y:S02]  /*d3f0*/  FMUL.FTZ R137, R4.reuse, R137 ;  /* 0x0000008904897220 */ /* 0x040fe40000410000 */
[----:B------:R2:W-:Y:S01]  /*d400*/  ST.E desc[UR36][R16.64+0x398], R5 ;  /* 0x0003980510007985 */ /* 0x0005e2000c101924 */
[C---:B---3--:R-:W-:Y:S01]  /*d410*/  FMUL.FTZ R33, R41.reuse, R40 ;  /* 0x0000002829217220 */ /* 0x048fe20000410000 */
[C---:B------:R-:W-:Y:S02]  /*d420*/  FMUL.FTZ R133, R4.reuse, R133 ;  /* 0x0000008504857220 */ /* 0x040fe40000410000 */
[----:B------:R3:W-:Y:S01]  /*d430*/  ST.E desc[UR36][R16.64+0x39c], R7 ;  /* 0x00039c0710007985 */ /* 0x0007e2000c101924 */
[----:B0-----:R-:W-:Y:S01]  /*d440*/  FMUL.FTZ R35, R41, R38 ;  /* 0x0000002629237220 */ /* 0x001fe20000410000 */
[----:B------:R-:W-:-:S02]  /*d450*/  FMUL.FTZ R125, R4, R125 ;  /* 0x0000007d047d7220 */ /* 0x000fc40000410000 */
[----:B------:R0:W-:Y:S01]  /*d460*/  ST.E desc[UR36][R16.64+0x3a8], R25 ;  /* 0x0003a81910007985 */ /* 0x0001e2000c101924 */
[C---:B-1----:R-:W-:Y:S01]  /*d470*/  FMUL.FTZ R37, R41.reuse, R36 ;  /* 0x0000002429257220 */ /* 0x042fe20000410000 */
[C---:B------:R-:W-:Y:S02]  /*d480*/  FMUL.FTZ R131, R4.reuse, R131 ;  /* 0x0000008304837220 */ /* 0x040fe40000410000 */
[----:B------:R1:W-:Y:S01]  /*d490*/  ST.E desc[UR36][R16.64+0x3ac], R29 ;  /* 0x0003ac1d10007985 */ /* 0x0003e2000c101924 */
[C---:B--2---:R-:W-:Y:S01]  /*d4a0*/  FMUL.FTZ R5, R41.reuse, R32 ;  /* 0x0000002029057220 */ /* 0x044fe20000410000 */
[C---:B------:R-:W-:Y:S01]  /*d4b0*/  FMUL.FTZ R129, R4.reuse, R129 ;  /* 0x0000008104817220 */ /* 0x040fe20000410000 */
[C---:B------:R-:W-:Y:S01]  /*d4c0*/  FMUL.FTZ R127, R4.reuse, R127 ;  /* 0x0000007f047f7220 */ /* 0x040fe20000410000 */
[C---:B---3--:R-:W-:Y:S01]  /*d4d0*/  FMUL.FTZ R7, R41.reuse, R24 ;  /* 0x0000001829077220 */ /* 0x048fe20000410000 */
[C---:B------:R-:W-:Y:S01]  /*d4e0*/  FMUL.FTZ R123, R4.reuse, R123 ;  /* 0x0000007b047b7220 */ /* 0x040fe20000410000 */
[C---:B------:R-:W-:Y:S01]  /*d4f0*/  FMUL.FTZ R115, R4.reuse, R115 ;  /* 0x0000007304737220 */ /* 0x040fe20000410000 */
[C---:B------:R-:W-:Y:S01]  /*d500*/  FMUL.FTZ R121, R4.reuse, R121 ;  /* 0x0000007904797220 */ /* 0x040fe20000410000 */
[C---:B0-----:R-:W-:Y:S01]  /*d510*/  FMUL.FTZ R25, R41.reuse, R30 ;  /* 0x0000001e29197220 */ /* 0x041fe20000410000 */
[C---:B------:R-:W-:Y:S01]  /*d520*/  FMUL.FTZ R119, R4.reuse, R119 ;  /* 0x0000007704777220 */ /* 0x040fe20000410000 */
[C---:B------:R-:W-:Y:S01]  /*d530*/  FMUL.FTZ R117, R4.reuse, R117 ;  /* 0x0000007504757220 */ /* 0x040fe20000410000 */
[C---:B------:R-:W-:Y:S01]  /*d540*/  FMUL.FTZ R113, R4.reuse, R113 ;  /* 0x0000007104717220 */ /* 0x040fe20000410000 */
[C---:B-1----:R-:W-:Y:S01]  /*d550*/  FMUL.FTZ R29, R41.reuse, R28 ;  /* 0x0000001c291d7220 */ /* 0x042fe20000410000 */
[C---:B------:R-:W-:Y:S01]  /*d560*/  FMUL.FTZ R105, R4.reuse, R105 ;  /* 0x0000006904697220 */ /* 0x040fe20000410000 */
        /* <DEDUP_REMOVED lines=33> */
[----:B------:R-:W-:Y:S01]  /*d780*/  FMUL.FTZ R43, R4, R43 ;  /* 0x0000002b042b7220 */ /* 0x000fe20000410000 */
[----:B------:R-:W-:Y:S01]  /*d790*/  FMUL.FTZ R41, R41, R26 ;  /* 0x0000001a29297220 */ /* 0x000fe20000410000 */
[----:B------:R-:W-:Y:S04]  /*d7a0*/  ST.E desc[UR36][R16.64+0x40c], R151 ;  /* 0x00040c9710007985 */ /* 0x000fe8000c101924 */
        /* <DEDUP_REMOVED lines=61> */
[----:B------:R0:W-:Y:S04]  /*db80*/  ST.E desc[UR36][R16.64+0x3ec], R7 ;  /* 0x0003ec0710007985 */ /* 0x0001e8000c101924 */
[----:B------:R1:W-:Y:S04]  /*db90*/  ST.E desc[UR36][R16.64+0x3f8], R25 ;  /* 0x0003f81910007985 */ /* 0x0003e8000c101924 */
[----:B------:R2:W-:Y:S04]  /*dba0*/  ST.E desc[UR36][R16.64+0x3fc], R29 ;  /* 0x0003fc1d10007985 */ /* 0x0005e8000c101924 */
[----:B------:R3:W-:Y:S01]  /*dbb0*/  ST.E desc[UR36][R16.64+0x408], R41 ;  /* 0x0004082910007985 */ /* 0x0007e2000c101924 */
[----:B------:R4:W-:Y:S06]  /*dbc0*/  BAR.SYNC.DEFER_BLOCKING R206, 0x100 ;  /* 0x000400ce0000751d */ /* 0x0009ec0000010000 */
[----:B0-----:R-:W4:Y:S04]  /*dbd0*/  LDL R7, [R1+0x1f8] ;  /* 0x0001f80001077983 */ /* 0x001f280000100800 */
[----:B------:R-:W4:Y:S04]  /*dbe0*/  LD.E R27, desc[UR36][R16.64+0x210] ;  /* 0x00021024101b7980 */ /* 0x000f28000c101900 */
[----:B------:R-:W4:Y:S04]  /*dbf0*/  LD.E R31, desc[UR36][R16.64+0x214] ;  /* 0x00021424101f7980 */ /* 0x000f28000c101900 */
[----:B------:R-:W4:Y:S04]  /*dc00*/  LD.E R33, desc[UR36][R16.64+0x218] ;  /* 0x0002182410217980 */ /* 0x000f28000c101900 */
[----:B------:R-:W4:Y:S04]  /*dc10*/  LD.E R35, desc[UR36][R16.64+0x21c] ;  /* 0x00021c2410237980 */ /* 0x000f28000c101900 */
[----:B------:R-:W4:Y:S04]  /*dc20*/  LD.E R37, desc[UR36][R16.64+0x220] ;  /* 0x0002202410257980 */ /* 0x000f28000c101900 */
[----:B------:R-:W4:Y:S04]  /*dc30*/  LD.E R5, desc[UR36][R16.64+0x224] ;  /* 0x0002242410057980 */ /* 0x000f28000c101900 */
[----:B------:R-:W4:Y:S04]  /*dc40*/  LD.E R39, desc[UR36][R16.64+0x228] ;  /* 0x0002282410277980 */ /* 0x000f28000c101900 */
[----:B-1----:R-:W4:Y:S04]  /*dc50*/  LD.E R25, desc[UR36][R16.64+0x22c] ;  /* 0x00022c2410197980 */ /* 0x002f28000c101900 */
[----:B--2---:R-:W2:Y:S04]  /*dc60*/  LD.E R29, desc[UR36][R16.64+0x230] ;  /* 0x00023024101d7980 */ /* 0x004ea8000c101900 */
[----:B---3--:R-:W3:Y:S04]  /*dc70*/  LD.E R41, desc[UR36][R16.64+0x234] ;  /* 0x0002342410297980 */ /* 0x008ee8000c101900 */
[----:B------:R-:W3:Y:S04]  /*dc80*/  LD.E R43, desc[UR36][R16.64+0x238] ;  /* 0x00023824102b7980 */ /* 0x000ee8000c101900 */
        /* <DEDUP_REMOVED lines=117> */
[----:B----4-:R-:W-:Y:S04]  /*e3e0*/  ST.E desc[UR36][R16.64+0x210], R27 ;  /* 0x0002101b10007985 */ /* 0x010fe8000c101924 */
[----:B------:R-:W-:Y:S04]  /*e3f0*/  ST.E desc[UR36][R16.64+0x214], R31 ;  /* 0x0002141f10007985 */ /* 0x000fe8000c101924 */
[----:B------:R-:W-:Y:S04]  /*e400*/  ST.E desc[UR36][R16.64+0x218], R33 ;  /* 0x0002182110007985 */ /* 0x000fe8000c101924 */
[----:B------:R-:W-:Y:S04]  /*e410*/  ST.E desc[UR36][R16.64+0x21c], R35 ;  /* 0x00021c2310007985 */ /* 0x000fe8000c101924 */
[----:B------:R-:W-:Y:S04]  /*e420*/  ST.E desc[UR36][R16.64+0x220], R37 ;  /* 0x0002202510007985 */ /* 0x000fe8000c101924 */
[----:B------:R-:W-:Y:S04]  /*e430*/  ST.E desc[UR36][R16.64+0x224], R5 ;  /* 0x0002240510007985 */ /* 0x000fe8000c101924 */
[----:B------:R-:W-:Y:S04]  /*e440*/  ST.E desc[UR36][R16.64+0x228], R39 ;  /* 0x0002282710007985 */ /* 0x000fe8000c101924 */
[----:B------:R-:W-:Y:S04]  /*e450*/  ST.E desc[UR36][R16.64+0x22c], R25 ;  /* 0x00022c1910007985 */ /* 0x000fe8000c101924 */
[----:B--2---:R-:W-:Y:S04]  /*e460*/  ST.E desc[UR36][R16.64+0x230], R29 ;  /* 0x0002301d10007985 */ /* 0x004fe8000c101924 */
[----:B---3--:R-:W-:Y:S04]  /*e470*/  ST.E desc[UR36][R16.64+0x234], R41 ;  /* 0x0002342910007985 */ /* 0x008fe8000c101924 */
        /* <DEDUP_REMOVED lines=118> */
[----:B0-----:R-:W4:Y:S04]  /*ebe0*/  LD.E.64 R4, desc[UR36][R16.64+0x88] ;  /* 0x0000882410047980 */ /* 0x001f28000c101b00 */
[----:B-1----:R-:W4:Y:S04]  /*ebf0*/  LDL R6, [R1+0x68] ;  /* 0x0000680001067983 */ /* 0x002f280000100800 */
[----:B--2---:R-:W2:Y:S04]  /*ec00*/  LD.E R24, desc[UR36][R16.64+0x210] ;  /* 0x0002102410187980 */ /* 0x004ea8000c101900 */
[----:B------:R-:W2:Y:S04]  /*ec10*/  LD.E R25, desc[UR36][R16.64+0x214] ;  /* 0x0002142410197980 */ /* 0x000ea8000c101900 */
[----:B---3--:R-:W2:Y:S04]  /*ec20*/  LD.E R26, desc[UR36][R16.64+0x218] ;  /* 0x00021824101a7980 */ /* 0x008ea8000c101900 */
[----:B------:R-:W2:Y:S04]  /*ec30*/  LD.E R27, desc[UR36][R16.64+0x21c] ;  /* 0x00021c24101b7980 */ /* 0x000ea8000c101900 */
[----:B----4-:R-:W2:Y:S04]  /*ec40*/  LD.E R28, desc[UR36][R16.64+0x220] ;  /* 0x00022024101c7980 */ /* 0x010ea8000c101900 */
[----:B------:R-:W2:Y:S04]  /*ec50*/  LD.E R29, desc[UR36][R16.64+0x224] ;  /* 0x00022424101d7980 */ /* 0x000ea8000c101900 */
        /* <DEDUP_REMOVED lines=121> */
[----:B------:R-:W2:Y:S01]  /*f3f0*/  LD.E R151, desc[UR36][R16.64+0x40c] ;  /* 0x00040c2410977980 */ /* 0x000ea2000c101900 */
[----:B------:R-:W-:Y:S01]  /*f400*/  IMAD R4, R7, 0xc00, R4 ;  /* 0x00000c0007047824 */ /* 0x000fe200078e0204 */
[----:B------:R-:W-:-:S02]  /*f410*/  ISETP.NE.U32.AND P0, PT, R6, RZ, PT ;  /* 0x000000ff0600720c */ /* 0x000fc40003f05070 */
[----:B------:R-:W-:Y:S02]  /*f420*/  R2UR UR7, R5 ;  /* 0x00000000050772ca */ /* 0x000fe400000e0000 */
[----:B------:R-:W-:Y:S02]  /*f430*/  R2UR UR6, R4 ;  /* 0x00000000040672ca */ /* 0x000fe400000e0000 */
[----:B------:R-:W-:Y:S02]  /*f440*/  F2FP.F16.F32.PACK_AB R154, R155, R154 ;  /* 0x0000009a9b9a723e */ /* 0x000fe400000000ff */
[----:B------:R-:W-:Y:S02]  /*f450*/  F2FP.F16.F32.PACK_AB R152, R152, R3 ;  /* 0x000000039898723e */ /* 0x000fe400000000ff */
[----:B------:R-:W-:Y:S02]  /*f460*/  F2FP.F16.F32.PACK_AB R153, R153, R212 ;  /* 0x000000d49999723e */ /* 0x000fe400000000ff */
[----:B------:R-:W-:Y:S01]  /*f470*/  F2FP.F16.F32.PACK_AB R155, R188, R187 ;  /* 0x000000bbbc9b723e */ /* 0x000fe200000000ff */
[----:B------:R-:W-:Y:S01]  /*f480*/  VOTEU.ANY UP0, P0 ;  /* 0x00000000003f7886 */ /* 0x000fe20000000100 */
[----:B------:R-:W-:-:S02]  /*f490*/  VIADD R6, R4, 0x80 ;  /* 0x0000008004067836 */ /* 0x000fc40000000000 */
[----:B------:R-:W-:Y:S01]  /*f4a0*/  IMAD.MOV.U32 R7, RZ, RZ, R5 ;  /* 0x000000ffff077224 */ /* 0x000fe200078e0005 */
[----:B--2---:R-:W-:-:S06]  /*f4b0*/  WARPGROUP.ARRIVE ;  /* 0x00000000000079c5 */ /* 0x004fcc0000000000 */
[----:B------:R-:W-:Y:S01]  /*f4c0*/  HGMMA.64x256x16.F32 R24, R152, gdesc[UR4].tnspB, R24, UP0, gsb0 ;  /* 0x43e0000498187df0 */ /* 0x000fe2000b800818 */
[----:B------:R-:W-:Y:S02]  /*f4d0*/  R2UR UR6, R6 ;  /* 0x00000000060672ca */ /* 0x000fe400000e0000 */
[----:B------:R-:W-:Y:S01]  /*f4e0*/  R2UR UR7, R7 ;  /* 0x00000000070772ca */ /* 0x000fe200000e0000 */
[----:B------:R-:W-:Y:S02]  /*f4f0*/  VIADD R6, R4, 0x100 ;  /* 0x0000010004067836 */ /* 0x000fe40000000000 */
[----:B------:R-:W-:Y:S01]  /*f500*/  IMAD.MOV.U32 R7, RZ, RZ, R5 ;  /* 0x000000ffff077224 */ /* 0x000fe200078e0005 */
[----:B------:R-:W-:Y:S02]  /*f510*/  WARPGROUP.DEPBAR.LE gsb0, 0x0 ;  /* 0x00008000000079c5 */ /* 0x000fe40000010000 */
[----:B------:R-:W-:Y:S02]  /*f520*/  F2FP.F16.F32.PACK_AB R152, R184, R183 ;  /* 0x000000b7b898723e */ /* 0x000fe400000000ff */
[----:B------:R-:W-:-:S02]  /*f530*/  F2FP.F16.F32.PACK_AB R153, R186, R185 ;  /* 0x000000b9ba99723e */ /* 0x000fc400000000ff */
[----:B------:R-:W-:Y:S02]  /*f540*/  F2FP.F16.F32.PACK_AB R154, R177, R180 ;  /* 0x000000b4b19a723e */ /* 0x000fe400000000ff */
[----:B------:R-:W-:Y:S01]  /*f550*/  F2FP.F16.F32.PACK_AB R155, R182, R181 ;  /* 0x000000b5b69b723e */ /* 0x000fe200000000ff */
        /* <DEDUP_REMOVED lines=127> */
[----:B------:R0:W-:Y:S02]  /*fd50*/  ST.E desc[UR36][R16.64+0x40c], R151 ;  /* 0x00040c9710007985 */ /* 0x0001e4000c101924 */
[----:B0-----:R-:W-:-:S06]  /*fd60*/  WARPGROUP.ARRIVE ;  /* 0x00000000000079c5 */ /* 0x001fcc0000000000 */
[----:B------:R-:W-:Y:S01]  /*fd70*/  HGMMA.64x256x16.F32 R24, R152, gdesc[UR4].tnspB, R24, gsb0 ;  /* 0x43e0000498187df0 */ /* 0x000fe20008000818 */
[----:B------:R-:W-:Y:S02]  /*fd80*/  R2UR UR6, R6 ;  /* 0x00000000060672ca */ /* 0x000fe400000e0000 */
[----:B------:R-:W-:Y:S01]  /*fd90*/  R2UR UR7, R7 ;  /* 0x00000000070772ca */ /* 0x000fe200000e0000 */
[----:B------:R-:W-:Y:S01]  /*fda0*/  STL [R1+0x68], R0 ;  /* 0x0000680001007387 */ /* 0x000fe20000100800 */
[----:B------:R-:W-:Y:S02]  /*fdb0*/  VIADD R6, R4, 0x180 ;  /* 0x0000018004067836 */ /* 0x000fe40000000000 */
[----:B------:R-:W-:Y:S01]  /*fdc0*/  IMAD.MOV.U32 R7, RZ, RZ, R5 ;  /* 0x000000ffff077224 */ /* 0x000fe200078e0005 */
[----:B------:R-:W-:Y:S02]  /*fdd0*/  WARPGROUP.DEPBAR.LE gsb0, 0x0 ;  /* 0x00008000000079c5 */ /* 0x000fe40000010000 */
[----:B------:R-:W-:-:S02]  /*fde0*/  F2FP.F16.F32.PACK_AB R152, R173, R174 ;  /* 0x000000aead98723e */ /* 0x000fc400000000ff */
[----:B------:R-:W-:Y:S02]  /*fdf0*/  F2FP.F16.F32.PACK_AB R153, R176, R175 ;  /* 0x000000afb099723e */ /* 0x000fe400000000ff */
        /* <DEDUP_REMOVED lines=275> */
[----:B------:R-:W-:Y:S01]  /*10f30*/  VIADD R4, R4, 0x280 ;  /* 0x0000028004047836 */ /* 0x000fe20000000000 */
        /* <DEDUP_REMOVED lines=138> */
[----:B------:R-:W-:Y:S02]  /*117e0*/  WARPGROUP.DEPBAR.LE gsb0, 0x0 ;  /* 0x00008000000079c5 */ /* 0x000fe40000010000 */
[----:B------:R-:W-:Y:S02]  /*117f0*/  F2FP.F16.F32.PACK_AB R152, R14, R13 ;  /* 0x0000000d0e98723e */ /* 0x000fe400000000ff */
[----:B------:R-:W-:Y:S02]  /*11800*/  F2FP.F16.F32.PACK_AB R153, R18, R15 ;  /* 0x0000000f1299723e */ /* 0x000fe400000000ff */
[----:B------:R-:W-:-:S02]  /*11810*/  F2FP.F16.F32.PACK_AB R154, R11, R8 ;  /* 0x000000080b9a723e */ /* 0x000fc400000000ff */
        /* <DEDUP_REMOVED lines=131> */
[----:B------:R-:W-:Y:S02]  /*12050*/  STL [R1+0x68], R0 ;  /* 0x0000680001007387 */ /* 0x000fe40000100800 */
[----:B------:R-:W-:Y:S02]  /*12060*/  WARPGROUP.DEPBAR.LE gsb0, 0x0 ;  /* 0x00008000000079c5 */ /* 0x000fe40000010000 */
        /* <DEDUP_REMOVED lines=128> */
[----:B------:R0:W-:Y:S04]  /*12870*/  STL [R1+0x68], R0 ;  /* 0x0000680001007387 */ /* 0x0001e80000100800 */
[----:B------:R-:W2:Y:S04]  /*12880*/  LD.E R3, desc[UR36][R16.64+0x210] ;  /* 0x0002102410037980 */ /* 0x000ea8000c101900 */
[----:B------:R-:W3:Y:S04]  /*12890*/  LD.E R5, desc[UR36][R16.64+0x214] ;  /* 0x0002142410057980 */ /* 0x000ee8000c101900 */
[----:B0-----:R-:W4:Y:S04]  /*128a0*/  LD.E R0, desc[UR36][R16.64+0x390] ;  /* 0x0003902410007980 */ /* 0x001f28000c101900 */
        /* <DEDUP_REMOVED lines=125> */
[----:B----4-:R0:W-:Y:S04]  /*13080*/  ST.E desc[UR36][R16.64+0x390], R0 ;  /* 0x0003900010007985 */ /* 0x0101e8000c101924 */
[----:B0-----:R-:W4:Y:S04]  /*13090*/  LD.E R0, desc[UR36][R16.64+0x28] ;  /* 0x0000282410007980 */ /* 0x001f28000c101900 */
[----:B--2---:R0:W-:Y:S04]  /*130a0*/  ST.E desc[UR36][R16.64+0x210], R3 ;  /* 0x0002100310007985 */ /* 0x0041e8000c101924 */
[----:B---3--:R1:W-:Y:S04]  /*130b0*/  ST.E desc[UR36][R16.64+0x214], R5 ;  /* 0x0002140510007985 */ /* 0x0083e8000c101924 */
        /* <DEDUP_REMOVED lines=125> */
[----:B0-----:R1:W5:Y:S01]  /*13890*/  LDL R3, [R1+0x1f8] ;  /* 0x0001f80001037983 */ /* 0x0013620000100800 */
[----:B----4-:R-:W-:-:S04]  /*138a0*/  LOP3.LUT R0, R0, 0x1, RZ, 0xfc, !PT ;  /* 0x0000000100007812 */ /* 0x010fc800078efcff */
[----:B------:R-:W-:Y:S01]  /*138b0*/  ISETP.NE.AND P0, PT, R0, 0x3, PT ;  /* 0x000000030000780c */ /* 0x000fe20003f05270 */
[----:B------:R-:W-:-:S12]  /*138c0*/  BSSY B0, `(.L_x_2223) ;  /* 0x0000003000007945 */ /* 0x000fd80003800000 */
[----:B-1----:R-:W-:Y:S05]  /*138d0*/  @!P0 BRA `(.L_x_2224) ;  /* 0x0000000000048947 */ /* 0x002fea0003800000 */
[----:B------:R-:W-:Y:S01]  /*138e0*/  BPT.TRAP 0x1 ;  /* 0x000000040000795c */ /* 0x000fe20000300000 */
.L_x_2224:
[----:B------:R-:W-:Y:S05]  /*138f0*/  BSYNC B0 ;  /* 0x0000000000007941 */ /* 0x000fea0003800000 */
.L_x_2223:
[----:B------:R-:W2:Y:S04]  /*13900*/  LD.E.64 R4, desc[UR36][R16.64+0x48] ;  /* 0x0000482410047980 */ /* 0x000ea8000c101b00 */
[----:B------:R-:W3:Y:S01]  /*13910*/  LD.E R0, desc[UR36][R16.64+0x34] ;  /* 0x0000342410007980 */ /* 0x000ee2000c101900 */
[C---:B------:R-:W-:Y:S01]  /*13920*/  ISETP.GT.AND P0, PT, R10.reuse, R2, PT ;  /* 0x000000020a00720c */ /* 0x040fe20003f04270 */
[----:B------:R-:W-:Y:S01]  /*13930*/  VIADD R10, R10, 0xffffffff ;  /* 0xffffffff0a0a7836 */ /* 0x000fe20000000000 */
[----:B--2---:R-:W-:-:S05]  /*13940*/  MOV R4, R4 ;  /* 0x0000000400047202 */ /* 0x004fca0000000f00 */
[----:B-----5:R-:W-:-:S05]  /*13950*/  IMAD R3, R3, 0x8, R4 ;  /* 0x0000000803037824 */ /* 0x020fca00078e0204 */
[----:B---3--:R-:W-:-:S04]  /*13960*/  PRMT R0, R0, 0x654, R3 ;  /* 0x0000065400007816 */ /* 0x008fc80000000003 */
[----:B------:R0:W-:Y:S01]  /*13970*/  SYNCS.ARRIVE.TRANS64.RED.A1T0 RZ, [R0+URZ], RZ ;  /* 0x000000ff00ff79a7 */ /* 0x0001e2000810043f */
[----:B------:R-:W-:Y:S05]  /*13980*/  @P0 BRA `(.L_x_2225) ;  /* 0xffffff6000880947 */ /* 0x000fea000383ffff */
.L_x_2206:
[----:B------:R-:W-:-:S13]  /*13990*/  ISETP.GE.AND P0, PT, R10, UR40, PT ;  /* 0x000000280a007c0c */ /* 0x000fda000bf06270 */
[----:B------:R-:W-:Y:S05]  /*139a0*/  @!P0 BRA `(.L_x_2226) ;  /* 0x000000b000b88947 */ /* 0x000fea0003800000 */
[----:B------:R1:W5:Y:S01]  /*139b0*/  LDL.64 R2, [R1+0x158] ;  /* 0x0001580001027983 */ /* 0x0003620000100a00 */
[----:B------:R-:W-:-:S05]  /*139c0*/  IADD3 R4, P0, R16, 0x28, RZ ;  /* 0x0000002810047810 */ /* 0x000fca0007f1e0ff */
[----:B------:R-:W-:-:S08]  /*139d0*/  IMAD.X R5, RZ, RZ, R17, P0 ;  /* 0x000000ffff057224 */ /* 0x000fd000000e0611 */
.L_x_2259:
[----:B--2--5:R-:W2:Y:S04]  /*139e0*/  LD.E R7, desc[UR36][R2.64] ;  /* 0x0000002402077980 */ /* 0x024ea8000c101900 */
[----:B0-----:R-:W3:Y:S01]  /*139f0*/  LD.E R0, desc[UR36][R2.64+0x8] ;  /* 0x0000082402007980 */ /* 0x001ee2000c101900 */
[----:B--2---:R-:W-:-:S05]  /*13a00*/  VIADD R7, R7, 0x1 ;  /* 0x0000000107077836 */ /* 0x004fca0000000000 */
[----:B------:R-:W-:-:S13]  /*13a10*/  ISETP.NE.AND P0, PT, R7, 0x2, PT ;  /* 0x000000020700780c */ /* 0x000fda0003f05270 */
[----:B------:R0:W5:Y:S04]  /*13a20*/  @P0 LD.E R11, desc[UR36][R2.64+0x4] ;  /* 0x00000424020b0980 */ /* 0x000168000c101900 */
[----:B------:R-:W2:Y:S01]  /*13a30*/  @!P0 LD.E R6, desc[UR36][R2.64+0x4] ;  /* 0x0000042402068980 */ /* 0x000ea2000c101900 */
[----:B---3--:R-:W-:-:S03]  /*13a40*/  VIADD R9, R0, 0x1 ;  /* 0x0000000100097836 */ /* 0x008fc60000000000 */
[----:B------:R3:W-:Y:S04]  /*13a50*/  ST.E desc[UR36][R2.64], R7 ;  /* 0x0000000702007985 */ /* 0x0007e8000c101924 */
[----:B------:R0:W-:Y:S04]  /*13a60*/  ST.E desc[UR36][R2.64+0x8], R9 ;  /* 0x0000080902007985 */ /* 0x0001e8000c101924 */
[----:B------:R0:W-:Y:S01]  /*13a70*/  @!P0 ST.E desc[UR36][R2.64], RZ ;  /* 0x000000ff02008985 */ /* 0x0001e2000c101924 */
[----:B--2---:R-:W-:-:S05]  /*13a80*/  @!P0 LOP3.LUT R11, R6, 0x1, RZ, 0x3c, !PT ;  /* 0x00000001060b8812 */ /* 0x004fca00078e3cff */
[----:B------:R0:W-:Y:S04]  /*13a90*/  @!P0 ST.E desc[UR36][R2.64+0x4], R11 ;  /* 0x0000040b02008985 */ /* 0x0001e8000c101924 */
[----:B------:R-:W2:Y:S01]  /*13aa0*/  LDL R0, [R1] ;  /* 0x0000000001007983 */ /* 0x000ea20000100800 */
[----:B------:R-:W-:Y:S05]  /*13ab0*/  YIELD ;  /* 0x0000000000007946 */ /* 0x000fea0003800000 */
[----:B------:R-:W-:Y:S01]  /*13ac0*/  BSSY B0, `(.L_x_2227) ;  /* 0x0000006000007945 */ /* 0x000fe20003800000 */
[----:B---3--:R-:W-:Y:S01]  /*13ad0*/  @!P0 IMAD.MOV.U32 R7, RZ, RZ, RZ ;  /* 0x000000ffff078224 */ /* 0x008fe200078e00ff */
[----:B--2---:R-:W-:-:S04]  /*13ae0*/  LOP3.LUT R0, R0, 0x1, RZ, 0xfc, !PT ;  /* 0x0000000100007812 */ /* 0x004fc800078efcff */
[----:B------:R-:W-:-:S13]  /*13af0*/  ISETP.NE.AND P1, PT, R0, 0x3, PT ;  /* 0x000000030000780c */ /* 0x000fda0003f25270 */
[----:B0-----:R-:W-:Y:S05]  /*13b00*/  @!P1 BRA `(.L_x_2228) ;  /* 0x0000000000049947 */ /* 0x001fea0003800000 */
[----:B------:R-:W-:Y:S01]  /*13b10*/  BPT.TRAP 0x1 ;  /* 0x000000040000795c */ /* 0x000fe20000300000 */
.L_x_2228:
[----:B------:R-:W-:Y:S05]  /*13b20*/  BSYNC B0 ;  /* 0x0000000000007941 */ /* 0x000fea0003800000 */
.L_x_2227:
[----:B------:R-:W2:Y:S01]  /*13b30*/  LDL.64 R8, [R1+0x18] ;  /* 0x0000180001087983 */ /* 0x000ea20000100a00 */
[----:B-----5:R-:W-:Y:S02]  /*13b40*/  SHF.L.U32 R12, R11, 0x1f, RZ ;  /* 0x0000001f0b0c7819 */ /* 0x020fe400000006ff */
[----:B--2---:R-:W-:-:S05]  /*13b50*/  MOV R8, R8 ;  /* 0x0000000800087202 */ /* 0x004fca0000000f00 */
[----:B------:R-:W-:-:S04]  /*13b60*/  IMAD R7, R7, 0x8, R8 ;  /* 0x0000000807077824 */ /* 0x000fc800078e0208 */
[----:B------:R0:W2:Y:S01]  /*13b70*/  SYNCS.PHASECHK.TRANS64.TRYWAIT P0, [R7+URZ], R12 ;  /* 0x0000000c070075a7 */ /* 0x0000a2000800017f */
[----:B------:R0:W5:Y:S04]  /*13b80*/  LD.E R0, desc[UR36][R2.64] ;  /* 0x0000002402007980 */ /* 0x000168000c101900 */
[----:B------:R0:W5:Y:S01]  /*13b90*/  LD.E R6, desc[UR36][R2.64+0x4] ;  /* 0x0000042402067980 */ /* 0x000162000c101900 */
[----:B------:R-:W-:Y:S04]  /*13ba0*/  BSSY B0, `(.L_x_2229) ;  /* 0x0000003000007945 */ /* 0x000fe80003800000 */
[----:B------:R-:W-:Y:S05]  /*13bb0*/  @!P1 BRA `(.L_x_2230) ;  /* 0x0000000000049947 */ /* 0x000fea0003800000 */
[----:B------:R-:W-:Y:S01]  /*13bc0*/  BPT.TRAP 0x1 ;  /* 0x000000040000795c */ /* 0x000fe20000300000 */
.L_x_2230:
[----:B------:R-:W-:Y:S05]  /*13bd0*/  BSYNC B0 ;  /* 0x0000000000007941 */ /* 0x000fea0003800000 */
.L_x_2229:
[----:B------:R-:W-:Y:S04]  /*13be0*/  BSSY B0, `(.L_x_2231) ;  /* 0x0000006000007945 */ /* 0x000fe80003800000 */
[----:B--2---:R-:W-:Y:S05]  /*13bf0*/  @P0 BRA `(.L_x_2232) ;  /* 0x0000000000100947 */ /* 0x004fea0003800000 */
[----:B-----5:R-:W-:Y:S01]  /*13c00*/  IMAD R0, R0, 0x8, R8 ;  /* 0x0000000800007824 */ /* 0x020fe200078e0208 */
[----:B0-----:R-:W-:-:S04]  /*13c10*/  SHF.L.U32 R7, R6, 0x1f, RZ ;  /* 0x0000001f06077819 */ /* 0x001fc800000006ff */
[----:B------:R-:W0:Y:S02]  /*13c20*/  SYNCS.PHASECHK.TRANS64.TRYWAIT P0, [R0+URZ], R7 ;  /* 0x00000007000075a7 */ /* 0x000e24000800017f */
[----:B0-----:R-:W-:Y:S05]  /*13c30*/  @!P0 BRA `(.L_x_2233) ;  /* 0x0000013c00ec8947 */ /* 0x001fea0003800000 */
.L_x_2232:
[----:B------:R-:W-:Y:S05]  /*13c40*/  BSYNC B0 ;  /* 0x0000000000007941 */ /* 0x000fea0003800000 */
.L_x_2231:
[----:B0-----:R-:W2:Y:S04]  /*13c50*/  LD.E R7, desc[UR36][R2.64] ;  /* 0x0000002402077980 */ /* 0x001ea8000c101900 */
[----:B------:R-:W2:Y:S01]  /*13c60*/  LDL.64 R12, [R1+0x80] ;  /* 0x00008000010c7983 */ /* 0x000ea20000100a00 */
[----:B------:R-:W-:Y:S05]  /*13c70*/  WARPSYNC.ALL ;  /* 0x0000000000007948 */ /* 0x000fea0003800000 */
[----:B------:R-:W3:Y:S04]  /*13c80*/  LDL.64 R20, [R1+0x78] ;  /* 0x0000780001147983 */ /* 0x000ee80000100a00 */
[----:B------:R-:W4:Y:S04]  /*13c90*/  LDL.64 R8, [R1+0x78] ;  /* 0x0000780001087983 */ /* 0x000f280000100a00 */
[----:B------:R-:W4:Y:S01]  /*13ca0*/  LDL.64 R14, [R1+0x78] ;  /* 0x00007800010e7983 */ /* 0x000f220000100a00 */
[----:B--2--5:R-:W-:-:S02]  /*13cb0*/  IMAD R6, R7, 0x300, R12 ;  /* 0x0000030007067824 */ /* 0x024fc400078e020c */
[----:B------:R-:W-:Y:S01]  /*13cc0*/  IMAD.MOV.U32 R7, RZ, RZ, R13 ;  /* 0x000000ffff077224 */ /* 0x000fe200078e000d */
[----:B------:R-:W2:Y:S01]  /*13cd0*/  LDL.64 R18, [R1+0x78] ;  /* 0x0000780001127983 */ /* 0x000ea20000100a00 */
[----:B------:R-:W-:Y:S01]  /*13ce0*/  WARPGROUP.ARRIVE ;  /* 0x00000000000079c5 */ /* 0x000fe20000000000 */
[C---:B------:R-:W-:Y:S01]  /*13cf0*/  R2UR UR6, R6.reuse ;  /* 0x00000000060672ca */ /* 0x040fe200000e0000 */
[----:B------:R-:W-:Y:S01]  /*13d00*/  IMAD.MOV.U32 R0, RZ, RZ, 0x1 ;  /* 0x00000001ff007424 */ /* 0x000fe200078e00ff */
[----:B------:R-:W-:Y:S01]  /*13d10*/  R2UR UR7, R7 ;  /* 0x00000000070772ca */ /* 0x000fe200000e0000 */
[----:B------:R0:W-:Y:S04]  /*13d20*/  STL [R1+0x60], RZ ;  /* 0x000060ff01007387 */ /* 0x0001e80000100800 */
[----:B------:R0:W-:Y:S04]  /*13d30*/  STL [R1+0x60], R0 ;  /* 0x0000600001007387 */ /* 0x0001e80000100800 */
[----:B------:R0:W-:Y:S04]  /*13d40*/  STL [R1+0x60], R0 ;  /* 0x0000600001007387 */ /* 0x0001e80000100800 */
[----:B------:R0:W-:Y:S04]  /*13d50*/  STL [R1+0x60], R0 ;  /* 0x0000600001007387 */ /* 0x0001e80000100800 */
[----:B------:R0:W-:Y:S01]  /*13d60*/  STL [R1+0x60], R0 ;  /* 0x0000600001007387 */ /* 0x0001e20000100800 */
[----:B------:R-:W-:Y:S01]  /*13d70*/  VIADD R12, R6, 0x2 ;  /* 0x00000002060c7836 */ /* 0x000fe20000000000 */
[----:B---3--:R-:W-:-:S02]  /*13d80*/  R2UR UR4, R20 ;  /* 0x00000000140472ca */ /* 0x008fc400000e0000 */
[----:B------:R-:W-:-:S13]  /*13d90*/  R2UR UR5, R21 ;  /* 0x00000000150572ca */ /* 0x000fda00000e0000 */
[----:B------:R-:W-:Y:S01]  /*13da0*/  HGMMA.64x96x16.F32 R24, gdesc[UR4], RZ, !UPT, gsb0 ;  /* 0x01600000041879f0 */ /* 0x000fe2000c0008ff */
[----:B----4-:R-:W-:Y:S01]  /*13db0*/  VIADD R8, R8, 0x2 ;  /* 0x0000000208087836 */ /* 0x010fe20000000000 */
[----:B------:R-:W-:Y:S02]  /*13dc0*/  R2UR UR6, R12 ;  /* 0x000000000c0672ca */ /* 0x000fe400000e0000 */
[----:B------:R-:W-:Y:S02]  /*13dd0*/  R2UR UR7, R13 ;  /* 0x000000000d0772ca */ /* 0x000fe400000e0000 */
[----:B------:R-:W-:Y:S02]  /*13de0*/  R2UR UR4, R8 ;  /* 0x00000000080472ca */ /* 0x000fe400000e0000 */
[----:B------:R-:W-:Y:S01]  /*13df0*/  R2UR UR5, R9 ;  /* 0x00000000090572ca */ /* 0x000fe200000e0000 */
[----:B------:R-:W-:Y:S02]  /*13e00*/  WARPGROUP.DEPBAR.LE gsb0, 0x0 ;  /* 0x00008000000079c5 */ /* 0x000fe40000010000 */
[----:B------:R-:W3:Y:S04]  /*13e10*/  LD.E R20, desc[UR36][R4.64] ;  /* 0x0000002404147980 */ /* 0x000ee8000c101900 */
[----:B------:R0:W5:Y:S04]  /*13e20*/  LD.E R7, desc[UR36][R2.64] ;  /* 0x0000002402077980 */ /* 0x000168000c101900 */
[----:B------:R0:W5:Y:S01]  /*13e30*/  LD.E R11, desc[UR36][R2.64+0x4] ;  /* 0x00000424020b7980 */ /* 0x000162000c101900 */
[----:B------:R-:W-:Y:S01]  /*13e40*/  WARPGROUP.ARRIVE ;  /* 0x00000000000079c5 */ /* 0x000fe20000000000 */
[----:B------:R-:W-:Y:S01]  /*13e50*/  VIADD R14, R14, 0x4 ;  /* 0x000000040e0e7836 */ /* 0x000fe20000000000 */
[----:B------:R-:W-:Y:S01]  /*13e60*/  BSSY B0, `(.L_x_2234) ;  /* 0x000001a000007945 */ /* 0x000fe20003800000 */
[----:B------:R-:W-:-:S02]  /*13e70*/  VIADD R8, R6, 0x4 ;  /* 0x0000000406087836 */ /* 0x000fc40000000000 */
[--C-:B------:R-:W-:Y:S01]  /*13e80*/  IMAD.MOV.U32 R9, RZ, RZ, R13.reuse ;  /* 0x000000ffff097224 */ /* 0x100fe200078e000d */
[----:B------:R-:W-:Y:S01]  /*13e90*/  HGMMA.64x96x16.F32 R24, gdesc[UR4], R24, gsb0 ;  /* 0x01600000041879f0 */ /* 0x000fe20008000818 */
[----:B------:R-:W-:Y:S01]  /*13ea0*/  R2UR UR4, R14 ;  /* 0x000000000e0472ca */ /* 0x000fe200000e0000 */
[----:B--2---:R-:W-:Y:S01]  /*13eb0*/  VIADD R18, R18, 0x6 ;  /* 0x0000000612127836 */ /* 0x004fe20000000000 */
[----:B------:R-:W-:Y:S01]  /*13ec0*/  R2UR UR6, R8 ;  /* 0x00000000080672ca */ /* 0x000fe200000e0000 */
[----:B------:R-:W-:Y:S01]  /*13ed0*/  VIADD R8, R6, 0x6 ;  /* 0x0000000606087836 */ /* 0x000fe20000000000 */
[----:B------:R-:W-:Y:S01]  /*13ee0*/  R2UR UR7, R9 ;  /* 0x00000000090772ca */ /* 0x000fe200000e0000 */
[----:B------:R-:W-:Y:S01]  /*13ef0*/  IMAD.MOV.U32 R9, RZ, RZ, R13 ;  /* 0x000000ffff097224 */ /* 0x000fe200078e000d */
[----:B------:R-:W-:Y:S01]  /*13f00*/  R2UR UR5, R15 ;  /* 0x000000000f0572ca */ /* 0x000fe200000e0000 */
[----:B------:R-:W-:Y:S02]  /*13f10*/  WARPGROUP.DEPBAR.LE gsb0, 0x0 ;  /* 0x00008000000079c5 */ /* 0x000fe40000010000 */
[----:B------:R-:W-:-:S10]  /*13f20*/  WARPGROUP.ARRIVE ;  /* 0x00000000000079c5 */ /* 0x000fd40000000000 */
        /* <DEDUP_REMOVED lines=8> */
[----:B---3--:R-:W-:-:S04]  /*13fb0*/  LOP3.LUT R20, R20, 0x1, RZ, 0xfc, !PT ;  /* 0x0000000114147812 */ /* 0x008fc800078efcff */
[----:B------:R-:W-:Y:S01]  /*13fc0*/  ISETP.NE.AND P0, PT, R20, 0x3, PT ;  /* 0x000000031400780c */ /* 0x000fe20003f05270 */
[----:B------:R-:W-:-:S12]  /*13fd0*/  WARPGROUP.DEPBAR.LE gsb0, 0x0 ;  /* 0x00008000000079c5 */ /* 0x000fd80000010000 */
[----:B0-----:R-:W-:Y:S05]  /*13fe0*/  @!P0 BRA `(.L_x_2235) ;  /* 0x0000000000048947 */ /* 0x001fea0003800000 */
[----:B------:R-:W-:Y:S01]  /*13ff0*/  BPT.TRAP 0x1 ;  /* 0x000000040000795c */ /* 0x000fe20000300000 */
.L_x_2235:
[----:B------:R-:W-:Y:S05]  /*14000*/  BSYNC B0 ;  /* 0x0000000000007941 */ /* 0x000fea0003800000 */
.L_x_2234:
[----:B------:R-:W2:Y:S01]  /*14010*/  LD.E.64 R8, desc[UR36][R4.64+0x18] ;  /* 0x0000182404087980 */ /* 0x000ea2000c101b00 */
[----:B-----5:R-:W-:Y:S02]  /*14020*/  SHF.L.U32 R12, R11, 0x1f, RZ ;  /* 0x0000001f0b0c7819 */ /* 0x020fe400000006ff */
[----:B--2---:R-:W-:-:S05]  /*14030*/  MOV R8, R8 ;  /* 0x0000000800087202 */ /* 0x004fca0000000f00 */
[----:B------:R-:W-:-:S04]  /*14040*/  IMAD R7, R7, 0x8, R8 ;  /* 0x0000000807077824 */ /* 0x000fc800078e0208 */
[----:B------:R0:W2:Y:S01]  /*14050*/  SYNCS.PHASECHK.TRANS64.TRYWAIT P0, [R7+URZ], R12 ;  /* 0x0000000c070075a7 */ /* 0x0000a2000800017f */
[----:B------:R-:W3:Y:S04]  /*14060*/  LD.E R9, desc[UR36][R4.64] ;  /* 0x0000002404097980 */ /* 0x000ee8000c101900 */
[----:B------:R0:W5:Y:S04]  /*14070*/  LD.E R6, desc[UR36][R2.64] ;  /* 0x0000002402067980 */ /* 0x000168000c101900 */
[----:B------:R0:W5:Y:S01]  /*14080*/  LD.E R8, desc[UR36][R2.64+0x4] ;  /* 0x0000042402087980 */ /* 0x000162000c101900 */
[----:B------:R-:W-:Y:S01]  /*14090*/  BSSY B0, `(.L_x_2236) ;  /* 0x0000005000007945 */ /* 0x000fe20003800000 */
[----:B---3--:R-:W-:-:S04]  /*140a0*/  LOP3.LUT R9, R9, 0x1, RZ, 0xfc, !PT ;  /* 0x0000000109097812 */ /* 0x008fc800078efcff */
[----:B------:R-:W-:-:S13]  /*140b0*/  ISETP.NE.AND P1, PT, R9, 0x3, PT ;  /* 0x000000030900780c */ /* 0x000fda0003f25270 */
[----:B0-2---:R-:W-:Y:S05]  /*140c0*/  @!P1 BRA `(.L_x_2237) ;  /* 0x0000000000049947 */ /* 0x005fea0003800000 */
[----:B------:R-:W-:Y:S01]  /*140d0*/  BPT.TRAP 0x1 ;  /* 0x000000040000795c */ /* 0x000fe20000300000 */
.L_x_2237:
[----:B------:R-:W-:Y:S05]  /*140e0*/  BSYNC B0 ;  /* 0x0000000000007941 */ /* 0x000fea0003800000 */
.L_x_2236:
[----:B------:R-:W-:Y:S04]  /*140f0*/  BSSY B0, `(.L_x_2238) ;  /* 0x0000008000007945 */ /* 0x000fe80003800000 */
[----:B------:R-:W-:Y:S05]  /*14100*/  @P0 BRA `(.L_x_2239) ;  /* 0x0000000000180947 */ /* 0x000fea0003800000 */
[----:B------:R-:W2:Y:S01]  /*14110*/  LD.E.64 R4, desc[UR36][R4.64+0x18] ;  /* 0x0000182404047980 */ /* 0x000ea2000c101b00 */
[----:B-----5:R-:W-:Y:S02]  /*14120*/  SHF.L.U32 R8, R8, 0x1f, RZ ;  /* 0x0000001f08087819 */ /* 0x020fe400000006ff */
[----:B--2---:R-:W-:-:S05]  /*14130*/  MOV R7, R4 ;  /* 0x0000000400077202 */ /* 0x004fca0000000f00 */
[----:B------:R-:W-:-:S04]  /*14140*/  IMAD R7, R6, 0x8, R7 ;  /* 0x0000000806077824 */ /* 0x000fc800078e0207 */
[----:B------:R-:W0:Y:S02]  /*14150*/  SYNCS.PHASECHK.TRANS64.TRYWAIT P0, [R7+URZ], R8 ;  /* 0x00000008070075a7 */ /* 0x000e24000800017f */
[----:B0-----:R-:W-:Y:S05]  /*14160*/  @!P0 BRA `(.L_x_2240) ;  /* 0x0000013800b48947 */ /* 0x001fea0003800000 */
.L_x_2239:
[----:B------:R-:W-:Y:S05]  /*14170*/  BSYNC B0 ;  /* 0x0000000000007941 */ /* 0x000fea0003800000 */
.L_x_2238:
[----:B0-----:R-:W2:Y:S04]  /*14180*/  LDL R7, [R1+0x70] ;  /* 0x0000700001077983 */ /* 0x001ea80000100800 */
[----:B------:R-:W3:Y:S04]  /*14190*/  LD.E R11, desc[UR36][R2.64] ;  /* 0x00000024020b7980 */ /* 0x000ee8000c101900 */
[----:B------:R-:W3:Y:S04]  /*141a0*/  LDL.64 R20, [R1+0xf8] ;  /* 0x0000f80001147983 */ /* 0x000ee80000100a00 */
[----:B------:R-:W4:Y:S04]  /*141b0*/  LDL.64 R4, [R1+0xf0] ;  /* 0x0000f00001047983 */ /* 0x000f280000100a00 */
[----:B-----5:R-:W4:Y:S04]  /*141c0*/  LDL.64 R8, [R1+0xf0] ;  /* 0x0000f00001087983 */ /* 0x020f280000100a00 */
[----:B------:R-:W4:Y:S04]  /*141d0*/  LDL.64 R12, [R1+0xf0] ;  /* 0x0000f000010c7983 */ /* 0x000f280000100a00 */
[----:B------:R-:W4:Y:S01]  /*141e0*/  LDL.64 R14, [R1+0xf0] ;  /* 0x0000f000010e7983 */ /* 0x000f220000100a00 */
[----:B------:R-:W-:Y:S05]  /*141f0*/  WARPSYNC.ALL ;  /* 0x0000000000007948 */ /* 0x000fea0003800000 */
[----:B------:R-:W-:Y:S01]  /*14200*/  WARPGROUP.ARRIVE ;  /* 0x00000000000079c5 */ /* 0x000fe20000000000 */
[----:B------:R-:W4:Y:S01]  /*14210*/  LDL.64 R18, [R1+0xf0] ;  /* 0x0000f00001127983 */ /* 0x000f220000100a00 */
[----:B--2---:R-:W-:Y:S01]  /*14220*/  ISETP.NE.U32.AND P0, PT, R7, RZ, PT ;  /* 0x000000ff0700720c */ /* 0x004fe20003f05070 */
[----:B---3--:R-:W-:-:S02]  /*14230*/  IMAD R6, R11, 0xc00, R20 ;  /* 0x00000c000b067824 */ /* 0x008fc400078e0214 */
[----:B------:R-:W-:Y:S01]  /*14240*/  IMAD.MOV.U32 R7, RZ, RZ, R21 ;  /* 0x000000ffff077224 */ /* 0x000fe200078e0015 */
[----:B----4-:R-:W-:Y:S02]  /*14250*/  R2UR UR4, R4 ;  /* 0x00000000040472ca */ /* 0x010fe400000e0000 */
[----:B------:R-:W-:Y:S02]  /*14260*/  R2UR UR6, R6 ;  /* 0x00000000060672ca */ /* 0x000fe400000e0000 */
[----:B------:R-:W-:Y:S02]  /*14270*/  R2UR UR7, R7 ;  /* 0x00000000070772ca */ /* 0x000fe400000e0000 */
[----:B------:R-:W-:-:S03]  /*14280*/  R2UR UR5, R5 ;  /* 0x00000000050572ca */ /* 0x000fc600000e0000 */
[----:B------:R-:W-:Y:S01]  /*14290*/  VOTEU.ANY UP0, P0 ;  /* 0x00000000003f7886 */ /* 0x000fe20000000100 */
[----:B------:R-:W-:Y:S01]  /*142a0*/  VIADD R8, R8, 0x2 ;  /* 0x0000000208087836 */ /* 0x000fe20000000000 */
[----:B------:R0:W-:Y:S01]  /*142b0*/  STL [R1+0x70], R0 ;  /* 0x0000700001007387 */ /* 0x0001e20000100800 */
[----:B------:R-:W-:Y:S02]  /*142c0*/  VIADD R4, R6, 0x2 ;  /* 0x0000000206047836 */ /* 0x000fe40000000000 */
[----:B------:R-:W-:Y:S01]  /*142d0*/  VIADD R12, R12, 0x4 ;  /* 0x000000040c0c7836 */ /* 0x000fe20000000000 */
[----:B------:R0:W5:Y:S04]  /*142e0*/  LDL R7, [R1+0xc] ;  /* 0x00000c0001077983 */ /* 0x0001680000100800 */
[----:B------:R-:W-:Y:S01]  /*142f0*/  HGMMA.64x96x16.F32 R24, gdesc[UR4], R24, UP0, gsb0 ;  /* 0x01600000041879f0 */ /* 0x000fe2000b800818 */
[----:B------:R-:W-:Y:S01]  /*14300*/  IMAD.MOV.U32 R5, RZ, RZ, R21 ;  /* 0x000000ffff057224 */ /* 0x000fe200078e0015 */
[----:B------:R-:W-:-:S02]  /*14310*/  R2UR UR6, R4 ;  /* 0x00000000040672ca */ /* 0x000fc400000e0000 */
[----:B------:R-:W-:Y:S02]  /*14320*/  R2UR UR4, R8 ;  /* 0x00000000080472ca */ /* 0x000fe400000e0000 */
[----:B------:R-:W-:Y:S02]  /*14330*/  R2UR UR7, R5 ;  /* 0x00000000050772ca */ /* 0x000fe400000e0000 */
[----:B------:R-:W-:Y:S02]  /*14340*/  R2UR UR5, R9 ;  /* 0x00000000090572ca */ /* 0x000fe400000e0000 */
[----:B------:R-:W2:Y:S01]  /*14350*/  LDL.64 R8, [R1+0xf0] ;  /* 0x0000f00001087983 */ /* 0x000ea20000100a00 */
[----:B------:R-:W-:Y:S02]  /*14360*/  VIADD R4, R6, 0x4 ;  /* 0x0000000406047836 */ /* 0x000fe40000000000 */
[----:B------:R-:W-:Y:S01]  /*14370*/  IMAD.MOV.U32 R5, RZ, RZ, R21 ;  /* 0x000000ffff057224 */ /* 0x000fe200078e0015 */
[----:B------:R-:W-:-:S02]  /*14380*/  WARPGROUP.DEPBAR.LE gsb0, 0x0 ;  /* 0x00008000000079c5 */ /* 0x000fc40000010000 */
[----:B------:R-:W-:-:S06]  /*14390*/  WARPGROUP.ARRIVE ;  /* 0x00000000000079c5 */ /* 0x000fcc0000000000 */
[----:B------:R-:W-:Y:S01]  /*143a0*/  HGMMA.64x96x16.F32 R24, gdesc[UR4], R24, gsb0 ;  /* 0x01600000041879f0 */ /* 0x000fe20008000818 */
[----:B------:R-:W-:Y:S02]  /*143b0*/  R2UR UR6, R4 ;  /* 0x00000000040672ca */ /* 0x000fe400000e0000 */
[----:B------:R-:W-:Y:S02]  /*143c0*/  R2UR UR7, R5 ;  /* 0x00000000050772ca */ /* 0x000fe400000e0000 */
[----:B------:R-:W-:Y:S02]  /*143d0*/  R2UR UR4, R12 ;  /* 0x000000000c0472ca */ /* 0x000fe400000e0000 */
[----:B------:R-:W-:Y:S02]  /*143e0*/  R2UR UR5, R13 ;  /* 0x000000000d0572ca */ /* 0x000fe400000e0000 */
[----:B------:R-:W3:Y:S01]  /*143f0*/  LDL.64 R12, [R1+0xf0] ;  /* 0x0000f000010c7983 */ /* 0x000ee20000100a00 */
[----:B------:R-:W-:-:S02]  /*14400*/  VIADD R14, R14, 0x6 ;  /* 0x000000060e0e7836 */ /* 0x000fc40000000000 */
[----:B------:R-:W-:Y:S02]  /*14410*/  VIADD R4, R6, 0x6 ;  /* 0x0000000606047836 */ /* 0x000fe40000000000 */
[----:B------:R-:W-:Y:S01]  /*14420*/  IMAD.MOV.U32 R5, RZ, RZ, R21 ;  /* 0x000000ffff057224 */ /* 0x000fe200078e0015 */
[----:B------:R-:W-:Y:S02]  /*14430*/  WARPGROUP.DEPBAR.LE gsb0, 0x0 ;  /* 0x00008000000079c5 */ /* 0x000fe40000010000 */
[----:B------:R-:W-:-:S06]  /*14440*/  WARPGROUP.ARRIVE ;  /* 0x00000000000079c5 */ /* 0x000fcc0000000000 */
[----:B------:R-:W-:Y:S01]  /*14450*/  HGMMA.64x96x16.F32 R24, gdesc[UR4], R24, gsb0 ;  /* 0x01600000041879f0 */ /* 0x000fe20008000818 */
[----:B------:R-:W-:Y:S02]  /*14460*/  R2UR UR6, R4 ;  /* 0x00000000040672ca */ /* 0x000fe400000e0000 */
[----:B------:R-:W-:Y:S02]  /*14470*/  R2UR UR7, R5 ;  /* 0x00000000050772ca */ /* 0x000fe400000e0000 */
[----:B------:R-:W-:Y:S02]  /*14480*/  R2UR UR4, R14 ;  /* 0x000000000e0472ca */ /* 0x000fe400000e0000 */
[----:B------:R-:W-:Y:S02]  /*14490*/  R2UR UR5, R15 ;  /* 0x000000000f0572ca */ /* 0x000fe400000e0000 */
[----:B------:R-:W4:Y:S01]  /*144a0*/  LDL.64 R14, [R1+0xf0] ;  /* 0x0000f000010e7983 */ /* 0x000f220000100a00 */
        /* <DEDUP_REMOVED lines=11> */
[----:B--2---:R-:W-:-:S02]  /*14560*/  VIADD R8, R8, 0x402 ;  /* 0x0000040208087836 */ /* 0x004fc40000000000 */
        /* <DEDUP_REMOVED lines=9> */
[----:B------:R-:W2:Y:S01]  /*14600*/  LDL.64 R8, [R1+0xf0] ;  /* 0x0000f00001087983 */ /* 0x000ea20000100a00 */
[----:B---3--:R-:W-:-:S02]  /*14610*/  VIADD R12, R12, 0x404 ;  /* 0x000004040c0c7836 */ /* 0x008fc40000000000 */
        /* <DEDUP_REMOVED lines=9> */
[----:B------:R-:W3:Y:S01]  /*146b0*/  LDL.64 R12, [R1+0xf0] ;  /* 0x0000f000010c7983 */ /* 0x000ee20000100a00 */
[----:B----4-:R-:W-:-:S02]  /*146c0*/  VIADD R14, R14, 0x406 ;  /* 0x000004060e0e7836 */ /* 0x010fc40000000000 */
        /* <DEDUP_REMOVED lines=63> */
[----:B------:R-:W-:Y:S01]  /*14ac0*/  R2UR UR5, R19 ;  /* 0x00000000130572ca */ /* 0x000fe200000e0000 */
[----:B--2---:R-:W-:Y:S02]  /*14ad0*/  VIADD R8, R8, 0xc02 ;  /* 0x00000c0208087836 */ /* 0x004fe40000000000 */
[----:B------:R-:W-:-:S02]  /*14ae0*/  VIADD R4, R6, 0x902 ;  /* 0x0000090206047836 */ /* 0x000fc40000000000 */
[----:B------:R-:W-:Y:S01]  /*14af0*/  IMAD.MOV.U32 R5, RZ, RZ, R21 ;  /* 0x000000ffff057224 */ /* 0x000fe200078e0015 */
[----:B------:R-:W-:Y:S02]  /*14b00*/  WARPGROUP.DEPBAR.LE gsb0, 0x0 ;  /* 0x00008000000079c5 */ /* 0x000fe40000010000 */
[----:B------:R-:W-:-:S06]  /*14b10*/  WARPGROUP.ARRIVE ;  /* 0x00000000000079c5 */ /* 0x000fcc0000000000 */
[----:B------:R-:W-:Y:S01]  /*14b20*/  HGMMA.64x96x16.F32 R24, gdesc[UR4], R24, gsb0 ;  /* 0x01600000041879f0 */ /* 0x000fe20008000818 */
[----:B------:R-:W-:Y:S02]  /*14b30*/  R2UR UR6, R4 ;  /* 0x00000000040672ca */ /* 0x000fe400000e0000 */
[----:B------:R-:W-:Y:S02]  /*14b40*/  R2UR UR7, R5 ;  /* 0x00000000050772ca */ /* 0x000fe400000e0000 */
[----:B------:R-:W-:Y:S01]  /*14b50*/  R2UR UR4, R8 ;  /* 0x00000000080472ca */ /* 0x000fe200000e0000 */
[----:B---3--:R-:W-:Y:S01]  /*14b60*/  VIADD R12, R12, 0xc04 ;  /* 0x00000c040c0c7836 */ /* 0x008fe20000000000 */
[----:B------:R-:W-:Y:S01]  /*14b70*/  R2UR UR5, R9 ;  /* 0x00000000090572ca */ /* 0x000fe200000e0000 */
[----:B------:R-:W-:Y:S01]  /*14b80*/  VIADD R20, R6, 0x904 ;  /* 0x0000090406147836 */ /* 0x000fe20000000000 */
[----:B------:R-:W2:Y:S01]  /*14b90*/  LDL R5, [R1] ;  /* 0x0000000001057983 */ /* 0x000ea20000100800 */
[----:B------:R-:W-:-:S02]  /*14ba0*/  WARPGROUP.DEPBAR.LE gsb0, 0x0 ;  /* 0x00008000000079c5 */ /* 0x000fc40000010000 */
[----:B------:R-:W-:-:S08]  /*14bb0*/  WARPGROUP.ARRIVE ;  /* 0x00000000000079c5 */ /* 0x000fd00000000000 */
[----:B------:R-:W-:Y:S01]  /*14bc0*/  HGMMA.64x96x16.F32 R24, gdesc[UR4], R24, gsb0 ;  /* 0x01600000041879f0 */ /* 0x000fe20008000818 */
[----:B------:R-:W-:Y:S02]  /*14bd0*/  R2UR UR6, R20 ;  /* 0x00000000140672ca */ /* 0x000fe400000e0000 */
[----:B------:R-:W-:Y:S02]  /*14be0*/  R2UR UR7, R21 ;  /* 0x00000000150772ca */ /* 0x000fe400000e0000 */
[----:B------:R-:W-:Y:S02]  /*14bf0*/  R2UR UR4, R12 ;  /* 0x000000000c0472ca */ /* 0x000fe400000e0000 */
[----:B------:R-:W-:Y:S01]  /*14c00*/  R2UR UR5, R13 ;  /* 0x000000000d0572ca */ /* 0x000fe200000e0000 */
[----:B----4-:R-:W-:Y:S02]  /*14c10*/  VIADD R14, R14, 0xc06 ;  /* 0x00000c060e0e7836 */ /* 0x010fe40000000000 */
        /* <DEDUP_REMOVED lines=26> */
[----:B------:R-:W-:-:S02]  /*14dc0*/  WARPGROUP.DEPBAR.LE gsb0, 0x0 ;  /* 0x00008000000079c5 */ /* 0x000fc40000010000 */
[----:B------:R0:W-:Y:S06]  /*14dd0*/  BAR.ARV R205, 0x100 ;  /* 0x000400cd0000751d */ /* 0x0001ec0000002000 */
[----:B------:R0:W5:Y:S01]  /*14de0*/  LD.E R4, desc[UR36][R2.64] ;  /* 0x0000002402047980 */ /* 0x000162000c101900 */
[----:B--2---:R-:W-:-:S04]  /*14df0*/  LOP3.LUT R5, R5, 0x1, RZ, 0xfc, !PT ;  /* 0x0000000105057812 */ /* 0x004fc800078efcff */
[----:B------:R-:W-:Y:S01]  /*14e00*/  ISETP.NE.AND P0, PT, R5, 0x3, PT ;  /* 0x000000030500780c */ /* 0x000fe20003f05270 */
[----:B------:R-:W-:-:S12]  /*14e10*/  BSSY B0, `(.L_x_2241) ;  /* 0x0000003000007945 */ /* 0x000fd80003800000 */
[----:B0-----:R-:W-:Y:S05]  /*14e20*/  @!P0 BRA `(.L_x_2242) ;  /* 0x0000000000048947 */ /* 0x001fea0003800000 */
[----:B------:R-:W-:Y:S01]  /*14e30*/  BPT.TRAP 0x1 ;  /* 0x000000040000795c */ /* 0x000fe20000300000 */
.L_x_2242:
[----:B------:R-:W-:Y:S05]  /*14e40*/  BSYNC B0 ;  /* 0x0000000000007941 */ /* 0x000fea0003800000 */
.L_x_2241:
[----:B------:R-:W2:Y:S02]  /*14e50*/  LDL.64 R8, [R1+0x20] ;  /* 0x0000200001087983 */ /* 0x000ea40000100a00 */
[----:B--2---:R-:W-:-:S05]  /*14e60*/  MOV R5, R8 ;  /* 0x0000000800057202 */ /* 0x004fca0000000f00 */
[----:B-----5:R-:W-:-:S05]  /*14e70*/  IMAD R4, R4, 0x8, R5 ;  /* 0x0000000804047824 */ /* 0x020fca00078e0205 */
[----:B------:R-:W-:-:S04]  /*14e80*/  PRMT R4, R7, 0x654, R4 ;  /* 0x0000065407047816 */ /* 0x000fc80000000004 */
[----:B------:R0:W-:Y:S01]  /*14e90*/  SYNCS.ARRIVE.TRANS64.RED.A1T0 RZ, [R4+URZ], RZ ;  /* 0x000000ff04ff79a7 */ /* 0x0001e2000810043f */
[----:B------:R-:W2:Y:S04]  /*14ea0*/  LD.E.64 R12, desc[UR36][R16.64+0x150] ;  /* 0x00015024100c7980 */ /* 0x000ea8000c101b00 */
        /* <DEDUP_REMOVED lines=13> */
[----:B---3--:R-:W-:Y:S01]  /*14f80*/  ISETP.GE.AND P1, PT, R6, 0x1, PT ;  /* 0x000000010600780c */ /* 0x008fe20003f26270 */
[----:B------:R-:W-:Y:S01]  /*14f90*/  BSSY B0, `(.L_x_2243) ;  /* 0x00000a6000007945 */ /* 0x000fe20003800000 */
[-C--:B--2---:R-:W-:Y:S01]  /*14fa0*/  FMUL.FTZ R21, R31, R11.reuse ;  /* 0x0000000b1f157220 */ /* 0x084fe20000410000 */
[-C--:B------:R-:W-:Y:S01]  /*14fb0*/  FMUL.FTZ R13, R27, R11.reuse ;  /* 0x0000000b1b0d7220 */ /* 0x080fe20000410000 */
[----:B------:R-:W-:Y:S01]  /*14fc0*/  SHF.R.S32.HI R31, RZ, 0x1f, R14 ;  /* 0x0000001fff1f7819 */ /* 0x000fe2000001140e */
[-C--:B------:R-:W-:Y:S01]  /*14fd0*/  FMUL.FTZ R27, R38, R11.reuse ;  /* 0x0000000b261b7220 */ /* 0x080fe20000410000 */
[-C--:B------:R-:W-:Y:S01]  /*14fe0*/  FMUL.FTZ R38, R40, R11.reuse ;  /* 0x0000000b28267220 */ /* 0x080fe20000410000 */
[-C--:B------:R-:W-:Y:S01]  /*14ff0*/  FMUL.FTZ R72, R25, R11.reuse ;  /* 0x0000000b19487220 */ /* 0x080fe20000410000 */
[-C--:B------:R-:W-:Y:S01]  /*15000*/  FMUL.FTZ R40, R41, R11.reuse ;  /* 0x0000000b29287220 */ /* 0x080fe20000410000 */
[-C--:B------:R-:W-:Y:S01]  /*15010*/  FMUL.FTZ R25, R34, R11.reuse ;  /* 0x0000000b22197220 */ /* 0x080fe20000410000 */
[----:B------:R-:W-:Y:S01]  /*15020*/  LEA.HI R41, R31, R14, RZ, 0x7 ;  /* 0x0000000e1f297211 */ /* 0x000fe200078f38ff */
[-C--:B------:R-:W-:Y:S01]  /*15030*/  FMUL.FTZ R34, R36, R11.reuse ;  /* 0x0000000b24227220 */ /* 0x080fe20000410000 */
[-C--:B------:R-:W-:Y:S01]  /*15040*/  FMUL.FTZ R36, R37, R11.reuse ;  /* 0x0000000b25247220 */ /* 0x080fe20000410000 */
[-C--:B------:R-:W-:Y:S01]  /*15050*/  FMUL.FTZ R37, R43, R11.reuse ;  /* 0x0000000b2b257220 */ /* 0x080fe20000410000 */
[----:B------:R-:W-:Y:S01]  /*15060*/  LOP3.LUT R43, R41, 0xffffff80, RZ, 0xc0, !PT ;  /* 0xffffff80292b7812 */ /* 0x000fe200078ec0ff */
[-C--:B------:R-:W-:Y:S01]  /*15070*/  FMUL.FTZ R73, R28, R11.reuse ;  /* 0x0000000b1c497220 */ /* 0x080fe20000410000 */
[----:B------:R-:W-:-:S03]  /*15080*/  FMUL.FTZ R48, R48, R11 ;  /* 0x0000000b30307220 */ /* 0x000fc60000410000 */
[----:B------:R-:W-:Y:S02]  /*15090*/  IMAD.IADD R43, R14, 0x1, -R43 ;  /* 0x000000010e2b7824 */ /* 0x000fe400078e0a2b */
[-C--:B------:R-:W-:Y:S01]  /*150a0*/  FMUL.FTZ R28, R39, R11.reuse ;  /* 0x0000000b271c7220 */ /* 0x080fe20000410000 */
[-C--:B------:R-:W-:Y:S01]  /*150b0*/  FMUL.FTZ R39, R42, R11.reuse ;  /* 0x0000000b2a277220 */ /* 0x080fe20000410000 */
[-C--:B------:R-:W-:Y:S01]  /*150c0*/  FMUL.FTZ R44, R44, R11.reuse ;  /* 0x0000000b2c2c7220 */ /* 0x080fe20000410000 */
[----:B------:R0:W2:Y:S01]  /*150d0*/  MUFU.TANH R81, R48 ;  /* 0x0000003000517308 */ /* 0x0000a20000002400 */
[----:B------:R-:W-:Y:S01]  /*150e0*/  SHF.R.S32.HI R42, RZ, 0x1f, R43 ;  /* 0x0000001fff2a7819 */ /* 0x000fe2000001142b */
[-C--:B------:R-:W-:Y:S01]  /*150f0*/  FMUL.FTZ R76, R33, R11.reuse ;  /* 0x0000000b214c7220 */ /* 0x080fe20000410000 */
[-C--:B------:R-:W-:Y:S01]  /*15100*/  FMUL.FTZ R45, R45, R11.reuse ;  /* 0x0000000b2d2d7220 */ /* 0x080fe20000410000 */
[-C--:B------:R-:W-:Y:S01]  /*15110*/  FMUL.FTZ R33, R47, R11.reuse ;  /* 0x0000000b2f217220 */ /* 0x080fe20000410000 */
[-C--:B------:R-:W-:Y:S01]  /*15120*/  FMUL.FTZ R12, R26, R11.reuse ;  /* 0x0000000b1a0c7220 */ /* 0x080fe20000410000 */
[----:B------:R-:W-:-:S02]  /*15130*/  FMUL.FTZ R47, R51, R11 ;  /* 0x0000000b332f7220 */ /* 0x000fc40000410000 */
[----:B------:R3:W1:Y:S01]  /*15140*/  MUFU.TANH R77, R44 ;  /* 0x0000002c004d7308 */ /* 0x0006620000002400 */
[----:B0-----:R-:W-:Y:S01]  /*15150*/  LEA.HI R48, R31, R14, RZ, 0x2 ;  /* 0x0000000e1f307211 */ /* 0x001fe200078f10ff */
[-C--:B------:R-:W-:Y:S01]  /*15160*/  FMUL.FTZ R26, R35, R11.reuse ;  /* 0x0000000b231a7220 */ /* 0x080fe20000410000 */
[----:B------:R-:W-:Y:S02]  /*15170*/  FMUL.FTZ R35, R46, R11 ;  /* 0x0000000b2e237220 */ /* 0x000fe40000410000 */
[----:B------:R-:W-:Y:S02]  /*15180*/  LOP3.LUT R51, R48, 0xfffffffc, RZ, 0xc0, !PT ;  /* 0xfffffffc30337812 */ /* 0x000fe400078ec0ff */
[----:B---3--:R-:W-:Y:S01]  /*15190*/  LEA.HI R44, R42, R43, RZ, 0x2 ;  /* 0x0000002b2a2c7211 */ /* 0x008fe200078f10ff */
[----:B------:R0:W3:Y:S03]  /*151a0*/  MUFU.TANH R79, R45 ;  /* 0x0000002d004f7308 */ /* 0x0000e60000002400 */
[----:B------:R-:W-:Y:S01]  /*151b0*/  SHF.R.S32.HI R46, RZ, 0x1f, R44 ;  /* 0x0000001fff2e7819 */ /* 0x000fe2000001142c */
[----:B------:R-:W-:Y:S01]  /*151c0*/  IMAD.IADD R51, R14, 0x1, -R51 ;  /* 0x000000010e337824 */ /* 0x000fe200078e0a33 */
[----:B------:R-:W-:-:S02]  /*151d0*/  SHF.R.S32.HI R14, RZ, 0x7, R41 ;  /* 0x00000007ff0e7819 */ /* 0x000fc40000011429 */
[----:B0-----:R-:W-:Y:S02]  /*151e0*/  SHF.R.S32.HI R45, RZ, 0x2, R44 ;  /* 0x00000002ff2d7819 */ /* 0x001fe4000001142c */
[----:B------:R-:W-:Y:S02]  /*151f0*/  LEA.HI R42, R42, R43, RZ, 0x5 ;  /* 0x0000002b2a2a7211 */ /* 0x000fe400078f28ff */
[----:B------:R-:W-:Y:S02]  /*15200*/  LEA.HI R46, R46, R45, RZ, 0x3 ;  /* 0x0000002d2e2e7211 */ /* 0x000fe400078f18ff */
[----:B------:R-:W-:Y:S02]  /*15210*/  LEA.HI R41, R41, R14, RZ, 0x1 ;  /* 0x0000000e29297211 */ /* 0x000fe400078f08ff */
[----:B------:R-:W-:Y:S02]  /*15220*/  LOP3.LUT R46, R46, 0xfffffff8, RZ, 0xc0, !PT ;  /* 0xfffffff82e2e7812 */ /* 0x000fe400078ec0ff */
[----:B------:R-:W-:-:S02]  /*15230*/  SHF.R.S32.HI R42, RZ, 0x5, R42 ;  /* 0x00000005ff2a7819 */ /* 0x000fc4000001142a */
[----:B------:R-:W-:Y:S01]  /*15240*/  LOP3.LUT R41, R41, 0x3fffffe, RZ, 0xc0, !PT ;  /* 0x03fffffe29297812 */ /* 0x000fe200078ec0ff */
[----:B------:R-:W-:Y:S01]  /*15250*/  IMAD.IADD R46, R45, 0x1, -R46 ;  /* 0x000000012d2e7824 */ /* 0x000fe200078e0a2e */
        /* <DEDUP_REMOVED lines=8> */
[----:B----4-:R-:W-:-:S04]  /*152e0*/  @P0 IMAD.HI.U32 R18, R41, R18, RZ ;  /* 0x0000001229120227 */ /* 0x010fc800078e00ff */
[----:B------:R-:W-:Y:S01]  /*152f0*/  FMUL.FTZ R74, R29, R11 ;  /* 0x0000000b1d4a7220 */ /* 0x000fe20000410000 */
[----:B------:R-:W-:Y:S01]  /*15300*/  @P0 SHF.R.U32.HI R41, RZ, R19, R18 ;  /* 0x00000013ff290219 */ /* 0x000fe20000011612 */
[-C--:B------:R-:W-:Y:S01]  /*15310*/  FMUL.FTZ R29, R49, R11.reuse ;  /* 0x0000000b311d7220 */ /* 0x080fe20000410000 */
[-C--:B------:R-:W-:Y:S01]  /*15320*/  FMUL.FTZ R52, R52, R11.reuse ;  /* 0x0000000b34347220 */ /* 0x080fe20000410000 */
[----:B------:R-:W-:Y:S02]  /*15330*/  LOP3.LUT R44, R44, 0x7ffffffc, RZ, 0xc0, !PT ;  /* 0x7ffffffc2c2c7812 */ /* 0x000fe400078ec0ff */
[----:B------:R-:W0:Y:S01]  /*15340*/  SHFL.IDX PT, R18, R41, RZ, 0x1c1f ;  /* 0x001c1fff29127589 */ /* 0x000e2200000e0000 */
[----:B------:R-:W-:Y:S02]  /*15350*/  IMAD.MOV.U32 R19, RZ, RZ, -0x60 ;  /* 0xffffffa0ff137424 */ /* 0x000fe400078e00ff */
[-C--:B------:R-:W-:Y:S01]  /*15360*/  FMUL.FTZ R75, R32, R11.reuse ;  /* 0x0000000b204b7220 */ /* 0x080fe20000410000 */
[-C--:B------:R-:W-:Y:S01]  /*15370*/  FMUL.FTZ R20, R30, R11.reuse ;  /* 0x0000000b1e147220 */ /* 0x080fe20000410000 */
[----:B------:R4:W0:Y:S01]  /*15380*/  MUFU.TANH R83, R29 ;  /* 0x0000001d00537308 */ /* 0x0008220000002400 */
[-C--:B------:R-:W-:Y:S01]  /*15390*/  FMUL.FTZ R32, R50, R11.reuse ;  /* 0x0000000b32207220 */ /* 0x080fe20000410000 */
[-C--:B------:R-:W-:Y:S01]  /*153a0*/  FMUL.FTZ R24, R24, R11.reuse ;  /* 0x0000000b18187220 */ /* 0x080fe20000410000 */
[-C--:B------:R-:W-:Y:S01]  /*153b0*/  FMUL.FTZ R53, R53, R11.reuse ;  /* 0x0000000b35357220 */ /* 0x080fe20000410000 */
[-C--:B------:R-:W-:Y:S01]  /*153c0*/  FMUL.FTZ R49, R54, R11.reuse ;  /* 0x0000000b36317220 */ /* 0x080fe20000410000 */
[-C--:B------:R-:W-:Y:S01]  /*153d0*/  FMUL.FTZ R50, R55, R11.reuse ;  /* 0x0000000b37327220 */ /* 0x080fe20000410000 */
[-C--:B------:R-:W-:Y:S01]  /*153e0*/  FMUL.FTZ R56, R56, R11.reuse ;  /* 0x0000000b38387220 */ /* 0x080fe20000410000 */
[-C--:B------:R-:W-:Y:S01]  /*153f0*/  FMUL.FTZ R57, R57, R11.reuse ;  /* 0x0000000b39397220 */ /* 0x080fe20000410000 */
[----:B------:R2:W0:Y:S01]  /*15400*/  MUFU.TANH R84, R52 ;  /* 0x0000003400547308 */ /* 0x0004220000002400 */
[-C--:B----4-:R-:W-:Y:S01]  /*15410*/  FMUL.FTZ R29, R59, R11.reuse ;  /* 0x0000000b3b1d7220 */ /* 0x090fe20000410000 */
[-C--:B------:R-:W-:Y:S01]  /*15420*/  FMUL.FTZ R60, R60, R11.reuse ;  /* 0x0000000b3c3c7220 */ /* 0x080fe20000410000 */
[-C--:B------:R-:W-:Y:S01]  /*15430*/  FMUL.FTZ R61, R61, R11.reuse ;  /* 0x0000000b3d3d7220 */ /* 0x080fe20000410000 */
[-C--:B------:R-:W-:Y:S01]  /*15440*/  FMUL.FTZ R30, R62, R11.reuse ;  /* 0x0000000b3e1e7220 */ /* 0x080fe20000410000 */
[-C--:B------:R-:W-:Y:S01]  /*15450*/  FMUL.FTZ R31, R63, R11.reuse ;  /* 0x0000000b3f1f7220 */ /* 0x080fe20000410000 */
[-C--:B------:R-:W-:Y:S01]  /*15460*/  FMUL.FTZ R64, R64, R11.reuse ;  /* 0x0000000b40407220 */ /* 0x080fe20000410000 */
[-C--:B------:R-:W-:Y:S01]  /*15470*/  FMUL.FTZ R65, R65, R11.reuse ;  /* 0x0000000b41417220 */ /* 0x080fe20000410000 */
[-C--:B------:R-:W-:Y:S01]  /*15480*/  FMUL.FTZ R15, R66, R11.reuse ;  /* 0x0000000b420f7220 */ /* 0x080fe20000410000 */
[-C--:B--2---:R-:W-:Y:S01]  /*15490*/  FMUL.FTZ R52, R58, R11.reuse ;  /* 0x0000000b3a347220 */ /* 0x084fe20000410000 */
[-C--:B------:R-:W-:Y:S01]  /*154a0*/  FMUL.FTZ R48, R67, R11.reuse ;  /* 0x0000000b43307220 */ /* 0x080fe20000410000 */
[-C--:B------:R-:W-:Y:S01]  /*154b0*/  FMUL.FTZ R68, R68, R11.reuse ;  /* 0x0000000b44447220 */ /* 0x080fe20000410000 */
[-C--:B------:R-:W-:Y:S01]  /*154c0*/  FMUL.FTZ R69, R69, R11.reuse ;  /* 0x0000000b45457220 */ /* 0x080fe20000410000 */
[----:B------:R-:W-:Y:S01]  /*154d0*/  FMUL.FTZ R51, R70, R11 ;  /* 0x0000000b46337220 */ /* 0x000fe20000410000 */
[----:B------:R-:W-:-:S02]  /*154e0*/  IMAD.IADD R44, R43, 0x1, -R44 ;  /* 0x000000012b2c7824 */ /* 0x000fc400078e0a2c */
[----:B------:R-:W-:Y:S01]  /*154f0*/  FMUL.FTZ R11, R71, R11 ;  /* 0x0000000b470b7220 */ /* 0x000fe20000410000 */
[----:B------:R-:W-:Y:S01]  /*15500*/  IMAD R19, R10, R19, 0x1 ;  /* 0x000000010a137424 */ /* 0x000fe200078e0213 */
[----:B------:R2:W4:Y:S03]  /*15510*/  MUFU.TANH R54, R57 ;  /* 0x0000003900367308 */ /* 0x0005260000002400 */
[----:B------:R-:W-:Y:S01]  /*15520*/  IMAD R19, R44, -0x2, R19 ;  /* 0xfffffffe2c137824 */ /* 0x000fe200078e0213 */
[----:B------:R-:W-:-:S04]  /*15530*/  LOP3.LUT R43, RZ, R8, RZ, 0x33, !PT ;  /* 0x00000008ff2b7212 */ /* 0x000fc800078e33ff */
[----:B------:R-:W0:Y:S01]  /*15540*/  MUFU.TANH R24, R24 ;  /* 0x0000001800187308 */ /* 0x000e220000002400 */
[----:B------:R-:W-:-:S07]  /*15550*/  IADD3 R14, -R5, R19, R4 ;  /* 0x00000013050e7210 */ /* 0x000fce0007ffe104 */
        /* <DEDUP_REMOVED lines=29> */
[----:B------:R2:W0:Y:S08]  /*15730*/  MUFU.TANH R55, R60 ;  /* 0x0000003c00377308 */ /* 0x0004300000002400 */
        /* <DEDUP_REMOVED lines=10> */
[----:B------:R-:W1:Y:S01]  /*157e0*/  MUFU.TANH R11, R11 ;  /* 0x0000000b000b7308 */ /* 0x000e620000002400 */
[----:B------:R-:W-:-:S02]  /*157f0*/  IMAD.IADD R44, R14, 0x1, R7 ;  /* 0x000000010e2c7824 */ /* 0x000fc400078e0207 */
[----:B------:R-:W-:Y:S02]  /*15800*/  IMAD.IADD R43, R14, 0x1, R43 ;  /* 0x000000010e2b7824 */ /* 0x000fe400078e022b */
[----:B------:R-:W-:Y:S02]  /*15810*/  IMAD R45, R10, -0x60, R9 ;  /* 0xffffffa00a2d7824 */ /* 0x000fe400078e0209 */
[----:B------:R-:W-:Y:S02]  /*15820*/  VIADD R19, R19, 0xffffffff ;  /* 0xffffffff13137836 */ /* 0x000fe40000000000 */
[--C-:B0-----:R-:W-:Y:S02]  /*15830*/  IMAD.IADD R7, R44, 0x1, R18.reuse ;  /* 0x000000012c077824 */ /* 0x101fe400078e0212 */
        /* <DEDUP_REMOVED lines=14> */
.L_x_2248:
[----:B------:R-:W-:Y:S05]  /*15920*/  BSYNC B2 ;  /* 0x0000000000027941 */ /* 0x000fea0003800000 */
.L_x_2247:
[----:B------:R-:W-:Y:S01]  /*15930*/  LOP3.LUT R9, RZ, R9, RZ, 0x33, !PT ;  /* 0x00000009ff097212 */ /* 0x000fe200078e33ff */
[----:B------:R-:W-:Y:S06]  /*15940*/  BRA `(.L_x_2249) ;  /* 0x0000000000187947 */ /* 0x000fec0003800000 */
.L_x_2246:
[----:B------:R-:W-:-:S13]  /*15950*/  ISETP.NE.AND P0, PT, R6, 0x1, PT ;  /* 0x000000010600780c */ /* 0x000fda0003f05270 */
[----:B------:R-:W-:Y:S05]  /*15960*/  @!P0 BRA `(.L_x_2249) ;  /* 0x0000000000108947 */ /* 0x000fea0003800000 */
[----:B------:R-:W2:Y:S04]  /*15970*/  LDL R14, [R194+0x1c] ;  /* 0x00001c00c20e7983 */ /* 0x000ea80000100800 */
[----:B------:R-:W3:Y:S01]  /*15980*/  LDL R18, [R194+0x20] ;  /* 0x00002000c2127983 */ /* 0x000ee20000100800 */
[----:B--2---:R-:W-:-:S05]  /*15990*/  IMAD.HI.U32 R9, R9, R14, RZ ;  /* 0x0000000e09097227 */ /* 0x004fca00078e00ff */
[----:B---3--:R-:W-:-:S07]  /*159a0*/  SHF.R.U32.HI R9, RZ, R18, R9 ;  /* 0x00000012ff097219 */ /* 0x008fce0000011609 */
.L_x_2249:
[----:B------:R-:W-:Y:S05]  /*159b0*/  BSYNC B1 ;  /* 0x0000000000017941 */ /* 0x000fea0003800000 */
.L_x_2245:
[----:B------:R-:W-:-:S05]  /*159c0*/  IMAD R9, R6, R9, R19 ;  /* 0x0000000906097224 */ /* 0x000fca00078e0213 */
[----:B------:R-:W-:Y:S02]  /*159d0*/  VIMNMX R8, R8, R9, !PT ;  /* 0x0000000908087248 */ /* 0x000fe40007fe0100 */
[----:B------:R-:W-:-:S07]  /*159e0*/  VIADDMNMX R7, R9, R6, R7, PT ;  /* 0x0000000609077246 */ /* 0x000fce0003800107 */
.L_x_2244:
[----:B------:R-:W-:Y:S05]  /*159f0*/  BSYNC B0 ;  /* 0x0000000000007941 */ /* 0x000fea0003800000 */
.L_x_2243:
        /* <DEDUP_REMOVED lines=14> */
[----:B------:R-:W-:Y:S01]  /*15ae0*/  ISETP.LT.OR P2, PT, R7, 0x11, P2 ;  /* 0x000000110700780c */ /* 0x000fe20001741670 */
[----:B0-----:R-:W-:Y:S01]  /*15af0*/  IMAD.IADD R9, R43, 0x1, R41 ;  /* 0x000000012b097824 */ /* 0x001fe200078e0229 */
[C---:B------:R-:W-:Y:S02]  /*15b00*/  ISETP.GT.AND P3, PT, R8.reuse, 0x9, !P5 ;  /* 0x000000090800780c */ /* 0x040fe40006f64270 */
        /* <DEDUP_REMOVED lines=32> */
[----:B-1----:R-:W-:Y:S02]  /*15d10*/  FSEL R68, R77, -INF , !P2 ;  /* 0xff8000004d447808 */ /* 0x002fe40005000000 */
        /* <DEDUP_REMOVED lines=61> */
[----:B------:R-:W-:Y:S02]  /*160f0*/  FSEL R84, R24, -INF , !P6 ;  /* 0xff80000018547808 */ /* 0x000fe40007000000 */
[----:B------:R-:W-:-:S04]  /*16100*/  ISETP.GE.AND P6, PT, R45, 0x5a, PT ;  /* 0x0000005a2d00780c */ /* 0x000fc80003fc6270 */
[----:B------:R-:W-:Y:S02]  /*16110*/  P2R R55, PR, RZ, 0x40 ;  /* 0x00000040ff377803 */ /* 0x000fe40000000000 */
[----:B------:R-:W-:-:S04]  /*16120*/  ISETP.GT.AND P6, PT, R8, 0x59, !P6 ;  /* 0x000000590800780c */ /* 0x000fc800077c4270 */
[----:B------:R-:W-:Y:S01]  /*16130*/  ISETP.LT.OR P6, PT, R7, 0x5a, P6 ;  /* 0x0000005a0700780c */ /* 0x000fe200037c1670 */
[----:B------:R-:W-:-:S03]  /*16140*/  IMAD.IADD R7, R44, 0x1, R41 ;  /* 0x000000012c077824 */ /* 0x000fc600078e0229 */
        /* <DEDUP_REMOVED lines=15> */
.L_x_2255:
[----:B------:R-:W-:Y:S05]  /*16240*/  BSYNC B2 ;  /* 0x0000000000027941 */ /* 0x000fea0003800000 */
.L_x_2254:
[----:B------:R-:W-:Y:S01]  /*16250*/  LOP3.LUT R5, RZ, R5, RZ, 0x33, !PT ;  /* 0x00000005ff057212 */ /* 0x000fe200078e33ff */
[----:B------:R-:W-:Y:S06]  /*16260*/  BRA `(.L_x_2256) ;  /* 0x0000000000187947 */ /* 0x000fec0003800000 */
.L_x_2253:
[----:B------:R-:W-:-:S13]  /*16270*/  ISETP.NE.AND P6, PT, R6, 0x1, PT ;  /* 0x000000010600780c */ /* 0x000fda0003fc5270 */
[----:B------:R-:W-:Y:S05]  /*16280*/  @!P6 BRA `(.L_x_2256) ;  /* 0x000000000010e947 */ /* 0x000fea0003800000 */
[----:B------:R-:W2:Y:S04]  /*16290*/  LDL R4, [R194+0x1c] ;  /* 0x00001c00c2047983 */ /* 0x000ea80000100800 */
[----:B------:R-:W3:Y:S01]  /*162a0*/  LDL R8, [R194+0x20] ;  /* 0x00002000c2087983 */ /* 0x000ee20000100800 */
[----:B--2---:R-:W-:-:S05]  /*162b0*/  IMAD.HI.U32 R5, R5, R4, RZ ;  /* 0x0000000405057227 */ /* 0x004fca00078e00ff */
[----:B---3--:R-:W-:-:S07]  /*162c0*/  SHF.R.U32.HI R5, RZ, R8, R5 ;  /* 0x00000008ff057219 */ /* 0x008fce0000011605 */
.L_x_2256:
[----:B------:R-:W-:Y:S05]  /*162d0*/  BSYNC B1 ;  /* 0x0000000000017941 */ /* 0x000fea0003800000 */
.L_x_2252:
[----:B------:R-:W-:-:S05]  /*162e0*/  IMAD R4, R6, R5, R19 ;  /* 0x0000000506047224 */ /* 0x000fca00078e0213 */
[----:B------:R-:W-:Y:S02]  /*162f0*/  VIADDMNMX R7, R4, R6, R7, PT ;  /* 0x0000000604077246 */ /* 0x000fe40003800107 */
[----:B------:R-:W-:-:S07]  /*16300*/  VIMNMX R9, R9, R4, !PT ;  /* 0x0000000409097248 */ /* 0x000fce0007fe0100 */
.L_x_2251:
[----:B------:R-:W-:Y:S05]  /*16310*/  BSYNC B0 ;  /* 0x0000000000007941 */ /* 0x000fea0003800000 */
.L_x_2250:
[C---:B------:R-:W-:Y:S02]  /*16320*/  ISETP.GT.AND P0, PT, R9.reuse, 0x1, !P0 ;  /* 0x000000010900780c */ /* 0x040fe40004704270 */
        /* <DEDUP_REMOVED lines=11> */
[----:B------:R-:W2:Y:S01]  /*163e0*/  LDL.64 R20, [R1+0x420] ;  /* 0x0004200001147983 */ /* 0x000ea20000100a00 */
[----:B------:R-:W-:-:S04]  /*163f0*/  ISETP.NE.AND P0, PT, R59, RZ, PT ;  /* 0x000000ff3b00720c */ /* 0x000fc80003f05270 */
[----:B------:R-:W-:-:S04]  /*16400*/  ISETP.GT.AND P0, PT, R9, 0x10, !P0 ;  /* 0x000000100900780c */ /* 0x000fc80004704270 */
[----:B------:R-:W-:-:S04]  /*16410*/  ISETP.LT.OR P0, PT, R7, 0x11, P0 ;  /* 0x000000110700780c */ /* 0x000fc80000701670 */
[----:B------:R-:W-:Y:S02]  /*16420*/  FSEL R43, R25, -INF , !P0 ;  /* 0xff800000192b7808 */ /* 0x000fe40004000000 */
[----:B------:R-:W-:Y:S02]  /*16430*/  ISETP.GT.AND P0, PT, R9, 0x11, !P1 ;  /* 0x000000110900780c */ /* 0x000fe40004f04270 */
[----:B------:R-:W-:Y:S02]  /*16440*/  ISETP.NE.AND P1, PT, R53, RZ, PT ;  /* 0x000000ff3500720c */ /* 0x000fe40003f25270 */
[----:B------:R-:W-:-:S04]  /*16450*/  ISETP.LT.OR P0, PT, R7, 0x12, P0 ;  /* 0x000000120700780c */ /* 0x000fc80000701670 */
[----:B------:R-:W-:Y:S02]  /*16460*/  FSEL R42, R26, -INF , !P0 ;  /* 0xff8000001a2a7808 */ /* 0x000fe40004000000 */
[----:B------:R-:W-:Y:S02]  /*16470*/  ISETP.GT.AND P0, PT, R9, 0x18, !P6 ;  /* 0x000000180900780c */ /* 0x000fe40007704270 */
[----:B------:R-:W-:Y:S02]  /*16480*/  ISETP.NE.AND P6, PT, R40, RZ, PT ;  /* 0x000000ff2800720c */ /* 0x000fe40003fc5270 */
[----:B------:R-:W-:-:S04]  /*16490*/  ISETP.LT.OR P0, PT, R7, 0x19, P0 ;  /* 0x000000190700780c */ /* 0x000fc80000701670 */
[----:B------:R-:W-:Y:S02]  /*164a0*/  FSEL R40, R27, -INF , !P0 ;  /* 0xff8000001b287808 */ /* 0x000fe40004000000 */
[----:B------:R-:W-:-:S04]  /*164b0*/  ISETP.NE.AND P0, PT, R71, RZ, PT ;  /* 0x000000ff4700720c */ /* 0x000fc80003f05270 */
[----:B------:R-:W-:-:S04]  /*164c0*/  ISETP.GT.AND P0, PT, R9, 0x19, !P0 ;  /* 0x000000190900780c */ /* 0x000fc80004704270 */
        /* <DEDUP_REMOVED lines=38> */
[C---:B------:R-:W-:Y:S01]  /*16730*/  ISETP.GT.AND P0, PT, R9.reuse, RZ, !P6 ;  /* 0x000000ff0900720c */ /* 0x040fe20007704270 */
[----:B------:R-:W3:Y:S01]  /*16740*/  LDL R52, [R1+0x440] ;  /* 0x0004400001347983 */ /* 0x000ee20000100800 */
[----:B------:R-:W-:Y:S02]  /*16750*/  ISETP.GT.AND P1, PT, R9, 0x48, !P1 ;  /* 0x000000480900780c */ /* 0x000fe40004f24270 */
[----:B------:R-:W-:Y:S02]  /*16760*/  ISETP.LT.OR P0, PT, R7, 0x1, P0 ;  /* 0x000000010700780c */ /* 0x000fe40000701670 */
[----:B------:R-:W-:Y:S02]  /*16770*/  ISETP.GT.AND P2, PT, R9, 0x49, !P2 ;  /* 0x000000490900780c */ /* 0x000fe40005744270 */
[----:B------:R-:W-:-:S02]  /*16780*/  FSEL R53, R12, -INF , !P0 ;  /* 0xff8000000c357808 */ /* 0x000fc40004000000 */
[----:B------:R-:W-:Y:S02]  /*16790*/  ISETP.NE.AND P0, PT, R87, RZ, PT ;  /* 0x000000ff5700720c */ /* 0x000fe40003f05270 */
[C---:B------:R-:W-:Y:S02]  /*167a0*/  ISETP.GT.AND P3, PT, R9.reuse, 0x50, !P3 ;  /* 0x000000500900780c */ /* 0x040fe40005f64270 */
[C---:B------:R-:W-:Y:S02]  /*167b0*/  ISETP.GT.AND P0, PT, R9.reuse, 0x41, !P0 ;  /* 0x000000410900780c */ /* 0x040fe40004704270 */
[----:B------:R-:W-:Y:S02]  /*167c0*/  ISETP.GT.AND P4, PT, R9, 0x51, !P4 ;  /* 0x000000510900780c */ /* 0x000fe40006784270 */
[----:B--2---:R-:W-:Y:S02]  /*167d0*/  FMNMX.FTZ R4, R84, R20, !PT ;  /* 0x0000001454047209 */ /* 0x004fe40007810000 */
[----:B------:R-:W-:-:S02]  /*167e0*/  ISETP.NE.AND P6, PT, R55, RZ, PT ;  /* 0x000000ff3700720c */ /* 0x000fc40003fc5270 */
[----:B------:R-:W-:-:S04]  /*167f0*/  FMNMX.FTZ R4, R152, R4, !PT ;  /* 0x0000000498047209 */ /* 0x000fc80007810000 */
        /* <DEDUP_REMOVED lines=10> */
[----:B------:R-:W-:Y:S02]  /*168a0*/  FMNMX.FTZ R5, R64, R5, !PT ;  /* 0x0000000540057209 */ /* 0x000fe40007810000 */
[----:B------:R-:W-:Y:S02]  /*168b0*/  FMNMX.FTZ R4, R53, R21, !PT ;  /* 0x0000001535047209 */ /* 0x000fe40007810000 */
[----:B------:R-:W-:-:S04]  /*168c0*/  FMNMX.FTZ R5, R62, R5, !PT ;  /* 0x000000053e057209 */ /* 0x000fc80007810000 */
[----:B------:R-:W-:Y:S02]  /*168d0*/  FMNMX.FTZ R13, R60, R5, !PT ;  /* 0x000000053c0d7209 */ /* 0x000fe40007810000 */
        /* <DEDUP_REMOVED lines=13> */
[----:B------:R-:W-:Y:S02]  /*169b0*/  FMNMX.FTZ R5, R27, R4, !PT ;  /* 0x000000041b057209 */ /* 0x000fe40007810000 */
[----:B------:R-:W-:Y:S02]  /*169c0*/  FMNMX.FTZ R13, R56, R13, !PT ;  /* 0x0000000d380d7209 */ /* 0x000fe40007810000 */
[----:B------:R-:W-:Y:S02]  /*169d0*/  FMNMX.FTZ R4, R26, R5, !PT ;  /* 0x000000051a047209 */ /* 0x000fe40007810000 */
[----:B------:R-:W-:-:S02]  /*169e0*/  ISETP.LT.OR P0, PT, R7, 0x42, P0 ;  /* 0x000000420700780c */ /* 0x000fc40000701670 */
[----:B------:R-:W-:Y:S02]  /*169f0*/  FMNMX.FTZ R4, R25, R4, !PT ;  /* 0x0000000419047209 */ /* 0x000fe40007810000 */
[----:B------:R-:W-:Y:S02]  /*16a00*/  FMNMX.FTZ R13, R54, R13, !PT ;  /* 0x0000000d360d7209 */ /* 0x000fe40007810000 */
[----:B------:R-:W-:Y:S02]  /*16a10*/  ISETP.LT.OR P1, PT, R7, 0x49, P1 ;  /* 0x000000490700780c */ /* 0x000fe40000f21670 */
[----:B------:R-:W-:Y:S02]  /*16a20*/  FSEL R29, R29, -INF , !P0 ;  /* 0xff8000001d1d7808 */ /* 0x000fe40004000000 */
[----:B------:R-:W-:Y:S02]  /*16a30*/  FMNMX.FTZ R4, R19, R4, !PT ;  /* 0x0000000413047209 */ /* 0x000fe40007810000 */
[----:B------:R-:W-:-:S02]  /*16a40*/  FMNMX.FTZ R13, R38, R13, !PT ;  /* 0x0000000d260d7209 */ /* 0x000fc40007810000 */
[----:B------:R-:W-:Y:S02]  /*16a50*/  ISETP.LT.OR P2, PT, R7, 0x4a, P2 ;  /* 0x0000004a0700780c */ /* 0x000fe40001741670 */
[----:B------:R-:W-:Y:S02]  /*16a60*/  FSEL R47, R30, -INF , !P1 ;  /* 0xff8000001e2f7808 */ /* 0x000fe40004800000 */
[----:B------:R-:W-:Y:S02]  /*16a70*/  FMNMX.FTZ R4, R29, R4, !PT ;  /* 0x000000041d047209 */ /* 0x000fe40007810000 */
[----:B------:R-:W-:Y:S02]  /*16a80*/  FMNMX.FTZ R13, R36, R13, !PT ;  /* 0x0000000d240d7209 */ /* 0x000fe40007810000 */
[----:B------:R-:W-:Y:S02]  /*16a90*/  ISETP.LT.OR P3, PT, R7, 0x51, P3 ;  /* 0x000000510700780c */ /* 0x000fe40001f61670 */
[----:B------:R-:W-:-:S02]  /*16aa0*/  FSEL R31, R31, -INF , !P2 ;  /* 0xff8000001f1f7808 */ /* 0x000fc40005000000 */
[----:B------:R-:W-:Y:S02]  /*16ab0*/  FMNMX.FTZ R4, R47, R4, !PT ;  /* 0x000000042f047209 */ /* 0x000fe40007810000 */
[----:B------:R-:W-:Y:S02]  /*16ac0*/  FMNMX.FTZ R13, R34, R13, !PT ;  /* 0x0000000d220d7209 */ /* 0x000fe40007810000 */
[----:B------:R-:W-:Y:S02]  /*16ad0*/  ISETP.GT.AND P5, PT, R9, 0x58, !P5 ;  /* 0x000000580900780c */ /* 0x000fe40006fa4270 */
[----:B------:R-:W-:Y:S02]  /*16ae0*/  ISETP.LT.OR P4, PT, R7, 0x52, P4 ;  /* 0x000000520700780c */ /* 0x000fe40002781670 */
[----:B------:R-:W-:Y:S02]  /*16af0*/  FSEL R30, R15, -INF , !P3 ;  /* 0xff8000000f1e7808 */ /* 0x000fe40005800000 */
[----:B------:R-:W-:-:S02]  /*16b00*/  FMNMX.FTZ R5, R31, R4, !PT ;  /* 0x000000041f057209 */ /* 0x000fc40007810000 */
[----:B------:R-:W-:Y:S02]  /*16b10*/  FMNMX.FTZ R13, R18, R13, !PT ;  /* 0x0000000d120d7209 */ /* 0x000fe40007810000 */
[----:B------:R-:W-:Y:S02]  /*16b20*/  ISETP.GT.AND P0, PT, R9, 0x59, !P6 ;  /* 0x000000590900780c */ /* 0x000fe40007704270 */
        /* <DEDUP_REMOVED lines=8> */
[----:B------:R-:W-:Y:S02]  /*16bb0*/  FSEL R50, R11, -INF , !P0 ;  /* 0xff8000000b327808 */ /* 0x000fe40004000000 */
[----:B------:R-:W-:Y:S01]  /*16bc0*/  FMNMX.FTZ R9, R49, R4, !PT ;  /* 0x0000000431097209 */ /* 0x000fe20007810000 */
[----:B------:R-:W0:Y:S03]  /*16bd0*/  SHFL.BFLY PT, R13, R8, 0x2, 0x1f ;  /* 0x0c401f00080d7f89 */ /* 0x000e2600000e0000 */
[----:B------:R-:W-:Y:S01]  /*16be0*/  FMNMX.FTZ R9, R50, R9, !PT ;  /* 0x0000000932097209 */ /* 0x000fe20007810000 */
[----:B------:R-:W2:Y:S04]  /*16bf0*/  LDL.64 R4, [R1+0x430] ;  /* 0x0004300001047983 */ /* 0x000ea80000100a00 */
[----:B------:R-:W-:Y:S04]  /*16c00*/  STL.64 [R1+0x420], R8 ;  /* 0x0004200801007387 */ /* 0x000fe80000100a00 */
[----:B------:R-:W4:Y:S01]  /*16c10*/  LDL R12, [R1+0x424] ;  /* 0x00042400010c7983 */ /* 0x000f220000100800 */
[----:B0-----:R-:W-:-:S05]  /*16c20*/  FMNMX.FTZ R13, R8, R13, !PT ;  /* 0x0000000d080d7209 */ /* 0x001fca0007810000 */
[----:B------:R-:W0:Y:S02]  /*16c30*/  SHFL.BFLY PT, R6, R13, 0x1, 0x1f ;  /* 0x0c201f000d067f89 */ /* 0x000e2400000e0000 */
[----:B0-----:R-:W-:-:S05]  /*16c40*/  FMNMX.FTZ R6, R13, R6, !PT ;  /* 0x000000060d067209 */ /* 0x001fca0007810000 */
[----:B------:R-:W-:Y:S04]  /*16c50*/  STL [R1+0x420], R6 ;  /* 0x0004200601007387 */ /* 0x000fe80000100800 */
[----:B------:R-:W3:Y:S04]  /*16c60*/  LDL R13, [R1+0x420] ;  /* 0x00042000010d7983 */ /* 0x000ee80000100800 */
[----:B----4-:R-:W0:Y:S02]  /*16c70*/  SHFL.BFLY PT, R9, R12, 0x2, 0x1f ;  /* 0x0c401f000c097f89 */ /* 0x010e2400000e0000 */
[----:B0-----:R-:W-:-:S05]  /*16c80*/  FMNMX.FTZ R9, R9, R12, !PT ;  /* 0x0000000c09097209 */ /* 0x001fca0007810000 */
[----:B------:R-:W0:Y:S01]  /*16c90*/  SHFL.BFLY PT, R28, R9, 0x1, 0x1f ;  /* 0x0c201f00091c7f89 */ /* 0x000e2200000e0000 */
[----:B---3--:R-:W-:Y:S01]  /*16ca0*/  FMUL.FTZ R7, R52, R13 ;  /* 0x0000000d34077220 */ /* 0x008fe20000410000 */
[----:B------:R-:W-:Y:S02]  /*16cb0*/  FSETP.NEU.FTZ.AND P0, PT, R13, -INF , PT ;  /* 0xff8000000d00780b */ /* 0x000fe40003f1d000 */
[----:B0-----:R-:W-:Y:S02]  /*16cc0*/  FMNMX.FTZ R28, R9, R28, !PT ;  /* 0x0000001c091c7209 */ /* 0x001fe40007810000 */
[----:B------:R-:W-:Y:S02]  /*16cd0*/  FSEL R11, R7, RZ, P0 ;  /* 0x000000ff070b7208 */ /* 0x000fe40000000000 */
[----:B------:R-:W-:Y:S01]  /*16ce0*/  FSEL R13, R13, RZ, P0 ;  /* 0x000000ff0d0d7208 */ /* 0x000fe20000000000 */
[C---:B------:R-:W-:Y:S01]  /*16cf0*/  FMUL.FTZ R6, R28.reuse, R52 ;  /* 0x000000341c067220 */ /* 0x040fe20000410000 */
[----:B------:R-:W-:-:S04]  /*16d00*/  FSETP.NEU.FTZ.AND P0, PT, R28, -INF , PT ;  /* 0xff8000001c00780b */ /* 0x000fc80003f1d000 */
[----:B------:R-:W-:Y:S02]  /*16d10*/  FSEL R8, R28, RZ, P0 ;  /* 0x000000ff1c087208 */ /* 0x000fe40000000000 */
[----:B------:R-:W-:Y:S01]  /*16d20*/  FSEL R51, R6, RZ, P0 ;  /* 0x000000ff06337208 */ /* 0x000fe20000000000 */
[----:B------:R-:W-:Y:S01]  /*16d30*/  FADD.FTZ R9, R20, -R13 ;  /* 0x8000000d14097221 */ /* 0x000fe20000010000 */
[-C--:B------:R-:W-:Y:S01]  /*16d40*/  FFMA.FTZ R7, R84, R52.reuse, -R11 ;  /* 0x0000003454077223 */ /* 0x080fe2000001080b */
[----:B------:R-:W-:Y:S02]  /*16d50*/  FADD.FTZ R21, R21, -R8 ;  /* 0x8000000815157221 */ /* 0x000fe40000010000 */
[-C--:B------:R-:W-:Y:S01]  /*16d60*/  FFMA.FTZ R188, R53, R52.reuse, -R51 ;  /* 0x0000003435bc7223 */ /* 0x080fe20000010833 */
[-C--:B------:R-:W-:Y:S01]  /*16d70*/  FMUL.FTZ R9, R9, R52.reuse ;  /* 0x0000003409097220 */ /* 0x080fe20000410000 */
[----:B------:R-:W-:Y:S01]  /*16d80*/  FMUL.FTZ R21, R52, R21 ;  /* 0x0000001534157220 */ /* 0x000fe20000410000 */
[-CC-:B------:R-:W-:Y:S01]  /*16d90*/  FFMA.FTZ R152, R152, R52.reuse, -R11.reuse ;  /* 0x0000003498987223 */ /* 0x180fe2000001080b */
[-C--:B------:R-:W-:Y:S01]  /*16da0*/  FFMA.FTZ R158, R36, R52.reuse, -R11 ;  /* 0x00000034249e7223 */ /* 0x080fe2000001080b */
[-CC-:B------:R-:W-:Y:S01]  /*16db0*/  FFMA.FTZ R153, R45, R52.reuse, -R51.reuse ;  /* 0x000000342d997223 */ /* 0x180fe20000010833 */
[----:B------:R-:W-:Y:S01]  /*16dc0*/  MUFU.EX2 R7, R7 ;  /* 0x0000000700077308 */ /* 0x000fe20000000800 */
[-C--:B------:R-:W-:Y:S01]  /*16dd0*/  FFMA.FTZ R169, R35, R52.reuse, -R51 ;  /* 0x0000003423a97223 */ /* 0x080fe20000010833 */
[-C--:B------:R-:W-:Y:S01]  /*16de0*/  FFMA.FTZ R154, R154, R52.reuse, -R11 ;  /* 0x000000349a9a7223 */ /* 0x080fe2000001080b */
[----:B------:R-:W-:-:S05]  /*16df0*/  FFMA.FTZ R155, R44, R52, -R51 ;  /* 0x000000342c9b7223 */ /* 0x000fca0000010833 */
[----:B------:R-:W2:Y:S01]  /*16e00*/  MUFU.EX2 R36, R9 ;  /* 0x0000000900247308 */ /* 0x000ea20000000800 */
[-C--:B------:R-:W-:Y:S01]  /*16e10*/  FFMA.FTZ R187, R82, R52.reuse, -R11 ;  /* 0x0000003452bb7223 */ /* 0x080fe2000001080b */
[----:B------:R-:W-:-:S06]  /*16e20*/  FFMA.FTZ R6, R46, R52, -R51 ;  /* 0x000000342e067223 */ /* 0x000fcc0000010833 */
[----:B------:R-:W-:Y:S08]  /*16e30*/  MUFU.EX2 R188, R188 ;  /* 0x000000bc00bc7308 */ /* 0x000ff00000000800 */
[----:B------:R-:W0:Y:S01]  /*16e40*/  MUFU.EX2 R35, R21 ;  /* 0x0000001500237308 */ /* 0x000e220000000800 */
[-C--:B------:R-:W-:Y:S01]  /*16e50*/  FFMA.FTZ R186, R80, R52.reuse, -R11 ;  /* 0x0000003450ba7223 */ /* 0x080fe2000001080b */
[----:B------:R-:W-:-:S06]  /*16e60*/  FFMA.FTZ R181, R43, R52, -R51 ;  /* 0x000000342bb57223 */ /* 0x000fcc0000010833 */
[----:B------:R-:W1:Y:S08]  /*16e70*/  MUFU.EX2 R152, R152 ;  /* 0x0000009800987308 */ /* 0x000e700000000800 */
[----:B------:R-:W3:Y:S01]  /*16e80*/  MUFU.EX2 R153, R153 ;  /* 0x0000009900997308 */ /* 0x000ee20000000800 */
[-C--:B------:R-:W-:Y:S01]  /*16e90*/  FFMA.FTZ R185, R78, R52.reuse, -R11 ;  /* 0x000000344eb97223 */ /* 0x080fe2000001080b */
[----:B------:R-:W-:-:S06]  /*16ea0*/  FFMA.FTZ R182, R42, R52, -R51 ;  /* 0x000000342ab67223 */ /* 0x000fcc0000010833 */
[----:B------:R-:W4:Y:S08]  /*16eb0*/  MUFU.EX2 R154, R154 ;  /* 0x0000009a009a7308 */ /* 0x000f300000000800 */
[----:B------:R-:W4:Y:S01]  /*16ec0*/  MUFU.EX2 R155, R155 ;  /* 0x0000009b009b7308 */ /* 0x000f220000000800 */
[----:B--2---:R-:W-:Y:S01]  /*16ed0*/  FFMA.FTZ R9, R36, R4, R7 ;  /* 0x0000000424097223 */ /* 0x004fe20000010007 */
[----:B0-----:R-:W-:-:S06]  /*16ee0*/  FFMA.FTZ R4, R5, R35, R188 ;  /* 0x0000002305047223 */ /* 0x001fcc00000100bc */
[----:B------:R-:W0:Y:S01]  /*16ef0*/  MUFU.EX2 R187, R187 ;  /* 0x000000bb00bb7308 */ /* 0x000e220000000800 */
[-C--:B------:R-:W-:Y:S01]  /*16f00*/  FFMA.FTZ R184, R76, R52.reuse, -R11 ;  /* 0x000000344cb87223 */ /* 0x080fe2000001080b */
[----:B------:R-:W-:-:S06]  /*16f10*/  FFMA.FTZ R177, R40, R52, -R51 ;  /* 0x0000003428b17223 */ /* 0x000fcc0000010833 */
[----:B------:R-:W2:Y:S01]  /*16f20*/  MUFU.EX2 R6, R6 ;  /* 0x0000000600067308 */ /* 0x000ea20000000800 */
[----:B-1----:R-:W-:Y:S01]  /*16f30*/  FADD.FTZ R9, R152, R9 ;  /* 0x0000000998097221 */ /* 0x002fe20000010000 */
[----:B---3--:R-:W-:-:S06]  /*16f40*/  FADD.FTZ R4, R153, R4 ;  /* 0x0000000499047221 */ /* 0x008fcc0000010000 */
[----:B------:R-:W1:Y:S01]  /*16f50*/  MUFU.EX2 R186, R186 ;  /* 0x000000ba00ba7308 */ /* 0x000e620000000800 */
        /* <DEDUP_REMOVED lines=10> */
[----:B--2---:R-:W-:-:S06]  /*17000*/  FADD.FTZ R4, R6, R5 ;  /* 0x0000000506047221 */ /* 0x004fcc0000010000 */
[----:B------:R-:W0:Y:S01]  /*17010*/  MUFU.EX2 R184, R184 ;  /* 0x000000b800b87308 */ /* 0x000e220000000800 */
[-C--:B------:R-:W-:Y:S01]  /*17020*/  FFMA.FTZ R175, R70, R52.reuse, -R11 ;  /* 0x0000003446af7223 */ /* 0x080fe2000001080b */
[----:B------:R-:W-:-:S06]  /*17030*/  FFMA.FTZ R172, R37, R52, -R51 ;  /* 0x0000003425ac7223 */ /* 0x000fcc0000010833 */
[----:B------:R-:W2:Y:S01]  /*17040*/  MUFU.EX2 R177, R177 ;  /* 0x000000b100b17308 */ /* 0x000ea20000000800 */
[----:B-1----:R-:W-:Y:S01]  /*17050*/  FADD.FTZ R8, R186, R9 ;  /* 0x00000009ba087221 */ /* 0x002fe20000010000 */
[----:B---3--:R-:W-:-:S06]  /*17060*/  FADD.FTZ R5, R181, R4 ;  /* 0x00000004b5057221 */ /* 0x008fcc0000010000 */
[----:B------:R-:W1:Y:S01]  /*17070*/  MUFU.EX2 R183, R183 ;  /* 0x000000b700b77308 */ /* 0x000e620000000800 */
[----:B------:R-:W-:-:S07]  /*17080*/  FFMA.FTZ R174, R68, R52, -R11 ;  /* 0x0000003444ae7223 */ /* 0x000fce000001080b */
        /* <DEDUP_REMOVED lines=54> */
[-CC-:B------:R-:W-:Y:S01]  /*173f0*/  FFMA.FTZ R15, R34, R52.reuse, -R11.reuse ;  /* 0x00000034220f7223 */ /* 0x180fe2000001080b */
[-CC-:B------:R-:W-:Y:S01]  /*17400*/  FFMA.FTZ R18, R18, R52.reuse, -R11.reuse ;  /* 0x0000003412127223 */ /* 0x180fe2000001080b */
[----:B------:R-:W-:-:S05]  /*17410*/  FFMA.FTZ R14, R14, R52, -R11 ;  /* 0x000000340e0e7223 */ /* 0x000fca000001080b */
[----:B------:R-:W3:Y:S01]  /*17420*/  MUFU.EX2 R160, R160 ;  /* 0x000000a000a07308 */ /* 0x000ee20000000800 */
[----:B------:R-:W-:Y:S01]  /*17430*/  FFMA.FTZ R13, R24, R52, -R11 ;  /* 0x00000034180d7223 */ /* 0x000fe2000001080b */
[----:B----4-:R-:W-:Y:S01]  /*17440*/  FADD.FTZ R5, R165, R4 ;  /* 0x00000004a5057221 */ /* 0x010fe20000010000 */
[----:B------:R-:W-:-:S05]  /*17450*/  FADD.FTZ R9, R161, R8 ;  /* 0x00000008a1097221 */ /* 0x000fca0000010000 */
[----:B------:R-:W4:Y:S01]  /*17460*/  MUFU.EX2 R156, R156 ;  /* 0x0000009c009c7308 */ /* 0x000f220000000800 */
[----:B------:R-:W-:Y:S01]  /*17470*/  FFMA.FTZ R11, R30, R52, -R51 ;  /* 0x000000341e0b7223 */ /* 0x000fe20000010833 */
[----:B0-----:R-:W-:Y:S01]  /*17480*/  FADD.FTZ R4, R166, R5 ;  /* 0x00000005a6047221 */ /* 0x001fe20000010000 */
[----:B--2---:R-:W-:-:S05]  /*17490*/  FADD.FTZ R24, R162, R9 ;  /* 0x00000009a2187221 */ /* 0x004fca0000010000 */
[----:B------:R-:W0:Y:S01]  /*174a0*/  MUFU.EX2 R157, R157 ;  /* 0x0000009d009d7308 */ /* 0x000e220000000800 */
[----:B------:R-:W-:-:S07]  /*174b0*/  FFMA.FTZ R12, R48, R52, -R51 ;  /* 0x00000034300c7223 */ /* 0x000fce0000010833 */
[----:B------:R-:W2:Y:S01]  /*174c0*/  MUFU.EX2 R19, R19 ;  /* 0x0000001300137308 */ /* 0x000ea20000000800 */
[----:B-1----:R-:W-:Y:S01]  /*174d0*/  FADD.FTZ R5, R159, R4 ;  /* 0x000000049f057221 */ /* 0x002fe20000010000 */
[----:B---3--:R-:W-:-:S06]  /*174e0*/  FADD.FTZ R9, R21, R24 ;  /* 0x0000001815097221 */ /* 0x008fcc0000010000 */
[----:B------:R-:W1:Y:S01]  /*174f0*/  MUFU.EX2 R158, R158 ;  /* 0x0000009e009e7308 */ /* 0x000e620000000800 */
[----:B------:R-:W-:-:S07]  /*17500*/  FFMA.FTZ R8, R49, R52, -R51 ;  /* 0x0000003431087223 */ /* 0x000fce0000010833 */
[----:B------:R-:W3:Y:S01]  /*17510*/  MUFU.EX2 R20, R20 ;  /* 0x0000001400147308 */ /* 0x000ee20000000800 */
[----:B------:R-:W-:Y:S01]  /*17520*/  FADD.FTZ R4, R160, R5 ;  /* 0x00000005a0047221 */ /* 0x000fe20000010000 */
[----:B----4-:R-:W-:-:S06]  /*17530*/  FADD.FTZ R24, R156, R9 ;  /* 0x000000099c187221 */ /* 0x010fcc0000010000 */
[----:B------:R-:W4:Y:S01]  /*17540*/  MUFU.EX2 R15, R15 ;  /* 0x0000000f000f7308 */ /* 0x000f220000000800 */
[----:B------:R-:W-:-:S07]  /*17550*/  FFMA.FTZ R9, R50, R52, -R51 ;  /* 0x0000003432097223 */ /* 0x000fce0000010833 */
[----:B------:R-:W4:Y:S01]  /*17560*/  MUFU.EX2 R11, R11 ;  /* 0x0000000b000b7308 */ /* 0x000f220000000800 */
[----:B0-----:R-:W-:Y:S01]  /*17570*/  FADD.FTZ R5, R157, R4 ;  /* 0x000000049d057221 */ /* 0x001fe20000010000 */
[----:B--2---:R-:W-:-:S06]  /*17580*/  FADD.FTZ R25, R19, R24 ;  /* 0x0000001813197221 */ /* 0x004fcc0000010000 */
[----:B------:R-:W0:Y:S08]  /*17590*/  MUFU.EX2 R18, R18 ;  /* 0x0000001200127308 */ /* 0x000e300000000800 */
[----:B------:R-:W2:Y:S01]  /*175a0*/  MUFU.EX2 R12, R12 ;  /* 0x0000000c000c7308 */ /* 0x000ea20000000800 */
[----:B-1----:R-:W-:Y:S01]  /*175b0*/  FADD.FTZ R4, R158, R5 ;  /* 0x000000059e047221 */ /* 0x002fe20000010000 */
[----:B---3--:R-:W-:-:S06]  /*175c0*/  FADD.FTZ R24, R20, R25 ;  /* 0x0000001914187221 */ /* 0x008fcc0000010000 */
[----:B------:R-:W1:Y:S08]  /*175d0*/  MUFU.EX2 R14, R14 ;  /* 0x0000000e000e7308 */ /* 0x000e700000000800 */
[----:B------:R-:W3:Y:S01]  /*175e0*/  MUFU.EX2 R8, R8 ;  /* 0x0000000800087308 */ /* 0x000ee20000000800 */
[----:B----4-:R-:W-:Y:S01]  /*175f0*/  FADD.FTZ R5, R15, R4 ;  /* 0x000000040f057221 */ /* 0x010fe20000010000 */
[----:B------:R-:W-:-:S06]  /*17600*/  FADD.FTZ R25, R11, R24 ;  /* 0x000000180b197221 */ /* 0x000fcc0000010000 */
[----:B------:R-:W4:Y:S08]  /*17610*/  MUFU.EX2 R13, R13 ;  /* 0x0000000d000d7308 */ /* 0x000f300000000800 */
[----:B------:R-:W4:Y:S01]  /*17620*/  MUFU.EX2 R9, R9 ;  /* 0x0000000900097308 */ /* 0x000f220000000800 */
[----:B0-----:R-:W-:Y:S01]  /*17630*/  FADD.FTZ R5, R18, R5 ;  /* 0x0000000512057221 */ /* 0x001fe20000010000 */
[----:B--2---:R-:W-:-:S03]  /*17640*/  FADD.FTZ R25, R12, R25 ;  /* 0x000000190c197221 */ /* 0x004fc60000010000 */
[----:B-1----:R-:W-:Y:S01]  /*17650*/  FADD.FTZ R30, R14, R5 ;  /* 0x000000050e1e7221 */ /* 0x002fe20000010000 */
[----:B---3--:R-:W-:-:S03]  /*17660*/  FADD.FTZ R4, R8, R25 ;  /* 0x0000001908047221 */ /* 0x008fc60000010000 */
[----:B----4-:R-:W-:Y:S01]  /*17670*/  FADD.FTZ R30, R13, R30 ;  /* 0x0000001e0d1e7221 */ /* 0x010fe20000010000 */
[----:B------:R-:W-:Y:S01]  /*17680*/  STL [R1+0x424], R28 ;  /* 0x0004241c01007387 */ /* 0x000fe20000100800 */
[----:B------:R-:W-:-:S05]  /*17690*/  FADD.FTZ R31, R9, R4 ;  /* 0x00000004091f7221 */ /* 0x000fca0000010000 */
        /* <DEDUP_REMOVED lines=139> */
[C---:B------:R-:W-:Y:S01]  /*17f50*/  FMUL.FTZ R41, R36.reuse, R41 ;  /* 0x0000002924297220 */ /* 0x040fe20000410000 */
[----:B------:R-:W-:-:S02]  /*17f60*/  FMUL.FTZ R31, R36, R31 ;  /* 0x0000001f241f7220 */ /* 0x000fc40000410000 */
        /* <DEDUP_REMOVED lines=134> */
[----:B------:R2:W-:Y:S01]  /*187d0*/  ST.E desc[UR36][R16.64+0x404], R147 ;  /* 0x0004049310007985 */ /* 0x0005e2000c101924 */
[C---:B---3--:R-:W-:Y:S01]  /*187e0*/  FMUL.FTZ R25, R35.reuse, R28 ;  /* 0x0000001c23197220 */ /* 0x048fe20000410000 */
        /* <DEDUP_REMOVED lines=10> */
[C---:B--2---:R-:W-:Y:S01]  /*18890*/  FMUL.FTZ R147, R36.reuse, R24 ;  /* 0x0000001824937220 */ /* 0x044fe20000410000 */
        /* <DEDUP_REMOVED lines=91> */
[----:B------:R-:W-:Y:S04]  /*18e50*/  ST.E desc[UR36][R16.64+0x3dc], R43 ;  /* 0x0003dc2b10007985 */ /* 0x000fe8000c101924 */
[----:B------:R4:W-:Y:S04]  /*18e60*/  ST.E desc[UR36][R16.64+0x3e8], R5 ;  /* 0x0003e80510007985 */ /* 0x0009e8000c101924 */
[----:B------:R4:W-:Y:S04]  /*18e70*/  ST.E desc[UR36][R16.64+0x3ec], R25 ;  /* 0x0003ec1910007985 */ /* 0x0009e8000c101924 */
[----:B------:R4:W-:Y:S04]  /*18e80*/  ST.E desc[UR36][R16.64+0x3f8], R27 ;  /* 0x0003f81b10007985 */ /* 0x0009e8000c101924 */
[----:B------:R4:W-:Y:S04]  /*18e90*/  ST.E desc[UR36][R16.64+0x3fc], R31 ;  /* 0x0003fc1f10007985 */ /* 0x0009e8000c101924 */
[----:B------:R4:W-:Y:S01]  /*18ea0*/  ST.E desc[UR36][R16.64+0x408], R35 ;  /* 0x0004082310007985 */ /* 0x0009e2000c101924 */
[----:B------:R2:W-:Y:S06]  /*18eb0*/  BAR.SYNC.DEFER_BLOCKING R206, 0x100 ;  /* 0x000400ce0000751d */ /* 0x0005ec0000010000 */
[----:B0-----:R-:W4:Y:S04]  /*18ec0*/  LD.E R29, desc[UR36][R16.64+0x210] ;  /* 0x00021024101d7980 */ /* 0x001f28000c101900 */
[----:B-1----:R-:W4:Y:S04]  /*18ed0*/  LD.E R33, desc[UR36][R16.64+0x214] ;  /* 0x0002142410217980 */ /* 0x002f28000c101900 */
[----:B------:R-:W4:Y:S04]  /*18ee0*/  LD.E R37, desc[UR36][R16.64+0x218] ;  /* 0x0002182410257980 */ /* 0x000f28000c101900 */
[----:B--2---:R-:W2:Y:S04]  /*18ef0*/  LD.E R39, desc[UR36][R16.64+0x21c] ;  /* 0x00021c2410277980 */ /* 0x004ea8000c101900 */
[----:B---3--:R-:W3:Y:S04]  /*18f00*/  LD.E R41, desc[UR36][R16.64+0x220] ;  /* 0x0002202410297980 */ /* 0x008ee8000c101900 */
[----:B----4-:R-:W4:Y:S04]  /*18f10*/  LD.E R5, desc[UR36][R16.64+0x224] ;  /* 0x0002242410057980 */ /* 0x010f28000c101900 */
        /* <DEDUP_REMOVED lines=123> */
[----:B------:R-:W-:Y:S04]  /*196d0*/  ST.E desc[UR36][R16.64+0x210], R29 ;  /* 0x0002101d10007985 */ /* 0x000fe8000c101924 */
[----:B------:R-:W-:Y:S04]  /*196e0*/  ST.E desc[UR36][R16.64+0x214], R33 ;  /* 0x0002142110007985 */ /* 0x000fe8000c101924 */
[----:B------:R-:W-:Y:S04]  /*196f0*/  ST.E desc[UR36][R16.64+0x218], R37 ;  /* 0x0002182510007985 */ /* 0x000fe8000c101924 */
[----:B--2---:R-:W-:Y:S04]  /*19700*/  ST.E desc[UR36][R16.64+0x21c], R39 ;  /* 0x00021c2710007985 */ /* 0x004fe8000c101924 */
[----:B---3--:R-:W-:Y:S04]  /*19710*/  ST.E desc[UR36][R16.64+0x220], R41 ;  /* 0x0002202910007985 */ /* 0x008fe8000c101924 */
        /* <DEDUP_REMOVED lines=124> */
[----:B------:R-:W4:Y:S04]  /*19ee0*/  LDL R195, [R1+0x68] ;  /* 0x0000680001c37983 */ /* 0x000f280000100800 */
[----:B-1----:R-:W4:Y:S04]  /*19ef0*/  LD.E R24, desc[UR36][R16.64+0x210] ;  /* 0x0002102410187980 */ /* 0x002f28000c101900 */
[----:B------:R-:W4:Y:S04]  /*19f00*/  LD.E R25, desc[UR36][R16.64+0x214] ;  /* 0x0002142410197980 */ /* 0x000f28000c101900 */
        /* <DEDUP_REMOVED lines=838> */
[----:B------:R0:W-:Y:S04]  /*1d370*/  ST.E desc[UR36][R16.64+0x214], R25 ;  /* 0x0002141910007985 */ /* 0x0001e8000c101924 */
        /* <DEDUP_REMOVED lines=126> */
[----:B------:R4:W-:Y:S04]  /*1db60*/  STL [R1+0x68], R0 ;  /* 0x0000680001007387 */ /* 0x0009e80000100800 */
        /* <DEDUP_REMOVED lines=9> */
[----:B-1----:R-:W4:Y:S04]  /*1dc00*/  LD.E R27, desc[UR36][R16.64+0x234] ;  /* 0x00023424101b7980 */ /* 0x002f28000c101900 */
        /* <DEDUP_REMOVED lines=246> */
[----:B0-----:R-:W1:Y:S04]  /*1eb70*/  LDL.64 R4, [R1+0x198] ;  /* 0x0001980001047983 */ /* 0x001e680000100a00 */
[----:B------:R2:W5:Y:S04]  /*1eb80*/  LD.E R0, desc[UR36][R2.64] ;  /* 0x0000002402007980 */ /* 0x000568000c101900 */
[----:B-1----:R-:W3:Y:S01]  /*1eb90*/  LD.E R6, desc[UR36][R4.64] ;  /* 0x0000002404067980 */ /* 0x002ee2000c101900 */
[----:B------:R-:W-:Y:S01]  /*1eba0*/  BSSY B0, `(.L_x_2257) ;  /* 0x0000005000007945 */ /* 0x000fe20003800000 */
[----:B---3--:R-:W-:-:S04]  /*1ebb0*/  LOP3.LUT R6, R6, 0x1, RZ, 0xfc, !PT ;  /* 0x0000000106067812 */ /* 0x008fc800078efcff */
[----:B------:R-:W-:-:S13]  /*1ebc0*/  ISETP.NE.AND P0, PT, R6, 0x3, PT ;  /* 0x000000030600780c */ /* 0x000fda0003f05270 */
[----:B--2---:R-:W-:Y:S05]  /*1ebd0*/  @!P0 BRA `(.L_x_2258) ;  /* 0x0000000000048947 */ /* 0x004fea0003800000 */
[----:B------:R-:W-:Y:S01]  /*1ebe0*/  BPT.TRAP 0x1 ;  /* 0x000000040000795c */ /* 0x000fe20000300000 */
.L_x_2258:
[----:B------:R-:W-:Y:S05]  /*1ebf0*/  BSYNC B0 ;  /* 0x0000000000007941 */ /* 0x000fea0003800000 */
.L_x_2257:
[----:B------:R-:W2:Y:S04]  /*1ec00*/  LD.E.64 R6, desc[UR36][R4.64+0x20] ;  /* 0x0000202404067980 */ /* 0x000ea8000c101b00 */
[----:B------:R-:W3:Y:S01]  /*1ec10*/  LD.E R8, desc[UR36][R4.64+0xc] ;  /* 0x00000c2404087980 */ /* 0x000ee2000c101900 */
[C---:B------:R-:W-:Y:S01]  /*1ec20*/  ISETP.GT.AND P0, PT, R10.reuse, UR40, PT ;  /* 0x000000280a007c0c */ /* 0x040fe2000bf04270 */
[----:B------:R-:W-:Y:S01]  /*1ec30*/  VIADD R10, R10, 0xffffffff ;  /* 0xffffffff0a0a7836 */ /* 0x000fe20000000000 */
[----:B--2---:R-:W-:-:S05]  /*1ec40*/  MOV R7, R6 ;  /* 0x0000000600077202 */ /* 0x004fca0000000f00 */
[----:B-----5:R-:W-:-:S05]  /*1ec50*/  IMAD R7, R0, 0x8, R7 ;  /* 0x0000000800077824 */ /* 0x020fca00078e0207 */
[----:B---3--:R-:W-:-:S04]  /*1ec60*/  PRMT R7, R8, 0x654, R7 ;  /* 0x0000065408077816 */ /* 0x008fc80000000007 */
[----:B------:R2:W-:Y:S01]  /*1ec70*/  SYNCS.ARRIVE.TRANS64.RED.A1T0 RZ, [R7+URZ], RZ ;  /* 0x000000ff07ff79a7 */ /* 0x0005e2000810043f */
[----:B------:R-:W-:Y:S05]  /*1ec80*/  @P0 BRA `(.L_x_2259) ;  /* 0xffffff4c00540947 */ /* 0x000fea000383ffff */
.L_x_2226:
[----:B------:R-:W-:Y:S05]  /*1ec90*/  WARPSYNC.ALL ;  /* 0x0000000000007948 */ /* 0x000fea0003800000 */
[----:B------:R-:W0:Y:S04]  /*1eca0*/  LDL R5, [R1+0x430] ;  /* 0x0004300001057983 */ /* 0x000e280000100800 */
[----:B------:R-:W3:Y:S04]  /*1ecb0*/  LDL R6, [R1+0x434] ;  /* 0x0004340001067983 */ /* 0x000ee80000100800 */
[----:B------:R-:W4:Y:S04]  /*1ecc0*/  LDL R136, [R1+0x1f8] ;  /* 0x0001f80001887983 */ /* 0x000f280000100800 */
[----:B------:R-:W5:Y:S04]  /*1ecd0*/  LDL.64 R12, [R1+0x3b8] ;  /* 0x0003b800010c7983 */ /* 0x000f680000100a00 */
        /* <DEDUP_REMOVED lines=60> */
[----:B------:R-:W5:Y:S04]  /*1f0a0*/  LDL R135, [R1+0x200] ;  /* 0x0002000001877983 */ /* 0x000f680000100800 */
[----:B0-----:R-:W0:Y:S02]  /*1f0b0*/  SHFL.BFLY PT, R0, R5, 0x2, 0x1f ;  /* 0x0c401f0005007f89 */ /* 0x001e2400000e0000 */
[----:B0-----:R-:W-:-:S05]  /*1f0c0*/  FADD.FTZ R0, R5, R0 ;  /* 0x0000000005007221 */ /* 0x001fca0000010000 */
[----:B------:R-:W0:Y:S02]  /*1f0d0*/  SHFL.BFLY PT, R3, R0, 0x1, 0x1f ;  /* 0x0c201f0000037f89 */ /* 0x000e2400000e0000 */
[----:B0-----:R-:W-:Y:S01]  /*1f0e0*/  FADD.FTZ R2, R0, R3 ;  /* 0x0000000300027221 */ /* 0x001fe20000010000 */
[----:B----4-:R-:W-:Y:S01]  /*1f0f0*/  VIADD R136, R136, 0x1 ;  /* 0x0000000188887836 */ /* 0x010fe20000000000 */
[----:B------:R-:W4:Y:S04]  /*1f100*/  LDL R0, [R1+0x204] ;  /* 0x0002040001007983 */ /* 0x000f280000100800 */
[----:B------:R-:W-:Y:S04]  /*1f110*/  STL [R1+0x430], R2 ;  /* 0x0004300201007387 */ /* 0x000fe80000100800 */
[----:B------:R-:W5:Y:S04]  /*1f120*/  LDL R147, [R1+0x430] ;  /* 0x0004300001937983 */ /* 0x000f680000100800 */
[----:B---3--:R-:W0:Y:S02]  /*1f130*/  SHFL.BFLY PT, R3, R6, 0x2, 0x1f ;  /* 0x0c401f0006037f89 */ /* 0x008e2400000e0000 */
[----:B0-----:R-:W-:Y:S01]  /*1f140*/  FADD.FTZ R3, R3, R6 ;  /* 0x0000000603037221 */ /* 0x001fe20000010000 */
[----:B------:R-:W-:Y:S01]  /*1f150*/  ISETP.NE.AND P2, PT, R136, 0x2, PT ;  /* 0x000000028800780c */ /* 0x000fe20003f45270 */
[----:B--2---:R-:W2:Y:S04]  /*1f160*/  LDL.64 R6, [R1+0x3f8] ;  /* 0x0003f80001067983 */ /* 0x004ea80000100a00 */
[----:B------:R-:W0:Y:S08]  /*1f170*/  SHFL.BFLY PT, R4, R3, 0x1, 0x1f ;  /* 0x0c201f0003047f89 */ /* 0x000e3000000e0000 */
[----:B------:R-:W3:Y:S01]  /*1f180*/  @!P2 LDL R134, [R1+0x1fc] ;  /* 0x0001fc000186a983 */ /* 0x000ee20000100800 */
[----:B0-----:R-:W-:-:S03]  /*1f190*/  FADD.FTZ R140, R3, R4 ;  /* 0x00000004038c7221 */ /* 0x001fc60000010000 */
[----:B------:R-:W2:Y:S02]  /*1f1a0*/  LDL.64 R4, [R1+0x3e8] ;  /* 0x0003e80001047983 */ /* 0x000ea40000100a00 */
[----:B------:R-:W-:Y:S02]  /*1f1b0*/  FSETP.NE.FTZ.AND P1, PT, R140, RZ, PT ;  /* 0x000000ff8c00720b */ /* 0x000fe40003f35000 */
[----:B------:R-:W2:Y:S11]  /*1f1c0*/  LDL.64 R2, [R1+0x408] ;  /* 0x0004080001027983 */ /* 0x000eb60000100a00 */
[----:B------:R-:W2:Y:S04]  /*1f1d0*/  @P1 LDL R143, [R1+0x440] ;  /* 0x00044000018f1983 */ /* 0x000ea80000100800 */
[----:B------:R-:W2:Y:S01]  /*1f1e0*/  @P1 LDL R145, [R1+0x424] ;  /* 0x0004240001911983 */ /* 0x000ea20000100800 */
[----:B------:R-:W-:-:S02]  /*1f1f0*/  IMAD.MOV.U32 R142, RZ, RZ, -0x800000 ;  /* 0xff800000ff8e7424 */ /* 0x000fc400078e00ff */
[----:B------:R-:W-:Y:S02]  /*1f200*/  IMAD.MOV.U32 R137, RZ, RZ, RZ ;  /* 0x000000ffff897224 */ /* 0x000fe400078e00ff */
[----:B------:R-:W-:Y:S01]  /*1f210*/  IMAD.MOV.U32 R144, RZ, RZ, -0x800000 ;  /* 0xff800000ff907424 */ /* 0x000fe200078e00ff */
[----:B------:R0:W-:Y:S08]  /*1f220*/  BAR.ARV R205, 0x100 ;  /* 0x000400cd0000751d */ /* 0x0001f00000002000 */
[----:B------:R-:W-:Y:S06]  /*1f230*/  BAR.ARV 0x8, 0x180 ;  /* 0x0206000000007b1d */ /* 0x000fec0000002000 */
[----:B-----5:R-:W-:-:S13]  /*1f240*/  FSETP.NE.FTZ.AND P0, PT, R147, RZ, PT ;  /* 0x000000ff9300720b */ /* 0x020fda0003f15000 */
[----:B------:R-:W5:Y:S04]  /*1f250*/  @P0 LDL R138, [R1+0x440] ;  /* 0x00044000018a0983 */ /* 0x000f680000100800 */
[----:B------:R-:W2:Y:S01]  /*1f260*/  @P0 LDL R139, [R1+0x420] ;  /* 0x00042000018b0983 */ /* 0x000ea20000100800 */
[----:B------:R-:W1:Y:S02]  /*1f270*/  @P0 MUFU.LG2 R141, R147 ;  /* 0x00000093008d0308 */ /* 0x000e640000000c00 */
[----:B-1----:R-:W-:-:S06]  /*1f280*/  @P0 FMUL.FTZ R141, R141, 0.69314718246459960938 ;  /* 0x3f3172188d8d0820 */ /* 0x002fcc0000410000 */
[----:B------:R-:W-:Y:S08]  /*1f290*/  @P1 MUFU.LG2 R146, R140 ;  /* 0x0000008c00921308 */ /* 0x000ff00000000c00 */
[----:B------:R-:W1:Y:S01]  /*1f2a0*/  @P0 MUFU.RCP R137, R147 ;  /* 0x0000009300890308 */ /* 0x000e620000001000 */
[----:B---3--:R-:W-:Y:S01]  /*1f2b0*/  @!P2 LOP3.LUT R134, R134, 0x1, RZ, 0x3c, !PT ;  /* 0x000000018686a812 */ /* 0x008fe200078e3cff */
[----:B----4-:R-:W-:Y:S01]  /*1f2c0*/  VIADD R0, R0, 0x1 ;  /* 0x0000000100007836 */ /* 0x010fe20000000000 */
[----:B------:R-:W-:Y:S04]  /*1f2d0*/  STL [R1+0x434], R140 ;  /* 0x0004348c01007387 */ /* 0x000fe80000100800 */
[----:B------:R-:W-:Y:S04]  /*1f2e0*/  STL [R1+0x1f8], R136 ;  /* 0x0001f88801007387 */ /* 0x000fe80000100800 */
[----:B------:R-:W-:Y:S01]  /*1f2f0*/  @!P2 STL [R1+0x1fc], R134 ;  /* 0x0001fc860100a387 */ /* 0x000fe20000100800 */
        /* <DEDUP_REMOVED lines=64> */
[----:B------:R-:W-:Y:S04]  /*1f700*/  STL.64 [R1+0x210], R132 ;  /* 0x0002108401007387 */ /* 0x000fe80000100a00 */
        /* <DEDUP_REMOVED lines=31> */
[----:B------:R-:W-:Y:S04]  /*1f900*/  STL [R1+0x204], R0 ;  /* 0x0002040001007387 */ /* 0x000fe80000100800 */
[----:B------:R-:W-:Y:S01]  /*1f910*/  @!P2 STL [R1+0x1f8], RZ ;  /* 0x0001f8ff0100a387 */ /* 0x000fe20000100800 */
[----:B-----5:R-:W-:-:S04]  /*1f920*/  @P0 FMUL.FTZ R138, R138, 0.69314718246459960938 ;  /* 0x3f3172188a8a0820 */ /* 0x020fc80000410000 */
[----:B--2---:R-:W-:Y:S01]  /*1f930*/  @P0 FFMA.FTZ R142, R138, R139, R141 ;  /* 0x0000008b8a8e0223 */ /* 0x004fe2000001008d */
[----:B------:R-:W-:-:S06]  /*1f940*/  IMAD.MOV.U32 R138, RZ, RZ, RZ ;  /* 0x000000ffff8a7224 */ /* 0x000fcc00078e00ff */
[----:B------:R-:W1:Y:S01]  /*1f950*/  @P1 MUFU.RCP R138, R140 ;  /* 0x0000008c008a1308 */ /* 0x000e620000001000 */
[----:B------:R-:W-:Y:S01]  /*1f960*/  @P1 FMUL.FTZ R139, R146, 0.69314718246459960938 ;  /* 0x3f317218928b1820 */ /* 0x000fe20000410000 */
[----:B------:R-:W-:-:S04]  /*1f970*/  @P1 FMUL.FTZ R146, R143, 0.69314718246459960938 ;  /* 0x3f3172188f921820 */ /* 0x000fc80000410000 */
[----:B------:R-:W-:Y:S01]  /*1f980*/  @P1 FFMA.FTZ R144, R146, R145, R139 ;  /* 0x0000009192901223 */ /* 0x000fe2000001008b */
[-C--:B-1----:R-:W-:Y:S01]  /*1f990*/  FMUL.FTZ R13, R13, R138.reuse ;  /* 0x0000008a0d0d7220 */ /* 0x082fe20000410000 */
[-C--:B------:R-:W-:Y:S01]  /*1f9a0*/  FMUL.FTZ R12, R12, R138.reuse ;  /* 0x0000008a0c0c7220 */ /* 0x080fe20000410000 */
[-C--:B------:R-:W-:Y:S01]  /*1f9b0*/  FMUL.FTZ R69, R69, R138.reuse ;  /* 0x0000008a45457220 */ /* 0x080fe20000410000 */
[-C--:B------:R-:W-:Y:S01]  /*1f9c0*/  FMUL.FTZ R68, R68, R138.reuse ;  /* 0x0000008a44447220 */ /* 0x080fe20000410000 */
[-C--:B------:R-:W-:Y:S01]  /*1f9d0*/  FMUL.FTZ R67, R67, R138.reuse ;  /* 0x0000008a43437220 */ /* 0x080fe20000410000 */
[-C--:B------:R-:W-:Y:S01]  /*1f9e0*/  FMUL.FTZ R66, R66, R138.reuse ;  /* 0x0000008a42427220 */ /* 0x080fe20000410000 */
[----:B------:R1:W-:Y:S01]  /*1f9f0*/  STL.64 [R1+0x3b8], R12 ;  /* 0x0003b80c01007387 */ /* 0x0003e20000100a00 */
        /* <DEDUP_REMOVED lines=58> */
[----:B-1----:R-:W-:Y:S01]  /*1fda0*/  VIADD R12, R135, 0x1 ;  /* 0x00000001870c7836 */ /* 0x002fe20000000000 */
[----:B------:R0:W-:Y:S04]  /*1fdb0*/  STL [R1+0x430], R142 ;  /* 0x0004308e01007387 */ /* 0x0001e80000100800 */
[----:B------:R0:W-:Y:S04]  /*1fdc0*/  STL [R1+0x434], R144 ;  /* 0x0004349001007387 */ /* 0x0001e80000100800 */
[----:B------:R0:W-:Y:S04]  /*1fdd0*/  STL.64 [R1+0x218], R68 ;  /* 0x0002184401007387 */ /* 0x0001e80000100a00 */
        /* <DEDUP_REMOVED lines=30> */
[----:B------:R0:W-:Y:S01]  /*1ffc0*/  STL [R1+0x200], R12 ;  /* 0x0002000c01007387 */ /* 0x0001e20000100800 */
[----:B------:R-:W-:-:S13]  /*1ffd0*/  PLOP3.LUT P0, PT, PT, PT, PT, 0x8, 0x0 ;  /* 0x000000000000781c */ /* 0x000fda0003f0e170 */
.L_x_2156:
[----:B------:R-:W1:Y:S08]  /*1ffe0*/  S2UR UR9, SR_CgaCtaId ;  /* 0x00000000000979c3 */ /* 0x000e700000008800 */
[----:B------:R-:W-:Y:S06]  /*1fff0*/  BAR.SYNC.DEFER_BLOCKING 0x5, 0x180 ;  /* 0x0146000000007b1d */ /* 0x000fec0000010000 */
[----:B------:R-:W-:Y:S01]  /*20000*/  UMOV UR42, 0x400 ;  /* 0x00000400002a7882 */ /* 0x000fe20000000000 */
[----:B------:R-:W-:Y:S01]  /*20010*/  BSSY B0, `(.L_x_2260) ;  /* 0x0000292000007945 */ /* 0x000fe20003800000 */
[----:B-1----:R-:W-:-:S09]  /*20020*/  ULEA UR42, UR9, UR42, 0x18 ;  /* 0x0000002a092a7291 */ /* 0x002fd2000f8ec03f */
[----:B------:R-:W1:Y:S02]  /*20030*/  LDS R0, [UR42+0x324d0] ;  /* 0x0324d02aff007984 */ /* 0x000e640008000800 */
[----:B-1----:R-:W-:Y:S01]  /*20040*/  R2UR UR4, R0 ;  /* 0x00000000000472ca */ /* 0x002fe200000e0000 */
[----:B------:R-:W-:Y:S06]  /*20050*/  BAR.ARV 0x4, 0x180 ;  /* 0x0106000000007b1d */ /* 0x000fec0000002000 */
[----:B------:R-:W-:Y:S08]  /*20060*/  @P0 BRA `(.L_x_2261) ;  /* 0x0000001c00500947 */ /* 0x000ff00003800000 */
[----:B------:R-:W2:Y:S01]  /*20070*/  LDL.128 R96, [R1+0x2b0] ;  /* 0x0002b00001607983 */ /* 0x000ea20000100c00 */
[----:B0-----:R-:W0:Y:S01]  /*20080*/  LDC R20, c[0x0][0xce8] ;  /* 0x00033a00ff147b82 */ /* 0x001e220000000800 */
[----:B------:R-:W-:Y:S01]  /*20090*/  ULDC UR5, c[0x0][0xb88] ;  /* 0x0002e20000057ab9 */ /* 0x000fe20000000800 */
[----:B------:R-:W-:Y:S01]  /*200a0*/  R2UR UR14, R200 ;  /* 0x00000000c80e72ca */ /* 0x000fe200000e0000 */
[----:B------:R-:W3:Y:S04]  /*200b0*/  LDL.128 R92, [R1+0x2c0] ;  /* 0x0002c000015c7983 */ /* 0x000ee80000100c00 */
[----:B------:R-:W4:Y:S04]  /*200c0*/  LDL.128 R136, [R1+0x210] ;  /* 0x0002100001887983 */ /* 0x000f280000100c00 */
        /* <DEDUP_REMOVED lines=28> */
[----:B------:R-:W4:Y:S01]  /*20290*/  LDL.128 R8, [R1+0x400] ;  /* 0x0004000001087983 */ /* 0x000f220000100c00 */
[----:B------:R-:W-:Y:S01]  /*202a0*/  VIADD R158, R202, UR61 ;  /* 0x0000003dca9e7c36 */ /* 0x000fe20008000000 */
[----:B------:R-:W-:Y:S01]  /*202b0*/  LOP3.LUT P0, RZ, R210, 0x3, RZ, 0xc0, !PT ;  /* 0x00000003d2ff7812 */ /* 0x000fe2000780c0ff */
[----:B0-----:R-:W-:Y:S01]  /*202c0*/  IMAD R0, R20, UR5, RZ ;  /* 0x0000000514007c24 */ /* 0x001fe2000f8e02ff */
[----:B------:R-:W-:Y:S01]  /*202d0*/  IADD3 R142, P1, R178, 0x8020, RZ ;  /* 0x00008020b28e7810 */ /* 0x000fe20007f3e0ff */
[----:B------:R-:W-:-:S03]  /*202e0*/  ULDC.64 UR10, c[0x0][0xc90] ;  /* 0x00032400000a7ab9 */ /* 0x000fc60000000a00 */
[----:B------:R-:W-:-:S13]  /*202f0*/  ISETP.GE.OR P2, PT, R158, R0, P0 ;  /* 0x000000009e00720c */ /* 0x000fda0000746670 */
[----:B------:R-:W4:Y:S01]  /*20300*/  @!P2 LDL R21, [R1+0x430] ;  /* 0x000430000115a983 */ /* 0x000f220000100800 */
[----:B------:R-:W-:-:S04]  /*20310*/  LOP3.LUT R143, R142, 0x380, RZ, 0xc0, !PT ;  /* 0x000003808e8f7812 */ /* 0x000fc800078ec0ff */
[----:B------:R-:W-:-:S04]  /*20320*/  SHF.R.U64 R143, R143, 0x3, RZ ;  /* 0x000000038f8f7819 */ /* 0x000fc800000012ff */
[----:B------:R-:W-:Y:S01]  /*20330*/  LOP3.LUT R142, R143, R142, RZ, 0x3c, !PT ;  /* 0x0000008e8f8e7212 */ /* 0x000fe200078e3cff */
[----:B------:R-:W-:Y:S01]  /*20340*/  IMAD.X R143, RZ, RZ, R179, P1 ;  /* 0x000000ffff8f7224 */ /* 0x000fe200008e06b3 */
[----:B------:R-:W-:-:S04]  /*20350*/  IADD3 R155, P1, R178, 0xc040, RZ ;  /* 0x0000c040b29b7810 */ /* 0x000fc80007f3e0ff */
[----:B------:R-:W-:Y:S02]  /*20360*/  LOP3.LUT R154, R155, 0x380, RZ, 0xc0, !PT ;  /* 0x000003809b9a7812 */ /* 0x000fe400078ec0ff */
[----:B------:R-:W-:Y:S02]  /*20370*/  IADD3 R3, P4, R178, 0x4040, RZ ;  /* 0x00004040b2037810 */ /* 0x000fe40007f9e0ff */
[----:B------:R-:W-:Y:S02]  /*20380*/  SHF.R.U64 R154, R154, 0x3, RZ ;  /* 0x000000039a9a7819 */ /* 0x000fe400000012ff */
[----:B------:R-:W-:Y:S02]  /*20390*/  LOP3.LUT R2, R3, 0x380, RZ, 0xc0, !PT ;  /* 0x0000038003027812 */ /* 0x000fe400078ec0ff */
[----:B------:R-:W-:Y:S01]  /*203a0*/  LOP3.LUT R154, R154, R155, RZ, 0x3c, !PT ;  /* 0x0000009b9a9a7212 */ /* 0x000fe200078e3cff */
[----:B------:R-:W-:Y:S01]  /*203b0*/  IMAD.X R155, RZ, RZ, R179, P1 ;  /* 0x000000ffff9b7224 */ /* 0x000fe200008e06b3 */
[----:B------:R-:W-:-:S02]  /*203c0*/  ISETP.NE.AND P1, PT, R20, 0x1, PT ;  /* 0x000000011400780c */ /* 0x000fc40003f25270 */
[----:B------:R-:W-:-:S04]  /*203d0*/  SHF.R.U64 R2, R2, 0x3, RZ ;  /* 0x0000000302027819 */ /* 0x000fc800000012ff */
[----:B------:R-:W-:Y:S01]  /*203e0*/  LOP3.LUT R2, R2, R3, RZ, 0x3c, !PT ;  /* 0x0000000302027212 */ /* 0x000fe200078e3cff */
[----:B------:R-:W-:Y:S01]  /*203f0*/  IMAD.X R3, RZ, RZ, R179, P4 ;  /* 0x000000ffff037224 */ /* 0x000fe200020e06b3 */
[----:B------:R-:W-:-:S04]  /*20400*/  LOP3.LUT R149, R178, 0x380, RZ, 0xc0, !PT ;  /* 0x00000380b2957812 */ /* 0x000fc800078ec0ff */
[----:B------:R-:W-:Y:S02]  /*20410*/  MOV R2, R2 ;  /* 0x0000000200027202 */ /* 0x000fe40000000f00 */
[----:B------:R-:W0:Y:S01]  /*20420*/  @P1 LDC R3, c[0x0][0xcec] ;  /* 0x00033b00ff031b82 */ /* 0x000e220000000800 */
[----:B------:R-:W-:-:S04]  /*20430*/  SHF.R.U64 R149, R149, 0x3, RZ ;  /* 0x0000000395957819 */ /* 0x000fc800000012ff */
[----:B------:R-:W-:Y:S01]  /*20440*/  LOP3.LUT R148, R149, R178, RZ, 0x3c, !PT ;  /* 0x000000b295947212 */ /* 0x000fe200078e3cff */
[----:B------:R-:W-:Y:S01]  /*20450*/  IMAD.MOV.U32 R149, RZ, RZ, R179 ;  /* 0x000000ffff957224 */ /* 0x000fe200078e00b3 */
[C---:B------:R-:W-:Y:S02]  /*20460*/  IADD3 R145, P3, R178.reuse, 0x8040, RZ ;  /* 0x00008040b2917810 */ /* 0x040fe40007f7e0ff */
[----:B------:R-:W-:Y:S02]  /*20470*/  IADD3 R19, P5, R178, 0x4060, RZ ;  /* 0x00004060b2137810 */ /* 0x000fe40007fbe0ff */
[----:B------:R-:W-:Y:S02]  /*20480*/  MOV R148, R148 ;  /* 0x0000009400947202 */ /* 0x000fe40000000f00 */
[----:B------:R-:W-:Y:S01]  /*20490*/  LOP3.LUT R144, R145, 0x380, RZ, 0xc0, !PT ;  /* 0x0000038091907812 */ /* 0x000fe200078ec0ff */
[----:B------:R-:W-:Y:S01]  /*204a0*/  USHF.R.S32.HI UR12, URZ, 0x1f, UR14 ;  /* 0x0000001f3f0c7899 */ /* 0x000fe2000801140e */
[----:B------:R-:W-:-:S02]  /*204b0*/  LOP3.LUT R18, R19, 0x380, RZ, 0xc0, !PT ;  /* 0x0000038013127812 */ /* 0x000fc400078ec0ff */
[----:B------:R-:W-:Y:S01]  /*204c0*/  SHF.R.U64 R144, R144, 0x3, RZ ;  /* 0x0000000390907819 */ /* 0x000fe200000012ff */
[----:B------:R-:W-:Y:S01]  /*204d0*/  UIMAD UR5, UR12, UR10, URZ ;  /* 0x0000000a0c0572a4 */ /* 0x000fe2000f8e023f */
[----:B------:R-:W-:Y:S01]  /*204e0*/  SHF.R.U64 R18, R18, 0x3, RZ ;  /* 0x0000000312127819 */ /* 0x000fe200000012ff */
[----:B------:R-:W-:Y:S01]  /*204f0*/  USHF.R.S32.HI UR13, URZ, 0x1f, UR60 ;  /* 0x0000001f3f0d7899 */ /* 0x000fe2000801143c */
[----:B------:R-:W-:Y:S01]  /*20500*/  LOP3.LUT R144, R144, R145, RZ, 0x3c, !PT ;  /* 0x0000009190907212 */ /* 0x000fe200078e3cff */
[--C-:B------:R-:W-:Y:S01]  /*20510*/  IMAD.X R145, RZ, RZ, R179.reuse, P3 ;  /* 0x000000ffff917224 */ /* 0x100fe200018e06b3 */
[----:B------:R-:W-:Y:S01]  /*20520*/  IADD3 R140, P6, R178, 0x8000, RZ ;  /* 0x00008000b28c7810 */ /* 0x000fe20007fde0ff */
[----:B------:R-:W-:Y:S01]  /*20530*/  UIMAD.WIDE.U32 UR6, UR14, UR10, URZ ;  /* 0x0000000a0e0672a5 */ /* 0x000fe2000f8e003f */
[----:B------:R-:W-:Y:S01]  /*20540*/  LOP3.LUT R18, R18, R19, RZ, 0x3c, !PT ;  /* 0x0000001312127212 */ /* 0x000fe200078e3cff */
[----:B------:R-:W-:Y:S01]  /*20550*/  UIMAD UR5, UR14, UR11, UR5 ;  /* 0x0000000b0e0572a4 */ /* 0x000fe2000f8e0205 */
[----:B------:R-:W-:Y:S01]  /*20560*/  IADD3 R157, P3, R178, 0xc060, RZ ;  /* 0x0000c060b29d7810 */ /* 0x000fe20007f7e0ff */
[----:B------:R-:W-:Y:S01]  /*20570*/  IMAD.X R19, RZ, RZ, R179, P5 ;  /* 0x000000ffff137224 */ /* 0x000fe200028e06b3 */
[----:B------:R-:W-:Y:S01]  /*20580*/  ULDC.64 UR10, c[0x0][0xc98] ;  /* 0x00032600000a7ab9 */ /* 0x000fe20000000a00 */
[----:B------:R-:W-:Y:S01]  /*20590*/  LOP3.LUT R141, R140, 0x380, RZ, 0xc0, !PT ;  /* 0x000003808c8d7812 */ /* 0x000fe200078ec0ff */
[----:B------:R-:W-:Y:S01]  /*205a0*/  UIMAD UR8, UR13, UR10, URZ ;  /* 0x0000000a0d0872a4 */ /* 0x000fe2000f8e023f */
[----:B------:R-:W-:Y:S01]  /*205b0*/  LOP3.LUT R156, R157, 0x380, RZ, 0xc0, !PT ;  /* 0x000003809d9c7812 */ /* 0x000fe200078ec0ff */
[----:B------:R-:W-:Y:S01]  /*205c0*/  UIADD3 UR7, UR7, UR5, URZ ;  /* 0x0000000507077290 */ /* 0x000fe2000fffe03f */
[----:B------:R-:W-:Y:S01]  /*205d0*/  MOV R18, R18 ;  /* 0x0000001200127202 */ /* 0x000fe20000000f00 */
[----:B------:R-:W-:Y:S01]  /*205e0*/  UIMAD UR8, UR60, UR11, UR8 ;  /* 0x0000000b3c0872a4 */ /* 0x000fe2000f8e0208 */
[----:B------:R-:W-:Y:S01]  /*205f0*/  SHF.R.U64 R141, R141, 0x3, RZ ;  /* 0x000000038d8d7819 */ /* 0x000fe200000012ff */
[----:B------:R-:W-:Y:S01]  /*20600*/  UIMAD.WIDE.U32 UR6, UR60, UR10, UR6 ;  /* 0x0000000a3c0672a5 */ /* 0x000fe2000f8e0006 */
[----:B------:R-:W-:-:S02]  /*20610*/  SHF.R.U64 R156, R156, 0x3, RZ ;  /* 0x000000039c9c7819 */ /* 0x000fc400000012ff */
[C---:B------:R-:W-:Y:S01]  /*20620*/  IADD3 R147, P4, R178.reuse, 0x8060, RZ ;  /* 0x00008060b2937810 */ /* 0x040fe20007f9e0ff */
[----:B------:R-:W-:Y:S01]  /*20630*/  ULDC.64 UR10, c[0x0][0xbe8] ;  /* 0x0002fa00000a7ab9 */ /* 0x000fe20000000a00 */
[----:B------:R-:W-:Y:S01]  /*20640*/  LOP3.LUT R140, R141, R140, RZ, 0x3c, !PT ;  /* 0x0000008c8d8c7212 */ /* 0x000fe200078e3cff */
[--C-:B------:R-:W-:Y:S01]  /*20650*/  IMAD.X R141, RZ, RZ, R179.reuse, P6 ;  /* 0x000000ffff8d7224 */ /* 0x100fe200030e06b3 */
[----:B------:R-:W-:Y:S02]  /*20660*/  IADD3 R151, P5, R178, 0xc000, RZ ;  /* 0x0000c000b2977810 */ /* 0x000fe40007fbe0ff */
[----:B------:R-:W-:Y:S01]  /*20670*/  LOP3.LUT R156, R156, R157, RZ, 0x3c, !PT ;  /* 0x0000009d9c9c7212 */ /* 0x000fe200078e3cff */
[----:B------:R-:W-:Y:S01]  /*20680*/  IMAD.X R157, RZ, RZ, R179, P3 ;  /* 0x000000ffff9d7224 */ /* 0x000fe200018e06b3 */
[----:B------:R-:W-:Y:S02]  /*20690*/  IADD3 R153, P6, R178, 0xc020, RZ ;  /* 0x0000c020b2997810 */ /* 0x000fe40007fde0ff */
[----:B------:R-:W-:-:S02]  /*206a0*/  LOP3.LUT R146, R147, 0x380, RZ, 0xc0, !PT ;  /* 0x0000038093927812 */ /* 0x000fc400078ec0ff */
[----:B------:R-:W-:Y:S02]  /*206b0*/  LOP3.LUT R150, R151, 0x380, RZ, 0xc0, !PT ;  /* 0x0000038097967812 */ /* 0x000fe400078ec0ff */
[----:B------:R-:W-:Y:S02]  /*206c0*/  LOP3.LUT R152, R153, 0x380, RZ, 0xc0, !PT ;  /* 0x0000038099987812 */ /* 0x000fe400078ec0ff */
[----:B------:R-:W-:Y:S02]  /*206d0*/  SHF.R.U64 R146, R146, 0x3, RZ ;  /* 0x0000000392927819 */ /* 0x000fe400000012ff */
[----:B------:R-:W-:Y:S02]  /*206e0*/  SHF.R.U64 R150, R150, 0x3, RZ ;  /* 0x0000000396967819 */ /* 0x000fe400000012ff */
[----:B------:R-:W-:Y:S02]  /*206f0*/  SHF.R.U64 R152, R152, 0x3, RZ ;  /* 0x0000000398987819 */ /* 0x000fe400000012ff */
[----:B------:R-:W-:Y:S01]  /*20700*/  LOP3.LUT R146, R146, R147, RZ, 0x3c, !PT ;  /* 0x0000009392927212 */ /* 0x000fe200078e3cff */
[--C-:B------:R-:W-:Y:S01]  /*20710*/  IMAD.X R147, RZ, RZ, R179.reuse, P4 ;  /* 0x000000ffff937224 */ /* 0x100fe200020e06b3 */
[----:B------:R-:W-:Y:S01]  /*20720*/  LOP3.LUT R150, R150, R151, RZ, 0x3c, !PT ;  /* 0x0000009796967212 */ /* 0x000fe200078e3cff */
[----:B------:R-:W-:Y:S01]  /*20730*/  IMAD.X R151, RZ, RZ, R179, P5 ;  /* 0x000000ffff977224 */ /* 0x000fe200028e06b3 */
[----:B------:R-:W-:-:S02]  /*20740*/  LOP3.LUT R152, R152, R153, RZ, 0x3c, !PT ;  /* 0x0000009998987212 */ /* 0x000fc400078e3cff */
[----:B--2---:R-:W-:Y:S02]  /*20750*/  F2FP.F16.F32.PACK_AB R96, R97, R96 ;  /* 0x000000606160723e */ /* 0x004fe400000000ff */
[----:B------:R-:W-:Y:S02]  /*20760*/  F2FP.F16.F32.PACK_AB R97, R99, R98 ;  /* 0x000000626361723e */ /* 0x000fe400000000ff */
[----:B---3--:R-:W-:Y:S02]  /*20770*/  F2FP.F16.F32.PACK_AB R98, R93, R92 ;  /* 0x0000005c5d62723e */ /* 0x008fe400000000ff */
[----:B------:R-:W1:Y:S01]  /*20780*/  @P1 LDC R92, c[0x0][0xcf0] ;  /* 0x00033c00ff5c1b82 */ /* 0x000e620000000800 */
[----:B----4-:R-:W-:Y:S02]  /*20790*/  F2FP.F16.F32.PACK_AB R136, R137, R136 ;  /* 0x000000888988723e */ /* 0x010fe400000000ff */
[----:B------:R-:W-:Y:S02]  /*207a0*/  F2FP.F16.F32.PACK_AB R137, R139, R138 ;  /* 0x0000008a8b89723e */ /* 0x000fe400000000ff */
[----:B------:R-:W-:-:S02]  /*207b0*/  F2FP.F16.F32.PACK_AB R128, R129, R128 ;  /* 0x000000808180723e */ /* 0x000fc400000000ff */
[----:B------:R-:W-:Y:S02]  /*207c0*/  F2FP.F16.F32.PACK_AB R129, R131, R130 ;  /* 0x000000828381723e */ /* 0x000fe400000000ff */
[----:B------:R-:W-:Y:S02]  /*207d0*/  F2FP.F16.F32.PACK_AB R138, R133, R132 ;  /* 0x00000084858a723e */ /* 0x000fe400000000ff */
[----:B------:R-:W-:Y:S01]  /*207e0*/  F2FP.F16.F32.PACK_AB R139, R135, R134 ;  /* 0x00000086878b723e */ /* 0x000fe200000000ff */
[----:B------:R-:W-:Y:S01]  /*207f0*/  BAR.SYNC.DEFER_BLOCKING 0x1, 0x100 ;  /* 0x0044000000007b1d */ /* 0x000fe20000010000 */
        /* <DEDUP_REMOVED lines=15> */
[----:B------:R-:W-:Y:S01]  /*208f0*/  VIADD R84, R228, UR61 ;  /* 0x0000003de4547c36 */ /* 0x000fe20008000000 */
[----:B------:R-:W-:Y:S01]  /*20900*/  STSM.16.M88.4 [R148], R136 ;  /* 0x0000008894007844 */ /* 0x000fe20000000200 */
[----:B------:R-:W-:-:S02]  /*20910*/  F2FP.F16.F32.PACK_AB R99, R95, R94 ;  /* 0x0000005e5f63723e */ /* 0x000fc400000000ff */
[----:B------:R-:W-:Y:S02]  /*20920*/  F2FP.F16.F32.PACK_AB R106, R101, R100 ;  /* 0x00000064656a723e */ /* 0x000fe400000000ff */
[----:B------:R-:W-:Y:S01]  /*20930*/  F2FP.F16.F32.PACK_AB R107, R103, R102 ;  /* 0x00000066676b723e */ /* 0x000fe200000000ff */
[----:B------:R-:W-:Y:S01]  /*20940*/  STSM.16.M88.4 [R227], R128 ;  /* 0x00000080e3007844 */ /* 0x000fe20000000200 */
[----:B------:R-:W-:Y:S01]  /*20950*/  F2FP.F16.F32.PACK_AB R91, R87, R86 ;  /* 0x00000056575b723e */ /* 0x000fe200000000ff */
[----:B0-----:R-:W-:Y:S02]  /*20960*/  @P1 IMAD.HI.U32 R3, R84, R3, RZ ;  /* 0x0000000354031227 */ /* 0x001fe400078e00ff */
[----:B------:R-:W-:Y:S04]  /*20970*/  STSM.16.M88.4 [R226], R120 ;  /* 0x00000078e2007844 */ /* 0x000fe80000000200 */
[----:B------:R-:W-:Y:S04]  /*20980*/  STSM.16.M88.4 [R225], R112 ;  /* 0x00000070e1007844 */ /* 0x000fe80000000200 */
[----:B------:R-:W-:Y:S04]  /*20990*/  STSM.16.M88.4 [R221], R104 ;  /* 0x00000068dd007844 */ /* 0x000fe80000000200 */
[----:B------:R-:W-:Y:S04]  /*209a0*/  STSM.16.M88.4 [R220], R96 ;  /* 0x00000060dc007844 */ /* 0x000fe80000000200 */
[----:B------:R0:W-:Y:S01]  /*209b0*/  STSM.16.M88.4 [R2], R88 ;  /* 0x0000005802007844 */ /* 0x0001e20000000200 */
[----:B------:R-:W-:-:S02]  /*209c0*/  F2FP.F16.F32.PACK_AB R80, R81, R80 ;  /* 0x000000505150723e */ /* 0x000fc400000000ff */
[----:B------:R-:W-:Y:S02]  /*209d0*/  F2FP.F16.F32.PACK_AB R81, R83, R82 ;  /* 0x000000525351723e */ /* 0x000fe400000000ff */
[----:B------:R-:W-:Y:S02]  /*209e0*/  F2FP.F16.F32.PACK_AB R82, R77, R76 ;  /* 0x0000004c4d52723e */ /* 0x000fe400000000ff */
[----:B------:R-:W-:Y:S01]  /*209f0*/  F2FP.F16.F32.PACK_AB R83, R79, R78 ;  /* 0x0000004e4f53723e */ /* 0x000fe200000000ff */
[----:B0-----:R-:W-:Y:S01]  /*20a00*/  IMAD.MOV.U32 R2, RZ, RZ, R84 ;  /* 0x000000ffff027224 */ /* 0x001fe200078e0054 */
[----:B-1----:R-:W-:Y:S02]  /*20a10*/  @P1 SHF.R.U32.HI R2, RZ, R92, R3 ;  /* 0x0000005cff021219 */ /* 0x002fe40000011603 */
[----:B------:R-:W-:-:S03]  /*20a20*/  F2FP.F16.F32.PACK_AB R72, R73, R72 ;  /* 0x000000484948723e */ /* 0x000fc600000000ff */
[----:B------:R-:W-:Y:S01]  /*20a30*/  IMAD.MOV R19, RZ, RZ, -R2 ;  /* 0x000000ffff137224 */ /* 0x000fe200078e0a02 */
[----:B------:R-:W-:Y:S02]  /*20a40*/  F2FP.F16.F32.PACK_AB R73, R75, R74 ;  /* 0x0000004a4b49723e */ /* 0x000fe400000000ff */
[----:B------:R-:W-:Y:S01]  /*20a50*/  F2FP.F16.F32.PACK_AB R74, R57, R56 ;  /* 0x00000038394a723e */ /* 0x000fe200000000ff */
[----:B------:R-:W-:Y:S01]  /*20a60*/  IMAD R19, R20, R19, R84 ;  /* 0x0000001314137224 */ /* 0x000fe200078e0254 */
[----:B------:R-:W-:Y:S01]  /*20a70*/  SHF.R.S32.HI R3, RZ, 0x1f, R2 ;  /* 0x0000001fff037819 */ /* 0x000fe20000011402 */
[----:B------:R-:W-:Y:S01]  /*20a80*/  IMAD.U32 R56, RZ, RZ, UR8 ;  /* 0x00000008ff387e24 */ /* 0x000fe2000f8e00ff */
[----:B------:R-:W-:Y:S01]  /*20a90*/  IADD3 R2, P3, R2, UR6, RZ ;  /* 0x0000000602027c10 */ /* 0x000fe2000ff7e0ff */
[----:B------:R0:W-:Y:S03]  /*20aa0*/  STSM.16.M88.4 [R18], R80 ;  /* 0x0000005012007844 */ /* 0x0001e60000000200 */
[----:B------:R-:W-:Y:S01]  /*20ab0*/  IADD3.X R3, R3, UR7, R56, P3, !PT ;  /* 0x0000000703037c10 */ /* 0x000fe20009ffe438 */
[----:B------:R-:W-:Y:S01]  /*20ac0*/  ULDC.64 UR6, c[0x0][0xc88] ;  /* 0x0003220000067ab9 */ /* 0x000fe20000000a00 */
[----:B------:R-:W-:Y:S01]  /*20ad0*/  F2FP.F16.F32.PACK_AB R52, R53, R52 ;  /* 0x000000343534723e */ /* 0x000fe200000000ff */
[----:B------:R-:W-:-:S02]  /*20ae0*/  IMAD.X R153, RZ, RZ, R179, P6 ;  /* 0x000000ffff997224 */ /* 0x000fc400030e06b3 */
[----:B------:R-:W-:Y:S01]  /*20af0*/  IMAD.WIDE.U32 R2, R19, UR6, R2 ;  /* 0x0000000613027c25 */ /* 0x000fe2000f8e0002 */
[----:B0-----:R-:W-:-:S05]  /*20b00*/  SHF.R.S32.HI R18, RZ, 0x1f, R19 ;  /* 0x0000001fff127819 */ /* 0x001fca0000011413 */
[----:B------:R-:W-:Y:S01]  /*20b10*/  IMAD R18, R18, UR6, RZ ;  /* 0x0000000612127c24 */ /* 0x000fe2000f8e02ff */
[----:B------:R-:W-:Y:S02]  /*20b20*/  MOV R140, R140 ;  /* 0x0000008c008c7202 */ /* 0x000fe40000000f00 */
[----:B------:R-:W-:Y:S01]  /*20b30*/  F2FP.F16.F32.PACK_AB R75, R59, R58 ;  /* 0x0000003a3b4b723e */ /* 0x000fe200000000ff */
[----:B------:R-:W-:Y:S01]  /*20b40*/  IMAD R19, R19, UR7, R18 ;  /* 0x0000000713137c24 */ /* 0x000fe2000f8e0212 */
[----:B------:R-:W-:Y:S01]  /*20b50*/  F2FP.F16.F32.PACK_AB R53, R55, R54 ;  /* 0x000000363735723e */ /* 0x000fe200000000ff */
[----:B------:R-:W-:Y:S01]  /*20b60*/  ULDC.64 UR6, c[0x0][0xc50] ;  /* 0x0003140000067ab9 */ /* 0x000fe20000000a00 */
[----:B------:R-:W-:Y:S02]  /*20b70*/  F2FP.F16.F32.PACK_AB R64, R65, R64 ;  /* 0x000000404140723e */ /* 0x000fe400000000ff */
[----:B------:R-:W-:Y:S02]  /*20b80*/  MOV R142, R142 ;  /* 0x0000008e008e7202 */ /* 0x000fe40000000f00 */
[----:B------:R-:W-:-:S02]  /*20b90*/  F2FP.F16.F32.PACK_AB R54, R69, R68 ;  /* 0x000000444536723e */ /* 0x000fc400000000ff */
[----:B------:R-:W-:Y:S02]  /*20ba0*/  F2FP.F16.F32.PACK_AB R55, R71, R70 ;  /* 0x000000464737723e */ /* 0x000fe400000000ff */
[----:B------:R-:W-:Y:S02]  /*20bb0*/  F2FP.F16.F32.PACK_AB R65, R67, R66 ;  /* 0x000000424341723e */ /* 0x000fe400000000ff */
[----:B------:R-:W-:Y:S01]  /*20bc0*/  F2FP.F16.F32.PACK_AB R48, R49, R48 ;  /* 0x000000303130723e */ /* 0x000fe200000000ff */
[----:B------:R-:W-:Y:S01]  /*20bd0*/  IMAD.IADD R3, R3, 0x1, R19 ;  /* 0x0000000103037824 */ /* 0x000fe200078e0213 */
[----:B------:R-:W-:Y:S02]  /*20be0*/  MOV R144, R144 ;  /* 0x0000009000907202 */ /* 0x000fe40000000f00 */
[----:B------:R-:W-:Y:S02]  /*20bf0*/  F2FP.F16.F32.PACK_AB R66, R61, R60 ;  /* 0x0000003c3d42723e */ /* 0x000fe400000000ff */
[----:B------:R-:W-:-:S02]  /*20c00*/  F2FP.F16.F32.PACK_AB R67, R63, R62 ;  /* 0x0000003e3f43723e */ /* 0x000fc400000000ff */
[----:B------:R-:W-:Y:S02]  /*20c10*/  F2FP.F16.F32.PACK_AB R49, R51, R50 ;  /* 0x000000323331723e */ /* 0x000fe400000000ff */
[----:B------:R-:W-:Y:S02]  /*20c20*/  MOV R146, R146 ;  /* 0x0000009200927202 */ /* 0x000fe40000000f00 */
[----:B------:R-:W-:Y:S02]  /*20c30*/  F2FP.F16.F32.PACK_AB R50, R45, R44 ;  /* 0x0000002c2d32723e */ /* 0x000fe400000000ff */
[----:B------:R-:W-:Y:S02]  /*20c40*/  F2FP.F16.F32.PACK_AB R51, R47, R46 ;  /* 0x0000002e2f33723e */ /* 0x000fe400000000ff */
[----:B------:R-:W-:Y:S01]  /*20c50*/  F2FP.F16.F32.PACK_AB R36, R37, R36 ;  /* 0x000000242524723e */ /* 0x000fe200000000ff */
[----:B------:R-:W-:Y:S01]  /*20c60*/  STSM.16.M88.4 [R140], R72 ;  /* 0x000000488c007844 */ /* 0x000fe20000000200 */
[----:B------:R-:W-:-:S02]  /*20c70*/  MOV R150, R150 ;  /* 0x0000009600967202 */ /* 0x000fc40000000f00 */
[----:B------:R-:W-:Y:S02]  /*20c80*/  LEA R58, P3, R2, UR6, 0x2 ;  /* 0x00000006023a7c11 */ /* 0x000fe4000f8610ff */
[----:B------:R-:W-:Y:S02]  /*20c90*/  F2FP.F16.F32.PACK_AB R44, R5, R4 ;  /* 0x00000004052c723e */ /* 0x000fe400000000ff */
[----:B------:R-:W-:Y:S02]  /*20ca0*/  F2FP.F16.F32.PACK_AB R45, R7, R6 ;  /* 0x00000006072d723e */ /* 0x000fe400000000ff */
[----:B------:R-:W-:Y:S02]  /*20cb0*/  F2FP.F16.F32.PACK_AB R46, R41, R40 ;  /* 0x00000028292e723e */ /* 0x000fe400000000ff */
[----:B------:R-:W-:Y:S02]  /*20cc0*/  F2FP.F16.F32.PACK_AB R47, R43, R42 ;  /* 0x0000002a2b2f723e */ /* 0x000fe400000000ff */
[----:B------:R-:W-:-:S02]  /*20cd0*/  F2FP.F16.F32.PACK_AB R37, R39, R38 ;  /* 0x000000262725723e */ /* 0x000fc400000000ff */
[----:B------:R-:W-:Y:S01]  /*20ce0*/  F2FP.F16.F32.PACK_AB R28, R29, R28 ;  /* 0x0000001c1d1c723e */ /* 0x000fe200000000ff */
[----:B------:R-:W-:Y:S01]  /*20cf0*/  STSM.16.M88.4 [R142], R52 ;  /* 0x000000348e007844 */ /* 0x000fe20000000200 */
[----:B------:R-:W-:Y:S02]  /*20d00*/  MOV R152, R152 ;  /* 0x0000009800987202 */ /* 0x000fe40000000f00 */
[----:B------:R-:W-:Y:S02]  /*20d10*/  F2FP.F16.F32.PACK_AB R38, R33, R32 ;  /* 0x000000202126723e */ /* 0x000fe400000000ff */
[----:B------:R-:W-:Y:S02]  /*20d20*/  F2FP.F16.F32.PACK_AB R39, R35, R34 ;  /* 0x000000222327723e */ /* 0x000fe400000000ff */
[----:B------:R-:W-:Y:S02]  /*20d30*/  F2FP.F16.F32.PACK_AB R29, R31, R30 ;  /* 0x0000001e1f1d723e */ /* 0x000fe400000000ff */
[----:B------:R-:W-:Y:S01]  /*20d40*/  F2FP.F16.F32.PACK_AB R12, R13, R12 ;  /* 0x0000000c0d0c723e */ /* 0x000fe200000000ff */
[----:B------:R-:W-:Y:S01]  /*20d50*/  STSM.16.M88.4 [R144], R64 ;  /* 0x0000004090007844 */ /* 0x000fe20000000200 */
[----:B------:R-:W-:-:S02]  /*20d60*/  MOV R154, R154 ;  /* 0x0000009a009a7202 */ /* 0x000fc40000000f00 */
[----:B------:R-:W-:Y:S02]  /*20d70*/  F2FP.F16.F32.PACK_AB R30, R25, R24 ;  /* 0x00000018191e723e */ /* 0x000fe400000000ff */
[----:B------:R-:W-:Y:S02]  /*20d80*/  F2FP.F16.F32.PACK_AB R31, R27, R26 ;  /* 0x0000001a1b1f723e */ /* 0x000fe400000000ff */
[----:B------:R-:W-:Y:S01]  /*20d90*/  F2FP.F16.F32.PACK_AB R13, R15, R14 ;  /* 0x0000000e0f0d723e */ /* 0x000fe200000000ff */
[----:B------:R-:W-:Y:S01]  /*20da0*/  STSM.16.M88.4 [R146], R48 ;  /* 0x0000003092007844 */ /* 0x000fe20000000200 */
[----:B------:R-:W-:Y:S02]  /*20db0*/  MOV R156, R156 ;  /* 0x0000009c009c7202 */ /* 0x000fe40000000f00 */
[----:B------:R-:W-:Y:S02]  /*20dc0*/  F2FP.F16.F32.PACK_AB R14, R9, R8 ;  /* 0x00000008090e723e */ /* 0x000fe400000000ff */
[----:B------:R-:W-:Y:S01]  /*20dd0*/  F2FP.F16.F32.PACK_AB R15, R11, R10 ;  /* 0x0000000a0b0f723e */ /* 0x000fe200000000ff */
[----:B------:R-:W-:Y:S01]  /*20de0*/  STSM.16.M88.4 [R150], R44 ;  /* 0x0000002c96007844 */ /* 0x000fe20000000200 */
[----:B------:R-:W-:-:S03]  /*20df0*/  LEA.HI.X R59, R2, UR7, R3, 0x2, P3 ;  /* 0x00000007023b7c11 */ /* 0x000fc600098f1403 */
[----:B------:R-:W-:Y:S04]  /*20e00*/  STSM.16.M88.4 [R152], R36 ;  /* 0x0000002498007844 */ /* 0x000fe80000000200 */
[----:B------:R-:W-:Y:S04]  /*20e10*/  STSM.16.M88.4 [R154], R28 ;  /* 0x0000001c9a007844 */ /* 0x000fe80000000200 */
[----:B------:R-:W-:Y:S04]  /*20e20*/  STSM.16.M88.4 [R156], R12 ;  /* 0x0000000c9c007844 */ /* 0x000fe80000000200 */
[----:B------:R-:W-:Y:S04]  /*20e30*/  SHFL.IDX PT, R18, R58, RZ, 0x1c1f ;  /* 0x001c1fff3a127589 */ /* 0x000fe800000e0000 */
[----:B------:R-:W0:Y:S01]  /*20e40*/  SHFL.IDX PT, R19, R59, RZ, 0x1c1f ;  /* 0x001c1fff3b137589 */ /* 0x000e2200000e0000 */
[----:B------:R-:W-:Y:S01]  /*20e50*/  BAR.SYNC.DEFER_BLOCKING 0x1, 0x100 ;  /* 0x0044000000007b1d */ /* 0x000fe20000010000 */
[----:B------:R-:W-:-:S05]  /*20e60*/  VIADD R3, R158, 0x8 ;  /* 0x000000089e037836 */ /* 0x000fca0000000000 */
[----:B------:R-:W-:Y:S01]  /*20e70*/  ISETP.GE.OR P0, PT, R3, R0, P0 ;  /* 0x000000000300720c */ /* 0x000fe20000706670 */
[----:B0-----:R0:W-:-:S12]  /*20e80*/  @!P2 ST.E desc[UR36][R18.64], R21 ;  /* 0x000000151200a985 */ /* 0x0011d8000c101924 */
[----:B------:R-:W2:Y:S01]  /*20e90*/  @!P0 LDL R55, [R1+0x434] ;  /* 0x0004340001378983 */ /* 0x000ea20000100800 */
[----:B------:R-:W-:Y:S02]  /*20ea0*/  IMAD R2, R201, 0x40, R190 ;  /* 0x00000040c9027824 */ /* 0x000fe400078e02be */
[----:B------:R-:W-:-:S04]  /*20eb0*/  IMAD.MOV.U32 R3, RZ, RZ, 0x2 ;  /* 0x00000002ff037424 */ /* 0x000fc800078e00ff */
[----:B------:R-:W-:Y:S01]  /*20ec0*/  IMAD.WIDE R2, R2, R3, UR58 ;  /* 0x0000003a02027e25 */ /* 0x000fe2000f8e0203 */
[----:B0-----:R-:W0:Y:S02]  /*20ed0*/  @P1 LDC R21, c[0x0][0xcf0] ;  /* 0x00033c00ff151b82 */ /* 0x001e240000000800 */
[C---:B------:R-:W-:Y:S02]  /*20ee0*/  IADD3 R7, P2, R2.reuse, 0x1000, RZ ;  /* 0x0000100002077810 */ /* 0x040fe40007f5e0ff */
[C---:B------:R-:W-:Y:S02]  /*20ef0*/  IADD3 R25, P4, R2.reuse, 0x3000, RZ ;  /* 0x0000300002197810 */ /* 0x040fe40007f9e0ff */
[----:B------:R-:W-:Y:S02]  /*20f00*/  IADD3 R29, P5, R2, 0x4000, RZ ;  /* 0x00004000021d7810 */ /* 0x000fe40007fbe0ff */
[----:B------:R-:W-:Y:S02]  /*20f10*/  LOP3.LUT R6, R7, 0x380, RZ, 0xc0, !PT ;  /* 0x0000038007067812 */ /* 0x000fe400078ec0ff */
[----:B------:R-:W-:-:S02]  /*20f20*/  LOP3.LUT R24, R25, 0x380, RZ, 0xc0, !PT ;  /* 0x0000038019187812 */ /* 0x000fc400078ec0ff */
[----:B------:R-:W-:Y:S02]  /*20f30*/  LOP3.LUT R28, R29, 0x380, RZ, 0xc0, !PT ;  /* 0x000003801d1c7812 */ /* 0x000fe400078ec0ff */
[C---:B------:R-:W-:Y:S02]  /*20f40*/  IADD3 R33, P6, R2.reuse, 0x5000, RZ ;  /* 0x0000500002217810 */ /* 0x040fe40007fde0ff */
[----:B------:R-:W-:Y:S02]  /*20f50*/  IADD3 R5, P3, R2, 0x2000, RZ ;  /* 0x0000200002057810 */ /* 0x000fe40007f7e0ff */
[----:B------:R-:W-:Y:S02]  /*20f60*/  SHF.R.U64 R6, R6, 0x3, RZ ;  /* 0x0000000306067819 */ /* 0x000fe400000012ff */
[----:B------:R-:W-:Y:S02]  /*20f70*/  SHF.R.U64 R24, R24, 0x3, RZ ;  /* 0x0000000318187819 */ /* 0x000fe400000012ff */
[----:B------:R-:W-:-:S02]  /*20f80*/  SHF.R.U64 R28, R28, 0x3, RZ ;  /* 0x000000031c1c7819 */ /* 0x000fc400000012ff */
[----:B------:R-:W-:Y:S01]  /*20f90*/  LOP3.LUT R32, R33, 0x380, RZ, 0xc0, !PT ;  /* 0x0000038021207812 */ /* 0x000fe200078ec0ff */
        /* <DEDUP_REMOVED lines=9> */
[C---:B------:R-:W-:Y:S02]  /*21030*/  IADD3 R45, P4, R2.reuse, 0x8000, RZ ;  /* 0x00008000022d7810 */ /* 0x040fe40007f9e0ff */
[----:B------:R-:W-:Y:S01]  /*21040*/  IADD3 R49, P5, R2, 0x9000, RZ ;  /* 0x0000900002317810 */ /* 0x000fe20007fbe0ff */
[----:B------:R-:W-:Y:S01]  /*21050*/  SHFL.IDX PT, R18, R58, 0x1, 0x1c1f ;  /* 0x003c1f003a127f89 */ /* 0x000fe200000e0000 */
[----:B------:R-:W-:-:S03]  /*21060*/  SHF.R.U64 R32, R32, 0x3, RZ ;  /* 0x0000000320207819 */ /* 0x000fc600000012ff */
[----:B------:R-:W2:Y:S01]  /*21070*/  SHFL.IDX PT, R19, R59, 0x1, 0x1c1f ;  /* 0x003c1f003b137f89 */ /* 0x000ea200000e0000 */
[----:B------:R-:W-:Y:S02]  /*21080*/  LOP3.LUT R36, R37, 0x380, RZ, 0xc0, !PT ;  /* 0x0000038025247812 */ /* 0x000fe400078ec0ff */
[----:B------:R-:W-:Y:S02]  /*21090*/  LOP3.LUT R40, R41, 0x380, RZ, 0xc0, !PT ;  /* 0x0000038029287812 */ /* 0x000fe400078ec0ff */
[----:B------:R-:W-:Y:S02]  /*210a0*/  LOP3.LUT R44, R45, 0x380, RZ, 0xc0, !PT ;  /* 0x000003802d2c7812 */ /* 0x000fe400078ec0ff */
[----:B------:R-:W-:Y:S02]  /*210b0*/  LOP3.LUT R48, R49, 0x380, RZ, 0xc0, !PT ;  /* 0x0000038031307812 */ /* 0x000fe400078ec0ff */
[----:B------:R-:W-:Y:S01]  /*210c0*/  LOP3.LUT R32, R32, R33, RZ, 0x3c, !PT ;  /* 0x0000002120207212 */ /* 0x000fe200078e3cff */
[----:B------:R-:W-:Y:S01]  /*210d0*/  IMAD.X R33, RZ, RZ, R3, P6 ;  /* 0x000000ffff217224 */ /* 0x000fe200030e0603 */
[----:B------:R-:W-:-:S02]  /*210e0*/  IADD3 R53, P6, R2, 0xa000, RZ ;  /* 0x0000a00002357810 */ /* 0x000fc40007fde0ff */
[----:B------:R-:W-:Y:S02]  /*210f0*/  SHF.R.U64 R36, R36, 0x3, RZ ;  /* 0x0000000324247819 */ /* 0x000fe400000012ff */
[----:B------:R-:W-:Y:S02]  /*21100*/  SHF.R.U64 R40, R40, 0x3, RZ ;  /* 0x0000000328287819 */ /* 0x000fe400000012ff */
[----:B------:R-:W-:Y:S02]  /*21110*/  SHF.R.U64 R44, R44, 0x3, RZ ;  /* 0x000000032c2c7819 */ /* 0x000fe400000012ff */
[----:B------:R-:W-:Y:S02]  /*21120*/  SHF.R.U64 R48, R48, 0x3, RZ ;  /* 0x0000000330307819 */ /* 0x000fe400000012ff */
[----:B------:R-:W-:Y:S02]  /*21130*/  LOP3.LUT R52, R53, 0x380, RZ, 0xc0, !PT ;  /* 0x0000038035347812 */ /* 0x000fe400078ec0ff */
[----:B------:R-:W-:-:S02]  /*21140*/  LOP3.LUT R4, R5, 0x380, RZ, 0xc0, !PT ;  /* 0x0000038005047812 */ /* 0x000fc400078ec0ff */
        /* <DEDUP_REMOVED lines=11> */
[C---:B------:R-:W-:Y:S02]  /*21200*/  IADD3 R69, P5, R2.reuse, 0xe000, RZ ;  /* 0x0000e00002457810 */ /* 0x040fe40007fbe0ff */
[----:B------:R-:W-:Y:S02]  /*21210*/  LOP3.LUT R9, R2, 0x380, RZ, 0xc0, !PT ;  /* 0x0000038002097812 */ /* 0x000fe400078ec0ff */
[----:B------:R-:W-:Y:S02]  /*21220*/  SHF.R.U64 R52, R52, 0x3, RZ ;  /* 0x0000000334347819 */ /* 0x000fe400000012ff */
[----:B------:R-:W-:Y:S02]  /*21230*/  SHF.R.U64 R4, R4, 0x3, RZ ;  /* 0x0000000304047819 */ /* 0x000fe400000012ff */
[----:B------:R-:W-:-:S02]  /*21240*/  LOP3.LUT R56, R57, 0x380, RZ, 0xc0, !PT ;  /* 0x0000038039387812 */ /* 0x000fc400078ec0ff */
[----:B------:R-:W-:Y:S02]  /*21250*/  LOP3.LUT R60, R61, 0x380, RZ, 0xc0, !PT ;  /* 0x000003803d3c7812 */ /* 0x000fe400078ec0ff */
[----:B------:R-:W-:Y:S02]  /*21260*/  LOP3.LUT R64, R65, 0x380, RZ, 0xc0, !PT ;  /* 0x0000038041407812 */ /* 0x000fe400078ec0ff */
[----:B------:R-:W-:Y:S02]  /*21270*/  LOP3.LUT R68, R69, 0x380, RZ, 0xc0, !PT ;  /* 0x0000038045447812 */ /* 0x000fe400078ec0ff */
[----:B------:R-:W-:Y:S02]  /*21280*/  SHF.R.U64 R9, R9, 0x3, RZ ;  /* 0x0000000309097819 */ /* 0x000fe400000012ff */
[----:B------:R-:W-:Y:S01]  /*21290*/  LOP3.LUT R52, R52, R53, RZ, 0x3c, !PT ;  /* 0x0000003534347212 */ /* 0x000fe200078e3cff */
[----:B------:R-:W-:Y:S01]  /*212a0*/  IMAD.X R53, RZ, RZ, R3, P6 ;  /* 0x000000ffff357224 */ /* 0x000fe200030e0603 */
[----:B------:R-:W-:-:S02]  /*212b0*/  LOP3.LUT R12, R4, R5, RZ, 0x3c, !PT ;  /* 0x00000005040c7212 */ /* 0x000fc400078e3cff */
[----:B------:R-:W-:Y:S02]  /*212c0*/  IADD3 R5, P6, R2, 0xf000, RZ ;  /* 0x0000f00002057810 */ /* 0x000fe40007fde0ff */
[----:B------:R-:W-:Y:S02]  /*212d0*/  SHF.R.U64 R56, R56, 0x3, RZ ;  /* 0x0000000338387819 */ /* 0x000fe400000012ff */
[----:B------:R-:W-:Y:S02]  /*212e0*/  SHF.R.U64 R60, R60, 0x3, RZ ;  /* 0x000000033c3c7819 */ /* 0x000fe400000012ff */
[----:B------:R-:W-:Y:S02]  /*212f0*/  SHF.R.U64 R64, R64, 0x3, RZ ;  /* 0x0000000340407819 */ /* 0x000fe400000012ff */
        /* <DEDUP_REMOVED lines=11> */
[----:B------:R-:W-:-:S02]  /*213b0*/  UIMAD UR5, UR12, UR10, URZ ;  /* 0x0000000a0c0572a4 */ /* 0x000fc4000f8e023f */
[----:B------:R-:W-:Y:S02]  /*213c0*/  UIMAD.WIDE.U32 UR6, UR14, UR10, URZ ;  /* 0x0000000a0e0672a5 */ /* 0x000fe4000f8e003f */
[----:B------:R-:W-:-:S03]  /*213d0*/  UIMAD UR5, UR14, UR11, UR5 ;  /* 0x0000000b0e0572a4 */ /* 0x000fc6000f8e0205 */
[----:B------:R-:W-:Y:S01]  /*213e0*/  ULDC.64 UR10, c[0x0][0xbf0] ;  /* 0x0002fc00000a7ab9 */ /* 0x000fe20000000a00 */
[----:B------:R-:W-:Y:S01]  /*213f0*/  UIADD3 UR7, UR7, UR5, URZ ;  /* 0x0000000507077290 */ /* 0x000fe2000fffe03f */
[----:B------:R-:W-:Y:S01]  /*21400*/  LOP3.LUT R4, R5, 0x380, RZ, 0xc0, !PT ;  /* 0x0000038005047812 */ /* 0x000fe200078ec0ff */
[----:B------:R-:W-:Y:S02]  /*21410*/  UIMAD UR8, UR13, UR10, URZ ;  /* 0x0000000a0d0872a4 */ /* 0x000fe4000f8e023f */
[----:B------:R-:W-:Y:S01]  /*21420*/  UIMAD.WIDE.U32 UR6, UR60, UR10, UR6 ;  /* 0x0000000a3c0672a5 */ /* 0x000fe2000f8e0006 */
[----:B------:R-:W-:Y:S01]  /*21430*/  SHF.R.U64 R4, R4, 0x3, RZ ;  /* 0x0000000304047819 */ /* 0x000fe200000012ff */
[----:B------:R-:W-:-:S03]  /*21440*/  UIMAD UR5, UR60, UR11, UR8 ;  /* 0x0000000b3c0572a4 */ /* 0x000fc6000f8e0208 */
[----:B------:R-:W-:Y:S01]  /*21450*/  LOP3.LUT R72, R4, R5, RZ, 0x3c, !PT ;  /* 0x0000000504487212 */ /* 0x000fe200078e3cff */
[----:B------:R-:W-:Y:S01]  /*21460*/  UIADD3 UR5, UR7, UR5, URZ ;  /* 0x0000000507057290 */ /* 0x000fe2000fffe03f */
[----:B------:R-:W-:Y:S01]  /*21470*/  ULDC.64 UR10, c[0x0][0xbe0] ;  /* 0x0002f800000a7ab9 */ /* 0x000fe20000000a00 */
[----:B------:R-:W-:-:S05]  /*21480*/  VIADD R81, R201, UR61 ;  /* 0x0000003dc9517c36 */ /* 0x000fca0008000000 */
[----:B------:R-:W-:Y:S01]  /*21490*/  ISETP.GE.AND P2, PT, R81, R0, PT ;  /* 0x000000005100720c */ /* 0x000fe20003f46270 */
[----:B------:R-:W-:Y:S01]  /*214a0*/  BSSY B1, `(.L_x_2262) ;  /* 0x000004c000017945 */ /* 0x000fe20003800000 */
[----:B--2---:R1:W-:Y:S04]  /*214b0*/  @!P0 ST.E desc[UR36][R18.64], R55 ;  /* 0x0000003712008985 */ /* 0x0043e8000c101924 */
[----:B------:R2:W5:Y:S04]  /*214c0*/  LD.E.128 R8, desc[UR36][R2.64] ;  /* 0x0000002402087980 */ /* 0x000568000c101d00 */
[----:B------:R-:W5:Y:S04]  /*214d0*/  LD.E.128 R4, desc[UR36][R6.64] ;  /* 0x0000002406047980 */ /* 0x000f68000c101d00 */
[----:B------:R-:W5:Y:S01]  /*214e0*/  LD.E.128 R12, desc[UR36][R12.64] ;  /* 0x000000240c0c7980 */ /* 0x000f62000c101d00 */
[----:B--2---:R-:W2:Y:S01]  /*214f0*/  @P1 LDC R3, c[0x0][0xcec] ;  /* 0x00033b00ff031b82 */ /* 0x004ea20000000800 */
[----:B------:R-:W-:-:S02]  /*21500*/  IMAD R2, R207, 0x20, R201 ;  /* 0x00000020cf027824 */ /* 0x000fc400078e02c9 */
[----:B------:R-:W5:Y:S02]  /*21510*/  LD.E.128 R24, desc[UR36][R24.64] ;  /* 0x0000002418187980 */ /* 0x000f64000c101d00 */
[----:B------:R-:W-:Y:S02]  /*21520*/  VIADD R76, R2, UR61 ;  /* 0x0000003d024c7c36 */ /* 0x000fe40008000000 */
[----:B------:R-:W5:Y:S02]  /*21530*/  LD.E.128 R28, desc[UR36][R28.64] ;  /* 0x000000241c1c7980 */ /* 0x000f64000c101d00 */
[----:B-1----:R-:W-:Y:S02]  /*21540*/  IMAD.MOV.U32 R19, RZ, RZ, R76 ;  /* 0x000000ffff137224 */ /* 0x002fe400078e004c */
[----:B------:R-:W5:Y:S04]  /*21550*/  LD.E.128 R32, desc[UR36][R32.64] ;  /* 0x0000002420207980 */ /* 0x000f68000c101d00 */
[----:B------:R-:W5:Y:S04]  /*21560*/  LD.E.128 R36, desc[UR36][R36.64] ;  /* 0x0000002424247980 */ /* 0x000f68000c101d00 */
[----:B------:R-:W5:Y:S04]  /*21570*/  LD.E.128 R40, desc[UR36][R40.64] ;  /* 0x0000002428287980 */ /* 0x000f68000c101d00 */
[----:B------:R-:W5:Y:S01]  /*21580*/  LD.E.128 R44, desc[UR36][R44.64] ;  /* 0x000000242c2c7980 */ /* 0x000f62000c101d00 */
[----:B--2---:R-:W-:-:S03]  /*21590*/  @P1 IMAD.HI.U32 R2, R76, R3, RZ ;  /* 0x000000034c021227 */ /* 0x004fc600078e00ff */
[----:B------:R-:W5:Y:S02]  /*215a0*/  LD.E.128 R48, desc[UR36][R48.64] ;  /* 0x0000002430307980 */ /* 0x000f64000c101d00 */
[----:B0-----:R-:W-:Y:S02]  /*215b0*/  @P1 SHF.R.U32.HI R19, RZ, R21, R2 ;  /* 0x00000015ff131219 */ /* 0x001fe40000011602 */
[----:B------:R-:W5:Y:S02]  /*215c0*/  LD.E.128 R52, desc[UR36][R52.64] ;  /* 0x0000002434347980 */ /* 0x000f64000c101d00 */
[--C-:B------:R-:W-:Y:S01]  /*215d0*/  SHF.R.S32.HI R18, RZ, 0x1f, R19.reuse ;  /* 0x0000001fff127819 */ /* 0x100fe20000011413 */
[----:B------:R-:W-:Y:S01]  /*215e0*/  IMAD.MOV R21, RZ, RZ, -R19 ;  /* 0x000000ffff157224 */ /* 0x000fe200078e0a13 */
[----:B------:R-:W5:Y:S01]  /*215f0*/  LD.E.128 R56, desc[UR36][R56.64] ;  /* 0x0000002438387980 */ /* 0x000f62000c101d00 */
[----:B------:R-:W-:Y:S02]  /*21600*/  IMAD.U32 R3, RZ, RZ, UR7 ;  /* 0x00000007ff037e24 */ /* 0x000fe4000f8e00ff */
[----:B------:R-:W-:Y:S01]  /*21610*/  IMAD R18, R18, UR10, RZ ;  /* 0x0000000a12127c24 */ /* 0x000fe2000f8e02ff */
[----:B------:R-:W5:Y:S01]  /*21620*/  LD.E.128 R60, desc[UR36][R60.64] ;  /* 0x000000243c3c7980 */ /* 0x000f62000c101d00 */
[----:B------:R-:W-:-:S02]  /*21630*/  IMAD R21, R20, R21, R76 ;  /* 0x0000001514157224 */ /* 0x000fc400078e024c */
[----:B------:R-:W-:Y:S01]  /*21640*/  IMAD.U32 R2, RZ, RZ, UR6 ;  /* 0x00000006ff027e24 */ /* 0x000fe2000f8e00ff */
[----:B------:R-:W5:Y:S01]  /*21650*/  LD.E.128 R64, desc[UR36][R64.64] ;  /* 0x0000002440407980 */ /* 0x000f62000c101d00 */
[----:B------:R-:W-:Y:S01]  /*21660*/  IMAD.U32 R3, RZ, RZ, UR5 ;  /* 0x00000005ff037e24 */ /* 0x000fe2000f8e00ff */
[----:B------:R-:W-:Y:S01]  /*21670*/  ULDC.64 UR6, c[0x0][0xbd8] ;  /* 0x0002f60000067ab9 */ /* 0x000fe20000000a00 */
[----:B------:R-:W-:Y:S01]  /*21680*/  IMAD R77, R19, UR11, R18 ;  /* 0x0000000b134d7c24 */ /* 0x000fe2000f8e0212 */
[----:B------:R-:W5:Y:S01]  /*21690*/  LD.E.128 R68, desc[UR36][R68.64] ;  /* 0x0000002444447980 */ /* 0x000f62000c101d00 */
[----:B------:R-:W-:-:S03]  /*216a0*/  SHF.R.S32.HI R18, RZ, 0x1f, R21 ;  /* 0x0000001fff127819 */ /* 0x000fc60000011415 */
[----:B------:R-:W5:Y:S01]  /*216b0*/  LD.E.128 R72, desc[UR36][R72.64] ;  /* 0x0000002448487980 */ /* 0x000f62000c101d00 */
[----:B------:R-:W-:Y:S01]  /*216c0*/  IMAD.WIDE.U32 R2, R19, UR10, R2 ;  /* 0x0000000a13027c25 */ /* 0x000fe2000f8e0002 */
[----:B------:R-:W-:Y:S01]  /*216d0*/  @!PT LDS RZ, [RZ] ;  /* 0x00000000fffff984 */ /* 0x000fe20000000800 */
[----:B------:R-:W-:Y:S01]  /*216e0*/  @!PT LDS RZ, [RZ] ;  /* 0x00000000fffff984 */ /* 0x000fe20000000800 */
[----:B------:R-:W-:Y:S01]  /*216f0*/  @!PT LDS RZ, [RZ] ;  /* 0x00000000fffff984 */ /* 0x000fe20000000800 */
[----:B------:R-:W-:Y:S01]  /*21700*/  @!PT LDS RZ, [RZ] ;  /* 0x00000000fffff984 */ /* 0x000fe20000000800 */
[----:B------:R0:W-:Y:S06]  /*21710*/  MEMBAR.ALL.CTA ;  /* 0x0000000000007992 */ /* 0x0001ec0000008000 */
[----:B0-----:R-:W0:Y:S01]  /*21720*/  FENCE.VIEW.ASYNC.S ;  /* 0x00000000000073c6 */ /* 0x001e220000000000 */
[----:B------:R-:W-:Y:S02]  /*21730*/  IMAD.IADD R3, R3, 0x1, R77 ;  /* 0x0000000103037824 */ /* 0x000fe400078e024d */
[----:B------:R-:W-:Y:S01]  /*21740*/  IMAD R18, R18, UR6, RZ ;  /* 0x0000000612127c24 */ /* 0x000fe2000f8e02ff */
[----:B------:R-:W-:Y:S01]  /*21750*/  UIADD3 UR5, UR42, 0x32420, URZ ;  /* 0x000324202a057890 */ /* 0x000fe2000fffe03f */
[----:B------:R-:W-:-:S04]  /*21760*/  IMAD.WIDE.U32 R2, R21, UR6, R2 ;  /* 0x0000000615027c25 */ /* 0x000fc8000f8e0002 */
[----:B------:R-:W-:Y:S01]  /*21770*/  IMAD R77, R21, UR7, R18 ;  /* 0x00000007154d7c24 */ /* 0x000fe2000f8e0212 */
[----:B------:R-:W-:Y:S01]  /*21780*/  ULDC.64 UR6, c[0x0][0xb80] ;  /* 0x0002e00000067ab9 */ /* 0x000fe20000000a00 */
[----:B------:R-:W-:Y:S01]  /*21790*/  UPRMT UR5, URZ, 0x654, UR5 ;  /* 0x000006543f057896 */ /* 0x000fe20008000005 */
[----:B------:R-:W-:Y:S01]  /*217a0*/  LEA R78, P3, R2, UR6, 0x1 ;  /* 0x00000006024e7c11 */ /* 0x000fe2000f8608ff */
[----:B------:R-:W-:Y:S02]  /*217b0*/  IMAD.IADD R3, R3, 0x1, R77 ;  /* 0x0000000103037824 */ /* 0x000fe400078e024d */
[----:B------:R-:W-:-:S03]  /*217c0*/  VIADD R19, R81, 0x20 ;  /* 0x0000002051137836 */ /* 0x000fc60000000000 */
[----:B------:R-:W-:Y:S02]  /*217d0*/  LEA.HI.X R79, R2, UR7, R3, 0x1, P3 ;  /* 0x00000007024f7c11 */ /* 0x000fe400098f0c03 */
[-C--:B------:R-:W-:Y:S01]  /*217e0*/  ISETP.GE.AND P1, PT, R19, R0.reuse, PT ;  /* 0x000000001300720c */ /* 0x080fe20003f26270 */
[----:B------:R-:W-:Y:S01]  /*217f0*/  VIADD R19, R81, 0x40 ;  /* 0x0000004051137836 */ /* 0x000fe20000000000 */
[----:B0-----:R0:W1:Y:S01]  /*21800*/  SHFL.IDX PT, R76, R78, RZ, 0x181f ;  /* 0x00181fff4e4c7589 */ /* 0x00106200000e0000 */
[----:B------:R-:W-:Y:S03]  /*21810*/  SYNCS.ARRIVE.TRANS64.RED.A1T0 RZ, [UR5], RZ ;  /* 0x000000ffffff79a7 */ /* 0x000fe60008100405 */
[----:B------:R0:W2:Y:S01]  /*21820*/  SHFL.IDX PT, R77, R79, RZ, 0x181f ;  /* 0x00181fff4f4d7589 */ /* 0x0000a200000e0000 */
        /* <DEDUP_REMOVED lines=19> */
.L_x_2263:
[----:B------:R-:W-:Y:S05]  /*21960*/  BSYNC B1 ;  /* 0x0000000000017941 */ /* 0x000fea0003800000 */
.L_x_2262:
[----:B---3--:R3:W4:Y:S01]  /*21970*/  SHFL.IDX PT, R19, R79, 0x1, 0x181f ;  /* 0x00381f004f137f89 */ /* 0x00872200000e0000 */
        /* <DEDUP_REMOVED lines=9> */
[-C--:B-----5:R-:W-:Y:S02]  /*21a10*/  @!P3 LEA R8, P5, R192, R18.reuse, 0x1 ;  /* 0x00000012c008b211 */ /* 0x0a0fe400078a08ff */
[-C--:B----4-:R-:W-:Y:S02]  /*21a20*/  @!P4 LEA.HI.X R3, R190, R19.reuse, R199, 0x1, P6 ;  /* 0x00000013be03c211 */ /* 0x090fe400030f0cc7 */
[-C--:B------:R-:W-:Y:S02]  /*21a30*/  @!P2 LEA R10, P6, R191, R18.reuse, 0x1 ;  /* 0x00000012bf0aa211 */ /* 0x080fe400078c08ff */
        /* <DEDUP_REMOVED lines=8> */
.L_x_2265:
[----:B------:R-:W-:Y:S05]  /*21ac0*/  BSYNC B1 ;  /* 0x0000000000017941 */ /* 0x000fea0003800000 */
.L_x_2264:
[----:B0----5:R0:W0:Y:S01]  /*21ad0*/  SHFL.IDX PT, R9, R79, 0x2, 0x181f ;  /* 0x00581f004f097f89 */ /* 0x02102200000e0000 */
        /* <DEDUP_REMOVED lines=9> */
[-C--:B------:R-:W-:Y:S02]  /*21b70*/  @!P2 LEA R4, P5, R192, R8.reuse, 0x1 ;  /* 0x00000008c004a211 */ /* 0x080fe400078a08ff */
[-C--:B------:R-:W-:Y:S02]  /*21b80*/  @!P1 LEA R6, P4, R191, R8.reuse, 0x1 ;  /* 0x00000008bf069211 */ /* 0x080fe400078808ff */
[-C--:B------:R-:W-:Y:S02]  /*21b90*/  @!P3 LEA.HI.X R3, R190, R9.reuse, R199, 0x1, P6 ;  /* 0x00000009be03b211 */ /* 0x080fe400030f0cc7 */
        /* <DEDUP_REMOVED lines=8> */
.L_x_2267:
[----:B------:R-:W-:Y:S05]  /*21c20*/  BSYNC B1 ;  /* 0x0000000000017941 */ /* 0x000fea0003800000 */
.L_x_2266:
[----:B0-----:R-:W-:Y:S01]  /*21c30*/  VIADD R3, R81, 0x60 ;  /* 0x0000006051037836 */ /* 0x001fe20000000000 */
[----:B---3--:R-:W0:Y:S04]  /*21c40*/  SHFL.IDX PT, R79, R79, 0x3, 0x181f ;  /* 0x00781f004f4f7f89 */ /* 0x008e2800000e0000 */
[----:B------:R-:W-:Y:S01]  /*21c50*/  ISETP.GE.AND P0, PT, R3, R0, PT ;  /* 0x000000000300720c */ /* 0x000fe20003f06270 */
[----:B------:R-:W3:-:S12]  /*21c60*/  SHFL.IDX PT, R78, R78, 0x3, 0x181f ;  /* 0x00781f004e4e7f89 */ /* 0x000ed800000e0000 */
[----:B------:R-:W-:Y:S05]  /*21c70*/  @P0 BRA `(.L_x_2268) ;  /* 0x0000000c002c0947 */ /* 0x000fea0003800000 */
[----:B------:R-:W-:Y:S02]  /*21c80*/  ULDC UR5, c[0x0][0xbc8] ;  /* 0x0002f20000057ab9 */ /* 0x000fe40000000800 */
[----:B------:R-:W-:Y:S02]  /*21c90*/  ISETP.GE.AND P3, PT, R190, UR5, PT ;  /* 0x00000005be007c0c */ /* 0x000fe4000bf66270 */
[----:B------:R-:W-:Y:S02]  /*21ca0*/  ISETP.GE.AND P4, PT, R192, UR5, PT ;  /* 0x00000005c0007c0c */ /* 0x000fe4000bf86270 */
[----:B------:R-:W-:-:S09]  /*21cb0*/  ISETP.GE.AND P5, PT, R191, UR5, PT ;  /* 0x00000005bf007c0c */ /* 0x000fd2000bfa6270 */
[-C--:B---3--:R-:W-:Y:S02]  /*21cc0*/  @!P3 LEA R2, P0, R190, R78.reuse, 0x1 ;  /* 0x0000004ebe02b211 */ /* 0x088fe400078008ff */
[-C--:B------:R-:W-:Y:S02]  /*21cd0*/  @!P4 LEA R4, P1, R192, R78.reuse, 0x1 ;  /* 0x0000004ec004c211 */ /* 0x080fe400078208ff */
[C---:B------:R-:W-:Y:S02]  /*21ce0*/  @!P5 LEA R6, P2, R191.reuse, R78, 0x1 ;  /* 0x0000004ebf06d211 */ /* 0x040fe400078408ff */
        /* <DEDUP_REMOVED lines=12> */
.L_x_2261:
[----:B0-----:R-:W0:Y:S01]  /*21db0*/  LDC R8, c[0x0][0xce8] ;  /* 0x00033a00ff087b82 */ /* 0x001e220000000800 */
[----:B------:R-:W-:Y:S01]  /*21dc0*/  R2UR UR5, R200 ;  /* 0x00000000c80572ca */ /* 0x000fe200000e0000 */
[----:B------:R-:W-:Y:S01]  /*21dd0*/  USHF.R.S32.HI UR10, URZ, 0x1f, UR60 ;  /* 0x0000001f3f0a7899 */ /* 0x000fe2000801143c */
[----:B------:R-:W-:Y:S01]  /*21de0*/  ISETP.GE.AND P0, PT, R204, 0x80, PT ;  /* 0x00000080cc00780c */ /* 0x000fe20003f06270 */
[----:B------:R-:W-:Y:S01]  /*21df0*/  BSSY B1, `(.L_x_2269) ;  /* 0x0000030000017945 */ /* 0x000fe20003800000 */
[----:B------:R-:W-:-:S09]  /*21e00*/  IMAD R6, R207, 0x20, R201 ;  /* 0x00000020cf067824 */ /* 0x000fd200078e02c9 */
[----:B------:R-:W-:Y:S01]  /*21e10*/  USHF.R.S32.HI UR8, URZ, 0x1f, UR5 ;  /* 0x0000001f3f087899 */ /* 0x000fe20008011405 */
        /* <DEDUP_REMOVED lines=14> */
[----:B------:R-:W-:Y:S01]  /*21f00*/  R2UR UR11, R200 ;  /* 0x00000000c80b72ca */ /* 0x000fe200000e0000 */
[----:B------:R-:W-:Y:S01]  /*21f10*/  UIMAD UR5, UR8, UR12, URZ ;  /* 0x0000000c080572a4 */ /* 0x000fe2000f8e023f */
[----:B------:R-:W-:-:S09]  /*21f20*/  IMAD.MOV.U32 R2, RZ, RZ, R4 ;  /* 0x000000ffff027224 */ /* 0x000fd200078e0004 */
[----:B------:R-:W2:Y:S02]  /*21f30*/  @P0 LDC R5, c[0x0][0xcec] ;  /* 0x00033b00ff050b82 */ /* 0x000ea40000000800 */
[----:B------:R-:W-:Y:S02]  /*21f40*/  UIMAD.WIDE.U32 UR6, UR11, UR12, URZ ;  /* 0x0000000c0b0672a5 */ /* 0x000fe4000f8e003f */
[----:B------:R-:W-:-:S03]  /*21f50*/  UIMAD UR5, UR11, UR13, UR5 ;  /* 0x0000000d0b0572a4 */ /* 0x000fc6000f8e0205 */
[----:B------:R-:W-:Y:S01]  /*21f60*/  ULDC.64 UR12, c[0x0][0xc98] ;  /* 0x00032600000c7ab9 */ /* 0x000fe20000000a00 */
[----:B------:R-:W3:Y:S01]  /*21f70*/  @P0 LDC R7, c[0x0][0xcf0] ;  /* 0x00033c00ff070b82 */ /* 0x000ee20000000800 */
[----:B------:R-:W-:Y:S02]  /*21f80*/  UIADD3 UR7, UR7, UR5, URZ ;  /* 0x0000000507077290 */ /* 0x000fe4000fffe03f */
[----:B------:R-:W-:Y:S02]  /*21f90*/  UIMAD UR5, UR10, UR12, URZ ;  /* 0x0000000c0a0572a4 */ /* 0x000fe4000f8e023f */
[----:B------:R-:W-:Y:S02]  /*21fa0*/  UIMAD.WIDE.U32 UR6, UR60, UR12, UR6 ;  /* 0x0000000c3c0672a5 */ /* 0x000fe4000f8e0006 */
[----:B------:R-:W-:-:S03]  /*21fb0*/  UIMAD UR5, UR60, UR13, UR5 ;  /* 0x0000000d3c0572a4 */ /* 0x000fc6000f8e0205 */
        /* <DEDUP_REMOVED lines=19> */
.L_x_2270:
[----:B------:R-:W-:Y:S05]  /*220f0*/  BSYNC B1 ;  /* 0x0000000000017941 */ /* 0x000fea0003800000 */
.L_x_2269:
[----:B------:R-:W-:Y:S01]  /*22100*/  R2UR UR11, R200 ;  /* 0x00000000c80b72ca */ /* 0x000fe200000e0000 */
[----:B------:R-:W-:Y:S01]  /*22110*/  ULDC.64 UR12, c[0x0][0xbe8] ;  /* 0x0002fa00000c7ab9 */ /* 0x000fe20000000a00 */
[----:B------:R-:W-:Y:S01]  /*22120*/  VIADD R6, R6, UR61 ;  /* 0x0000003d06067c36 */ /* 0x000fe20008000000 */
[----:B------:R-:W-:Y:S01]  /*22130*/  UIMAD UR5, UR8, UR12, URZ ;  /* 0x0000000c080572a4 */ /* 0x000fe2000f8e023f */
[----:B------:R-:W-:Y:S02]  /*22140*/  BSSY B1, `(.L_x_2271) ;  /* 0x000003c000017945 */ /* 0x000fe40003800000 */
[----:B0-----:R-:W-:-:S04]  /*22150*/  @P1 IMAD.HI.U32 R0, R6, R9, RZ ;  /* 0x0000000906001227 */ /* 0x001fc800078e00ff */
[----:B--2---:R-:W-:Y:S01]  /*22160*/  IMAD.MOV.U32 R5, RZ, RZ, R6 ;  /* 0x000000ffff057224 */ /* 0x004fe200078e0006 */
[----:B-1----:R-:W-:Y:S02]  /*22170*/  @P1 SHF.R.U32.HI R5, RZ, R11, R0 ;  /* 0x0000000bff051219 */ /* 0x002fe40000011600 */
[----:B------:R-:W-:Y:S02]  /*22180*/  UIMAD.WIDE.U32 UR6, UR11, UR12, URZ ;  /* 0x0000000c0b0672a5 */ /* 0x000fe4000f8e003f */
[----:B------:R-:W-:Y:S01]  /*22190*/  UIMAD UR5, UR11, UR13, UR5 ;  /* 0x0000000d0b0572a4 */ /* 0x000fe2000f8e0205 */
[--C-:B------:R-:W-:Y:S01]  /*221a0*/  SHF.R.S32.HI R0, RZ, 0x1f, R5.reuse ;  /* 0x0000001fff007819 */ /* 0x100fe20000011405 */
[----:B------:R-:W-:Y:S01]  /*221b0*/  IMAD.MOV R7, RZ, RZ, -R5 ;  /* 0x000000ffff077224 */ /* 0x000fe200078e0a05 */
[----:B------:R-:W-:Y:S01]  /*221c0*/  ULDC.64 UR12, c[0x0][0xbf0] ;  /* 0x0002fc00000c7ab9 */ /* 0x000fe20000000a00 */
[----:B------:R-:W-:Y:S02]  /*221d0*/  UIADD3 UR7, UR7, UR5, URZ ;  /* 0x0000000507077290 */ /* 0x000fe4000fffe03f */
[----:B------:R-:W-:Y:S01]  /*221e0*/  UIMAD UR5, UR10, UR12, URZ ;  /* 0x0000000c0a0572a4 */ /* 0x000fe2000f8e023f */
[----:B------:R-:W-:Y:S01]  /*221f0*/  IMAD R7, R8, R7, R6 ;  /* 0x0000000708077224 */ /* 0x000fe200078e0206 */
[----:B------:R-:W-:Y:S01]  /*22200*/  UIMAD.WIDE.U32 UR6, UR60, UR12, UR6 ;  /* 0x0000000c3c0672a5 */ /* 0x000fe2000f8e0006 */
[----:B------:R-:W-:Y:S01]  /*22210*/  VIADD R6, R201, UR61 ;  /* 0x0000003dc9067c36 */ /* 0x000fe20008000000 */
[----:B------:R-:W-:Y:S01]  /*22220*/  UIMAD UR5, UR60, UR13, UR5 ;  /* 0x0000000d3c0572a4 */ /* 0x000fe2000f8e0205 */
[----:B------:R-:W-:-:S03]  /*22230*/  ULDC.64 UR10, c[0x0][0xbe0] ;  /* 0x0002f800000a7ab9 */ /* 0x000fc60000000a00 */
[----:B------:R-:W-:Y:S01]  /*22240*/  UIADD3 UR5, UR7, UR5, URZ ;  /* 0x0000000507057290 */ /* 0x000fe2000fffe03f */
[----:B------:R-:W-:Y:S02]  /*22250*/  IMAD R0, R0, UR10, RZ ;  /* 0x0000000a00007c24 */ /* 0x000fe4000f8e02ff */
[----:B------:R-:W-:Y:S02]  /*22260*/  IMAD.U32 R3, RZ, RZ, UR7 ;  /* 0x00000007ff037e24 */ /* 0x000fe4000f8e00ff */
[----:B------:R-:W-:Y:S01]  /*22270*/  IMAD.U32 R2, RZ, RZ, UR6 ;  /* 0x00000006ff027e24 */ /* 0x000fe2000f8e00ff */
[----:B------:R-:W-:Y:S01]  /*22280*/  ULDC.64 UR6, c[0x0][0xbd8] ;  /* 0x0002f60000067ab9 */ /* 0x000fe20000000a00 */
[----:B------:R-:W-:Y:S01]  /*22290*/  IMAD.U32 R3, RZ, RZ, UR5 ;  /* 0x00000005ff037e24 */ /* 0x000fe2000f8e00ff */
[----:B------:R-:W-:Y:S01]  /*222a0*/  ULDC UR5, c[0x0][0xb88] ;  /* 0x0002e20000057ab9 */ /* 0x000fe20000000800 */
[C---:B------:R-:W-:Y:S01]  /*222b0*/  IMAD R9, R5.reuse, UR11, R0 ;  /* 0x0000000b05097c24 */ /* 0x040fe2000f8e0200 */
[----:B------:R-:W-:Y:S01]  /*222c0*/  SHF.R.S32.HI R0, RZ, 0x1f, R7 ;  /* 0x0000001fff007819 */ /* 0x000fe20000011407 */
[----:B------:R-:W-:-:S04]  /*222d0*/  IMAD.WIDE.U32 R2, R5, UR10, R2 ;  /* 0x0000000a05027c25 */ /* 0x000fc8000f8e0002 */
[----:B------:R-:W-:Y:S02]  /*222e0*/  IMAD.IADD R3, R3, 0x1, R9 ;  /* 0x0000000103037824 */ /* 0x000fe400078e0209 */
[----:B------:R-:W-:Y:S02]  /*222f0*/  IMAD R4, R0, UR6, RZ ;  /* 0x0000000600047c24 */ /* 0x000fe4000f8e02ff */
        /* <DEDUP_REMOVED lines=32> */
.L_x_2272:
[----:B------:R-:W-:Y:S05]  /*22500*/  BSYNC B1 ;  /* 0x0000000000017941 */ /* 0x000fea0003800000 */
.L_x_2271:
        /* <DEDUP_REMOVED lines=21> */
.L_x_2274:
[----:B------:R-:W-:Y:S05]  /*22660*/  BSYNC B1 ;  /* 0x0000000000017941 */ /* 0x000fea0003800000 */
.L_x_2273:
        /* <DEDUP_REMOVED lines=21> */
.L_x_2276:
[----:B------:R-:W-:Y:S05]  /*227c0*/  BSYNC B1 ;  /* 0x0000000000017941 */ /* 0x000fea0003800000 */
.L_x_2275:
        /* <DEDUP_REMOVED lines=22> */
.L_x_2268:
[----:B------:R-:W-:Y:S05]  /*22930*/  BSYNC B0 ;  /* 0x0000000000007941 */ /* 0x000fea0003800000 */
.L_x_2260:
[----:B------:R-:W-:Y:S02]  /*22940*/  ULDC UR5, c[0x0][0xd38] ;  /* 0x00034e0000057ab9 */ /* 0x000fe40000000800 */
[----:B------:R-:W-:-:S06]  /*22950*/  UISETP.GE.AND UP0, UPT, UR4, UR5, UPT ;  /* 0x000000050400728c */ /* 0x000fcc000bf06270 */
[----:B------:R-:W-:-:S13]  /*22960*/  PLOP3.LUT P0, PT, PT, PT, UP0, 0x80, 0x0 ;  /* 0x000000000000781c */ /* 0x000fda0003f0f008 */
[----:B------:R-:W-:Y:S05]  /*22970*/  @!P0 BRA `(.L_x_2277) ;  /* 0xfffffde400d48947 */ /* 0x000fea000383ffff */
[----:B------:R-:W-:Y:S05]  /*22980*/  EXIT ;  /* 0x000000000000794d */ /* 0x000fea0003800000 */
.L_x_2146:
[----:B------:R-:W-:-:S08]  /*22990*/  NOP ;  /* 0x0000000000007918 */ /* 0x000fd00000000000 */
[----:B-1----:R-:W0:-:S00]  /*229a0*/  USETMAXREG.DEALLOC.CTAPOOL 0x28 ;  /* 0x00000028000079c8 */ /* 0x002e0000080e0500 */
[----:B0-----:R-:W-:-:S06]  /*229b0*/  LOP3.LUT R0, R0, 0x3, RZ, 0xc0, !PT ;  /* 0x0000000300007812 */ /* 0x001fcc00078ec0ff */
[----:B------:R-:W0:Y:S01]  /*229c0*/  S2UR UR10, SR_CTAID.X ;  /* 0x00000000000a79c3 */ /* 0x000e220000002500 */
[----:B------:R-:W-:Y:S01]  /*229d0*/  LOP3.LUT R16, R16, 0xffdfffff, RZ, 0xc0, !PT ;  /* 0xffdfffff10107812 */ /* 0x000fe200078ec0ff */
[----:B------:R-:W-:Y:S01]  /*229e0*/  STL [R1+0x454], RZ ;  /* 0x000454ff01007387 */ /* 0x000fe20000100800 */
        /* <DEDUP_REMOVED lines=9> */
[----:B------:R-:W2:Y:S01]  /*22a80*/  LDL R3, [R1+0x45c] ;  /* 0x00045c0001037983 */ /* 0x000ea20000100800 */
[----:B------:R-:W-:Y:S01]  /*22a90*/  ULDC UR9, c[0x0][0x3b8] ;  /* 0x0000ee0000097ab9 */ /* 0x000fe20000000800 */
[----:B------:R-:W-:Y:S01]  /*22aa0*/  ULDC UR7, c[0x0][0x320] ;  /* 0x0000c80000077ab9 */ /* 0x000fe20000000800 */
[----:B------:R-:W-:Y:S01]  /*22ab0*/  LOP3.LUT R16, R16, 0xffffffef, RZ, 0xc0, !PT ;  /* 0xffffffef10107812 */ /* 0x000fe200078ec0ff */
[----:B------:R-:W0:Y:S01]  /*22ac0*/  S2R R8, SR_TID.X ;  /* 0x0000000000087919 */ /* 0x000e220000002100 */
[----:B------:R-:W1:Y:S01]  /*22ad0*/  S2UR UR6, SR_CgaCtaId ;  /* 0x00000000000679c3 */ /* 0x000e620000008800 */
[----:B------:R-:W-:Y:S01]  /*22ae0*/  ULDC.64 UR42, c[0x0][0x2f0] ;  /* 0x0000bc00002a7ab9 */ /* 0x000fe20000000a00 */
[----:B------:R-:W-:Y:S01]  /*22af0*/  LOP3.LUT R16, R16, 0xfffbffff, RZ, 0xc0, !PT ;  /* 0xfffbffff10107812 */ /* 0x000fe200078ec0ff */
[----:B------:R-:W-:Y:S01]  /*22b00*/  ULDC.64 UR4, c[0x0][0x418] ;  /* 0x0001060000047ab9 */ /* 0x000fe20000000a00 */
[----:B------:R3:W-:Y:S01]  /*22b10*/  STL [R1+0x454], RZ ;  /* 0x000454ff01007387 */ /* 0x0007e20000100800 */
[----:B------:R-:W-:Y:S01]  /*22b20*/  UISETP.NE.U32.AND UP0, UPT, UR4, URZ, UPT ;  /* 0x0000003f0400728c */ /* 0x000fe2000bf05070 */
[----:B------:R-:W-:Y:S01]  /*22b30*/  IMAD.U32 R32, RZ, RZ, UR10 ;  /* 0x0000000aff207e24 */ /* 0x000fe2000f8e00ff */
[----:B------:R-:W-:Y:S01]  /*22b40*/  ULDC UR40, c[0x0][0x288] ;  /* 0x0000a20000287ab9 */ /* 0x000fe20000000800 */
[----:B------:R-:W-:Y:S01]  /*22b50*/  ULDC UR4, c[0x0][0x424] ;  /* 0x0001090000047ab9 */ /* 0x000fe20000000800 */
[----:B------:R-:W-:Y:S01]  /*22b60*/  UISETP.NE.AND.EX UP0, UPT, UR5, URZ, UPT, UP0 ;  /* 0x0000003f0500728c */ /* 0x000fe2000bf05300 */
[----:B------:R-:W-:Y:S01]  /*22b70*/  IMAD.MOV.U32 R26, RZ, RZ, 0x1 ;  /* 0x00000001ff1a7424 */ /* 0x000fe200078e00ff */
[----:B------:R-:W-:Y:S01]  /*22b80*/  ULDC UR41, c[0x0][0x448] ;  /* 0x0001120000297ab9 */ /* 0x000fe20000000800 */
[----:B------:R-:W-:Y:S01]  /*22b90*/  UMOV UR5, 0x400 ;  /* 0x0000040000057882 */ /* 0x000fe20000000000 */
[----:B------:R-:W-:Y:S01]  /*22ba0*/  USEL UR4, UR4, 0x1, UP0 ;  /* 0x0000000104047887 */ /* 0x000fe20008000000 */
[----:B------:R-:W-:Y:S01]  /*22bb0*/  IMAD.MOV.U32 R18, RZ, RZ, RZ ;  /* 0x000000ffff127224 */ /* 0x000fe200078e00ff */
[----:B------:R-:W-:-:S02]  /*22bc0*/  UIMAD UR41, UR41, UR40, URZ ;  /* 0x00000028292972a4 */ /* 0x000fc4000f8e023f */
[----:B------:R-:W-:Y:S01]  /*22bd0*/  UIMAD UR42, UR4, UR42, URZ ;  /* 0x0000002a042a72a4 */ /* 0x000fe2000f8e023f */
[----:B------:R-:W-:-:S03]  /*22be0*/  ULDC UR49, c[0x0][0xc] ;  /* 0x0000030000317ab9 */ /* 0x000fc60000000800 */
[----:B------:R-:W-:Y:S02]  /*22bf0*/  UIADD3 UR4, UR42, 0x5f, URZ ;  /* 0x0000005f2a047890 */ /* 0x000fe4000fffe03f */
[----:B------:R-:W-:Y:S02]  /*22c00*/  UIADD3 UR47, UR42, 0x1, -UR40 ;  /* 0x000000012a2f7890 */ /* 0x000fe4000fffe828 */
[----:B-1----:R-:W-:Y:S02]  /*22c10*/  ULEA UR6, UR6, UR5, 0x18 ;  /* 0x0000000506067291 */ /* 0x002fe4000f8ec03f */
[----:B------:R-:W-:Y:S02]  /*22c20*/  UIMAD.WIDE UR4, UR4, 0x2aaaaaab, URZ ;  /* 0x2aaaaaab040478a5 */ /* 0x000fe4000f8e023f */
[----:B------:R-:W-:Y:S01]  /*22c30*/  UIADD3 UR40, UR42, -UR40, URZ ;  /* 0x800000282a287290 */ /* 0x000fe2000fffe03f */
[C---:B0-----:R-:W-:Y:S01]  /*22c40*/  IMAD.SHL.U32 R29, R8.reuse, 0x8, RZ ;  /* 0x00000008081d7824 */ /* 0x041fe200078e00ff */
[----:B------:R-:W-:Y:S01]  /*22c50*/  LOP3.LUT R7, R8, 0x7f, RZ, 0xc0, !PT ;  /* 0x0000007f08077812 */ /* 0x000fe200078ec0ff */
[----:B------:R-:W-:Y:S01]  /*22c60*/  IMAD.U32 R17, RZ, RZ, UR6 ;  /* 0x00000006ff117e24 */ /* 0x000fe2000f8e00ff */
[----:B------:R-:W-:-:S02]  /*22c70*/  USHF.R.U32.HI UR39, URZ, 0x1f, UR5 ;  /* 0x0000001f3f277899 */ /* 0x000fc40008011605 */
[C---:B------:R-:W-:Y:S02]  /*22c80*/  LOP3.LUT R5, R29.reuse, 0x38, RZ, 0xc0, !PT ;  /* 0x000000381d057812 */ /* 0x040fe400078ec0ff */
[----:B------:R-:W-:Y:S01]  /*22c90*/  LOP3.LUT R0, R29, 0x1f8, RZ, 0xc0, !PT ;  /* 0x000001f81d007812 */ /* 0x000fe200078ec0ff */
[----:B------:R-:W-:Y:S01]  /*22ca0*/  ULEA.HI.SX32 UR39, UR5, UR39, 0x1c ;  /* 0x0000002705277291 */ /* 0x000fe2000f8fe23f */
[C---:B------:R-:W-:Y:S02]  /*22cb0*/  LOP3.LUT R2, R5.reuse, 0x40, RZ, 0xfc, !PT ;  /* 0x0000004005027812 */ /* 0x040fe400078efcff */
[----:B------:R-:W-:Y:S02]  /*22cc0*/  ISETP.GE.AND P0, PT, R5, UR7, PT ;  /* 0x0000000705007c0c */ /* 0x000fe4000bf06270 */
[C---:B------:R-:W-:Y:S02]  /*22cd0*/  ISETP.GE.AND P2, PT, R2.reuse, UR9, PT ;  /* 0x0000000902007c0c */ /* 0x040fe4000bf46270 */
[----:B------:R-:W-:-:S02]  /*22ce0*/  ISETP.GE.AND P1, PT, R2, UR7, PT ;  /* 0x0000000702007c0c */ /* 0x000fc4000bf26270 */
[----:B------:R-:W-:Y:S02]  /*22cf0*/  LOP3.LUT R0, R0, 0x38, R8, 0x78, !PT ;  /* 0x0000003800007812 */ /* 0x000fe400078e7808 */
[----:B------:R-:W-:Y:S02]  /*22d00*/  LOP3.LUT R4, R5, 0x80, RZ, 0xfc, !PT ;  /* 0x0000008005047812 */ /* 0x000fe400078efcff */
[----:B------:R-:W-:Y:S02]  /*22d10*/  LOP3.LUT R29, R0, 0x200, R29, 0xf8, !PT ;  /* 0x00000200001d7812 */ /* 0x000fe400078ef81d */
[----:B------:R-:W-:Y:S02]  /*22d20*/  SEL R0, RZ, 0x1, P0 ;  /* 0x00000001ff007807 */ /* 0x000fe40000000000 */
[----:B------:R-:W-:Y:S01]  /*22d30*/  SEL R2, RZ, 0xffffffff, P1 ;  /* 0xffffffffff027807 */ /* 0x000fe20000800000 */
[----:B------:R-:W-:Y:S01]  /*22d40*/  IMAD R22, R29, 0x2, R17 ;  /* 0x000000021d167824 */ /* 0x000fe200078e0211 */
[----:B------:R-:W-:-:S02]  /*22d50*/  @P2 LOP3.LUT R16, R16, 0x40000, RZ, 0xfc, !PT ;  /* 0x0004000010102812 */ /* 0x000fc400078efcff */
[----:B------:R-:W-:Y:S02]  /*22d60*/  SHF.R.U32.HI R35, RZ, 0x3, R7 ;  /* 0x00000003ff237819 */ /* 0x000fe40000011607 */
[----:B------:R-:W-:-:S04]  /*22d70*/  @P1 LOP3.LUT R16, R16, 0x10, RZ, 0xfc, !PT ;  /* 0x0000001010101812 */ /* 0x000fc800078efcff */
[----:B------:R-:W-:-:S04]  /*22d80*/  LOP3.LUT R16, R16, 0xffffffdf, RZ, 0xc0, !PT ;  /* 0xffffffdf10107812 */ /* 0x000fc800078ec0ff */
[----:B------:R-:W-:Y:S02]  /*22d90*/  @P0 LOP3.LUT R16, R16, 0x20, RZ, 0xfc, !PT ;  /* 0x0000002010100812 */ /* 0x000fe400078efcff */
[----:B------:R-:W-:Y:S02]  /*22da0*/  ISETP.GE.AND P0, PT, R4, UR7, PT ;  /* 0x0000000704007c0c */ /* 0x000fe4000bf06270 */
[----:B------:R-:W-:-:S11]  /*22db0*/  LOP3.LUT R16, R16, 0xfffffff7, RZ, 0xc0, !PT ;  /* 0xfffffff710107812 */ /* 0x000fd600078ec0ff */
[----:B------:R-:W-:-:S04]  /*22dc0*/  @P0 LOP3.LUT R16, R16, 0x8, RZ, 0xfc, !PT ;  /* 0x0000000810100812 */ /* 0x000fc800078efcff */
[----:B------:R-:W-:Y:S02]  /*22dd0*/  LOP3.LUT R16, R16, 0xfffdffff, RZ, 0xc0, !PT ;  /* 0xfffdffff10107812 */ /* 0x000fe400078ec0ff */
[----:B--2---:R-:W-:Y:S01]  /*22de0*/  R2UR UR8, R3 ;  /* 0x00000000030872ca */ /* 0x004fe200000e0000 */
[----:B------:R-:W-:Y:S01]  /*22df0*/  IMAD.SHL.U32 R3, R2, 0x2, RZ ;  /* 0x0000000202037824 */ /* 0x000fe200078e00ff */
[----:B------:R-:W-:-:S04]  /*22e00*/  LOP3.LUT R2, R5, 0xc0, RZ, 0xfc, !PT ;  /* 0x000000c005027812 */ /* 0x000fc800078efcff */
[----:B------:R-:W-:Y:S02]  /*22e10*/  LOP3.LUT R0, R3, 0x2, R0, 0xe2, !PT ;  /* 0x0000000203007812 */ /* 0x000fe400078ee200 */
[----:B------:R-:W-:Y:S02]  /*22e20*/  SEL R3, RZ, 0x4, P0 ;  /* 0x00000004ff037807 */ /* 0x000fe40000000000 */
[----:B------:R-:W-:Y:S02]  /*22e30*/  ISETP.GE.AND P0, PT, R4, UR9, PT ;  /* 0x0000000904007c0c */ /* 0x000fe4000bf06270 */
[----:B------:R-:W-:Y:S01]  /*22e40*/  ISETP.GE.AND P1, PT, R2, UR9, PT ;  /* 0x0000000902007c0c */ /* 0x000fe2000bf26270 */
[----:B------:R-:W-:Y:S01]  /*22e50*/  ULOP3.LUT UR48, UR8, 0x2, URZ, 0xfc, !UPT ;  /* 0x0000000208307892 */ /* 0x000fe2000f8efc3f */
[----:B------:R-:W-:Y:S01]  /*22e60*/  LOP3.LUT R6, R0, R3, RZ, 0xfc, !PT ;  /* 0x0000000300067212 */ /* 0x000fe200078efcff */
[----:B------:R-:W-:Y:S01]  /*22e70*/  IMAD.SHL.U32 R0, R8, 0x10, RZ ;  /* 0x0000001008007824 */ /* 0x000fe200078e00ff */
[----:B------:R-:W-:-:S03]  /*22e80*/  ULDC UR8, c[0x0][0x2b8] ;  /* 0x0000ae0000087ab9 */ /* 0x000fc60000000800 */
[----:B------:R3:W-:Y:S01]  /*22e90*/  STL [R1+0x458], R6 ;  /* 0x0004580601007387 */ /* 0x0007e20000100800 */
[----:B------:R-:W-:-:S03]  /*22ea0*/  LOP3.LUT R0, R35, 0x70, R0, 0xf8, !PT ;  /* 0x0000007023007812 */ /* 0x000fc600078ef800 */
[----:B------:R-:W-:Y:S02]  /*22eb0*/  @P0 LOP3.LUT R16, R16, 0x20000, RZ, 0xfc, !PT ;  /* 0x0002000010100812 */ /* 0x000fe400078efcff */
[----:B------:R-:W-:Y:S02]  /*22ec0*/  ISETP.GE.AND P0, PT, R2, UR7, PT ;  /* 0x0000000702007c0c */ /* 0x000fe4000bf06270 */
[----:B------:R-:W-:Y:S02]  /*22ed0*/  LOP3.LUT R16, R16, 0xfffffffb, RZ, 0xc0, !PT ;  /* 0xfffffffb10107812 */ /* 0x000fe400078ec0ff */
[----:B------:R-:W-:-:S04]  /*22ee0*/  SEL R36, RZ, 0x8, P0 ;  /* 0x00000008ff247807 */ /* 0x000fc80000000000 */
[----:B------:R-:W-:-:S05]  /*22ef0*/  LOP3.LUT R36, R6, R36, RZ, 0xfc, !PT ;  /* 0x0000002406247212 */ /* 0x000fca00078efcff */
[----:B------:R-:W-:Y:S02]  /*22f00*/  @P0 LOP3.LUT R16, R16, 0x4, RZ, 0xfc, !PT ;  /* 0x0000000410100812 */ /* 0x000fe400078efcff */
[----:B------:R-:W-:Y:S02]  /*22f10*/  ISETP.GE.AND P0, PT, R5, UR43, PT ;  /* 0x0000002b05007c0c */ /* 0x000fe4000bf06270 */
[----:B------:R-:W-:-:S04]  /*22f20*/  LOP3.LUT R16, R16, 0xfffffffe, RZ, 0xc0, !PT ;  /* 0xfffffffe10107812 */ /* 0x000fc800078ec0ff */
[----:B------:R-:W-:-:S04]  /*22f30*/  LOP3.LUT R16, R16, 0xfffeffff, RZ, 0xc0, !PT ;  /* 0xfffeffff10107812 */ /* 0x000fc800078ec0ff */
[----:B------:R-:W-:Y:S02]  /*22f40*/  @P1 LOP3.LUT R16, R16, 0x10000, RZ, 0xfc, !PT ;  /* 0x0001000010101812 */ /* 0x000fe400078efcff */
[C---:B------:R-:W-:Y:S02]  /*22f50*/  ISETP.GE.AND P1, PT, R5.reuse, UR8, PT ;  /* 0x0000000805007c0c */ /* 0x040fe4000bf26270 */
[----:B------:R-:W-:Y:S02]  /*22f60*/  @P0 LOP3.LUT R16, R16, 0x1, RZ, 0xfc, !PT ;  /* 0x0000000110100812 */ /* 0x000fe400078efcff */
[----:B------:R-:W-:Y:S02]  /*22f70*/  ISETP.GE.AND P0, PT, R5, UR9, PT ;  /* 0x0000000905007c0c */ /* 0x000fe4000bf06270 */
[----:B------:R-:W-:-:S04]  /*22f80*/  LOP3.LUT R16, R16, 0xfff7ffff, RZ, 0xc0, !PT ;  /* 0xfff7ffff10107812 */ /* 0x000fc800078ec0ff */
[----:B------:R-:W-:-:S04]  /*22f90*/  LOP3.LUT R16, R16, 0xffefffff, RZ, 0xc0, !PT ;  /* 0xffefffff10107812 */ /* 0x000fc800078ec0ff */
[----:B------:R-:W-:-:S04]  /*22fa0*/  @P1 LOP3.LUT R16, R16, 0x100000, RZ, 0xfc, !PT ;  /* 0x0010000010101812 */ /* 0x000fc800078efcff */
[----:B---3--:R-:W-:-:S07]  /*22fb0*/  @P0 LOP3.LUT R16, R16, 0x80000, RZ, 0xfc, !PT ;  /* 0x0008000010100812 */ /* 0x008fce00078efcff */
.L_x_2337:
        /* <DEDUP_REMOVED lines=13> */
[----:B0123-5:R-:W-:Y:S05]  /*23090*/  @P0 BRA `(.L_x_2279) ;  /* 0x0000000000200947 */ /* 0x02ffea0003800000 */
        /* <DEDUP_REMOVED lines=8> */
.L_x_2279:
[----:B------:R-:W-:Y:S01]  /*23120*/  ULDC UR8, c[0x0][0xd54] ;  /* 0x0003550000087ab9 */ /* 0x000fe20000000800 */
[----:B------:R-:W-:Y:S01]  /*23130*/  UMOV UR6, UR7 ;  /* 0x0000000700067c82 */ /* 0x000fe20008000000 */
[----:B------:R-:W-:-:S11]  /*23140*/  UISETP.NE.AND UP0, UPT, UR8, 0x1, UPT ;  /* 0x000000010800788c */ /* 0x000fd6000bf05270 */
[----:B------:R-:W-:Y:S02]  /*23150*/  @UP0 ULDC.64 UR10, c[0x0][0xd58] ;  /* 0x00035600000a0ab9 */ /* 0x000fe40000000a00 */
[----:B------:R-:W-:-:S04]  /*23160*/  UIMAD.WIDE.U32 UR4, UR7, UR10, URZ ;  /* 0x0000000a070472a5 */ /* 0x000fc8000f8e003f */
[----:B------:R-:W-:-:S04]  /*23170*/  @UP0 USHF.R.U32.HI UR6, URZ, UR11, UR5 ;  /* 0x0000000b3f060299 */ /* 0x000fc80008011605 */
[----:B------:R-:W-:-:S12]  /*23180*/  UIMAD UR4, UR6, UR8, URZ ;  /* 0x00000008060472a4 */ /* 0x000fd8000f8e023f */
.L_x_2280:
        /* <DEDUP_REMOVED lines=48> */
.L_x_2282:
[----:B------:R-:W-:-:S11]  /*23490*/  UISETP.NE.AND UP1, UPT, UR5, 0x1, UPT ;  /* 0x000000010500788c */ /* 0x000fd6000bf25270 */
[----:B------:R-:W-:Y:S02]  /*234a0*/  @UP1 ULDC.64 UR10, c[0x0][0xae0] ;  /* 0x0002b800000a1ab9 */ /* 0x000fe40000000a00 */
[----:B------:R-:W-:-:S04]  /*234b0*/  UIMAD.WIDE.U32 UR6, UR8, UR10, URZ ;  /* 0x0000000a080672a5 */ /* 0x000fc8000f8e003f */
[----:B------:R-:W-:-:S12]  /*234c0*/  @UP1 USHF.R.U32.HI UR8, URZ, UR11, UR7 ;  /* 0x0000000b3f081299 */ /* 0x000fd80008011607 */
.L_x_2283:
[----:B------:R-:W-:-:S04]  /*234d0*/  UIMAD UR8, UR8, UR5, UR5 ;  /* 0x00000005080872a4 */ /* 0x000fc8000f8e0205 */
[----:B------:R-:W-:-:S04]  /*234e0*/  UISETP.LT.AND UP1, UPT, UR4, UR8, UPT ;  /* 0x000000080400728c */ /* 0x000fc8000bf21270 */
[----:B------:R-:W-:-:S12]  /*234f0*/  USEL UR4, UR4, UR8, UP1 ;  /* 0x0000000804047287 */ /* 0x000fd80008800000 */
.L_x_2281:
        /* <DEDUP_REMOVED lines=28> */
.L_x_2285:
[----:B------:R-:W-:-:S11]  /*236c0*/  UISETP.NE.AND UP0, UPT, UR5, 0x1, UPT ;  /* 0x000000010500788c */ /* 0x000fd6000bf05270 */
[----:B------:R-:W-:Y:S02]  /*236d0*/  @UP0 ULDC.64 UR10, c[0x0][0xae0] ;  /* 0x0002b800000a0ab9 */ /* 0x000fe40000000a00 */
[----:B------:R-:W-:-:S04]  /*236e0*/  UIMAD.WIDE.U32 UR6, UR4, UR10, URZ ;  /* 0x0000000a040672a5 */ /* 0x000fc8000f8e003f */
[----:B------:R-:W-:-:S12]  /*236f0*/  @UP0 USHF.R.U32.HI UR4, URZ, UR11, UR7 ;  /* 0x0000000b3f040299 */ /* 0x000fd80008011607 */
.L_x_2286:
[----:B------:R-:W-:-:S04]  /*23700*/  UIMAD UR4, UR4, UR5, URZ ;  /* 0x00000005040472a4 */ /* 0x000fc8000f8e023f */
[----:B------:R-:W-:-:S04]  /*23710*/  UISETP.LT.AND UP0, UPT, UR8, UR4, UPT ;  /* 0x000000040800728c */ /* 0x000fc8000bf01270 */
[----:B------:R-:W-:-:S12]  /*23720*/  USEL UR8, UR8, UR4, !UP0 ;  /* 0x0000000408087287 */ /* 0x000fd8000c000000 */
.L_x_2284:
        /* <DEDUP_REMOVED lines=26> */
.L_x_2288:
        /* <DEDUP_REMOVED lines=20> */
.L_x_2291:
[----:B------:R-:W-:Y:S05]  /*23a10*/  BSYNC B6 ;  /* 0x0000000000067941 */ /* 0x000fea0003800000 */
.L_x_2290:
        /* <DEDUP_REMOVED lines=20> */
.L_x_2294:
        /* <DEDUP_REMOVED lines=15> */
.L_x_2293:
[----:B------:R-:W-:Y:S05]  /*23c50*/  BSYNC B6 ;  /* 0x0000000000067941 */ /* 0x000fea0003800000 */
.L_x_2292:
        /* <DEDUP_REMOVED lines=17> */
.L_x_2354:
[----:B-1----:R-:W1:Y:S01]  /*23d70*/  S2R R2, SR_TID.X ;  /* 0x0000000000027919 */ /* 0x002e620000002100 */
[----:B0-----:R-:W-:Y:S01]  /*23d80*/  ISETP.NE.AND P1, PT, R10, 0x1, PT ;  /* 0x000000010a00780c */ /* 0x001fe20003f25270 */
[----:B------:R-:W-:Y:S01]  /*23d90*/  IMAD.MOV.U32 R25, RZ, RZ, RZ ;  /* 0x000000ffff197224 */ /* 0x000fe200078e00ff */
[----:B-----5:R-:W-:Y:S02]  /*23da0*/  SHF.R.S32.HI R30, RZ, 0x1f, R28 ;  /* 0x0000001fff1e7819 */ /* 0x020fe4000001141c */
[----:B------:R-:W-:-:S09]  /*23db0*/  LOP3.LUT R16, R16, 0xffff7fff, RZ, 0xc0, !PT ;  /* 0xffff7fff10107812 */ /* 0x000fd200078ec0ff */
[----:B------:R-:W0:Y:S01]  /*23dc0*/  @P1 LDC R3, c[0x0][0x438] ;  /* 0x00010e00ff031b82 */ /* 0x000e220000000800 */
[----:B------:R-:W-:Y:S01]  /*23dd0*/  @P1 LOP3.LUT R16, R16, 0x8000, RZ, 0xfc, !PT ;  /* 0x0000800010101812 */ /* 0x000fe200078efcff */
[----:B-1----:R-:W-:-:S06]  /*23de0*/  IMAD.SHL.U32 R8, R2, 0x10, RZ ;  /* 0x0000001002087824 */ /* 0x002fcc00078e00ff */
[----:B------:R-:W1:Y:S01]  /*23df0*/  @P1 LDC R2, c[0x0][0x434] ;  /* 0x00010d00ff021b82 */ /* 0x000e620000000800 */
[----:B------:R-:W-:-:S05]  /*23e00*/  LOP3.LUT R8, R35, 0x70, R8, 0xf8, !PT ;  /* 0x0000007023087812 */ /* 0x000fca00078ef808 */
[----:B------:R-:W-:-:S04]  /*23e10*/  IMAD R4, R0, 0x60, R8 ;  /* 0x0000006000047824 */ /* 0x000fc800078e0208 */
[C---:B------:R-:W-:Y:S01]  /*23e20*/  IMAD.IADD R33, R4.reuse, 0x1, R31 ;  /* 0x0000000104217824 */ /* 0x040fe200078e021f */
[----:B------:R-:W-:-:S03]  /*23e30*/  ISETP.GE.AND P0, PT, R4, UR42, PT ;  /* 0x0000002a04007c0c */ /* 0x000fc6000bf06270 */
[----:B------:R-:W-:Y:S01]  /*23e40*/  IMAD.MOV.U32 R9, RZ, RZ, R33 ;  /* 0x000000ffff097224 */ /* 0x000fe200078e0021 */
[----:B------:R-:W-:Y:S01]  /*23e50*/  ISETP.GT.U32.OR P0, PT, R8, 0x5f, P0 ;  /* 0x0000005f0800780c */ /* 0x000fe20000704470 */
[----:B-1----:R-:W-:-:S05]  /*23e60*/  @P1 IMAD.HI.U32 R2, R33, R2, RZ ;  /* 0x0000000221021227 */ /* 0x002fca00078e00ff */
[----:B0-----:R-:W-:-:S07]  /*23e70*/  @P1 SHF.R.U32.HI R9, RZ, R3, R2 ;  /* 0x00000003ff091219 */ /* 0x001fce0000011602 */
        /* <DEDUP_REMOVED lines=9> */
[----:B------:R-:W-:Y:S01]  /*23f10*/  @!P0 LEA.HI.X R5, R2, R5, R3, 0x2, P1 ;  /* 0x0000000502058211 */ /* 0x000fe200008f1403 */
[----:B------:R-:W-:-:S04]  /*23f20*/  IMAD.MOV R2, RZ, RZ, -R9 ;  /* 0x000000ffff027224 */ /* 0x000fc800078e0a09 */
[----:B------:R-:W-:Y:S01]  /*23f30*/  IMAD R33, R10, R2, R33 ;  /* 0x000000020a217224 */ /* 0x000fe200078e0221 */
[----:B------:R0:W5:Y:S01]  /*23f40*/  @!P0 LDG.E R25, desc[UR36][R4.64] ;  /* 0x0000002404198981 */ /* 0x000162000c1e1900 */
[----:B------:R-:W-:Y:S01]  /*23f50*/  IMAD R2, RZ, RZ, -UR38 ;  /* 0x80000026ff027e24 */ /* 0x000fe2000f8e02ff */
[----:B------:R-:W-:Y:S02]  /*23f60*/  ISETP.GT.U32.AND P0, PT, R8, 0x5f, PT ;  /* 0x0000005f0800780c */ /* 0x000fe40003f04070 */
[----:B------:R-:W-:Y:S01]  /*23f70*/  LOP3.LUT R16, R16, 0xffffdfff, RZ, 0xc0, !PT ;  /* 0xffffdfff10107812 */ /* 0x000fe200078ec0ff */
[----:B------:R-:W-:Y:S02]  /*23f80*/  IMAD R19, R19, R2, UR46 ;  /* 0x0000002e13137e24 */ /* 0x000fe4000f8e0202 */
[----:B------:R-:W-:-:S03]  /*23f90*/  IMAD.U32 R2, RZ, RZ, UR48 ;  /* 0x00000030ff027e24 */ /* 0x000fc6000f8e00ff */
[----:B------:R-:W-:Y:S02]  /*23fa0*/  SHF.R.S32.HI R27, RZ, 0x1f, R19 ;  /* 0x0000001fff1b7819 */ /* 0x000fe40000011413 */
[----:B------:R-:W-:-:S13]  /*23fb0*/  ISETP.NE.AND P2, PT, R2, 0x3, PT ;  /* 0x000000030200780c */ /* 0x000fda0003f45270 */
[----:B------:R-:W-:-:S04]  /*23fc0*/  @P2 LOP3.LUT R16, R16, 0x2000, RZ, 0xfc, !PT ;  /* 0x0000200010102812 */ /* 0x000fc800078efcff */
[----:B------:R-:W-:-:S04]  /*23fd0*/  LOP3.LUT R16, R16, 0xfffffffd, RZ, 0xc0, !PT ;  /* 0xfffffffd10107812 */ /* 0x000fc800078ec0ff */
[----:B------:R-:W-:Y:S01]  /*23fe0*/  @P0 LOP3.LUT R16, R16, 0x2, RZ, 0xfc, !PT ;  /* 0x0000000210100812 */ /* 0x000fe200078efcff */
[----:B0-----:R-:W-:Y:S06]  /*23ff0*/  @!P2 BRA `(.L_x_2296) ;  /* 0x000000000004a947 */ /* 0x001fec0003800000 */
[----:B------:R-:W-:Y:S01]  /*24000*/  BPT.TRAP 0x1 ;  /* 0x000000040000795c */ /* 0x000fe20000300000 */
.L_x_2296:
[----:B------:R-:W-:Y:S01]  /*24010*/  IMAD R24, R18, 0x8, R17 ;  /* 0x0000000812187824 */ /* 0x000fe200078e0211 */
[----:B------:R-:W-:Y:S01]  /*24020*/  SHF.L.U32 R3, R26, 0x1f, RZ ;  /* 0x0000001f1a037819 */ /* 0x000fe200000006ff */
[----:B------:R-:W-:Y:S03]  /*24030*/  BSSY B0, `(.L_x_2297) ;  /* 0x0000003000007945 */ /* 0x000fe60003800000 */
[----:B------:R-:W0:Y:S02]  /*24040*/  SYNCS.PHASECHK.TRANS64.TRYWAIT P0, [R24+URZ+0x32440], R3 ;  /* 0x03244003180075a7 */ /* 0x000e24000800017f */
[----:B0-----:R-:W-:Y:S05]  /*24050*/  @!P0 BRA `(.L_x_2298) ;  /* 0x0000003c00388947 */ /* 0x001fea0003800000 */
.L_x_2355:
[----:B------:R-:W-:Y:S05]  /*24060*/  BSYNC B0 ;  /* 0x0000000000007941 */ /* 0x000fea0003800000 */
.L_x_2297:
[----:B------:R-:W-:Y:S01]  /*24070*/  SHF.R.S32.HI R37, RZ, 0x1f, R33 ;  /* 0x0000001fff257819 */ /* 0x000fe20000011421 */
[----:B------:R-:W-:Y:S01]  /*24080*/  ULDC.64 UR4, c[0x0][0x300] ;  /* 0x0000c00000047ab9 */ /* 0x000fe20000000a00 */
[----:B------:R-:W1:Y:S01]  /*24090*/  S2R R6, SR_TID.X ;  /* 0x0000000000067919 */ /* 0x000e620000002100 */
[----:B-----5:R-:W-:Y:S02]  /*240a0*/  SHF.R.S32.HI R4, RZ, 0x1f, R25 ;  /* 0x0000001fff047819 */ /* 0x020fe40000011419 */
[----:B------:R-:W-:Y:S01]  /*240b0*/  IMAD R2, R37, UR4, RZ ;  /* 0x0000000425027c24 */ /* 0x000fe2000f8e02ff */
[----:B------:R-:W-:Y:S02]  /*240c0*/  LOP3.LUT P2, RZ, R16, 0x1, RZ, 0xc0, !PT ;  /* 0x0000000110ff7812 */ /* 0x000fe4000784c0ff */
[----:B------:R2:W-:Y:S01]  /*240d0*/  STL [R1+0x450], R4 ;  /* 0x0004500401007387 */ /* 0x0005e20000100800 */
[C---:B------:R-:W-:Y:S02]  /*240e0*/  IMAD R5, R33.reuse, UR5, R2 ;  /* 0x0000000521057c24 */ /* 0x040fe4000f8e0202 */
[----:B0-----:R-:W-:Y:S01]  /*240f0*/  IMAD.WIDE.U32 R2, R33, UR4, RZ ;  /* 0x0000000421027c25 */ /* 0x001fe2000f8e00ff */
[----:B------:R-:W-:-:S03]  /*24100*/  ULDC.64 UR4, c[0x0][0x310] ;  /* 0x0000c40000047ab9 */ /* 0x000fc60000000a00 */
[----:B------:R-:W-:Y:S02]  /*24110*/  IMAD.IADD R3, R3, 0x1, R5 ;  /* 0x0000000103037824 */ /* 0x000fe400078e0205 */
[----:B--2---:R-:W-:Y:S02]  /*24120*/  IMAD R4, R4, UR4, RZ ;  /* 0x0000000404047c24 */ /* 0x004fe4000f8e02ff */
        /* <DEDUP_REMOVED lines=57> */
.L_x_2369:
        /* <DEDUP_REMOVED lines=10> */
.L_x_2300:
        /* <DEDUP_REMOVED lines=10> */
.L_x_2301:
[----:B------:R1:W-:Y:S02]  /*24600*/  SYNCS.ARRIVE.TRANS64.A1T0 RZ, [R24+URZ+0x32430], RZ ;  /* 0x032430ff18ff79a7 */ /* 0x0003e4000810003f */
[----:B------:R-:W-:Y:S05]  /*24610*/  WARPSYNC.ALL ;  /* 0x0000000000007948 */ /* 0x000fea0003800000 */
[----:B------:R-:W-:Y:S01]  /*24620*/  VIADD R0, R17, 0x18400 ;  /* 0x0001840011007836 */ /* 0x000fe20000000000 */
[----:B------:R-:W-:Y:S01]  /*24630*/  BAR.SYNC.DEFER_BLOCKING 0x8, 0x180 ;  /* 0x0206000000007b1d */ /* 0x000fe20000010000 */
[----:B------:R-:W-:-:S03]  /*24640*/  USHF.R.S32.HI UR51, URZ, 0x1f, UR38 ;  /* 0x0000001f3f337899 */ /* 0x000fc60008011426 */
[----:B------:R-:W-:Y:S02]  /*24650*/  LOP3.LUT P0, RZ, R0, 0x3ff, RZ, 0xc0, !PT ;  /* 0x000003ff00ff7812 */ /* 0x000fe4000780c0ff */
[----:B------:R-:W-:Y:S11]  /*24660*/  BSSY B6, `(.L_x_2302) ;  /* 0x0000012000067945 */ /* 0x000ff60003800000 */
        /* <DEDUP_REMOVED lines=17> */
.L_x_2303:
[----:B------:R-:W-:Y:S05]  /*24780*/  BSYNC B6 ;  /* 0x0000000000067941 */ /* 0x000fea0003800000 */
.L_x_2302:
[----:B------:R-:W2:Y:S01]  /*24790*/  S2R R20, SR_TID.X ;  /* 0x0000000000147919 */ /* 0x000ea20000002100 */
[----:B------:R-:W-:Y:S01]  /*247a0*/  UISETP.NE.AND UP0, UPT, UR50, URZ, UPT ;  /* 0x0000003f3200728c */ /* 0x000fe2000bf05270 */
[----:B------:R-:W-:Y:S01]  /*247b0*/  R2UR UR6, R27 ;  /* 0x000000001b0672ca */ /* 0x000fe200000e0000 */
[----:B------:R-:W-:Y:S01]  /*247c0*/  ULDC.64 UR8, c[0x0][0x2d8] ;  /* 0x0000b60000087ab9 */ /* 0x000fe20000000a00 */
[----:B------:R-:W-:Y:S02]  /*247d0*/  R2UR UR7, R19 ;  /* 0x00000000130772ca */ /* 0x000fe400000e0000 */
[----:B------:R-:W-:Y:S02]  /*247e0*/  LOP3.LUT P5, RZ, R16, 0x100000, RZ, 0xc0, !PT ;  /* 0x0010000010ff7812 */ /* 0x000fe400078ac0ff */
[----:B------:R-:W-:-:S04]  /*247f0*/  PLOP3.LUT P0, PT, PT, PT, UP0, 0x80, 0x0 ;  /* 0x000000000000781c */ /* 0x000fc80003f0f008 */
[----:B------:R-:W-:-:S03]  /*24800*/  @UP0 ULDC UR4, c[0x0][0x44c] ;  /* 0x0001130000040ab9 */ /* 0x000fc60000000800 */
[----:B------:R-:W-:-:S04]  /*24810*/  UIMAD UR6, UR6, UR8, URZ ;  /* 0x00000008060672a4 */ /* 0x000fc8000f8e023f */
[----:B------:R-:W-:Y:S01]  /*24820*/  UIMAD UR6, UR7, UR9, UR6 ;  /* 0x00000009070672a4 */ /* 0x000fe2000f8e0206 */
[----:B--2---:R-:W-:-:S05]  /*24830*/  IMAD.SHL.U32 R20, R20, 0x10, RZ ;  /* 0x0000001014147824 */ /* 0x004fca00078e00ff */
[----:B------:R-:W-:-:S05]  /*24840*/  LOP3.LUT R20, R35, 0x70, R20, 0xf8, !PT ;  /* 0x0000007023147812 */ /* 0x000fca00078ef814 */
[----:B------:R-:W-:-:S04]  /*24850*/  VIADD R34, R20, UR43 ;  /* 0x0000002b14227c36 */ /* 0x000fc80008000000 */
[----:B------:R-:W-:Y:S01]  /*24860*/  @P0 IMAD.HI.U32 R0, R34, UR4, RZ ;  /* 0x0000000422000c27 */ /* 0x000fe2000f8e00ff */
[----:B------:R-:W-:Y:S01]  /*24870*/  PLOP3.LUT P0, PT, PT, PT, UP0, 0x80, 0x0 ;  /* 0x000000000000781c */ /* 0x000fe20003f0f008 */
[----:B------:R-:W-:Y:S02]  /*24880*/  @UP0 ULDC UR4, c[0x0][0x450] ;  /* 0x0001140000040ab9 */ /* 0x000fe40000000800 */
[----:B------:R-:W-:-:S10]  /*24890*/  IMAD.MOV.U32 R7, RZ, RZ, R34 ;  /* 0x000000ffff077224 */ /* 0x000fd400078e0022 */
[----:B------:R-:W-:Y:S02]  /*248a0*/  @P0 SHF.R.U32.HI R7, RZ, UR4, R0 ;  /* 0x00000004ff070c19 */ /* 0x000fe40008011600 */
[----:B------:R-:W-:Y:S02]  /*248b0*/  R2UR UR4, R19 ;  /* 0x00000000130472ca */ /* 0x000fe400000e0000 */
[----:B------:R-:W-:-:S11]  /*248c0*/  SHF.R.S32.HI R0, RZ, 0x1f, R7 ;  /* 0x0000001fff007819 */ /* 0x000fd60000011407 */
[----:B------:R-:W-:-:S03]  /*248d0*/  UIMAD.WIDE.U32 UR4, UR4, UR8, URZ ;  /* 0x00000008040472a5 */ /* 0x000fc6000f8e003f */
[----:B------:R-:W-:Y:S01]  /*248e0*/  ULDC.64 UR8, c[0x0][0x2e0] ;  /* 0x0000b80000087ab9 */ /* 0x000fe20000000a00 */
[----:B------:R-:W-:Y:S02]  /*248f0*/  UIADD3 UR5, UR5, UR6, URZ ;  /* 0x0000000605057290 */ /* 0x000fe4000fffe03f */
[----:B------:R-:W-:Y:S02]  /*24900*/  UIMAD UR6, UR51, UR8, URZ ;  /* 0x00000008330672a4 */ /* 0x000fe4000f8e023f */
[----:B------:R-:W-:Y:S02]  /*24910*/  UIMAD.WIDE.U32 UR4, UR38, UR8, UR4 ;  /* 0x00000008260472a5 */ /* 0x000fe4000f8e0004 */
[----:B------:R-:W-:-:S04]  /*24920*/  UIMAD UR6, UR38, UR9, UR6 ;  /* 0x00000009260672a4 */ /* 0x000fc8000f8e0206 */
[----:B------:R-:W-:Y:S02]  /*24930*/  UIADD3 UR6, UR5, UR6, URZ ;  /* 0x0000000605067290 */ /* 0x000fe4000fffe03f */
[----:B0-----:R-:W-:Y:S02]  /*24940*/  IMAD.U32 R5, RZ, RZ, UR5 ;  /* 0x00000005ff057e24 */ /* 0x001fe4000f8e00ff */
[----:B------:R-:W-:Y:S02]  /*24950*/  IMAD.MOV R5, RZ, RZ, -R7 ;  /* 0x000000ffff057224 */ /* 0x000fe400078e0a07 */
[----:B------:R-:W-:Y:S01]  /*24960*/  IMAD.U32 R4, RZ, RZ, UR4 ;  /* 0x00000004ff047e24 */ /* 0x000fe2000f8e00ff */
[----:B------:R-:W-:Y:S01]  /*24970*/  ULDC.64 UR4, c[0x0][0x2d0] ;  /* 0x0000b40000047ab9 */ /* 0x000fe20000000a00 */
[----:B------:R-:W-:Y:S01]  /*24980*/  IMAD.U32 R3, RZ, RZ, UR6 ;  /* 0x00000006ff037e24 */ /* 0x000fe2000f8e00ff */
[----:B------:R-:W-:Y:S01]  /*24990*/  ULDC UR6, c[0x0][0x448] ;  /* 0x0001120000067ab9 */ /* 0x000fe20000000800 */
[----:B------:R-:W-:-:S02]  /*249a0*/  IMAD R0, R0, UR4, RZ ;  /* 0x0000000400007c24 */ /* 0x000fc4000f8e02ff */
[----:B------:R-:W-:Y:S02]  /*249b0*/  IMAD R5, R5, UR6, R34 ;  /* 0x0000000605057c24 */ /* 0x000fe4000f8e0222 */
[----:B------:R-:W-:Y:S02]  /*249c0*/  IMAD.MOV.U32 R2, RZ, RZ, R4 ;  /* 0x000000ffff027224 */ /* 0x000fe400078e0004 */
[C---:B------:R-:W-:Y:S01]  /*249d0*/  IMAD R9, R7.reuse, UR5, R0 ;  /* 0x0000000507097c24 */ /* 0x040fe2000f8e0200 */
[----:B------:R-:W-:Y:S01]  /*249e0*/  SHF.R.S32.HI R0, RZ, 0x1f, R5 ;  /* 0x0000001fff007819 */ /* 0x000fe20000011405 */
        /* <DEDUP_REMOVED lines=12> */
[----:B------:R-:W0:Y:S01]  /*24ab0*/  S2R R2, SR_TID.X ;  /* 0x0000000000027919 */ /* 0x000e220000002100 */
[----:B------:R-:W-:Y:S01]  /*24ac0*/  VIADD R4, R35, UR43 ;  /* 0x0000002b23047c36 */ /* 0x000fe20008000000 */
[----:B------:R-:W-:Y:S01]  /*24ad0*/  LOP3.LUT R16, R16, 0xffffefff, RZ, 0xc0, !PT ;  /* 0xffffefff10107812 */ /* 0x000fe200078ec0ff */
[----:B------:R-:W2:Y:S02]  /*24ae0*/  SHFL.IDX PT, R14, R0, RZ, 0x181f ;  /* 0x00181fff000e7589 */ /* 0x000ea400000e0000 */
[C---:B------:R-:W-:Y:S01]  /*24af0*/  VIADD R6, R4.reuse, 0x10 ;  /* 0x0000001004067836 */ /* 0x040fe20000000000 */
[C---:B------:R-:W-:Y:S01]  /*24b00*/  ISETP.GE.AND P1, PT, R4.reuse, UR41, PT ;  /* 0x0000002904007c0c */ /* 0x040fe2000bf26270 */
[----:B------:R-:W-:Y:S01]  /*24b10*/  VIADD R13, R4, 0x40 ;  /* 0x00000040040d7836 */ /* 0x000fe20000000000 */
[----:B------:R-:W3:Y:S04]  /*24b20*/  SHFL.IDX PT, R3, R5, RZ, 0x181f ;  /* 0x00181fff05037589 */ /* 0x000ee800000e0000 */
[----:B------:R-:W-:Y:S01]  /*24b30*/  SHFL.IDX PT, R9, R0, 0x2, 0x181f ;  /* 0x00581f0000097f89 */ /* 0x000fe200000e0000 */
[----:B------:R-:W-:-:S03]  /*24b40*/  ISETP.GE.AND P3, PT, R13, UR41, PT ;  /* 0x000000290d007c0c */ /* 0x000fc6000bf66270 */
[----:B------:R-:W-:Y:S03]  /*24b50*/  SHFL.IDX PT, R8, R5, 0x2, 0x181f ;  /* 0x00581f0005087f89 */ /* 0x000fe600000e0000 */
[----:B------:R-:W-:Y:S01]  /*24b60*/  @P1 LOP3.LUT R16, R16, 0x1000, RZ, 0xfc, !PT ;  /* 0x0000100010101812 */ /* 0x000fe200078efcff */
[----:B------:R-:W-:Y:S03]  /*24b70*/  SHFL.IDX PT, R7, R0, 0x3, 0x181f ;  /* 0x00781f0000077f89 */ /* 0x000fe600000e0000 */
[----:B------:R-:W-:Y:S01]  /*24b80*/  LOP3.LUT R16, R16, 0xfffff7ff, RZ, 0xc0, !PT ;  /* 0xfffff7ff10107812 */ /* 0x000fe200078ec0ff */
[----:B------:R-:W-:Y:S04]  /*24b90*/  SHFL.IDX PT, R21, R0, 0x5, 0x181f ;  /* 0x00b81f0000157f89 */ /* 0x000fe800000e0000 */
[----:B------:R-:W-:Y:S01]  /*24ba0*/  SHFL.IDX PT, R15, R0, 0x6, 0x181f ;  /* 0x00d81f00000f7f89 */ /* 0x000fe200000e0000 */
[----:B0-----:R-:W-:-:S03]  /*24bb0*/  IMAD.SHL.U32 R35, R2, 0x8, RZ ;  /* 0x0000000802237824 */ /* 0x001fc600078e00ff */
[----:B------:R-:W-:Y:S02]  /*24bc0*/  SHFL.IDX PT, R2, R5, 0x1, 0x181f ;  /* 0x00381f0005027f89 */ /* 0x000fe400000e0000 */
[----:B------:R-:W-:-:S04]  /*24bd0*/  LOP3.LUT R35, R35, 0x38, RZ, 0xc0, !PT ;  /* 0x0000003823237812 */ /* 0x000fc800078ec0ff */
[----:B--2---:R-:W-:Y:S02]  /*24be0*/  @!P1 LEA R12, P0, R35, R14, 0x1 ;  /* 0x0000000e230c9211 */ /* 0x004fe400078008ff */
[----:B------:R-:W0:Y:S03]  /*24bf0*/  SHFL.IDX PT, R14, R0, 0x1, 0x181f ;  /* 0x00381f00000e7f89 */ /* 0x000e2600000e0000 */
[----:B---3--:R-:W-:Y:S01]  /*24c00*/  @!P1 IMAD.X R3, RZ, RZ, R3, P0 ;  /* 0x000000ffff039224 */ /* 0x008fe200000e0603 */
[----:B------:R-:W-:Y:S02]  /*24c10*/  ISETP.GE.AND P1, PT, R6, UR41, PT ;  /* 0x0000002906007c0c */ /* 0x000fe4000bf26270 */
[----:B------:R-:W2:Y:S11]  /*24c20*/  SHFL.IDX PT, R6, R5, 0x3, 0x181f ;  /* 0x00781f0005067f89 */ /* 0x000eb600000e0000 */
[----:B------:R-:W-:-:S04]  /*24c30*/  @P1 LOP3.LUT R16, R16, 0x800, RZ, 0xfc, !PT ;  /* 0x0000080010101812 */ /* 0x000fc800078efcff */
[----:B------:R-:W-:Y:S02]  /*24c40*/  LOP3.LUT R16, R16, 0xfffffbff, RZ, 0xc0, !PT ;  /* 0xfffffbff10107812 */ /* 0x000fe400078ec0ff */
[----:B0-----:R-:W-:Y:S02]  /*24c50*/  @!P1 LEA R10, P0, R35, R14, 0x1 ;  /* 0x0000000e230a9211 */ /* 0x001fe400078008ff */
[----:B------:R-:W0:Y:S03]  /*24c60*/  SHFL.IDX PT, R14, R0, 0x4, 0x181f ;  /* 0x00981f00000e7f89 */ /* 0x000e2600000e0000 */
[----:B------:R-:W-:Y:S02]  /*24c70*/  @!P1 IMAD.X R11, RZ, RZ, R2, P0 ;  /* 0x000000ffff0b9224 */ /* 0x000fe400000e0602 */
[----:B------:R-:W-:-:S05]  /*24c80*/  VIADD R2, R4, 0x20 ;  /* 0x0000002004027836 */ /* 0x000fca0000000000 */
[----:B------:R-:W-:Y:S01]  /*24c90*/  ISETP.GE.AND P6, PT, R2, UR41, PT ;  /* 0x0000002902007c0c */ /* 0x000fe2000bfc6270 */
[----:B------:R-:W-:-:S05]  /*24ca0*/  VIADD R2, R4, 0x30 ;  /* 0x0000003004027836 */ /* 0x000fca0000000000 */
[----:B------:R-:W-:Y:S02]  /*24cb0*/  ISETP.GE.AND P4, PT, R2, UR41, PT ;  /* 0x0000002902007c0c */ /* 0x000fe4000bf86270 */
[----:B------:R-:W3:Y:S05]  /*24cc0*/  SHFL.IDX PT, R2, R5, 0x4, 0x181f ;  /* 0x00981f0005027f89 */ /* 0x000eea00000e0000 */
[----:B------:R-:W-:Y:S02]  /*24cd0*/  @!P6 LEA R9, P0, R35, R9, 0x1 ;  /* 0x000000092309e211 */ /* 0x000fe400078008ff */
[----:B------:R-:W-:-:S03]  /*24ce0*/  @P6 LOP3.LUT R16, R16, 0x400, RZ, 0xfc, !PT ;  /* 0x0000040010106812 */ /* 0x000fc600078efcff */
[----:B------:R-:W-:Y:S01]  /*24cf0*/  @!P6 IMAD.X R8, RZ, RZ, R8, P0 ;  /* 0x000000ffff08e224 */ /* 0x000fe200000e0608 */
[----:B------:R-:W-:Y:S02]  /*24d00*/  @!P4 LEA R7, P0, R35, R7, 0x1 ;  /* 0x000000072307c211 */ /* 0x000fe400078008ff */
[----:B------:R-:W-:-:S03]  /*24d10*/  LOP3.LUT R16, R16, 0xffbfffff, RZ, 0xc0, !PT ;  /* 0xffbfffff10107812 */ /* 0x000fc600078ec0ff */
[----:B--2---:R-:W-:Y:S01]  /*24d20*/  @!P4 IMAD.X R6, RZ, RZ, R6, P0 ;  /* 0x000000ffff06c224 */ /* 0x004fe200000e0606 */
[----:B0-----:R-:W-:Y:S02]  /*24d30*/  @!P3 LEA R14, P0, R35, R14, 0x1 ;  /* 0x0000000e230eb211 */ /* 0x001fe400078008ff */
[----:B------:R-:W-:-:S04]  /*24d40*/  @P6 LOP3.LUT R16, R16, 0x400000, RZ, 0xfc, !PT ;  /* 0x0040000010106812 */ /* 0x000fc800078efcff */
[C---:B------:R-:W-:Y:S01]  /*24d50*/  LOP3.LUT P6, RZ, R16.reuse, 0x1000, RZ, 0xc0, !PT ;  /* 0x0000100010ff7812 */ /* 0x040fe200078cc0ff */
[----:B---3--:R-:W-:Y:S01]  /*24d60*/  @!P3 IMAD.X R13, RZ, RZ, R2, P0 ;  /* 0x000000ffff0db224 */ /* 0x008fe200000e0602 */
[----:B------:R-:W-:Y:S01]  /*24d70*/  LOP3.LUT R16, R16, 0xfffffdff, RZ, 0xc0, !PT ;  /* 0xfffffdff10107812 */ /* 0x000fe200078ec0ff */
[----:B------:R-:W-:-:S03]  /*24d80*/  VIADD R2, R4, 0x50 ;  /* 0x0000005004027836 */ /* 0x000fc60000000000 */
[----:B------:R-:W-:Y:S02]  /*24d90*/  @P4 LOP3.LUT R16, R16, 0x200, RZ, 0xfc, !PT ;  /* 0x0000020010104812 */ /* 0x000fe400078efcff */
[----:B------:R-:W-:Y:S01]  /*24da0*/  ISETP.GE.AND P2, PT, R2, UR41, PT ;  /* 0x0000002902007c0c */ /* 0x000fe2000bf46270 */
[----:B------:R-:W-:Y:S01]  /*24db0*/  VIADD R2, R4, 0x60 ;  /* 0x0000006004027836 */ /* 0x000fe20000000000 */
[----:B------:R-:W-:-:S04]  /*24dc0*/  LOP3.LUT R16, R16, 0xfffffeff, RZ, 0xc0, !PT ;  /* 0xfffffeff10107812 */ /* 0x000fc800078ec0ff */
[----:B------:R-:W-:Y:S02]  /*24dd0*/  ISETP.GE.AND P1, PT, R2, UR41, PT ;  /* 0x0000002902007c0c */ /* 0x000fe4000bf26270 */
[----:B------:R-:W0:Y:S01]  /*24de0*/  SHFL.IDX PT, R2, R5, 0x5, 0x181f ;  /* 0x00b81f0005027f89 */ /* 0x000e2200000e0000 */
[----:B------:R-:W-:-:S04]  /*24df0*/  @P3 LOP3.LUT R16, R16, 0x100, RZ, 0xfc, !PT ;  /* 0x0000010010103812 */ /* 0x000fc800078efcff */
[----:B------:R-:W-:Y:S02]  /*24e00*/  @!P2 LEA R21, P0, R35, R21, 0x1 ;  /* 0x000000152315a211 */ /* 0x000fe400078008ff */
[----:B------:R-:W-:-:S04]  /*24e10*/  LOP3.LUT R16, R16, 0xffffff7f, RZ, 0xc0, !PT ;  /* 0xffffff7f10107812 */ /* 0x000fc800078ec0ff */
[----:B------:R-:W-:-:S04]  /*24e20*/  @P2 LOP3.LUT R16, R16, 0x80, RZ, 0xfc, !PT ;  /* 0x0000008010102812 */ /* 0x000fc800078efcff */
[----:B------:R-:W-:-:S04]  /*24e30*/  LOP3.LUT R16, R16, 0xffffffbf, RZ, 0xc0, !PT ;  /* 0xffffffbf10107812 */ /* 0x000fc800078ec0ff */
[----:B------:R-:W-:Y:S01]  /*24e40*/  @P1 LOP3.LUT R16, R16, 0x40, RZ, 0xfc, !PT ;  /* 0x0000004010101812 */ /* 0x000fe200078efcff */
[----:B0-----:R-:W-:Y:S01]  /*24e50*/  @!P2 IMAD.X R20, RZ, RZ, R2, P0 ;  /* 0x000000ffff14a224 */ /* 0x001fe200000e0602 */
[----:B------:R-:W-:Y:S01]  /*24e60*/  @!P1 LEA R35, P0, R35, R15, 0x1 ;  /* 0x0000000f23239211 */ /* 0x000fe200078008ff */
[----:B------:R-:W0:Y:S04]  /*24e70*/  SHFL.IDX PT, R2, R5, 0x6, 0x181f ;  /* 0x00d81f0005027f89 */ /* 0x000e2800000e0000 */
[----:B------:R-:W2:Y:S01]  /*24e80*/  SHFL.IDX PT, R5, R5, 0x7, 0x181f ;  /* 0x00f81f0005057f89 */ /* 0x000ea200000e0000 */
[----:B0-----:R-:W-:Y:S01]  /*24e90*/  @!P1 IMAD.X R15, RZ, RZ, R2, P0 ;  /* 0x000000ffff0f9224 */ /* 0x001fe200000e0602 */
[----:B------:R-:W-:Y:S01]  /*24ea0*/  LOP3.LUT P0, RZ, R16, 0x800, RZ, 0xc0, !PT ;  /* 0x0000080010ff7812 */ /* 0x000fe2000780c0ff */
[----:B------:R-:W-:-:S05]  /*24eb0*/  @!P6 IMAD.MOV.U32 R2, RZ, RZ, R12 ;  /* 0x000000ffff02e224 */ /* 0x000fca00078e000c */
[----:B------:R0:W-:Y:S01]  /*24ec0*/  @!P6 LDGSTS.E.BYPASS.LTC128B.128 [R22+0x18400], desc[UR36][R2.64], !P5 ;  /* 0x184000000216efae */ /* 0x0001e2000e901d64 */
[----:B------:R-:W-:-:S06]  /*24ed0*/  LOP3.LUT P6, RZ, R16, 0x400000, RZ, 0xc0, !PT ;  /* 0x0040000010ff7812 */ /* 0x000fcc00078cc0ff */
[----:B0-----:R-:W-:Y:S02]  /*24ee0*/  @!P0 IMAD.MOV.U32 R2, RZ, RZ, R10 ;  /* 0x000000ffff028224 */ /* 0x001fe400078e000a */
        /* <DEDUP_REMOVED lines=8> */
[----:B0-----:R-:W-:Y:S02]  /*24f70*/  @!P3 IMAD.MOV.U32 R2, RZ, RZ, R14 ;  /* 0x000000ffff02b224 */ /* 0x001fe400078e000e */
[----:B------:R-:W-:Y:S01]  /*24f80*/  @!P3 IMAD.MOV.U32 R3, RZ, RZ, R13 ;  /* 0x000000ffff03b224 */ /* 0x000fe200078e000d */
[----:B------:R0:W3:Y:S04]  /*24f90*/  SHFL.IDX PT, R14, R0, 0x7, 0x181f ;  /* 0x00f81f00000e7f89 */ /* 0x0000e800000e0000 */
[----:B------:R4:W-:Y:S02]  /*24fa0*/  @!P3 LDGSTS.E.BYPASS.LTC128B.128 [R22+0x1a400], desc[UR36][R2.64], !P5 ;  /* 0x1a4000000216bfae */ /* 0x0009e4000e901d64 */
[----:B----4-:R-:W-:-:S02]  /*24fb0*/  @!P2 IMAD.MOV.U32 R2, RZ, RZ, R21 ;  /* 0x000000ffff02a224 */ /* 0x010fc400078e0015 */
[----:B------:R-:W-:-:S05]  /*24fc0*/  @!P2 IMAD.MOV.U32 R3, RZ, RZ, R20 ;  /* 0x000000ffff03a224 */ /* 0x000fca00078e0014 */
[----:B------:R4:W-:Y:S02]  /*24fd0*/  @!P2 LDGSTS.E.BYPASS.LTC128B.128 [R22+0x1ac00], desc[UR36][R2.64], !P5 ;  /* 0x1ac000000216afae */ /* 0x0009e4000e901d64 */
[----:B----4-:R-:W-:Y:S02]  /*24fe0*/  @!P1 IMAD.MOV.U32 R2, RZ, RZ, R35 ;  /* 0x000000ffff029224 */ /* 0x010fe400078e0023 */
[----:B------:R-:W4:Y:S01]  /*24ff0*/  S2R R35, SR_TID.X ;  /* 0x0000000000237919 */ /* 0x000f220000002100 */
[----:B------:R-:W-:-:S05]  /*25000*/  @!P1 IMAD.MOV.U32 R3, RZ, RZ, R15 ;  /* 0x000000ffff039224 */ /* 0x000fca00078e000f */
[----:B------:R0:W-:Y:S01]  /*25010*/  @!P1 LDGSTS.E.BYPASS.LTC128B.128 [R22+0x1b400], desc[UR36][R2.64], !P5 ;  /* 0x1b40000002169fae */ /* 0x0001e2000e901d64 */
[----:B----4-:R-:W-:-:S04]  /*25020*/  LOP3.LUT R35, R35, 0x7f, RZ, 0xc0, !PT ;  /* 0x0000007f23237812 */ /* 0x010fc800078ec0ff */
[----:B0-23--:R-:W-:-:S07]  /*25030*/  SHF.R.U32.HI R35, RZ, 0x3, R35 ;  /* 0x00000003ff237819 */ /* 0x00dfce0000011623 */
.L_x_2386:
[----:B------:R-:W0:Y:S01]  /*25040*/  S2R R0, SR_TID.X ;  /* 0x0000000000007919 */ /* 0x000e220000002100 */
[----:B------:R-:W-:Y:S01]  /*25050*/  VIADD R4, R4, 0x70 ;  /* 0x0000007004047836 */ /* 0x000fe20000000000 */
[----:B------:R-:W-:-:S04]  /*25060*/  LOP3.LUT R16, R16, 0xffffbfff, RZ, 0xc0, !PT ;  /* 0xffffbfff10107812 */ /* 0x000fc800078ec0ff */
[----:B------:R-:W-:-:S13]  /*25070*/  ISETP.GE.AND P1, PT, R4, UR41, PT ;  /* 0x0000002904007c0c */ /* 0x000fda000bf26270 */
[----:B------:R-:W-:Y:S01]  /*25080*/  @P1 LOP3.LUT R16, R16, 0x4000, RZ, 0xfc, !PT ;  /* 0x0000400010101812 */ /* 0x000fe200078efcff */
[----:B0-----:R-:W-:-:S05]  /*25090*/  IMAD.SHL.U32 R0, R0, 0x8, RZ ;  /* 0x0000000800007824 */ /* 0x001fca00078e00ff */
[----:B------:R-:W-:-:S04]  /*250a0*/  LOP3.LUT R0, R0, 0x38, RZ, 0xc0, !PT ;  /* 0x0000003800007812 */ /* 0x000fc800078ec0ff */
[----:B------:R-:W-:-:S05]  /*250b0*/  @!P1 LEA R2, P0, R0, R14, 0x1 ;  /* 0x0000000e00029211 */ /* 0x000fca00078008ff */
[----:B------:R-:W-:Y:S01]  /*250c0*/  @!P1 IMAD.X R3, RZ, RZ, R5, P0 ;  /* 0x000000ffff039224 */ /* 0x000fe200000e0605 */
[----:B------:R-:W-:-:S04]  /*250d0*/  PLOP3.LUT P0, PT, PT, PT, PT, 0x80, 0x0 ;  /* 0x000000000000781c */ /* 0x000fc80003f0f070 */
[----:B------:R-:W-:Y:S01]  /*250e0*/  @!PT LDS RZ, [RZ] ;  /* 0x00000000fffff984 */ /* 0x000fe20000000800 */
[----:B------:R-:W-:Y:S01]  /*250f0*/  @!PT LDS RZ, [RZ] ;  /* 0x00000000fffff984 */ /* 0x000fe20000000800 */
[----:B------:R-:W-:Y:S01]  /*25100*/  @!PT LDS RZ, [RZ] ;  /* 0x00000000fffff984 */ /* 0x000fe20000000800 */
[----:B------:R0:W-:Y:S01]  /*25110*/  @!P1 LDGSTS.E.BYPASS.LTC128B.128 [R22+0x1bc00], desc[UR36][R2.64], !P5 ;  /* 0x1bc0000002169fae */ /* 0x0001e2000e901d64 */
[----:B------:R-:W-:-:S08]  /*25120*/  NOP ;  /* 0x0000000000007918 */ /* 0x000fd00000000000 */
.L_x_2305:
        /* <DEDUP_REMOVED lines=11> */
[----:B--2---:R-:W-:Y:S05]  /*251e0*/  @!P0 BRA `(.L_x_2307) ;  /* 0x0000000000408947 */ /* 0x004fea0003800000 */
        /* <DEDUP_REMOVED lines=16> */
.L_x_2307:
[----:B------:R-:W-:Y:S05]  /*252f0*/  BSYNC B6 ;  /* 0x0000000000067941 */ /* 0x000fea0003800000 */
.L_x_2306:
[----:B------:R-:W-:Y:S01]  /*25300*/  UISETP.NE.AND UP0, UPT, UR50, URZ, UPT ;  /* 0x0000003f3200728c */ /* 0x000fe2000bf05270 */
[----:B------:R-:W-:Y:S01]  /*25310*/  R2UR UR6, R27 ;  /* 0x000000001b0672ca */ /* 0x000fe200000e0000 */
[----:B0-----:R-:W-:Y:S01]  /*25320*/  IMAD.MOV.U32 R2, RZ, RZ, R34 ;  /* 0x000000ffff027224 */ /* 0x001fe200078e0022 */
[----:B------:R-:W-:Y:S01]  /*25330*/  R2UR UR7, R19 ;  /* 0x00000000130772ca */ /* 0x000fe200000e0000 */
[----:B------:R-:W-:Y:S01]  /*25340*/  ULDC.64 UR8, c[0x0][0x3d8] ;  /* 0x0000f60000087ab9 */ /* 0x000fe20000000a00 */
[----:B------:R-:W0:Y:S01]  /*25350*/  S2R R20, SR_TID.X ;  /* 0x0000000000147919 */ /* 0x000e220000002100 */
[----:B------:R-:W-:Y:S02]  /*25360*/  PLOP3.LUT P0, PT, PT, PT, UP0, 0x80, 0x0 ;  /* 0x000000000000781c */ /* 0x000fe40003f0f008 */
[C---:B------:R-:W-:Y:S02]  /*25370*/  LOP3.LUT P2, RZ, R16.reuse, 0x80000, RZ, 0xc0, !PT ;  /* 0x0008000010ff7812 */ /* 0x040fe4000784c0ff */
[C---:B------:R-:W-:Y:S01]  /*25380*/  LOP3.LUT P3, RZ, R16.reuse, 0x40000, RZ, 0xc0, !PT ;  /* 0x0004000010ff7812 */ /* 0x040fe2000786c0ff */
[----:B------:R-:W-:Y:S01]  /*25390*/  @UP0 ULDC UR4, c[0x0][0x44c] ;  /* 0x0001130000040ab9 */ /* 0x000fe20000000800 */
[----:B------:R-:W-:-:S02]  /*253a0*/  LOP3.LUT P4, RZ, R16, 0x20000, RZ, 0xc0, !PT ;  /* 0x0002000010ff7812 */ /* 0x000fc4000788c0ff */
[----:B------:R-:W-:Y:S01]  /*253b0*/  UIMAD UR6, UR6, UR8, URZ ;  /* 0x00000008060672a4 */ /* 0x000fe2000f8e023f */
[----:B------:R-:W-:-:S03]  /*253c0*/  LOP3.LUT P5, RZ, R16, 0x10000, RZ, 0xc0, !PT ;  /* 0x0001000010ff7812 */ /* 0x000fc600078ac0ff */
[----:B------:R-:W-:Y:S01]  /*253d0*/  UIMAD UR6, UR7, UR9, UR6 ;  /* 0x00000009070672a4 */ /* 0x000fe2000f8e0206 */
[----:B------:R-:W-:Y:S01]  /*253e0*/  @P0 IMAD.HI.U32 R0, R34, UR4, RZ ;  /* 0x0000000422000c27 */ /* 0x000fe2000f8e00ff */
[----:B------:R-:W-:Y:S01]  /*253f0*/  PLOP3.LUT P0, PT, PT, PT, UP0, 0x80, 0x0 ;  /* 0x000000000000781c */ /* 0x000fe20003f0f008 */
[----:B------:R-:W-:Y:S01]  /*25400*/  @UP0 ULDC UR4, c[0x0][0x450] ;  /* 0x0001140000040ab9 */ /* 0x000fe20000000800 */
[----:B------:R-:W-:-:S11]  /*25410*/  ULDC UR7, c[0x0][0x448] ;  /* 0x0001120000077ab9 */ /* 0x000fd60000000800 */
[----:B------:R-:W-:Y:S02]  /*25420*/  @P0 SHF.R.U32.HI R2, RZ, UR4, R0 ;  /* 0x00000004ff020c19 */ /* 0x000fe40008011600 */
[----:B------:R-:W-:Y:S02]  /*25430*/  R2UR UR4, R19 ;  /* 0x00000000130472ca */ /* 0x000fe400000e0000 */
[--C-:B------:R-:W-:Y:S01]  /*25440*/  SHF.R.S32.HI R0, RZ, 0x1f, R2.reuse ;  /* 0x0000001fff007819 */ /* 0x100fe20000011402 */
[----:B------:R-:W-:Y:S02]  /*25450*/  IMAD.MOV R5, RZ, RZ, -R2 ;  /* 0x000000ffff057224 */ /* 0x000fe400078e0a02 */
[----:B0-----:R-:W-:Y:S02]  /*25460*/  IMAD.SHL.U32 R20, R20, 0x8, RZ ;  /* 0x0000000814147824 */ /* 0x001fe400078e00ff */
[----:B------:R-:W-:-:S03]  /*25470*/  IMAD R5, R5, UR7, R34 ;  /* 0x0000000705057c24 */ /* 0x000fc6000f8e0222 */
[----:B------:R-:W-:-:S03]  /*25480*/  LOP3.LUT R20, R20, 0x38, RZ, 0xc0, !PT ;  /* 0x0000003814147812 */ /* 0x000fc600078ec0ff */
[----:B------:R-:W-:-:S03]  /*25490*/  UIMAD.WIDE.U32 UR4, UR4, UR8, URZ ;  /* 0x00000008040472a5 */ /* 0x000fc6000f8e003f */
[----:B------:R-:W-:Y:S01]  /*254a0*/  ULDC.64 UR8, c[0x0][0x3e0] ;  /* 0x0000f80000087ab9 */ /* 0x000fe20000000a00 */
[----:B------:R-:W-:Y:S02]  /*254b0*/  UIADD3 UR5, UR5, UR6, URZ ;  /* 0x0000000605057290 */ /* 0x000fe4000fffe03f */
[----:B------:R-:W-:Y:S02]  /*254c0*/  UIMAD UR6, UR51, UR8, URZ ;  /* 0x00000008330672a4 */ /* 0x000fe4000f8e023f */
[----:B------:R-:W-:Y:S02]  /*254d0*/  UIMAD.WIDE.U32 UR4, UR38, UR8, UR4 ;  /* 0x00000008260472a5 */ /* 0x000fe4000f8e0004 */
[----:B------:R-:W-:-:S03]  /*254e0*/  UIMAD UR6, UR38, UR9, UR6 ;  /* 0x00000009260672a4 */ /* 0x000fc6000f8e0206 */
[----:B------:R-:W-:Y:S01]  /*254f0*/  ULDC.64 UR8, c[0x0][0x3d0] ;  /* 0x0000f40000087ab9 */ /* 0x000fe20000000a00 */
[----:B------:R-:W-:Y:S01]  /*25500*/  UIADD3 UR5, UR5, UR6, URZ ;  /* 0x0000000605057290 */ /* 0x000fe2000fffe03f */
[----:B------:R-:W-:Y:S01]  /*25510*/  IMAD R3, R0, UR8, RZ ;  /* 0x0000000800037c24 */ /* 0x000fe2000f8e02ff */
[----:B------:R-:W-:Y:S01]  /*25520*/  SHF.R.S32.HI R0, RZ, 0x1f, R5 ;  /* 0x0000001fff007819 */ /* 0x000fe20000011405 */
[----:B------:R-:W-:Y:S02]  /*25530*/  IMAD.U32 R9, RZ, RZ, UR8 ;  /* 0x00000008ff097e24 */ /* 0x000fe4000f8e00ff */
        /* <DEDUP_REMOVED lines=16> */
[----:B------:R-:W2:Y:S04]  /*25640*/  SHFL.IDX PT, R2, R4, RZ, 0x181f ;  /* 0x00181fff04027589 */ /* 0x000ea800000e0000 */
[----:B------:R-:W-:Y:S06]  /*25650*/  SHFL.IDX PT, R5, R4, 0x1, 0x181f ;  /* 0x00381f0004057f89 */ /* 0x000fec00000e0000 */
[----:B0-----:R-:W-:-:S05]  /*25660*/  @!P6 LEA R14, P0, R20, R14, 0x1 ;  /* 0x0000000e140ee211 */ /* 0x001fca00078008ff */
[----:B--2---:R-:W-:Y:S02]  /*25670*/  @!P6 IMAD.X R3, RZ, RZ, R2, P0 ;  /* 0x000000ffff03e224 */ /* 0x004fe400000e0602 */
        /* <DEDUP_REMOVED lines=11> */
[----:B--2---:R-:W-:Y:S02]  /*25730*/  @!P1 IMAD.MOV.U32 R2, RZ, RZ, R14 ;  /* 0x000000ffff029224 */ /* 0x004fe400078e000e */
[----:B------:R-:W-:Y:S01]  /*25740*/  @!P1 IMAD.MOV.U32 R3, RZ, RZ, R5 ;  /* 0x000000ffff039224 */ /* 0x000fe200078e0005 */
[----:B------:R-:W0:Y:S04]  /*25750*/  SHFL.IDX PT, R14, R0, 0x2, 0x181f ;  /* 0x00581f00000e7f89 */ /* 0x000e2800000e0000 */
[----:B------:R-:W-:Y:S04]  /*25760*/  @!P1 LDGSTS.E.BYPASS.LTC128B.128 [R22+0x22c00], desc[UR36][R2.64], !P2 ;  /* 0x22c0000002169fae */ /* 0x000fe8000d101d64 */
[----:B------:R-:W-:Y:S04]  /*25770*/  @!P1 LDGSTS.E.BYPASS.LTC128B.128 [R22+0x26c00], desc[UR36][R2.64+0x80], !P3 ;  /* 0x26c0008002169fae */ /* 0x000fe8000d901d64 */
[----:B------:R-:W-:Y:S04]  /*25780*/  @!P1 LDGSTS.E.BYPASS.LTC128B.128 [R22+0x2ac00], desc[UR36][R2.64+0x100], !P4 ;  /* 0x2ac0010002169fae */ /* 0x000fe8000e101d64 */
[----:B------:R2:W-:Y:S01]  /*25790*/  @!P1 LDGSTS.E.BYPASS.LTC128B.128 [R22+0x2ec00], desc[UR36][R2.64+0x180], !P5 ;  /* 0x2ec0018002169fae */ /* 0x0005e2000e901d64 */
[----:B------:R-:W-:-:S03]  /*257a0*/  LOP3.LUT P1, RZ, R16, 0x40, RZ, 0xc0, !PT ;  /* 0x0000004010ff7812 */ /* 0x000fc6000782c0ff */
[----:B------:R-:W3:Y:S01]  /*257b0*/  SHFL.IDX PT, R5, R4, 0x2, 0x181f ;  /* 0x00581f0004057f89 */ /* 0x000ee200000e0000 */
[----:B------:R-:W-:Y:S02]  /*257c0*/  P2R R6, PR, RZ, 0x2 ;  /* 0x00000002ff067803 */ /* 0x000fe40000000000 */
[----:B------:R-:W-:-:S04]  /*257d0*/  LOP3.LUT P1, RZ, R16, 0x100, RZ, 0xc0, !PT ;  /* 0x0000010010ff7812 */ /* 0x000fc8000782c0ff */
[----:B------:R-:W-:Y:S02]  /*257e0*/  P2R R8, PR, RZ, 0x2 ;  /* 0x00000002ff087803 */ /* 0x000fe40000000000 */
[----:B------:R-:W-:-:S13]  /*257f0*/  LOP3.LUT P1, RZ, R16, 0x400, RZ, 0xc0, !PT ;  /* 0x0000040010ff7812 */ /* 0x000fda000782c0ff */
[----:B0-----:R-:W-:-:S05]  /*25800*/  @!P1 LEA R14, P0, R20, R14, 0x1 ;  /* 0x0000000e140e9211 */ /* 0x001fca00078008ff */
[----:B---3--:R-:W-:Y:S02]  /*25810*/  @!P1 IMAD.X R5, RZ, RZ, R5, P0 ;  /* 0x000000ffff059224 */ /* 0x008fe400000e0605 */
[----:B--2---:R-:W-:Y:S02]  /*25820*/  @!P1 IMAD.MOV.U32 R2, RZ, RZ, R14 ;  /* 0x000000ffff029224 */ /* 0x004fe400078e000e */
[----:B------:R-:W0:Y:S01]  /*25830*/  SHFL.IDX PT, R14, R0, 0x3, 0x181f ;  /* 0x00781f00000e7f89 */ /* 0x000e2200000e0000 */
[----:B------:R-:W-:-:S03]  /*25840*/  @!P1 IMAD.MOV.U32 R3, RZ, RZ, R5 ;  /* 0x000000ffff039224 */ /* 0x000fc600078e0005 */
[----:B------:R-:W2:Y:S04]  /*25850*/  SHFL.IDX PT, R5, R4, 0x3, 0x181f ;  /* 0x00781f0004057f89 */ /* 0x000ea800000e0000 */
[----:B------:R-:W-:Y:S04]  /*25860*/  @!P1 LDGSTS.E.BYPASS.LTC128B.128 [R22+0x23400], desc[UR36][R2.64], !P2 ;  /* 0x2340000002169fae */ /* 0x000fe8000d101d64 */
[----:B------:R-:W-:Y:S04]  /*25870*/  @!P1 LDGSTS.E.BYPASS.LTC128B.128 [R22+0x27400], desc[UR36][R2.64+0x80], !P3 ;  /* 0x2740008002169fae */ /* 0x000fe8000d901d64 */
[----:B------:R-:W-:Y:S04]  /*25880*/  @!P1 LDGSTS.E.BYPASS.LTC128B.128 [R22+0x2b400], desc[UR36][R2.64+0x100], !P4 ;  /* 0x2b40010002169fae */ /* 0x000fe8000e101d64 */
[----:B------:R3:W-:Y:S01]  /*25890*/  @!P1 LDGSTS.E.BYPASS.LTC128B.128 [R22+0x2f400], desc[UR36][R2.64+0x180], !P5 ;  /* 0x2f40018002169fae */ /* 0x0007e2000e901d64 */
[----:B------:R-:W-:-:S02]  /*258a0*/  ISETP.NE.AND P1, PT, R8, RZ, PT ;  /* 0x000000ff0800720c */ /* 0x000fc40003f25270 */
[----:B0-----:R-:W-:-:S05]  /*258b0*/  @!P6 LEA R14, P0, R20, R14, 0x1 ;  /* 0x0000000e140ee211 */ /* 0x001fca00078008ff */
[----:B--2---:R-:W-:Y:S02]  /*258c0*/  @!P6 IMAD.X R5, RZ, RZ, R5, P0 ;  /* 0x000000ffff05e224 */ /* 0x004fe400000e0605 */
[----:B---3--:R-:W-:Y:S02]  /*258d0*/  @!P6 IMAD.MOV.U32 R2, RZ, RZ, R14 ;  /* 0x000000ffff02e224 */ /* 0x008fe400078e000e */
        /* <DEDUP_REMOVED lines=29> */
[----:B0-----:R-:W-:-:S05]  /*25ab0*/  @!P1 LEA R14, P0, R20, R14, 0x1 ;  /* 0x0000000e140e9211 */ /* 0x001fca00078008ff */
[----:B--2---:R-:W-:Y:S02]  /*25ac0*/  @!P1 IMAD.X R5, RZ, RZ, R5, P0 ;  /* 0x000000ffff059224 */ /* 0x004fe400000e0605 */
[----:B---3--:R-:W-:Y:S02]  /*25ad0*/  @!P1 IMAD.MOV.U32 R2, RZ, RZ, R14 ;  /* 0x000000ffff029224 */ /* 0x008fe400078e000e */
[----:B------:R-:W-:Y:S01]  /*25ae0*/  @!P1 IMAD.MOV.U32 R3, RZ, RZ, R5 ;  /* 0x000000ffff039224 */ /* 0x000fe200078e0005 */
[----:B------:R0:W2:Y:S04]  /*25af0*/  SHFL.IDX PT, R14, R0, 0x7, 0x181f ;  /* 0x00f81f00000e7f89 */ /* 0x0000a800000e0000 */
[----:B------:R0:W-:Y:S04]  /*25b00*/  @!P1 LDGSTS.E.BYPASS.LTC128B.128 [R22+0x25400], desc[UR36][R2.64], !P2 ;  /* 0x2540000002169fae */ /* 0x0001e8000d101d64 */
[----:B------:R0:W-:Y:S04]  /*25b10*/  @!P1 LDGSTS.E.BYPASS.LTC128B.128 [R22+0x29400], desc[UR36][R2.64+0x80], !P3 ;  /* 0x2940008002169fae */ /* 0x0001e8000d901d64 */
[----:B------:R0:W-:Y:S04]  /*25b20*/  @!P1 LDGSTS.E.BYPASS.LTC128B.128 [R22+0x2d400], desc[UR36][R2.64+0x100], !P4 ;  /* 0x2d40010002169fae */ /* 0x0001e8000e101d64 */
[----:B------:R0:W-:Y:S04]  /*25b30*/  @!P1 LDGSTS.E.BYPASS.LTC128B.128 [R22+0x31400], desc[UR36][R2.64+0x180], !P5 ;  /* 0x3140018002169fae */ /* 0x0001e8000e901d64 */
[----:B------:R0:W3:Y:S02]  /*25b40*/  SHFL.IDX PT, R5, R4, 0x7, 0x181f ;  /* 0x00f81f0004057f89 */ /* 0x0000e400000e0000 */
.L_x_2404:
[----:B------:R-:W-:-:S13]  /*25b50*/  LOP3.LUT P1, RZ, R16, 0x4000, RZ, 0xc0, !PT ;  /* 0x0000400010ff7812 */ /* 0x000fda000782c0ff */
[----:B0-2---:R-:W-:-:S05]  /*25b60*/  @!P1 LEA R2, P0, R20, R14, 0x1 ;  /* 0x0000000e14029211 */ /* 0x005fca00078008ff */
[----:B---3--:R-:W-:Y:S01]  /*25b70*/  @!P1 IMAD.X R3, RZ, RZ, R5, P0 ;  /* 0x000000ffff039224 */ /* 0x008fe200000e0605 */
[----:B------:R-:W-:-:S04]  /*25b80*/  PLOP3.LUT P0, PT, PT, PT, PT, 0x80, 0x0 ;  /* 0x000000000000781c */ /* 0x000fc80003f0f070 */
        /* <DEDUP_REMOVED lines=8> */
.L_x_2309:
        /* <DEDUP_REMOVED lines=18> */
.L_x_2405:
[----:B------:R-:W-:Y:S05]  /*25d30*/  BSYNC B0 ;  /* 0x0000000000007941 */ /* 0x000fea0003800000 */
.L_x_2310:
[----:B------:R-:W-:-:S13]  /*25d40*/  LOP3.LUT P0, RZ, R16, 0x2000, RZ, 0xc0, !PT ;  /* 0x0000200010ff7812 */ /* 0x000fda000780c0ff */
[----:B------:R-:W-:Y:S05]  /*25d50*/  @!P0 BRA `(.L_x_2312) ;  /* 0x0000000000048947 */ /* 0x000fea0003800000 */
[----:B------:R-:W-:Y:S01]  /*25d60*/  BPT.TRAP 0x1 ;  /* 0x000000040000795c */ /* 0x000fe20000300000 */
.L_x_2312:
[----:B------:R-:W-:Y:S01]  /*25d70*/  SHF.L.U32 R3, R26, 0x1f, RZ ;  /* 0x0000001f1a037819 */ /* 0x000fe200000006ff */
[----:B------:R-:W-:Y:S03]  /*25d80*/  BSSY B0, `(.L_x_2313) ;  /* 0x0000003000007945 */ /* 0x000fe60003800000 */
[----:B------:R-:W2:Y:S02]  /*25d90*/  SYNCS.PHASECHK.TRANS64.TRYWAIT P0, [R24+URZ+0x32460], R3 ;  /* 0x03246003180075a7 */ /* 0x000ea4000800017f */
[----:B--2---:R-:W-:Y:S05]  /*25da0*/  @!P0 BRA `(.L_x_2314) ;  /* 0x0000003c002c8947 */ /* 0x004fea0003800000 */
.L_x_2406:
[----:B------:R-:W-:Y:S05]  /*25db0*/  BSYNC B0 ;  /* 0x0000000000007941 */ /* 0x000fea0003800000 */
.L_x_2313:
[----:B------:R-:W3:Y:S01]  /*25dc0*/  LDL.LU R4, [R1+0x450] ;  /* 0x0004500001047983 */ /* 0x000ee20000300800 */
[----:B------:R-:W-:Y:S01]  /*25dd0*/  ULDC.64 UR4, c[0x0][0x328] ;  /* 0x0000ca0000047ab9 */ /* 0x000fe20000000a00 */
[----:B------:R-:W-:Y:S01]  /*25de0*/  LOP3.LUT P4, RZ, R36, 0x8, RZ, 0xc0, !PT ;  /* 0x0000000824ff7812 */ /* 0x000fe2000788c0ff */
[----:B0-----:R-:W-:Y:S02]  /*25df0*/  IMAD R0, R37, UR4, RZ ;  /* 0x0000000425007c24 */ /* 0x001fe4000f8e02ff */
[----:B--2---:R-:W-:-:S04]  /*25e00*/  IMAD.WIDE.U32 R2, R33, UR4, RZ ;  /* 0x0000000421027c25 */ /* 0x004fc8000f8e00ff */
[----:B------:R-:W-:Y:S01]  /*25e10*/  IMAD R5, R33, UR5, R0 ;  /* 0x0000000521057c24 */ /* 0x000fe2000f8e0200 */
[----:B------:R-:W-:-:S03]  /*25e20*/  ULDC.64 UR4, c[0x0][0x338] ;  /* 0x0000ce0000047ab9 */ /* 0x000fc60000000a00 */
[----:B------:R-:W-:Y:S02]  /*25e30*/  IMAD.IADD R3, R3, 0x1, R5 ;  /* 0x0000000103037824 */ /* 0x000fe400078e0205 */
[----:B------:R-:W-:-:S04]  /*25e40*/  IMAD.WIDE.U32 R2, R25, UR4, R2 ;  /* 0x0000000419027c25 */ /* 0x000fc8000f8e0002 */
[----:B---3--:R-:W-:Y:S02]  /*25e50*/  IMAD R0, R4, UR4, RZ ;  /* 0x0000000404007c24 */ /* 0x008fe4000f8e02ff */
[----:B------:R-:W-:Y:S02]  /*25e60*/  IMAD R4, R18, 0x6000, R29 ;  /* 0x0000600012047824 */ /* 0x000fe400078e021d */
[----:B------:R-:W-:Y:S01]  /*25e70*/  IMAD R5, R25, UR5, R0 ;  /* 0x0000000519057c24 */ /* 0x000fe2000f8e0200 */
[----:B------:R-:W-:Y:S02]  /*25e80*/  ULDC.64 UR4, c[0x0][0x330] ;  /* 0x0000cc0000047ab9 */ /* 0x000fe40000000a00 */
[----:B------:R-:W-:Y:S02]  /*25e90*/  IMAD R0, R27, UR4, RZ ;  /* 0x000000041b007c24 */ /* 0x000fe4000f8e02ff */
[----:B------:R-:W-:Y:S02]  /*25ea0*/  IMAD.IADD R3, R3, 0x1, R5 ;  /* 0x0000000103037824 */ /* 0x000fe400078e0205 */
[----:B------:R-:W-:-:S02]  /*25eb0*/  IMAD R5, R19, UR5, R0 ;  /* 0x0000000513057c24 */ /* 0x000fc4000f8e0200 */
        /* <DEDUP_REMOVED lines=29> */
[----:B------:R0:W-:Y:S04]  /*26090*/  LDGSTS.E.BYPASS.LTC128B.128 [R4+0x9400], desc[UR36][R2.64+0x180], !P3 ;  /* 0x0940018002047fae */ /* 0x0001e8000d901d64 */
[----:B0-----:R-:W0:Y:S01]  /*260a0*/  SHFL.IDX PT, R3, R6, 0x1, 0x181f ;  /* 0x00381f0006037f89 */ /* 0x001e2200000e0000 */
        /* <DEDUP_REMOVED lines=10> */
[----:B------:R0:W-:Y:S01]  /*26150*/  LDGSTS.E.BYPASS.LTC128B.128 [R4+0x9c00], desc[UR36][R2.64+0x180], !P3 ;  /* 0x09c0018002047fae */ /* 0x0001e2000d901d64 */
[----:B--2---:R-:W-:-:S03]  /*26160*/  IADD3 R8, P3, R14, R0, RZ ;  /* 0x000000000e087210 */ /* 0x004fc60007f7e0ff */
        /* <DEDUP_REMOVED lines=36> */
.L_x_2420:
        /* <DEDUP_REMOVED lines=15> */
.L_x_2316:
        /* <DEDUP_REMOVED lines=10> */
.L_x_2317:
[----:B------:R-:W-:Y:S01]  /*26540*/  UIADD3 UR4, UR44, -0x2, URZ ;  /* 0xfffffffe2c047890 */ /* 0x000fe2000fffe03f */
[----:B------:R2:W-:Y:S03]  /*26550*/  SYNCS.ARRIVE.TRANS64.A1T0 RZ, [R24+URZ+0x32450], RZ ;  /* 0x032450ff18ff79a7 */ /* 0x0005e6000810003f */
[----:B------:R-:W-:-:S06]  /*26560*/  UISETP.GE.AND UP0, UPT, UR4, UR45, UPT ;  /* 0x0000002d0400728c */ /* 0x000fcc000bf06270 */
[----:B------:R-:W-:-:S13]  /*26570*/  PLOP3.LUT P0, PT, PT, PT, UP0, 0x40, 0x0 ;  /* 0x000000000000781c */ /* 0x000fda0003f0e808 */
[----:B--2---:R-:W-:Y:S05]  /*26580*/  @P0 BRA `(.L_x_2318) ;  /* 0x0000000c00640947 */ /* 0x004fea0003800000 */
[----:B------:R-:W-:Y:S01]  /*26590*/  BSSY B0, `(.L_x_2318) ;  /* 0x00000d8000007945 */ /* 0x000fe20003800000 */
[----:B------:R-:W-:-:S07]  /*265a0*/  IMAD.U32 R20, RZ, RZ, UR4 ;  /* 0x00000004ff147e24 */ /* 0x000fce000f8e00ff */
.L_x_2331:
[----:B0-----:R-:W0:Y:S01]  /*265b0*/  S2R R2, SR_TID.X ;  /* 0x0000000000027919 */ /* 0x001e220000002100 */
[----:B--2---:R-:W2:Y:S01]  /*265c0*/  LDC R3, c[0x0][0x430] ;  /* 0x00010c00ff037b82 */ /* 0x004ea20000000800 */
[----:B------:R-:W-:Y:S01]  /*265d0*/  IMAD R8, R20, 0x60, R31 ;  /* 0x0000006014087824 */ /* 0x000fe200078e021f */
[----:B------:R-:W-:Y:S01]  /*265e0*/  LOP3.LUT P1, RZ, R16, 0x2000, RZ, 0xc0, !PT ;  /* 0x0000200010ff7812 */ /* 0x000fe2000782c0ff */
        /* <DEDUP_REMOVED lines=18> */
[----:B------:R-:W-:Y:S01]  /*26710*/  @!P2 IMAD.IADD R3, R5, 0x1, R3 ;  /* 0x000000010503a824 */ /* 0x000fe200078e0203 */
[----:B------:R-:W-:Y:S05]  /*26720*/  YIELD ;  /* 0x0000000000007946 */ /* 0x000fea0003800000 */
[C---:B0-----:R-:W-:Y:S01]  /*26730*/  @!P2 LEA R6, P0, R2.reuse, R6, 0x2 ;  /* 0x000000060206a211 */ /* 0x041fe200078010ff */
[----:B------:R-:W-:Y:S01]  /*26740*/  IMAD.MOV.U32 R4, RZ, RZ, RZ ;  /* 0x000000ffff047224 */ /* 0x000fe200078e00ff */
[----:B------:R-:W-:Y:S02]  /*26750*/  ULDC UR4, c[0x0][0x430] ;  /* 0x00010c0000047ab9 */ /* 0x000fe40000000800 */
[----:B------:R-:W-:Y:S01]  /*26760*/  @!P2 LEA.HI.X R7, R2, R7, R3, 0x2, P0 ;  /* 0x000000070207a211 */ /* 0x000fe200000f1403 */
[----:B------:R-:W-:Y:S01]  /*26770*/  IMAD.MOV R5, RZ, RZ, -R9 ;  /* 0x000000ffff057224 */ /* 0x000fe200078e0a09 */
[----:B------:R-:W-:Y:S01]  /*26780*/  ISETP.NE.AND P0, PT, R18, 0x2, PT ;  /* 0x000000021200780c */ /* 0x000fe20003f05270 */
[----:B------:R-:W-:-:S02]  /*26790*/  IMAD.MOV.U32 R2, RZ, RZ, R20 ;  /* 0x000000ffff027224 */ /* 0x000fc400078e0014 */
[----:B------:R-:W-:Y:S01]  /*267a0*/  IMAD R5, R5, UR4, R8 ;  /* 0x0000000405057c24 */ /* 0x000fe2000f8e0208 */
[----:B------:R-:W-:Y:S01]  /*267b0*/  SEL R3, RZ, 0x1, P0 ;  /* 0x00000001ff037807 */ /* 0x000fe20000000000 */
[----:B------:R0:W5:Y:S01]  /*267c0*/  @!P2 LDG.E R4, desc[UR36][R6.64] ;  /* 0x000000240604a981 */ /* 0x000162000c1e1900 */
[----:B------:R-:W-:Y:S01]  /*267d0*/  SEL R18, R18, RZ, P0 ;  /* 0x000000ff12127207 */ /* 0x000fe20000000000 */
[----:B------:R-:W-:Y:S01]  /*267e0*/  VIADD R20, R20, 0xffffffff ;  /* 0xffffffff14147836 */ /* 0x000fe20000000000 */
[----:B------:R-:W-:Y:S02]  /*267f0*/  LOP3.LUT R26, R26, R3, RZ, 0x3c, !PT ;  /* 0x000000031a1a7212 */ /* 0x000fe400078e3cff */
[----:B------:R-:W-:Y:S01]  /*26800*/  ISETP.GT.AND P2, PT, R2, UR45, PT ;  /* 0x0000002d02007c0c */ /* 0x000fe2000bf44270 */
[----:B-1----:R-:W-:-:S12]  /*26810*/  @!P1 BRA `(.L_x_2319) ;  /* 0x0000000000049947 */ /* 0x002fd80003800000 */
[----:B------:R-:W-:Y:S01]  /*26820*/  BPT.TRAP 0x1 ;  /* 0x000000040000795c */ /* 0x000fe20000300000 */
.L_x_2319:
[----:B------:R-:W-:Y:S01]  /*26830*/  IMAD R10, R18, 0x8, R17 ;  /* 0x00000008120a7824 */ /* 0x000fe200078e0211 */
[----:B------:R-:W-:Y:S01]  /*26840*/  SHF.L.U32 R25, R26, 0x1f, RZ ;  /* 0x0000001f1a197819 */ /* 0x000fe200000006ff */
[----:B------:R-:W-:Y:S01]  /*26850*/  BSSY B1, `(.L_x_2320) ;  /* 0x0000004000017945 */ /* 0x000fe20003800000 */
[----:B------:R-:W-:Y:S02]  /*26860*/  SHF.R.S32.HI R23, RZ, 0x1f, R5 ;  /* 0x0000001fff177819 */ /* 0x000fe40000011405 */
[----:B------:R-:W2:Y:S02]  /*26870*/  SYNCS.PHASECHK.TRANS64.TRYWAIT P0, [R10+URZ+0x32440], R25 ;  /* 0x032440190a0075a7 */ /* 0x000ea4000800017f */
[----:B--2---:R-:W-:Y:S05]  /*26880*/  @!P0 BRA `(.L_x_2321) ;  /* 0x0000003800cc8947 */ /* 0x004fea0003800000 */
.L_x_2421:
[----:B------:R-:W-:Y:S05]  /*26890*/  BSYNC B1 ;  /* 0x0000000000017941 */ /* 0x000fea0003800000 */
.L_x_2320:
[----:B------:R-:W-:Y:S01]  /*268a0*/  ULDC.64 UR4, c[0x0][0x300] ;  /* 0x0000c00000047ab9 */ /* 0x000fe20000000a00 */
[----:B-1---5:R-:W-:Y:S01]  /*268b0*/  SHF.R.S32.HI R24, RZ, 0x1f, R4 ;  /* 0x0000001fff187819 */ /* 0x022fe20000011404 */
[----:B------:R-:W-:Y:S01]  /*268c0*/  IMAD R2, R23, UR4, RZ ;  /* 0x0000000417027c24 */ /* 0x000fe2000f8e02ff */
[----:B------:R-:W-:Y:S01]  /*268d0*/  LOP3.LUT P1, RZ, R16, 0x1, RZ, 0xc0, !PT ;  /* 0x0000000110ff7812 */ /* 0x000fe2000782c0ff */
[----:B------:R-:W-:Y:S02]  /*268e0*/  IMAD R8, R18, 0x1800, R29 ;  /* 0x0000180012087824 */ /* 0x000fe400078e021d */
[C---:B0-----:R-:W-:Y:S02]  /*268f0*/  IMAD R7, R5.reuse, UR5, R2 ;  /* 0x0000000505077c24 */ /* 0x041fe4000f8e0202 */
        /* <DEDUP_REMOVED lines=20> */
[----:B------:R-:W3:Y:S04]  /*26a40*/  SHFL.IDX PT, R6, R9, 0x1, 0x181f ;  /* 0x00381f0009067f89 */ /* 0x000ee800000e0000 */
[----:B------:R-:W4:Y:S01]  /*26a50*/  SHFL.IDX PT, R7, R21, 0x1, 0x181f ;  /* 0x00381f0015077f89 */ /* 0x000f2200000e0000 */
[----:B0-----:R-:W-:-:S03]  /*26a60*/  IADD3 R2, P0, R14, R0, RZ ;  /* 0x000000000e027210 */ /* 0x001fc60007f1e0ff */
[----:B------:R-:W0:Y:S02]  /*26a70*/  SHFL.IDX PT, R14, R9, 0x2, 0x181f ;  /* 0x00581f00090e7f89 */ /* 0x000e2400000e0000 */
[----:B-1----:R-:W-:Y:S01]  /*26a80*/  IMAD.X R3, RZ, RZ, R3, P0 ;  /* 0x000000ffff037224 */ /* 0x002fe200000e0603 */
[----:B---3--:R-:W-:-:S04]  /*26a90*/  IADD3 R6, P0, R6, R0, RZ ;  /* 0x0000000006067210 */ /* 0x008fc80007f1e0ff */
[----:B------:R1:W-:Y:S01]  /*26aa0*/  LDGSTS.E.BYPASS.LTC128B.128 [R8+0x1c400], desc[UR36][R2.64], !P1 ;  /* 0x1c40000002087fae */ /* 0x0003e2000c901d64 */
[----:B----4-:R-:W-:-:S05]  /*26ab0*/  IMAD.X R7, RZ, RZ, R7, P0 ;  /* 0x000000ffff077224 */ /* 0x010fca00000e0607 */
[----:B------:R3:W-:Y:S04]  /*26ac0*/  LDGSTS.E.BYPASS.LTC128B.128 [R8+0x1cc00], desc[UR36][R6.64], !P1 ;  /* 0x1cc0000006087fae */ /* 0x0007e8000c901d64 */
[----:B-1----:R-:W1:Y:S01]  /*26ad0*/  SHFL.IDX PT, R3, R21, 0x2, 0x181f ;  /* 0x00581f0015037f89 */ /* 0x002e6200000e0000 */
[----:B0-----:R-:W-:-:S03]  /*26ae0*/  IADD3 R2, P0, R14, R0, RZ ;  /* 0x000000000e027210 */ /* 0x001fc60007f1e0ff */
[----:B------:R-:W0:Y:S04]  /*26af0*/  SHFL.IDX PT, R14, R9, 0x3, 0x181f ;  /* 0x00781f00090e7f89 */ /* 0x000e2800000e0000 */
[----:B---3--:R-:W3:Y:S01]  /*26b00*/  SHFL.IDX PT, R7, R21, 0x3, 0x181f ;  /* 0x00781f0015077f89 */ /* 0x008ee200000e0000 */
[----:B-1----:R-:W-:-:S05]  /*26b10*/  IMAD.X R3, RZ, RZ, R3, P0 ;  /* 0x000000ffff037224 */ /* 0x002fca00000e0603 */
[----:B------:R1:W-:Y:S01]  /*26b20*/  LDGSTS.E.BYPASS.LTC128B.128 [R8+0x1d400], desc[UR36][R2.64], !P1 ;  /* 0x1d40000002087fae */ /* 0x0003e2000c901d64 */
[----:B0-----:R-:W-:-:S03]  /*26b30*/  IADD3 R6, P0, R14, R0, RZ ;  /* 0x000000000e067210 */ /* 0x001fc60007f1e0ff */
[----:B------:R-:W0:Y:S02]  /*26b40*/  SHFL.IDX PT, R14, R9, 0x4, 0x181f ;  /* 0x00981f00090e7f89 */ /* 0x000e2400000e0000 */
[----:B---3--:R-:W-:-:S05]  /*26b50*/  IMAD.X R7, RZ, RZ, R7, P0 ;  /* 0x000000ffff077224 */ /* 0x008fca00000e0607 */
[----:B------:R3:W-:Y:S04]  /*26b60*/  LDGSTS.E.BYPASS.LTC128B.128 [R8+0x1dc00], desc[UR36][R6.64], !P1 ;  /* 0x1dc0000006087fae */ /* 0x0007e8000c901d64 */
[----:B-1----:R-:W1:Y:S04]  /*26b70*/  SHFL.IDX PT, R3, R21, 0x4, 0x181f ;  /* 0x00981f0015037f89 */ /* 0x002e6800000e0000 */
[----:B------:R-:W4:Y:S01]  /*26b80*/  SHFL.IDX PT, R21, R21, 0x5, 0x181f ;  /* 0x00b81f0015157f89 */ /* 0x000f2200000e0000 */
[----:B0-----:R-:W-:-:S03]  /*26b90*/  IADD3 R2, P0, R14, R0, RZ ;  /* 0x000000000e027210 */ /* 0x001fc60007f1e0ff */
[----:B------:R3:W0:Y:S02]  /*26ba0*/  SHFL.IDX PT, R14, R9, 0x5, 0x181f ;  /* 0x00b81f00090e7f89 */ /* 0x00062400000e0000 */
[----:B-1----:R-:W-:-:S05]  /*26bb0*/  IMAD.X R3, RZ, RZ, R3, P0 ;  /* 0x000000ffff037224 */ /* 0x002fca00000e0603 */
[----:B----4-:R3:W-:Y:S03]  /*26bc0*/  LDGSTS.E.BYPASS.LTC128B.128 [R8+0x1e400], desc[UR36][R2.64], !P1 ;  /* 0x1e40000002087fae */ /* 0x0107e6000c901d64 */
.L_x_2435:
[----:B0--3--:R-:W-:-:S05]  /*26bd0*/  IADD3 R2, P0, R14, R0, RZ ;  /* 0x000000000e027210 */ /* 0x009fca0007f1e0ff */
[----:B------:R-:W-:Y:S01]  /*26be0*/  IMAD.X R3, RZ, RZ, R21, P0 ;  /* 0x000000ffff037224 */ /* 0x000fe200000e0615 */
[----:B------:R-:W-:-:S04]  /*26bf0*/  PLOP3.LUT P0, PT, PT, PT, PT, 0x80, 0x0 ;  /* 0x000000000000781c */ /* 0x000fc80003f0f070 */
[----:B------:R-:W-:Y:S01]  /*26c00*/  @!PT LDS RZ, [RZ] ;  /* 0x00000000fffff984 */ /* 0x000fe20000000800 */
[----:B------:R-:W-:Y:S01]  /*26c10*/  @!PT LDS RZ, [RZ] ;  /* 0x00000000fffff984 */ /* 0x000fe20000000800 */
[----:B------:R-:W-:Y:S01]  /*26c20*/  @!PT LDS RZ, [RZ] ;  /* 0x00000000fffff984 */ /* 0x000fe20000000800 */
[----:B------:R0:W-:Y:S01]  /*26c30*/  LDGSTS.E.BYPASS.LTC128B.128 [R8+0x1ec00], desc[UR36][R2.64], !P1 ;  /* 0x1ec0000002087fae */ /* 0x0001e2000c901d64 */
[----:B------:R-:W-:-:S08]  /*26c40*/  NOP ;  /* 0x0000000000007918 */ /* 0x000fd00000000000 */
.L_x_2323:
        /* <DEDUP_REMOVED lines=10> */
.L_x_2324:
[----:B------:R1:W-:Y:S01]  /*26cf0*/  SYNCS.ARRIVE.TRANS64.A1T0 RZ, [R10+URZ+0x32430], RZ ;  /* 0x032430ff0aff79a7 */ /* 0x0003e2000810003f */
[----:B------:R-:W-:Y:S05]  /*26d00*/  @!P3 BRA `(.L_x_2325) ;  /* 0x000000000004b947 */ /* 0x000fea0003800000 */
[----:B------:R-:W-:Y:S01]  /*26d10*/  BPT.TRAP 0x1 ;  /* 0x000000040000795c */ /* 0x000fe20000300000 */
.L_x_2325:
[----:B------:R-:W3:Y:S01]  /*26d20*/  SYNCS.PHASECHK.TRANS64.TRYWAIT P0, [R10+URZ+0x32460], R25 ;  /* 0x032460190a0075a7 */ /* 0x000ee2000800017f */
[----:B------:R-:W-:Y:S04]  /*26d30*/  BSSY B1, `(.L_x_2326) ;  /* 0x0000002000017945 */ /* 0x000fe80003800000 */
[----:B---3--:R-:W-:Y:S05]  /*26d40*/  @!P0 BRA `(.L_x_2327) ;  /* 0x0000003c00408947 */ /* 0x008fea0003800000 */
.L_x_2436:
[----:B------:R-:W-:Y:S05]  /*26d50*/  BSYNC B1 ;  /* 0x0000000000017941 */ /* 0x000fea0003800000 */
.L_x_2326:
[----:B------:R-:W-:Y:S01]  /*26d60*/  ULDC.64 UR4, c[0x0][0x328] ;  /* 0x0000ca0000047ab9 */ /* 0x000fe20000000a00 */
[C---:B------:R-:W-:Y:S01]  /*26d70*/  LOP3.LUT P5, RZ, R16.reuse, 0x20, RZ, 0xc0, !PT ;  /* 0x0000002010ff7812 */ /* 0x040fe200078ac0ff */
[----:B0-----:R-:W-:Y:S01]  /*26d80*/  IMAD R2, R23, UR4, RZ ;  /* 0x0000000417027c24 */ /* 0x001fe2000f8e02ff */
[----:B------:R-:W-:Y:S01]  /*26d90*/  LOP3.LUT P4, RZ, R16, 0x10, RZ, 0xc0, !PT ;  /* 0x0000001010ff7812 */ /* 0x000fe2000788c0ff */
        /* <DEDUP_REMOVED lines=23> */
[----:B------:R-:W4:Y:S04]  /*26f10*/  SHFL.IDX PT, R3, R24, RZ, 0x181f ;  /* 0x00181fff18037589 */ /* 0x000f2800000e0000 */
[----:B------:R-:W-:Y:S04]  /*26f20*/  SHFL.IDX PT, R4, R24, 0x1, 0x181f ;  /* 0x00381f0018047f89 */ /* 0x000fe800000e0000 */
[----:B------:R-:W-:Y:S04]  /*26f30*/  SHFL.IDX PT, R5, R24, 0x3, 0x181f ;  /* 0x00781f0018057f89 */ /* 0x000fe800000e0000 */
[----:B--23--:R-:W-:Y:S01]  /*26f40*/  SHFL.IDX PT, R25, R24, 0x4, 0x181f ;  /* 0x00981f0018197f89 */ /* 0x00cfe200000e0000 */
[----:B0-----:R-:W-:-:S03]  /*26f50*/  IADD3 R2, P0, R14, R0, RZ ;  /* 0x000000000e027210 */ /* 0x001fc60007f1e0ff */
        /* <DEDUP_REMOVED lines=36> */
.L_x_2450:
        /* <DEDUP_REMOVED lines=11> */
.L_x_2329:
        /* <DEDUP_REMOVED lines=10> */
.L_x_2330:
[----:B------:R2:W-:Y:S01]  /*272f0*/  SYNCS.ARRIVE.TRANS64.A1T0 RZ, [R10+URZ+0x32450], RZ ;  /* 0x032450ff0aff79a7 */ /* 0x0005e2000810003f */
[----:B------:R-:W-:Y:S05]  /*27300*/  @P2 BRA `(.L_x_2331) ;  /* 0xfffffff000a82947 */ /* 0x000fea000383ffff */
[----:B------:R-:W-:Y:S05]  /*27310*/  BSYNC B0 ;  /* 0x0000000000007941 */ /* 0x000fea0003800000 */
.L_x_2318:
[----:B------:R-:W3:Y:S01]  /*27320*/  S2R R0, SR_TID.X ;  /* 0x0000000000007919 */ /* 0x000ee20000002100 */
[----:B------:R-:W-:Y:S01]  /*27330*/  VIADD R18, R18, 0x1 ;  /* 0x0000000112127836 */ /* 0x000fe20000000000 */
[----:B------:R-:W-:Y:S04]  /*27340*/  BSSY B0, `(.L_x_2332) ;  /* 0x0000013000007945 */ /* 0x000fe80003800000 */
[----:B------:R-:W-:-:S04]  /*27350*/  ISETP.NE.AND P0, PT, R18, 0x2, PT ;  /* 0x000000021200780c */ /* 0x000fc80003f05270 */
[----:B------:R-:W-:Y:S02]  /*27360*/  SEL R18, R18, RZ, P0 ;  /* 0x000000ff12127207 */ /* 0x000fe40000000000 */
[----:B------:R-:W-:Y:S02]  /*27370*/  SEL R5, RZ, 0x1, P0 ;  /* 0x00000001ff057807 */ /* 0x000fe40000000000 */
[----:B---3--:R-:W-:-:S04]  /*27380*/  LOP3.LUT R0, R0, 0x7f, RZ, 0xc0, !PT ;  /* 0x0000007f00007812 */ /* 0x008fc800078ec0ff */
[----:B------:R-:W-:-:S13]  /*27390*/  ISETP.NE.AND P0, PT, R0, RZ, PT ;  /* 0x000000ff0000720c */ /* 0x000fda0003f05270 */
[----:B------:R-:W-:Y:S05]  /*273a0*/  @P0 BRA `(.L_x_2333) ;  /* 0x0000000000300947 */ /* 0x000fea0003800000 */
[----:B------:R-:W3:Y:S01]  /*273b0*/  S2R R9, SR_LANEID ;  /* 0x0000000000097919 */ /* 0x000ee20000000000 */
[----:B------:R-:W-:Y:S01]  /*273c0*/  VOTEU.ANY UR4, UPT, PT ;  /* 0x0000000000047886 */ /* 0x000fe200038e0100 */
[----:B0-----:R-:W0:Y:S01]  /*273d0*/  LDC.64 R2, c[0x0][0xd80] ;  /* 0x00036000ff027b82 */ /* 0x001e220000000a00 */
[----:B------:R-:W3:Y:S08]  /*273e0*/  FLO.U32 R0, UR4 ;  /* 0x0000000400007d00 */ /* 0x000ef000080e0000 */
[----:B------:R-:W0:Y:S01]  /*273f0*/  POPC R7, UR4 ;  /* 0x0000000400077d09 */ /* 0x000e220008000000 */
[----:B---3--:R-:W-:-:S13]  /*27400*/  ISETP.EQ.U32.AND P1, PT, R0, R9, PT ;  /* 0x000000090000720c */ /* 0x008fda0003f22070 */
[----:B0-----:R-:W3:Y:S01]  /*27410*/  @P1 ATOMG.E.ADD.STRONG.GPU PT, R3, desc[UR36][R2.64], R7 ;  /* 0x00000007020319a8 */ /* 0x001ee200081ee1e4 */
[----:B------:R-:W0:Y:S02]  /*27420*/  S2R R4, SR_LTMASK ;  /* 0x0000000000047919 */ /* 0x000e240000003900 */
[----:B0-----:R-:W-:-:S04]  /*27430*/  LOP3.LUT R4, R4, UR4, RZ, 0xc0, !PT ;  /* 0x0000000404047c12 */ /* 0x001fc8000f8ec0ff */
[----:B------:R-:W0:Y:S01]  /*27440*/  POPC R9, R4 ;  /* 0x0000000400097309 */ /* 0x000e220000000000 */
[----:B---3--:R-:W0:Y:S02]  /*27450*/  SHFL.IDX PT, R0, R3, R0, 0x1f ;  /* 0x00001f0003007589 */ /* 0x008e2400000e0000 */
[----:B0-----:R-:W-:-:S07]  /*27460*/  IADD3 R32, R0, UR49, R9 ;  /* 0x0000003100207c10 */ /* 0x001fce000fffe009 */
.L_x_2333:
[----:B------:R-:W-:Y:S05]  /*27470*/  BSYNC B0 ;  /* 0x0000000000007941 */ /* 0x000fea0003800000 */
.L_x_2332:
[----:B------:R-:W-:-:S07]  /*27480*/  LOP3.LUT R26, R26, R5, RZ, 0x3c, !PT ;  /* 0x000000051a1a7212 */ /* 0x000fce00078e3cff */
.L_x_2289:
[----:B------:R-:W-:Y:S05]  /*27490*/  BSYNC B7 ;  /* 0x0000000000077941 */ /* 0x000fea0003800000 */
.L_x_2287:
        /* <DEDUP_REMOVED lines=8> */
[----:B------:R3:W4:Y:S01]  /*27520*/  LDS R32, [R17+0x324d0] ;  /* 0x0324d00011207984 */ /* 0x0007220000000800 */
[----:B------:R-:W-:Y:S06]  /*27530*/  BAR.ARV 0x4, 0x180 ;  /* 0x0106000000007b1d */ /* 0x000fec0000002000 */
[----:B------:R-:W-:Y:S05]  /*27540*/  BRA `(.L_x_2335) ;  /* 0x00000000002c7947 */ /* 0x000fea0003800000 */
.L_x_2334:
[----:B------:R-:W-:-:S03]  /*27550*/  UMOV UR4, 0xffffffff ;  /* 0xffffffff00047882 */ /* 0x000fc60000000000 */
[----:B------:R-:W-:Y:S05]  /*27560*/  BRA.DIV UR4, `(.L_x_2336) ;  /* 0x0000003e04147947 */ /* 0x000fea000b800000 */
[----:B------:R3:W4:Y:S02]  /*27570*/  SHFL.IDX PT, R14, R32, RZ, 0x1f ;  /* 0x00001fff200e7589 */ /* 0x00072400000e0000 */
.L_x_2453:
[----:B0-----:R-:W0:Y:S01]  /*27580*/  @!P0 S2R R3, SR_CgaCtaId ;  /* 0x0000000000038919 */ /* 0x001e220000008800 */
[----:B------:R-:W-:Y:S05]  /*27590*/  WARPSYNC.ALL ;  /* 0x0000000000007948 */ /* 0x000fea0003800000 */
[----:B------:R-:W-:Y:S01]  /*275a0*/  BAR.SYNC.DEFER_BLOCKING 0x4, 0x180 ;  /* 0x0106000000007b1d */ /* 0x000fe20000010000 */
[----:B------:R-:W-:-:S04]  /*275b0*/  @!P0 MOV R0, 0x400 ;  /* 0x0000040000008802 */ /* 0x000fc80000000f00 */
[----:B0-----:R-:W-:-:S05]  /*275c0*/  @!P0 LEA R17, R3, R0, 0x18 ;  /* 0x0000000003118211 */ /* 0x001fca00078ec0ff */
[----:B------:R3:W-:Y:S02]  /*275d0*/  @!P0 STS [R17+0x324d0], R32 ;  /* 0x0324d02011008388 */ /* 0x0007e40000000800 */
[----:B---34-:R-:W-:Y:S01]  /*275e0*/  IMAD.MOV.U32 R32, RZ, RZ, R14 ;  /* 0x000000ffff207224 */ /* 0x018fe200078e000e */
[----:B------:R-:W-:Y:S06]  /*275f0*/  BAR.ARV 0x5, 0x180 ;  /* 0x0146000000007b1d */ /* 0x000fec0000002000 */
.L_x_2335:
[----:B------:R-:W-:Y:S02]  /*27600*/  ULDC UR4, c[0x0][0xd38] ;  /* 0x00034e0000047ab9 */ /* 0x000fe40000000800 */
[----:B----4-:R-:W-:-:S13]  /*27610*/  ISETP.GE.AND P0, PT, R32, UR4, PT ;  /* 0x0000000420007c0c */ /* 0x010fda000bf06270 */
[----:B------:R-:W-:Y:S05]  /*27620*/  @!P0 BRA `(.L_x_2337) ;  /* 0xffffffb800648947 */ /* 0x000fea000383ffff */
.L_x_2278:
[----:B------:R-:W4:Y:S01]  /*27630*/  LDL.LU R0, [R1+0x454] ;  /* 0x0004540001007983 */ /* 0x000f220000300800 */
[----:B------:R-:W-:Y:S01]  /*27640*/  BSSY B0, `(.L_x_2338) ;  /* 0x000000b000007945 */ /* 0x000fe20003800000 */
[----:B------:R-:W1:Y:S01]  /*27650*/  S2R R5, SR_CgaCtaId ;  /* 0x0000000000057919 */ /* 0x000e620000008800 */
[----:B----4-:R-:W-:-:S05]  /*27660*/  VIADD R0, R0, 0x1 ;  /* 0x0000000100007836 */ /* 0x010fca0000000000 */
[----:B0-----:R-:W-:-:S04]  /*27670*/  LEA.HI R2, R0, R0, RZ, 0x1 ;  /* 0x0000000000027211 */ /* 0x001fc800078f08ff */
[----:B------:R-:W-:Y:S02]  /*27680*/  LOP3.LUT R3, R2, 0xfffffffe, RZ, 0xc0, !PT ;  /* 0xfffffffe02037812 */ /* 0x000fe400078ec0ff */
[----:B------:R-:W-:-:S03]  /*27690*/  MOV R2, 0x400 ;  /* 0x0000040000027802 */ /* 0x000fc60000000f00 */
[----:B------:R-:W-:Y:S01]  /*276a0*/  IMAD.IADD R0, R0, 0x1, -R3 ;  /* 0x0000000100007824 */ /* 0x000fe200078e0a03 */
[----:B-1----:R-:W-:-:S04]  /*276b0*/  LEA R7, R5, R2, 0x18 ;  /* 0x0000000205077211 */ /* 0x002fc800078ec0ff */
[----:B------:R-:W-:-:S04]  /*276c0*/  SHF.L.U32 R0, R0, 0x1f, RZ ;  /* 0x0000001f00007819 */ /* 0x000fc800000006ff */
[----:B------:R-:W0:Y:S02]  /*276d0*/  SYNCS.PHASECHK.TRANS64.TRYWAIT P0, [R7+URZ+0x32420], R0 ;  /* 0x03242000070075a7 */ /* 0x000e24000800017f */
[----:B0-----:R-:W-:Y:S05]  /*276e0*/  @!P0 BRA `(.L_x_2339) ;  /* 0x0000003800dc8947 */ /* 0x001fea0003800000 */
.L_x_2454:
[----:B------:R-:W-:Y:S05]  /*276f0*/  BSYNC B0 ;  /* 0x0000000000007941 */ /* 0x000fea0003800000 */
.L_x_2338:
[----:B------:R-:W-:-:S03]  /*27700*/  UMOV UR4, 0xffffffff ;  /* 0xffffffff00047882 */ /* 0x000fc60000000000 */
[----:B------:R-:W-:Y:S05]  /*27710*/  BRA.DIV UR4, `(.L_x_2340) ;  /* 0x0000003a04e47947 */ /* 0x000fea000b800000 */
[----:B0-----:R-:W0:Y:S02]  /*27720*/  S2R R0, SR_TID.X ;  /* 0x0000000000007919 */ /* 0x001e240000002100 */
[----:B0-----:R-:W-:-:S04]  /*27730*/  SHF.R.U32.HI R0, RZ, 0x5, R0 ;  /* 0x00000005ff007819 */ /* 0x001fc80000011600 */
[----:B------:R-:W-:-:S05]  /*27740*/  LOP3.LUT R0, R0, 0x3, RZ, 0xc0, !PT ;  /* 0x0000000300007812 */ /* 0x000fca00078ec0ff */
[----:B------:R0:W1:Y:S02]  /*27750*/  SHFL.IDX PT, R14, R0, RZ, 0x1f ;  /* 0x00001fff000e7589 */ /* 0x00006400000e0000 */
.L_x_2457:
[----:B-1----:R-:W-:Y:S01]  /*27760*/  ISETP.NE.AND P0, PT, R14, RZ, PT ;  /* 0x000000ff0e00720c */ /* 0x002fe20003f05270 */
[----:B------:R-:W-:-:S12]  /*27770*/  BSSY B0, `(.L_x_2341) ;  /* 0x0000026000007945 */ /* 0x000fd80003800000 */
[----:B------:R-:W-:Y:S05]  /*27780*/  @P0 BRA `(.L_x_2342) ;  /* 0x0000000000900947 */ /* 0x000fea0003800000 */
[----:B------:R-:W-:-:S03]  /*27790*/  UMOV UR4, 0xffffffff ;  /* 0xffffffff00047882 */ /* 0x000fc60000000000 */
[----:B------:R-:W-:Y:S05]  /*277a0*/  BRA.DIV UR4, `(.L_x_2343) ;  /* 0x0000003a04f47947 */ /* 0x000fea000b800000 */
[----:B------:R-:W-:-:S13]  /*277b0*/  ELECT P6, URZ, PT ;  /* 0x00000000003f782f */ /* 0x000fda00038c0000 */
.L_x_2460:
        /* <DEDUP_REMOVED lines=8> */
.L_x_2344:
[----:B------:R-:W-:Y:S01]  /*27840*/  IMAD R5, R18, 0x8, R7 ;  /* 0x0000000812057824 */ /* 0x000fe200078e0207 */
[----:B------:R-:W-:Y:S01]  /*27850*/  SHF.L.U32 R0, R26, 0x1f, RZ ;  /* 0x0000001f1a007819 */ /* 0x000fe200000006ff */
[----:B------:R-:W-:-:S03]  /*27860*/  VIADD R18, R18, 0x1 ;  /* 0x0000000112127836 */ /* 0x000fc60000000000 */
[----:B------:R-:W0:Y:S02]  /*27870*/  SYNCS.PHASECHK.TRANS64.TRYWAIT P1, [R5+URZ+0x32440], R0 ;  /* 0x03244000050075a7 */ /* 0x000e24000802017f */
[----:B------:R-:W-:-:S04]  /*27880*/  ISETP.NE.AND P2, PT, R18, 0x2, PT ;  /* 0x000000021200780c */ /* 0x000fc80003f45270 */
[----:B------:R-:W-:Y:S01]  /*27890*/  SEL R3, RZ, 0x1, P2 ;  /* 0x00000001ff037807 */ /* 0x000fe20001000000 */
[----:B0-----:R-:W-:Y:S08]  /*278a0*/  @!P1 BRA `(.L_x_2345) ;  /* 0x0000003800d49947 */ /* 0x001ff00003800000 */
.L_x_2461:
[----:B------:R-:W-:Y:S02]  /*278b0*/  SEL R18, R18, RZ, P2 ;  /* 0x000000ff12127207 */ /* 0x000fe40001000000 */
[----:B------:R-:W-:Y:S01]  /*278c0*/  LOP3.LUT R2, R26, R3, RZ, 0x3c, !PT ;  /* 0x000000031a027212 */ /* 0x000fe200078e3cff */
[----:B------:R-:W-:Y:S06]  /*278d0*/  @!P0 BRA `(.L_x_2346) ;  /* 0x0000000000048947 */ /* 0x000fec0003800000 */
[----:B------:R-:W-:Y:S01]  /*278e0*/  BPT.TRAP 0x1 ;  /* 0x000000040000795c */ /* 0x000fe20000300000 */
.L_x_2346:
[----:B------:R-:W-:Y:S01]  /*278f0*/  IMAD R3, R18, 0x8, R7 ;  /* 0x0000000812037824 */ /* 0x000fe200078e0207 */
[----:B------:R-:W-:-:S04]  /*27900*/  SHF.L.U32 R2, R2, 0x1f, RZ ;  /* 0x0000001f02027819 */ /* 0x000fc800000006ff */
[----:B------:R-:W1:Y:S02]  /*27910*/  SYNCS.PHASECHK.TRANS64.TRYWAIT P1, [R3+URZ+0x32440], R2 ;  /* 0x03244002030075a7 */ /* 0x000e64000802017f */
[----:B-1----:R-:W-:Y:S05]  /*27920*/  @!P1 BRA `(.L_x_2347) ;  /* 0x0000003800c89947 */ /* 0x002fea0003800000 */
.L_x_2462:
[----:B------:R-:W-:Y:S05]  /*27930*/  @!P0 BRA `(.L_x_2348) ;  /* 0x0000000000048947 */ /* 0x000fea0003800000 */
[----:B------:R-:W-:Y:S01]  /*27940*/  BPT.TRAP 0x1 ;  /* 0x000000040000795c */ /* 0x000fe20000300000 */
.L_x_2348:
[----:B------:R-:W4:Y:S02]  /*27950*/  SYNCS.PHASECHK.TRANS64.TRYWAIT P1, [R5+URZ+0x32460], R0 ;  /* 0x03246000050075a7 */ /* 0x000f24000802017f */
[----:B----4-:R-:W-:Y:S05]  /*27960*/  @!P1 BRA `(.L_x_2349) ;  /* 0x0000003800cc9947 */ /* 0x010fea0003800000 */
.L_x_2463:
[----:B------:R-:W-:Y:S05]  /*27970*/  @!P0 BRA `(.L_x_2350) ;  /* 0x0000000000048947 */ /* 0x000fea0003800000 */
[----:B------:R-:W-:Y:S01]  /*27980*/  BPT.TRAP 0x1 ;  /* 0x000000040000795c */ /* 0x000fe20000300000 */
.L_x_2350:
[----:B------:R0:W0:Y:S02]  /*27990*/  SYNCS.PHASECHK.TRANS64.TRYWAIT P0, [R3+URZ+0x32460], R2 ;  /* 0x03246002030075a7 */ /* 0x000024000800017f */
[----:B0-----:R-:W-:Y:S05]  /*279a0*/  @!P0 NANOSLEEP.SYNCS 0x989680 ;  /* 0x009896800000895d */ /* 0x001fea0003900000 */
[----:B------:R-:W0:Y:S02]  /*279b0*/  @!P0 SYNCS.PHASECHK.TRANS64 P0, [R3+URZ+0x32460], R2 ;  /* 0x03246002030085a7 */ /* 0x000e24000800007f */
[----:B0-----:R-:W-:Y:S05]  /*279c0*/  @!P0 BRA `(.L_x_2350) ;  /* 0xfffffffc00f08947 */ /* 0x001fea000383ffff */
.L_x_2342:
[----:B------:R-:W-:Y:S05]  /*279d0*/  BSYNC B0 ;  /* 0x0000000000007941 */ /* 0x000fea0003800000 */
.L_x_2341:
[----:B------:R-:W-:Y:S05]  /*279e0*/  EXIT ;  /* 0x000000000000794d */ /* 0x000fea0003800000 */
.L_x_2159:
[----:B0-----:R-:W-:-:S04]  /*279f0*/  IMAD.U32 R9, RZ, RZ, UR42 ;  /* 0x0000002aff097e24 */ /* 0x001fc8000f8e00ff */
[----:B------:R0:W1:Y:S03]  /*27a00*/  SYNCS.PHASECHK.TRANS64.TRYWAIT P0, [R9+URZ+0x32400], R0 ;  /* 0x03240000090075a7 */ /* 0x000066000800017f */
[----:B-1----:R-:W-:Y:S05]  /*27a10*/  @!P0 NANOSLEEP.SYNCS 0x989680 ;  /* 0x009896800000895d */ /* 0x002fea0003900000 */
[----:B------:R-:W1:Y:S02]  /*27a20*/  @!P0 SYNCS.PHASECHK.TRANS64 P0, [R9+URZ+0x32400], R0 ;  /* 0x03240000090085a7 */ /* 0x000e64000800007f */
[----:B-1----:R-:W-:Y:S05]  /*27a30*/  @!P0 BRA `(.L_x_2159) ;  /* 0xfffffffc00ec8947 */ /* 0x002fea000383ffff */
[----:B------:R-:W-:Y:S05]  /*27a40*/  BRA `(.L_x_2351) ;  /* 0xfffffda800f07947 */ /* 0x000fea000383ffff */
.L_x_2166:
[----:B-1----:R1:W2:Y:S02]  /*27a50*/  SYNCS.PHASECHK.TRANS64.TRYWAIT P0, [R20+URZ], R21 ;  /* 0x00000015140075a7 */ /* 0x0022a4000800017f */
[----:B--2---:R-:W-:Y:S05]  /*27a60*/  @!P0 NANOSLEEP.SYNCS 0x989680 ;  /* 0x009896800000895d */ /* 0x004fea0003900000 */
[----:B------:R-:W2:Y:S02]  /*27a70*/  @!P0 SYNCS.PHASECHK.TRANS64 P0, [R20+URZ], R21 ;  /* 0x00000015140085a7 */ /* 0x000ea4000800007f */
[----:B--2---:R-:W-:Y:S05]  /*27a80*/  @!P0 BRA `(.L_x_2166) ;  /* 0xfffffffc00f08947 */ /* 0x004fea000383ffff */
[----:B------:R-:W-:Y:S05]  /*27a90*/  BRA `(.L_x_2165) ;  /* 0xfffffdb000047947 */ /* 0x000fea000383ffff */
.L_x_2168:
[----:B0-----:R-:W-:-:S04]  /*27aa0*/  IMAD.U32 R9, RZ, RZ, UR42 ;  /* 0x0000002aff097e24 */ /* 0x001fc8000f8e00ff */
[----:B------:R0:W1:Y:S03]  /*27ab0*/  SYNCS.PHASECHK.TRANS64.TRYWAIT P0, [R9+URZ+0x32410], R6 ;  /* 0x03241006090075a7 */ /* 0x000066000800017f */
[----:B-1----:R-:W-:Y:S05]  /*27ac0*/  @!P0 NANOSLEEP.SYNCS 0x989680 ;  /* 0x009896800000895d */ /* 0x002fea0003900000 */
[----:B------:R-:W1:Y:S02]  /*27ad0*/  @!P0 SYNCS.PHASECHK.TRANS64 P0, [R9+URZ+0x32410], R6 ;  /* 0x03241006090085a7 */ /* 0x000e64000800007f */
[----:B-1----:R-:W-:Y:S05]  /*27ae0*/  @!P0 BRA `(.L_x_2168) ;  /* 0xfffffffc00ec8947 */ /* 0x002fea000383ffff */
[----:B------:R-:W-:Y:S05]  /*27af0*/  BRA `(.L_x_2352) ;  /* 0xfffffdb000d87947 */ /* 0x000fea000383ffff */
.L_x_2175:
[----:B-1----:R1:W2:Y:S02]  /*27b00*/  SYNCS.PHASECHK.TRANS64.TRYWAIT P0, [R8+URZ], R9 ;  /* 0x00000009080075a7 */ /* 0x0022a4000800017f */
[----:B--2---:R-:W-:Y:S05]  /*27b10*/  @!P0 NANOSLEEP.SYNCS 0x989680 ;  /* 0x009896800000895d */ /* 0x004fea0003900000 */
[----:B------:R-:W2:Y:S02]  /*27b20*/  @!P0 SYNCS.PHASECHK.TRANS64 P0, [R8+URZ], R9 ;  /* 0x00000009080085a7 */ /* 0x000ea4000800007f */
[----:B--2---:R-:W-:Y:S05]  /*27b30*/  @!P0 BRA `(.L_x_2175) ;  /* 0xfffffffc00f08947 */ /* 0x004fea000383ffff */
[----:B------:R-:W-:Y:S05]  /*27b40*/  BRA `(.L_x_2174) ;  /* 0xfffffdb4001c7947 */ /* 0x000fea000383ffff */
.L_x_2213:
[----:B0-----:R0:W2:Y:S02]  /*27b50*/  SYNCS.PHASECHK.TRANS64.TRYWAIT P0, [R6+URZ], R7 ;  /* 0x00000007060075a7 */ /* 0x0010a4000800017f */
[----:B--2---:R-:W-:Y:S05]  /*27b60*/  @!P0 NANOSLEEP.SYNCS 0x989680 ;  /* 0x009896800000895d */ /* 0x004fea0003900000 */
[----:B------:R-:W2:Y:S02]  /*27b70*/  @!P0 SYNCS.PHASECHK.TRANS64 P0, [R6+URZ], R7 ;  /* 0x00000007060085a7 */ /* 0x000ea4000800007f */
[----:B--2---:R-:W-:Y:S05]  /*27b80*/  @!P0 BRA `(.L_x_2213) ;  /* 0xfffffffc00f08947 */ /* 0x004fea000383ffff */
[----:B------:R-:W-:Y:S05]  /*27b90*/  BRA `(.L_x_2212) ;  /* 0xfffffe2000987947 */ /* 0x000fea000383ffff */
.L_x_2220:
[----:B0-----:R0:W1:Y:S02]  /*27ba0*/  SYNCS.PHASECHK.TRANS64.TRYWAIT P0, [R18+URZ], R19 ;  /* 0x00000013120075a7 */ /* 0x001064000800017f */
[----:B-1----:R-:W-:Y:S05]  /*27bb0*/  @!P0 NANOSLEEP.SYNCS 0x989680 ;  /* 0x009896800000895d */ /* 0x002fea0003900000 */
[----:B------:R-:W1:Y:S02]  /*27bc0*/  @!P0 SYNCS.PHASECHK.TRANS64 P0, [R18+URZ], R19 ;  /* 0x00000013120085a7 */ /* 0x000e64000800007f */
[----:B-1----:R-:W-:Y:S05]  /*27bd0*/  @!P0 BRA `(.L_x_2220) ;  /* 0xfffffffc00f08947 */ /* 0x002fea000383ffff */
[----:B------:R-:W-:Y:S05]  /*27be0*/  BRA `(.L_x_2219) ;  /* 0xfffffe2400bc7947 */ /* 0x000fea000383ffff */
.L_x_2233:
[----:B0-----:R0:W2:Y:S02]  /*27bf0*/  SYNCS.PHASECHK.TRANS64.TRYWAIT P0, [R0+URZ], R7 ;  /* 0x00000007000075a7 */ /* 0x0010a4000800017f */
[----:B--2---:R-:W-:Y:S05]  /*27c00*/  @!P0 NANOSLEEP.SYNCS 0x989680 ;  /* 0x009896800000895d */ /* 0x004fea0003900000 */
[----:B------:R-:W2:Y:S02]  /*27c10*/  @!P0 SYNCS.PHASECHK.TRANS64 P0, [R0+URZ], R7 ;  /* 0x00000007000085a7 */ /* 0x000ea4000800007f */
[----:B--2---:R-:W-:Y:S05]  /*27c20*/  @!P0 BRA `(.L_x_2233) ;  /* 0xfffffffc00f08947 */ /* 0x004fea000383ffff */
[----:B------:R-:W-:Y:S05]  /*27c30*/  BRA `(.L_x_2232) ;  /* 0xfffffec000007947 */ /* 0x000fea000383ffff */
.L_x_2240:
[----:B0-----:R0:W2:Y:S02]  /*27c40*/  SYNCS.PHASECHK.TRANS64.TRYWAIT P0, [R7+URZ], R8 ;  /* 0x00000008070075a7 */ /* 0x0010a4000800017f */
[----:B--2---:R-:W-:Y:S05]  /*27c50*/  @!P0 NANOSLEEP.SYNCS 0x989680 ;  /* 0x009896800000895d */ /* 0x004fea0003900000 */
[----:B------:R-:W2:Y:S02]  /*27c60*/  @!P0 SYNCS.PHASECHK.TRANS64 P0, [R7+URZ], R8 ;  /* 0x00000008070085a7 */ /* 0x000ea4000800007f */
[----:B--2---:R-:W-:Y:S05]  /*27c70*/  @!P0 BRA `(.L_x_2240) ;  /* 0xfffffffc00f08947 */ /* 0x004fea000383ffff */
[----:B------:R-:W-:Y:S05]  /*27c80*/  BRA `(.L_x_2239) ;  /* 0xfffffec400387947 */ /* 0x000fea000383ffff */
.L_x_2295:
        /* <DEDUP_REMOVED lines=10> */
.L_x_2353:
[----:B------:R-:W-:Y:S05]  /*27d30*/  BRA `(.L_x_2354) ;  /* 0xffffffc0000c7947 */ /* 0x000fea000383ffff */
.L_x_2298:
[----:B0-----:R0:W1:Y:S02]  /*27d40*/  SYNCS.PHASECHK.TRANS64.TRYWAIT P0, [R24+URZ+0x32440], R3 ;  /* 0x03244003180075a7 */ /* 0x001064000800017f */
[----:B-1----:R-:W-:Y:S05]  /*27d50*/  @!P0 NANOSLEEP.SYNCS 0x989680 ;  /* 0x009896800000895d */ /* 0x002fea0003900000 */
[----:B------:R-:W1:Y:S02]  /*27d60*/  @!P0 SYNCS.PHASECHK.TRANS64 P0, [R24+URZ+0x32440], R3 ;  /* 0x03244003180085a7 */ /* 0x000e64000800007f */
[----:B-1----:R-:W-:Y:S05]  /*27d70*/  @!P0 BRA `(.L_x_2298) ;  /* 0xfffffffc00f08947 */ /* 0x002fea000383ffff */
[----:B------:R-:W-:Y:S05]  /*27d80*/  BRA `(.L_x_2355) ;  /* 0xffffffc000b47947 */ /* 0x000fea000383ffff */
.L_x_2299:
        /* <DEDUP_REMOVED lines=8> */
.L_x_2357:
[----:B------:R-:W-:Y:S05]  /*27e10*/  BSYNC B0 ;  /* 0x0000000000007941 */ /* 0x000fea0003800000 */
.L_x_2356:
        /* <DEDUP_REMOVED lines=9> */
.L_x_2358:
        /* <DEDUP_REMOVED lines=8> */
.L_x_2359:
        /* <DEDUP_REMOVED lines=11> */
.L_x_2360:
[----:B------:R-:W-:Y:S02]  /*27fe0*/  IMAD.MOV.U32 R13, RZ, RZ, R5 ;  /* 0x000000ffff0d7224 */ /* 0x000fe400078e0005 */
[----:B------:R-:W-:Y:S01]  /*27ff0*/  IMAD.MOV.U32 R12, RZ, RZ, 0x2 ;  /* 0x00000002ff0c7424 */ /* 0x000fe200078e00ff */
[----:B------:R-:W-:-:S13]  /*28000*/  @P0 LEA R2, P1, R8, R14, 0x1 ;  /* 0x0000000e08020211 */ /* 0x000fda00078208ff */
[----:B------:R-:W-:Y:S05]  /*28010*/  WARPSYNC.COLLECTIVE R15, `(.L_x_2361) ;  /* 0x000000000f087348 */ /* 0x000fea0003c00000 */
[----:B------:R0:W1:Y:S02]  /*28020*/  SHFL.IDX P6, R14, R13, R12, R11 ;  /* 0x0000000c0d0e7389 */ /* 0x00006400000c000b */
[----:B01----:R-:W-:Y:S01]  /*28030*/  ENDCOLLECTIVE ;  /* 0x000000000000791b */ /* 0x003fe20003800000 */
.L_x_2361:
        /* <DEDUP_REMOVED lines=12> */
.L_x_2362:
[----:B------:R-:W-:Y:S02]  /*28100*/  IMAD.MOV.U32 R13, RZ, RZ, R5 ;  /* 0x000000ffff0d7224 */ /* 0x000fe400078e0005 */
[----:B------:R-:W-:Y:S01]  /*28110*/  IMAD.MOV.U32 R12, RZ, RZ, 0x3 ;  /* 0x00000003ff0c7424 */ /* 0x000fe200078e00ff */
[----:B------:R-:W-:-:S13]  /*28120*/  @P0 LEA R2, P1, R8, R14, 0x1 ;  /* 0x0000000e08020211 */ /* 0x000fda00078208ff */
[----:B------:R-:W-:Y:S05]  /*28130*/  WARPSYNC.COLLECTIVE R15, `(.L_x_2363) ;  /* 0x000000000f087348 */ /* 0x000fea0003c00000 */
[----:B------:R0:W1:Y:S02]  /*28140*/  SHFL.IDX P6, R14, R13, R12, R11 ;  /* 0x0000000c0d0e7389 */ /* 0x00006400000c000b */
[----:B01----:R-:W-:Y:S01]  /*28150*/  ENDCOLLECTIVE ;  /* 0x000000000000791b */ /* 0x003fe20003800000 */
.L_x_2363:
        /* <DEDUP_REMOVED lines=12> */
.L_x_2364:
[----:B------:R-:W-:Y:S02]  /*28220*/  IMAD.MOV.U32 R13, RZ, RZ, R5 ;  /* 0x000000ffff0d7224 */ /* 0x000fe400078e0005 */
[----:B------:R-:W-:Y:S01]  /*28230*/  IMAD.MOV.U32 R12, RZ, RZ, 0x4 ;  /* 0x00000004ff0c7424 */ /* 0x000fe200078e00ff */
[----:B------:R-:W-:-:S13]  /*28240*/  @P0 LEA R2, P1, R8, R14, 0x1 ;  /* 0x0000000e08020211 */ /* 0x000fda00078208ff */
[----:B------:R-:W-:Y:S05]  /*28250*/  WARPSYNC.COLLECTIVE R15, `(.L_x_2365) ;  /* 0x000000000f087348 */ /* 0x000fea0003c00000 */
[----:B------:R0:W1:Y:S02]  /*28260*/  SHFL.IDX P6, R14, R13, R12, R11 ;  /* 0x0000000c0d0e7389 */ /* 0x00006400000c000b */
[----:B01----:R-:W-:Y:S01]  /*28270*/  ENDCOLLECTIVE ;  /* 0x000000000000791b */ /* 0x003fe20003800000 */
.L_x_2365:
        /* <DEDUP_REMOVED lines=12> */
.L_x_2366:
[----:B------:R-:W-:Y:S02]  /*28340*/  IMAD.MOV.U32 R13, RZ, RZ, R5 ;  /* 0x000000ffff0d7224 */ /* 0x000fe400078e0005 */
[----:B------:R-:W-:Y:S01]  /*28350*/  IMAD.MOV.U32 R12, RZ, RZ, 0x5 ;  /* 0x00000005ff0c7424 */ /* 0x000fe200078e00ff */
[----:B------:R-:W-:-:S13]  /*28360*/  @P0 LEA R2, P1, R8, R14, 0x1 ;  /* 0x0000000e08020211 */ /* 0x000fda00078208ff */
[----:B------:R-:W-:Y:S05]  /*28370*/  WARPSYNC.COLLECTIVE R15, `(.L_x_2367) ;  /* 0x000000000f087348 */ /* 0x000fea0003c00000 */
[----:B------:R0:W1:Y:S02]  /*28380*/  SHFL.IDX P6, R14, R13, R12, R11 ;  /* 0x0000000c0d0e7389 */ /* 0x00006400000c000b */
[----:B01----:R-:W-:Y:S01]  /*28390*/  ENDCOLLECTIVE ;  /* 0x000000000000791b */ /* 0x003fe20003800000 */
.L_x_2367:
        /* <DEDUP_REMOVED lines=10> */
.L_x_2368:
[----:B------:R-:W-:Y:S05]  /*28440*/  BRA `(.L_x_2369) ;  /* 0xffffffc0001c7947 */ /* 0x000fea000383ffff */
.L_x_2304:
[----:B------:R-:W-:Y:S01]  /*28450*/  IMAD.MOV.U32 R13, RZ, RZ, R5 ;  /* 0x000000ffff0d7224 */ /* 0x000fe200078e0005 */
[----:B------:R-:W0:Y:S01]  /*28460*/  S2R R20, SR_TID.X ;  /* 0x0000000000147919 */ /* 0x000e220000002100 */
[----:B------:R-:W-:Y:S01]  /*28470*/  IMAD.MOV.U32 R12, RZ, RZ, RZ ;  /* 0x000000ffff0c7224 */ /* 0x000fe200078e00ff */
[----:B------:R-:W-:Y:S01]  /*28480*/  LOP3.LUT R16, R16, 0xffffefff, RZ, 0xc0, !PT ;  /* 0xffffefff10107812 */ /* 0x000fe200078ec0ff */
[----:B------:R-:W-:Y:S02]  /*28490*/  IMAD.MOV.U32 R11, RZ, RZ, 0x181f ;  /* 0x0000181fff0b7424 */ /* 0x000fe400078e00ff */
[----:B------:R-:W-:Y:S02]  /*284a0*/  IMAD.MOV.U32 R15, RZ, RZ, -0x1 ;  /* 0xffffffffff0f7424 */ /* 0x000fe400078e00ff */
[----:B------:R-:W-:-:S07]  /*284b0*/  VIADD R4, R35, UR43 ;  /* 0x0000002b23047c36 */ /* 0x000fce0008000000 */
[----:B01----:R-:W-:Y:S05]  /*284c0*/  WARPSYNC.COLLECTIVE R15, `(.L_x_2370) ;  /* 0x000000000f087348 */ /* 0x003fea0003c00000 */
[----:B------:R2:W3:Y:S02]  /*284d0*/  SHFL.IDX P6, R14, R13, R12, R11 ;  /* 0x0000000c0d0e7389 */ /* 0x0004e400000c000b */
[----:B0123--:R-:W-:Y:S01]  /*284e0*/  ENDCOLLECTIVE ;  /* 0x000000000000791b */ /* 0x00ffe20003800000 */
.L_x_2370:
[C---:B------:R-:W-:Y:S01]  /*284f0*/  VIADD R6, R4.reuse, 0x10 ;  /* 0x0000001004067836 */ /* 0x040fe20000000000 */
[----:B------:R-:W-:Y:S01]  /*28500*/  ISETP.GE.AND P1, PT, R4, UR41, PT ;  /* 0x0000002904007c0c */ /* 0x000fe2000bf26270 */
[----:B------:R-:W-:-:S12]  /*28510*/  IMAD.MOV.U32 R13, RZ, RZ, R0 ;  /* 0x000000ffff0d7224 */ /* 0x000fd800078e0000 */
[----:B------:R-:W-:-:S04]  /*28520*/  @P1 LOP3.LUT R16, R16, 0x1000, RZ, 0xfc, !PT ;  /* 0x0000100010101812 */ /* 0x000fc800078efcff */
[----:B------:R-:W-:Y:S01]  /*28530*/  LOP3.LUT R16, R16, 0xfffff7ff, RZ, 0xc0, !PT ;  /* 0xfffff7ff10107812 */ /* 0x000fe200078ec0ff */
[----:B------:R-:W-:Y:S02]  /*28540*/  IMAD.SHL.U32 R8, R20, 0x8, RZ ;  /* 0x0000000814087824 */ /* 0x000fe400078e00ff */
[----:B------:R-:W-:-:S07]  /*28550*/  IMAD.MOV.U32 R3, RZ, RZ, R14 ;  /* 0x000000ffff037224 */ /* 0x000fce00078e000e */
[----:B------:R-:W-:Y:S05]  /*28560*/  WARPSYNC.COLLECTIVE R15, `(.L_x_2371) ;  /* 0x000000000f087348 */ /* 0x000fea0003c00000 */
[----:B------:R0:W1:Y:S02]  /*28570*/  SHFL.IDX P6, R14, R13, R12, R11 ;  /* 0x0000000c0d0e7389 */ /* 0x00006400000c000b */
[----:B01----:R-:W-:Y:S01]  /*28580*/  ENDCOLLECTIVE ;  /* 0x000000000000791b */ /* 0x003fe20003800000 */
.L_x_2371:
[----:B------:R-:W-:Y:S01]  /*28590*/  LOP3.LUT R8, R8, 0x38, RZ, 0xc0, !PT ;  /* 0x0000003808087812 */ /* 0x000fe200078ec0ff */
[----:B------:R-:W-:-:S03]  /*285a0*/  IMAD.MOV.U32 R13, RZ, RZ, R5 ;  /* 0x000000ffff0d7224 */ /* 0x000fc600078e0005 */
[----:B------:R-:W-:-:S05]  /*285b0*/  @!P1 LEA R12, P0, R8, R14, 0x1 ;  /* 0x0000000e080c9211 */ /* 0x000fca00078008ff */
[----:B------:R-:W-:Y:S02]  /*285c0*/  @!P1 IMAD.MOV.U32 R2, RZ, RZ, R12 ;  /* 0x000000ffff029224 */ /* 0x000fe400078e000c */
[----:B------:R-:W-:Y:S02]  /*285d0*/  IMAD.MOV.U32 R12, RZ, RZ, 0x1 ;  /* 0x00000001ff0c7424 */ /* 0x000fe400078e00ff */
[----:B------:R-:W-:-:S07]  /*285e0*/  @!P1 IMAD.X R3, RZ, RZ, R3, P0 ;  /* 0x000000ffff039224 */ /* 0x000fce00000e0603 */
[----:B------:R-:W-:Y:S05]  /*285f0*/  WARPSYNC.COLLECTIVE R15, `(.L_x_2372) ;  /* 0x000000000f087348 */ /* 0x000fea0003c00000 */
[----:B------:R0:W1:Y:S02]  /*28600*/  SHFL.IDX P6, R14, R13, R12, R11 ;  /* 0x0000000c0d0e7389 */ /* 0x00006400000c000b */
[----:B01----:R-:W-:Y:S01]  /*28610*/  ENDCOLLECTIVE ;  /* 0x000000000000791b */ /* 0x003fe20003800000 */
.L_x_2372:
        /* <DEDUP_REMOVED lines=13> */
.L_x_2373:
[----:B------:R-:W-:Y:S02]  /*286f0*/  IMAD.MOV.U32 R13, RZ, RZ, R5 ;  /* 0x000000ffff0d7224 */ /* 0x000fe400078e0005 */
[----:B------:R-:W-:Y:S01]  /*28700*/  IMAD.MOV.U32 R12, RZ, RZ, 0x2 ;  /* 0x00000002ff0c7424 */ /* 0x000fe200078e00ff */
[----:B------:R-:W-:-:S05]  /*28710*/  @!P1 LEA R10, P0, R8, R14, 0x1 ;  /* 0x0000000e080a9211 */ /* 0x000fca00078008ff */
[----:B------:R-:W-:Y:S02]  /*28720*/  @!P1 IMAD.X R11, RZ, RZ, R2, P0 ;  /* 0x000000ffff0b9224 */ /* 0x000fe400000e0602 */
[----:B------:R-:W-:Y:S02]  /*28730*/  @!P1 IMAD.MOV.U32 R2, RZ, RZ, R10 ;  /* 0x000000ffff029224 */ /* 0x000fe400078e000a */
[----:B------:R-:W-:Y:S02]  /*28740*/  @!P1 IMAD.MOV.U32 R3, RZ, RZ, R11 ;  /* 0x000000ffff039224 */ /* 0x000fe400078e000b */
[----:B------:R-:W-:Y:S02]  /*28750*/  IMAD.MOV.U32 R11, RZ, RZ, 0x181f ;  /* 0x0000181fff0b7424 */ /* 0x000fe400078e00ff */
[----:B------:R-:W-:Y:S01]  /*28760*/  IMAD.SHL.U32 R10, R20, 0x8, RZ ;  /* 0x00000008140a7824 */ /* 0x000fe200078e00ff */
        /* <DEDUP_REMOVED lines=9> */
.L_x_2374:
[----:B------:R-:W-:Y:S02]  /*28800*/  LOP3.LUT R10, R10, 0x38, RZ, 0xc0, !PT ;  /* 0x000000380a0a7812 */ /* 0x000fe400078ec0ff */
[----:B------:R-:W-:Y:S01]  /*28810*/  @P1 LOP3.LUT R16, R16, 0x400, RZ, 0xfc, !PT ;  /* 0x0000040010101812 */ /* 0x000fe200078efcff */
[----:B------:R-:W-:-:S03]  /*28820*/  IMAD.MOV.U32 R13, RZ, RZ, R0 ;  /* 0x000000ffff0d7224 */ /* 0x000fc600078e0000 */
[----:B------:R-:W-:Y:S01]  /*28830*/  LOP3.LUT R16, R16, 0xfffffdff, RZ, 0xc0, !PT ;  /* 0xfffffdff10107812 */ /* 0x000fe200078ec0ff */
[----:B------:R-:W-:-:S07]  /*28840*/  IMAD.MOV.U32 R8, RZ, RZ, R14 ;  /* 0x000000ffff087224 */ /* 0x000fce00078e000e */
[----:B------:R-:W-:Y:S05]  /*28850*/  WARPSYNC.COLLECTIVE R15, `(.L_x_2375) ;  /* 0x000000000f087348 */ /* 0x000fea0003c00000 */
[----:B------:R0:W1:Y:S02]  /*28860*/  SHFL.IDX P6, R14, R13, R12, R11 ;  /* 0x0000000c0d0e7389 */ /* 0x00006400000c000b */
[----:B01----:R-:W-:Y:S01]  /*28870*/  ENDCOLLECTIVE ;  /* 0x000000000000791b */ /* 0x003fe20003800000 */
.L_x_2375:
[----:B------:R-:W-:Y:S02]  /*28880*/  IMAD.MOV.U32 R13, RZ, RZ, R5 ;  /* 0x000000ffff0d7224 */ /* 0x000fe400078e0005 */
[----:B------:R-:W-:Y:S02]  /*28890*/  IMAD.MOV.U32 R12, RZ, RZ, 0x3 ;  /* 0x00000003ff0c7424 */ /* 0x000fe400078e00ff */
[----:B------:R-:W-:-:S07]  /*288a0*/  IMAD.MOV.U32 R9, RZ, RZ, R14 ;  /* 0x000000ffff097224 */ /* 0x000fce00078e000e */
[----:B------:R-:W-:Y:S05]  /*288b0*/  WARPSYNC.COLLECTIVE R15, `(.L_x_2376) ;  /* 0x000000000f087348 */ /* 0x000fea0003c00000 */
[----:B------:R0:W1:Y:S02]  /*288c0*/  SHFL.IDX P6, R14, R13, R12, R11 ;  /* 0x0000000c0d0e7389 */ /* 0x00006400000c000b */
[----:B01----:R-:W-:Y:S01]  /*288d0*/  ENDCOLLECTIVE ;  /* 0x000000000000791b */ /* 0x003fe20003800000 */
.L_x_2376:
[----:B------:R-:W-:-:S05]  /*288e0*/  @!P1 LEA R9, P0, R10, R9, 0x1 ;  /* 0x000000090a099211 */ /* 0x000fca00078008ff */
[----:B------:R-:W-:Y:S02]  /*288f0*/  @!P1 IMAD.X R8, RZ, RZ, R8, P0 ;  /* 0x000000ffff089224 */ /* 0x000fe400000e0608 */
[----:B------:R-:W-:Y:S02]  /*28900*/  @!P1 IMAD.MOV.U32 R2, RZ, RZ, R9 ;  /* 0x000000ffff029224 */ /* 0x000fe400078e0009 */
[----:B------:R-:W-:Y:S02]  /*28910*/  @!P1 IMAD.MOV.U32 R3, RZ, RZ, R8 ;  /* 0x000000ffff039224 */ /* 0x000fe400078e0008 */
[----:B------:R-:W-:-:S03]  /*28920*/  IMAD.MOV.U32 R13, RZ, RZ, R0 ;  /* 0x000000ffff0d7224 */ /* 0x000fc600078e0000 */
[----:B------:R-:W-:Y:S01]  /*28930*/  @!PT LDS RZ, [RZ] ;  /* 0x00000000fffff984 */ /* 0x000fe20000000800 */
[----:B------:R-:W-:Y:S01]  /*28940*/  @!PT LDS RZ, [RZ] ;  /* 0x00000000fffff984 */ /* 0x000fe20000000800 */
[----:B------:R-:W-:Y:S01]  /*28950*/  @!PT LDS RZ, [RZ] ;  /* 0x00000000fffff984 */ /* 0x000fe20000000800 */
[----:B------:R0:W-:Y:S01]  /*28960*/  @!P1 LDGSTS.E.BYPASS.LTC128B.128 [R22+0x19400], desc[UR36][R2.64], !P5 ;  /* 0x1940000002169fae */ /* 0x0001e2000e901d64 */
[----:B------:R-:W-:Y:S01]  /*28970*/  ISETP.GE.AND P1, PT, R6, UR41, PT ;  /* 0x0000002906007c0c */ /* 0x000fe2000bf26270 */
[----:B------:R-:W-:-:S12]  /*28980*/  IMAD.MOV.U32 R6, RZ, RZ, R14 ;  /* 0x000000ffff067224 */ /* 0x000fd800078e000e */
[----:B0-----:R-:W-:Y:S05]  /*28990*/  WARPSYNC.COLLECTIVE R15, `(.L_x_2377) ;  /* 0x000000000f087348 */ /* 0x001fea0003c00000 */
[----:B------:R1:W2:Y:S02]  /*289a0*/  SHFL.IDX P6, R14, R13, R12, R11 ;  /* 0x0000000c0d0e7389 */ /* 0x0002a400000c000b */
[----:B012---:R-:W-:Y:S01]  /*289b0*/  ENDCOLLECTIVE ;  /* 0x000000000000791b */ /* 0x007fe20003800000 */
.L_x_2377:
[----:B------:R-:W-:-:S04]  /*289c0*/  @P1 LOP3.LUT R16, R16, 0x200, RZ, 0xfc, !PT ;  /* 0x0000020010101812 */ /* 0x000fc800078efcff */
[----:B------:R-:W-:Y:S01]  /*289d0*/  LOP3.LUT R16, R16, 0xfffffeff, RZ, 0xc0, !PT ;  /* 0xfffffeff10107812 */ /* 0x000fe200078ec0ff */
[----:B------:R-:W-:Y:S02]  /*289e0*/  IMAD.MOV.U32 R13, RZ, RZ, R5 ;  /* 0x000000ffff0d7224 */ /* 0x000fe400078e0005 */
[----:B------:R-:W-:Y:S02]  /*289f0*/  IMAD.MOV.U32 R12, RZ, RZ, 0x4 ;  /* 0x00000004ff0c7424 */ /* 0x000fe400078e00ff */
[----:B------:R-:W-:-:S07]  /*28a00*/  IMAD.MOV.U32 R7, RZ, RZ, R14 ;  /* 0x000000ffff077224 */ /* 0x000fce00078e000e */
[----:B------:R-:W-:Y:S05]  /*28a10*/  WARPSYNC.COLLECTIVE R15, `(.L_x_2378) ;  /* 0x000000000f087348 */ /* 0x000fea0003c00000 */
[----:B------:R0:W1:Y:S02]  /*28a20*/  SHFL.IDX P6, R14, R13, R12, R11 ;  /* 0x0000000c0d0e7389 */ /* 0x00006400000c000b */
[----:B01----:R-:W-:Y:S01]  /*28a30*/  ENDCOLLECTIVE ;  /* 0x000000000000791b */ /* 0x003fe20003800000 */
.L_x_2378:
[----:B------:R-:W-:-:S05]  /*28a40*/  @!P1 LEA R7, P0, R10, R7, 0x1 ;  /* 0x000000070a079211 */ /* 0x000fca00078008ff */
[----:B------:R-:W-:Y:S02]  /*28a50*/  @!P1 IMAD.X R6, RZ, RZ, R6, P0 ;  /* 0x000000ffff069224 */ /* 0x000fe400000e0606 */
[----:B------:R-:W-:Y:S02]  /*28a60*/  @!P1 IMAD.MOV.U32 R2, RZ, RZ, R7 ;  /* 0x000000ffff029224 */ /* 0x000fe400078e0007 */
[----:B------:R-:W-:Y:S02]  /*28a70*/  @!P1 IMAD.MOV.U32 R3, RZ, RZ, R6 ;  /* 0x000000ffff039224 */ /* 0x000fe400078e0006 */
[----:B------:R-:W-:Y:S02]  /*28a80*/  IMAD.MOV.U32 R13, RZ, RZ, R0 ;  /* 0x000000ffff0d7224 */ /* 0x000fe400078e0000 */
[----:B------:R-:W-:Y:S01]  /*28a90*/  VIADD R6, R4, 0x40 ;  /* 0x0000004004067836 */ /* 0x000fe20000000000 */
[----:B------:R-:W-:Y:S01]  /*28aa0*/  @!PT LDS RZ, [RZ] ;  /* 0x00000000fffff984 */ /* 0x000fe20000000800 */
[----:B------:R-:W-:Y:S01]  /*28ab0*/  @!PT LDS RZ, [RZ] ;  /* 0x00000000fffff984 */ /* 0x000fe20000000800 */
[----:B------:R-:W-:Y:S01]  /*28ac0*/  @!PT LDS RZ, [RZ] ;  /* 0x00000000fffff984 */ /* 0x000fe20000000800 */
[----:B------:R0:W-:Y:S04]  /*28ad0*/  @!P1 LDGSTS.E.BYPASS.LTC128B.128 [R22+0x19c00], desc[UR36][R2.64], !P5 ;  /* 0x19c0000002169fae */ /* 0x0001e8000e901d64 */
[----:B------:R-:W-:Y:S01]  /*28ae0*/  ISETP.GE.AND P1, PT, R6, UR41, PT ;  /* 0x0000002906007c0c */ /* 0x000fe2000bf26270 */
[----:B------:R-:W-:-:S02]  /*28af0*/  VIADD R6, R4, 0x50 ;  /* 0x0000005004067836 */ /* 0x000fc40000000000 */
[----:B0-----:R-:W-:-:S10]  /*28b00*/  IMAD.MOV.U32 R2, RZ, RZ, R14 ;  /* 0x000000ffff027224 */ /* 0x001fd400078e000e */
[----:B------:R-:W-:Y:S05]  /*28b10*/  WARPSYNC.COLLECTIVE R15, `(.L_x_2379) ;  /* 0x000000000f087348 */ /* 0x000fea0003c00000 */
[----:B------:R0:W1:Y:S02]  /*28b20*/  SHFL.IDX P6, R14, R13, R12, R11 ;  /* 0x0000000c0d0e7389 */ /* 0x00006400000c000b */
[----:B01----:R-:W-:Y:S01]  /*28b30*/  ENDCOLLECTIVE ;  /* 0x000000000000791b */ /* 0x003fe20003800000 */
.L_x_2379:
[----:B------:R-:W-:-:S04]  /*28b40*/  @P1 LOP3.LUT R16, R16, 0x100, RZ, 0xfc, !PT ;  /* 0x0000010010101812 */ /* 0x000fc800078efcff */
[----:B------:R-:W-:Y:S01]  /*28b50*/  LOP3.LUT R16, R16, 0xffffff7f, RZ, 0xc0, !PT ;  /* 0xffffff7f10107812 */ /* 0x000fe200078ec0ff */
[----:B------:R-:W-:Y:S01]  /*28b60*/  IMAD.MOV.U32 R12, RZ, RZ, 0x5 ;  /* 0x00000005ff0c7424 */ /* 0x000fe200078e00ff */
        /* <DEDUP_REMOVED lines=13> */
.L_x_2380:
[----:B------:R-:W-:Y:S01]  /*28c40*/  @P1 LOP3.LUT R16, R16, 0x80, RZ, 0xfc, !PT ;  /* 0x0000008010101812 */ /* 0x000fe200078efcff */
[----:B------:R-:W-:-:S03]  /*28c50*/  IMAD.MOV.U32 R13, RZ, RZ, R0 ;  /* 0x000000ffff0d7224 */ /* 0x000fc600078e0000 */
[----:B------:R-:W-:Y:S01]  /*28c60*/  LOP3.LUT R16, R16, 0xffffffbf, RZ, 0xc0, !PT ;  /* 0xffffffbf10107812 */ /* 0x000fe200078ec0ff */
[----:B------:R-:W-:-:S07]  /*28c70*/  IMAD.MOV.U32 R2, RZ, RZ, R14 ;  /* 0x000000ffff027224 */ /* 0x000fce00078e000e */
[----:B------:R-:W-:Y:S05]  /*28c80*/  WARPSYNC.COLLECTIVE R15, `(.L_x_2381) ;  /* 0x000000000f087348 */ /* 0x000fea0003c00000 */
[----:B------:R0:W1:Y:S02]  /*28c90*/  SHFL.IDX P6, R14, R13, R12, R11 ;  /* 0x0000000c0d0e7389 */ /* 0x00006400000c000b */
[----:B01----:R-:W-:Y:S01]  /*28ca0*/  ENDCOLLECTIVE ;  /* 0x000000000000791b */ /* 0x003fe20003800000 */
.L_x_2381:
[----:B------:R-:W-:Y:S02]  /*28cb0*/  IMAD.MOV.U32 R13, RZ, RZ, R5 ;  /* 0x000000ffff0d7224 */ /* 0x000fe400078e0005 */
[----:B------:R-:W-:Y:S02]  /*28cc0*/  IMAD.MOV.U32 R12, RZ, RZ, 0x6 ;  /* 0x00000006ff0c7424 */ /* 0x000fe400078e00ff */
[----:B------:R-:W-:-:S07]  /*28cd0*/  IMAD.MOV.U32 R21, RZ, RZ, R14 ;  /* 0x000000ffff157224 */ /* 0x000fce00078e000e */
[----:B------:R-:W-:Y:S05]  /*28ce0*/  WARPSYNC.COLLECTIVE R15, `(.L_x_2382) ;  /* 0x000000000f087348 */ /* 0x000fea0003c00000 */
[----:B------:R0:W1:Y:S02]  /*28cf0*/  SHFL.IDX P6, R14, R13, R12, R11 ;  /* 0x0000000c0d0e7389 */ /* 0x00006400000c000b */
[----:B01----:R-:W-:Y:S01]  /*28d00*/  ENDCOLLECTIVE ;  /* 0x000000000000791b */ /* 0x003fe20003800000 */
.L_x_2382:
        /* <DEDUP_REMOVED lines=13> */
.L_x_2383:
[----:B------:R-:W-:-:S05]  /*28de0*/  VIADD R3, R4, 0x60 ;  /* 0x0000006004037836 */ /* 0x000fca0000000000 */
[----:B------:R-:W-:Y:S01]  /*28df0*/  ISETP.GE.AND P1, PT, R3, UR41, PT ;  /* 0x0000002903007c0c */ /* 0x000fe2000bf26270 */
[----:B------:R-:W-:Y:S02]  /*28e00*/  IMAD.MOV.U32 R13, RZ, RZ, R5 ;  /* 0x000000ffff0d7224 */ /* 0x000fe400078e0005 */
[----:B------:R-:W-:-:S10]  /*28e10*/  IMAD.MOV.U32 R12, RZ, RZ, 0x7 ;  /* 0x00000007ff0c7424 */ /* 0x000fd400078e00ff */
[----:B------:R-:W-:Y:S01]  /*28e20*/  @P1 LOP3.LUT R16, R16, 0x40, RZ, 0xfc, !PT ;  /* 0x0000004010101812 */ /* 0x000fe200078efcff */
[----:B------:R-:W-:-:S05]  /*28e30*/  IMAD.MOV.U32 R15, RZ, RZ, R14 ;  /* 0x000000ffff0f7224 */ /* 0x000fca00078e000e */
[----:B------:R-:W-:-:S05]  /*28e40*/  @!P1 LEA R6, P0, R10, R15, 0x1 ;  /* 0x0000000f0a069211 */ /* 0x000fca00078008ff */
[----:B------:R-:W-:Y:S02]  /*28e50*/  @!P1 IMAD.X R15, RZ, RZ, R2, P0 ;  /* 0x000000ffff0f9224 */ /* 0x000fe400000e0602 */
[----:B------:R-:W-:Y:S02]  /*28e60*/  @!P1 IMAD.MOV.U32 R2, RZ, RZ, R6 ;  /* 0x000000ffff029224 */ /* 0x000fe400078e0006 */
[----:B------:R-:W-:Y:S02]  /*28e70*/  @!P1 IMAD.MOV.U32 R3, RZ, RZ, R15 ;  /* 0x000000ffff039224 */ /* 0x000fe400078e000f */
[----:B------:R-:W-:-:S03]  /*28e80*/  IMAD.MOV.U32 R15, RZ, RZ, -0x1 ;  /* 0xffffffffff0f7424 */ /* 0x000fc600078e00ff */
[----:B------:R-:W-:Y:S01]  /*28e90*/  @!PT LDS RZ, [RZ] ;  /* 0x00000000fffff984 */ /* 0x000fe20000000800 */
[----:B------:R-:W-:Y:S01]  /*28ea0*/  @!PT LDS RZ, [RZ] ;  /* 0x00000000fffff984 */ /* 0x000fe20000000800 */
[----:B------:R-:W-:Y:S01]  /*28eb0*/  @!PT LDS RZ, [RZ] ;  /* 0x00000000fffff984 */ /* 0x000fe20000000800 */
[----:B------:R0:W-:Y:S04]  /*28ec0*/  @!P1 LDGSTS.E.BYPASS.LTC128B.128 [R22+0x1b400], desc[UR36][R2.64], !P5 ;  /* 0x1b40000002169fae */ /* 0x0001e8000e901d64 */
[----:B0-----:R-:W-:Y:S05]  /*28ed0*/  WARPSYNC.COLLECTIVE R15, `(.L_x_2384) ;  /* 0x000000000f087348 */ /* 0x001fea0003c00000 */
[----:B------:R1:W2:Y:S02]  /*28ee0*/  SHFL.IDX P6, R14, R13, R12, R11 ;  /* 0x0000000c0d0e7389 */ /* 0x0002a400000c000b */
[----:B012---:R-:W-:Y:S01]  /*28ef0*/  ENDCOLLECTIVE ;  /* 0x000000000000791b */ /* 0x007fe20003800000 */
.L_x_2384:
[----:B------:R-:W-:Y:S02]  /*28f00*/  IMAD.MOV.U32 R13, RZ, RZ, R0 ;  /* 0x000000ffff0d7224 */ /* 0x000fe400078e0000 */
[----:B------:R-:W-:-:S07]  /*28f10*/  IMAD.MOV.U32 R5, RZ, RZ, R14 ;  /* 0x000000ffff057224 */ /* 0x000fce00078e000e */
[----:B------:R-:W-:Y:S05]  /*28f20*/  WARPSYNC.COLLECTIVE R15, `(.L_x_2385) ;  /* 0x000000000f087348 */ /* 0x000fea0003c00000 */
[----:B------:R0:W1:Y:S02]  /*28f30*/  SHFL.IDX P6, R14, R13, R12, R11 ;  /* 0x0000000c0d0e7389 */ /* 0x00006400000c000b */
[----:B01----:R-:W-:Y:S01]  /*28f40*/  ENDCOLLECTIVE ;  /* 0x000000000000791b */ /* 0x003fe20003800000 */
.L_x_2385:
[----:B------:R-:W-:Y:S05]  /*28f50*/  BRA `(.L_x_2386) ;  /* 0xffffffc000387947 */ /* 0x000fea000383ffff */
.L_x_2308:
        /* <DEDUP_REMOVED lines=8> */
.L_x_2388:
[----:B------:R-:W-:Y:S05]  /*28fe0*/  BSYNC B0 ;  /* 0x0000000000007941 */ /* 0x000fea0003800000 */
.L_x_2387:
[----:B------:R-:W-:Y:S01]  /*28ff0*/  IMAD.MOV.U32 R13, RZ, RZ, R0 ;  /* 0x000000ffff0d7224 */ /* 0x000fe200078e0000 */
[----:B------:R-:W-:Y:S01]  /*29000*/  LOP3.LUT P1, RZ, R16, 0x1000, RZ, 0xc0, !PT ;  /* 0x0000100010ff7812 */ /* 0x000fe2000782c0ff */
[----:B------:R-:W-:Y:S02]  /*29010*/  IMAD.MOV.U32 R12, RZ, RZ, RZ ;  /* 0x000000ffff0c7224 */ /* 0x000fe400078e00ff */
[----:B------:R-:W-:Y:S02]  /*29020*/  IMAD.MOV.U32 R11, RZ, RZ, 0x181f ;  /* 0x0000181fff0b7424 */ /* 0x000fe400078e00ff */
[----:B------:R-:W-:Y:S02]  /*29030*/  IMAD.MOV.U32 R15, RZ, RZ, -0x1 ;  /* 0xffffffffff0f7424 */ /* 0x000fe400078e00ff */
[----:B------:R-:W-:-:S07]  /*29040*/  IMAD.MOV.U32 R2, RZ, RZ, R14 ;  /* 0x000000ffff027224 */ /* 0x000fce00078e000e */
[----:B------:R-:W-:Y:S05]  /*29050*/  WARPSYNC.COLLECTIVE R15, `(.L_x_2389) ;  /* 0x000000000f087348 */ /* 0x000fea0003c00000 */
[----:B------:R0:W1:Y:S02]  /*29060*/  SHFL.IDX P6, R14, R13, R12, R11 ;  /* 0x0000000c0d0e7389 */ /* 0x00006400000c000b */
[----:B01----:R-:W-:Y:S01]  /*29070*/  ENDCOLLECTIVE ;  /* 0x000000000000791b */ /* 0x003fe20003800000 */
.L_x_2389:
        /* <DEDUP_REMOVED lines=8> */
.L_x_2390:
        /* <DEDUP_REMOVED lines=13> */
.L_x_2391:
[----:B------:R-:W-:Y:S02]  /*291d0*/  IMAD.MOV.U32 R13, RZ, RZ, R4 ;  /* 0x000000ffff0d7224 */ /* 0x000fe400078e0004 */
        /* <DEDUP_REMOVED lines=16> */
.L_x_2392:
[----:B------:R-:W-:Y:S02]  /*292e0*/  IMAD.MOV.U32 R13, RZ, RZ, R0 ;  /* 0x000000ffff0d7224 */ /* 0x000fe400078e0000 */
[----:B------:R-:W-:-:S07]  /*292f0*/  IMAD.MOV.U32 R5, RZ, RZ, R14 ;  /* 0x000000ffff057224 */ /* 0x000fce00078e000e */
[----:B------:R-:W-:Y:S05]  /*29300*/  WARPSYNC.COLLECTIVE R15, `(.L_x_2393) ;  /* 0x000000000f087348 */ /* 0x000fea0003c00000 */
[----:B------:R0:W1:Y:S02]  /*29310*/  SHFL.IDX P6, R14, R13, R12, R11 ;  /* 0x0000000c0d0e7389 */ /* 0x00006400000c000b */
[----:B01----:R-:W-:Y:S01]  /*29320*/  ENDCOLLECTIVE ;  /* 0x000000000000791b */ /* 0x003fe20003800000 */
.L_x_2393:
[----:B------:R-:W-:Y:S02]  /*29330*/  IMAD.MOV.U32 R13, RZ, RZ, R4 ;  /* 0x000000ffff0d7224 */ /* 0x000fe400078e0004 */
[----:B------:R-:W-:Y:S01]  /*29340*/  IMAD.MOV.U32 R12, RZ, RZ, 0x3 ;  /* 0x00000003ff0c7424 */ /* 0x000fe200078e00ff */
[----:B------:R-:W-:-:S05]  /*29350*/  @!P1 LEA R14, P0, R20, R14, 0x1 ;  /* 0x0000000e140e9211 */ /* 0x000fca00078008ff */
[----:B------:R-:W-:-:S08]  /*29360*/  @!P1 IMAD.MOV.U32 R2, RZ, RZ, R14 ;  /* 0x000000ffff029224 */ /* 0x000fd000078e000e */
[----:B------:R-:W-:Y:S05]  /*29370*/  WARPSYNC.COLLECTIVE R15, `(.L_x_2394) ;  /* 0x000000000f087348 */ /* 0x000fea0003c00000 */
[----:B------:R0:W1:Y:S02]  /*29380*/  SHFL.IDX P6, R14, R13, R12, R11 ;  /* 0x0000000c0d0e7389 */ /* 0x00006400000c000b */
[----:B01----:R-:W-:Y:S01]  /*29390*/  ENDCOLLECTIVE ;  /* 0x000000000000791b */ /* 0x003fe20003800000 */
.L_x_2394:
        /* <DEDUP_REMOVED lines=15> */
.L_x_2395:
        /* <DEDUP_REMOVED lines=17> */
.L_x_2396:
[----:B------:R-:W-:Y:S02]  /*295a0*/  IMAD.MOV.U32 R13, RZ, RZ, R0 ;  /* 0x000000ffff0d7224 */ /* 0x000fe400078e0000 */
[----:B------:R-:W-:-:S07]  /*295b0*/  IMAD.MOV.U32 R5, RZ, RZ, R14 ;  /* 0x000000ffff057224 */ /* 0x000fce00078e000e */
[----:B------:R-:W-:Y:S05]  /*295c0*/  WARPSYNC.COLLECTIVE R15, `(.L_x_2397) ;  /* 0x000000000f087348 */ /* 0x000fea0003c00000 */
[----:B------:R0:W1:Y:S02]  /*295d0*/  SHFL.IDX P6, R14, R13, R12, R11 ;  /* 0x0000000c0d0e7389 */ /* 0x00006400000c000b */
[----:B01----:R-:W-:Y:S01]  /*295e0*/  ENDCOLLECTIVE ;  /* 0x000000000000791b */ /* 0x003fe20003800000 */
.L_x_2397:
[----:B------:R-:W-:Y:S02]  /*295f0*/  IMAD.MOV.U32 R13, RZ, RZ, R4 ;  /* 0x000000ffff0d7224 */ /* 0x000fe400078e0004 */
[----:B------:R-:W-:Y:S01]  /*29600*/  IMAD.MOV.U32 R12, RZ, RZ, 0x5 ;  /* 0x00000005ff0c7424 */ /* 0x000fe200078e00ff */
[----:B------:R-:W-:-:S05]  /*29610*/  @!P1 LEA R14, P0, R20, R14, 0x1 ;  /* 0x0000000e140e9211 */ /* 0x000fca00078008ff */
[----:B------:R-:W-:-:S08]  /*29620*/  @!P1 IMAD.MOV.U32 R2, RZ, RZ, R14 ;  /* 0x000000ffff029224 */ /* 0x000fd000078e000e */
[----:B------:R-:W-:Y:S05]  /*29630*/  WARPSYNC.COLLECTIVE R15, `(.L_x_2398) ;  /* 0x000000000f087348 */ /* 0x000fea0003c00000 */
[----:B------:R0:W1:Y:S02]  /*29640*/  SHFL.IDX P6, R14, R13, R12, R11 ;  /* 0x0000000c0d0e7389 */ /* 0x00006400000c000b */
[----:B01----:R-:W-:Y:S01]  /*29650*/  ENDCOLLECTIVE ;  /* 0x000000000000791b */ /* 0x003fe20003800000 */
.L_x_2398:
        /* <DEDUP_REMOVED lines=15> */
.L_x_2399:
        /* <DEDUP_REMOVED lines=17> */
.L_x_2400:
[----:B------:R-:W-:Y:S02]  /*29860*/  IMAD.MOV.U32 R13, RZ, RZ, R0 ;  /* 0x000000ffff0d7224 */ /* 0x000fe400078e0000 */
[----:B------:R-:W-:-:S07]  /*29870*/  IMAD.MOV.U32 R5, RZ, RZ, R14 ;  /* 0x000000ffff057224 */ /* 0x000fce00078e000e */
[----:B------:R-:W-:Y:S05]  /*29880*/  WARPSYNC.COLLECTIVE R15, `(.L_x_2401) ;  /* 0x000000000f087348 */ /* 0x000fea0003c00000 */
[----:B------:R0:W1:Y:S02]  /*29890*/  SHFL.IDX P6, R14, R13, R12, R11 ;  /* 0x0000000c0d0e7389 */ /* 0x00006400000c000b */
[----:B01----:R-:W-:Y:S01]  /*298a0*/  ENDCOLLECTIVE ;  /* 0x000000000000791b */ /* 0x003fe20003800000 */
.L_x_2401:
[----:B------:R-:W-:Y:S02]  /*298b0*/  IMAD.MOV.U32 R13, RZ, RZ, R4 ;  /* 0x000000ffff0d7224 */ /* 0x000fe400078e0004 */
[----:B------:R-:W-:Y:S01]  /*298c0*/  IMAD.MOV.U32 R12, RZ, RZ, 0x7 ;  /* 0x00000007ff0c7424 */ /* 0x000fe200078e00ff */
[----:B------:R-:W-:-:S05]  /*298d0*/  @!P1 LEA R14, P0, R20, R14, 0x1 ;  /* 0x0000000e140e9211 */ /* 0x000fca00078008ff */
[----:B------:R-:W-:-:S08]  /*298e0*/  @!P1 IMAD.MOV.U32 R2, RZ, RZ, R14 ;  /* 0x000000ffff029224 */ /* 0x000fd000078e000e */
[----:B------:R-:W-:Y:S05]  /*298f0*/  WARPSYNC.COLLECTIVE R15, `(.L_x_2402) ;  /* 0x000000000f087348 */ /* 0x000fea0003c00000 */
[----:B------:R0:W1:Y:S02]  /*29900*/  SHFL.IDX P6, R14, R13, R12, R11 ;  /* 0x0000000c0d0e7389 */ /* 0x00006400000c000b */
[----:B01----:R-:W-:Y:S01]  /*29910*/  ENDCOLLECTIVE ;  /* 0x000000000000791b */ /* 0x003fe20003800000 */
.L_x_2402:
        /* <DEDUP_REMOVED lines=14> */
.L_x_2403:
[----:B------:R-:W-:Y:S05]  /*29a00*/  BRA `(.L_x_2404) ;  /* 0xffffffc000507947 */ /* 0x000fea000383ffff */
.L_x_2311:
[----:B0-----:R0:W2:Y:S02]  /*29a10*/  SYNCS.PHASECHK.TRANS64.TRYWAIT P0, [R17+URZ+0x32420], R0 ;  /* 0x03242000110075a7 */ /* 0x0010a4000800017f */
[----:B--2---:R-:W-:Y:S05]  /*29a20*/  @!P0 NANOSLEEP.SYNCS 0x989680 ;  /* 0x009896800000895d */ /* 0x004fea0003900000 */
[----:B------:R-:W2:Y:S02]  /*29a30*/  @!P0 SYNCS.PHASECHK.TRANS64 P0, [R17+URZ+0x32420], R0 ;  /* 0x03242000110085a7 */ /* 0x000ea4000800007f */
[----:B--2---:R-:W-:Y:S05]  /*29a40*/  @!P0 BRA `(.L_x_2311) ;  /* 0xfffffffc00f08947 */ /* 0x004fea000383ffff */
[----:B------:R-:W-:Y:S05]  /*29a50*/  BRA `(.L_x_2405) ;  /* 0xffffffc000b47947 */ /* 0x000fea000383ffff */
.L_x_2314:
[----:B--2---:R2:W3:Y:S02]  /*29a60*/  SYNCS.PHASECHK.TRANS64.TRYWAIT P0, [R24+URZ+0x32460], R3 ;  /* 0x03246003180075a7 */ /* 0x0044e4000800017f */
[----:B---3--:R-:W-:Y:S05]  /*29a70*/  @!P0 NANOSLEEP.SYNCS 0x989680 ;  /* 0x009896800000895d */ /* 0x008fea0003900000 */
[----:B------:R-:W3:Y:S02]  /*29a80*/  @!P0 SYNCS.PHASECHK.TRANS64 P0, [R24+URZ+0x32460], R3 ;  /* 0x03246003180085a7 */ /* 0x000ee4000800007f */
[----:B---3--:R-:W-:Y:S05]  /*29a90*/  @!P0 BRA `(.L_x_2314) ;  /* 0xfffffffc00f08947 */ /* 0x008fea000383ffff */
[----:B------:R-:W-:Y:S05]  /*29aa0*/  BRA `(.L_x_2406) ;  /* 0xffffffc000c07947 */ /* 0x000fea000383ffff */
.L_x_2315:
        /* <DEDUP_REMOVED lines=8> */
.L_x_2408:
[----:B------:R-:W-:Y:S05]  /*29b30*/  BSYNC B0 ;  /* 0x0000000000007941 */ /* 0x000fea0003800000 */
.L_x_2407:
        /* <DEDUP_REMOVED lines=12> */
.L_x_2409:
        /* <DEDUP_REMOVED lines=9> */
.L_x_2410:
        /* <DEDUP_REMOVED lines=19> */
.L_x_2411:
[----:B------:R-:W-:Y:S02]  /*29dc0*/  IMAD.MOV.U32 R13, RZ, RZ, R6 ;  /* 0x000000ffff0d7224 */ /* 0x000fe400078e0006 */
[----:B------:R-:W-:Y:S01]  /*29dd0*/  IMAD.MOV.U32 R12, RZ, RZ, 0x2 ;  /* 0x00000002ff0c7424 */ /* 0x000fe200078e00ff */
[----:B------:R-:W-:-:S13]  /*29de0*/  IADD3 R2, P3, R14, R0, RZ ;  /* 0x000000000e027210 */ /* 0x000fda0007f7e0ff */
[----:B------:R-:W-:Y:S05]  /*29df0*/  WARPSYNC.COLLECTIVE R15, `(.L_x_2412) ;  /* 0x000000000f087348 */ /* 0x000fea0003c00000 */
[----:B------:R0:W1:Y:S02]  /*29e00*/  SHFL.IDX P6, R14, R13, R12, R11 ;  /* 0x0000000c0d0e7389 */ /* 0x00006400000c000b */
[----:B01----:R-:W-:Y:S01]  /*29e10*/  ENDCOLLECTIVE ;  /* 0x000000000000791b */ /* 0x003fe20003800000 */
.L_x_2412:
        /* <DEDUP_REMOVED lines=17> */
.L_x_2413:
[----:B------:R-:W-:Y:S02]  /*29f30*/  IMAD.MOV.U32 R13, RZ, RZ, R6 ;  /* 0x000000ffff0d7224 */ /* 0x000fe400078e0006 */
[----:B------:R-:W-:Y:S01]  /*29f40*/  IMAD.MOV.U32 R12, RZ, RZ, 0x3 ;  /* 0x00000003ff0c7424 */ /* 0x000fe200078e00ff */
[----:B------:R-:W-:-:S13]  /*29f50*/  IADD3 R2, P3, R14, R0, RZ ;  /* 0x000000000e027210 */ /* 0x000fda0007f7e0ff */
[----:B------:R-:W-:Y:S05]  /*29f60*/  WARPSYNC.COLLECTIVE R15, `(.L_x_2414) ;  /* 0x000000000f087348 */ /* 0x000fea0003c00000 */
[----:B------:R0:W1:Y:S02]  /*29f70*/  SHFL.IDX P6, R14, R13, R12, R11 ;  /* 0x0000000c0d0e7389 */ /* 0x00006400000c000b */
[----:B01----:R-:W-:Y:S01]  /*29f80*/  ENDCOLLECTIVE ;  /* 0x000000000000791b */ /* 0x003fe20003800000 */
.L_x_2414:
        /* <DEDUP_REMOVED lines=17> */
.L_x_2415:
[----:B------:R-:W-:Y:S02]  /*2a0a0*/  IMAD.MOV.U32 R13, RZ, RZ, R6 ;  /* 0x000000ffff0d7224 */ /* 0x000fe400078e0006 */
[----:B------:R-:W-:Y:S01]  /*2a0b0*/  IMAD.MOV.U32 R12, RZ, RZ, 0x4 ;  /* 0x00000004ff0c7424 */ /* 0x000fe200078e00ff */
[----:B------:R-:W-:-:S13]  /*2a0c0*/  IADD3 R2, P3, R14, R0, RZ ;  /* 0x000000000e027210 */ /* 0x000fda0007f7e0ff */
[----:B------:R-:W-:Y:S05]  /*2a0d0*/  WARPSYNC.COLLECTIVE R15, `(.L_x_2416) ;  /* 0x000000000f087348 */ /* 0x000fea0003c00000 */
[----:B------:R0:W1:Y:S02]  /*2a0e0*/  SHFL.IDX P6, R14, R13, R12, R11 ;  /* 0x0000000c0d0e7389 */ /* 0x00006400000c000b */
[----:B01----:R-:W-:Y:S01]  /*2a0f0*/  ENDCOLLECTIVE ;  /* 0x000000000000791b */ /* 0x003fe20003800000 */
.L_x_2416:
        /* <DEDUP_REMOVED lines=17> */
.L_x_2417:
[----:B------:R-:W-:Y:S02]  /*2a210*/  IMAD.MOV.U32 R13, RZ, RZ, R6 ;  /* 0x000000ffff0d7224 */ /* 0x000fe400078e0006 */
[----:B------:R-:W-:Y:S01]  /*2a220*/  IMAD.MOV.U32 R12, RZ, RZ, 0x5 ;  /* 0x00000005ff0c7424 */ /* 0x000fe200078e00ff */
[----:B------:R-:W-:-:S13]  /*2a230*/  IADD3 R2, P3, R14, R0, RZ ;  /* 0x000000000e027210 */ /* 0x000fda0007f7e0ff */
[----:B------:R-:W-:Y:S05]  /*2a240*/  WARPSYNC.COLLECTIVE R15, `(.L_x_2418) ;  /* 0x000000000f087348 */ /* 0x000fea0003c00000 */
[----:B------:R0:W1:Y:S02]  /*2a250*/  SHFL.IDX P6, R14, R13, R12, R11 ;  /* 0x0000000c0d0e7389 */ /* 0x00006400000c000b */
[----:B01----:R-:W-:Y:S01]  /*2a260*/  ENDCOLLECTIVE ;  /* 0x000000000000791b */ /* 0x003fe20003800000 */
.L_x_2418:
        /* <DEDUP_REMOVED lines=12> */
.L_x_2419:
        /* <DEDUP_REMOVED lines=9> */
.L_x_2321:
[----:B--2---:R2:W3:Y:S02]  /*2a3c0*/  SYNCS.PHASECHK.TRANS64.TRYWAIT P0, [R10+URZ+0x32440], R25 ;  /* 0x032440190a0075a7 */ /* 0x0044e4000800017f */
[----:B---3--:R-:W-:Y:S05]  /*2a3d0*/  @!P0 NANOSLEEP.SYNCS 0x989680 ;  /* 0x009896800000895d */ /* 0x008fea0003900000 */
[----:B------:R-:W3:Y:S02]  /*2a3e0*/  @!P0 SYNCS.PHASECHK.TRANS64 P0, [R10+URZ+0x32440], R25 ;  /* 0x032440190a0085a7 */ /* 0x000ee4000800007f */
[----:B---3--:R-:W-:Y:S05]  /*2a3f0*/  @!P0 BRA `(.L_x_2321) ;  /* 0xfffffffc00f08947 */ /* 0x008fea000383ffff */
[----:B------:R-:W-:Y:S05]  /*2a400*/  BRA `(.L_x_2421) ;  /* 0xffffffc400207947 */ /* 0x000fea000383ffff */
.L_x_2322:
[----:B------:R-:W-:Y:S01]  /*2a410*/  BSSY B1, `(.L_x_2422) ;  /* 0x0000008000017945 */ /* 0x000fe20003800000 */
[----:B------:R-:W-:Y:S02]  /*2a420*/  IMAD.MOV.U32 R13, RZ, RZ, R21 ;  /* 0x000000ffff0d7224 */ /* 0x000fe400078e0015 */
[----:B------:R-:W-:Y:S02]  /*2a430*/  IMAD.MOV.U32 R12, RZ, RZ, RZ ;  /* 0x000000ffff0c7224 */ /* 0x000fe400078e00ff */
[----:B------:R-:W-:Y:S02]  /*2a440*/  IMAD.MOV.U32 R11, RZ, RZ, 0x181f ;  /* 0x0000181fff0b7424 */ /* 0x000fe400078e00ff */
[----:B------:R-:W-:-:S07]  /*2a450*/  IMAD.MOV.U32 R15, RZ, RZ, -0x1 ;  /* 0xffffffffff0f7424 */ /* 0x000fce00078e00ff */
[----:B--2---:R-:W-:Y:S05]  /*2a460*/  WARPSYNC.COLLECTIVE R15, `(.L_x_2423) ;  /* 0x000000000f087348 */ /* 0x004fea0003c00000 */
[----:B------:R0:W1:Y:S02]  /*2a470*/  SHFL.IDX P6, R14, R13, R12, R11 ;  /* 0x0000000c0d0e7389 */ /* 0x00006400000c000b */
[----:B012---:R-:W-:Y:S01]  /*2a480*/  ENDCOLLECTIVE ;  /* 0x000000000000791b */ /* 0x007fe20003800000 */
.L_x_2423:
[----:B------:R-:W-:Y:S05]  /*2a490*/  BSYNC B1 ;  /* 0x0000000000017941 */ /* 0x000fea0003800000 */
.L_x_2422:
        /* <DEDUP_REMOVED lines=9> */
.L_x_2424:
[----:B------:R-:W-:Y:S02]  /*2a530*/  IMAD.MOV.U32 R13, RZ, RZ, R21 ;  /* 0x000000ffff0d7224 */ /* 0x000fe400078e0015 */
[----:B------:R-:W-:Y:S01]  /*2a540*/  IMAD.MOV.U32 R12, RZ, RZ, 0x1 ;  /* 0x00000001ff0c7424 */ /* 0x000fe200078e00ff */
[----:B------:R-:W-:-:S13]  /*2a550*/  IADD3 R2, P0, R14, R0, RZ ;  /* 0x000000000e027210 */ /* 0x000fda0007f1e0ff */
[----:B------:R-:W-:Y:S05]  /*2a560*/  WARPSYNC.COLLECTIVE R15, `(.L_x_2425) ;  /* 0x000000000f087348 */ /* 0x000fea0003c00000 */
[----:B------:R0:W1:Y:S02]  /*2a570*/  SHFL.IDX P6, R14, R13, R12, R11 ;  /* 0x0000000c0d0e7389 */ /* 0x00006400000c000b */
[----:B01----:R-:W-:Y:S01]  /*2a580*/  ENDCOLLECTIVE ;  /* 0x000000000000791b */ /* 0x003fe20003800000 */
.L_x_2425:
        /* <DEDUP_REMOVED lines=10> */
.L_x_2426:
[----:B------:R-:W-:Y:S02]  /*2a630*/  IMAD.MOV.U32 R13, RZ, RZ, R21 ;  /* 0x000000ffff0d7224 */ /* 0x000fe400078e0015 */
[----:B------:R-:W-:Y:S02]  /*2a640*/  IMAD.MOV.U32 R12, RZ, RZ, 0x2 ;  /* 0x00000002ff0c7424 */ /* 0x000fe400078e00ff */
[----:B------:R-:W-:-:S07]  /*2a650*/  IMAD.MOV.U32 R6, RZ, RZ, R14 ;  /* 0x000000ffff067224 */ /* 0x000fce00078e000e */
[----:B------:R-:W-:Y:S05]  /*2a660*/  WARPSYNC.COLLECTIVE R15, `(.L_x_2427) ;  /* 0x000000000f087348 */ /* 0x000fea0003c00000 */
[----:B------:R0:W1:Y:S02]  /*2a670*/  SHFL.IDX P6, R14, R13, R12, R11 ;  /* 0x0000000c0d0e7389 */ /* 0x00006400000c000b */
[----:B01----:R-:W-:Y:S01]  /*2a680*/  ENDCOLLECTIVE ;  /* 0x000000000000791b */ /* 0x003fe20003800000 */
.L_x_2427:
        /* <DEDUP_REMOVED lines=11> */
.L_x_2428:
[----:B------:R-:W-:Y:S02]  /*2a740*/  IMAD.MOV.U32 R13, RZ, RZ, R21 ;  /* 0x000000ffff0d7224 */ /* 0x000fe400078e0015 */
[----:B------:R-:W-:Y:S01]  /*2a750*/  IMAD.MOV.U32 R12, RZ, RZ, 0x3 ;  /* 0x00000003ff0c7424 */ /* 0x000fe200078e00ff */
[----:B------:R-:W-:-:S13]  /*2a760*/  IADD3 R2, P0, R14, R0, RZ ;  /* 0x000000000e027210 */ /* 0x000fda0007f1e0ff */
[----:B------:R-:W-:Y:S05]  /*2a770*/  WARPSYNC.COLLECTIVE R15, `(.L_x_2429) ;  /* 0x000000000f087348 */ /* 0x000fea0003c00000 */
[----:B------:R0:W1:Y:S02]  /*2a780*/  SHFL.IDX P6, R14, R13, R12, R11 ;  /* 0x0000000c0d0e7389 */ /* 0x00006400000c000b */
[----:B01----:R-:W-:Y:S01]  /*2a790*/  ENDCOLLECTIVE ;  /* 0x000000000000791b */ /* 0x003fe20003800000 */
.L_x_2429:
        /* <DEDUP_REMOVED lines=10> */
.L_x_2430:
[----:B------:R-:W-:Y:S02]  /*2a840*/  IMAD.MOV.U32 R13, RZ, RZ, R21 ;  /* 0x000000ffff0d7224 */ /* 0x000fe400078e0015 */
[----:B------:R-:W-:Y:S01]  /*2a850*/  IMAD.MOV.U32 R12, RZ, RZ, 0x4 ;  /* 0x00000004ff0c7424 */ /* 0x000fe200078e00ff */
[----:B------:R-:W-:-:S13]  /*2a860*/  IADD3 R2, P0, R14, R0, RZ ;  /* 0x000000000e027210 */ /* 0x000fda0007f1e0ff */
[----:B------:R-:W-:Y:S05]  /*2a870*/  WARPSYNC.COLLECTIVE R15, `(.L_x_2431) ;  /* 0x000000000f087348 */ /* 0x000fea0003c00000 */
[----:B------:R0:W1:Y:S02]  /*2a880*/  SHFL.IDX P6, R14, R13, R12, R11 ;  /* 0x0000000c0d0e7389 */ /* 0x00006400000c000b */
[----:B01----:R-:W-:Y:S01]  /*2a890*/  ENDCOLLECTIVE ;  /* 0x000000000000791b */ /* 0x003fe20003800000 */
.L_x_2431:
        /* <DEDUP_REMOVED lines=10> */
.L_x_2432:
[----:B------:R-:W-:Y:S02]  /*2a940*/  IMAD.MOV.U32 R13, RZ, RZ, R21 ;  /* 0x000000ffff0d7224 */ /* 0x000fe400078e0015 */
[----:B------:R-:W-:Y:S01]  /*2a950*/  IMAD.MOV.U32 R12, RZ, RZ, 0x5 ;  /* 0x00000005ff0c7424 */ /* 0x000fe200078e00ff */
[----:B------:R-:W-:-:S13]  /*2a960*/  IADD3 R2, P0, R14, R0, RZ ;  /* 0x000000000e027210 */ /* 0x000fda0007f1e0ff */
[----:B------:R-:W-:Y:S05]  /*2a970*/  WARPSYNC.COLLECTIVE R15, `(.L_x_2433) ;  /* 0x000000000f087348 */ /* 0x000fea0003c00000 */
[----:B------:R0:W1:Y:S02]  /*2a980*/  SHFL.IDX P6, R14, R13, R12, R11 ;  /* 0x0000000c0d0e7389 */ /* 0x00006400000c000b */
[----:B01----:R-:W-:Y:S01]  /*2a990*/  ENDCOLLECTIVE ;  /* 0x000000000000791b */ /* 0x003fe20003800000 */
.L_x_2433:
        /* <DEDUP_REMOVED lines=10> */
.L_x_2434:
[----:B------:R-:W-:Y:S05]  /*2aa40*/  BRA `(.L_x_2435) ;  /* 0xffffffc000607947 */ /* 0x000fea000383ffff */
.L_x_2327:
[----:B---3--:R3:W4:Y:S02]  /*2aa50*/  SYNCS.PHASECHK.TRANS64.TRYWAIT P0, [R10+URZ+0x32460], R25 ;  /* 0x032460190a0075a7 */ /* 0x008724000800017f */
[----:B----4-:R-:W-:Y:S05]  /*2aa60*/  @!P0 NANOSLEEP.SYNCS 0x989680 ;  /* 0x009896800000895d */ /* 0x010fea0003900000 */
[----:B------:R-:W4:Y:S02]  /*2aa70*/  @!P0 SYNCS.PHASECHK.TRANS64 P0, [R10+URZ+0x32460], R25 ;  /* 0x032460190a0085a7 */ /* 0x000f24000800007f */
[----:B----4-:R-:W-:Y:S05]  /*2aa80*/  @!P0 BRA `(.L_x_2327) ;  /* 0xfffffffc00f08947 */ /* 0x010fea000383ffff */
[----:B------:R-:W-:Y:S05]  /*2aa90*/  BRA `(.L_x_2436) ;  /* 0xffffffc000ac7947 */ /* 0x000fea000383ffff */
.L_x_2328:
[----:B------:R-:W-:Y:S01]  /*2aaa0*/  BSSY B1, `(.L_x_2437) ;  /* 0x0000008000017945 */ /* 0x000fe20003800000 */
[----:B------:R-:W-:Y:S02]  /*2aab0*/  IMAD.MOV.U32 R13, RZ, RZ, R24 ;  /* 0x000000ffff0d7224 */ /* 0x000fe400078e0018 */
[----:B------:R-:W-:Y:S02]  /*2aac0*/  IMAD.MOV.U32 R12, RZ, RZ, RZ ;  /* 0x000000ffff0c7224 */ /* 0x000fe400078e00ff */
[----:B------:R-:W-:Y:S02]  /*2aad0*/  IMAD.MOV.U32 R11, RZ, RZ, 0x181f ;  /* 0x0000181fff0b7424 */ /* 0x000fe400078e00ff */
[----:B------:R-:W-:-:S07]  /*2aae0*/  IMAD.MOV.U32 R15, RZ, RZ, -0x1 ;  /* 0xffffffffff0f7424 */ /* 0x000fce00078e00ff */
[----:B-123--:R-:W-:Y:S05]  /*2aaf0*/  WARPSYNC.COLLECTIVE R15, `(.L_x_2438) ;  /* 0x000000000f087348 */ /* 0x00efea0003c00000 */
[----:B------:R0:W4:Y:S02]  /*2ab00*/  SHFL.IDX P6, R14, R13, R12, R11 ;  /* 0x0000000c0d0e7389 */ /* 0x00012400000c000b */
[----:B01234-:R-:W-:Y:S01]  /*2ab10*/  ENDCOLLECTIVE ;  /* 0x000000000000791b */ /* 0x01ffe20003800000 */
.L_x_2438:
[----:B------:R-:W-:Y:S05]  /*2ab20*/  BSYNC B1 ;  /* 0x0000000000017941 */ /* 0x000fea0003800000 */
.L_x_2437:
        /* <DEDUP_REMOVED lines=9> */
.L_x_2439:
[----:B------:R-:W-:Y:S02]  /*2abc0*/  IMAD.MOV.U32 R13, RZ, RZ, R24 ;  /* 0x000000ffff0d7224 */ /* 0x000fe400078e0018 */
[----:B------:R-:W-:Y:S01]  /*2abd0*/  IMAD.MOV.U32 R12, RZ, RZ, 0x1 ;  /* 0x00000001ff0c7424 */ /* 0x000fe200078e00ff */
[----:B------:R-:W-:-:S13]  /*2abe0*/  IADD3 R2, P0, R14, R0, RZ ;  /* 0x000000000e027210 */ /* 0x000fda0007f1e0ff */
[----:B------:R-:W-:Y:S05]  /*2abf0*/  WARPSYNC.COLLECTIVE R15, `(.L_x_2440) ;  /* 0x000000000f087348 */ /* 0x000fea0003c00000 */
[----:B------:R0:W1:Y:S02]  /*2ac00*/  SHFL.IDX P6, R14, R13, R12, R11 ;  /* 0x0000000c0d0e7389 */ /* 0x00006400000c000b */
[----:B01----:R-:W-:Y:S01]  /*2ac10*/  ENDCOLLECTIVE ;  /* 0x000000000000791b */ /* 0x003fe20003800000 */
.L_x_2440:
        /* <DEDUP_REMOVED lines=13> */
.L_x_2441:
[----:B------:R-:W-:Y:S02]  /*2acf0*/  IMAD.MOV.U32 R13, RZ, RZ, R24 ;  /* 0x000000ffff0d7224 */ /* 0x000fe400078e0018 */
[----:B------:R-:W-:Y:S01]  /*2ad00*/  IMAD.MOV.U32 R12, RZ, RZ, 0x2 ;  /* 0x00000002ff0c7424 */ /* 0x000fe200078e00ff */
[----:B------:R-:W-:-:S13]  /*2ad10*/  IADD3 R2, P0, R14, R0, RZ ;  /* 0x000000000e027210 */ /* 0x000fda0007f1e0ff */
[----:B------:R-:W-:Y:S05]  /*2ad20*/  WARPSYNC.COLLECTIVE R15, `(.L_x_2442) ;  /* 0x000000000f087348 */ /* 0x000fea0003c00000 */
[----:B------:R0:W1:Y:S02]  /*2ad30*/  SHFL.IDX P6, R14, R13, R12, R11 ;  /* 0x0000000c0d0e7389 */ /* 0x00006400000c000b */
[----:B01----:R-:W-:Y:S01]  /*2ad40*/  ENDCOLLECTIVE ;  /* 0x000000000000791b */ /* 0x003fe20003800000 */
.L_x_2442:
        /* <DEDUP_REMOVED lines=13> */
.L_x_2443:
[----:B------:R-:W-:Y:S02]  /*2ae20*/  IMAD.MOV.U32 R13, RZ, RZ, R24 ;  /* 0x000000ffff0d7224 */ /* 0x000fe400078e0018 */
[----:B------:R-:W-:Y:S01]  /*2ae30*/  IMAD.MOV.U32 R12, RZ, RZ, 0x3 ;  /* 0x00000003ff0c7424 */ /* 0x000fe200078e00ff */
[----:B------:R-:W-:-:S13]  /*2ae40*/  IADD3 R2, P0, R14, R0, RZ ;  /* 0x000000000e027210 */ /* 0x000fda0007f1e0ff */
[----:B------:R-:W-:Y:S05]  /*2ae50*/  WARPSYNC.COLLECTIVE R15, `(.L_x_2444) ;  /* 0x000000000f087348 */ /* 0x000fea0003c00000 */
[----:B------:R0:W1:Y:S02]  /*2ae60*/  SHFL.IDX P6, R14, R13, R12, R11 ;  /* 0x0000000c0d0e7389 */ /* 0x00006400000c000b */
[----:B01----:R-:W-:Y:S01]  /*2ae70*/  ENDCOLLECTIVE ;  /* 0x000000000000791b */ /* 0x003fe20003800000 */
.L_x_2444:
        /* <DEDUP_REMOVED lines=13> */
.L_x_2445:
[----:B------:R-:W-:Y:S02]  /*2af50*/  IMAD.MOV.U32 R13, RZ, RZ, R24 ;  /* 0x000000ffff0d7224 */ /* 0x000fe400078e0018 */
[----:B------:R-:W-:Y:S01]  /*2af60*/  IMAD.MOV.U32 R12, RZ, RZ, 0x4 ;  /* 0x00000004ff0c7424 */ /* 0x000fe200078e00ff */
[----:B------:R-:W-:-:S13]  /*2af70*/  IADD3 R2, P0, R14, R0, RZ ;  /* 0x000000000e027210 */ /* 0x000fda0007f1e0ff */
[----:B------:R-:W-:Y:S05]  /*2af80*/  WARPSYNC.COLLECTIVE R15, `(.L_x_2446) ;  /* 0x000000000f087348 */ /* 0x000fea0003c00000 */
[----:B------:R0:W1:Y:S02]  /*2af90*/  SHFL.IDX P6, R14, R13, R12, R11 ;  /* 0x0000000c0d0e7389 */ /* 0x00006400000c000b */
[----:B01----:R-:W-:Y:S01]  /*2afa0*/  ENDCOLLECTIVE ;  /* 0x000000000000791b */ /* 0x003fe20003800000 */
.L_x_2446:
        /* <DEDUP_REMOVED lines=13> */
.L_x_2447:
[----:B------:R-:W-:Y:S02]  /*2b080*/  IMAD.MOV.U32 R13, RZ, RZ, R24 ;  /* 0x000000ffff0d7224 */ /* 0x000fe400078e0018 */
[----:B------:R-:W-:Y:S01]  /*2b090*/  IMAD.MOV.U32 R12, RZ, RZ, 0x5 ;  /* 0x00000005ff0c7424 */ /* 0x000fe200078e00ff */
[----:B------:R-:W-:-:S13]  /*2b0a0*/  IADD3 R2, P0, R14, R0, RZ ;  /* 0x000000000e027210 */ /* 0x000fda0007f1e0ff */
[----:B------:R-:W-:Y:S05]  /*2b0b0*/  WARPSYNC.COLLECTIVE R15, `(.L_x_2448) ;  /* 0x000000000f087348 */ /* 0x000fea0003c00000 */
[----:B------:R0:W1:Y:S02]  /*2b0c0*/  SHFL.IDX P6, R14, R13, R12, R11 ;  /* 0x0000000c0d0e7389 */ /* 0x00006400000c000b */
[----:B01----:R-:W-:Y:S01]  /*2b0d0*/  ENDCOLLECTIVE ;  /* 0x000000000000791b */ /* 0x003fe20003800000 */
.L_x_2448:
        /* <DEDUP_REMOVED lines=13> */
.L_x_2449:
[----:B------:R-:W-:Y:S05]  /*2b1b0*/  BRA `(.L_x_2450) ;  /* 0xffffffbc00f87947 */ /* 0x000fea000383ffff */
.L_x_2336:
[----:B------:R-:W-:Y:S01]  /*2b1c0*/  BSSY B0, `(.L_x_2451) ;  /* 0x0000008000007945 */ /* 0x000fe20003800000 */
[----:B------:R-:W-:Y:S02]  /*2b1d0*/  IMAD.MOV.U32 R13, RZ, RZ, R32 ;  /* 0x000000ffff0d7224 */ /* 0x000fe400078e0020 */
[----:B------:R-:W-:Y:S02]  /*2b1e0*/  IMAD.MOV.U32 R12, RZ, RZ, RZ ;  /* 0x000000ffff0c7224 */ /* 0x000fe400078e00ff */
[----:B------:R-:W-:Y:S02]  /*2b1f0*/  IMAD.MOV.U32 R11, RZ, RZ, 0x1f ;  /* 0x0000001fff0b7424 */ /* 0x000fe400078e00ff */
[----:B------:R-:W-:-:S07]  /*2b200*/  IMAD.MOV.U32 R15, RZ, RZ, -0x1 ;  /* 0xffffffffff0f7424 */ /* 0x000fce00078e00ff */
[----:B012--5:R-:W-:Y:S05]  /*2b210*/  WARPSYNC.COLLECTIVE R15, `(.L_x_2452) ;  /* 0x000000000f087348 */ /* 0x027fea0003c00000 */
[----:B------:R3:W4:Y:S02]  /*2b220*/  SHFL.IDX P6, R14, R13, R12, R11 ;  /* 0x0000000c0d0e7389 */ /* 0x00072400000c000b */
[----:B012345:R-:W-:Y:S01]  /*2b230*/  ENDCOLLECTIVE ;  /* 0x000000000000791b */ /* 0x03ffe20003800000 */
.L_x_2452:
[----:B------:R-:W-:Y:S05]  /*2b240*/  BSYNC B0 ;  /* 0x0000000000007941 */ /* 0x000fea0003800000 */
.L_x_2451:
[----:B------:R-:W-:Y:S05]  /*2b250*/  BRA `(.L_x_2453) ;  /* 0xffffffc000c87947 */ /* 0x000fea000383ffff */
.L_x_2339:
[----:B0-----:R0:W1:Y:S02]  /*2b260*/  SYNCS.PHASECHK.TRANS64.TRYWAIT P0, [R7+URZ+0x32420], R0 ;  /* 0x03242000070075a7 */ /* 0x001064000800017f */
[----:B-1----:R-:W-:Y:S05]  /*2b270*/  @!P0 NANOSLEEP.SYNCS 0x989680 ;  /* 0x009896800000895d */ /* 0x002fea0003900000 */
[----:B------:R-:W1:Y:S02]  /*2b280*/  @!P0 SYNCS.PHASECHK.TRANS64 P0, [R7+URZ+0x32420], R0 ;  /* 0x03242000070085a7 */ /* 0x000e64000800007f */
[----:B-1----:R-:W-:Y:S05]  /*2b290*/  @!P0 BRA `(.L_x_2339) ;  /* 0xfffffffc00f08947 */ /* 0x002fea000383ffff */
[----:B------:R-:W-:Y:S05]  /*2b2a0*/  BRA `(.L_x_2454) ;  /* 0xffffffc400107947 */ /* 0x000fea000383ffff */
.L_x_2340:
        /* <DEDUP_REMOVED lines=8> */
[----:B0-23-5:R-:W-:Y:S05]  /*2b330*/  WARPSYNC.COLLECTIVE R15, `(.L_x_2456) ;  /* 0x000000000f087348 */ /* 0x02dfea0003c00000 */
[----:B------:R1:W4:Y:S02]  /*2b340*/  SHFL.IDX P6, R14, R13, R12, R11 ;  /* 0x0000000c0d0e7389 */ /* 0x00032400000c000b */
[----:B012345:R-:W-:Y:S01]  /*2b350*/  ENDCOLLECTIVE ;  /* 0x000000000000791b */ /* 0x03ffe20003800000 */
.L_x_2456:
[----:B------:R-:W-:Y:S05]  /*2b360*/  BSYNC B0 ;  /* 0x0000000000007941 */ /* 0x000fea0003800000 */
.L_x_2455:
[----:B------:R-:W-:Y:S05]  /*2b370*/  BRA `(.L_x_2457) ;  /* 0xffffffc000f87947 */ /* 0x000fea000383ffff */
.L_x_2343:
[----:B------:R-:W-:Y:S01]  /*2b380*/  BSSY B1, `(.L_x_2458) ;  /* 0x0000006000017945 */ /* 0x000fe20003800000 */
[----:B------:R-:W-:-:S07]  /*2b390*/  IMAD.MOV.U32 R15, RZ, RZ, -0x1 ;  /* 0xffffffffff0f7424 */ /* 0x000fce00078e00ff */
[----:B0-23-5:R-:W-:Y:S05]  /*2b3a0*/  WARPSYNC.COLLECTIVE R15, `(.L_x_2459) ;  /* 0x000000000f0c7348 */ /* 0x02dfea0003c00000 */
[----:B------:R-:W-:Y:S02]  /*2b3b0*/  ELECT P6, UR62, PT ;  /* 0x00000000003e782f */ /* 0x000fe400038c0000 */
[----:B------:R-:W-:Y:S01]  /*2b3c0*/  MOV R14, UR62 ;  /* 0x0000003e000e7c02 */ /* 0x000fe20008000f00 */
[----:B0-23-5:R-:W-:Y:S10]  /*2b3d0*/  ENDCOLLECTIVE ;  /* 0x000000000000791b */ /* 0x02dff40003800000 */
.L_x_2459:
[----:B------:R-:W-:Y:S05]  /*2b3e0*/  BSYNC B1 ;  /* 0x0000000000017941 */ /* 0x000fea0003800000 */
.L_x_2458:
[----:B------:R-:W-:Y:S05]  /*2b3f0*/  BRA `(.L_x_2460) ;  /* 0xffffffc000f07947 */ /* 0x000fea000383ffff */
.L_x_2345:
[----:B0-----:R0:W1:Y:S02]  /*2b400*/  SYNCS.PHASECHK.TRANS64.TRYWAIT P1, [R5+URZ+0x32440], R0 ;  /* 0x03244000050075a7 */ /* 0x001064000802017f */
[----:B-1----:R-:W-:Y:S05]  /*2b410*/  @!P1 NANOSLEEP.SYNCS 0x989680 ;  /* 0x009896800000995d */ /* 0x002fea0003900000 */
[----:B------:R-:W1:Y:S02]  /*2b420*/  @!P1 SYNCS.PHASECHK.TRANS64 P1, [R5+URZ+0x32440], R0 ;  /* 0x03244000050095a7 */ /* 0x000e64000802007f */
[----:B-1----:R-:W-:Y:S05]  /*2b430*/  @!P1 BRA `(.L_x_2345) ;  /* 0xfffffffc00f09947 */ /* 0x002fea000383ffff */
[----:B------:R-:W-:Y:S05]  /*2b440*/  BRA `(.L_x_2461) ;  /* 0xffffffc400187947 */ /* 0x000fea000383ffff */
.L_x_2347:
[----:B-1----:R1:W4:Y:S02]  /*2b450*/  SYNCS.PHASECHK.TRANS64.TRYWAIT P1, [R3+URZ+0x32440], R2 ;  /* 0x03244002030075a7 */ /* 0x002324000802017f */
[----:B----4-:R-:W-:Y:S05]  /*2b460*/  @!P1 NANOSLEEP.SYNCS 0x989680 ;  /* 0x009896800000995d */ /* 0x010fea0003900000 */
[----:B------:R-:W4:Y:S02]  /*2b470*/  @!P1 SYNCS.PHASECHK.TRANS64 P1, [R3+URZ+0x32440], R2 ;  /* 0x03244002030095a7 */ /* 0x000f24000802007f */
[----:B----4-:R-:W-:Y:S05]  /*2b480*/  @!P1 BRA `(.L_x_2347) ;  /* 0xfffffffc00f09947 */ /* 0x010fea000383ffff */
[----:B------:R-:W-:Y:S05]  /*2b490*/  BRA `(.L_x_2462) ;  /* 0xffffffc400247947 */ /* 0x000fea000383ffff */
.L_x_2349:
[----:B----4-:R4:W0:Y:S02]  /*2b4a0*/  SYNCS.PHASECHK.TRANS64.TRYWAIT P1, [R5+URZ+0x32460], R0 ;  /* 0x03246000050075a7 */ /* 0x010824000802017f */
[----:B0-----:R-:W-:Y:S05]  /*2b4b0*/  @!P1 NANOSLEEP.SYNCS 0x989680 ;  /* 0x009896800000995d */ /* 0x001fea0003900000 */
[----:B------:R-:W0:Y:S02]  /*2b4c0*/  @!P1 SYNCS.PHASECHK.TRANS64 P1, [R5+URZ+0x32460], R0 ;  /* 0x03246000050095a7 */ /* 0x000e24000802007f */
[----:B0-----:R-:W-:Y:S05]  /*2b4d0*/  @!P1 BRA `(.L_x_2349) ;  /* 0xfffffffc00f09947 */ /* 0x001fea000383ffff */
[----:B------:R-:W-:Y:S05]  /*2b4e0*/  BRA `(.L_x_2463) ;  /* 0xffffffc400207947 */ /* 0x000fea000383ffff */
        .type           $_ZN7cutlass13device_kernelIN5flash11enable_sm90INS1_16FlashAttnFwdSm90INS1_25CollectiveMainloopFwdSm90ILi2EN4cute5tupleIJNS5_1CILi1EEES8_S8_EEENS6_IJNS7_ILi128EEENS7_ILi96EEENS7_ILi64EEEEEELi256ENS_6half_tEfNS_4arch4Sm90ELb0ELb1ELb1ELb0ELb1ELb0ELb1ELb1ELb0ELb1ELb0ELb0EEENS1_21CollectiveEpilogueFwdINS6_IJSA_NS7_ILi256EEESB_EEES9_SE_SG_Li256ELb0ELb1ELb0ELb0EEENS1_30DynamicPersistentTileSchedulerILi256ELi128ELb0ELb1ELb1EEEEEEEEEvNT_6ParamsE$_ZZN5flash25CollectiveMainloopFwdSm90ILi2EN4cute5tupleIJNS1_1CILi1EEES4_S4_EEENS2_IJNS3_ILi128EEENS3_ILi96EEENS3_ILi64EEEEEELi256EN7cutlass6half_tEfNSA_4arch4Sm90ELb0ELb1ELb1ELb0ELb1ELb0ELb1ELb1ELb0ELb1ELb0ELb0EE3mmaINS_16FlashAttnFwdSm90ISE_NS_21CollectiveEpilogueFwdINS2_IJS6_NS3_ILi256EEES7_EEES5_SB_SD_Li256ELb0ELb1ELb0ELb0EEENS_30DynamicPersistentTileSchedulerILi256ELi128ELb0ELb1ELb1EEEE13SharedStorageENS1_6TensorINS1_11ArrayEngineIfLm128EEENS1_6LayoutINS2_IJNS2_IJNS3_ILi2EEEST_NS3_ILi32EEEEEES4_S4_EEENS2_IJNS2_IJS4_ST_NS3_ILi4EEEEEENS3_ILi0EEESZ_EEEEEEENS_7SoftmaxILi2ELi0EEEEEbRKNSE_6ParamsENSA_13PipelineAsyncILi2EEES19_RNSA_13PipelineStateILj2EEERT0_RT1_iRiRKNS_16SeqlenInfoQKNewKILb0ELb0EEENS2_IJiiiiEEERT_ENKUliT_T0_T1_E_clIZSF_ISO_S12_S14_EbS17_S19_S19_S1C_S1E_S1G_iS1H_S1L_S1M_S1O_EUlRS1P_iE1_NS3_ILb0EEENS3_ILb1EEEEEDaiS1P_S1Q_S1R_,@function
        .size           $_ZN7cutlass13device_kernelIN5flash11enable_sm90INS1_16FlashAttnFwdSm90INS1_25CollectiveMainloopFwdSm90ILi2EN4cute5tupleIJNS5_1CILi1EEES8_S8_EEENS6_IJNS7_ILi128EEENS7_ILi96EEENS7_ILi64EEEEEELi256ENS_6half_tEfNS_4arch4Sm90ELb0ELb1ELb1ELb0ELb1ELb0ELb1ELb1ELb0ELb1ELb0ELb0EEENS1_21CollectiveEpilogueFwdINS6_IJSA_NS7_ILi256EEESB_EEES9_SE_SG_Li256ELb0ELb1ELb0ELb0EEENS1_30DynamicPersistentTileSchedulerILi256ELi128ELb0ELb1ELb1EEEEEEEEEvNT_6ParamsE$_ZZN5flash25CollectiveMainloopFwdSm90ILi2EN4cute5tupleIJNS1_1CILi1EEES4_S4_EEENS2_IJNS3_ILi128EEENS3_ILi96EEENS3_ILi64EEEEEELi256EN7cutlass6half_tEfNSA_4arch4Sm90ELb0ELb1ELb1ELb0ELb1ELb0ELb1ELb1ELb0ELb1ELb0ELb0EE3mmaINS_16FlashAttnFwdSm90ISE_NS_21CollectiveEpilogueFwdINS2_IJS6_NS3_ILi256EEES7_EEES5_SB_SD_Li256ELb0ELb1ELb0ELb0EEENS_30DynamicPersistentTileSchedulerILi256ELi128ELb0ELb1ELb1EEEE13SharedStorageENS1_6TensorINS1_11ArrayEngineIfLm128EEENS1_6LayoutINS2_IJNS2_IJNS3_ILi2EEEST_NS3_ILi32EEEEEES4_S4_EEENS2_IJNS2_IJS4_ST_NS3_ILi4EEEEEENS3_ILi0EEESZ_EEEEEEENS_7SoftmaxILi2ELi0EEEEEbRKNSE_6ParamsENSA_13PipelineAsyncILi2EEES19_RNSA_13PipelineStateILj2EEERT0_RT1_iRiRKNS_16SeqlenInfoQKNewKILb0ELb0EEENS2_IJiiiiEEERT_ENKUliT_T0_T1_E_clIZSF_ISO_S12_S14_EbS17_S19_S19_S1C_S1E_S1G_iS1H_S1L_S1M_S1O_EUlRS1P_iE1_NS3_ILb0EEENS3_ILb1EEEEEDaiS1P_S1Q_S1R_,(.L_x_6455 - $_ZN7cutlass13device_kernelIN5flash11enable_sm90INS1_16FlashAttnFwdSm90INS1_25CollectiveMainloopFwdSm90ILi2EN4cute5tupleIJNS5_1CILi1EEES8_S8_EEENS6_IJNS7_ILi128EEENS7_ILi96EEENS7_ILi64EEEEEELi256ENS_6half_tEfNS_4arch4Sm90ELb0ELb1ELb1ELb0ELb1ELb0ELb1ELb1ELb0ELb1ELb0ELb0EEENS1_21CollectiveEpilogueFwdINS6_IJSA_NS7_ILi256EEESB_EEES9_SE_SG_Li256ELb0ELb1ELb0ELb0EEENS1_30DynamicPersistentTileSchedulerILi256ELi128ELb0ELb1ELb1EEEEEEEEEvNT_6ParamsE$_ZZN5flash25CollectiveMainloopFwdSm90ILi2EN4cute5tupleIJNS1_1CILi1EEES4_S4_EEENS2_IJNS3_ILi128EEENS3_ILi96EEENS3_ILi64EEEEEELi256EN7cutlass6half_tEfNSA_4arch4Sm90ELb0ELb1ELb1ELb0ELb1ELb0ELb1ELb1ELb0ELb1ELb0ELb0EE3mmaINS_16FlashAttnFwdSm90ISE_NS_21CollectiveEpilogueFwdINS2_IJS6_NS3_ILi256EEES7_EEES5_SB_SD_Li256ELb0ELb1ELb0ELb0EEENS_30DynamicPersistentTileSchedulerILi256ELi128ELb0ELb1ELb1EEEE13SharedStorageENS1_6TensorINS1_11ArrayEngineIfLm128EEENS1_6LayoutINS2_IJNS2_IJNS3_ILi2EEEST_NS3_ILi32EEEEEES4_S4_EEENS2_IJNS2_IJS4_ST_NS3_ILi4EEEEEENS3_ILi0EEESZ_EEEEEEENS_7SoftmaxILi2ELi0EEEEEbRKNSE_6ParamsENSA_13PipelineAsyncILi2EEES19_RNSA_13PipelineStateILj2EEERT0_RT1_iRiRKNS_16SeqlenInfoQKNewKILb0ELb0EEENS2_IJiiiiEEERT_ENKUliT_T0_T1_E_clIZSF_ISO_S12_S14_EbS17_S19_S19_S1C_S1E_S1G_iS1H_S1L_S1M_S1O_EUlRS1P_iE1_NS3_ILb0EEENS3_ILb1EEEEEDaiS1P_S1Q_S1R_)
$_ZN7cutlass13device_kernelIN5flash11enable_sm90INS1_16FlashAttnFwdSm90INS1_25CollectiveMainloopFwdSm90ILi2EN4cute5tupleIJNS5_1CILi1EEES8_S8_EEENS6_IJNS7_ILi128EEENS7_ILi96EEENS7_ILi64EEEEEELi256ENS_6half_tEfNS_4arch4Sm90ELb0ELb1ELb1ELb0ELb1ELb0ELb1ELb1ELb0ELb1ELb0ELb0EEENS1_21CollectiveEpilogueFwdINS6_IJSA_NS7_ILi256EEESB_EEES9_SE_SG_Li256ELb0ELb1ELb0ELb0EEENS1_30DynamicPersistentTileSchedulerILi256ELi128ELb0ELb1ELb1EEEEEEEEEvNT_6ParamsE$_ZZN5flash25CollectiveMainloopFwdSm90ILi2EN4cute5tupleIJNS1_1CILi1EEES4_S4_EEENS2_IJNS3_ILi128EEENS3_ILi96EEENS3_ILi64EEEEEELi256EN7cutlass6half_tEfNSA_4arch4Sm90ELb0ELb1ELb1ELb0ELb1ELb0ELb1ELb1ELb0ELb1ELb0ELb0EE3mmaINS_16FlashAttnFwdSm90ISE_NS_21CollectiveEpilogueFwdINS2_IJS6_NS3_ILi256EEES7_EEES5_SB_SD_Li256ELb0ELb1ELb0ELb0EEENS_30DynamicPersistentTileSchedulerILi256ELi128ELb0ELb1ELb1EEEE13SharedStorageENS1_6TensorINS1_11ArrayEngineIfLm128EEENS1_6LayoutINS2_IJNS2_IJNS3_ILi2EEEST_NS3_ILi32EEEEEES4_S4_EEENS2_IJNS2_IJS4_ST_NS3_ILi4EEEEEENS3_ILi0EEESZ_EEEEEEENS_7SoftmaxILi2ELi0EEEEEbRKNSE_6ParamsENSA_13PipelineAsyncILi2EEES19_RNSA_13PipelineStateILj2EEERT0_RT1_iRiRKNS_16SeqlenInfoQKNewKILb0ELb0EEENS2_IJiiiiEEERT_ENKUliT_T0_T1_E_clIZSF_ISO_S12_S14_EbS17_S19_S19_S1C_S1E_S1G_iS1H_S1L_S1M_S1O_EUlRS1P_iE1_NS3_ILb0EEENS3_ILb1EEEEEDaiS1P_S1Q_S1R_:
[----:B------:R-:W-:Y:S05]  /*2b4f0*/  YIELD ;  /* 0x0000000000007946 */ /* 0x000fea0003800000 */
[----:B------:R-:W-:Y:S02]  /*2b500*/  ULDC UR4, c[0x0][0x20] ;  /* 0x0000080000047ab9 */ /* 0x000fe40000000800 */
[----:B------:R-:W-:-:S05]  /*2b510*/  VIADD R0, R0, -UR4 ;  /* 0x8000000400007c36 */ /* 0x000fca0008000000 */
[----:B------:R-:W2:Y:S01]  /*2b520*/  LDL.64 R2, [R0] ;  /* 0x0000000000027983 */ /* 0x000ea20000100a00 */
[----:B------:R-:W0:Y:S02]  /*2b530*/  LDC.64 R4, c[0x0][0x208] ;  /* 0x00008200ff047b82 */ /* 0x000e240000000a00 */
[----:B0-----:R-:W-:Y:S02]  /*2b540*/  R2UR UR4, R4 ;  /* 0x00000000040472ca */ /* 0x001fe400000e0000 */
[----:B------:R-:W-:-:S13]  /*2b550*/  R2UR UR5, R5 ;  /* 0x00000000050572ca */ /* 0x000fda00000e0000 */
[----:B--2---:R-:W2:Y:S01]  /*2b560*/  LD.E R6, desc[UR4][R2.64] ;  /* 0x0000000402067980 */ /* 0x004ea2000c101900 */
[----:B------:R-:W-:Y:S02]  /*2b570*/  R2UR UR4, R4 ;  /* 0x00000000040472ca */ /* 0x000fe400000e0000 */
[----:B------:R-:W-:Y:S01]  /*2b580*/  R2UR UR5, R5 ;  /* 0x00000000050572ca */ /* 0x000fe200000e0000 */
[----:B--2---:R-:W-:-:S12]  /*2b590*/  VIADD R11, R6, 0x1 ;  /* 0x00000001060b7836 */ /* 0x004fd80000000000 */
[----:B------:R-:W2:Y:S01]  /*2b5a0*/  LD.E R6, desc[UR4][R2.64+0x8] ;  /* 0x0000080402067980 */ /* 0x000ea2000c101900 */
[----:B------:R-:W-:-:S13]  /*2b5b0*/  ISETP.NE.AND P0, PT, R11, 0x2, PT ;  /* 0x000000020b00780c */ /* 0x000fda0003f05270 */
[----:B------:R-:W-:Y:S02]  /*2b5c0*/  @!P0 R2UR UR6, R4 ;  /* 0x00000000040682ca */ /* 0x000fe400000e0000 */
[----:B------:R-:W-:-:S13]  /*2b5d0*/  @!P0 R2UR UR7, R5 ;  /* 0x00000000050782ca */ /* 0x000fda00000e0000 */
[----:B------:R-:W3:Y:S01]  /*2b5e0*/  @!P0 LD.E R7, desc[UR6][R2.64+0x4] ;  /* 0x0000040602078980 */ /* 0x000ee2000c101900 */
[C---:B------:R-:W-:Y:S02]  /*2b5f0*/  R2UR UR4, R4.reuse ;  /* 0x00000000040472ca */ /* 0x040fe400000e0000 */
[C---:B------:R-:W-:Y:S02]  /*2b600*/  R2UR UR5, R5.reuse ;  /* 0x00000000050572ca */ /* 0x040fe400000e0000 */
[C---:B------:R-:W-:Y:S02]  /*2b610*/  R2UR UR6, R4.reuse ;  /* 0x00000000040672ca */ /* 0x040fe400000e0000 */
[C---:B------:R-:W-:Y:S02]  /*2b620*/  R2UR UR7, R5.reuse ;  /* 0x00000000050772ca */ /* 0x040fe400000e0000 */
[----:B------:R-:W-:Y:S02]  /*2b630*/  @!P0 R2UR UR8, R4 ;  /* 0x00000000040882ca */ /* 0x000fe400000e0000 */
[----:B------:R-:W-:-:S02]  /*2b640*/  @!P0 R2UR UR9, R5 ;  /* 0x00000000050982ca */ /* 0x000fc400000e0000 */
[----:B------:R-:W-:Y:S02]  /*2b650*/  @!P0 R2UR UR10, R4 ;  /* 0x00000000040a82ca */ /* 0x000fe400000e0000 */
[----:B------:R-:W-:Y:S01]  /*2b660*/  @!P0 R2UR UR11, R5 ;  /* 0x00000000050b82ca */ /* 0x000fe200000e0000 */
[----:B------:R0:W-:Y:S08]  /*2b670*/  ST.E desc[UR4][R2.64], R11 ;  /* 0x0000000b02007985 */ /* 0x0001f0000c101904 */
[----:B------:R1:W-:Y:S01]  /*2b680*/  @!P0 ST.E desc[UR8][R2.64], RZ ;  /* 0x000000ff02008985 */ /* 0x0003e2000c101908 */
[----:B--2---:R-:W-:-:S05]  /*2b690*/  VIADD R13, R6, 0x1 ;  /* 0x00000001060d7836 */ /* 0x004fca0000000000 */
[----:B------:R1:W-:Y:S01]  /*2b6a0*/  ST.E desc[UR6][R2.64+0x8], R13 ;  /* 0x0000080d02007985 */ /* 0x0003e2000c101906 */
[----:B---3--:R-:W-:-:S05]  /*2b6b0*/  @!P0 LOP3.LUT R15, R7, 0x1, RZ, 0x3c, !PT ;  /* 0x00000001070f8812 */ /* 0x008fca00078e3cff */
[----:B------:R1:W-:Y:S04]  /*2b6c0*/  @!P0 ST.E desc[UR10][R2.64+0x4], R15 ;  /* 0x0000040f02008985 */ /* 0x0003e8000c10190a */
[----:B------:R-:W2:Y:S01]  /*2b6d0*/  LDL.64 R8, [R0+0x18] ;  /* 0x0000180000087983 */ /* 0x000ea20000100a00 */
[----:B------:R-:W-:Y:S02]  /*2b6e0*/  R2UR UR4, R4 ;  /* 0x00000000040472ca */ /* 0x000fe400000e0000 */
[----:B------:R-:W-:Y:S01]  /*2b6f0*/  R2UR UR5, R5 ;  /* 0x00000000050572ca */ /* 0x000fe200000e0000 */
[----:B------:R-:W3:-:S12]  /*2b700*/  LDL.64 R6, [R0] ;  /* 0x0000000000067983 */ /* 0x000ed80000100a00 */
[----:B--2---:R-:W2:Y:S01]  /*2b710*/  LD.E R14, desc[UR4][R8.64] ;  /* 0x00000004080e7980 */ /* 0x004ea2000c101900 */
[C---:B------:R-:W-:Y:S02]  /*2b720*/  R2UR UR4, R4.reuse ;  /* 0x00000000040472ca */ /* 0x040fe400000e0000 */
[C---:B------:R-:W-:Y:S02]  /*2b730*/  R2UR UR5, R5.reuse ;  /* 0x00000000050572ca */ /* 0x040fe400000e0000 */
[----:B------:R-:W-:Y:S02]  /*2b740*/  R2UR UR6, R4 ;  /* 0x00000000040672ca */ /* 0x000fe400000e0000 */
[----:B------:R-:W-:Y:S01]  /*2b750*/  R2UR UR7, R5 ;  /* 0x00000000050772ca */ /* 0x000fe200000e0000 */
[----:B------:R-:W-:Y:S08]  /*2b760*/  BSSY B2, `(.L_x_2464) ;  /* 0x0000007000027945 */ /* 0x000ff00003800000 */
[----:B---3--:R1:W5:Y:S04]  /*2b770*/  LD.E R12, desc[UR4][R6.64] ;  /* 0x00000004060c7980 */ /* 0x008368000c101900 */
[----:B0-----:R1:W5:Y:S01]  /*2b780*/  LD.E R11, desc[UR6][R6.64+0x4] ;  /* 0x00000406060b7980 */ /* 0x001362000c101900 */
[----:B--2---:R-:W-:-:S04]  /*2b790*/  LOP3.LUT R14, R14, 0x1, RZ, 0xfc, !PT ;  /* 0x000000010e0e7812 */ /* 0x004fc800078efcff */
[----:B------:R-:W-:-:S13]  /*2b7a0*/  ISETP.NE.AND P0, PT, R14, 0x3, PT ;  /* 0x000000030e00780c */ /* 0x000fda0003f05270 */
[----:B-1----:R-:W-:Y:S05]  /*2b7b0*/  @!P0 BRA `(.L_x_2465) ;  /* 0x0000000000048947 */ /* 0x002fea0003800000 */
[----:B------:R-:W-:Y:S01]  /*2b7c0*/  BPT.TRAP 0x1 ;  /* 0x000000040000795c */ /* 0x000fe20000300000 */
.L_x_2465:
[----:B------:R-:W-:Y:S05]  /*2b7d0*/  BSYNC B2 ;  /* 0x0000000000027941 */ /* 0x000fea0003800000 */
.L_x_2464:
[----:B------:R-:W-:Y:S02]  /*2b7e0*/  R2UR UR4, R4 ;  /* 0x00000000040472ca */ /* 0x000fe400000e0000 */
[----:B------:R-:W-:-:S13]  /*2b7f0*/  R2UR UR5, R5 ;  /* 0x00000000050572ca */ /* 0x000fda00000e0000 */
[----:B------:R-:W2:Y:S01]  /*2b800*/  LD.E.64 R2, desc[UR4][R8.64+0x18] ;  /* 0x0000180408027980 */ /* 0x000ea2000c101b00 */
[----:B-----5:R-:W-:Y:S02]  /*2b810*/  SHF.L.U32 R13, R11, 0x1f, RZ ;  /* 0x0000001f0b0d7819 */ /* 0x020fe400000006ff */
[----:B--2---:R-:W-:-:S05]  /*2b820*/  MOV R3, R2 ;  /* 0x0000000200037202 */ /* 0x004fca0000000f00 */
[----:B------:R-:W-:-:S04]  /*2b830*/  IMAD R12, R12, 0x8, R3 ;  /* 0x000000080c0c7824 */ /* 0x000fc800078e0203 */
[----:B------:R0:W1:Y:S01]  /*2b840*/  SYNCS.PHASECHK.TRANS64.TRYWAIT P0, [R12+URZ], R13 ;  /* 0x0000000d0c0075a7 */ /* 0x000062000800017f */
[----:B------:R-:W2:Y:S01]  /*2b850*/  LD.E R11, desc[UR4][R8.64] ;  /* 0x00000004080b7980 */ /* 0x000ea2000c101900 */
[----:B------:R-:W-:Y:S02]  /*2b860*/  R2UR UR6, R4 ;  /* 0x00000000040672ca */ /* 0x000fe400000e0000 */
[----:B------:R-:W-:Y:S01]  /*2b870*/  R2UR UR7, R5 ;  /* 0x00000000050772ca */ /* 0x000fe200000e0000 */
[----:B------:R0:W5:Y:S01]  /*2b880*/  LD.E R2, desc[UR4][R6.64] ;  /* 0x0000000406027980 */ /* 0x000162000c101900 */
[----:B------:R-:W-:Y:S11]  /*2b890*/  BSSY B2, `(.L_x_2466) ;  /* 0x0000006000027945 */ /* 0x000ff60003800000 */
[----:B------:R0:W5:Y:S01]  /*2b8a0*/  LD.E R3, desc[UR6][R6.64+0x4] ;  /* 0x0000040606037980 */ /* 0x000162000c101900 */
[----:B--2---:R-:W-:-:S04]  /*2b8b0*/  LOP3.LUT R11, R11, 0x1, RZ, 0xfc, !PT ;  /* 0x000000010b0b7812 */ /* 0x004fc800078efcff */
[----:B------:R-:W-:-:S13]  /*2b8c0*/  ISETP.NE.AND P1, PT, R11, 0x3, PT ;  /* 0x000000030b00780c */ /* 0x000fda0003f25270 */
[----:B01----:R-:W-:Y:S05]  /*2b8d0*/  @!P1 BRA `(.L_x_2467) ;  /* 0x0000000000049947 */ /* 0x003fea0003800000 */
[----:B------:R-:W-:Y:S01]  /*2b8e0*/  BPT.TRAP 0x1 ;  /* 0x000000040000795c */ /* 0x000fe20000300000 */
.L_x_2467:
[----:B------:R-:W-:Y:S05]  /*2b8f0*/  BSYNC B2 ;  /* 0x0000000000027941 */ /* 0x000fea0003800000 */
.L_x_2466:
[----:B------:R-:W-:Y:S04]  /*2b900*/  BSSY B2, `(.L_x_2468) ;  /* 0x000000a000027945 */ /* 0x000fe80003800000 */
[----:B------:R-:W-:Y:S05]  /*2b910*/  @P0 BRA `(.L_x_2469) ;  /* 0x0000000000200947 */ /* 0x000fea0003800000 */
[----:B------:R-:W-:Y:S02]  /*2b920*/  R2UR UR4, R4 ;  /* 0x00000000040472ca */ /* 0x000fe400000e0000 */
[----:B------:R-:W-:-:S13]  /*2b930*/  R2UR UR5, R5 ;  /* 0x00000000050572ca */ /* 0x000fda00000e0000 */
[----:B------:R-:W2:Y:S01]  /*2b940*/  LD.E.64 R8, desc[UR4][R8.64+0x18] ;  /* 0x0000180408087980 */ /* 0x000ea2000c101b00 */
[----:B-----5:R-:W-:Y:S02]  /*2b950*/  SHF.L.U32 R3, R3, 0x1f, RZ ;  /* 0x0000001f03037819 */ /* 0x020fe400000006ff */
[----:B--2---:R-:W-:-:S05]  /*2b960*/  MOV R7, R8 ;  /* 0x0000000800077202 */ /* 0x004fca0000000f00 */
[----:B------:R-:W-:-:S04]  /*2b970*/  IMAD R2, R2, 0x8, R7 ;  /* 0x0000000802027824 */ /* 0x000fc800078e0207 */
[----:B------:R-:W0:Y:S02]  /*2b980*/  SYNCS.PHASECHK.TRANS64.TRYWAIT P0, [R2+URZ], R3 ;  /* 0x00000003020075a7 */ /* 0x000e24000800017f */
[----:B0-----:R-:W-:Y:S05]  /*2b990*/  @!P0 BRA `(.L_x_2470) ;  /* 0x000001b8000c8947 */ /* 0x001fea0003800000 */
.L_x_2469:
[----:B------:R-:W-:Y:S05]  /*2b9a0*/  BSYNC B2 ;  /* 0x0000000000027941 */ /* 0x000fea0003800000 */
.L_x_2468:
[----:B------:R-:W2:Y:S04]  /*2b9b0*/  LDL.64 R8, [R0] ;  /* 0x0000000000087983 */ /* 0x000ea80000100a00 */
[----:B------:R-:W3:Y:S01]  /*2b9c0*/  LDL.64 R6, [R0+0x28] ;  /* 0x0000280000067983 */ /* 0x000ee20000100a00 */
[C---:B------:R-:W-:Y:S02]  /*2b9d0*/  R2UR UR6, R4.reuse ;  /* 0x00000000040672ca */ /* 0x040fe400000e0000 */
[C---:B------:R-:W-:Y:S01]  /*2b9e0*/  R2UR UR7, R5.reuse ;  /* 0x00000000050772ca */ /* 0x040fe200000e0000 */
[----:B0----5:R-:W4:Y:S01]  /*2b9f0*/  LDL.64 R2, [R0+0x20] ;  /* 0x0000200000027983 */ /* 0x021f220000100a00 */
[C---:B------:R-:W-:Y:S02]  /*2ba00*/  R2UR UR4, R4.reuse ;  /* 0x00000000040472ca */ /* 0x040fe400000e0000 */
[----:B------:R-:W-:Y:S01]  /*2ba10*/  R2UR UR5, R5 ;  /* 0x00000000050572ca */ /* 0x000fe200000e0000 */
[----:B------:R-:W4:Y:S08]  /*2ba20*/  LDL.64 R12, [R0+0x8] ;  /* 0x00000800000c7983 */ /* 0x000f300000100a00 */
[----:B--2---:R-:W2:Y:S04]  /*2ba30*/  LD.E R9, desc[UR6][R8.64] ;  /* 0x0000000608097980 */ /* 0x004ea8000c101900 */
[----:B---3--:R-:W2:Y:S01]  /*2ba40*/  LD.E.64 R14, desc[UR4][R6.64] ;  /* 0x00000004060e7980 */ /* 0x008ea2000c101b00 */
[----:B------:R-:W-:Y:S05]  /*2ba50*/  WARPSYNC.ALL ;  /* 0x0000000000007948 */ /* 0x000fea0003800000 */
[----:B------:R-:W-:-:S02]  /*2ba60*/  R2UR UR4, R4 ;  /* 0x00000000040472ca */ /* 0x000fc400000e0000 */
[C---:B------:R-:W-:Y:S02]  /*2ba70*/  R2UR UR5, R5.reuse ;  /* 0x00000000050572ca */ /* 0x040fe400000e0000 */
[----:B------:R-:W-:Y:S02]  /*2ba80*/  R2UR UR6, R4 ;  /* 0x00000000040672ca */ /* 0x000fe400000e0000 */
[----:B------:R-:W-:-:S09]  /*2ba90*/  R2UR UR7, R5 ;  /* 0x00000000050772ca */ /* 0x000fd200000e0000 */
[----:B----4-:R0:W-:Y:S04]  /*2baa0*/  ST.E desc[UR4][R12.64], RZ ;  /* 0x000000ff0c007985 */ /* 0x0101e8000c101904 */
[----:B------:R-:W3:Y:S01]  /*2bab0*/  LD.E.64 R6, desc[UR6][R2.64] ;  /* 0x0000000602067980 */ /* 0x000ee2000c101b00 */
[----:B--2---:R-:W-:Y:S01]  /*2bac0*/  IMAD R8, R9, 0x300, R14 ;  /* 0x0000030009087824 */ /* 0x004fe200078e020e */
[----:B------:R-:W-:Y:S01]  /*2bad0*/  WARPGROUP.ARRIVE ;  /* 0x00000000000079c5 */ /* 0x000fe20000000000 */
[----:B------:R-:W-:Y:S01]  /*2bae0*/  IMAD.MOV.U32 R9, RZ, RZ, R15 ;  /* 0x000000ffff097224 */ /* 0x000fe200078e000f */
[----:B------:R-:W-:Y:S01]  /*2baf0*/  R2UR UR8, R4 ;  /* 0x00000000040872ca */ /* 0x000fe200000e0000 */
[----:B------:R-:W-:Y:S01]  /*2bb00*/  IMAD.MOV.U32 R195, RZ, RZ, 0x1 ;  /* 0x00000001ffc37424 */ /* 0x000fe200078e00ff */
[----:B------:R-:W-:-:S02]  /*2bb10*/  R2UR UR6, R8 ;  /* 0x00000000080672ca */ /* 0x000fc400000e0000 */
[----:B------:R-:W-:Y:S02]  /*2bb20*/  R2UR UR7, R9 ;  /* 0x00000000090772ca */ /* 0x000fe400000e0000 */
[C---:B------:R-:W-:Y:S02]  /*2bb30*/  R2UR UR9, R5.reuse ;  /* 0x00000000050972ca */ /* 0x040fe400000e0000 */
[----:B------:R-:W-:Y:S02]  /*2bb40*/  R2UR UR10, R4 ;  /* 0x00000000040a72ca */ /* 0x000fe400000e0000 */
[----:B------:R-:W-:Y:S02]  /*2bb50*/  R2UR UR11, R5 ;  /* 0x00000000050b72ca */ /* 0x000fe400000e0000 */
[----:B---3--:R-:W-:Y:S02]  /*2bb60*/  R2UR UR4, R6 ;  /* 0x00000000060472ca */ /* 0x008fe400000e0000 */
[----:B------:R-:W-:-:S13]  /*2bb70*/  R2UR UR5, R7 ;  /* 0x00000000070572ca */ /* 0x000fda00000e0000 */
[----:B------:R-:W-:Y:S03]  /*2bb80*/  HGMMA.64x96x16.F32 R24, gdesc[UR4], RZ, !UPT, gsb0 ;  /* 0x01600000041879f0 */ /* 0x000fe6000c0008ff */
[----:B------:R-:W-:Y:S02]  /*2bb90*/  WARPGROUP.DEPBAR.LE gsb0, 0x0 ;  /* 0x00008000000079c5 */ /* 0x000fe40000010000 */
[----:B------:R0:W-:Y:S04]  /*2bba0*/  ST.E desc[UR8][R12.64], R195 ;  /* 0x000000c30c007985 */ /* 0x0001e8000c101908 */
[----:B------:R-:W2:Y:S01]  /*2bbb0*/  LD.E.64 R6, desc[UR10][R2.64] ;  /* 0x0000000a02067980 */ /* 0x000ea2000c101b00 */
[----:B------:R-:W-:Y:S01]  /*2bbc0*/  VIADD R14, R8, 0x2 ;  /* 0x00000002080e7836 */ /* 0x000fe20000000000 */
[----:B------:R-:W-:Y:S01]  /*2bbd0*/  R2UR UR7, R15 ;  /* 0x000000000f0772ca */ /* 0x000fe200000e0000 */
[----:B------:R-:W-:Y:S01]  /*2bbe0*/  WARPGROUP.ARRIVE ;  /* 0x00000000000079c5 */ /* 0x000fe20000000000 */
[----:B------:R-:W-:-:S02]  /*2bbf0*/  R2UR UR8, R4 ;  /* 0x00000000040872ca */ /* 0x000fc400000e0000 */
[----:B------:R-:W-:Y:S02]  /*2bc00*/  R2UR UR6, R14 ;  /* 0x000000000e0672ca */ /* 0x000fe400000e0000 */
[C---:B------:R-:W-:Y:S02]  /*2bc10*/  R2UR UR9, R5.reuse ;  /* 0x00000000050972ca */ /* 0x040fe400000e0000 */
[----:B------:R-:W-:Y:S02]  /*2bc20*/  R2UR UR10, R4 ;  /* 0x00000000040a72ca */ /* 0x000fe400000e0000 */
[----:B------:R-:W-:Y:S01]  /*2bc30*/  R2UR UR11, R5 ;  /* 0x00000000050b72ca */ /* 0x000fe200000e0000 */
[----:B--2---:R-:W-:Y:S01]  /*2bc40*/  VIADD R6, R6, 0x2 ;  /* 0x0000000206067836 */ /* 0x004fe20000000000 */
[----:B------:R-:W-:-:S04]  /*2bc50*/  R2UR UR5, R7 ;  /* 0x00000000070572ca */ /* 0x000fc800000e0000 */
[----:B------:R-:W-:-:S13]  /*2bc60*/  R2UR UR4, R6 ;  /* 0x00000000060472ca */ /* 0x000fda00000e0000 */
[----:B------:R-:W-:Y:S03]  /*2bc70*/  HGMMA.64x96x16.F32 R24, gdesc[UR4], R24, gsb0 ;  /* 0x01600000041879f0 */ /* 0x000fe60008000818 */
        /* <DEDUP_REMOVED lines=19> */
[----:B------:R-:W-:Y:S01]  /*2bdb0*/  WARPGROUP.ARRIVE ;  /* 0x00000000000079c5 */ /* 0x000fe20000000000 */
[----:B------:R-:W-:Y:S01]  /*2bdc0*/  IMAD.MOV.U32 R9, RZ, RZ, R15 ;  /* 0x000000ffff097224 */ /* 0x000fe200078e000f */
[----:B------:R-:W-:-:S02]  /*2bdd0*/  R2UR UR8, R4 ;  /* 0x00000000040872ca */ /* 0x000fc400000e0000 */
[----:B------:R-:W-:Y:S02]  /*2bde0*/  R2UR UR6, R8 ;  /* 0x00000000080672ca */ /* 0x000fe400000e0000 */
        /* <DEDUP_REMOVED lines=8> */
[----:B------:R-:W2:Y:S01]  /*2be70*/  LDL.64 R6, [R0+0x40] ;  /* 0x0000400000067983 */ /* 0x000ea20000100a00 */
[----:B------:R-:W-:-:S02]  /*2be80*/  R2UR UR4, R4 ;  /* 0x00000000040472ca */ /* 0x000fc400000e0000 */
        /* <DEDUP_REMOVED lines=9> */
[----:B------:R0:W5:Y:S01]  /*2bf20*/  LD.E R14, desc[UR6][R2.64+0x4] ;  /* 0x00000406020e7980 */ /* 0x000162000c101900 */
[----:B--2---:R-:W-:-:S04]  /*2bf30*/  LOP3.LUT R8, R8, 0x1, RZ, 0xfc, !PT ;  /* 0x0000000108087812 */ /* 0x004fc800078efcff */
[----:B------:R-:W-:-:S13]  /*2bf40*/  ISETP.NE.AND P0, PT, R8, 0x3, PT ;  /* 0x000000030800780c */ /* 0x000fda0003f05270 */
[----:B0-----:R-:W-:Y:S05]  /*2bf50*/  @!P0 BRA `(.L_x_2472) ;  /* 0x0000000000048947 */ /* 0x001fea0003800000 */
[----:B------:R-:W-:Y:S01]  /*2bf60*/  BPT.TRAP 0x1 ;  /* 0x000000040000795c */ /* 0x000fe20000300000 */
.L_x_2472:
[----:B------:R-:W-:Y:S05]  /*2bf70*/  BSYNC B2 ;  /* 0x0000000000027941 */ /* 0x000fea0003800000 */
.L_x_2471:
        /* <DEDUP_REMOVED lines=17> */
.L_x_2474:
[----:B------:R-:W-:Y:S05]  /*2c090*/  BSYNC B2 ;  /* 0x0000000000027941 */ /* 0x000fea0003800000 */
.L_x_2473:
        /* <DEDUP_REMOVED lines=10> */
.L_x_2476:
[----:B------:R-:W-:Y:S05]  /*2c140*/  BSYNC B2 ;  /* 0x0000000000027941 */ /* 0x000fea0003800000 */
.L_x_2475:
[----:B------:R-:W2:Y:S04]  /*2c150*/  LDL.64 R14, [R0] ;  /* 0x00000000000e7983 */ /* 0x000ea80000100a00 */
[----:B------:R-:W3:Y:S04]  /*2c160*/  LDL.64 R12, [R0+0x58] ;  /* 0x00005800000c7983 */ /* 0x000ee80000100a00 */
[----:B------:R-:W4:Y:S04]  /*2c170*/  LDL.64 R2, [R0+0x48] ;  /* 0x0000480000027983 */ /* 0x000f280000100a00 */
[----:B0----5:R-:W4:Y:S01]  /*2c180*/  LDL.64 R8, [R0+0x50] ;  /* 0x0000500000087983 */ /* 0x021f220000100a00 */
[----:B------:R-:W-:-:S02]  /*2c190*/  R2UR UR6, R4 ;  /* 0x00000000040672ca */ /* 0x000fc400000e0000 */
[C---:B------:R-:W-:Y:S02]  /*2c1a0*/  R2UR UR7, R5.reuse ;  /* 0x00000000050772ca */ /* 0x040fe400000e0000 */
[----:B------:R-:W-:Y:S02]  /*2c1b0*/  R2UR UR4, R4 ;  /* 0x00000000040472ca */ /* 0x000fe400000e0000 */
[----:B------:R-:W-:-:S09]  /*2c1c0*/  R2UR UR5, R5 ;  /* 0x00000000050572ca */ /* 0x000fd200000e0000 */
[----:B--2---:R-:W2:Y:S04]  /*2c1d0*/  LD.E R15, desc[UR6][R14.64] ;  /* 0x000000060e0f7980 */ /* 0x004ea8000c101900 */
[----:B---3--:R-:W2:Y:S01]  /*2c1e0*/  LD.E.64 R6, desc[UR4][R12.64] ;  /* 0x000000040c067980 */ /* 0x008ea2000c101b00 */
[----:B------:R-:W-:Y:S05]  /*2c1f0*/  WARPSYNC.ALL ;  /* 0x0000000000007948 */ /* 0x000fea0003800000 */
[----:B------:R-:W-:-:S02]  /*2c200*/  R2UR UR6, R4 ;  /* 0x00000000040672ca */ /* 0x000fc400000e0000 */
[C---:B------:R-:W-:Y:S02]  /*2c210*/  R2UR UR7, R5.reuse ;  /* 0x00000000050772ca */ /* 0x040fe400000e0000 */
[----:B------:R-:W-:Y:S02]  /*2c220*/  R2UR UR4, R4 ;  /* 0x00000000040472ca */ /* 0x000fe400000e0000 */
[----:B------:R-:W-:-:S09]  /*2c230*/  R2UR UR5, R5 ;  /* 0x00000000050572ca */ /* 0x000fd200000e0000 */
[----:B----4-:R-:W3:Y:S04]  /*2c240*/  LD.E R11, desc[UR6][R2.64] ;  /* 0x00000006020b7980 */ /* 0x010ee8000c101900 */
[----:B------:R-:W4:Y:S01]  /*2c250*/  LD.E.64 R18, desc[UR4][R8.64] ;  /* 0x0000000408127980 */ /* 0x000f22000c101b00 */
[----:B------:R-:W-:Y:S01]  /*2c260*/  WARPGROUP.ARRIVE ;  /* 0x00000000000079c5 */ /* 0x000fe20000000000 */
[C---:B------:R-:W-:Y:S02]  /*2c270*/  R2UR UR8, R4.reuse ;  /* 0x00000000040872ca */ /* 0x040fe400000e0000 */
[----:B------:R-:W-:Y:S02]  /*2c280*/  R2UR UR9, R5 ;  /* 0x00000000050972ca */ /* 0x000fe400000e0000 */
[----:B------:R-:W-:-:S02]  /*2c290*/  R2UR UR10, R4 ;  /* 0x00000000040a72ca */ /* 0x000fc400000e0000 */
[----:B------:R-:W-:Y:S01]  /*2c2a0*/  R2UR UR11, R5 ;  /* 0x00000000050b72ca */ /* 0x000fe200000e0000 */
[----:B--2---:R-:W-:Y:S01]  /*2c2b0*/  IMAD R6, R15, 0xc00, R6 ;  /* 0x00000c000f067824 */ /* 0x004fe200078e0206 */
[----:B------:R-:W-:-:S04]  /*2c2c0*/  R2UR UR7, R7 ;  /* 0x00000000070772ca */ /* 0x000fc800000e0000 */
[----:B------:R-:W-:Y:S02]  /*2c2d0*/  R2UR UR6, R6 ;  /* 0x00000000060672ca */ /* 0x000fe400000e0000 */
[----:B---3--:R-:W-:Y:S02]  /*2c2e0*/  ISETP.NE.U32.AND P0, PT, R11, RZ, PT ;  /* 0x000000ff0b00720c */ /* 0x008fe40003f05070 */
[----:B----4-:R-:W-:Y:S02]  /*2c2f0*/  R2UR UR4, R18 ;  /* 0x00000000120472ca */ /* 0x010fe400000e0000 */
[----:B------:R-:W-:-:S09]  /*2c300*/  R2UR UR5, R19 ;  /* 0x00000000130572ca */ /* 0x000fd200000e0000 */
[----:B------:R-:W-:-:S05]  /*2c310*/  VOTEU.ANY UP0, P0 ;  /* 0x00000000003f7886 */ /* 0x000fca0000000100 */
[----:B------:R-:W-:Y:S03]  /*2c320*/  HGMMA.64x96x16.F32 R24, gdesc[UR4], R24, UP0, gsb0 ;  /* 0x01600000041879f0 */ /* 0x000fe6000b800818 */
        /* <DEDUP_REMOVED lines=234> */
[----:B--2---:R-:W-:Y:S02]  /*2d1d0*/  VIADD R6, R8, 0xc06 ;  /* 0x00000c0608067836 */ /* 0x004fe40000000000 */
[----:B------:R-:W-:-:S03]  /*2d1e0*/  IMAD.MOV.U32 R7, RZ, RZ, R9 ;  /* 0x000000ffff077224 */ /* 0x000fc600078e0009 */
[----:B------:R-:W-:Y:S02]  /*2d1f0*/  R2UR UR4, R6 ;  /* 0x00000000060472ca */ /* 0x000fe400000e0000 */
[----:B------:R-:W-:-:S13]  /*2d200*/  R2UR UR5, R7 ;  /* 0x00000000070572ca */ /* 0x000fda00000e0000 */
[----:B------:R-:W-:Y:S03]  /*2d210*/  HGMMA.64x96x16.F32 R24, gdesc[UR4], R24, gsb0 ;  /* 0x01600000041879f0 */ /* 0x000fe60008000818 */
[----:B------:R-:W-:Y:S02]  /*2d220*/  WARPGROUP.DEPBAR.LE gsb0, 0x0 ;  /* 0x00008000000079c5 */ /* 0x000fe40000010000 */
[----:B------:R0:W-:Y:S04]  /*2d230*/  ST.E desc[UR8][R2.64], R195 ;  /* 0x000000c302007985 */ /* 0x0001e8000c101908 */
[----:B------:R-:W2:Y:S01]  /*2d240*/  LDL.64 R12, [R0+0x18] ;  /* 0x00001800000c7983 */ /* 0x000ea20000100a00 */
[----:B------:R-:W1:Y:S01]  /*2d250*/  S2R R6, SR_TID.X ;  /* 0x0000000000067919 */ /* 0x000e620000002100 */
[----:B------:R-:W-:-:S02]  /*2d260*/  R2UR UR4, R4 ;  /* 0x00000000040472ca */ /* 0x000fc400000e0000 */
[----:B------:R-:W-:Y:S01]  /*2d270*/  R2UR UR5, R5 ;  /* 0x00000000050572ca */ /* 0x000fe200000e0000 */
[----:B------:R-:W3:Y:S01]  /*2d280*/  LDL.64 R8, [R0] ;  /* 0x0000000000087983 */ /* 0x000ee20000100a00 */
[----:B-1----:R-:W-:-:S04]  /*2d290*/  SHF.R.U32.HI R7, RZ, 0x7, R6 ;  /* 0x00000007ff077819 */ /* 0x002fc80000011606 */
[----:B------:R-:W-:-:S05]  /*2d2a0*/  IADD3 R7, -R7, 0xb, RZ ;  /* 0x0000000b07077810 */ /* 0x000fca0007ffe1ff */
[----:B------:R0:W-:Y:S06]  /*2d2b0*/  BAR.ARV R7, 0x100 ;  /* 0x000400070000751d */ /* 0x0001ec0000002000 */
[----:B--2---:R-:W2:Y:S01]  /*2d2c0*/  LD.E R11, desc[UR4][R12.64] ;  /* 0x000000040c0b7980 */ /* 0x004ea2000c101900 */
[----:B------:R-:W-:Y:S02]  /*2d2d0*/  R2UR UR4, R4 ;  /* 0x00000000040472ca */ /* 0x000fe400000e0000 */
[----:B------:R-:W-:Y:S01]  /*2d2e0*/  R2UR UR5, R5 ;  /* 0x00000000050572ca */ /* 0x000fe200000e0000 */
[----:B------:R-:W-:-:S12]  /*2d2f0*/  BSSY B2, `(.L_x_2478) ;  /* 0x0000006000027945 */ /* 0x000fd80003800000 */
[----:B---3--:R0:W5:Y:S01]  /*2d300*/  LD.E R8, desc[UR4][R8.64] ;  /* 0x0000000408087980 */ /* 0x008162000c101900 */
[----:B--2---:R-:W-:-:S04]  /*2d310*/  LOP3.LUT R11, R11, 0x1, RZ, 0xfc, !PT ;  /* 0x000000010b0b7812 */ /* 0x004fc800078efcff */
[----:B------:R-:W-:-:S13]  /*2d320*/  ISETP.NE.AND P0, PT, R11, 0x3, PT ;  /* 0x000000030b00780c */ /* 0x000fda0003f05270 */
[----:B0-----:R-:W-:Y:S05]  /*2d330*/  @!P0 BRA `(.L_x_2479) ;  /* 0x0000000000048947 */ /* 0x001fea0003800000 */
[----:B------:R-:W-:Y:S01]  /*2d340*/  BPT.TRAP 0x1 ;  /* 0x000000040000795c */ /* 0x000fe20000300000 */
.L_x_2479:
[----:B------:R-:W-:Y:S05]  /*2d350*/  BSYNC B2 ;  /* 0x0000000000027941 */ /* 0x000fea0003800000 */
.L_x_2478:
[C---:B------:R-:W-:Y:S01]  /*2d360*/  R2UR UR6, R4.reuse ;  /* 0x00000000040672ca */ /* 0x040fe200000e0000 */
[----:B------:R-:W2:Y:S01]  /*2d370*/  LDL R11, [R1+0x450] ;  /* 0x00045000010b7983 */ /* 0x000ea20000100800 */
[C---:B------:R-:W-:Y:S02]  /*2d380*/  R2UR UR7, R5.reuse ;  /* 0x00000000050772ca */ /* 0x040fe400000e0000 */
[----:B------:R-:W-:Y:S01]  /*2d390*/  R2UR UR4, R4 ;  /* 0x00000000040472ca */ /* 0x000fe200000e0000 */
[----:B------:R-:W3:Y:S01]  /*2d3a0*/  LDL R9, [R1+0x454] ;  /* 0x0004540001097983 */ /* 0x000ee20000100800 */
[----:B------:R-:W-:-:S09]  /*2d3b0*/  R2UR UR5, R5 ;  /* 0x00000000050572ca */ /* 0x000fd200000e0000 */
[----:B------:R-:W4:Y:S04]  /*2d3c0*/  LD.E.64 R2, desc[UR6][R12.64+0x20] ;  /* 0x000020060c027980 */ /* 0x000f28000c101b00 */
[----:B------:R-:W2:Y:S01]  /*2d3d0*/  LD.E R7, desc[UR4][R12.64+0xc] ;  /* 0x00000c040c077980 */ /* 0x000ea2000c101900 */
[----:B----4-:R-:W-:-:S05]  /*2d3e0*/  MOV R3, R2 ;  /* 0x0000000200037202 */ /* 0x010fca0000000f00 */
[----:B-----5:R-:W-:-:S05]  /*2d3f0*/  IMAD R8, R8, 0x8, R3 ;  /* 0x0000000808087824 */ /* 0x020fca00078e0203 */
[----:B--2---:R-:W-:-:S04]  /*2d400*/  PRMT R7, R7, 0x654, R8 ;  /* 0x0000065407077816 */ /* 0x004fc80000000008 */
[----:B------:R0:W-:Y:S01]  /*2d410*/  SYNCS.ARRIVE.TRANS64.RED.A1T0 RZ, [R7+URZ], RZ ;  /* 0x000000ff07ff79a7 */ /* 0x0001e2000810043f */
[----:B------:R-:W2:Y:S04]  /*2d420*/  LDL.64 R2, [R0+0x68] ;  /* 0x0000680000027983 */ /* 0x000ea80000100a00 */
[----:B------:R-:W4:Y:S04]  /*2d430*/  LD.E R79, desc[UR4][R22.64] ;  /* 0x00000004164f7980 */ /* 0x000f28000c101900 */
[----:B0-----:R-:W3:Y:S04]  /*2d440*/  LD.E R7, desc[UR4][R22.64+0x24] ;  /* 0x0000240416077980 */ /* 0x001ee8000c101900 */
[----:B--2---:R-:W2:Y:S01]  /*2d450*/  LD.E.64 R2, desc[UR4][R2.64] ;  /* 0x0000000402027980 */ /* 0x004ea2000c101b00 */
[----:B---3--:R-:W-:-:S13]  /*2d460*/  ISETP.NE.AND P0, PT, R7, 0x1, PT ;  /* 0x000000010700780c */ /* 0x008fda0003f05270 */
[C---:B------:R-:W-:Y:S02]  /*2d470*/  @P0 R2UR UR6, R4.reuse ;  /* 0x00000000040602ca */ /* 0x040fe400000e0000 */
[C---:B------:R-:W-:Y:S02]  /*2d480*/  @P0 R2UR UR7, R5.reuse ;  /* 0x00000000050702ca */ /* 0x040fe400000e0000 */
[C---:B------:R-:W-:Y:S02]  /*2d490*/  R2UR UR14, R4.reuse ;  /* 0x00000000040e72ca */ /* 0x040fe400000e0000 */
[----:B------:R-:W-:Y:S02]  /*2d4a0*/  R2UR UR15, R5 ;  /* 0x00000000050f72ca */ /* 0x000fe400000e0000 */
[----:B------:R-:W-:-:S07]  /*2d4b0*/  R2UR UR10, R4 ;  /* 0x00000000040a72ca */ /* 0x000fce00000e0000 */
[----:B------:R-:W3:Y:S01]  /*2d4c0*/  @P0 LD.E R82, desc[UR6][R22.64+0x2c] ;  /* 0x00002c0616520980 */ /* 0x000ee2000c101900 */
[C---:B------:R-:W-:Y:S02]  /*2d4d0*/  R2UR UR6, R4.reuse ;  /* 0x00000000040672ca */ /* 0x040fe400000e0000 */
[C---:B------:R-:W-:Y:S01]  /*2d4e0*/  R2UR UR7, R5.reuse ;  /* 0x00000000050772ca */ /* 0x040fe200000e0000 */
[----:B------:R-:W4:Y:S01]  /*2d4f0*/  LD.E R7, desc[UR14][R22.64+0x18] ;  /* 0x0000180e16077980 */ /* 0x000f22000c101900 */
[C---:B------:R-:W-:Y:S02]  /*2d500*/  R2UR UR11, R5.reuse ;  /* 0x00000000050b72ca */ /* 0x040fe400000e0000 */
[C---:B------:R-:W-:Y:S02]  /*2d510*/  R2UR UR8, R4.reuse ;  /* 0x00000000040872ca */ /* 0x040fe400000e0000 */
[----:B------:R-:W-:Y:S02]  /*2d520*/  R2UR UR9, R5 ;  /* 0x00000000050972ca */ /* 0x000fe400000e0000 */
[----:B------:R-:W-:-:S02]  /*2d530*/  R2UR UR12, R4 ;  /* 0x00000000040c72ca */ /* 0x000fc400000e0000 */
[----:B------:R-:W-:-:S03]  /*2d540*/  R2UR UR13, R5 ;  /* 0x00000000050d72ca */ /* 0x000fc600000e0000 */
[----:B------:R-:W3:Y:S04]  /*2d550*/  LD.E R8, desc[UR6][R22.64+0x4] ;  /* 0x0000040616087980 */ /* 0x000ee8000c101900 */
[----:B------:R-:W3:Y:S04]  /*2d560*/  LD.E R20, desc[UR10][R22.64+0xc] ;  /* 0x00000c0a16147980 */ /* 0x000ee8000c101900 */
[----:B------:R-:W3:Y:S04]  /*2d570*/  LD.E R19, desc[UR8][R22.64+0x10] ;  /* 0x0000100816137980 */ /* 0x000ee8000c101900 */
[----:B------:R-:W3:Y:S04]  /*2d580*/  LD.E R21, desc[UR12][R22.64+0x14] ;  /* 0x0000140c16157980 */ /* 0x000ee8000c101900 */
[----:B--2---:R0:W2:Y:S02]  /*2d590*/  LD.E R18, desc[UR4][R2.64] ;  /* 0x0000000402127980 */ /* 0x0040a4000c101900 */
[----:B0-----:R-:W-:-:S02]  /*2d5a0*/  IMAD.MOV.U32 R2, RZ, RZ, R9 ;  /* 0x000000ffff027224 */ /* 0x001fc400078e0009 */
[----:B------:R-:W-:-:S05]  /*2d5b0*/  IMAD.MOV.U32 R3, RZ, RZ, R11 ;  /* 0x000000ffff037224 */ /* 0x000fca00078e000b */
[----:B------:R0:W3:Y:S01]  /*2d5c0*/  LD.E R80, desc[UR4][R2.64] ;  /* 0x0000000402507980 */ /* 0x0000e2000c101900 */
[----:B------:R-:W-:Y:S02]  /*2d5d0*/  @P0 R2UR UR4, R4 ;  /* 0x00000000040402ca */ /* 0x000fe400000e0000 */
[----:B------:R-:W-:-:S13]  /*2d5e0*/  @P0 R2UR UR5, R5 ;  /* 0x00000000050502ca */ /* 0x000fda00000e0000 */
[----:B------:R-:W3:Y:S01]  /*2d5f0*/  @P0 LD.E R81, desc[UR4][R22.64+0x28] ;  /* 0x0000280416510980 */ /* 0x000ee2000c101900 */
[----:B------:R-:W-:Y:S02]  /*2d600*/  R2UR UR4, R4 ;  /* 0x00000000040472ca */ /* 0x000fe400000e0000 */
[----:B------:R-:W-:-:S13]  /*2d610*/  R2UR UR5, R5 ;  /* 0x00000000050572ca */ /* 0x000fda00000e0000 */
[----:B------:R-:W3:Y:S01]  /*2d620*/  LD.E R3, desc[UR4][R22.64+0x8] ;  /* 0x0000080416037980 */ /* 0x000ee2000c101900 */
[----:B----4-:R-:W-:Y:S01]  /*2d630*/  ISETP.GE.AND P1, PT, R7, 0x1, PT ;  /* 0x000000010700780c */ /* 0x010fe20003f26270 */
[----:B------:R-:W-:Y:S01]  /*2d640*/  BSSY B2, `(.L_x_2480) ;  /* 0x00000ae000027945 */ /* 0x000fe20003800000 */
[-C--:B--2---:R-:W-:Y:S01]  /*2d650*/  FMUL.FTZ R14, R34, R18.reuse ;  /* 0x00000012220e7220 */ /* 0x084fe20000410000 */
[----:B------:R-:W-:Y:S01]  /*2d660*/  SHF.R.S32.HI R34, RZ, 0x1f, R79 ;  /* 0x0000001fff227819 */ /* 0x000fe2000001144f */
        /* <DEDUP_REMOVED lines=14> */
[----:B------:R-:W-:Y:S01]  /*2d750*/  SHF.R.S32.HI R41, RZ, 0x1f, R40 ;  /* 0x0000001fff297819 */ /* 0x000fe20000011428 */
[-C--:B------:R-:W-:Y:S01]  /*2d760*/  FMUL.FTZ R30, R46, R18.reuse ;  /* 0x000000122e1e7220 */ /* 0x080fe20000410000 */
[-C--:B------:R-:W-:Y:S01]  /*2d770*/  FMUL.FTZ R31, R47, R18.reuse ;  /* 0x000000122f1f7220 */ /* 0x080fe20000410000 */
[----:B------:R-:W-:Y:S01]  /*2d780*/  LEA.HI R46, R34, R79, RZ, 0x2 ;  /* 0x0000004f222e7211 */ /* 0x000fe200078f10ff */
[----:B0-----:R-:W-:Y:S01]  /*2d790*/  FMUL.FTZ R2, R26, R18 ;  /* 0x000000121a027220 */ /* 0x001fe20000410000 */
[----:B------:R-:W-:Y:S01]  /*2d7a0*/  LEA.HI R47, R41, R40, RZ, 0x2 ;  /* 0x00000028292f7211 */ /* 0x000fe200078f10ff */
[-C--:B------:R-:W-:Y:S01]  /*2d7b0*/  FMUL.FTZ R11, R27, R18.reuse ;  /* 0x000000121b0b7220 */ /* 0x080fe20000410000 */
[-C--:B------:R-:W-:Y:S01]  /*2d7c0*/  FMUL.FTZ R26, R42, R18.reuse ;  /* 0x000000122a1a7220 */ /* 0x080fe20000410000 */
[-C--:B------:R-:W-:Y:S01]  /*2d7d0*/  FMUL.FTZ R27, R43, R18.reuse ;  /* 0x000000122b1b7220 */ /* 0x080fe20000410000 */
[-C--:B------:R-:W-:Y:S01]  /*2d7e0*/  FMUL.FTZ R43, R48, R18.reuse ;  /* 0x00000012302b7220 */ /* 0x080fe20000410000 */
[----:B------:R-:W-:Y:S01]  /*2d7f0*/  FMUL.FTZ R42, R49, R18 ;  /* 0x00000012312a7220 */ /* 0x000fe20000410000 */
[----:B------:R-:W-:-:S02]  /*2d800*/  LOP3.LUT R46, R46, 0xfffffffc, RZ, 0xc0, !PT ;  /* 0xfffffffc2e2e7812 */ /* 0x000fc400078ec0ff */
[--C-:B------:R-:W-:Y:S02]  /*2d810*/  SHF.R.S32.HI R48, RZ, 0x2, R47.reuse ;  /* 0x00000002ff307819 */ /* 0x100fe4000001142f */
[----:B------:R-:W-:Y:S01]  /*2d820*/  SHF.R.S32.HI R49, RZ, 0x1f, R47 ;  /* 0x0000001fff317819 */ /* 0x000fe2000001142f */
[----:B------:R-:W-:Y:S01]  /*2d830*/  IMAD.IADD R79, R79, 0x1, -R46 ;  /* 0x000000014f4f7824 */ /* 0x000fe200078e0a2e */
[----:B------:R-:W-:Y:S02]  /*2d840*/  SHF.R.S32.HI R46, RZ, 0x7, R39 ;  /* 0x00000007ff2e7819 */ /* 0x000fe40000011427 */
[----:B------:R-:W-:Y:S02]  /*2d850*/  LEA.HI R49, R49, R48, RZ, 0x3 ;  /* 0x0000003031317211 */ /* 0x000fe400078f18ff */
[----:B------:R-:W-:Y:S02]  /*2d860*/  LEA.HI R41, R41, R40, RZ, 0x5 ;  /* 0x0000002829297211 */ /* 0x000fe400078f28ff */
[----:B------:R-:W-:-:S02]  /*2d870*/  LOP3.LUT R49, R49, 0xfffffff8, RZ, 0xc0, !PT ;  /* 0xfffffff831317812 */ /* 0x000fc400078ec0ff */
[----:B------:R-:W-:Y:S02]  /*2d880*/  LEA.HI R39, R39, R46, RZ, 0x1 ;  /* 0x0000002e27277211 */ /* 0x000fe400078f08ff */
[----:B------:R-:W-:Y:S01]  /*2d890*/  SHF.R.S32.HI R41, RZ, 0x5, R41 ;  /* 0x00000005ff297819 */ /* 0x000fe20000011429 */
[----:B------:R-:W-:Y:S01]  /*2d8a0*/  IMAD.IADD R49, R48, 0x1, -R49 ;  /* 0x0000000130317824 */ /* 0x000fe200078e0a31 */
[----:B------:R-:W-:Y:S02]  /*2d8b0*/  LOP3.LUT R39, R39, 0x3fffffe, RZ, 0xc0, !PT ;  /* 0x03fffffe27277812 */ /* 0x000fe400078ec0ff */
[----:B------:R-:W-:Y:S01]  /*2d8c0*/  LEA.HI R48, R79, R79, RZ, 0x1 ;  /* 0x0000004f4f307211 */ /* 0x000fe200078f08ff */
[----:B---3--:R-:W-:Y:S02]  /*2d8d0*/  IMAD R80, R80, 0x8, R41 ;  /* 0x0000000850507824 */ /* 0x008fe400078e0229 */
[----:B------:R-:W-:Y:S01]  /*2d8e0*/  IMAD.IADD R39, R46, 0x1, -R39 ;  /* 0x000000012e277824 */ /* 0x000fe200078e0a27 */
[----:B------:R-:W-:Y:S01]  /*2d8f0*/  LOP3.LUT R48, R48, 0x1ffffffe, RZ, 0xc0, !PT ;  /* 0x1ffffffe30307812 */ /* 0x000fe200078ec0ff */
[----:B------:R-:W-:-:S02]  /*2d900*/  IMAD.U32 R46, R80, 0x10, R49 ;  /* 0x00000010502e7824 */ /* 0x000fc400078e0031 */
[----:B------:R-:W-:Y:S02]  /*2d910*/  FMUL.FTZ R52, R52, R18 ;  /* 0x0000001234347220 */ /* 0x000fe40000410000 */
[----:B------:R-:W-:Y:S02]  /*2d920*/  IMAD.IADD R48, R79, 0x1, -R48 ;  /* 0x000000014f307824 */ /* 0x000fe400078e0a30 */
[----:B------:R-:W-:Y:S01]  /*2d930*/  IMAD R39, R39, 0x40, R46 ;  /* 0x0000004027277824 */ /* 0x000fe200078e022e */
[----:B------:R0:W1:Y:S03]  /*2d940*/  MUFU.TANH R83, R52 ;  /* 0x0000003400537308 */ /* 0x0000660000002400 */
[----:B0-----:R-:W-:-:S04]  /*2d950*/  IMAD R52, R48, 0x8, R39 ;  /* 0x0000000830347824 */ /* 0x001fc800078e0227 */
[----:B------:R-:W-:-:S05]  /*2d960*/  @P0 IMAD.HI.U32 R81, R52, R81, RZ ;  /* 0x0000005134510227 */ /* 0x000fca00078e00ff */
[----:B------:R-:W-:Y:S01]  /*2d970*/  @P0 SHF.R.U32.HI R52, RZ, R82, R81 ;  /* 0x00000052ff340219 */ /* 0x000fe20000011651 */
[-C--:B------:R-:W-:Y:S01]  /*2d980*/  FMUL.FTZ R61, R61, R18.reuse ;  /* 0x000000123d3d7220 */ /* 0x080fe20000410000 */
[----:B------:R-:W-:Y:S01]  /*2d990*/  LOP3.LUT R47, R47, 0x7ffffffc, RZ, 0xc0, !PT ;  /* 0x7ffffffc2f2f7812 */ /* 0x000fe200078ec0ff */
[-C--:B------:R-:W-:Y:S02]  /*2d9a0*/  FMUL.FTZ R64, R64, R18.reuse ;  /* 0x0000001240407220 */ /* 0x080fe40000410000 */
[----:B------:R-:W0:Y:S01]  /*2d9b0*/  SHFL.IDX PT, R46, R52, RZ, 0x1c1f ;  /* 0x001c1fff342e7589 */ /* 0x000e2200000e0000 */
[----:B------:R-:W-:Y:S02]  /*2d9c0*/  IMAD.MOV.U32 R39, RZ, RZ, -0x60 ;  /* 0xffffffa0ff277424 */ /* 0x000fe400078e00ff */
[-C--:B------:R-:W-:Y:S01]  /*2d9d0*/  FMUL.FTZ R75, R33, R18.reuse ;  /* 0x00000012214b7220 */ /* 0x080fe20000410000 */
[-C--:B------:R-:W-:Y:S01]  /*2d9e0*/  FMUL.FTZ R77, R55, R18.reuse ;  /* 0x00000012374d7220 */ /* 0x080fe20000410000 */
[-C--:B------:R-:W-:Y:S01]  /*2d9f0*/  FMUL.FTZ R78, R58, R18.reuse ;  /* 0x000000123a4e7220 */ /* 0x080fe20000410000 */
[-C--:B------:R-:W-:Y:S01]  /*2da00*/  FMUL.FTZ R74, R32, R18.reuse ;  /* 0x00000012204a7220 */ /* 0x080fe20000410000 */
[----:B------:R2:W3:Y:S01]  /*2da10*/  MUFU.TANH R55, R61 ;  /* 0x0000003d00377308 */ /* 0x0004e20000002400 */
[-C--:B------:R-:W-:Y:S01]  /*2da20*/  FMUL.FTZ R33, R62, R18.reuse ;  /* 0x000000123e217220 */ /* 0x080fe20000410000 */
[----:B------:R-:W-:Y:S01]  /*2da30*/  FMUL.FTZ R34, R63, R18 ;  /* 0x000000123f227220 */ /* 0x000fe20000410000 */
[----:B------:R-:W-:-:S02]  /*2da40*/  IMAD.IADD R47, R40, 0x1, -R47 ;  /* 0x00000001282f7824 */ /* 0x000fc400078e0a2f */
[-C--:B------:R-:W-:Y:S01]  /*2da50*/  FMUL.FTZ R28, R28, R18.reuse ;  /* 0x000000121c1c7220 */ /* 0x080fe20000410000 */
[-C--:B------:R-:W-:Y:S01]  /*2da60*/  FMUL.FTZ R29, R29, R18.reuse ;  /* 0x000000121d1d7220 */ /* 0x080fe20000410000 */
        /* <DEDUP_REMOVED lines=16> */
[----:B------:R-:W-:-:S02]  /*2db70*/  IMAD R40, R10, R39, 0x1 ;  /* 0x000000010a287424 */ /* 0x000fc400078e0227 */
[-C--:B----4-:R-:W-:Y:S01]  /*2db80*/  FMUL.FTZ R64, R71, R18.reuse ;  /* 0x0000001247407220 */ /* 0x090fe20000410000 */
[----:B------:R-:W2:Y:S01]  /*2db90*/  MUFU.TANH R9, R9 ;  /* 0x0000000900097308 */ /* 0x000ea20000002400 */
[----:B------:R-:W-:Y:S02]  /*2dba0*/  IMAD R40, R47, -0x2, R40 ;  /* 0xfffffffe2f287824 */ /* 0x000fe400078e0228 */
[----:B------:R-:W-:Y:S01]  /*2dbb0*/  FMUL.FTZ R53, R53, R18 ;  /* 0x0000001235357220 */ /* 0x000fe20000410000 */
[----:B------:R-:W-:-:S04]  /*2dbc0*/  LOP3.LUT R39, RZ, R20, RZ, 0x33, !PT ;  /* 0x00000014ff277212 */ /* 0x000fc800078e33ff */
[----:B------:R-:W4:Y:S01]  /*2dbd0*/  MUFU.TANH R72, R72 ;  /* 0x0000004800487308 */ /* 0x000f220000002400 */
        /* <DEDUP_REMOVED lines=42> */
[----:B------:R-:W1:Y:S01]  /*2de80*/  MUFU.TANH R64, R64 ;  /* 0x0000004000407308 */ /* 0x000e620000002400 */
[----:B------:R-:W-:-:S02]  /*2de90*/  IMAD.IADD R59, R18, 0x1, R19 ;  /* 0x00000001123b7824 */ /* 0x000fc400078e0213 */
[----:B------:R-:W-:Y:S02]  /*2dea0*/  IMAD.IADD R67, R18, 0x1, R39 ;  /* 0x0000000112437824 */ /* 0x000fe400078e0227 */
[----:B------:R-:W-:Y:S02]  /*2deb0*/  IMAD R70, R10, -0x60, R21 ;  /* 0xffffffa00a467824 */ /* 0x000fe400078e0215 */
[----:B------:R-:W-:Y:S01]  /*2dec0*/  VIADD R71, R40, 0xffffffff ;  /* 0xffffffff28477836 */ /* 0x000fe20000000000 */
[----:B------:R3:W1:Y:S01]  /*2ded0*/  MUFU.TANH R84, R53 ;  /* 0x0000003500547308 */ /* 0x0006620000002400 */
[--C-:B0-----:R-:W-:Y:S02]  /*2dee0*/  IMAD.IADD R54, R59, 0x1, R46.reuse ;  /* 0x000000013b367824 */ /* 0x101fe400078e022e */
[----:B---3--:R-:W-:Y:S01]  /*2def0*/  IMAD.IADD R53, R67, 0x1, R46 ;  /* 0x0000000143357824 */ /* 0x008fe200078e022e */
[----:B--2-4-:R-:W-:Y:S06]  /*2df00*/  @!P1 BRA `(.L_x_2481) ;  /* 0x0000000000849947 */ /* 0x014fec0003800000 */
        /* <DEDUP_REMOVED lines=8> */
[C---:B------:R-:W-:Y:S02]  /*2df90*/  R2UR UR4, R4.reuse ;  /* 0x00000000040472ca */ /* 0x040fe400000e0000 */
[C---:B------:R-:W-:Y:S02]  /*2dfa0*/  R2UR UR5, R5.reuse ;  /* 0x00000000050572ca */ /* 0x040fe400000e0000 */
[----:B------:R-:W-:Y:S02]  /*2dfb0*/  R2UR UR6, R4 ;  /* 0x00000000040672ca */ /* 0x000fe400000e0000 */
[----:B------:R-:W-:-:S09]  /*2dfc0*/  R2UR UR7, R5 ;  /* 0x00000000050772ca */ /* 0x000fd200000e0000 */
[----:B------:R-:W2:Y:S04]  /*2dfd0*/  LD.E R19, desc[UR4][R22.64+0x1c] ;  /* 0x00001c0416137980 */ /* 0x000ea8000c101900 */
[----:B------:R-:W3:Y:S01]  /*2dfe0*/  LD.E R21, desc[UR6][R22.64+0x20] ;  /* 0x0000200616157980 */ /* 0x000ee2000c101900 */
[----:B--2---:R-:W-:-:S05]  /*2dff0*/  IMAD.HI.U32 R18, R18, R19, RZ ;  /* 0x0000001312127227 */ /* 0x004fca00078e00ff */
[----:B---3--:R-:W-:-:S07]  /*2e000*/  SHF.R.U32.HI R18, RZ, R21, R18 ;  /* 0x00000015ff127219 */ /* 0x008fce0000011612 */
.L_x_2485:
[----:B------:R-:W-:Y:S05]  /*2e010*/  BSYNC B4 ;  /* 0x0000000000047941 */ /* 0x000fea0003800000 */
.L_x_2484:
[----:B------:R-:W-:Y:S01]  /*2e020*/  LOP3.LUT R18, RZ, R18, RZ, 0x33, !PT ;  /* 0x00000012ff127212 */ /* 0x000fe200078e33ff */
[----:B------:R-:W-:Y:S06]  /*2e030*/  BRA `(.L_x_2486) ;  /* 0x0000000000287947 */ /* 0x000fec0003800000 */
.L_x_2483:
[----:B------:R-:W-:-:S13]  /*2e040*/  ISETP.NE.AND P0, PT, R7, 0x1, PT ;  /* 0x000000010700780c */ /* 0x000fda0003f05270 */
        /* <DEDUP_REMOVED lines=9> */
.L_x_2486:
[----:B------:R-:W-:Y:S05]  /*2e0e0*/  BSYNC B3 ;  /* 0x0000000000037941 */ /* 0x000fea0003800000 */
.L_x_2482:
[----:B------:R-:W-:-:S05]  /*2e0f0*/  IMAD R18, R7, R18, R71 ;  /* 0x0000001207127224 */ /* 0x000fca00078e0247 */
[----:B------:R-:W-:Y:S02]  /*2e100*/  VIMNMX R53, R53, R18, !PT ;  /* 0x0000001235357248 */ /* 0x000fe40007fe0100 */
[----:B------:R-:W-:-:S07]  /*2e110*/  VIADDMNMX R54, R18, R7, R54, PT ;  /* 0x0000000712367246 */ /* 0x000fce0003800136 */
.L_x_2481:
[----:B------:R-:W-:Y:S05]  /*2e120*/  BSYNC B2 ;  /* 0x0000000000027941 */ /* 0x000fea0003800000 */
.L_x_2480:
        /* <DEDUP_REMOVED lines=68> */
[----:B-1----:R-:W-:Y:S02]  /*2e570*/  FSEL R41, R83, -INF , !P2 ;  /* 0xff80000053297808 */ /* 0x002fe40005000000 */
        /* <DEDUP_REMOVED lines=32> */
[----:B------:R-:W-:Y:S01]  /*2e780*/  FSEL R28, R65, -INF , !P5 ;  /* 0xff800000411c7808 */ /* 0x000fe20006800000 */
[----:B0-----:R-:W-:Y:S01]  /*2e790*/  IMAD.IADD R65, R67, 0x1, R52 ;  /* 0x0000000143417824 */ /* 0x001fe200078e0234 */
[----:B------:R-:W-:-:S04]  /*2e7a0*/  ISETP.GE.AND P5, PT, R70, 0x59, PT ;  /* 0x000000594600780c */ /* 0x000fc80003fa6270 */
[----:B------:R-:W-:-:S04]  /*2e7b0*/  ISETP.GT.AND P6, PT, R53, 0x58, !P5 ;  /* 0x000000583500780c */ /* 0x000fc80006fc4270 */
[----:B------:R-:W-:-:S04]  /*2e7c0*/  ISETP.LT.OR P6, PT, R54, 0x59, P6 ;  /* 0x000000593600780c */ /* 0x000fc800037c1670 */
[----:B------:R-:W-:Y:S01]  /*2e7d0*/  FSEL R21, R68, -INF , !P6 ;  /* 0xff80000044157808 */ /* 0x000fe20007000000 */
[----:B------:R-:W-:Y:S01]  /*2e7e0*/  IMAD.IADD R68, R59, 0x1, R52 ;  /* 0x000000013b447824 */ /* 0x000fe200078e0234 */
        /* <DEDUP_REMOVED lines=8> */
[----:B------:R-:W-:-:S04]  /*2e870*/  ISETP.LT.OR P6, PT, R54, 0x5a, P6 ;  /* 0x0000005a3600780c */ /* 0x000fc800037c1670 */
        /* <DEDUP_REMOVED lines=19> */
.L_x_2492:
[----:B------:R-:W-:Y:S05]  /*2e9b0*/  BSYNC B4 ;  /* 0x0000000000047941 */ /* 0x000fea0003800000 */
.L_x_2491:
[----:B------:R-:W-:Y:S01]  /*2e9c0*/  LOP3.LUT R8, RZ, R8, RZ, 0x33, !PT ;  /* 0x00000008ff087212 */ /* 0x000fe200078e33ff */
[----:B------:R-:W-:Y:S06]  /*2e9d0*/  BRA `(.L_x_2493) ;  /* 0x0000000000287947 */ /* 0x000fec0003800000 */
.L_x_2490:
        /* <DEDUP_REMOVED lines=10> */
.L_x_2493:
[----:B------:R-:W-:Y:S05]  /*2ea80*/  BSYNC B3 ;  /* 0x0000000000037941 */ /* 0x000fea0003800000 */
.L_x_2489:
[----:B------:R-:W-:-:S05]  /*2ea90*/  IMAD R8, R7, R8, R71 ;  /* 0x0000000807087224 */ /* 0x000fca00078e0247 */
[----:B------:R-:W-:Y:S02]  /*2eaa0*/  VIADDMNMX R68, R8, R7, R68, PT ;  /* 0x0000000708447246 */ /* 0x000fe40003800144 */
[----:B------:R-:W-:-:S07]  /*2eab0*/  VIMNMX R65, R65, R8, !PT ;  /* 0x0000000841417248 */ /* 0x000fce0007fe0100 */
.L_x_2488:
[----:B------:R-:W-:Y:S05]  /*2eac0*/  BSYNC B2 ;  /* 0x0000000000027941 */ /* 0x000fea0003800000 */
.L_x_2487:
[----:B------:R-:W2:Y:S01]  /*2ead0*/  LDL.64 R8, [R0+0x70] ;  /* 0x0000700000087983 */ /* 0x000ea20000100a00 */
        /* <DEDUP_REMOVED lines=61> */
[----:B------:R-:W-:Y:S02]  /*2eeb0*/  R2UR UR4, R4 ;  /* 0x00000000040472ca */ /* 0x000fe400000e0000 */
[----:B------:R-:W-:Y:S02]  /*2eec0*/  ISETP.LT.OR P0, PT, R68, 0x41, P0 ;  /* 0x000000414400780c */ /* 0x000fe40000701670 */
[----:B------:R-:W-:Y:S02]  /*2eed0*/  R2UR UR5, R5 ;  /* 0x00000000050572ca */ /* 0x000fe400000e0000 */
[----:B------:R-:W-:-:S02]  /*2eee0*/  FSEL R30, R78, -INF , !P0 ;  /* 0xff8000004e1e7808 */ /* 0x000fc40004000000 */
[----:B------:R-:W-:Y:S02]  /*2eef0*/  ISETP.GT.AND P0, PT, R65, RZ, !P6 ;  /* 0x000000ff4100720c */ /* 0x000fe40007704270 */
[----:B------:R-:W-:Y:S02]  /*2ef00*/  ISETP.NE.AND P6, PT, R70, RZ, PT ;  /* 0x000000ff4600720c */ /* 0x000fe40003fc5270 */
[----:B------:R-:W-:Y:S02]  /*2ef10*/  ISETP.LT.OR P0, PT, R68, 0x1, P0 ;  /* 0x000000014400780c */ /* 0x000fe40000701670 */
[----:B------:R-:W-:Y:S02]  /*2ef20*/  ISETP.NE.AND P1, PT, R92, RZ, PT ;  /* 0x000000ff5c00720c */ /* 0x000fe40003f25270 */
[----:B------:R-:W-:Y:S02]  /*2ef30*/  FSEL R26, R2, -INF , !P0 ;  /* 0xff800000021a7808 */ /* 0x000fe40004000000 */
[----:B------:R-:W-:Y:S01]  /*2ef40*/  ISETP.NE.AND P0, PT, R91, RZ, PT ;  /* 0x000000ff5b00720c */ /* 0x000fe20003f05270 */
[----:B--2---:R-:W2:Y:S03]  /*2ef50*/  LD.E.64 R2, desc[UR4][R8.64] ;  /* 0x0000000408027980 */ /* 0x004ea6000c101b00 */
[----:B------:R-:W-:-:S02]  /*2ef60*/  ISETP.GT.AND P0, PT, R65, 0x41, !P0 ;  /* 0x000000414100780c */ /* 0x000fc40004704270 */
[C---:B------:R-:W-:Y:S01]  /*2ef70*/  ISETP.GT.AND P1, PT, R65.reuse, 0x48, !P1 ;  /* 0x000000484100780c */ /* 0x040fe20004f24270 */
[----:B------:R-:W3:Y:S01]  /*2ef80*/  LD.E R27, desc[UR4][R8.64+0x10] ;  /* 0x00001004081b7980 */ /* 0x000ee2000c101900 */
[C---:B------:R-:W-:Y:S02]  /*2ef90*/  ISETP.LT.OR P0, PT, R68.reuse, 0x42, P0 ;  /* 0x000000424400780c */ /* 0x040fe40000701670 */
[C---:B------:R-:W-:Y:S02]  /*2efa0*/  ISETP.GT.AND P2, PT, R65.reuse, 0x49, !P2 ;  /* 0x000000494100780c */ /* 0x040fe40005744270 */
[----:B------:R-:W-:Y:S02]  /*2efb0*/  ISETP.LT.OR P1, PT, R68, 0x49, P1 ;  /* 0x000000494400780c */ /* 0x000fe40000f21670 */
[----:B------:R-:W-:Y:S02]  /*2efc0*/  FSEL R32, R32, -INF , !P0 ;  /* 0xff80000020207808 */ /* 0x000fe40004000000 */
[----:B------:R-:W-:-:S02]  /*2efd0*/  ISETP.GT.AND P3, PT, R65, 0x50, !P3 ;  /* 0x000000504100780c */ /* 0x000fc40005f64270 */
[C---:B------:R-:W-:Y:S02]  /*2efe0*/  ISETP.LT.OR P2, PT, R68.reuse, 0x4a, P2 ;  /* 0x0000004a4400780c */ /* 0x040fe40001741670 */
[----:B------:R-:W-:Y:S02]  /*2eff0*/  FSEL R33, R33, -INF , !P1 ;  /* 0xff80000021217808 */ /* 0x000fe40004800000 */
[C---:B------:R-:W-:Y:S02]  /*2f000*/  ISETP.GT.AND P4, PT, R65.reuse, 0x51, !P4 ;  /* 0x000000514100780c */ /* 0x040fe40006784270 */
[C---:B------:R-:W-:Y:S02]  /*2f010*/  ISETP.GT.AND P5, PT, R65.reuse, 0x58, !P5 ;  /* 0x000000584100780c */ /* 0x040fe40006fa4270 */
[----:B------:R-:W-:Y:S02]  /*2f020*/  ISETP.GT.AND P6, PT, R65, 0x59, !P6 ;  /* 0x000000594100780c */ /* 0x000fe400077c4270 */
[----:B------:R-:W-:-:S02]  /*2f030*/  ISETP.LT.OR P3, PT, R68, 0x51, P3 ;  /* 0x000000514400780c */ /* 0x000fc40001f61670 */
[----:B------:R-:W-:Y:S02]  /*2f040*/  FSEL R34, R34, -INF , !P2 ;  /* 0xff80000022227808 */ /* 0x000fe40005000000 */
[C---:B------:R-:W-:Y:S02]  /*2f050*/  ISETP.LT.OR P4, PT, R68.reuse, 0x52, P4 ;  /* 0x000000524400780c */ /* 0x040fe40002781670 */
[C---:B------:R-:W-:Y:S02]  /*2f060*/  ISETP.LT.OR P5, PT, R68.reuse, 0x59, P5 ;  /* 0x000000594400780c */ /* 0x040fe40002fa1670 */
[----:B------:R-:W-:Y:S02]  /*2f070*/  ISETP.LT.OR P6, PT, R68, 0x5a, P6 ;  /* 0x0000005a4400780c */ /* 0x000fe400037c1670 */
[----:B------:R-:W-:Y:S02]  /*2f080*/  FSEL R61, R61, -INF , !P3 ;  /* 0xff8000003d3d7808 */ /* 0x000fe40005800000 */
[----:B------:R-:W-:-:S02]  /*2f090*/  FSEL R62, R62, -INF , !P4 ;  /* 0xff8000003e3e7808 */ /* 0x000fc40006000000 */
[----:B------:R-:W-:Y:S02]  /*2f0a0*/  FSEL R63, R63, -INF , !P5 ;  /* 0xff8000003f3f7808 */ /* 0x000fe40006800000 */
[----:B------:R-:W-:Y:S02]  /*2f0b0*/  R2UR UR6, R4 ;  /* 0x00000000040672ca */ /* 0x000fe400000e0000 */
[----:B------:R-:W-:Y:S02]  /*2f0c0*/  R2UR UR7, R5 ;  /* 0x00000000050772ca */ /* 0x000fe400000e0000 */
[----:B------:R-:W-:Y:S02]  /*2f0d0*/  FSEL R64, R64, -INF , !P6 ;  /* 0xff80000040407808 */ /* 0x000fe40007000000 */
[----:B--2---:R-:W-:-:S04]  /*2f0e0*/  FMNMX.FTZ R7, R66, R2, !PT ;  /* 0x0000000242077209 */ /* 0x004fc80007810000 */
[----:B------:R-:W-:Y:S02]  /*2f0f0*/  FMNMX.FTZ R15, R72, R7, !PT ;  /* 0x00000007480f7209 */ /* 0x000fe40007810000 */
[----:B------:R-:W-:Y:S02]  /*2f100*/  FMNMX.FTZ R7, R26, R3, !PT ;  /* 0x000000031a077209 */ /* 0x000fe40007810000 */
[----:B------:R-:W-:Y:S02]  /*2f110*/  FMNMX.FTZ R15, R50, R15, !PT ;  /* 0x0000000f320f7209 */ /* 0x000fe40007810000 */
[----:B------:R-:W-:Y:S02]  /*2f120*/  FMNMX.FTZ R24, R60, R7, !PT ;  /* 0x000000073c187209 */ /* 0x000fe40007810000 */
[----:B------:R-:W-:Y:S02]  /*2f130*/  FMNMX.FTZ R15, R20, R15, !PT ;  /* 0x0000000f140f7209 */ /* 0x000fe40007810000 */
[----:B------:R-:W-:-:S02]  /*2f140*/  FMNMX.FTZ R24, R59, R24, !PT ;  /* 0x000000183b187209 */ /* 0x000fc40007810000 */
        /* <DEDUP_REMOVED lines=33> */
[----:B------:R-:W-:Y:S01]  /*2f360*/  FMNMX.FTZ R24, R34, R7, !PT ;  /* 0x0000000722187209 */ /* 0x000fe20007810000 */
[----:B------:R-:W2:Y:S01]  /*2f370*/  LD.E R70, desc[UR4][R8.64+0x20] ;  /* 0x0000200408467980 */ /* 0x000ea2000c101900 */
[----:B------:R-:W-:Y:S02]  /*2f380*/  FMNMX.FTZ R68, R28, R15, !PT ;  /* 0x0000000f1c447209 */ /* 0x000fe40007810000 */
[----:B------:R-:W-:-:S02]  /*2f390*/  FMNMX.FTZ R7, R61, R24, !PT ;  /* 0x000000183d077209 */ /* 0x000fc40007810000 */
[----:B------:R-:W-:Y:S02]  /*2f3a0*/  FMNMX.FTZ R68, R21, R68, !PT ;  /* 0x0000004415447209 */ /* 0x000fe40007810000 */
[----:B------:R-:W-:Y:S02]  /*2f3b0*/  FMNMX.FTZ R24, R62, R7, !PT ;  /* 0x000000073e187209 */ /* 0x000fe40007810000 */
[----:B------:R-:W-:Y:S02]  /*2f3c0*/  FMNMX.FTZ R68, R29, R68, !PT ;  /* 0x000000441d447209 */ /* 0x000fe40007810000 */
[----:B------:R-:W-:-:S03]  /*2f3d0*/  FMNMX.FTZ R7, R63, R24, !PT ;  /* 0x000000183f077209 */ /* 0x000fc60007810000 */
[----:B------:R-:W0:Y:S01]  /*2f3e0*/  SHFL.BFLY PT, R15, R68, 0x2, 0x1f ;  /* 0x0c401f00440f7f89 */ /* 0x000e2200000e0000 */
[----:B------:R-:W-:-:S05]  /*2f3f0*/  FMNMX.FTZ R69, R64, R7, !PT ;  /* 0x0000000740457209 */ /* 0x000fca0007810000 */
[----:B------:R1:W-:Y:S04]  /*2f400*/  ST.E.64 desc[UR4][R8.64], R68 ;  /* 0x0000004408007985 */ /* 0x0003e8000c101b04 */
[----:B------:R-:W4:Y:S01]  /*2f410*/  LD.E R74, desc[UR6][R8.64+0x4] ;  /* 0x00000406084a7980 */ /* 0x000f22000c101900 */
[----:B0-----:R-:W-:-:S03]  /*2f420*/  FMNMX.FTZ R15, R68, R15, !PT ;  /* 0x0000000f440f7209 */ /* 0x001fc60007810000 */
[----:B-1----:R-:W3:Y:S04]  /*2f430*/  LD.E R68, desc[UR6][R8.64+0x14] ;  /* 0x0000140608447980 */ /* 0x002ee8000c101900 */
[----:B------:R-:W0:Y:S02]  /*2f440*/  SHFL.BFLY PT, R24, R15, 0x1, 0x1f ;  /* 0x0c201f000f187f89 */ /* 0x000e2400000e0000 */
[----:B0-----:R-:W-:-:S05]  /*2f450*/  FMNMX.FTZ R7, R15, R24, !PT ;  /* 0x000000180f077209 */ /* 0x001fca0007810000 */
[----:B------:R-:W-:Y:S04]  /*2f460*/  ST.E desc[UR4][R8.64], R7 ;  /* 0x0000000708007985 */ /* 0x000fe8000c101904 */
[----:B------:R-:W2:Y:S01]  /*2f470*/  LD.E R65, desc[UR6][R8.64] ;  /* 0x0000000608417980 */ /* 0x000ea2000c101900 */
[----:B------:R-:W-:Y:S02]  /*2f480*/  R2UR UR8, R4 ;  /* 0x00000000040872ca */ /* 0x000fe400000e0000 */
[----:B------:R-:W-:Y:S01]  /*2f490*/  R2UR UR9, R5 ;  /* 0x00000000050972ca */ /* 0x000fe200000e0000 */
[----:B----4-:R-:W0:Y:S02]  /*2f4a0*/  SHFL.BFLY PT, R15, R74, 0x2, 0x1f ;  /* 0x0c401f004a0f7f89 */ /* 0x010e2400000e0000 */
[----:B0-----:R-:W-:-:S05]  /*2f4b0*/  FMNMX.FTZ R15, R15, R74, !PT ;  /* 0x0000004a0f0f7209 */ /* 0x001fca0007810000 */
[----:B------:R-:W0:Y:S01]  /*2f4c0*/  SHFL.BFLY PT, R24, R15, 0x1, 0x1f ;  /* 0x0c201f000f187f89 */ /* 0x000e2200000e0000 */
[----:B--2---:R-:W-:Y:S02]  /*2f4d0*/  FSETP.NEU.FTZ.AND P0, PT, R65, -INF , PT ;  /* 0xff8000004100780b */ /* 0x004fe40003f1d000 */
[----:B0-----:R-:W-:Y:S02]  /*2f4e0*/  FMNMX.FTZ R25, R15, R24, !PT ;  /* 0x000000180f197209 */ /* 0x001fe40007810000 */
[----:B------:R-:W-:Y:S02]  /*2f4f0*/  FSEL R7, R65, RZ, P0 ;  /* 0x000000ff41077208 */ /* 0x000fe40000000000 */
[----:B------:R-:W-:-:S03]  /*2f500*/  FSETP.NEU.FTZ.AND P0, PT, R25, -INF , PT ;  /* 0xff8000001900780b */ /* 0x000fc60003f1d000 */
[----:B------:R-:W-:Y:S01]  /*2f510*/  FADD.FTZ R7, R2, -R7 ;  /* 0x8000000702077221 */ /* 0x000fe20000010000 */
[----:B------:R-:W-:-:S05]  /*2f520*/  FSEL R2, R25, RZ, P0 ;  /* 0x000000ff19027208 */ /* 0x000fca0000000000 */
[----:B------:R-:W-:Y:S01]  /*2f530*/  FADD.FTZ R3, R3, -R2 ;  /* 0x8000000203037221 */ /* 0x000fe20000010000 */
[----:B------:R-:W-:-:S03]  /*2f540*/  FMUL.FTZ R24, R7, R70 ;  /* 0x0000004607187220 */ /* 0x000fc60000410000 */
[----:B------:R-:W-:-:S03]  /*2f550*/  FMUL.FTZ R7, R70, R3 ;  /* 0x0000000346077220 */ /* 0x000fc60000410000 */
[----:B------:R-:W3:Y:S08]  /*2f560*/  MUFU.EX2 R24, R24 ;  /* 0x0000001800187308 */ /* 0x000ef00000000800 */
[----:B------:R-:W0:Y:S01]  /*2f570*/  MUFU.EX2 R7, R7 ;  /* 0x0000000700077308 */ /* 0x000e220000000800 */
[----:B------:R-:W-:Y:S01]  /*2f580*/  ST.E desc[UR4][R8.64+0x4], R25 ;  /* 0x0000041908007985 */ /* 0x000fe2000c101904 */
[----:B---3--:R-:W-:Y:S01]  /*2f590*/  FMUL.FTZ R27, R24, R27 ;  /* 0x0000001b181b7220 */ /* 0x008fe20000410000 */
[----:B0-----:R-:W-:-:S04]  /*2f5a0*/  FMUL.FTZ R15, R7, R68 ;  /* 0x00000044070f7220 */ /* 0x001fc80000410000 */
[----:B------:R-:W-:Y:S04]  /*2f5b0*/  ST.E desc[UR6][R8.64+0x10], R27 ;  /* 0x0000101b08007985 */ /* 0x000fe8000c101906 */
[----:B------:R0:W-:Y:S04]  /*2f5c0*/  ST.E desc[UR8][R8.64+0x14], R15 ;  /* 0x0000140f08007985 */ /* 0x0001e8000c101908 */
[----:B------:R-:W2:Y:S04]  /*2f5d0*/  LDL.64 R2, [R0+0x70] ;  /* 0x0000700000027983 */ /* 0x000ea80000100a00 */
[----:B--2---:R-:W0:Y:S04]  /*2f5e0*/  LD.E R65, desc[UR6][R2.64+0x20] ;  /* 0x0000200602417980 */ /* 0x004e28000c101900 */
[----:B------:R-:W0:Y:S04]  /*2f5f0*/  LD.E R68, desc[UR4][R2.64] ;  /* 0x0000000402447980 */ /* 0x000e28000c101900 */
[----:B------:R-:W2:Y:S04]  /*2f600*/  LD.E R70, desc[UR4][R2.64+0x4] ;  /* 0x0000040402467980 */ /* 0x000ea8000c101900 */
[----:B------:R-:W3:Y:S04]  /*2f610*/  LD.E R67, desc[UR4][R2.64+0x10] ;  /* 0x0000100402437980 */ /* 0x000ee8000c101900 */
[----:B------:R-:W4:Y:S01]  /*2f620*/  LD.E R74, desc[UR6][R2.64+0x14] ;  /* 0x00001406024a7980 */ /* 0x000f22000c101900 */
[C---:B0-----:R-:W-:Y:S01]  /*2f630*/  FMUL.FTZ R8, R68.reuse, R65 ;  /* 0x0000004144087220 */ /* 0x041fe20000410000 */
[----:B------:R-:W-:-:S04]  /*2f640*/  FSETP.NEU.FTZ.AND P0, PT, R68, -INF , PT ;  /* 0xff8000004400780b */ /* 0x000fc80003f1d000 */
[----:B------:R-:W-:Y:S01]  /*2f650*/  FSEL R8, R8, RZ, P0 ;  /* 0x000000ff08087208 */ /* 0x000fe20000000000 */
[----:B--2---:R-:W-:Y:S01]  /*2f660*/  FMUL.FTZ R9, R65, R70 ;  /* 0x0000004641097220 */ /* 0x004fe20000410000 */
[----:B------:R-:W-:-:S03]  /*2f670*/  FSETP.NEU.FTZ.AND P0, PT, R70, -INF , PT ;  /* 0xff8000004600780b */ /* 0x000fc60003f1d000 */
        /* <DEDUP_REMOVED lines=24> */
[----:B------:R-:W-:-:S05]  /*2f800*/  FSEL R8, R9, RZ, P0 ;  /* 0x000000ff09087208 */ /* 0x000fca0000000000 */
[-CC-:B------:R-:W-:Y:S01]  /*2f810*/  FFMA.FTZ R153, R26, R65.reuse, -R8.reuse ;  /* 0x000000411a997223 */ /* 0x180fe20000010808 */
[-CC-:B------:R-:W-:Y:S01]  /*2f820*/  FFMA.FTZ R26, R60, R65.reuse, -R8.reuse ;  /* 0x000000413c1a7223 */ /* 0x180fe20000010808 */
[----:B------:R-:W3:Y:S01]  /*2f830*/  MUFU.EX2 R152, R152 ;  /* 0x0000009800987308 */ /* 0x000ee20000000800 */
[-CC-:B------:R-:W-:Y:S01]  /*2f840*/  FFMA.FTZ R155, R59, R65.reuse, -R8.reuse ;  /* 0x000000413b9b7223 */ /* 0x180fe20000010808 */
[----:B------:R-:W-:-:S06]  /*2f850*/  FFMA.FTZ R213, R13, R65, -R8 ;  /* 0x000000410dd57223 */ /* 0x000fcc0000010808 */
[----:B------:R-:W4:Y:S01]  /*2f860*/  MUFU.EX2 R153, R153 ;  /* 0x0000009900997308 */ /* 0x000f220000000800 */
[----:B------:R-:W-:-:S07]  /*2f870*/  FFMA.FTZ R14, R14, R65, -R8 ;  /* 0x000000410e0e7223 */ /* 0x000fce0000010808 */
[----:B------:R-:W0:Y:S08]  /*2f880*/  MUFU.EX2 R27, R27 ;  /* 0x0000001b001b7308 */ /* 0x000e300000000800 */
[----:B------:R-:W1:Y:S01]  /*2f890*/  MUFU.EX2 R26, R26 ;  /* 0x0000001a001a7308 */ /* 0x000e620000000800 */
[----:B------:R-:W-:-:S07]  /*2f8a0*/  FFMA.FTZ R13, R12, R65, -R8 ;  /* 0x000000410c0d7223 */ /* 0x000fce0000010808 */
[----:B------:R-:W2:Y:S08]  /*2f8b0*/  MUFU.EX2 R154, R154 ;  /* 0x0000009a009a7308 */ /* 0x000eb00000000800 */
[----:B------:R-:W2:Y:S01]  /*2f8c0*/  MUFU.EX2 R155, R155 ;  /* 0x0000009b009b7308 */ /* 0x000ea20000000800 */
[----:B---3--:R-:W-:Y:S01]  /*2f8d0*/  FADD.FTZ R28, R152, R67 ;  /* 0x00000043981c7221 */ /* 0x008fe20000010000 */
[----:B----4-:R-:W-:-:S06]  /*2f8e0*/  FADD.FTZ R9, R153, R74 ;  /* 0x0000004a99097221 */ /* 0x010fcc0000010000 */
[----:B------:R-:W3:Y:S01]  /*2f8f0*/  MUFU.EX2 R25, R25 ;  /* 0x0000001900197308 */ /* 0x000ee20000000800 */
[----:B------:R-:W-:-:S07]  /*2f900*/  FFMA.FTZ R11, R11, R65, -R8 ;  /* 0x000000410b0b7223 */ /* 0x000fce0000010808 */
[----:B------:R-:W4:Y:S01]  /*2f910*/  MUFU.EX2 R213, R213 ;  /* 0x000000d500d57308 */ /* 0x000f220000000800 */
[----:B0-----:R-:W-:Y:S01]  /*2f920*/  FADD.FTZ R21, R27, R28 ;  /* 0x0000001c1b157221 */ /* 0x001fe20000010000 */
[----:B-1----:R-:W-:-:S06]  /*2f930*/  FADD.FTZ R28, R26, R9 ;  /* 0x000000091a1c7221 */ /* 0x002fcc0000010000 */
[----:B------:R-:W0:Y:S01]  /*2f940*/  MUFU.EX2 R20, R20 ;  /* 0x0000001400147308 */ /* 0x000e220000000800 */
[----:B------:R-:W-:-:S07]  /*2f950*/  FFMA.FTZ R12, R58, R65, -R8 ;  /* 0x000000413a0c7223 */ /* 0x000fce0000010808 */
[----:B------:R-:W1:Y:S01]  /*2f960*/  MUFU.EX2 R14, R14 ;  /* 0x0000000e000e7308 */ /* 0x000e620000000800 */
[----:B--2---:R-:W-:Y:S01]  /*2f970*/  FADD.FTZ R36, R154, R21 ;  /* 0x000000159a247221 */ /* 0x004fe20000010000 */
[----:B------:R-:W-:-:S06]  /*2f980*/  FADD.FTZ R28, R155, R28 ;  /* 0x0000001c9b1c7221 */ /* 0x000fcc0000010000 */
[----:B------:R-:W2:Y:S01]  /*2f990*/  MUFU.EX2 R19, R19 ;  /* 0x0000001300137308 */ /* 0x000ea20000000800 */
[----:B------:R-:W-:-:S07]  /*2f9a0*/  FFMA.FTZ R167, R57, R65, -R8 ;  /* 0x0000004139a77223 */ /* 0x000fce0000010808 */
[----:B------:R-:W2:Y:S01]  /*2f9b0*/  MUFU.EX2 R13, R13 ;  /* 0x0000000d000d7308 */ /* 0x000ea20000000800 */
[----:B---3--:R-:W-:Y:S01]  /*2f9c0*/  FADD.FTZ R9, R25, R36 ;  /* 0x0000002419097221 */ /* 0x008fe20000010000 */
[----:B----4-:R-:W-:-:S06]  /*2f9d0*/  FADD.FTZ R21, R213, R28 ;  /* 0x0000001cd5157221 */ /* 0x010fcc0000010000 */
[----:B------:R-:W3:Y:S01]  /*2f9e0*/  MUFU.EX2 R18, R18 ;  /* 0x0000001200127308 */ /* 0x000ee20000000800 */
[----:B------:R-:W-:-:S07]  /*2f9f0*/  FFMA.FTZ R166, R55, R65, -R8 ;  /* 0x0000004137a67223 */ /* 0x000fce0000010808 */
[----:B------:R-:W4:Y:S01]  /*2fa00*/  MUFU.EX2 R11, R11 ;  /* 0x0000000b000b7308 */ /* 0x000f220000000800 */
[----:B------:R-:W-:Y:S01]  /*2fa10*/  FFMA.FTZ R184, R30, R65, -R8 ;  /* 0x000000411eb87223 */ /* 0x000fe20000010808 */
[----:B0-----:R-:W-:-:S06]  /*2fa20*/  FADD.FTZ R28, R20, R9 ;  /* 0x00000009141c7221 */ /* 0x001fcc0000010000 */
[----:B------:R-:W0:Y:S01]  /*2fa30*/  MUFU.EX2 R15, R15 ;  /* 0x0000000f000f7308 */ /* 0x000e220000000800 */
[----:B-1----:R-:W-:Y:S01]  /*2fa40*/  FADD.FTZ R30, R14, R21 ;  /* 0x000000150e1e7221 */ /* 0x002fe20000010000 */
[----:B------:R-:W-:-:S06]  /*2fa50*/  FFMA.FTZ R169, R54, R65, -R8 ;  /* 0x0000004136a97223 */ /* 0x000fcc0000010808 */
        /* <DEDUP_REMOVED lines=28> */
[----:B------:R-:W0:Y:S08]  /*2fc20*/  MUFU.EX2 R170, R170 ;  /* 0x000000aa00aa7308 */ /* 0x000e300000000800 */
        /* <DEDUP_REMOVED lines=38> */
[----:B------:R-:W3:Y:S08]  /*2fe90*/  MUFU.EX2 R187, R187 ;  /* 0x000000bb00bb7308 */ /* 0x000ef00000000800 */
[----:B------:R-:W4:Y:S01]  /*2fea0*/  MUFU.EX2 R160, R160 ;  /* 0x000000a000a07308 */ /* 0x000f220000000800 */
[----:B0-----:R-:W-:Y:S01]  /*2feb0*/  FADD.FTZ R29, R182, R29 ;  /* 0x0000001db61d7221 */ /* 0x001fe20000010000 */
[----:B-1----:R-:W-:-:S06]  /*2fec0*/  FADD.FTZ R8, R21, R8 ;  /* 0x0000000815087221 */ /* 0x002fcc0000010000 */
[----:B------:R-:W0:Y:S08]  /*2fed0*/  MUFU.EX2 R186, R186 ;  /* 0x000000ba00ba7308 */ /* 0x000e300000000800 */
[----:B------:R-:W1:Y:S01]  /*2fee0*/  MUFU.EX2 R159, R159 ;  /* 0x0000009f009f7308 */ /* 0x000e620000000800 */
[----:B--2---:R-:W-:Y:S01]  /*2fef0*/  FADD.FTZ R28, R188, R29 ;  /* 0x0000001dbc1c7221 */ /* 0x004fe20000010000 */
[----:B------:R-:W-:-:S06]  /*2ff00*/  FADD.FTZ R9, R161, R8 ;  /* 0x00000008a1097221 */ /* 0x000fcc0000010000 */
[----:B------:R-:W2:Y:S08]  /*2ff10*/  MUFU.EX2 R185, R185 ;  /* 0x000000b900b97308 */ /* 0x000eb00000000800 */
[----:B------:R-:W2:Y:S01]  /*2ff20*/  MUFU.EX2 R158, R158 ;  /* 0x0000009e009e7308 */ /* 0x000ea20000000800 */
[----:B---3--:R-:W-:Y:S01]  /*2ff30*/  FADD.FTZ R29, R187, R28 ;  /* 0x0000001cbb1d7221 */ /* 0x008fe20000010000 */
[----:B----4-:R-:W-:-:S03]  /*2ff40*/  FADD.FTZ R8, R160, R9 ;  /* 0x00000009a0087221 */ /* 0x010fc60000010000 */
[----:B0-----:R-:W-:Y:S01]  /*2ff50*/  FADD.FTZ R28, R186, R29 ;  /* 0x0000001dba1c7221 */ /* 0x001fe20000010000 */
[----:B-1----:R-:W-:-:S03]  /*2ff60*/  FADD.FTZ R9, R159, R8 ;  /* 0x000000089f097221 */ /* 0x002fc60000010000 */
[----:B--2---:R-:W-:Y:S01]  /*2ff70*/  FADD.FTZ R29, R185, R28 ;  /* 0x0000001cb91d7221 */ /* 0x004fe20000010000 */
[----:B------:R-:W-:-:S04]  /*2ff80*/  FADD.FTZ R31, R158, R9 ;  /* 0x000000099e1f7221 */ /* 0x000fc80000010000 */
[----:B------:R-:W-:Y:S04]  /*2ff90*/  ST.E desc[UR4][R2.64+0x10], R29 ;  /* 0x0000101d02007985 */ /* 0x000fe8000c101904 */
[----:B------:R0:W-:Y:S04]  /*2ffa0*/  ST.E desc[UR6][R2.64+0x14], R31 ;  /* 0x0000141f02007985 */ /* 0x0001e8000c101906 */
[----:B------:R-:W2:Y:S01]  /*2ffb0*/  LDL.64 R8, [R0+0x80] ;  /* 0x0000800000087983 */ /* 0x000ea20000100a00 */
[----:B------:R-:W-:Y:S02]  /*2ffc0*/  R2UR UR10, R4 ;  /* 0x00000000040a72ca */ /* 0x000fe400000e0000 */
[----:B------:R-:W-:-:S02]  /*2ffd0*/  R2UR UR11, R5 ;  /* 0x00000000050b72ca */ /* 0x000fc400000e0000 */
[C---:B------:R-:W-:Y:S02]  /*2ffe0*/  R2UR UR12, R4.reuse ;  /* 0x00000000040c72ca */ /* 0x040fe400000e0000 */
[C---:B------:R-:W-:Y:S02]  /*2fff0*/  R2UR UR13, R5.reuse ;  /* 0x00000000050d72ca */ /* 0x040fe400000e0000 */
[C---:B------:R-:W-:Y:S02]  /*30000*/  R2UR UR14, R4.reuse ;  /* 0x00000000040e72ca */ /* 0x040fe400000e0000 */
[C---:B------:R-:W-:Y:S02]  /*30010*/  R2UR UR15, R5.reuse ;  /* 0x00000000050f72ca */ /* 0x040fe400000e0000 */
[C---:B------:R-:W-:Y:S02]  /*30020*/  R2UR UR16, R4.reuse ;  /* 0x00000000041072ca */ /* 0x040fe400000e0000 */
[----:B------:R-:W-:Y:S01]  /*30030*/  R2UR UR17, R5 ;  /* 0x00000000051172ca */ /* 0x000fe200000e0000 */
[----:B--2---:R-:W2:Y:S04]  /*30040*/  LD.E R85, desc[UR4][R8.64] ;  /* 0x0000000408557980 */ /* 0x004ea8000c101900 */
        /* <DEDUP_REMOVED lines=36> */
[----:B------:R-:W-:-:S03]  /*30290*/  R2UR UR18, R4 ;  /* 0x00000000041272ca */ /* 0x000fc600000e0000 */
[----:B------:R-:W4:Y:S01]  /*302a0*/  LD.E R49, desc[UR4][R8.64+0x124] ;  /* 0x0001240408317980 */ /* 0x000f22000c101900 */
[----:B------:R-:W-:-:S03]  /*302b0*/  R2UR UR19, R5 ;  /* 0x00000000051372ca */ /* 0x000fc600000e0000 */
[----:B------:R-:W4:Y:S01]  /*302c0*/  LD.E R51, desc[UR14][R8.64+0x130] ;  /* 0x0001300e08337980 */ /* 0x000f22000c101900 */
[----:B------:R-:W-:-:S03]  /*302d0*/  R2UR UR20, R4 ;  /* 0x00000000041472ca */ /* 0x000fc600000e0000 */
[----:B------:R-:W4:Y:S01]  /*302e0*/  LD.E R53, desc[UR16][R8.64+0x134] ;  /* 0x0001341008357980 */ /* 0x000f22000c101900 */
[----:B------:R-:W-:-:S03]  /*302f0*/  R2UR UR21, R5 ;  /* 0x00000000051572ca */ /* 0x000fc600000e0000 */
[----:B------:R-:W4:Y:S01]  /*30300*/  LD.E R55, desc[UR6][R8.64+0x140] ;  /* 0x0001400608377980 */ /* 0x000f22000c101900 */
[C---:B------:R-:W-:Y:S02]  /*30310*/  R2UR UR22, R4.reuse ;  /* 0x00000000041672ca */ /* 0x040fe400000e0000 */
[C---:B------:R-:W-:Y:S01]  /*30320*/  R2UR UR23, R5.reuse ;  /* 0x00000000051772ca */ /* 0x040fe200000e0000 */
[----:B------:R-:W4:Y:S01]  /*30330*/  LD.E R57, desc[UR8][R8.64+0x144] ;  /* 0x0001440808397980 */ /* 0x000f22000c101900 */
[C---:B------:R-:W-:Y:S02]  /*30340*/  R2UR UR24, R4.reuse ;  /* 0x00000000041872ca */ /* 0x040fe400000e0000 */
[----:B------:R-:W-:Y:S01]  /*30350*/  R2UR UR25, R5 ;  /* 0x00000000051972ca */ /* 0x000fe200000e0000 */
        /* <DEDUP_REMOVED lines=35> */
[----:B--2---:R-:W-:-:S03]  /*30590*/  FMUL.FTZ R95, R24, R85 ;  /* 0x00000055185f7220 */ /* 0x004fc60000410000 */
[----:B------:R-:W2:Y:S01]  /*305a0*/  LD.E R56, desc[UR20][R8.64+0x98] ;  /* 0x0000981408387980 */ /* 0x000ea2000c101900 */
[----:B---3--:R-:W-:-:S03]  /*305b0*/  FMUL.FTZ R97, R24, R87 ;  /* 0x0000005718617220 */ /* 0x008fc60000410000 */
[----:B------:R-:W3:Y:S01]  /*305c0*/  LD.E R85, desc[UR20][R8.64+0x1b0] ;  /* 0x0001b01408557980 */ /* 0x000ee2000c101900 */
[----:B----4-:R-:W-:-:S03]  /*305d0*/  FMUL.FTZ R99, R24, R89 ;  /* 0x0000005918637220 */ /* 0x010fc60000410000 */
[----:B------:R-:W4:Y:S04]  /*305e0*/  LD.E R87, desc[UR22][R8.64+0x1b4] ;  /* 0x0001b41608577980 */ /* 0x000f28000c101900 */
[----:B------:R-:W2:Y:S04]  /*305f0*/  LD.E R89, desc[UR24][R8.64+0x1c0] ;  /* 0x0001c01808597980 */ /* 0x000ea8000c101900 */
[----:B------:R0:W-:Y:S01]  /*30600*/  ST.E desc[UR4][R8.64], R95 ;  /* 0x0000005f08007985 */ /* 0x0001e2000c101904 */
[----:B------:R-:W-:-:S03]  /*30610*/  FMUL.FTZ R115, R24, R101 ;  /* 0x0000006518737220 */ /* 0x000fc60000410000 */
[----:B------:R1:W-:Y:S04]  /*30620*/  ST.E desc[UR6][R8.64+0x4], R97 ;  /* 0x0000046108007985 */ /* 0x0003e8000c101906 */
[----:B------:R1:W-:Y:S04]  /*30630*/  ST.E desc[UR8][R8.64+0x10], R99 ;  /* 0x0000106308007985 */ /* 0x0003e8000c101908 */
[----:B0-----:R-:W2:Y:S04]  /*30640*/  LD.E R95, desc[UR14][R8.64+0x1d4] ;  /* 0x0001d40e085f7980 */ /* 0x001ea8000c101900 */
[----:B-1----:R-:W2:Y:S04]  /*30650*/  LD.E R97, desc[UR16][R8.64+0x1e0] ;  /* 0x0001e01008617980 */ /* 0x002ea8000c101900 */
        /* <DEDUP_REMOVED lines=77> */
[----:B------:R-:W-:Y:S01]  /*30b30*/  ST.E desc[UR4][R8.64+0x14], R115 ;  /* 0x0000147308007985 */ /* 0x000fe2000c101904 */
[C---:B------:R-:W-:Y:S01]  /*30b40*/  FMUL.FTZ R43, R24.reuse, R43 ;  /* 0x0000002b182b7220 */ /* 0x040fe20000410000 */
[----:B------:R-:W-:-:S02]  /*30b50*/  FMUL.FTZ R45, R24, R45 ;  /* 0x0000002d182d7220 */ /* 0x000fc40000410000 */
[----:B------:R-:W-:Y:S01]  /*30b60*/  ST.E desc[UR6][R8.64+0x20], R117 ;  /* 0x0000207508007985 */ /* 0x000fe2000c101906 */
[----:B------:R-:W-:-:S03]  /*30b70*/  FMUL.FTZ R47, R24, R47 ;  /* 0x0000002f182f7220 */ /* 0x000fc60000410000 */
[----:B------:R-:W-:Y:S01]  /*30b80*/  ST.E desc[UR8][R8.64+0x24], R119 ;  /* 0x0000247708007985 */ /* 0x000fe2000c101908 */
[----:B------:R-:W-:-:S03]  /*30b90*/  FMUL.FTZ R49, R24, R49 ;  /* 0x0000003118317220 */ /* 0x000fc60000410000 */
        /* <DEDUP_REMOVED lines=24> */
[----:B------:R-:W-:-:S03]  /*30d20*/  FMUL.FTZ R51, R24, R51 ;  /* 0x0000003318337220 */ /* 0x000fc60000410000 */
[----:B------:R1:W-:Y:S01]  /*30d30*/  ST.E desc[UR14][R8.64+0xf0], R35 ;  /* 0x0000f02308007985 */ /* 0x0003e2000c10190e */
[----:B------:R-:W-:-:S03]  /*30d40*/  FMUL.FTZ R53, R24, R53 ;  /* 0x0000003518357220 */ /* 0x000fc60000410000 */
[----:B------:R1:W-:Y:S01]  /*30d50*/  ST.E desc[UR4][R8.64+0xf4], R37 ;  /* 0x0000f42508007985 */ /* 0x0003e2000c101904 */
[----:B------:R-:W-:-:S03]  /*30d60*/  FMUL.FTZ R55, R24, R55 ;  /* 0x0000003718377220 */ /* 0x000fc60000410000 */
[----:B------:R-:W-:Y:S01]  /*30d70*/  ST.E desc[UR16][R8.64+0x100], R39 ;  /* 0x0001002708007985 */ /* 0x000fe2000c101910 */
        /* <DEDUP_REMOVED lines=26> */
[----:B---3--:R-:W-:-:S03]  /*30f20*/  FMUL.FTZ R85, R24, R85 ;  /* 0x0000005518557220 */ /* 0x008fc60000410000 */
[----:B------:R-:W-:Y:S01]  /*30f30*/  ST.E desc[UR16][R8.64+0x170], R67 ;  /* 0x0001704308007985 */ /* 0x000fe2000c101910 */
[----:B----4-:R-:W-:-:S03]  /*30f40*/  FMUL.FTZ R87, R24, R87 ;  /* 0x0000005718577220 */ /* 0x010fc60000410000 */
[----:B------:R-:W-:Y:S01]  /*30f50*/  ST.E desc[UR6][R8.64+0x174], R69 ;  /* 0x0001744508007985 */ /* 0x000fe2000c101906 */
[----:B--2---:R-:W-:-:S03]  /*30f60*/  FMUL.FTZ R89, R24, R89 ;  /* 0x0000005918597220 */ /* 0x004fc60000410000 */
        /* <DEDUP_REMOVED lines=15> */
[----:B0-----:R-:W-:-:S03]  /*31060*/  FMUL.FTZ R3, R7, R2 ;  /* 0x0000000207037220 */ /* 0x001fc60000410000 */
[----:B------:R-:W-:Y:S01]  /*31070*/  ST.E desc[UR8][R8.64+0x1c0], R89 ;  /* 0x0001c05908007985 */ /* 0x000fe2000c101908 */
[----:B-1----:R-:W-:-:S03]  /*31080*/  FMUL.FTZ R29, R7, R28 ;  /* 0x0000001c071d7220 */ /* 0x002fc60000410000 */
[----:B------:R-:W-:Y:S04]  /*31090*/  ST.E desc[UR10][R8.64+0x1c4], R91 ;  /* 0x0001c45b08007985 */ /* 0x000fe8000c10190a */
[----:B------:R-:W-:Y:S01]  /*310a0*/  ST.E desc[UR12][R8.64+0x1d0], R93 ;  /* 0x0001d05d08007985 */ /* 0x000fe2000c10190c */
[----:B------:R-:W-:-:S03]  /*310b0*/  FMUL.FTZ R31, R7, R34 ;  /* 0x00000022071f7220 */ /* 0x000fc60000410000 */
[----:B------:R-:W-:Y:S01]  /*310c0*/  ST.E desc[UR14][R8.64+0x1d4], R95 ;  /* 0x0001d45f08007985 */ /* 0x000fe2000c10190e */
[----:B------:R-:W-:-:S03]  /*310d0*/  FMUL.FTZ R33, R7, R30 ;  /* 0x0000001e07217220 */ /* 0x000fc60000410000 */
[----:B------:R-:W-:Y:S01]  /*310e0*/  ST.E desc[UR6][R8.64+0x1e0], R97 ;  /* 0x0001e06108007985 */ /* 0x000fe2000c101906 */
[----:B------:R-:W-:-:S03]  /*310f0*/  FMUL.FTZ R35, R7, R32 ;  /* 0x0000002007237220 */ /* 0x000fc60000410000 */
[----:B------:R-:W-:Y:S04]  /*31100*/  ST.E desc[UR16][R8.64+0x1e4], R99 ;  /* 0x0001e46308007985 */ /* 0x000fe8000c101910 */
[----:B------:R-:W-:Y:S04]  /*31110*/  ST.E desc[UR4][R8.64+0x1f0], R103 ;  /* 0x0001f06708007985 */ /* 0x000fe8000c101904 */
[----:B------:R-:W-:Y:S01]  /*31120*/  ST.E desc[UR8][R8.64+0x1f4], R101 ;  /* 0x0001f46508007985 */ /* 0x000fe2000c101908 */
        /* <DEDUP_REMOVED lines=10> */
[C---:B------:R-:W-:Y:S01]  /*311d0*/  FMUL.FTZ R39, R7.reuse, R48 ;  /* 0x0000003007277220 */ /* 0x040fe20000410000 */
[C---:B0-----:R-:W-:Y:S02]  /*311e0*/  FMUL.FTZ R33, R7.reuse, R44 ;  /* 0x0000002c07217220 */ /* 0x041fe40000410000 */
[----:B------:R0:W-:Y:S01]  /*311f0*/  ST.E desc[UR8][R8.64+0x38], R29 ;  /* 0x0000381d08007985 */ /* 0x0001e2000c101908 */
[----:B-1----:R-:W-:-:S03]  /*31200*/  FMUL.FTZ R35, R7, R46 ;  /* 0x0000002e07237220 */ /* 0x002fc60000410000 */
[----:B------:R-:W-:Y:S01]  /*31210*/  ST.E desc[UR10][R8.64+0x3c], R37 ;  /* 0x00003c2508007985 */ /* 0x000fe2000c10190a */
[----:B--2---:R-:W-:-:S03]  /*31220*/  FMUL.FTZ R3, R7, R50 ;  /* 0x0000003207037220 */ /* 0x004fc60000410000 */
[----:B------:R1:W-:Y:S01]  /*31230*/  ST.E desc[UR6][R8.64+0x48], R31 ;  /* 0x0000481f08007985 */ /* 0x0003e2000c101906 */
[----:B0-----:R-:W-:-:S03]  /*31240*/  FMUL.FTZ R29, R7, R52 ;  /* 0x00000034071d7220 */ /* 0x001fc60000410000 */
[----:B------:R0:W-:Y:S04]  /*31250*/  ST.E desc[UR12][R8.64+0x4c], R33 ;  /* 0x00004c2108007985 */ /* 0x0001e8000c10190c */
[----:B------:R2:W-:Y:S01]  /*31260*/  ST.E desc[UR14][R8.64+0x58], R35 ;  /* 0x0000582308007985 */ /* 0x0005e2000c10190e */
[----:B-1----:R-:W-:-:S03]  /*31270*/  FMUL.FTZ R31, R7, R62 ;  /* 0x0000003e071f7220 */ /* 0x002fc60000410000 */
[----:B------:R1:W-:Y:S01]  /*31280*/  ST.E desc[UR16][R8.64+0x5c], R39 ;  /* 0x00005c2708007985 */ /* 0x0003e2000c101910 */
[C---:B------:R-:W-:Y:S01]  /*31290*/  FMUL.FTZ R37, R7.reuse, R58 ;  /* 0x0000003a07257220 */ /* 0x040fe20000410000 */
[C---:B0-----:R-:W-:Y:S02]  /*312a0*/  FMUL.FTZ R33, R7.reuse, R54 ;  /* 0x0000003607217220 */ /* 0x041fe40000410000 */
[----:B------:R0:W-:Y:S01]  /*312b0*/  ST.E desc[UR4][R8.64+0x68], R3 ;  /* 0x0000680308007985 */ /* 0x0001e2000c101904 */
[----:B--2---:R-:W-:-:S03]  /*312c0*/  FMUL.FTZ R35, R7, R60 ;  /* 0x0000003c07237220 */ /* 0x004fc60000410000 */
[----:B------:R2:W-:Y:S01]  /*312d0*/  ST.E desc[UR8][R8.64+0x6c], R29 ;  /* 0x00006c1d08007985 */ /* 0x0005e2000c101908 */
[----:B-1----:R-:W-:-:S03]  /*312e0*/  FMUL.FTZ R39, R7, R56 ;  /* 0x0000003807277220 */ /* 0x002fc60000410000 */
[----:B------:R1:W-:Y:S01]  /*312f0*/  ST.E desc[UR6][R8.64+0x78], R31 ;  /* 0x0000781f08007985 */ /* 0x0003e2000c101906 */
[----:B0-----:R-:W-:-:S03]  /*31300*/  FMUL.FTZ R3, R7, R64 ;  /* 0x0000004007037220 */ /* 0x001fc60000410000 */
        /* <DEDUP_REMOVED lines=10> */
[----:B------:R1:W-:Y:S04]  /*313b0*/  ST.E desc[UR6][R8.64+0xa8], R29 ;  /* 0x0000a81d08007985 */ /* 0x0003e8000c101906 */
[----:B------:R3:W-:Y:S01]  /*313c0*/  ST.E desc[UR8][R8.64+0xac], R31 ;  /* 0x0000ac1f08007985 */ /* 0x0007e2000c101908 */
[C---:B0-----:R-:W-:Y:S01]  /*313d0*/  FMUL.FTZ R39, R7.reuse, R76 ;  /* 0x0000004c07277220 */ /* 0x041fe20000410000 */
[C---:B--2---:R-:W-:Y:S02]  /*313e0*/  FMUL.FTZ R3, R7.reuse, R78 ;  /* 0x0000004e07037220 */ /* 0x044fe40000410000 */
[----:B------:R0:W-:Y:S01]  /*313f0*/  ST.E desc[UR10][R8.64+0xb8], R33 ;  /* 0x0000b82108007985 */ /* 0x0001e2000c10190a */
[----:B-1----:R-:W-:-:S03]  /*31400*/  FMUL.FTZ R29, R7, R86 ;  /* 0x00000056071d7220 */ /* 0x002fc60000410000 */
[----:B------:R1:W-:Y:S01]  /*31410*/  ST.E desc[UR12][R8.64+0xbc], R35 ;  /* 0x0000bc2308007985 */ /* 0x0003e2000c10190c */
[----:B---3--:R-:W-:-:S03]  /*31420*/  FMUL.FTZ R31, R7, R80 ;  /* 0x00000050071f7220 */ /* 0x008fc60000410000 */
[----:B------:R2:W-:Y:S01]  /*31430*/  ST.E desc[UR14][R8.64+0xc8], R37 ;  /* 0x0000c82508007985 */ /* 0x0005e2000c10190e */
[----:B0-----:R-:W-:-:S03]  /*31440*/  FMUL.FTZ R33, R7, R84 ;  /* 0x0000005407217220 */ /* 0x001fc60000410000 */
[----:B------:R0:W-:Y:S01]  /*31450*/  ST.E desc[UR4][R8.64+0xcc], R3 ;  /* 0x0000cc0308007985 */ /* 0x0001e2000c101904 */
[----:B-1----:R-:W-:-:S03]  /*31460*/  FMUL.FTZ R35, R7, R82 ;  /* 0x0000005207237220 */ /* 0x002fc60000410000 */
[----:B------:R1:W-:Y:S01]  /*31470*/  ST.E desc[UR16][R8.64+0xd8], R39 ;  /* 0x0000d82708007985 */ /* 0x0003e2000c101910 */
[----:B--2---:R-:W-:-:S03]  /*31480*/  FMUL.FTZ R37, R7, R88 ;  /* 0x0000005807257220 */ /* 0x004fc60000410000 */
        /* <DEDUP_REMOVED lines=54> */
[----:B------:R-:W-:Y:S01]  /*317f0*/  ST.E desc[UR6][R8.64+0x1b8], R29 ;  /* 0x0001b81d08007985 */ /* 0x000fe2000c101906 */
[C---:B------:R-:W-:Y:S01]  /*31800*/  FMUL.FTZ R41, R7.reuse, R146 ;  /* 0x0000009207297220 */ /* 0x040fe20000410000 */
[C---:B0-----:R-:W-:Y:S02]  /*31810*/  FMUL.FTZ R35, R7.reuse, R150 ;  /* 0x0000009607237220 */ /* 0x041fe40000410000 */
[----:B------:R0:W-:Y:S01]  /*31820*/  ST.E desc[UR16][R8.64+0x1bc], R39 ;  /* 0x0001bc2708007985 */ /* 0x0001e2000c101910 */
[----:B-1----:R-:W-:-:S03]  /*31830*/  FMUL.FTZ R37, R7, R144 ;  /* 0x0000009007257220 */ /* 0x002fc60000410000 */
[----:B------:R1:W-:Y:S01]  /*31840*/  ST.E desc[UR4][R8.64+0x1c8], R3 ;  /* 0x0001c80308007985 */ /* 0x0003e2000c101904 */
[----:B------:R-:W-:-:S03]  /*31850*/  FMUL.FTZ R43, R7, R214 ;  /* 0x000000d6072b7220 */ /* 0x000fc60000410000 */
[----:B------:R-:W-:Y:S01]  /*31860*/  ST.E desc[UR8][R8.64+0x1cc], R31 ;  /* 0x0001cc1f08007985 */ /* 0x000fe2000c101908 */
[----:B0-----:R-:W-:-:S03]  /*31870*/  FMUL.FTZ R39, R7, R148 ;  /* 0x0000009407277220 */ /* 0x001fc60000410000 */
[----:B------:R-:W-:Y:S04]  /*31880*/  ST.E desc[UR10][R8.64+0x1d8], R33 ;  /* 0x0001d82108007985 */ /* 0x000fe8000c10190a */
[----:B------:R-:W-:Y:S04]  /*31890*/  ST.E desc[UR6][R8.64+0x1dc], R35 ;  /* 0x0001dc2308007985 */ /* 0x000fe8000c101906 */
[----:B------:R-:W-:Y:S04]  /*318a0*/  ST.E desc[UR12][R8.64+0x1e8], R37 ;  /* 0x0001e82508007985 */ /* 0x000fe8000c10190c */
[----:B------:R-:W-:Y:S04]  /*318b0*/  ST.E desc[UR14][R8.64+0x1ec], R39 ;  /* 0x0001ec2708007985 */ /* 0x000fe8000c10190e */
[----:B------:R-:W-:Y:S04]  /*318c0*/  ST.E desc[UR16][R8.64+0x1f8], R41 ;  /* 0x0001f82908007985 */ /* 0x000fe8000c101910 */
[----:B------:R0:W-:Y:S04]  /*318d0*/  ST.E desc[UR18][R8.64+0x1fc], R43 ;  /* 0x0001fc2b08007985 */ /* 0x0001e8000c101912 */
[----:B-1----:R-:W2:Y:S01]  /*318e0*/  LDL.64 R2, [R0+0x80] ;  /* 0x0000800000027983 */ /* 0x002ea20000100a00 */
[----:B------:R-:W-:-:S02]  /*318f0*/  LEA.HI R24, R6, 0x8, RZ, 0x19 ;  /* 0x0000000806187811 */ /* 0x000fc400078fc8ff */
[----:B------:R-:W-:Y:S01]  /*31900*/  R2UR UR28, R4 ;  /* 0x00000000041c72ca */ /* 0x000fe200000e0000 */
[----:B------:R-:W3:Y:S02]  /*31910*/  LDL.64 R28, [R0] ;  /* 0x00000000001c7983 */ /* 0x000ee40000100a00 */
[----:B------:R1:W-:Y:S01]  /*31920*/  BAR.SYNC.DEFER_BLOCKING R24, 0x100 ;  /* 0x000400180000751d */ /* 0x0003e20000010000 */
[----:B------:R-:W-:-:S05]  /*31930*/  R2UR UR29, R5 ;  /* 0x00000000051d72ca */ /* 0x000fca00000e0000 */
[----:B------:R-:W4:Y:S04]  /*31940*/  LDL.64 R6, [R0+0x98] ;  /* 0x0000980000067983 */ /* 0x000f280000100a00 */
[----:B0-----:R-:W4:Y:S04]  /*31950*/  LDL.64 R8, [R0+0x88] ;  /* 0x0000880000087983 */ /* 0x001f280000100a00 */
[----:B--2---:R-:W2:Y:S04]  /*31960*/  LD.E R31, desc[UR4][R2.64] ;  /* 0x00000004021f7980 */ /* 0x004ea8000c101900 */
        /* <DEDUP_REMOVED lines=63> */
[----:B-1----:R-:W2:Y:S04]  /*31d60*/  LD.E R24, desc[UR26][R2.64+0x100] ;  /* 0x0001001a02187980 */ /* 0x002ea8000c101900 */
[----:B---3--:R-:W3:Y:S04]  /*31d70*/  LD.E R29, desc[UR6][R28.64] ;  /* 0x000000061c1d7980 */ /* 0x008ee8000c101900 */
[----:B----4-:R-:W3:Y:S04]  /*31d80*/  LD.E.64 R6, desc[UR4][R6.64] ;  /* 0x0000000406067980 */ /* 0x010ee8000c101b00 */
[----:B--2---:R0:W-:Y:S04]  /*31d90*/  ST.E desc[UR8][R2.64], R31 ;  /* 0x0000001f02007985 */ /* 0x0041e8000c101908 */
        /* <DEDUP_REMOVED lines=64> */
[----:B0-----:R-:W4:Y:S04]  /*321a0*/  LD.E R31, desc[UR28][R2.64+0x104] ;  /* 0x0001041c021f7980 */ /* 0x001f28000c101900 */
[----:B----4-:R0:W-:Y:S04]  /*321b0*/  ST.E desc[UR4][R2.64+0x104], R31 ;  /* 0x0001041f02007985 */ /* 0x0101e8000c101904 */
[----:B-1----:R-:W4:Y:S04]  /*321c0*/  LD.E R33, desc[UR6][R2.64+0x108] ;  /* 0x0001080602217980 */ /* 0x002f28000c101900 */
[----:B--2---:R-:W2:Y:S04]  /*321d0*/  LD.E R35, desc[UR8][R2.64+0x10c] ;  /* 0x00010c0802237980 */ /* 0x004ea8000c101900 */
        /* <DEDUP_REMOVED lines=8> */
[----:B0-----:R-:W3:Y:S04]  /*32260*/  LD.E R31, desc[UR26][R2.64+0x130] ;  /* 0x0001301a021f7980 */ /* 0x001ee8000c101900 */
        /* <DEDUP_REMOVED lines=113> */
[----:B------:R-:W4:Y:S01]  /*32980*/  LD.E R24, desc[UR28][R8.64] ;  /* 0x0000001c08187980 */ /* 0x000f22000c101900 */
[----:B------:R-:W-:-:S02]  /*32990*/  R2UR UR50, R4 ;  /* 0x00000000043272ca */ /* 0x000fc400000e0000 */
[C---:B------:R-:W-:Y:S02]  /*329a0*/  R2UR UR51, R5.reuse ;  /* 0x00000000053372ca */ /* 0x040fe400000e0000 */
[C---:B------:R-:W-:Y:S02]  /*329b0*/  R2UR UR52, R4.reuse ;  /* 0x00000000043472ca */ /* 0x040fe400000e0000 */
[C---:B------:R-:W-:Y:S02]  /*329c0*/  R2UR UR53, R5.reuse ;  /* 0x00000000053572ca */ /* 0x040fe400000e0000 */
[C---:B------:R-:W-:Y:S02]  /*329d0*/  R2UR UR54, R4.reuse ;  /* 0x00000000043672ca */ /* 0x040fe400000e0000 */
[----:B------:R-:W-:Y:S02]  /*329e0*/  R2UR UR55, R5 ;  /* 0x00000000053772ca */ /* 0x000fe400000e0000 */
        /* <DEDUP_REMOVED lines=14> */
[----:B------:R-:W-:Y:S02]  /*32ad0*/  R2UR UR48, R4 ;  /* 0x00000000043072ca */ /* 0x000fe400000e0000 */
[----:B------:R-:W-:Y:S01]  /*32ae0*/  R2UR UR49, R5 ;  /* 0x00000000053172ca */ /* 0x000fe200000e0000 */
[----:B------:R-:W-:Y:S01]  /*32af0*/  IMAD R6, R29, 0xc00, R6 ;  /* 0x00000c001d067824 */ /* 0x000fe200078e0206 */
[----:B------:R-:W-:Y:S01]  /*32b00*/  F2FP.F16.F32.PACK_AB R152, R27, R152 ;  /* 0x000000981b98723e */ /* 0x000fe200000000ff */
[----:B------:R-:W4:Y:S01]  /*32b10*/  LD.E R28, desc[UR4][R2.64+0x10] ;  /* 0x00001004021c7980 */ /* 0x000f22000c101900 */
[----:B------:R-:W-:Y:S02]  /*32b20*/  F2FP.F16.F32.PACK_AB R154, R25, R154 ;  /* 0x0000009a199a723e */ /* 0x000fe400000000ff */
[----:B------:R-:W-:Y:S01]  /*32b30*/  F2FP.F16.F32.PACK_AB R153, R26, R153 ;  /* 0x000000991a99723e */ /* 0x000fe200000000ff */
        /* <DEDUP_REMOVED lines=63> */
[----:B------:R-:W-:-:S03]  /*32f30*/  ISETP.NE.U32.AND P0, PT, R24, RZ, PT ;  /* 0x000000ff1800720c */ /* 0x000fc60003f05070 */
        /* <DEDUP_REMOVED lines=64> */
[----:B------:R-:W-:-:S02]  /*33340*/  R2UR UR6, R6 ;  /* 0x00000000060672ca */ /* 0x000fc400000e0000 */
[----:B------:R-:W-:Y:S02]  /*33350*/  R2UR UR7, R7 ;  /* 0x00000000070772ca */ /* 0x000fe400000e0000 */
[----:B------:R-:W-:Y:S01]  /*33360*/  F2FP.F16.F32.PACK_AB R155, R213, R155 ;  /* 0x0000009bd59b723e */ /* 0x000fe200000000ff */
[----:B------:R-:W-:Y:S01]  /*33370*/  VOTEU.ANY UP0, P0 ;  /* 0x00000000003f7886 */ /* 0x000fe20000000100 */
        /* <DEDUP_REMOVED lines=22> */
[----:B------:R-:W-:Y:S02]  /*334e0*/  R2UR UR28, R4 ;  /* 0x00000000041c72ca */ /* 0x000fe400000e0000 */
[----:B------:R-:W-:Y:S01]  /*334f0*/  R2UR UR29, R5 ;  /* 0x00000000051d72ca */ /* 0x000fe200000e0000 */
[----:B--2---:R-:W-:-:S06]  /*33500*/  WARPGROUP.ARRIVE ;  /* 0x00000000000079c5 */ /* 0x004fcc0000000000 */
[----:B------:R-:W-:Y:S01]  /*33510*/  HGMMA.64x256x16.F32 R24, R152, gdesc[UR4].tnspB, R24, UP0, gsb0 ;  /* 0x43e0000498187df0 */ /* 0x000fe2000b800818 */
        /* <DEDUP_REMOVED lines=23> */
[----:B------:R-:W-:Y:S01]  /*33690*/  R2UR UR31, R5 ;  /* 0x00000000051f72ca */ /* 0x000fe200000e0000 */
[----:B------:R-:W-:-:S02]  /*336a0*/  WARPGROUP.DEPBAR.LE gsb0, 0x0 ;  /* 0x00008000000079c5 */ /* 0x000fc40000010000 */
[----:B------:R0:W-:Y:S01]  /*336b0*/  ST.E desc[UR4][R2.64], R24 ;  /* 0x0000001802007985 */ /* 0x0001e2000c101904 */
[C---:B------:R-:W-:Y:S02]  /*336c0*/  R2UR UR4, R4.reuse ;  /* 0x00000000040472ca */ /* 0x040fe400000e0000 */
[C---:B------:R-:W-:Y:S01]  /*336d0*/  R2UR UR5, R5.reuse ;  /* 0x00000000050572ca */ /* 0x040fe200000e0000 */
[----:B------:R1:W-:Y:S01]  /*336e0*/  ST.E desc[UR6][R2.64+0x4], R25 ;  /* 0x0000041902007985 */ /* 0x0003e2000c101906 */
[C---:B------:R-:W-:Y:S02]  /*336f0*/  R2UR UR6, R4.reuse ;  /* 0x00000000040672ca */ /* 0x040fe400000e0000 */
[C---:B------:R-:W-:Y:S01]  /*33700*/  R2UR UR7, R5.reuse ;  /* 0x00000000050772ca */ /* 0x040fe200000e0000 */
[----:B------:R2:W-:Y:S01]  /*33710*/  ST.E desc[UR8][R2.64+0x8], R26 ;  /* 0x0000081a02007985 */ /* 0x0005e2000c101908 */
[C---:B------:R-:W-:Y:S02]  /*33720*/  R2UR UR8, R4.reuse ;  /* 0x00000000040872ca */ /* 0x040fe400000e0000 */
[----:B------:R-:W-:Y:S01]  /*33730*/  R2UR UR9, R5 ;  /* 0x00000000050972ca */ /* 0x000fe200000e0000 */
[----:B------:R3:W-:Y:S01]  /*33740*/  ST.E desc[UR10][R2.64+0xc], R27 ;  /* 0x00000c1b02007985 */ /* 0x0007e2000c10190a */
[----:B------:R-:W-:-:S02]  /*33750*/  R2UR UR10, R4 ;  /* 0x00000000040a72ca */ /* 0x000fc400000e0000 */
        /* <DEDUP_REMOVED lines=324> */
[----:B------:R-:W-:Y:S01]  /*34ba0*/  R2UR UR23, R5 ;  /* 0x00000000051772ca */ /* 0x000fe200000e0000 */
[----:B------:R4:W-:Y:S04]  /*34bb0*/  ST.E desc[UR24][R2.64+0x1c0], R136 ;  /* 0x0001c08802007985 */ /* 0x0009e8000c101918 */
[----:B------:R4:W-:Y:S04]  /*34bc0*/  ST.E desc[UR26][R2.64+0x1c4], R137 ;  /* 0x0001c48902007985 */ /* 0x0009e8000c10191a */
[----:B------:R4:W-:Y:S04]  /*34bd0*/  ST.E desc[UR28][R2.64+0x1c8], R138 ;  /* 0x0001c88a02007985 */ /* 0x0009e8000c10191c */
[----:B------:R4:W-:Y:S04]  /*34be0*/  ST.E desc[UR4][R2.64+0x1cc], R139 ;  /* 0x0001cc8b02007985 */ /* 0x0009e8000c101904 */
[----:B------:R4:W-:Y:S04]  /*34bf0*/  ST.E desc[UR6][R2.64+0x1d0], R140 ;  /* 0x0001d08c02007985 */ /* 0x0009e8000c101906 */
[----:B------:R4:W-:Y:S04]  /*34c00*/  ST.E desc[UR8][R2.64+0x1d4], R141 ;  /* 0x0001d48d02007985 */ /* 0x0009e8000c101908 */
[----:B------:R4:W-:Y:S01]  /*34c10*/  ST.E desc[UR10][R2.64+0x1d8], R142 ;  /* 0x0001d88e02007985 */ /* 0x0009e2000c10190a */
[----:B------:R-:W-:-:S03]  /*34c20*/  R2UR UR24, R4 ;  /* 0x00000000041872ca */ /* 0x000fc600000e0000 */
[----:B------:R4:W-:Y:S01]  /*34c30*/  ST.E desc[UR12][R2.64+0x1dc], R143 ;  /* 0x0001dc8f02007985 */ /* 0x0009e2000c10190c */
[----:B------:R-:W-:-:S03]  /*34c40*/  R2UR UR25, R5 ;  /* 0x00000000051972ca */ /* 0x000fc600000e0000 */
[----:B------:R4:W-:Y:S01]  /*34c50*/  ST.E desc[UR14][R2.64+0x1e0], R144 ;  /* 0x0001e09002007985 */ /* 0x0009e2000c10190e */
[----:B------:R-:W-:-:S03]  /*34c60*/  R2UR UR26, R4 ;  /* 0x00000000041a72ca */ /* 0x000fc600000e0000 */
[----:B------:R4:W-:Y:S01]  /*34c70*/  ST.E desc[UR16][R2.64+0x1e4], R145 ;  /* 0x0001e49102007985 */ /* 0x0009e2000c101910 */
[----:B------:R-:W-:-:S03]  /*34c80*/  R2UR UR27, R5 ;  /* 0x00000000051b72ca */ /* 0x000fc600000e0000 */
[----:B------:R4:W-:Y:S01]  /*34c90*/  ST.E desc[UR18][R2.64+0x1e8], R146 ;  /* 0x0001e89202007985 */ /* 0x0009e2000c101912 */
[C---:B------:R-:W-:Y:S02]  /*34ca0*/  R2UR UR28, R4.reuse ;  /* 0x00000000041c72ca */ /* 0x040fe400000e0000 */
[----:B------:R-:W-:Y:S01]  /*34cb0*/  R2UR UR29, R5 ;  /* 0x00000000051d72ca */ /* 0x000fe200000e0000 */
[----:B------:R4:W-:Y:S01]  /*34cc0*/  ST.E desc[UR20][R2.64+0x1ec], R147 ;  /* 0x0001ec9302007985 */ /* 0x0009e2000c101914 */
[----:B------:R-:W-:-:S03]  /*34cd0*/  R2UR UR20, R4 ;  /* 0x00000000041472ca */ /* 0x000fc600000e0000 */
[----:B------:R4:W-:Y:S01]  /*34ce0*/  ST.E desc[UR22][R2.64+0x1f0], R148 ;  /* 0x0001f09402007985 */ /* 0x0009e2000c101916 */
        /* <DEDUP_REMOVED lines=12> */
[----:B------:R-:W-:Y:S01]  /*34db0*/  R2UR UR11, R5 ;  /* 0x00000000050b72ca */ /* 0x000fe200000e0000 */
[----:B------:R4:W-:Y:S04]  /*34dc0*/  ST.E desc[UR24][R2.64+0x1f4], R149 ;  /* 0x0001f49502007985 */ /* 0x0009e8000c101918 */
[----:B------:R4:W-:Y:S01]  /*34dd0*/  ST.E desc[UR26][R2.64+0x1f8], R150 ;  /* 0x0001f89602007985 */ /* 0x0009e2000c10191a */
[----:B------:R-:W-:-:S03]  /*34de0*/  R2UR UR8, R4 ;  /* 0x00000000040872ca */ /* 0x000fc600000e0000 */
[----:B------:R4:W-:Y:S01]  /*34df0*/  ST.E desc[UR28][R2.64+0x1fc], R151 ;  /* 0x0001fc9702007985 */ /* 0x0009e2000c10191c */
[----:B------:R-:W-:-:S03]  /*34e00*/  R2UR UR9, R5 ;  /* 0x00000000050972ca */ /* 0x000fc600000e0000 */
[----:B------:R-:W-:Y:S01]  /*34e10*/  ST.E desc[UR22][R8.64], R195 ;  /* 0x000000c308007985 */ /* 0x000fe2000c101916 */
[C---:B------:R-:W-:Y:S02]  /*34e20*/  R2UR UR6, R4.reuse ;  /* 0x00000000040672ca */ /* 0x040fe400000e0000 */
[C---:B------:R-:W-:Y:S01]  /*34e30*/  R2UR UR7, R5.reuse ;  /* 0x00000000050772ca */ /* 0x040fe200000e0000 */
[----:B0-----:R-:W4:Y:S01]  /*34e40*/  LD.E R24, desc[UR20][R2.64] ;  /* 0x0000001402187980 */ /* 0x001f22000c101900 */
[C---:B------:R-:W-:Y:S02]  /*34e50*/  R2UR UR4, R4.reuse ;  /* 0x00000000040472ca */ /* 0x040fe400000e0000 */
[C---:B------:R-:W-:Y:S01]  /*34e60*/  R2UR UR5, R5.reuse ;  /* 0x00000000050572ca */ /* 0x040fe200000e0000 */
[----:B-1----:R-:W4:Y:S01]  /*34e70*/  LD.E R25, desc[UR18][R2.64+0x4] ;  /* 0x0000041202197980 */ /* 0x002f22000c101900 */
[C---:B------:R-:W-:Y:S02]  /*34e80*/  R2UR UR28, R4.reuse ;  /* 0x00000000041c72ca */ /* 0x040fe400000e0000 */
[----:B------:R-:W-:Y:S01]  /*34e90*/  R2UR UR29, R5 ;  /* 0x00000000051d72ca */ /* 0x000fe200000e0000 */
[----:B--2---:R-:W2:Y:S01]  /*34ea0*/  LD.E R26, desc[UR16][R2.64+0x8] ;  /* 0x00000810021a7980 */ /* 0x004ea2000c101900 */
[----:B------:R-:W-:-:S02]  /*34eb0*/  R2UR UR26, R4 ;  /* 0x00000000041a72ca */ /* 0x000fc400000e0000 */
[C---:B------:R-:W-:Y:S01]  /*34ec0*/  R2UR UR27, R5.reuse ;  /* 0x00000000051b72ca */ /* 0x040fe200000e0000 */
[----:B---3--:R-:W2:Y:S01]  /*34ed0*/  LD.E R27, desc[UR56][R2.64+0xc] ;  /* 0x00000c38021b7980 */ /* 0x008ea2000c101900 */
[C---:B------:R-:W-:Y:S02]  /*34ee0*/  R2UR UR24, R4.reuse ;  /* 0x00000000041872ca */ /* 0x040fe400000e0000 */
[C---:B------:R-:W-:Y:S01]  /*34ef0*/  R2UR UR25, R5.reuse ;  /* 0x00000000051972ca */ /* 0x040fe200000e0000 */
[----:B----4-:R-:W2:Y:S01]  /*34f00*/  LD.E R28, desc[UR54][R2.64+0x10] ;  /* 0x00001036021c7980 */ /* 0x010ea2000c101900 */
[C---:B------:R-:W-:Y:S02]  /*34f10*/  R2UR UR22, R4.reuse ;  /* 0x00000000041672ca */ /* 0x040fe400000e0000 */
[----:B------:R-:W-:Y:S01]  /*34f20*/  R2UR UR23, R5 ;  /* 0x00000000051772ca */ /* 0x000fe200000e0000 */
[----:B------:R-:W2:Y:S01]  /*34f30*/  LD.E R29, desc[UR14][R2.64+0x14] ;  /* 0x0000140e021d7980 */ /* 0x000ea2000c101900 */
[----:B------:R-:W-:-:S02]  /*34f40*/  R2UR UR20, R4 ;  /* 0x00000000041472ca */ /* 0x000fc400000e0000 */
[C---:B------:R-:W-:Y:S01]  /*34f50*/  R2UR UR21, R5.reuse ;  /* 0x00000000051572ca */ /* 0x040fe200000e0000 */
[----:B------:R-:W2:Y:S01]  /*34f60*/  LD.E R30, desc[UR12][R2.64+0x18] ;  /* 0x0000180c021e7980 */ /* 0x000ea2000c101900 */
[C---:B------:R-:W-:Y:S02]  /*34f70*/  R2UR UR18, R4.reuse ;  /* 0x00000000041272ca */ /* 0x040fe400000e0000 */
[C---:B------:R-:W-:Y:S01]  /*34f80*/  R2UR UR19, R5.reuse ;  /* 0x00000000051372ca */ /* 0x040fe200000e0000 */
[----:B------:R-:W2:Y:S01]  /*34f90*/  LD.E R31, desc[UR10][R2.64+0x1c] ;  /* 0x00001c0a021f7980 */ /* 0x000ea2000c101900 */
        /* <DEDUP_REMOVED lines=303> */
[----:B------:R-:W-:Y:S02]  /*36290*/  R2UR UR10, R4 ;  /* 0x00000000040a72ca */ /* 0x000fe400000e0000 */
[----:B------:R-:W-:Y:S01]  /*362a0*/  R2UR UR11, R5 ;  /* 0x00000000050b72ca */ /* 0x000fe200000e0000 */
        /* <DEDUP_REMOVED lines=19> */
[----:B------:R-:W-:-:S02]  /*363e0*/  VIADD R152, R6, 0x80 ;  /* 0x0000008006987836 */ /* 0x000fc40000000000 */
[----:B------:R-:W-:-:S03]  /*363f0*/  IMAD.MOV.U32 R153, RZ, RZ, R7 ;  /* 0x000000ffff997224 */ /* 0x000fc600078e0007 */
[----:B------:R-:W-:Y:S02]  /*36400*/  R2UR UR6, R152 ;  /* 0x00000000980672ca */ /* 0x000fe400000e0000 */
[----:B------:R-:W-:Y:S02]  /*36410*/  R2UR UR7, R153 ;  /* 0x00000000990772ca */ /* 0x000fe400000e0000 */
[----:B------:R-:W-:Y:S02]  /*36420*/  F2FP.F16.F32.PACK_AB R152, R19, R20 ;  /* 0x000000141398723e */ /* 0x000fe400000000ff */
[----:B------:R-:W-:Y:S02]  /*36430*/  F2FP.F16.F32.PACK_AB R154, R15, R18 ;  /* 0x000000120f9a723e */ /* 0x000fe400000000ff */
[----:B------:R-:W-:Y:S02]  /*36440*/  F2FP.F16.F32.PACK_AB R153, R13, R14 ;  /* 0x0000000e0d99723e */ /* 0x000fe400000000ff */
[----:B------:R-:W-:-:S02]  /*36450*/  F2FP.F16.F32.PACK_AB R155, R12, R11 ;  /* 0x0000000b0c9b723e */ /* 0x000fc400000000ff */
        /* <DEDUP_REMOVED lines=24> */
[----:B--2---:R-:W-:-:S06]  /*365e0*/  WARPGROUP.ARRIVE ;  /* 0x00000000000079c5 */ /* 0x004fcc0000000000 */
[----:B------:R-:W-:Y:S01]  /*365f0*/  HGMMA.64x256x16.F32 R24, R152, gdesc[UR4].tnspB, R24, gsb0 ;  /* 0x43e0000498187df0 */ /* 0x000fe20008000818 */
        /* <DEDUP_REMOVED lines=2698> */
[----:B------:R4:W-:Y:S04]  /*40ea0*/  ST.E desc[UR18][R2.64+0x1b4], R133 ;  /* 0x0001b48502007985 */ /* 0x0009e8000c101912 */
        /* <DEDUP_REMOVED lines=17> */
[----:B------:R-:W-:Y:S01]  /*40fc0*/  R2UR UR19, R5 ;  /* 0x00000000051372ca */ /* 0x000fe200000e0000 */
[----:B------:R4:W-:Y:S04]  /*40fd0*/  ST.E desc[UR6][R2.64+0x1d0], R140 ;  /* 0x0001d08c02007985 */ /* 0x0009e8000c101906 */
[----:B------:R4:W-:Y:S04]  /*40fe0*/  ST.E desc[UR8][R2.64+0x1d4], R141 ;  /* 0x0001d48d02007985 */ /* 0x0009e8000c101908 */
[----:B------:R4:W-:Y:S04]  /*40ff0*/  ST.E desc[UR10][R2.64+0x1d8], R142 ;  /* 0x0001d88e02007985 */ /* 0x0009e8000c10190a */
[----:B------:R4:W-:Y:S04]  /*41000*/  ST.E desc[UR12][R2.64+0x1dc], R143 ;  /* 0x0001dc8f02007985 */ /* 0x0009e8000c10190c */
[----:B------:R4:W-:Y:S04]  /*41010*/  ST.E desc[UR14][R2.64+0x1e0], R144 ;  /* 0x0001e09002007985 */ /* 0x0009e8000c10190e */
[----:B------:R4:W-:Y:S04]  /*41020*/  ST.E desc[UR16][R2.64+0x1e4], R145 ;  /* 0x0001e49102007985 */ /* 0x0009e8000c101910 */
[----:B------:R-:W-:Y:S04]  /*41030*/  ST.E desc[UR20][R2.64+0x1ec], R147 ;  /* 0x0001ec9302007985 */ /* 0x000fe8000c101914 */
[----:B------:R-:W-:Y:S01]  /*41040*/  ST.E desc[UR22][R2.64+0x1f0], R148 ;  /* 0x0001f09402007985 */ /* 0x000fe2000c101916 */
[----:B------:R-:W-:-:S03]  /*41050*/  R2UR UR22, R4 ;  /* 0x00000000041672ca */ /* 0x000fc600000e0000 */
[----:B------:R-:W-:Y:S01]  /*41060*/  ST.E desc[UR24][R2.64+0x1f4], R149 ;  /* 0x0001f49502007985 */ /* 0x000fe2000c101918 */
[----:B------:R-:W-:-:S03]  /*41070*/  R2UR UR23, R5 ;  /* 0x00000000051772ca */ /* 0x000fc600000e0000 */
[----:B------:R-:W-:Y:S01]  /*41080*/  ST.E desc[UR26][R2.64+0x1f8], R150 ;  /* 0x0001f89602007985 */ /* 0x000fe2000c10191a */
[----:B------:R-:W-:-:S03]  /*41090*/  R2UR UR20, R4 ;  /* 0x00000000041472ca */ /* 0x000fc600000e0000 */
[----:B------:R-:W-:Y:S01]  /*410a0*/  ST.E desc[UR28][R2.64+0x1fc], R151 ;  /* 0x0001fc9702007985 */ /* 0x000fe2000c10191c */
[C---:B------:R-:W-:Y:S02]  /*410b0*/  R2UR UR21, R5.reuse ;  /* 0x00000000051572ca */ /* 0x040fe400000e0000 */
[C---:B------:R-:W-:Y:S01]  /*410c0*/  R2UR UR16, R4.reuse ;  /* 0x00000000041072ca */ /* 0x040fe200000e0000 */
[----:B------:R4:W-:Y:S01]  /*410d0*/  ST.E desc[UR18][R2.64+0x1e8], R146 ;  /* 0x0001e89202007985 */ /* 0x0009e2000c101912 */
        /* <DEDUP_REMOVED lines=8> */
[----:B------:R-:W-:Y:S01]  /*41160*/  R2UR UR11, R5 ;  /* 0x00000000050b72ca */ /* 0x000fe200000e0000 */
[----:B------:R-:W-:Y:S01]  /*41170*/  ST.E desc[UR22][R8.64], R195 ;  /* 0x000000c308007985 */ /* 0x000fe2000c101916 */
[----:B------:R-:W-:-:S02]  /*41180*/  R2UR UR8, R4 ;  /* 0x00000000040872ca */ /* 0x000fc400000e0000 */
        /* <DEDUP_REMOVED lines=349> */
[----:B------:R-:W-:Y:S01]  /*42760*/  VIADD R6, R6, 0x280 ;  /* 0x0000028006067836 */ /* 0x000fe20000000000 */
[----:B------:R-:W-:-:S02]  /*42770*/  R2UR UR7, R7 ;  /* 0x00000000070772ca */ /* 0x000fc400000e0000 */
[----:B------:R-:W-:Y:S02]  /*42780*/  F2FP.F16.F32.PACK_AB R184, R187, R188 ;  /* 0x000000bcbbb8723e */ /* 0x000fe400000000ff */
[----:B------:R-:W-:Y:S02]  /*42790*/  R2UR UR6, R6 ;  /* 0x00000000060672ca */ /* 0x000fe400000e0000 */
[----:B------:R-:W-:Y:S02]  /*427a0*/  F2FP.F16.F32.PACK_AB R186, R185, R186 ;  /* 0x000000bab9ba723e */ /* 0x000fe400000000ff */
[----:B------:R-:W-:Y:S02]  /*427b0*/  F2FP.F16.F32.PACK_AB R185, R160, R161 ;  /* 0x000000a1a0b9723e */ /* 0x000fe400000000ff */
[----:B------:R-:W-:Y:S02]  /*427c0*/  F2FP.F16.F32.PACK_AB R187, R158, R159 ;  /* 0x0000009f9ebb723e */ /* 0x000fe400000000ff */
        /* <DEDUP_REMOVED lines=27> */
[C---:B------:R-:W-:Y:S01]  /*42980*/  R2UR UR7, R5.reuse ;  /* 0x00000000050772ca */ /* 0x040fe200000e0000 */
[----:B------:R-:W-:Y:S02]  /*42990*/  WARPGROUP.DEPBAR.LE gsb0, 0x0 ;  /* 0x00008000000079c5 */ /* 0x000fe40000010000 */
[----:B------:R-:W-:Y:S01]  /*429a0*/  ST.E desc[UR4][R2.64], R24 ;  /* 0x0000001802007985 */ /* 0x000fe2000c101904 */
[----:B------:R-:W-:Y:S02]  /*429b0*/  R2UR UR4, R4 ;  /* 0x00000000040472ca */ /* 0x000fe400000e0000 */
[----:B------:R-:W-:-:S07]  /*429c0*/  R2UR UR5, R5 ;  /* 0x00000000050572ca */ /* 0x000fce00000e0000 */
[----:B------:R0:W-:Y:S01]  /*429d0*/  ST.E desc[UR6][R2.64+0x4], R25 ;  /* 0x0000041902007985 */ /* 0x0001e2000c101906 */
[C---:B------:R-:W-:Y:S02]  /*429e0*/  R2UR UR6, R4.reuse ;  /* 0x00000000040672ca */ /* 0x040fe400000e0000 */
[C---:B------:R-:W-:Y:S01]  /*429f0*/  R2UR UR7, R5.reuse ;  /* 0x00000000050772ca */ /* 0x040fe200000e0000 */
[----:B------:R-:W-:Y:S01]  /*42a00*/  ST.E desc[UR8][R2.64+0x8], R26 ;  /* 0x0000081a02007985 */ /* 0x000fe2000c101908 */
[C---:B------:R-:W-:Y:S02]  /*42a10*/  R2UR UR8, R4.reuse ;  /* 0x00000000040872ca */ /* 0x040fe400000e0000 */
[C---:B------:R-:W-:Y:S01]  /*42a20*/  R2UR UR9, R5.reuse ;  /* 0x00000000050972ca */ /* 0x040fe200000e0000 */
[----:B------:R1:W-:Y:S01]  /*42a30*/  ST.E desc[UR10][R2.64+0xc], R27 ;  /* 0x00000c1b02007985 */ /* 0x0003e2000c10190a */
[C---:B------:R-:W-:Y:S02]  /*42a40*/  R2UR UR10, R4.reuse ;  /* 0x00000000040a72ca */ /* 0x040fe400000e0000 */
[----:B------:R-:W-:Y:S01]  /*42a50*/  R2UR UR11, R5 ;  /* 0x00000000050b72ca */ /* 0x000fe200000e0000 */
[----:B------:R-:W-:Y:S01]  /*42a60*/  ST.E desc[UR12][R2.64+0x10], R28 ;  /* 0x0000101c02007985 */ /* 0x000fe2000c10190c */
[----:B------:R-:W-:-:S02]  /*42a70*/  R2UR UR12, R4 ;  /* 0x00000000040c72ca */ /* 0x000fc400000e0000 */
[C---:B------:R-:W-:Y:S01]  /*42a80*/  R2UR UR13, R5.reuse ;  /* 0x00000000050d72ca */ /* 0x040fe200000e0000 */
[----:B------:R2:W-:Y:S01]  /*42a90*/  ST.E desc[UR14][R2.64+0x14], R29 ;  /* 0x0000141d02007985 */ /* 0x0005e2000c10190e */
[C---:B------:R-:W-:Y:S02]  /*42aa0*/  R2UR UR14, R4.reuse ;  /* 0x00000000040e72ca */ /* 0x040fe400000e0000 */
[C---:B------:R-:W-:Y:S01]  /*42ab0*/  R2UR UR15, R5.reuse ;  /* 0x00000000050f72ca */ /* 0x040fe200000e0000 */
[----:B------:R-:W-:Y:S01]  /*42ac0*/  ST.E desc[UR16][R2.64+0x18], R30 ;  /* 0x0000181e02007985 */ /* 0x000fe2000c101910 */
[C---:B------:R-:W-:Y:S02]  /*42ad0*/  R2UR UR16, R4.reuse ;  /* 0x00000000041072ca */ /* 0x040fe400000e0000 */
[----:B------:R-:W-:Y:S01]  /*42ae0*/  R2UR UR17, R5 ;  /* 0x00000000051172ca */ /* 0x000fe200000e0000 */
[----:B------:R3:W-:Y:S01]  /*42af0*/  ST.E desc[UR18][R2.64+0x1c], R31 ;  /* 0x00001c1f02007985 */ /* 0x0007e2000c101912 */
[----:B------:R-:W-:-:S02]  /*42b00*/  R2UR UR18, R4 ;  /* 0x00000000041272ca */ /* 0x000fc400000e0000 */
[C---:B------:R-:W-:Y:S01]  /*42b10*/  R2UR UR19, R5.reuse ;  /* 0x00000000051372ca */ /* 0x040fe200000e0000 */
[----:B------:R-:W-:Y:S01]  /*42b20*/  ST.E desc[UR20][R2.64+0x20], R32 ;  /* 0x0000202002007985 */ /* 0x000fe2000c101914 */
[C---:B------:R-:W-:Y:S02]  /*42b30*/  R2UR UR20, R4.reuse ;  /* 0x00000000041472ca */ /* 0x040fe400000e0000 */
[C---:B------:R-:W-:Y:S01]  /*42b40*/  R2UR UR21, R5.reuse ;  /* 0x00000000051572ca */ /* 0x040fe200000e0000 */
[----:B------:R-:W-:Y:S01]  /*42b50*/  ST.E desc[UR22][R2.64+0x24], R33 ;  /* 0x0000242102007985 */ /* 0x000fe2000c101916 */
[C---:B------:R-:W-:Y:S02]  /*42b60*/  R2UR UR22, R4.reuse ;  /* 0x00000000041672ca */ /* 0x040fe400000e0000 */
[----:B------:R-:W-:Y:S01]  /*42b70*/  R2UR UR23, R5 ;  /* 0x00000000051772ca */ /* 0x000fe200000e0000 */
[----:B------:R-:W-:Y:S01]  /*42b80*/  ST.E desc[UR4][R2.64+0x28], R34 ;  /* 0x0000282202007985 */ /* 0x000fe2000c101904 */
        /* <DEDUP_REMOVED lines=351> */
[----:B------:R-:W-:-:S03]  /*44180*/  R2UR UR4, R4 ;  /* 0x00000000040472ca */ /* 0x000fc600000e0000 */
[----:B------:R4:W-:Y:S01]  /*44190*/  ST.E desc[UR6][R8.64], R195 ;  /* 0x000000c308007985 */ /* 0x0009e2000c101906 */
[----:B------:R-:W-:-:S03]  /*441a0*/  R2UR UR5, R5 ;  /* 0x00000000050572ca */ /* 0x000fc600000e0000 */
[----:B------:R-:W4:Y:S01]  /*441b0*/  LD.E R7, desc[UR8][R2.64] ;  /* 0x0000000802077980 */ /* 0x000f22000c101900 */
[C---:B------:R-:W-:Y:S02]  /*441c0*/  R2UR UR6, R4.reuse ;  /* 0x00000000040672ca */ /* 0x040fe400000e0000 */
[C---:B------:R-:W-:Y:S01]  /*441d0*/  R2UR UR7, R5.reuse ;  /* 0x00000000050772ca */ /* 0x040fe200000e0000 */
[----:B------:R-:W4:Y:S01]  /*441e0*/  LD.E R11, desc[UR10][R2.64+0x4] ;  /* 0x0000040a020b7980 */ /* 0x000f22000c101900 */
[C---:B------:R-:W-:Y:S02]  /*441f0*/  R2UR UR8, R4.reuse ;  /* 0x00000000040872ca */ /* 0x040fe400000e0000 */
[C---:B------:R-:W-:Y:S01]  /*44200*/  R2UR UR9, R5.reuse ;  /* 0x00000000050972ca */ /* 0x040fe200000e0000 */
[----:B------:R-:W4:Y:S01]  /*44210*/  LD.E R13, desc[UR12][R2.64+0x8] ;  /* 0x0000080c020d7980 */ /* 0x000f22000c101900 */
[C---:B------:R-:W-:Y:S02]  /*44220*/  R2UR UR10, R4.reuse ;  /* 0x00000000040a72ca */ /* 0x040fe400000e0000 */
[----:B------:R-:W-:Y:S01]  /*44230*/  R2UR UR11, R5 ;  /* 0x00000000050b72ca */ /* 0x000fe200000e0000 */
[----:B------:R-:W4:Y:S01]  /*44240*/  LD.E R15, desc[UR14][R2.64+0xc] ;  /* 0x00000c0e020f7980 */ /* 0x000f22000c101900 */
[----:B------:R-:W-:-:S02]  /*44250*/  R2UR UR12, R4 ;  /* 0x00000000040c72ca */ /* 0x000fc400000e0000 */
[C---:B------:R-:W-:Y:S01]  /*44260*/  R2UR UR13, R5.reuse ;  /* 0x00000000050d72ca */ /* 0x040fe200000e0000 */
[----:B------:R-:W4:Y:S01]  /*44270*/  LD.E R19, desc[UR16][R2.64+0x10] ;  /* 0x0000101002137980 */ /* 0x000f22000c101900 */
[C---:B------:R-:W-:Y:S02]  /*44280*/  R2UR UR14, R4.reuse ;  /* 0x00000000040e72ca */ /* 0x040fe400000e0000 */
[C---:B------:R-:W-:Y:S01]  /*44290*/  R2UR UR15, R5.reuse ;  /* 0x00000000050f72ca */ /* 0x040fe200000e0000 */
[----:B------:R-:W4:Y:S01]  /*442a0*/  LD.E R21, desc[UR18][R2.64+0x14] ;  /* 0x0000141202157980 */ /* 0x000f22000c101900 */
[C---:B------:R-:W-:Y:S02]  /*442b0*/  R2UR UR16, R4.reuse ;  /* 0x00000000041072ca */ /* 0x040fe400000e0000 */
[----:B------:R-:W-:Y:S01]  /*442c0*/  R2UR UR17, R5 ;  /* 0x00000000051172ca */ /* 0x000fe200000e0000 */
[----:B0-----:R-:W4:Y:S01]  /*442d0*/  LD.E R25, desc[UR20][R2.64+0x18] ;  /* 0x0000181402197980 */ /* 0x001f22000c101900 */
[----:B------:R-:W-:-:S02]  /*442e0*/  R2UR UR18, R4 ;  /* 0x00000000041272ca */ /* 0x000fc400000e0000 */
[C---:B------:R-:W-:Y:S01]  /*442f0*/  R2UR UR19, R5.reuse ;  /* 0x00000000051372ca */ /* 0x040fe200000e0000 */
[----:B-1----:R-:W4:Y:S01]  /*44300*/  LD.E R27, desc[UR22][R2.64+0x1c] ;  /* 0x00001c16021b7980 */ /* 0x002f22000c101900 */
[C---:B------:R-:W-:Y:S02]  /*44310*/  R2UR UR20, R4.reuse ;  /* 0x00000000041472ca */ /* 0x040fe400000e0000 */
[C---:B------:R-:W-:Y:S01]  /*44320*/  R2UR UR21, R5.reuse ;  /* 0x00000000051572ca */ /* 0x040fe200000e0000 */
[----:B--2---:R-:W2:Y:S01]  /*44330*/  LD.E R29, desc[UR24][R2.64+0x20] ;  /* 0x00002018021d7980 */ /* 0x004ea2000c101900 */
[C---:B------:R-:W-:Y:S02]  /*44340*/  R2UR UR22, R4.reuse ;  /* 0x00000000041672ca */ /* 0x040fe400000e0000 */
[----:B------:R-:W-:Y:S01]  /*44350*/  R2UR UR23, R5 ;  /* 0x00000000051772ca */ /* 0x000fe200000e0000 */
[----:B---3--:R-:W3:Y:S01]  /*44360*/  LD.E R31, desc[UR26][R2.64+0x24] ;  /* 0x0000241a021f7980 */ /* 0x008ee2000c101900 */
[----:B------:R-:W-:-:S02]  /*44370*/  R2UR UR24, R4 ;  /* 0x00000000041872ca */ /* 0x000fc400000e0000 */
[C---:B------:R-:W-:Y:S01]  /*44380*/  R2UR UR25, R5.reuse ;  /* 0x00000000051972ca */ /* 0x040fe200000e0000 */
[----:B----4-:R-:W4:Y:S01]  /*44390*/  LD.E R9, desc[UR28][R2.64+0x28] ;  /* 0x0000281c02097980 */ /* 0x010f22000c101900 */
        /* <DEDUP_REMOVED lines=375> */
[----:B--2---:R-:W-:Y:S01]  /*45b10*/  ST.E desc[UR20][R2.64+0x20], R29 ;  /* 0x0000201d02007985 */ /* 0x004fe2000c101914 */
[C---:B------:R-:W-:Y:S02]  /*45b20*/  R2UR UR20, R4.reuse ;  /* 0x00000000041472ca */ /* 0x040fe400000e0000 */
[C---:B------:R-:W-:Y:S01]  /*45b30*/  R2UR UR21, R5.reuse ;  /* 0x00000000051572ca */ /* 0x040fe200000e0000 */
[----:B---3--:R-:W-:Y:S01]  /*45b40*/  ST.E desc[UR22][R2.64+0x24], R31 ;  /* 0x0000241f02007985 */ /* 0x008fe2000c101916 */
[C---:B------:R-:W-:Y:S02]  /*45b50*/  R2UR UR22, R4.reuse ;  /* 0x00000000041672ca */ /* 0x040fe400000e0000 */
[----:B------:R-:W-:Y:S01]  /*45b60*/  R2UR UR23, R5 ;  /* 0x00000000051772ca */ /* 0x000fe200000e0000 */
[----:B----4-:R-:W-:Y:S01]  /*45b70*/  ST.E desc[UR24][R2.64+0x28], R9 ;  /* 0x0000280902007985 */ /* 0x010fe2000c101918 */
        /* <DEDUP_REMOVED lines=331> */
[----:B0-----:R-:W2:Y:S01]  /*47030*/  LDL.64 R8, [R0+0x40] ;  /* 0x0000400000087983 */ /* 0x001ea20000100a00 */
[----:B------:R-:W-:-:S02]  /*47040*/  R2UR UR4, R4 ;  /* 0x00000000040472ca */ /* 0x000fc400000e0000 */
[----:B------:R-:W-:Y:S01]  /*47050*/  R2UR UR5, R5 ;  /* 0x00000000050572ca */ /* 0x000fe200000e0000 */
[----:B------:R-:W3:-:S12]  /*47060*/  LDL.64 R6, [R0] ;  /* 0x0000000000067983 */ /* 0x000ed80000100a00 */
[----:B--2---:R-:W2:Y:S01]  /*47070*/  LD.E R11, desc[UR4][R8.64] ;  /* 0x00000004080b7980 */ /* 0x004ea2000c101900 */
[----:B------:R-:W-:Y:S02]  /*47080*/  R2UR UR4, R4 ;  /* 0x00000000040472ca */ /* 0x000fe400000e0000 */
[----:B------:R-:W-:Y:S01]  /*47090*/  R2UR UR5, R5 ;  /* 0x00000000050572ca */ /* 0x000fe200000e0000 */
[----:B------:R-:W-:-:S12]  /*470a0*/  BSSY B2, `(.L_x_2494) ;  /* 0x0000006000027945 */ /* 0x000fd80003800000 */
[----:B---3--:R1:W5:Y:S01]  /*470b0*/  LD.E R6, desc[UR4][R6.64] ;  /* 0x0000000406067980 */ /* 0x008362000c101900 */
[----:B--2---:R-:W-:-:S04]  /*470c0*/  LOP3.LUT R11, R11, 0x1, RZ, 0xfc, !PT ;  /* 0x000000010b0b7812 */ /* 0x004fc800078efcff */
[----:B------:R-:W-:-:S13]  /*470d0*/  ISETP.NE.AND P0, PT, R11, 0x3, PT ;  /* 0x000000030b00780c */ /* 0x000fda0003f05270 */
[----:B-1----:R-:W-:Y:S05]  /*470e0*/  @!P0 BRA `(.L_x_2495) ;  /* 0x0000000000048947 */ /* 0x002fea0003800000 */
[----:B------:R-:W-:Y:S01]  /*470f0*/  BPT.TRAP 0x1 ;  /* 0x000000040000795c */ /* 0x000fe20000300000 */
.L_x_2495:
[----:B------:R-:W-:Y:S05]  /*47100*/  BSYNC B2 ;  /* 0x0000000000027941 */ /* 0x000fea0003800000 */
.L_x_2494:
[C---:B------:R-:W-:Y:S02]  /*47110*/  R2UR UR6, R4.reuse ;  /* 0x00000000040672ca */ /* 0x040fe400000e0000 */
[C---:B------:R-:W-:Y:S02]  /*47120*/  R2UR UR7, R5.reuse ;  /* 0x00000000050772ca */ /* 0x040fe400000e0000 */
[----:B------:R-:W-:Y:S02]  /*47130*/  R2UR UR4, R4 ;  /* 0x00000000040472ca */ /* 0x000fe400000e0000 */
[----:B------:R-:W-:-:S09]  /*47140*/  R2UR UR5, R5 ;  /* 0x00000000050572ca */ /* 0x000fd200000e0000 */
[----:B------:R-:W2:Y:S04]  /*47150*/  LD.E.64 R2, desc[UR6][R8.64+0x20] ;  /* 0x0000200608027980 */ /* 0x000ea8000c101b00 */
[----:B------:R-:W3:Y:S01]  /*47160*/  LD.E R0, desc[UR4][R8.64+0xc] ;  /* 0x00000c0408007980 */ /* 0x000ee2000c101900 */
[----:B------:R-:W-:Y:S01]  /*47170*/  IMAD.MOV.U32 R213, RZ, RZ, 0x0 ;  /* 0x00000000ffd57424 */ /* 0x000fe200078e00ff */
[----:B--2---:R-:W-:-:S05]  /*47180*/  MOV R3, R2 ;  /* 0x0000000200037202 */ /* 0x004fca0000000f00 */
[----:B-----5:R-:W-:-:S05]  /*47190*/  IMAD R3, R6, 0x8, R3 ;  /* 0x0000000806037824 */ /* 0x020fca00078e0203 */
[----:B---3--:R-:W-:-:S04]  /*471a0*/  PRMT R0, R0, 0x654, R3 ;  /* 0x0000065400007816 */ /* 0x008fc80000000003 */
[----:B------:R0:W-:Y:S02]  /*471b0*/  SYNCS.ARRIVE.TRANS64.RED.A1T0 RZ, [R0+URZ], RZ ;  /* 0x000000ff00ff79a7 */ /* 0x0001e4000810043f */
[----:B0-----:R-:W-:Y:S05]  /*471c0*/  RET.REL.NODEC R212 `(_ZN7cutlass13device_kernelIN5flash11enable_sm90INS1_16FlashAttnFwdSm90INS1_25CollectiveMainloopFwdSm90ILi2EN4cute5tupleIJNS5_1CILi1EEES8_S8_EEENS6_IJNS7_ILi128EEENS7_ILi96EEENS7_ILi64EEEEEELi256ENS_6half_tEfNS_4arch4Sm90ELb0ELb1ELb1ELb0ELb1ELb0ELb1ELb1ELb0ELb1ELb0ELb0EEENS1_21CollectiveEpilogueFwdINS6_IJSA_NS7_ILi256EEESB_EEES9_SE_SG_Li256ELb0ELb1ELb0ELb0EEENS1_30DynamicPersistentTileSchedulerILi256ELi128ELb0ELb1ELb1EEEEEEEEEvNT_6ParamsE) ;  /* 0xfffffb8cd48c7950 */ /* 0x001fea0003c3ffff */
.L_x_2470:
[----:B0-----:R0:W1:Y:S02]  /*471d0*/  SYNCS.PHASECHK.TRANS64.TRYWAIT P0, [R2+URZ], R3 ;  /* 0x00000003020075a7 */ /* 0x001064000800017f */
[----:B-1----:R-:W-:Y:S05]  /*471e0*/  @!P0 NANOSLEEP.SYNCS 0x989680 ;  /* 0x009896800000895d */ /* 0x002fea0003900000 */
[----:B------:R-:W1:Y:S02]  /*471f0*/  @!P0 SYNCS.PHASECHK.TRANS64 P0, [R2+URZ], R3 ;  /* 0x00000003020085a7 */ /* 0x000e64000800007f */
[----:B-1----:R-:W-:Y:S05]  /*47200*/  @!P0 BRA `(.L_x_2470) ;  /* 0xfffffffc00f08947 */ /* 0x002fea000383ffff */
[----:B------:R-:W-:Y:S05]  /*47210*/  BRA `(.L_x_2469) ;  /* 0xfffffe4400e07947 */ /* 0x000fea000383ffff */
.L_x_2477:
[----:B0-----:R0:W1:Y:S02]  /*47220*/  SYNCS.PHASECHK.TRANS64.TRYWAIT P0, [R8+URZ], R9 ;  /* 0x00000009080075a7 */ /* 0x001064000800017f */
[----:B-1----:R-:W-:Y:S05]  /*47230*/  @!P0 NANOSLEEP.SYNCS 0x989680 ;  /* 0x009896800000895d */ /* 0x002fea0003900000 */
[----:B------:R-:W1:Y:S02]  /*47240*/  @!P0 SYNCS.PHASECHK.TRANS64 P0, [R8+URZ], R9 ;  /* 0x00000009080085a7 */ /* 0x000e64000800007f */
[----:B-1----:R-:W-:Y:S05]  /*47250*/  @!P0 BRA `(.L_x_2477) ;  /* 0xfffffffc00f08947 */ /* 0x002fea000383ffff */
[----:B------:R-:W-:Y:S05]  /*47260*/  BRA `(.L_x_2476) ;  /* 0xfffffe4c00b47947 */ /* 0x000fea000383ffff */
.L_x_2496:
        /* <DEDUP_REMOVED lines=9> */
.L_x_6455:


//--------------------- .text._ZN7cutlass13device_kernelIN5flash11enable_sm90INS1_16FlashAttnFwdSm90INS1_25CollectiveMainloopFwdSm90ILi2EN4cute5tupleIJNS5_1CILi1EEES8_S8_EEENS6_IJNS7_ILi128EEENS7_ILi96EEENS7_ILi64EEEEEELi256ENS_6half_tEfNS_4arch4Sm90ELb0ELb1ELb1ELb1ELb1ELb0ELb0ELb1ELb0ELb1ELb0ELb0EEENS1_21CollectiveEpilogueFwdINS6_IJSA_NS7_ILi256EEESB_EEES9_SE_SG_Li256ELb1ELb1ELb0ELb0EEENS1_36VarlenDynamicPersistentTileSchedulerILi128ELi96ELi256ELi128ELb0ELb1ELb1ELb1ELb0ELb1EEEEEEEEEvNT_6ParamsE --------------------------
	.section	.text._ZN7cutlass13device_kernelIN5flash11enable_sm90INS1_16FlashAttnFwdSm90INS1_25CollectiveMainloopFwdSm90ILi2EN4cute5tupleIJNS5_1CILi1EEES8_S8_EEENS6_IJNS7_ILi128EEENS7_ILi96EEENS7_ILi64EEEEEELi256ENS_6half_tEfNS_4arch4Sm90ELb0ELb1ELb1ELb1ELb1ELb0ELb0ELb1ELb0ELb1ELb0ELb0EEENS1_21CollectiveEpilogueFwdINS6_IJSA_NS7_ILi256EEESB_EEES9_SE_SG_Li256ELb1ELb1ELb0ELb0EEENS1_36VarlenDynamicPersistentTileSchedulerILi128ELi96ELi256ELi128ELb0ELb1ELb1ELb1ELb0ELb1EEEEEEEEEvNT_6ParamsE,"ax",@progbits
	.align	128
.text._ZN7cutlass13device_kernelIN5flash11enable_sm90INS1_16FlashAttnFwdSm90INS1_25CollectiveMainloopFwdSm90ILi2EN4cute5tupleIJNS5_1CILi1EEES8_S8_EEENS6_IJNS7_ILi128EEENS7_ILi96EEENS7_ILi64EEEEEELi256ENS_6half_tEfNS_4arch4Sm90ELb0ELb1ELb1ELb1ELb1ELb0ELb0ELb1ELb0ELb1ELb0ELb0EEENS1_21CollectiveEpilogueFwdINS6_IJSA_NS7_ILi256EEESB_EEES9_SE_SG_Li256ELb1ELb1ELb0ELb0EEENS1_36VarlenDynamicPersistentTileSchedulerILi128ELi96ELi256ELi128ELb0ELb1ELb1ELb1ELb0ELb1EEEEEEEEEvNT_6ParamsE:
        .type           _ZN7cutlass13device_kernelIN5flash11enable_sm90INS1_16FlashAttnFwdSm90INS1_25CollectiveMainloopFwdSm90ILi2EN4cute5tupleIJNS5_1CILi1EEES8_S8_EEENS6_IJNS7_ILi128EEENS7_ILi96EEENS7_ILi64EEEEEELi256ENS_6half_tEfNS_4arch4Sm90ELb0ELb1ELb1ELb1ELb1ELb0ELb0ELb1ELb0ELb1ELb0ELb0EEENS1_21CollectiveEpilogueFwdINS6_IJSA_NS7_ILi256EEESB_EEES9_SE_SG_Li256ELb1ELb1ELb0ELb0EEENS1_36VarlenDynamicPersistentTileSchedulerILi128ELi96ELi256ELi128ELb0ELb1ELb1ELb1ELb0ELb1EEEEEEEEEvNT_6ParamsE,@function
        .size           _ZN7cutlass13device_kernelIN5flash11enable_sm90INS1_16FlashAttnFwdSm90INS1_25CollectiveMainloopFwdSm90ILi2EN4cute5tupleIJNS5_1CILi1EEES8_S8_EEENS6_IJNS7_ILi128EEENS7_ILi96EEENS7_ILi64EEEEEELi256ENS_6half_tEfNS_4arch4Sm90ELb0ELb1ELb1ELb1ELb1ELb0ELb0ELb1ELb0ELb1ELb0ELb0EEENS1_21CollectiveEpilogueFwdINS6_IJSA_NS7_ILi256EEESB_EEES9_SE_SG_Li256ELb1ELb1ELb0ELb0EEENS1_36VarlenDynamicPersistentTileSchedulerILi128ELi96ELi256ELi128ELb0ELb1ELb1ELb1ELb0ELb1EEEEEEEEEvNT_6ParamsE,(.L_x_6457 - _ZN7cutlass13device_kernelIN5flash11enable_sm90INS1_16FlashAttnFwdSm90INS1_25CollectiveMainloopFwdSm90ILi2EN4cute5tupleIJNS5_1CILi1EEES8_S8_EEENS6_IJNS7_ILi128EEENS7_ILi96EEENS7_ILi64EEEEEELi256ENS_6half_tEfNS_4arch4Sm90ELb0ELb1ELb1ELb1ELb1ELb0ELb0ELb1ELb0ELb1ELb0ELb0EEENS1_21CollectiveEpilogueFwdINS6_IJSA_NS7_ILi256EEESB_EEES9_SE_SG_Li256ELb1ELb1ELb0ELb0EEENS1_36VarlenDynamicPersistentTileSchedulerILi128ELi96ELi256ELi128ELb0ELb1ELb1ELb1ELb0ELb1EEEEEEEEEvNT_6ParamsE)
        .other          _ZN7cutlass13device_kernelIN5flash11enable_sm90INS1_16FlashAttnFwdSm90INS1_25CollectiveMainloopFwdSm90ILi2EN4cute5tupleIJNS5_1CILi1EEES8_S8_EEENS6_IJNS7_ILi128EEENS7_ILi96EEENS7_ILi64EEEEEELi256ENS_6half_tEfNS_4arch4Sm90ELb0ELb1ELb1ELb1ELb1ELb0ELb0ELb1ELb0ELb1ELb0ELb0EEENS1_21CollectiveEpilogueFwdINS6_IJSA_NS7_ILi256EEESB_EEES9_SE_SG_Li256ELb1ELb1ELb0ELb0EEENS1_36VarlenDynamicPersistentTileSchedulerILi128ELi96ELi256ELi128ELb0ELb1ELb1ELb1ELb0ELb1EEEEEEEEEvNT_6ParamsE,@"STO_CUDA_ENTRY STV_DEFAULT"
_ZN7cutlass13device_kernelIN5flash11enable_sm90INS1_16FlashAttnFwdSm90INS1_25CollectiveMainloopFwdSm90ILi2EN4cute5tupleIJNS5_1CILi1EEES8_S8_EEENS6_IJNS7_ILi128EEENS7_ILi96EEENS7_ILi64EEEEEELi256ENS_6half_tEfNS_4arch4Sm90ELb0ELb1ELb1ELb1ELb1ELb0ELb0ELb1ELb0ELb1ELb0ELb0EEENS1_21CollectiveEpilogueFwdINS6_IJSA_NS7_ILi256EEESB_EEES9_SE_SG_Li256ELb1ELb1ELb0ELb0EEENS1_36VarlenDynamicPersistentTileSchedulerILi128ELi96ELi256ELi128ELb0ELb1ELb1ELb1ELb0ELb1EEEEEEEEEvNT_6ParamsE:
        /* <DEDUP_REMOVED lines=45> */
.L_x_2497:
        /* <DEDUP_REMOVED lines=22> */
.L_x_2498:
        /* <DEDUP_REMOVED lines=18> */
.L_x_2499:
        /* <DEDUP_REMOVED lines=22> */
.L_x_2500:
        /* <DEDUP_REMOVED lines=23> */
.L_x_2501:
        /* <DEDUP_REMOVED lines=8> */
.L_x_2503:
[----:B------:R-:W-:-:S08]  /*08a0*/  NOP ;  /* 0x0000000000007918 */ /* 0x000fd00000000000 */
[----:B------:R-:W0:Y:S02]  /*08b0*/  USETMAXREG.TRY_ALLOC.CTAPOOL UP0, 0xe8 ;  /* 0x000000e8000079c8 */ /* 0x000e240008000600 */
[----:B0-----:R-:W-:-:S13]  /*08c0*/  PLOP3.LUT P0, PT, PT, PT, UP0, 0x80, 0x0 ;  /* 0x000000000000781c */ /* 0x001fda0003f0f008 */
[----:B------:R-:W-:Y:S05]  /*08d0*/  @!P0 BRA `(.L_x_2503) ;  /* 0xfffffffc00f08947 */ /* 0x000fea000383ffff */
[----:B------:R-:W-:Y:S01]  /*08e0*/  SHF.R.U32.HI R2, RZ, 0x7, R0 ;  /* 0x00000007ff027819 */ /* 0x000fe20000011600 */
[----:B------:R-:W0:Y:S08]  /*08f0*/  S2UR UR5, SR_CgaCtaId ;  /* 0x00000000000579c3 */ /* 0x000e300000008800 */
[----:B------:R-:W-:Y:S06]  /*0900*/  BAR.ARV 0x8, 0x180 ;  /* 0x0206000000007b1d */ /* 0x000fec0000002000 */
[----:B------:R-:W-:Y:S01]  /*0910*/  ISETP.NE.AND P0, PT, R2, 0x1, PT ;  /* 0x000000010200780c */ /* 0x000fe20003f05270 */
[----:B------:R-:W-:-:S12]  /*0920*/  UMOV UR4, 0x400 ;  /* 0x0000040000047882 */ /* 0x000fd80000000000 */
[----:B------:R-:W-:Y:S06]  /*0930*/  @!P0 BAR.ARV 0x9, 0x100 ;  /* 0x0244000000008b1d */ /* 0x000fec0000002000 */
[----:B0-----:R-:W-:Y:S02]  /*0940*/  ULEA UR4, UR5, UR4, 0x18 ;  /* 0x0000000405047291 */ /* 0x001fe4000f8ec03f */
[----:B------:R-:W-:Y:S07]  /*0950*/  BAR.SYNC.DEFER_BLOCKING 0x5, 0x180 ;  /* 0x0146000000007b1d */ /* 0x000fee0000010000 */
[----:B------:R-:W0:Y:S01]  /*0960*/  LDS.128 R4, [UR4+0x228d0] ;  /* 0x0228d004ff047984 */ /* 0x000e220008000c00 */
[----:B------:R-:W-:Y:S01]  /*0970*/  ULDC UR4, c[0x0][0xc3c] ;  /* 0x00030f0000047ab9 */ /* 0x000fe20000000800 */
[----:B------:R-:W-:Y:S06]  /*0980*/  BAR.ARV 0x4, 0x180 ;  /* 0x0106000000007b1d */ /* 0x000fec0000002000 */
[----:B0-----:R-:W-:-:S13]  /*0990*/  ISETP.GE.AND P0, PT, R7, UR4, PT ;  /* 0x0000000407007c0c */ /* 0x001fda000bf06270 */
[----:B------:R-:W-:Y:S05]  /*09a0*/  @P0 EXIT ;  /* 0x000000000000094d */ /* 0x000fea0003800000 */
[----:B------:R-:W-:Y:S01]  /*09b0*/  VIADD R214, R0, 0xffffff80 ;  /* 0xffffff8000d67836 */ /* 0x000fe20000000000 */
[----:B------:R-:W-:Y:S01]  /*09c0*/  R2UR UR7, R6 ;  /* 0x00000000060772ca */ /* 0x000fe200000e0000 */
[----:B------:R-:W-:Y:S01]  /*09d0*/  ULOP3.LUT UR40, UR39, 0x1, URZ, 0xfc, !UPT ;  /* 0x0000000127287892 */ /* 0x000fe2000f8efc3f */
[----:B------:R-:W-:Y:S01]  /*09e0*/  R2UR UR5, R5 ;  /* 0x00000000050572ca */ /* 0x000fe200000e0000 */
[----:B------:R-:W-:Y:S01]  /*09f0*/  UMOV UR36, URZ ;  /* 0x0000003f00247c82 */ /* 0x000fe20008000000 */
[----:B------:R-:W-:Y:S01]  /*0a00*/  SHF.R.S32.HI R3, RZ, 0x1f, R214 ;  /* 0x0000001fff037819 */ /* 0x000fe200000114d6 */
[----:B------:R-:W-:Y:S01]  /*0a10*/  UMOV UR37, URZ ;  /* 0x0000003f00257c82 */ /* 0x000fe20008000000 */
[----:B------:R-:W-:Y:S01]  /*0a20*/  R2UR UR6, R7 ;  /* 0x00000000070672ca */ /* 0x000fe200000e0000 */
[----:B------:R-:W-:Y:S01]  /*0a30*/  UMOV UR38, URZ ;  /* 0x0000003f00267c82 */ /* 0x000fe20008000000 */
[CC--:B------:R-:W-:Y:S02]  /*0a40*/  LEA.HI R0, R3.reuse, R214.reuse, RZ, 0x7 ;  /* 0x000000d603007211 */ /* 0x0c0fe400078f38ff */
[----:B------:R-:W-:-:S02]  /*0a50*/  LEA.HI R4, R3, R214, RZ, 0x5 ;  /* 0x000000d603047211 */ /* 0x000fc400078f28ff */
[----:B------:R-:W-:Y:S02]  /*0a60*/  LOP3.LUT R205, R0, 0xffffff80, RZ, 0xc0, !PT ;  /* 0xffffff8000cd7812 */ /* 0x000fe400078ec0ff */
[CC--:B------:R-:W-:Y:S01]  /*0a70*/  LEA.HI R2, R3.reuse, R214.reuse, RZ, 0x4 ;  /* 0x000000d603027211 */ /* 0x0c0fe200078f20ff */
[----:B------:R-:W-:Y:S01]  /*0a80*/  IMAD.SHL.U32 R4, R4, 0x20, RZ ;  /* 0x0000002004047824 */ /* 0x000fe200078e00ff */
[-C--:B------:R-:W-:Y:S01]  /*0a90*/  LEA.HI R11, R3, R214.reuse, RZ, 0x2 ;  /* 0x000000d6030b7211 */ /* 0x080fe200078f10ff */
[----:B------:R-:W-:Y:S01]  /*0aa0*/  IMAD.IADD R205, R214, 0x1, -R205 ;  /* 0x00000001d6cd7824 */ /* 0x000fe200078e0acd */
[----:B------:R-:W-:Y:S02]  /*0ab0*/  LOP3.LUT R5, R2, 0x3fffff0, RZ, 0xc0, !PT ;  /* 0x03fffff002057812 */ /* 0x000fe400078ec0ff */
[----:B------:R-:W-:Y:S02]  /*0ac0*/  LOP3.LUT R11, R11, 0xfffffffc, RZ, 0xc0, !PT ;  /* 0xfffffffc0b0b7812 */ /* 0x000fe400078ec0ff */
[----:B------:R-:W-:Y:S01]  /*0ad0*/  SHF.R.S32.HI R6, RZ, 0x1f, R205 ;  /* 0x0000001fff067819 */ /* 0x000fe200000114cd */
[C---:B------:R-:W-:Y:S01]  /*0ae0*/  IMAD.IADD R5, R214.reuse, 0x1, -R5 ;  /* 0x00000001d6057824 */ /* 0x040fe200078e0a05 */
[----:B------:R-:W-:Y:S01]  /*0af0*/  LEA.HI R3, R3, R214, RZ, 0x3 ;  /* 0x000000d603037211 */ /* 0x000fe200078f18ff */
[----:B------:R-:W-:Y:S01]  /*0b00*/  IMAD.IADD R11, R214, 0x1, -R11 ;  /* 0x00000001d60b7824 */ /* 0x000fe200078e0a0b */
[----:B------:R-:W-:-:S02]  /*0b10*/  LEA.HI R8, R6, R205, RZ, 0x2 ;  /* 0x000000cd06087211 */ /* 0x000fc400078f10ff */
[----:B------:R-:W-:Y:S02]  /*0b20*/  SHF.R.S32.HI R207, RZ, 0x7, R0 ;  /* 0x00000007ffcf7819 */ /* 0x000fe40000011400 */
[--C-:B------:R-:W-:Y:S02]  /*0b30*/  SHF.R.S32.HI R9, RZ, 0x2, R8.reuse ;  /* 0x00000002ff097819 */ /* 0x100fe40000011408 */
[----:B------:R-:W-:Y:S02]  /*0b40*/  SHF.R.S32.HI R10, RZ, 0x1f, R8 ;  /* 0x0000001fff0a7819 */ /* 0x000fe40000011408 */
[----:B------:R-:W-:Y:S02]  /*0b50*/  LOP3.LUT R4, R4, 0xfffffc00, RZ, 0xc0, !PT ;  /* 0xfffffc0004047812 */ /* 0x000fe400078ec0ff */
[----:B------:R-:W-:Y:S02]  /*0b60*/  LEA.HI R10, R10, R9, RZ, 0x3 ;  /* 0x000000090a0a7211 */ /* 0x000fe400078f18ff */
[----:B------:R-:W-:Y:S01]  /*0b70*/  LOP3.LUT R203, R3, 0xfffffff8, RZ, 0xc0, !PT ;  /* 0xfffffff803cb7812 */ /* 0x000fe200078ec0ff */
[----:B------:R-:W-:Y:S01]  /*0b80*/  IMAD R5, R5, 0x40, R4 ;  /* 0x0000004005057824 */ /* 0x000fe200078e0204 */
[----:B------:R-:W-:-:S02]  /*0b90*/  SHF.R.S32.HI R7, RZ, 0x4, R2 ;  /* 0x00000004ff077819 */ /* 0x000fc40000011402 */
[----:B------:R-:W-:Y:S01]  /*0ba0*/  LOP3.LUT R10, R10, 0xfffffff8, RZ, 0xc0, !PT ;  /* 0xfffffff80a0a7812 */ /* 0x000fe200078ec0ff */
[----:B------:R-:W-:Y:S01]  /*0bb0*/  IMAD.IADD R203, R214, 0x1, -R203 ;  /* 0x00000001d6cb7824 */ /* 0x000fe200078e0acb */
[----:B------:R-:W-:Y:S02]  /*0bc0*/  LEA.HI R6, R6, R205, RZ, 0x5 ;  /* 0x000000cd06067211 */ /* 0x000fe400078f28ff */
[----:B------:R-:W-:Y:S01]  /*0bd0*/  LEA.HI R0, R0, R207, RZ, 0x1 ;  /* 0x000000cf00007211 */ /* 0x000fe200078f08ff */
[----:B------:R-:W-:Y:S01]  /*0be0*/  IMAD.IADD R9, R9, 0x1, -R10 ;  /* 0x0000000109097824 */ /* 0x000fe200078e0a0a */
[----:B------:R-:W-:Y:S01]  /*0bf0*/  LEA.HI R2, R2, R7, RZ, 0x1 ;  /* 0x0000000702027211 */ /* 0x000fe200078f08ff */
[----:B------:R-:W-:Y:S01]  /*0c00*/  IMAD.SHL.U32 R22, R203, 0x8, RZ ;  /* 0x00000008cb167824 */ /* 0x000fe200078e00ff */
[----:B------:R-:W-:Y:S02]  /*0c10*/  SHF.R.S32.HI R6, RZ, 0x5, R6 ;  /* 0x00000005ff067819 */ /* 0x000fe40000011406 */
[----:B------:R-:W-:Y:S01]  /*0c20*/  LEA.HI R4, R11, R11, RZ, 0x1 ;  /* 0x0000000b0b047211 */ /* 0x000fe200078f08ff */
[----:B------:R-:W-:Y:S01]  /*0c30*/  VIADD R201, R22, 0x40 ;  /* 0x0000004016c97836 */ /* 0x000fe20000000000 */
[----:B------:R-:W-:Y:S01]  /*0c40*/  LOP3.LUT R0, R0, 0x3fffffe, RZ, 0xc0, !PT ;  /* 0x03fffffe00007812 */ /* 0x000fe200078ec0ff */
[----:B------:R-:W-:Y:S01]  /*0c50*/  IMAD R9, R6, 0x10, R9 ;  /* 0x0000001006097824 */ /* 0x000fe200078e0209 */
[----:B------:R-:W-:Y:S01]  /*0c60*/  LOP3.LUT R2, R2, 0x1ffffffe, RZ, 0xc0, !PT ;  /* 0x1ffffffe02027812 */ /* 0x000fe200078ec0ff */
[----:B------:R-:W-:Y:S01]  /*0c70*/  VIADD R200, R22, 0x80 ;  /* 0x0000008016c87836 */ /* 0x000fe20000000000 */
[----:B------:R-:W-:Y:S01]  /*0c80*/  LOP3.LUT R4, R4, 0x1ffffffe, RZ, 0xc0, !PT ;  /* 0x1ffffffe04047812 */ /* 0x000fe200078ec0ff */
[----:B------:R-:W-:Y:S01]  /*0c90*/  IMAD.IADD R0, R207, 0x1, -R0 ;  /* 0x00000001cf007824 */ /* 0x000fe200078e0a00 */
[----:B------:R-:W-:Y:S01]  /*0ca0*/  LOP3.LUT R8, R8, 0x7ffffffc, RZ, 0xc0, !PT ;  /* 0x7ffffffc08087812 */ /* 0x000fe200078ec0ff */
[----:B------:R-:W-:Y:S01]  /*0cb0*/  VIADD R202, R22, 0xc0 ;  /* 0x000000c016ca7836 */ /* 0x000fe20000000000 */
[----:B------:R-:W-:Y:S01]  /*0cc0*/  SHF.R.S32.HI R204, RZ, 0x3, R3 ;  /* 0x00000003ffcc7819 */ /* 0x000fe20000011403 */
[----:B------:R-:W-:Y:S01]  /*0cd0*/  IMAD.IADD R2, R7, 0x1, -R2 ;  /* 0x0000000107027824 */ /* 0x000fe200078e0a02 */
[----:B------:R-:W-:Y:S01]  /*0ce0*/  SHF.R.S32.HI R213, RZ, 0x1f, R22 ;  /* 0x0000001fffd57819 */ /* 0x000fe20000011416 */
[----:B------:R-:W-:Y:S01]  /*0cf0*/  IMAD.IADD R23, R11, 0x1, -R4 ;  /* 0x000000010b177824 */ /* 0x000fe200078e0a04 */
[----:B------:R-:W-:Y:S01]  /*0d00*/  SHF.R.S32.HI R212, RZ, 0x1f, R201 ;  /* 0x0000001fffd47819 */ /* 0x000fe200000114c9 */
[----:B------:R-:W-:Y:S01]  /*0d10*/  IMAD R208, R0, 0x40, R9 ;  /* 0x0000004000d07824 */ /* 0x000fe200078e0209 */
[----:B------:R-:W-:Y:S01]  /*0d20*/  SHF.R.S32.HI R211, RZ, 0x1f, R200 ;  /* 0x0000001fffd37819 */ /* 0x000fe200000114c8 */
[----:B------:R-:W-:Y:S01]  /*0d30*/  IMAD R209, R2, 0x8, R5 ;  /* 0x0000000802d17824 */ /* 0x000fe200078e0205 */
[----:B------:R-:W-:Y:S01]  /*0d40*/  SHF.R.S32.HI R210, RZ, 0x1f, R202 ;  /* 0x0000001fffd27819 */ /* 0x000fe200000114ca */
[----:B------:R-:W-:-:S02]  /*0d50*/  IMAD.IADD R19, R205, 0x1, -R8 ;  /* 0x00000001cd137824 */ /* 0x000fc400078e0a08 */
[----:B------:R-:W-:-:S07]  /*0d60*/  IMAD R23, R23, 0x8, R208 ;  /* 0x0000000817177824 */ /* 0x000fce00078e02d0 */
.L_x_2611:
[----:B------:R-:W-:Y:S01]  /*0d70*/  ULDC.64 UR8, c[0x0][0xa28] ;  /* 0x00028a0000087ab9 */ /* 0x000fe20000000a00 */
[----:B0-----:R-:W-:Y:S01]  /*0d80*/  IMAD.MOV.U32 R7, RZ, RZ, RZ ;  /* 0x000000ffff077224 */ /* 0x001fe200078e00ff */
[----:B------:R-:W-:Y:S01]  /*0d90*/  UISETP.NE.U32.AND UP0, UPT, UR8, URZ, UPT ;  /* 0x0000003f0800728c */ /* 0x000fe2000bf05070 */
[----:B------:R-:W-:-:S03]  /*0da0*/  ULDC UR4, c[0x0][0x424] ;  /* 0x0001090000047ab9 */ /* 0x000fc60000000800 */
[----:B------:R-:W-:-:S03]  /*0db0*/  UISETP.NE.AND.EX UP0, UPT, UR9, URZ, UPT, UP0 ;  /* 0x0000003f0900728c */ /* 0x000fc6000bf05300 */
[----:B------:R-:W-:Y:S02]  /*0dc0*/  ULDC.64 UR8, c[0x0][0xa18] ;  /* 0x0002860000087ab9 */ /* 0x000fe40000000a00 */
[----:B------:R-:W-:Y:S01]  /*0dd0*/  UISETP.NE.U32.AND UP1, UPT, UR8, URZ, UPT ;  /* 0x0000003f0800728c */ /* 0x000fe2000bf25070 */
[----:B------:R-:W-:-:S03]  /*0de0*/  PLOP3.LUT P0, PT, PT, PT, UP0, 0x80, 0x0 ;  /* 0x000000000000781c */ /* 0x000fc60003f0f008 */
[----:B------:R-:W-:-:S03]  /*0df0*/  UISETP.NE.AND.EX UP1, UPT, UR9, URZ, UPT, UP1 ;  /* 0x0000003f0900728c */ /* 0x000fc6000bf25310 */
[----:B------:R-:W-:Y:S02]  /*0e00*/  @UP0 ULDC.64 UR8, c[0x0][0xa28] ;  /* 0x00028a0000080ab9 */ /* 0x000fe40000000a00 */
[----:B------:R-:W-:Y:S01]  /*0e10*/  @UP0 UIMAD.WIDE UR8, UR6, 0x4, UR8 ;  /* 0x00000004060808a5 */ /* 0x000fe2000f8e0208 */
[----:B------:R-:W-:-:S05]  /*0e20*/  PLOP3.LUT P2, PT, PT, PT, UP1, 0x80, 0x0 ;  /* 0x000000000000781c */ /* 0x000fca0003f4f018 */
[----:B------:R-:W-:Y:S01]  /*0e30*/  @UP1 ULDC.64 UR10, c[0x0][0xa18] ;  /* 0x00028600000a1ab9 */ /* 0x000fe20000000a00 */
[----:B------:R-:W-:Y:S02]  /*0e40*/  IMAD.U32 R2, RZ, RZ, UR8 ;  /* 0x00000008ff027e24 */ /* 0x000fe4000f8e00ff */
[----:B--2---:R-:W-:Y:S01]  /*0e50*/  IMAD.U32 R3, RZ, RZ, UR9 ;  /* 0x00000009ff037e24 */ /* 0x004fe2000f8e00ff */
[----:B------:R-:W-:-:S04]  /*0e60*/  @UP1 UIMAD.WIDE UR8, UR6, 0x4, UR10 ;  /* 0x00000004060818a5 */ /* 0x000fc8000f8e020a */
[----:B------:R0:W5:Y:S02]  /*0e70*/  @P0 LDG.E R7, desc[UR46][R2.64] ;  /* 0x0000002e02070981 */ /* 0x000164000c1e1900 */
[----:B------:R-:W-:Y:S02]  /*0e80*/  IMAD.U32 R4, RZ, RZ, UR8 ;  /* 0x00000008ff047e24 */ /* 0x000fe4000f8e00ff */
[----:B------:R-:W-:Y:S01]  /*0e90*/  IMAD.U32 R5, RZ, RZ, UR9 ;  /* 0x00000009ff057e24 */ /* 0x000fe2000f8e00ff */
[----:B------:R-:W-:-:S04]  /*0ea0*/  ULDC.64 UR8, c[0x0][0x418] ;  /* 0x0001060000087ab9 */ /* 0x000fc80000000a00 */
[----:B----4-:R0:W5:Y:S01]  /*0eb0*/  @P2 LDG.E R17, desc[UR46][R4.64] ;  /* 0x0000002e04112981 */ /* 0x010162000c1e1900 */
[----:B------:R-:W-:Y:S01]  /*0ec0*/  UISETP.NE.U32.AND UP0, UPT, UR8, URZ, UPT ;  /* 0x0000003f0800728c */ /* 0x000fe2000bf05070 */
[----:B------:R-:W-:-:S03]  /*0ed0*/  UMOV UR41, UR7 ;  /* 0x0000000700297c82 */ /* 0x000fc60008000000 */
[----:B------:R-:W-:-:S03]  /*0ee0*/  UISETP.NE.AND.EX UP0, UPT, UR9, URZ, UPT, UP0 ;  /* 0x0000003f0900728c */ /* 0x000fc6000bf05300 */
[----:B------:R-:W-:Y:S01]  /*0ef0*/  ULDC.64 UR8, c[0x0][0xa20] ;  /* 0x0002880000087ab9 */ /* 0x000fe20000000a00 */
[----:B------:R-:W-:Y:S01]  /*0f00*/  USEL UR4, UR4, 0x1, UP0 ;  /* 0x0000000104047887 */ /* 0x000fe20008000000 */
[----:B------:R-:W-:Y:S01]  /*0f10*/  ISETP.NE.U32.AND P1, PT, RZ, UR8, PT ;  /* 0x00000008ff007c0c */ /* 0x000fe2000bf25070 */
[----:B------:R-:W-:Y:S02]  /*0f20*/  ULDC UR8, c[0x0][0x2f0] ;  /* 0x0000bc0000087ab9 */ /* 0x000fe40000000800 */
[----:B------:R-:W-:Y:S01]  /*0f30*/  UIMAD UR4, UR4, UR8, URZ ;  /* 0x00000008040472a4 */ /* 0x000fe2000f8e023f */
[----:B------:R-:W-:Y:S01]  /*0f40*/  ISETP.NE.AND.EX P1, PT, RZ, UR9, PT, P1 ;  /* 0x00000009ff007c0c */ /* 0x000fe2000bf25310 */
[----:B01-3--:R-:W-:-:S12]  /*0f50*/  @P2 BRA `(.L_x_2504) ;  /* 0x0000000000302947 */ /* 0x00bfd80003800000 */
[----:B------:R-:W-:Y:S01]  /*0f60*/  ULDC.64 UR8, c[0x0][0xa00] ;  /* 0x0002800000087ab9 */ /* 0x000fe20000000a00 */
[----:B-----5:R-:W0:Y:S01]  /*0f70*/  LDC R17, c[0x0][0x288] ;  /* 0x0000a200ff117b82 */ /* 0x020e220000000800 */
[----:B------:R-:W-:-:S04]  /*0f80*/  ISETP.NE.U32.AND P0, PT, RZ, UR8, PT ;  /* 0x00000008ff007c0c */ /* 0x000fc8000bf05070 */
[----:B------:R-:W-:-:S13]  /*0f90*/  ISETP.NE.AND.EX P0, PT, RZ, UR9, PT, P0 ;  /* 0x00000009ff007c0c */ /* 0x000fda000bf05300 */
[----:B------:R-:W-:Y:S05]  /*0fa0*/  @!P0 BRA `(.L_x_2504) ;  /* 0x00000000001c8947 */ /* 0x000fea0003800000 */
[----:B------:R-:W-:Y:S02]  /*0fb0*/  ULDC.64 UR8, c[0x0][0xa00] ;  /* 0x0002800000087ab9 */ /* 0x000fe40000000a00 */
[----:B------:R-:W-:-:S06]  /*0fc0*/  UIMAD.WIDE UR8, UR6, 0x4, UR8 ;  /* 0x00000004060878a5 */ /* 0x000fcc000f8e0208 */
[----:B------:R-:W-:Y:S02]  /*0fd0*/  IMAD.U32 R2, RZ, RZ, UR8 ;  /* 0x00000008ff027e24 */ /* 0x000fe4000f8e00ff */
[----:B------:R-:W-:-:S05]  /*0fe0*/  IMAD.U32 R3, RZ, RZ, UR9 ;  /* 0x00000009ff037e24 */ /* 0x000fca000f8e00ff */
[----:B0-----:R-:W2:Y:S04]  /*0ff0*/  LDG.E R17, desc[UR46][R2.64] ;  /* 0x0000002e02117981 */ /* 0x001ea8000c1e1900 */
[----:B------:R-:W2:Y:S02]  /*1000*/  LDG.E R0, desc[UR46][R2.64+0x4] ;  /* 0x0000042e02007981 */ /* 0x000ea4000c1e1900 */
[----:B--2---:R-:W-:-:S07]  /*1010*/  IMAD.IADD R17, R0, 0x1, -R17 ;  /* 0x0000000100117824 */ /* 0x004fce00078e0a11 */
.L_x_2504:
[----:B------:R-:W-:Y:S01]  /*1020*/  IMAD.U32 R18, RZ, RZ, UR4 ;  /* 0x00000004ff127e24 */ /* 0x000fe2000f8e00ff */
[----:B------:R-:W-:Y:S01]  /*1030*/  UMOV UR42, UR6 ;  /* 0x00000006002a7c82 */ /* 0x000fe20008000000 */
[----:B------:R-:W-:Y:S05]  /*1040*/  @!P1 BRA `(.L_x_2505) ;  /* 0x0000000000189947 */ /* 0x000fea0003800000 */
[----:B------:R-:W-:Y:S02]  /*1050*/  ULDC.64 UR8, c[0x0][0xa20] ;  /* 0x0002880000087ab9 */ /* 0x000fe40000000a00 */
[----:B------:R-:W-:-:S06]  /*1060*/  UIMAD.WIDE UR6, UR6, 0x4, UR8 ;  /* 0x00000004060678a5 */ /* 0x000fcc000f8e0208 */
[----:B------:R-:W-:Y:S02]  /*1070*/  IMAD.U32 R2, RZ, RZ, UR6 ;  /* 0x00000006ff027e24 */ /* 0x000fe4000f8e00ff */
[----:B------:R-:W-:-:S05]  /*1080*/  IMAD.U32 R3, RZ, RZ, UR7 ;  /* 0x00000007ff037e24 */ /* 0x000fca000f8e00ff */
[----:B------:R1:W5:Y:S01]  /*1090*/  LDG.E R18, desc[UR46][R2.64] ;  /* 0x0000002e02127981 */ /* 0x000362000c1e1900 */
[----:B------:R-:W-:Y:S05]  /*10a0*/  BRA `(.L_x_2506) ;  /* 0x00000000002c7947 */ /* 0x000fea0003800000 */
.L_x_2505:
[----:B------:R-:W-:Y:S02]  /*10b0*/  ULDC.64 UR8, c[0x0][0xa08] ;  /* 0x0002820000087ab9 */ /* 0x000fe40000000a00 */
[----:B------:R-:W-:-:S04]  /*10c0*/  ISETP.NE.U32.AND P0, PT, RZ, UR8, PT ;  /* 0x00000008ff007c0c */ /* 0x000fc8000bf05070 */
[----:B------:R-:W-:-:S13]  /*10d0*/  ISETP.NE.AND.EX P0, PT, RZ, UR9, PT, P0 ;  /* 0x00000009ff007c0c */ /* 0x000fda000bf05300 */
[----:B------:R-:W-:Y:S05]  /*10e0*/  @!P0 BRA `(.L_x_2506) ;  /* 0x00000000001c8947 */ /* 0x000fea0003800000 */
[----:B------:R-:W-:Y:S02]  /*10f0*/  ULDC.64 UR8, c[0x0][0xa08] ;  /* 0x0002820000087ab9 */ /* 0x000fe40000000a00 */
[----:B------:R-:W-:-:S06]  /*1100*/  UIMAD.WIDE UR6, UR6, 0x4, UR8 ;  /* 0x00000004060678a5 */ /* 0x000fcc000f8e0208 */
[----:B------:R-:W-:Y:S02]  /*1110*/  IMAD.U32 R2, RZ, RZ, UR6 ;  /* 0x00000006ff027e24 */ /* 0x000fe4000f8e00ff */
[----:B------:R-:W-:-:S05]  /*1120*/  IMAD.U32 R3, RZ, RZ, UR7 ;  /* 0x00000007ff037e24 */ /* 0x000fca000f8e00ff */
[----:B------:R-:W2:Y:S04]  /*1130*/  LDG.E R18, desc[UR46][R2.64] ;  /* 0x0000002e02127981 */ /* 0x000ea8000c1e1900 */
[----:B------:R-:W2:Y:S02]  /*1140*/  LDG.E R5, desc[UR46][R2.64+0x4] ;  /* 0x0000042e02057981 */ /* 0x000ea4000c1e1900 */
[----:B--2---:R-:W-:-:S07]  /*1150*/  IMAD.IADD R18, R5, 0x1, -R18 ;  /* 0x0000000105127824 */ /* 0x004fce00078e0a12 */
.L_x_2506:
[----:B------:R-:W2:Y:S01]  /*1160*/  LDC R206, c[0x0][0x448] ;  /* 0x00011200ffce7b82 */ /* 0x000ea20000000800 */
[----:B------:R-:W-:Y:S01]  /*1170*/  USHF.L.U32 UR43, UR5, 0x7, URZ ;  /* 0x00000007052b7899 */ /* 0x000fe2000800063f */
[----:B-----5:R-:W-:Y:S01]  /*1180*/  IMAD.IADD R18, R18, 0x1, -R7 ;  /* 0x0000000112127824 */ /* 0x020fe200078e0a07 */
[----:B------:R-:W-:Y:S02]  /*1190*/  LOP3.LUT R16, R16, 0xffefffff, RZ, 0xc0, !PT ;  /* 0xffefffff10107812 */ /* 0x000fe400078ec0ff */
[----:B------:R-:W-:Y:S02]  /*11a0*/  UIADD3 UR4, UR43, 0x7f, URZ ;  /* 0x0000007f2b047890 */ /* 0x000fe4000fffe03f */
[----:B01----:R-:W-:Y:S01]  /*11b0*/  IADD3 R3, R18, 0x1, -R17 ;  /* 0x0000000112037810 */ /* 0x003fe20007ffe811 */
[----:B------:R-:W0:Y:S03]  /*11c0*/  LDC.64 R8, c[0x0][0x9e0] ;  /* 0x00027800ff087b82 */ /* 0x000e260000000a00 */
[----:B------:R-:W-:Y:S01]  /*11d0*/  IMAD.U32 R0, RZ, RZ, UR4 ;  /* 0x00000004ff007e24 */ /* 0x000fe2000f8e00ff */
[----:B--2---:R-:W-:-:S02]  /*11e0*/  ISETP.NE.AND P2, PT, R206, 0x1, PT ;  /* 0x00000001ce00780c */ /* 0x004fc40003f45270 */
[----:B0-----:R-:W-:-:S11]  /*11f0*/  ISETP.GE.AND P1, PT, R9, 0x1, PT ;  /* 0x000000010900780c */ /* 0x001fd60003f26270 */
[----:B------:R-:W0:Y:S01]  /*1200*/  @P2 LDC R2, c[0x0][0x44c] ;  /* 0x00011300ff022b82 */ /* 0x000e220000000800 */
[----:B------:R-:W-:-:S04]  /*1210*/  @P2 LOP3.LUT R16, R16, 0x100000, RZ, 0xfc, !PT ;  /* 0x0010000010102812 */ /* 0x000fc800078efcff */
[----:B------:R-:W-:-:S03]  /*1220*/  LOP3.LUT R16, R16, 0xfff7ffff, RZ, 0xc0, !PT ;  /* 0xfff7ffff10107812 */ /* 0x000fc600078ec0ff */
[----:B------:R-:W1:Y:S01]  /*1230*/  @P2 LDC R5, c[0x0][0x450] ;  /* 0x00011400ff052b82 */ /* 0x000e620000000800 */
[----:B------:R-:W-:Y:S01]  /*1240*/  @P1 LOP3.LUT R16, R16, 0x80000, RZ, 0xfc, !PT ;  /* 0x0008000010101812 */ /* 0x000fe200078efcff */
[----:B0-----:R-:W-:-:S05]  /*1250*/  @P2 IMAD.HI.U32 R2, R2, UR4, RZ ;  /* 0x0000000402022c27 */ /* 0x001fca000f8e00ff */
[----:B-1----:R-:W-:-:S05]  /*1260*/  @P2 SHF.R.U32.HI R0, RZ, R5, R2 ;  /* 0x00000005ff002219 */ /* 0x002fca0000011602 */
        /* <DEDUP_REMOVED lines=13> */
.L_x_2508:
[----:B------:R-:W-:-:S13]  /*1340*/  ISETP.NE.AND P0, PT, R9, 0x1, PT ;  /* 0x000000010900780c */ /* 0x000fda0003f05270 */
[----:B------:R-:W0:Y:S02]  /*1350*/  @P0 LDC.64 R4, c[0x0][0x9e8] ;  /* 0x00027a00ff040b82 */ /* 0x000e240000000a00 */
[----:B0-----:R-:W-:-:S05]  /*1360*/  @P0 IMAD.HI.U32 R4, R2, R4, RZ ;  /* 0x0000000402040227 */ /* 0x001fca00078e00ff */
[----:B------:R-:W-:-:S07]  /*1370*/  @P0 SHF.R.U32.HI R2, RZ, R5, R4 ;  /* 0x00000005ff020219 */ /* 0x000fce0000011604 */
.L_x_2509:
[----:B------:R-:W-:-:S05]  /*1380*/  IMAD R3, R2, R9, R9 ;  /* 0x0000000902037224 */ /* 0x000fca00078e0209 */
[----:B------:R-:W-:-:S07]  /*1390*/  VIMNMX R0, R0, R3, PT ;  /* 0x0000000300007248 */ /* 0x000fce0003fe0100 */
.L_x_2507:
[----:B------:R-:W0:Y:S01]  /*13a0*/  @P2 LDC R4, c[0x0][0x44c] ;  /* 0x00011300ff042b82 */ /* 0x000e220000000800 */
[----:B------:R-:W-:Y:S01]  /*13b0*/  IMAD.U32 R3, RZ, RZ, UR43 ;  /* 0x0000002bff037e24 */ /* 0x000fe2000f8e00ff */
[----:B------:R-:W-:Y:S01]  /*13c0*/  ULDC UR4, c[0x0][0x9dc] ;  /* 0x0002770000047ab9 */ /* 0x000fe20000000800 */
[----:B------:R-:W-:Y:S02]  /*13d0*/  VIADD R2, R0, 0x5f ;  /* 0x0000005f00027836 */ /* 0x000fe40000000000 */
[----:B------:R-:W-:Y:S02]  /*13e0*/  VIADD R0, R18, 0x5f ;  /* 0x0000005f12007836 */ /* 0x000fe40000000000 */
[----:B------:R-:W-:Y:S01]  /*13f0*/  IMAD.HI R2, R2, 0x2aaaaaab, RZ ;  /* 0x2aaaaaab02027827 */ /* 0x000fe200078e02ff */
[----:B------:R-:W1:Y:S03]  /*1400*/  @P2 LDC R5, c[0x0][0x450] ;  /* 0x00011400ff052b82 */ /* 0x000e660000000800 */
[----:B------:R-:W-:-:S04]  /*1410*/  IMAD.HI R0, R0, 0x2aaaaaab, RZ ;  /* 0x2aaaaaab00007827 */ /* 0x000fc800078e02ff */
[----:B0-----:R-:W-:-:S05]  /*1420*/  @P2 IMAD.HI.U32 R4, R4, UR43, RZ ;  /* 0x0000002b04042c27 */ /* 0x001fca000f8e00ff */
[----:B-1----:R-:W-:Y:S02]  /*1430*/  @P2 SHF.R.U32.HI R3, RZ, R5, R4 ;  /* 0x00000005ff032219 */ /* 0x002fe40000011604 */
[----:B------:R-:W-:Y:S02]  /*1440*/  SHF.R.U32.HI R5, RZ, 0x1f, R2 ;  /* 0x0000001fff057819 */ /* 0x000fe40000011602 */
[----:B------:R-:W-:Y:S02]  /*1450*/  IADD3 R4, R3, R18, -R17 ;  /* 0x0000001203047210 */ /* 0x000fe40007ffe811 */
        /* <DEDUP_REMOVED lines=16> */
.L_x_2511:
[----:B------:R-:W-:-:S13]  /*1560*/  ISETP.NE.AND P0, PT, R9, 0x1, PT ;  /* 0x000000010900780c */ /* 0x000fda0003f05270 */
[----:B------:R-:W0:Y:S02]  /*1570*/  @P0 LDC.64 R2, c[0x0][0x9e8] ;  /* 0x00027a00ff020b82 */ /* 0x000e240000000a00 */
[----:B0-----:R-:W-:-:S05]  /*1580*/  @P0 IMAD.HI.U32 R0, R4, R2, RZ ;  /* 0x0000000204000227 */ /* 0x001fca00078e00ff */
[----:B------:R-:W-:-:S07]  /*1590*/  @P0 SHF.R.U32.HI R4, RZ, R3, R0 ;  /* 0x00000003ff040219 */ /* 0x000fce0000011600 */
.L_x_2512:
[----:B------:R-:W-:-:S05]  /*15a0*/  IMAD R4, R4, R9, RZ ;  /* 0x0000000904047224 */ /* 0x000fca00078e02ff */
[----:B------:R-:W-:-:S13]  /*15b0*/  R2UR UR5, R4 ;  /* 0x00000000040572ca */ /* 0x000fda00000e0000 */
[----:B------:R-:W-:-:S04]  /*15c0*/  UISETP.LT.AND UP0, UPT, UR4, UR5, UPT ;  /* 0x000000050400728c */ /* 0x000fc8000bf01270 */
[----:B------:R-:W-:-:S12]  /*15d0*/  USEL UR4, UR4, UR5, !UP0 ;  /* 0x0000000504047287 */ /* 0x000fd8000c000000 */
.L_x_2510:
[----:B------:R-:W-:Y:S01]  /*15e0*/  UIMAD.WIDE UR4, UR4, 0x2aaaaaab, URZ ;  /* 0x2aaaaaab040478a5 */ /* 0x000fe2000f8e023f */
[----:B------:R-:W-:Y:S02]  /*15f0*/  PLOP3.LUT P0, PT, PT, PT, PT, 0x80, 0x0 ;  /* 0x000000000000781c */ /* 0x000fe40003f0f070 */
[----:B------:R-:W-:Y:S01]  /*1600*/  CS2R R2, SRZ ;  /* 0x0000000000027805 */ /* 0x000fe2000001ff00 */
[----:B------:R-:W-:Y:S01]  /*1610*/  IMAD.MOV.U32 R0, RZ, RZ, RZ ;  /* 0x000000ffff007224 */ /* 0x000fe200078e00ff */
[----:B------:R-:W-:Y:S01]  /*1620*/  USHF.R.U32.HI UR4, URZ, 0x1f, UR5 ;  /* 0x0000001f3f047899 */ /* 0x000fe20008011605 */
[----:B------:R-:W-:Y:S01]  /*1630*/  IMAD.MOV.U32 R150, RZ, RZ, RZ ;  /* 0x000000ffff967224 */ /* 0x000fe200078e00ff */
        /* <DEDUP_REMOVED lines=99> */
.L_x_2514:
        /* <DEDUP_REMOVED lines=13> */
.L_x_2704:
[----:B------:R-:W-:Y:S01]  /*1d40*/  IMAD.U32 R0, RZ, RZ, UR40 ;  /* 0x00000028ff007e24 */ /* 0x000fe2000f8e00ff */
[----:B------:R-:W-:Y:S05]  /*1d50*/  WARPSYNC.ALL ;  /* 0x0000000000007948 */ /* 0x000fea0003800000 */
[----:B------:R1:W-:Y:S01]  /*1d60*/  BAR.SYNC.DEFER_BLOCKING R7, 0x100 ;  /* 0x000400070000751d */ /* 0x0003e20000010000 */
[----:B------:R-:W-:-:S13]  /*1d70*/  ISETP.NE.AND P0, PT, R0, 0x3, PT ;  /* 0x000000030000780c */ /* 0x000fda0003f05270 */
[----:B-1----:R-:W-:Y:S05]  /*1d80*/  @!P0 BRA `(.L_x_2516) ;  /* 0x0000000000048947 */ /* 0x002fea0003800000 */
[----:B------:R-:W-:Y:S01]  /*1d90*/  BPT.TRAP 0x1 ;  /* 0x000000040000795c */ /* 0x000fe20000300000 */
.L_x_2516:
[----:B------:R-:W-:Y:S01]  /*1da0*/  R2UR UR24, R6 ;  /* 0x00000000061872ca */ /* 0x000fe200000e0000 */
[----:B------:R-:W-:-:S05]  /*1db0*/  IMAD.U32 R8, RZ, RZ, UR37 ;  /* 0x00000025ff087e24 */ /* 0x000fca000f8e00ff */
[----:B------:R-:W-:-:S07]  /*1dc0*/  SHF.L.U32 R8, R8, 0x1f, RZ ;  /* 0x0000001f08087819 */ /* 0x000fce00000006ff */
[----:B------:R-:W-:-:S09]  /*1dd0*/  ULEA UR24, UR38, UR24, 0x3 ;  /* 0x0000001826187291 */ /* 0x000fd2000f8e183f */
[----:B------:R1:W2:Y:S01]  /*1de0*/  SYNCS.PHASECHK.TRANS64.TRYWAIT P1, [UR24+0x22830], R8 ;  /* 0x02283008ff0075a7 */ /* 0x0002a20008020158 */
[----:B------:R-:W-:Y:S05]  /*1df0*/  @!P0 BRA `(.L_x_2517) ;  /* 0x0000000000048947 */ /* 0x000fea0003800000 */
[----:B------:R-:W-:Y:S01]  /*1e00*/  BPT.TRAP 0x1 ;  /* 0x000000040000795c */ /* 0x000fe20000300000 */
.L_x_2517:
[----:B--2---:R-:W-:Y:S05]  /*1e10*/  @P1 BRA `(.L_x_2518) ;  /* 0x0000000000081947 */ /* 0x004fea0003800000 */
[----:B------:R-:W2:Y:S02]  /*1e20*/  SYNCS.PHASECHK.TRANS64.TRYWAIT P1, [UR24+0x22830], R8 ;  /* 0x02283008ff0075a7 */ /* 0x000ea40008020158 */
[----:B--2---:R-:W-:Y:S05]  /*1e30*/  @!P1 BRA `(.L_x_2519) ;  /* 0x0000015000c89947 */ /* 0x004fea0003800000 */
.L_x_2518:
[----:B------:R-:W-:Y:S01]  /*1e40*/  R2UR UR4, R6 ;  /* 0x00000000060472ca */ /* 0x000fe200000e0000 */
[----:B------:R-:W-:Y:S01]  /*1e50*/  ULOP3.LUT UR20, UR45, 0x10000, URZ, 0xfc, !UPT ;  /* 0x000100002d147892 */ /* 0x000fe2000f8efc3f */
[----:B------:R-:W-:Y:S01]  /*1e60*/  WARPGROUP.ARRIVE ;  /* 0x00000000000079c5 */ /* 0x000fe20000000000 */
[----:B------:R-:W-:Y:S01]  /*1e70*/  UMOV UR21, 0x40000040 ;  /* 0x4000004000157882 */ /* 0x000fe20000000000 */
[----:B------:R-:W-:Y:S01]  /*1e80*/  UMOV UR23, 0x40000040 ;  /* 0x4000004000177882 */ /* 0x000fe20000000000 */
[----:B------:R-:W-:-:S03]  /*1e90*/  UIADD3 UR8, UR20, 0x2, URZ ;  /* 0x0000000214087890 */ /* 0x000fc6000fffe03f */
[----:B------:R-:W2:Y:S01]  /*1ea0*/  S2R R0, SR_TID.X ;  /* 0x0000000000007919 */ /* 0x000ea20000002100 */
        /* <DEDUP_REMOVED lines=32> */
.L_x_2520:
[----:B------:R-:W-:Y:S01]  /*20b0*/  ISETP.NE.AND P2, PT, R206, 0x1, PT ;  /* 0x00000001ce00780c */ /* 0x000fe20003f45270 */
[----:B------:R-:W2:Y:S01]  /*20c0*/  S2UR UR6, SR_CgaCtaId ;  /* 0x00000000000679c3 */ /* 0x000ea20000008800 */
[----:B------:R-:W-:Y:S01]  /*20d0*/  VIADD R11, R23, UR43 ;  /* 0x0000002b170b7c36 */ /* 0x000fe20008000000 */
[----:B------:R-:W-:Y:S01]  /*20e0*/  ULDC UR7, c[0x0][0x9d8] ;  /* 0x0002760000077ab9 */ /* 0x000fe20000000800 */
[----:B------:R-:W-:Y:S01]  /*20f0*/  UIADD3 UR5, UR24, 0x22840, URZ ;  /* 0x0002284018057890 */ /* 0x000fe2000fffe03f */
[----:B------:R-:W-:Y:S01]  /*2100*/  FMUL.FTZ R33, R33, UR7 ;  /* 0x0000000721217c20 */ /* 0x000fe20008410000 */
[----:B------:R-:W-:Y:S01]  /*2110*/  FMUL.FTZ R9, R31, UR7 ;  /* 0x000000071f097c20 */ /* 0x000fe20008410000 */
[----:B------:R-:W-:Y:S01]  /*2120*/  FMUL.FTZ R5, R67, UR7 ;  /* 0x0000000743057c20 */ /* 0x000fe20008410000 */
[----:B------:R-:W-:Y:S01]  /*2130*/  FMUL.FTZ R32, R32, UR7 ;  /* 0x0000000720207c20 */ /* 0x000fe20008410000 */
[----:B------:R3:W4:Y:S01]  /*2140*/  MUFU.TANH R31, R33 ;  /* 0x00000021001f7308 */ /* 0x0007220000002400 */
[----:B------:R-:W-:Y:S01]  /*2150*/  FMUL.FTZ R0, R27, UR7 ;  /* 0x000000071b007c20 */ /* 0x000fe20008410000 */
[----:B------:R-:W-:Y:S01]  /*2160*/  FMUL.FTZ R14, R24, UR7 ;  /* 0x00000007180e7c20 */ /* 0x000fe20008410000 */
[----:B------:R-:W-:Y:S01]  /*2170*/  FMUL.FTZ R4, R26, UR7 ;  /* 0x000000071a047c20 */ /* 0x000fe20008410000 */
[----:B------:R-:W5:Y:S01]  /*2180*/  @P2 LDC R12, c[0x0][0x44c] ;  /* 0x00011300ff0c2b82 */ /* 0x000f620000000800 */
[----:B------:R-:W-:Y:S01]  /*2190*/  FMUL.FTZ R2, R30, UR7 ;  /* 0x000000071e027c20 */ /* 0x000fe20008410000 */
[----:B------:R-:W-:Y:S01]  /*21a0*/  FMUL.FTZ R25, R25, UR7 ;  /* 0x0000000719197c20 */ /* 0x000fe20008410000 */
[----:B------:R-:W-:Y:S01]  /*21b0*/  FMUL.FTZ R28, R28, UR7 ;  /* 0x000000071c1c7c20 */ /* 0x000fe20008410000 */
[----:B------:R0:W1:Y:S01]  /*21c0*/  MUFU.TANH R27, R32 ;  /* 0x00000020001b7308 */ /* 0x0000620000002400 */
[----:B---3--:R-:W-:-:S02]  /*21d0*/  IMAD.MOV.U32 R33, RZ, RZ, R11 ;  /* 0x000000ffff217224 */ /* 0x008fc400078e000b */
[----:B------:R-:W-:Y:S01]  /*21e0*/  FMUL.FTZ R29, R29, UR7 ;  /* 0x000000071d1d7c20 */ /* 0x000fe20008410000 */
[----:B------:R-:W-:Y:S01]  /*21f0*/  FMUL.FTZ R24, R34, UR7 ;  /* 0x0000000722187c20 */ /* 0x000fe20008410000 */
[----:B------:R-:W3:Y:S01]  /*2200*/  @P2 LDC R13, c[0x0][0x450] ;  /* 0x00011400ff0d2b82 */ /* 0x000ee20000000800 */
[----:B------:R-:W-:Y:S01]  /*2210*/  FMUL.FTZ R26, R35, UR7 ;  /* 0x00000007231a7c20 */ /* 0x000fe20008410000 */
[----:B------:R-:W-:Y:S01]  /*2220*/  FMUL.FTZ R36, R36, UR7 ;  /* 0x0000000724247c20 */ /* 0x000fe20008410000 */
[----:B------:R-:W-:Y:S01]  /*2230*/  FMUL.FTZ R37, R37, UR7 ;  /* 0x0000000725257c20 */ /* 0x000fe20008410000 */
[----:B--2---:R-:W-:Y:S01]  /*2240*/  UPRMT UR5, UR6, 0x654, UR5 ;  /* 0x0000065406057896 */ /* 0x004fe20008000005 */
[----:B------:R-:W-:Y:S01]  /*2250*/  FMUL.FTZ R30, R38, UR7 ;  /* 0x00000007261e7c20 */ /* 0x000fe20008410000 */
        /* <DEDUP_REMOVED lines=12> */
[----:B------:R-:W-:Y:S01]  /*2320*/  FMUL.FTZ R50, R50, UR7 ;  /* 0x0000000732327c20 */ /* 0x000fe20008410000 */
[----:B------:R-:W-:Y:S01]  /*2330*/  FMUL.FTZ R51, R51, UR7 ;  /* 0x0000000733337c20 */ /* 0x000fe20008410000 */
[----:B------:R-:W-:Y:S01]  /*2340*/  FMUL.FTZ R52, R52, UR7 ;  /* 0x0000000734347c20 */ /* 0x000fe20008410000 */
[----:B------:R-:W-:Y:S01]  /*2350*/  FMUL.FTZ R53, R53, UR7 ;  /* 0x0000000735357c20 */ /* 0x000fe20008410000 */
[----:B------:R-:W-:Y:S01]  /*2360*/  FMUL.FTZ R54, R54, UR7 ;  /* 0x0000000736367c20 */ /* 0x000fe20008410000 */
[----:B------:R-:W-:Y:S01]  /*2370*/  FMUL.FTZ R55, R55, UR7 ;  /* 0x0000000737377c20 */ /* 0x000fe20008410000 */
[----:B---3--:R-:W-:Y:S01]  /*2380*/  @P2 SHF.R.U32.HI R33, RZ, R13, R12 ;  /* 0x0000000dff212219 */ /* 0x008fe2000001160c */
[----:B------:R-:W-:Y:S02]  /*2390*/  IMAD R13, R176, -0x60, R18 ;  /* 0xffffffa0b00d7824 */ /* 0x000fe400078e0212 */
[----:B------:R-:W-:Y:S01]  /*23a0*/  FMUL.FTZ R56, R56, UR7 ;  /* 0x0000000738387c20 */ /* 0x000fe20008410000 */
[----:B------:R-:W-:Y:S01]  /*23b0*/  FMUL.FTZ R57, R57, UR7 ;  /* 0x0000000739397c20 */ /* 0x000fe20008410000 */
[----:B------:R-:W-:Y:S01]  /*23c0*/  FMUL.FTZ R58, R58, UR7 ;  /* 0x000000073a3a7c20 */ /* 0x000fe20008410000 */
[----:B------:R-:W0:Y:S01]  /*23d0*/  SHFL.IDX PT, R67, R33, RZ, 0x1c1f ;  /* 0x001c1fff21437589 */ /* 0x000e2200000e0000 */
        /* <DEDUP_REMOVED lines=14> */
[----:B------:R2:W3:Y:S01]  /*24c0*/  MUFU.TANH R21, R28 ;  /* 0x0000001c00157308 */ /* 0x0004e20000002400 */
[----:B------:R-:W-:Y:S01]  /*24d0*/  ULDC UR15, c[0x0][0x9dc] ;  /* 0x00027700000f7ab9 */ /* 0x000fe20000000800 */
[----:B------:R-:W-:Y:S01]  /*24e0*/  SYNCS.ARRIVE.TRANS64.RED.A1T0 RZ, [UR5], RZ ;  /* 0x000000ffffff79a7 */ /* 0x000fe20008100405 */
[----:B------:R-:W-:Y:S01]  /*24f0*/  ULOP3.LUT UR5, URZ, UR15, URZ, 0x33, !UPT ;  /* 0x0000000f3f057292 */ /* 0x000fe2000f8e333f */
[----:B------:R-:W-:Y:S01]  /*2500*/  IMAD.MOV.U32 R15, RZ, RZ, -0x60 ;  /* 0xffffffa0ff0f7424 */ /* 0x000fe200078e00ff */
[----:B------:R-:W-:-:S03]  /*2510*/  ULDC UR11, c[0x0][0x9e0] ;  /* 0x00027800000b7ab9 */ /* 0x000fc60000000800 */
[----:B------:R-:W1:Y:S01]  /*2520*/  MUFU.TANH R14, R14 ;  /* 0x0000000e000e7308 */ /* 0x000e620000002400 */
[----:B--2---:R-:W-:Y:S02]  /*2530*/  IMAD R28, R19, -0x2, R20 ;  /* 0xfffffffe131c7824 */ /* 0x004fe400078e0214 */
[----:B------:R-:W-:Y:S02]  /*2540*/  VIADD R20, R13, 0x60 ;  /* 0x000000600d147836 */ /* 0x000fe40000000000 */
[----:B------:R-:W-:Y:S02]  /*2550*/  IMAD.IADD R28, R28, 0x1, -R17 ;  /* 0x000000011c1c7824 */ /* 0x000fe400078e0a11 */
[----:B------:R-:W-:Y:S01]  /*2560*/  IMAD R38, R19, -0x2, R20 ;  /* 0xfffffffe13267824 */ /* 0x000fe200078e0214 */
[----:B------:R-:W2:Y:S01]  /*2570*/  MUFU.TANH R25, R25 ;  /* 0x0000001900197308 */ /* 0x000ea20000002400 */
[----:B------:R-:W-:Y:S02]  /*2580*/  VIADD R39, R28, UR11 ;  /* 0x0000000b1c277c36 */ /* 0x000fe40008000000 */
[----:B------:R-:W-:-:S02]  /*2590*/  IMAD R70, R176, R15, 0x60 ;  /* 0x00000060b0467424 */ /* 0x000fc400078e020f */
[----:B------:R-:W-:Y:S01]  /*25a0*/  VIADD R66, R28, UR5 ;  /* 0x000000051c427c36 */ /* 0x000fe20008000000 */
[----:B0-----:R-:W-:Y:S01]  /*25b0*/  VIADDMNMX R34, R67, R39, R38, PT ;  /* 0x0000002743227246 */ /* 0x001fe20003800126 */
[----:B------:R-:W-:Y:S01]  /*25c0*/  IMAD R72, R19, -0x2, R70 ;  /* 0xfffffffe13487824 */ /* 0x000fe200078e0246 */
[----:B------:R-:W0:Y:S01]  /*25d0*/  MUFU.TANH R4, R4 ;  /* 0x0000000400047308 */ /* 0x000e220000002400 */
        /* <DEDUP_REMOVED lines=43> */
[----:B-1234-:R-:W-:Y:S05]  /*2890*/  @!P1 BRA `(.L_x_2521) ;  /* 0x00000000005c9947 */ /* 0x01efea0003800000 */
[----:B------:R-:W-:Y:S01]  /*28a0*/  IADD3 R13, -R17, R18, R67 ;  /* 0x00000012110d7210 */ /* 0x000fe20007ffe143 */
        /* <DEDUP_REMOVED lines=12> */
.L_x_2523:
[----:B------:R-:W-:Y:S02]  /*2970*/  ULDC UR5, c[0x0][0x9e4] ;  /* 0x0002790000057ab9 */ /* 0x000fe40000000800 */
[----:B------:R-:W-:-:S05]  /*2980*/  IMAD.U32 R15, RZ, RZ, UR5 ;  /* 0x00000005ff0f7e24 */ /* 0x000fca000f8e00ff */
[----:B------:R-:W-:-:S13]  /*2990*/  ISETP.NE.AND P1, PT, R15, 0x1, PT ;  /* 0x000000010f00780c */ /* 0x000fda0003f25270 */
[----:B------:R-:W1:Y:S02]  /*29a0*/  @P1 LDC.64 R74, c[0x0][0x9e8] ;  /* 0x00027a00ff4a1b82 */ /* 0x000e640000000a00 */
[----:B-1----:R-:W-:-:S05]  /*29b0*/  @P1 IMAD.HI.U32 R20, R13, R74, RZ ;  /* 0x0000004a0d141227 */ /* 0x002fca00078e00ff */
[----:B------:R-:W-:-:S07]  /*29c0*/  @P1 SHF.R.U32.HI R13, RZ, R75, R20 ;  /* 0x0000004bff0d1219 */ /* 0x000fce0000011614 */
.L_x_2524:
[----:B------:R-:W-:Y:S05]  /*29d0*/  BSYNC B0 ;  /* 0x0000000000007941 */ /* 0x000fea0003800000 */
.L_x_2522:
[----:B------:R-:W-:-:S05]  /*29e0*/  IMAD R13, R13, R15, R72 ;  /* 0x0000000f0d0d7224 */ /* 0x000fca00078e0248 */
[----:B------:R-:W-:Y:S02]  /*29f0*/  VIADDMNMX R34, R13, R15, R34, PT ;  /* 0x0000000f0d227246 */ /* 0x000fe40003800122 */
[----:B------:R-:W-:-:S07]  /*2a00*/  VIMNMX R35, R35, R13, !PT ;  /* 0x0000000d23237248 */ /* 0x000fce0007fe0100 */
.L_x_2521:
[C---:B------:R-:W-:Y:S01]  /*2a10*/  ISETP.GE.AND P6, PT, R70.reuse, 0x9, PT ;  /* 0x000000094600780c */ /* 0x040fe20003fc6270 */
[----:B------:R-:W1:Y:S01]  /*2a20*/  SHFL.IDX PT, R33, R33, 0x1, 0x1c1f ;  /* 0x003c1f0021217f89 */ /* 0x000e6200000e0000 */
        /* <DEDUP_REMOVED lines=11> */
[----:B0-----:R-:W-:Y:S02]  /*2ae0*/  FSEL R73, R29, -INF , !P2 ;  /* 0xff8000001d497808 */ /* 0x001fe40005000000 */
        /* <DEDUP_REMOVED lines=100> */
[----:B-1----:R-:W-:-:S03]  /*3130*/  IMAD.IADD R35, R66, 0x1, R33 ;  /* 0x0000000142237824 */ /* 0x002fc600078e0221 */
[----:B------:R-:W-:Y:S02]  /*3140*/  ISETP.LT.OR P5, PT, R34, 0x5a, P5 ;  /* 0x0000005a2200780c */ /* 0x000fe40002fa1670 */
[----:B------:R-:W-:Y:S02]  /*3150*/  VIADDMNMX R34, R33, R39, R38, PT ;  /* 0x0000002721227246 */ /* 0x000fe40003800126 */
[----:B------:R-:W-:Y:S02]  /*3160*/  FSEL R14, R69, -INF , !P5 ;  /* 0xff800000450e7808 */ /* 0x000fe40006800000 */
[----:B------:R-:W-:-:S13]  /*3170*/  LOP3.LUT P5, RZ, R16, 0x80000, RZ, 0xc0, !PT ;  /* 0x0008000010ff7812 */ /* 0x000fda00078ac0ff */
[----:B------:R-:W-:Y:S05]  /*3180*/  @!P5 BRA `(.L_x_2525) ;  /* 0x00000000005cd947 */ /* 0x000fea0003800000 */
        /* <DEDUP_REMOVED lines=13> */
.L_x_2527:
[----:B------:R-:W-:Y:S02]  /*3260*/  ULDC UR5, c[0x0][0x9e4] ;  /* 0x0002790000057ab9 */ /* 0x000fe40000000800 */
[----:B------:R-:W-:-:S05]  /*3270*/  IMAD.U32 R37, RZ, RZ, UR5 ;  /* 0x00000005ff257e24 */ /* 0x000fca000f8e00ff */
[----:B------:R-:W-:-:S13]  /*3280*/  ISETP.NE.AND P5, PT, R37, 0x1, PT ;  /* 0x000000012500780c */ /* 0x000fda0003fa5270 */
[----:B------:R-:W0:Y:S02]  /*3290*/  @P5 LDC.64 R38, c[0x0][0x9e8] ;  /* 0x00027a00ff265b82 */ /* 0x000e240000000a00 */
[----:B0-----:R-:W-:-:S05]  /*32a0*/  @P5 IMAD.HI.U32 R36, R33, R38, RZ ;  /* 0x0000002621245227 */ /* 0x001fca00078e00ff */
[----:B------:R-:W-:-:S07]  /*32b0*/  @P5 SHF.R.U32.HI R33, RZ, R39, R36 ;  /* 0x00000027ff215219 */ /* 0x000fce0000011624 */
.L_x_2528:
[----:B------:R-:W-:Y:S05]  /*32c0*/  BSYNC B0 ;  /* 0x0000000000007941 */ /* 0x000fea0003800000 */
.L_x_2526:
[----:B------:R-:W-:-:S05]  /*32d0*/  IMAD R33, R33, R37, R72 ;  /* 0x0000002521217224 */ /* 0x000fca00078e0248 */
[----:B------:R-:W-:Y:S02]  /*32e0*/  VIADDMNMX R34, R33, R37, R34, PT ;  /* 0x0000002521227246 */ /* 0x000fe40003800122 */
[----:B------:R-:W-:-:S07]  /*32f0*/  VIMNMX R35, R35, R33, !PT ;  /* 0x0000002123237248 */ /* 0x000fce0007fe0100 */
.L_x_2525:
        /* <DEDUP_REMOVED lines=21> */
[C---:B------:R-:W-:Y:S02]  /*3450*/  ISETP.GT.AND P3, PT, R35.reuse, 0x58, !P3 ;  /* 0x000000582300780c */ /* 0x040fe40005f64270 */
[----:B------:R-:W-:Y:S02]  /*3460*/  ISETP.GT.AND P1, PT, R35, 0x11, !P1 ;  /* 0x000000112300780c */ /* 0x000fe40004f24270 */
[C---:B------:R-:W-:Y:S02]  /*3470*/  ISETP.LT.OR P2, PT, R34.reuse, 0x52, P2 ;  /* 0x000000522200780c */ /* 0x040fe40001741670 */
        /* <DEDUP_REMOVED lines=16> */
[----:B------:R-:W-:Y:S02]  /*3580*/  ISETP.NE.AND P6, PT, R40, RZ, PT ;  /* 0x000000ff2800720c */ /* 0x000fe40003fc5270 */
        /* <DEDUP_REMOVED lines=8> */
[----:B------:R-:W-:Y:S02]  /*3610*/  ISETP.NE.AND P5, PT, R41, RZ, PT ;  /* 0x000000ff2900720c */ /* 0x000fe40003fa5270 */
[----:B------:R-:W-:Y:S02]  /*3620*/  FMNMX.FTZ R4, R83, R4, !PT ;  /* 0x0000000453047209 */ /* 0x000fe40007810000 */
[----:B------:R-:W-:Y:S02]  /*3630*/  FSEL R41, R43, -INF , !P1 ;  /* 0xff8000002b297808 */ /* 0x000fe40004800000 */
[----:B------:R-:W-:Y:S02]  /*3640*/  ISETP.NE.AND P1, PT, R88, RZ, PT ;  /* 0x000000ff5800720c */ /* 0x000fe40003f25270 */
[----:B------:R-:W-:Y:S02]  /*3650*/  FMNMX.FTZ R4, R85, R4, !PT ;  /* 0x0000000455047209 */ /* 0x000fe40007810000 */
[----:B------:R-:W-:-:S02]  /*3660*/  ISETP.GT.AND P1, PT, R35, 0x28, !P1 ;  /* 0x000000282300780c */ /* 0x000fc40004f24270 */
[----:B------:R-:W-:Y:S02]  /*3670*/  FMNMX.FTZ R4, R87, R4, !PT ;  /* 0x0000000457047209 */ /* 0x000fe40007810000 */
[----:B------:R-:W-:Y:S02]  /*3680*/  ISETP.LT.OR P1, PT, R34, 0x29, P1 ;  /* 0x000000292200780c */ /* 0x000fe40000f21670 */
[----:B------:R-:W-:Y:S02]  /*3690*/  FMNMX.FTZ R4, R89, R4, !PT ;  /* 0x0000000459047209 */ /* 0x000fe40007810000 */
[----:B------:R-:W-:Y:S02]  /*36a0*/  FSEL R42, R46, -INF , !P1 ;  /* 0xff8000002e2a7808 */ /* 0x000fe40004800000 */
[----:B------:R-:W-:Y:S02]  /*36b0*/  ISETP.NE.AND P1, PT, R44, RZ, PT ;  /* 0x000000ff2c00720c */ /* 0x000fe40003f25270 */
[----:B------:R-:W-:-:S02]  /*36c0*/  FMNMX.FTZ R4, R91, R4, !PT ;  /* 0x000000045b047209 */ /* 0x000fc40007810000 */
[----:B------:R-:W-:Y:S02]  /*36d0*/  ISETP.GT.AND P1, PT, R35, 0x29, !P1 ;  /* 0x000000292300780c */ /* 0x000fe40004f24270 */
[----:B------:R-:W-:Y:S02]  /*36e0*/  FMNMX.FTZ R4, R93, R4, !PT ;  /* 0x000000045d047209 */ /* 0x000fe40007810000 */
[----:B------:R-:W-:Y:S02]  /*36f0*/  ISETP.LT.OR P1, PT, R34, 0x2a, P1 ;  /* 0x0000002a2200780c */ /* 0x000fe40000f21670 */
[----:B------:R-:W-:Y:S02]  /*3700*/  FMNMX.FTZ R4, R31, R4, !PT ;  /* 0x000000041f047209 */ /* 0x000fe40007810000 */
[----:B------:R-:W-:Y:S02]  /*3710*/  FSEL R43, R47, -INF , !P1 ;  /* 0xff8000002f2b7808 */ /* 0x000fe40004800000 */
[----:B------:R-:W-:-:S02]  /*3720*/  FMNMX.FTZ R47, R29, R4, !PT ;  /* 0x000000041d2f7209 */ /* 0x000fc40007810000 */
[----:B------:R-:W-:Y:S02]  /*3730*/  ISETP.NE.AND P1, PT, R45, RZ, PT ;  /* 0x000000ff2d00720c */ /* 0x000fe40003f25270 */
[----:B------:R-:W-:Y:S02]  /*3740*/  FMNMX.FTZ R4, R28, R47, !PT ;  /* 0x0000002f1c047209 */ /* 0x000fe40007810000 */
[----:B------:R-:W-:Y:S02]  /*3750*/  ISETP.GT.AND P1, PT, R35, 0x30, !P1 ;  /* 0x000000302300780c */ /* 0x000fe40004f24270 */
[----:B------:R-:W-:Y:S02]  /*3760*/  FMNMX.FTZ R4, R27, R4, !PT ;  /* 0x000000041b047209 */ /* 0x000fe40007810000 */
[----:B------:R-:W-:Y:S02]  /*3770*/  ISETP.LT.OR P1, PT, R34, 0x31, P1 ;  /* 0x000000312200780c */ /* 0x000fe40000f21670 */
[----:B------:R-:W-:-:S02]  /*3780*/  FMNMX.FTZ R4, R25, R4, !PT ;  /* 0x0000000419047209 */ /* 0x000fc40007810000 */
[----:B------:R-:W-:Y:S02]  /*3790*/  FSEL R44, R50, -INF , !P1 ;  /* 0xff800000322c7808 */ /* 0x000fe40004800000 */
[----:B------:R-:W-:Y:S02]  /*37a0*/  FMNMX.FTZ R47, R21, R4, !PT ;  /* 0x00000004152f7209 */ /* 0x000fe40007810000 */
[----:B------:R-:W-:Y:S02]  /*37b0*/  ISETP.NE.AND P1, PT, R48, RZ, PT ;  /* 0x000000ff3000720c */ /* 0x000fe40003f25270 */
[----:B------:R-:W-:Y:S02]  /*37c0*/  FMNMX.FTZ R4, R20, R47, !PT ;  /* 0x0000002f14047209 */ /* 0x000fe40007810000 */
[----:B------:R-:W-:Y:S02]  /*37d0*/  ISETP.GT.AND P1, PT, R35, 0x31, !P1 ;  /* 0x000000312300780c */ /* 0x000fe40004f24270 */
[----:B------:R-:W-:-:S02]  /*37e0*/  FMNMX.FTZ R4, R15, R4, !PT ;  /* 0x000000040f047209 */ /* 0x000fc40007810000 */
[----:B------:R-:W-:Y:S02]  /*37f0*/  ISETP.LT.OR P1, PT, R34, 0x32, P1 ;  /* 0x000000322200780c */ /* 0x000fe40000f21670 */
[----:B------:R-:W-:Y:S02]  /*3800*/  FMNMX.FTZ R47, R13, R4, !PT ;  /* 0x000000040d2f7209 */ /* 0x000fe40007810000 */
[----:B------:R-:W-:Y:S02]  /*3810*/  FSEL R45, R51, -INF , !P1 ;  /* 0xff800000332d7808 */ /* 0x000fe40004800000 */
[----:B------:R-:W-:Y:S02]  /*3820*/  FMNMX.FTZ R48, R14, R47, !PT ;  /* 0x0000002f0e307209 */ /* 0x000fe40007810000 */
[----:B------:R-:W-:Y:S02]  /*3830*/  ISETP.NE.AND P1, PT, R49, RZ, PT ;  /* 0x000000ff3100720c */ /* 0x000fe40003f25270 */
[----:B------:R-:W-:Y:S01]  /*3840*/  FMNMX.FTZ R49, R26, R33, !PT ;  /* 0x000000211a317209 */ /* 0x000fe20007810000 */
[----:B------:R-:W0:Y:S01]  /*3850*/  SHFL.BFLY PT, R47, R48, 0x2, 0x1f ;  /* 0x0c401f00302f7f89 */ /* 0x000e2200000e0000 */
[----:B------:R-:W-:-:S02]  /*3860*/  ISETP.GT.AND P1, PT, R35, 0x38, !P1 ;  /* 0x000000382300780c */ /* 0x000fc40004f24270 */
[----:B------:R-:W-:Y:S02]  /*3870*/  FSEL R11, R11, -INF , !P3 ;  /* 0xff8000000b0b7808 */ /* 0x000fe40005800000 */
[----:B------:R-:W-:-:S04]  /*3880*/  ISETP.LT.OR P1, PT, R34, 0x39, P1 ;  /* 0x000000392200780c */ /* 0x000fc80000f21670 */
[----:B------:R-:W-:Y:S02]  /*3890*/  FSEL R46, R54, -INF , !P1 ;  /* 0xff800000362e7808 */ /* 0x000fe40004800000 */
[----:B------:R-:W-:-:S04]  /*38a0*/  ISETP.NE.AND P1, PT, R52, RZ, PT ;  /* 0x000000ff3400720c */ /* 0x000fc80003f25270 */
[----:B------:R-:W-:-:S04]  /*38b0*/  ISETP.GT.AND P1, PT, R35, 0x39, !P1 ;  /* 0x000000392300780c */ /* 0x000fc80004f24270 */
[----:B------:R-:W-:-:S04]  /*38c0*/  ISETP.LT.OR P1, PT, R34, 0x3a, P1 ;  /* 0x0000003a2200780c */ /* 0x000fc80000f21670 */
[----:B------:R-:W-:Y:S02]  /*38d0*/  FSEL R24, R55, -INF , !P1 ;  /* 0xff80000037187808 */ /* 0x000fe40004800000 */
[----:B0-----:R-:W-:Y:S02]  /*38e0*/  FMNMX.FTZ R50, R48, R47, !PT ;  /* 0x0000002f30327209 */ /* 0x001fe40007810000 */
[----:B------:R-:W-:Y:S02]  /*38f0*/  FMNMX.FTZ R48, R36, R49, !PT ;  /* 0x0000003124307209 */ /* 0x000fe40007810000 */
[----:B------:R-:W-:Y:S01]  /*3900*/  ISETP.NE.AND P1, PT, R90, RZ, PT ;  /* 0x000000ff5a00720c */ /* 0x000fe20003f25270 */
[----:B------:R-:W0:Y:S01]  /*3910*/  SHFL.BFLY PT, R47, R50, 0x1, 0x1f ;  /* 0x0c201f00322f7f89 */ /* 0x000e2200000e0000 */
[----:B------:R-:W-:Y:S02]  /*3920*/  FMNMX.FTZ R49, R37, R48, !PT ;  /* 0x0000003025317209 */ /* 0x000fe40007810000 */
[----:B------:R-:W-:-:S02]  /*3930*/  ISETP.GT.AND P1, PT, R35, 0x40, !P1 ;  /* 0x000000402300780c */ /* 0x000fc40004f24270 */
[----:B------:R-:W-:Y:S02]  /*3940*/  FMNMX.FTZ R48, R38, R49, !PT ;  /* 0x0000003126307209 */ /* 0x000fe40007810000 */
[----:B------:R-:W-:Y:S02]  /*3950*/  ISETP.LT.OR P1, PT, R34, 0x41, P1 ;  /* 0x000000412200780c */ /* 0x000fe40000f21670 */
[----:B------:R-:W-:Y:S02]  /*3960*/  FMNMX.FTZ R49, R39, R48, !PT ;  /* 0x0000003027317209 */ /* 0x000fe40007810000 */
[----:B------:R-:W-:Y:S02]  /*3970*/  FSEL R9, R58, -INF , !P1 ;  /* 0xff8000003a097808 */ /* 0x000fe40004800000 */
        /* <DEDUP_REMOVED lines=9> */
[----:B0-----:R-:W-:Y:S02]  /*3a10*/  FMNMX.FTZ R4, R50, R47, !PT ;  /* 0x0000002f32047209 */ /* 0x001fe40007810000 */
[----:B------:R-:W-:Y:S02]  /*3a20*/  FMNMX.FTZ R49, R43, R48, !PT ;  /* 0x000000302b317209 */ /* 0x000fe40007810000 */
[----:B------:R-:W-:Y:S01]  /*3a30*/  ISETP.LT.OR P1, PT, R34, 0x49, P1 ;  /* 0x000000492200780c */ /* 0x000fe20000f21670 */
[----:B------:R-:W-:Y:S01]  /*3a40*/  FMUL.FTZ R47, R4, UR14 ;  /* 0x0000000e042f7c20 */ /* 0x000fe20008410000 */
[----:B------:R-:W-:Y:S02]  /*3a50*/  FMNMX.FTZ R48, R44, R49, !PT ;  /* 0x000000312c307209 */ /* 0x000fe40007810000 */
[----:B------:R-:W-:-:S02]  /*3a60*/  FSEL R0, R62, -INF , !P1 ;  /* 0xff8000003e007808 */ /* 0x000fc40004800000 */
[----:B------:R-:W-:Y:S02]  /*3a70*/  FMNMX.FTZ R49, R45, R48, !PT ;  /* 0x000000302d317209 */ /* 0x000fe40007810000 */
[----:B------:R-:W-:Y:S02]  /*3a80*/  FSETP.NEU.FTZ.AND P1, PT, R4, -INF , PT ;  /* 0xff8000000400780b */ /* 0x000fe40003f3d000 */
[----:B------:R-:W-:Y:S02]  /*3a90*/  ISETP.NE.AND P5, PT, R56, RZ, PT ;  /* 0x000000ff3800720c */ /* 0x000fe40003fa5270 */
[----:B------:R-:W-:Y:S02]  /*3aa0*/  FMNMX.FTZ R49, R46, R49, !PT ;  /* 0x000000312e317209 */ /* 0x000fe40007810000 */
[----:B------:R-:W-:Y:S02]  /*3ab0*/  FSEL R52, R47, RZ, P1 ;  /* 0x000000ff2f347208 */ /* 0x000fe40000800000 */
[----:B------:R-:W-:-:S02]  /*3ac0*/  ISETP.GT.AND P1, PT, R35, 0x49, !P5 ;  /* 0x000000492300780c */ /* 0x000fc40006f24270 */
[----:B------:R-:W-:Y:S01]  /*3ad0*/  FMNMX.FTZ R48, R24, R49, !PT ;  /* 0x0000003118307209 */ /* 0x000fe20007810000 */
[--C-:B------:R-:W-:Y:S01]  /*3ae0*/  FFMA.FTZ R29, R29, UR14, -R52.reuse ;  /* 0x0000000e1d1d7c23 */ /* 0x100fe20008010834 */
[----:B------:R-:W-:Y:S01]  /*3af0*/  ISETP.LT.OR P1, PT, R34, 0x4a, P1 ;  /* 0x0000004a2200780c */ /* 0x000fe20000f21670 */
[--C-:B------:R-:W-:Y:S01]  /*3b00*/  FFMA.FTZ R51, R53, UR14, -R52.reuse ;  /* 0x0000000e35337c23 */ /* 0x100fe20008010834 */
[----:B------:R-:W-:Y:S01]  /*3b10*/  ISETP.NE.AND P6, PT, R57, RZ, PT ;  /* 0x000000ff3900720c */ /* 0x000fe20003fc5270 */
[--C-:B------:R-:W-:Y:S01]  /*3b20*/  FFMA.FTZ R50, R67, UR14, -R52.reuse ;  /* 0x0000000e43327c23 */ /* 0x100fe20008010834 */
[----:B------:R-:W-:Y:S01]  /*3b30*/  FMNMX.FTZ R49, R9, R48, !PT ;  /* 0x0000003009317209 */ /* 0x000fe20007810000 */
[----:B------:R-:W-:Y:S01]  /*3b40*/  MUFU.EX2 R166, R29 ;  /* 0x0000001d00a67308 */ /* 0x000fe20000000800 */
[----:B------:R-:W-:Y:S01]  /*3b50*/  FSEL R47, R63, -INF , !P1 ;  /* 0xff8000003f2f7808 */ /* 0x000fe20004800000 */
[--C-:B------:R-:W-:Y:S01]  /*3b60*/  FFMA.FTZ R53, R71, UR14, -R52.reuse ;  /* 0x0000000e47357c23 */ /* 0x100fe20008010834 */
[----:B------:R-:W-:Y:S01]  /*3b70*/  ISETP.GT.AND P1, PT, R35, 0x50, !P6 ;  /* 0x000000502300780c */ /* 0x000fe20007724270 */
[--C-:B------:R-:W-:Y:S01]  /*3b80*/  FFMA.FTZ R54, R73, UR14, -R52.reuse ;  /* 0x0000000e49367c23 */ /* 0x100fe20008010834 */
[----:B------:R-:W-:Y:S01]  /*3b90*/  FMNMX.FTZ R49, R2, R49, !PT ;  /* 0x0000003102317209 */ /* 0x000fe20007810000 */
[--C-:B------:R-:W-:Y:S01]  /*3ba0*/  FFMA.FTZ R55, R75, UR14, -R52.reuse ;  /* 0x0000000e4b377c23 */ /* 0x100fe20008010834 */
[----:B------:R-:W-:Y:S01]  /*3bb0*/  ISETP.LT.OR P1, PT, R34, 0x51, P1 ;  /* 0x000000512200780c */ /* 0x000fe20000f21670 */
[----:B------:R-:W-:Y:S01]  /*3bc0*/  MUFU.EX2 R51, R51 ;  /* 0x0000003300337308 */ /* 0x000fe20000000800 */
[----:B------:R-:W-:Y:S01]  /*3bd0*/  FMNMX.FTZ R48, R0, R49, !PT ;  /* 0x0000003100307209 */ /* 0x000fe20007810000 */
[--C-:B------:R-:W-:Y:S01]  /*3be0*/  FFMA.FTZ R56, R77, UR14, -R52.reuse ;  /* 0x0000000e4d387c23 */ /* 0x100fe20008010834 */
[----:B------:R-:W-:Y:S01]  /*3bf0*/  ISETP.NE.AND P5, PT, R60, RZ, PT ;  /* 0x000000ff3c00720c */ /* 0x000fe20003fa5270 */
[--C-:B------:R-:W-:Y:S01]  /*3c00*/  FFMA.FTZ R57, R79, UR14, -R52.reuse ;  /* 0x0000000e4f397c23 */ /* 0x100fe20008010834 */
[----:B------:R-:W-:Y:S01]  /*3c10*/  FSEL R10, R10, -INF , !P1 ;  /* 0xff8000000a0a7808 */ /* 0x000fe20004800000 */
[--C-:B------:R-:W-:Y:S01]  /*3c20*/  FFMA.FTZ R21, R21, UR14, -R52.reuse ;  /* 0x0000000e15157c23 */ /* 0x100fe20008010834 */
[----:B------:R-:W-:Y:S01]  /*3c30*/  FMNMX.FTZ R49, R47, R48, !PT ;  /* 0x000000302f317209 */ /* 0x000fe20007810000 */
[----:B------:R-:W0:Y:S01]  /*3c40*/  MUFU.EX2 R50, R50 ;  /* 0x0000003200327308 */ /* 0x000e220000000800 */
[----:B------:R-:W-:Y:S01]  /*3c50*/  ISETP.GT.AND P4, PT, R35, 0x59, !P5 ;  /* 0x000000592300780c */ /* 0x000fe20006f84270 */
[--C-:B------:R-:W-:Y:S01]  /*3c60*/  FFMA.FTZ R58, R81, UR14, -R52.reuse ;  /* 0x0000000e513a7c23 */ /* 0x100fe20008010834 */
[----:B------:R-:W-:Y:S01]  /*3c70*/  FSEL R35, R5, -INF , !P2 ;  /* 0xff80000005237808 */ /* 0x000fe20005000000 */
[--C-:B------:R-:W-:Y:S01]  /*3c80*/  FFMA.FTZ R59, R83, UR14, -R52.reuse ;  /* 0x0000000e533b7c23 */ /* 0x100fe20008010834 */
[----:B------:R-:W-:Y:S01]  /*3c90*/  FMNMX.FTZ R48, R10, R49, !PT ;  /* 0x000000310a307209 */ /* 0x000fe20007810000 */
[--C-:B------:R-:W-:Y:S01]  /*3ca0*/  FFMA.FTZ R60, R85, UR14, -R52.reuse ;  /* 0x0000000e553c7c23 */ /* 0x100fe20008010834 */
[----:B------:R-:W-:Y:S01]  /*3cb0*/  ISETP.LT.OR P4, PT, R34, 0x5a, P4 ;  /* 0x0000005a2200780c */ /* 0x000fe20002781670 */
[----:B------:R-:W-:Y:S01]  /*3cc0*/  MUFU.EX2 R53, R53 ;  /* 0x0000003500357308 */ /* 0x000fe20000000800 */
[----:B------:R-:W-:Y:S01]  /*3cd0*/  FMNMX.FTZ R48, R35, R48, !PT ;  /* 0x0000003023307209 */ /* 0x000fe20007810000 */
[--C-:B------:R-:W-:Y:S01]  /*3ce0*/  FFMA.FTZ R49, R87, UR14, -R52.reuse ;  /* 0x0000000e57317c23 */ /* 0x100fe20008010834 */
[----:B------:R-:W-:Y:S01]  /*3cf0*/  FSEL R12, R12, -INF , !P4 ;  /* 0xff8000000c0c7808 */ /* 0x000fe20006000000 */
[--C-:B------:R-:W-:Y:S01]  /*3d00*/  FFMA.FTZ R61, R91, UR14, -R52.reuse ;  /* 0x0000000e5b3d7c23 */ /* 0x100fe20008010834 */
[----:B------:R-:W-:Y:S01]  /*3d10*/  FMNMX.FTZ R5, R11, R48, !PT ;  /* 0x000000300b057209 */ /* 0x000fe20007810000 */
[--C-:B------:R-:W-:Y:S01]  /*3d20*/  FFMA.FTZ R48, R89, UR14, -R52.reuse ;  /* 0x0000000e59307c23 */ /* 0x100fe20008010834 */
[--C-:B------:R-:W-:Y:S01]  /*3d30*/  FFMA.FTZ R62, R93, UR14, -R52.reuse ;  /* 0x0000000e5d3e7c23 */ /* 0x100fe20008010834 */
[----:B------:R-:W1:Y:S01]  /*3d40*/  MUFU.EX2 R54, R54 ;  /* 0x0000003600367308 */ /* 0x000e620000000800 */
[----:B------:R-:W-:Y:S01]  /*3d50*/  FMNMX.FTZ R5, R12, R5, !PT ;  /* 0x000000050c057209 */ /* 0x000fe20007810000 */
[--C-:B------:R-:W-:Y:S01]  /*3d60*/  FFMA.FTZ R31, R31, UR14, -R52.reuse ;  /* 0x0000000e1f1f7c23 */ /* 0x100fe20008010834 */
[--C-:B------:R-:W-:Y:S01]  /*3d70*/  FFMA.FTZ R28, R28, UR14, -R52.reuse ;  /* 0x0000000e1c1c7c23 */ /* 0x100fe20008010834 */
[--C-:B------:R-:W-:Y:S01]  /*3d80*/  FFMA.FTZ R27, R27, UR14, -R52.reuse ;  /* 0x0000000e1b1b7c23 */ /* 0x100fe20008010834 */
[--C-:B------:R-:W-:Y:S01]  /*3d90*/  FFMA.FTZ R25, R25, UR14, -R52.reuse ;  /* 0x0000000e19197c23 */ /* 0x100fe20008010834 */
[----:B------:R-:W2:Y:S01]  /*3da0*/  SHFL.BFLY PT, R34, R5, 0x2, 0x1f ;  /* 0x0c401f0005227f89 */ /* 0x000ea200000e0000 */
[--C-:B------:R-:W-:Y:S01]  /*3db0*/  FFMA.FTZ R20, R20, UR14, -R52.reuse ;  /* 0x0000000e14147c23 */ /* 0x100fe20008010834 */
[----:B------:R-:W-:Y:S01]  /*3dc0*/  MUFU.EX2 R55, R55 ;  /* 0x0000003700377308 */ /* 0x000fe20000000800 */
[--C-:B------:R-:W-:Y:S01]  /*3dd0*/  FFMA.FTZ R15, R15, UR14, -R52.reuse ;  /* 0x0000000e0f0f7c23 */ /* 0x100fe20008010834 */
[--C-:B------:R-:W-:Y:S01]  /*3de0*/  FFMA.FTZ R13, R13, UR14, -R52.reuse ;  /* 0x0000000e0d0d7c23 */ /* 0x100fe20008010834 */
[----:B------:R-:W-:Y:S01]  /*3df0*/  FFMA.FTZ R14, R14, UR14, -R52 ;  /* 0x0000000e0e0e7c23 */ /* 0x000fe20008010834 */
[----:B0-----:R-:W-:-:S04]  /*3e00*/  F2FP.F16.F32.PACK_AB R152, R50, R51 ;  /* 0x000000333298723e */ /* 0x001fc800000000ff */
[----:B------:R-:W0:Y:S01]  /*3e10*/  MUFU.EX2 R56, R56 ;  /* 0x0000003800387308 */ /* 0x000e220000000800 */
[----:B-1----:R-:W-:-:S07]  /*3e20*/  F2FP.F16.F32.PACK_AB R154, R54, R53 ;  /* 0x00000035369a723e */ /* 0x002fce00000000ff */
[----:B------:R-:W-:Y:S01]  /*3e30*/  MUFU.EX2 R57, R57 ;  /* 0x0000003900397308 */ /* 0x000fe20000000800 */
[----:B--2---:R-:W-:-:S07]  /*3e40*/  FMNMX.FTZ R34, R5, R34, !PT ;  /* 0x0000002205227209 */ /* 0x004fce0007810000 */
[----:B------:R-:W-:Y:S01]  /*3e50*/  MUFU.EX2 R170, R21 ;  /* 0x0000001500aa7308 */ /* 0x000fe20000000800 */
[----:B0-----:R-:W-:Y:S01]  /*3e60*/  F2FP.F16.F32.PACK_AB R156, R56, R55 ;  /* 0x00000037389c723e */ /* 0x001fe200000000ff */
[----:B------:R-:W0:Y:S06]  /*3e70*/  SHFL.BFLY PT, R5, R34, 0x1, 0x1f ;  /* 0x0c201f0022057f89 */ /* 0x000e2c00000e0000 */
[----:B------:R-:W1:Y:S08]  /*3e80*/  MUFU.EX2 R58, R58 ;  /* 0x0000003a003a7308 */ /* 0x000e700000000800 */
[----:B------:R-:W-:Y:S08]  /*3e90*/  MUFU.EX2 R59, R59 ;  /* 0x0000003b003b7308 */ /* 0x000ff00000000800 */
[----:B------:R-:W2:Y:S01]  /*3ea0*/  MUFU.EX2 R60, R60 ;  /* 0x0000003c003c7308 */ /* 0x000ea20000000800 */
[----:B-1----:R-:W-:-:S02]  /*3eb0*/  F2FP.F16.F32.PACK_AB R158, R58, R57 ;  /* 0x000000393a9e723e */ /* 0x002fc400000000ff */
[----:B0-----:R-:W-:-:S04]  /*3ec0*/  FMNMX.FTZ R5, R34, R5, !PT ;  /* 0x0000000522057209 */ /* 0x001fc80007810000 */
[C---:B------:R-:W-:Y:S01]  /*3ed0*/  FSETP.NEU.FTZ.AND P1, PT, R5.reuse, -INF , PT ;  /* 0xff8000000500780b */ /* 0x040fe20003f3d000 */
[----:B------:R-:W-:Y:S01]  /*3ee0*/  FMUL.FTZ R29, R5, UR14 ;  /* 0x0000000e051d7c20 */ /* 0x000fe20008410000 */
[----:B------:R-:W-:Y:S04]  /*3ef0*/  MUFU.EX2 R49, R49 ;  /* 0x0000003100317308 */ /* 0x000fe80000000800 */
[----:B------:R-:W-:-:S04]  /*3f00*/  FSEL R29, R29, RZ, P1 ;  /* 0x000000ff1d1d7208 */ /* 0x000fc80000800000 */
        /* <DEDUP_REMOVED lines=22> */
[--C-:B------:R-:W-:Y:S01]  /*4070*/  FFMA.FTZ R47, R47, UR14, -R29.reuse ;  /* 0x0000000e2f2f7c23 */ /* 0x100fe2000801081d */
[--C-:B------:R-:W-:Y:S01]  /*4080*/  FFMA.FTZ R10, R10, UR14, -R29.reuse ;  /* 0x0000000e0a0a7c23 */ /* 0x100fe2000801081d */
[----:B------:R3:W-:Y:S01]  /*4090*/  MUFU.EX2 R159, R32 ;  /* 0x00000020009f7308 */ /* 0x0007e20000000800 */
[--C-:B------:R-:W-:Y:S01]  /*40a0*/  FFMA.FTZ R35, R35, UR14, -R29.reuse ;  /* 0x0000000e23237c23 */ /* 0x100fe2000801081d */
[--C-:B------:R-:W-:Y:S01]  /*40b0*/  FFMA.FTZ R11, R11, UR14, -R29.reuse ;  /* 0x0000000e0b0b7c23 */ /* 0x100fe2000801081d */
[----:B------:R-:W-:Y:S01]  /*40c0*/  FFMA.FTZ R12, R12, UR14, -R29 ;  /* 0x0000000e0c0c7c23 */ /* 0x000fe2000801081d */
[----:B--2---:R-:W-:-:S02]  /*40d0*/  F2FP.F16.F32.PACK_AB R160, R60, R59 ;  /* 0x0000003b3ca0723e */ /* 0x004fc400000000ff */
[----:B0-----:R-:W-:Y:S02]  /*40e0*/  F2FP.F16.F32.PACK_AB R162, R48, R49 ;  /* 0x0000003130a2723e */ /* 0x001fe400000000ff */
[----:B------:R-:W0:Y:S01]  /*40f0*/  MUFU.EX2 R36, R36 ;  /* 0x0000002400247308 */ /* 0x000e220000000800 */
[----:B---3--:R-:W-:Y:S01]  /*4100*/  FADD.FTZ R32, R51, R50 ;  /* 0x0000003233207221 */ /* 0x008fe20000010000 */
[----:B-1----:R-:W-:-:S03]  /*4110*/  F2FP.F16.F32.PACK_AB R153, R33, R26 ;  /* 0x0000001a2199723e */ /* 0x002fc600000000ff */
[----:B------:R-:W-:-:S03]  /*4120*/  FADD.FTZ R21, R53, R32 ;  /* 0x0000002035157221 */ /* 0x000fc60000010000 */
[----:B------:R-:W1:Y:S01]  /*4130*/  MUFU.EX2 R37, R37 ;  /* 0x0000002500257308 */ /* 0x000e620000000800 */
[----:B------:R-:W-:Y:S01]  /*4140*/  FADD.FTZ R32, R54, R21 ;  /* 0x0000001536207221 */ /* 0x000fe20000010000 */
[----:B------:R-:W-:-:S03]  /*4150*/  FADD.FTZ R21, R26, R33 ;  /* 0x000000211a157221 */ /* 0x000fc60000010000 */
[----:B------:R-:W-:-:S03]  /*4160*/  FADD.FTZ R63, R55, R32 ;  /* 0x00000020373f7221 */ /* 0x000fc60000010000 */
[----:B------:R-:W2:Y:S01]  /*4170*/  MUFU.EX2 R38, R38 ;  /* 0x0000002600267308 */ /* 0x000ea20000000800 */
[----:B------:R-:W-:Y:S01]  /*4180*/  FADD.FTZ R34, R56, R63 ;  /* 0x0000003f38227221 */ /* 0x000fe20000010000 */
[----:B0-----:R-:W-:-:S03]  /*4190*/  FADD.FTZ R32, R36, R21 ;  /* 0x0000001524207221 */ /* 0x001fc60000010000 */
[----:B------:R-:W-:-:S03]  /*41a0*/  FADD.FTZ R63, R57, R34 ;  /* 0x00000022393f7221 */ /* 0x000fc60000010000 */
[----:B------:R-:W0:Y:S01]  /*41b0*/  MUFU.EX2 R39, R39 ;  /* 0x0000002700277308 */ /* 0x000e220000000800 */
[C---:B-1----:R-:W-:Y:S01]  /*41c0*/  FADD.FTZ R21, R37.reuse, R32 ;  /* 0x0000002025157221 */ /* 0x042fe20000010000 */
[----:B------:R-:W-:Y:S01]  /*41d0*/  FADD.FTZ R34, R58, R63 ;  /* 0x0000003f3a227221 */ /* 0x000fe20000010000 */
[----:B------:R-:W-:-:S03]  /*41e0*/  F2FP.F16.F32.PACK_AB R155, R37, R36 ;  /* 0x00000024259b723e */ /* 0x000fc600000000ff */
[----:B------:R-:W-:Y:S02]  /*41f0*/  FADD.FTZ R63, R59, R34 ;  /* 0x000000223b3f7221 */ /* 0x000fe40000010000 */
[----:B------:R-:W1:Y:S01]  /*4200*/  MUFU.EX2 R30, R30 ;  /* 0x0000001e001e7308 */ /* 0x000e620000000800 */
[----:B--2---:R-:W-:Y:S01]  /*4210*/  FADD.FTZ R32, R38, R21 ;  /* 0x0000001526207221 */ /* 0x004fe20000010000 */
[----:B------:R-:W-:-:S04]  /*4220*/  FADD.FTZ R34, R60, R63 ;  /* 0x0000003f3c227221 */ /* 0x000fc80000010000 */
[----:B------:R-:W-:Y:S02]  /*4230*/  FADD.FTZ R63, R49, R34 ;  /* 0x00000022313f7221 */ /* 0x000fe40000010000 */
[----:B------:R-:W2:Y:S01]  /*4240*/  MUFU.EX2 R40, R40 ;  /* 0x0000002800287308 */ /* 0x000ea20000000800 */
[C---:B0-----:R-:W-:Y:S01]  /*4250*/  FADD.FTZ R21, R39.reuse, R32 ;  /* 0x0000002027157221 */ /* 0x041fe20000010000 */
[----:B------:R-:W-:Y:S01]  /*4260*/  FADD.FTZ R34, R48, R63 ;  /* 0x0000003f30227221 */ /* 0x000fe20000010000 */
[----:B------:R-:W-:-:S05]  /*4270*/  F2FP.F16.F32.PACK_AB R157, R39, R38 ;  /* 0x00000026279d723e */ /* 0x000fca00000000ff */
[----:B------:R-:W0:Y:S01]  /*4280*/  MUFU.EX2 R61, R61 ;  /* 0x0000003d003d7308 */ /* 0x000e220000000800 */
[----:B-1----:R-:W-:-:S04]  /*4290*/  FADD.FTZ R32, R30, R21 ;  /* 0x000000151e207221 */ /* 0x002fc80000010000 */
[C---:B------:R-:W-:Y:S01]  /*42a0*/  FADD.FTZ R21, R159.reuse, R32 ;  /* 0x000000209f157221 */ /* 0x040fe20000010000 */
[----:B------:R-:W-:Y:S02]  /*42b0*/  F2FP.F16.F32.PACK_AB R159, R159, R30 ;  /* 0x0000001e9f9f723e */ /* 0x000fe400000000ff */
[----:B------:R-:W1:Y:S01]  /*42c0*/  MUFU.EX2 R41, R41 ;  /* 0x0000002900297308 */ /* 0x000e620000000800 */
[----:B--2---:R-:W-:-:S07]  /*42d0*/  FADD.FTZ R32, R40, R21 ;  /* 0x0000001528207221 */ /* 0x004fce0000010000 */
[----:B------:R-:W2:Y:S01]  /*42e0*/  MUFU.EX2 R62, R62 ;  /* 0x0000003e003e7308 */ /* 0x000ea20000000800 */
[----:B0-----:R-:W-:-:S07]  /*42f0*/  FADD.FTZ R63, R61, R34 ;  /* 0x000000223d3f7221 */ /* 0x001fce0000010000 */
[----:B------:R-:W-:Y:S01]  /*4300*/  MUFU.EX2 R42, R42 ;  /* 0x0000002a002a7308 */ /* 0x000fe20000000800 */
[C---:B-1----:R-:W-:Y:S01]  /*4310*/  FADD.FTZ R21, R41.reuse, R32 ;  /* 0x0000002029157221 */ /* 0x042fe20000010000 */
[----:B------:R-:W-:-:S06]  /*4320*/  F2FP.F16.F32.PACK_AB R161, R41, R40 ;  /* 0x0000002829a1723e */ /* 0x000fcc00000000ff */
[----:B------:R-:W0:Y:S01]  /*4330*/  MUFU.EX2 R31, R31 ;  /* 0x0000001f001f7308 */ /* 0x000e220000000800 */
[C---:B--2---:R-:W-:Y:S01]  /*4340*/  FADD.FTZ R32, R62.reuse, R63 ;  /* 0x0000003f3e207221 */ /* 0x044fe20000010000 */
[----:B------:R-:W-:-:S06]  /*4350*/  F2FP.F16.F32.PACK_AB R164, R62, R61 ;  /* 0x0000003d3ea4723e */ /* 0x000fcc00000000ff */
[----:B------:R-:W1:Y:S08]  /*4360*/  MUFU.EX2 R43, R43 ;  /* 0x0000002b002b7308 */ /* 0x000e700000000800 */
[----:B------:R-:W-:Y:S01]  /*4370*/  MUFU.EX2 R44, R44 ;  /* 0x0000002c002c7308 */ /* 0x000fe20000000800 */
[----:B0-----:R-:W-:-:S04]  /*4380*/  FADD.FTZ R63, R31, R32 ;  /* 0x000000201f3f7221 */ /* 0x001fc80000010000 */
[C---:B------:R-:W-:Y:S01]  /*4390*/  FADD.FTZ R63, R166.reuse, R63 ;  /* 0x0000003fa63f7221 */ /* 0x040fe20000010000 */
[----:B------:R-:W-:Y:S02]  /*43a0*/  F2FP.F16.F32.PACK_AB R166, R166, R31 ;  /* 0x0000001fa6a6723e */ /* 0x000fe400000000ff */
[----:B------:R-:W0:Y:S01]  /*43b0*/  MUFU.EX2 R28, R28 ;  /* 0x0000001c001c7308 */ /* 0x000e220000000800 */
[----:B-1----:R-:W-:-:S07]  /*43c0*/  F2FP.F16.F32.PACK_AB R163, R43, R42 ;  /* 0x0000002a2ba3723e */ /* 0x002fce00000000ff */
[----:B------:R-:W1:Y:S08]  /*43d0*/  MUFU.EX2 R45, R45 ;  /* 0x0000002d002d7308 */ /* 0x000e700000000800 */
[----:B------:R-:W2:Y:S01]  /*43e0*/  MUFU.EX2 R27, R27 ;  /* 0x0000001b001b7308 */ /* 0x000ea20000000800 */
[----:B0-----:R-:W-:-:S07]  /*43f0*/  FADD.FTZ R32, R28, R63 ;  /* 0x0000003f1c207221 */ /* 0x001fce0000010000 */
[----:B------:R-:W-:Y:S01]  /*4400*/  MUFU.EX2 R167, R24 ;  /* 0x0000001800a77308 */ /* 0x000fe20000000800 */
[----:B-1----:R-:W-:-:S07]  /*4410*/  F2FP.F16.F32.PACK_AB R165, R45, R44 ;  /* 0x0000002c2da5723e */ /* 0x002fce00000000ff */
[----:B------:R-:W0:Y:S01]  /*4420*/  MUFU.EX2 R46, R46 ;  /* 0x0000002e002e7308 */ /* 0x000e220000000800 */
[C---:B--2---:R-:W-:Y:S01]  /*4430*/  FADD.FTZ R32, R27.reuse, R32 ;  /* 0x000000201b207221 */ /* 0x044fe20000010000 */
[----:B------:R-:W-:-:S06]  /*4440*/  F2FP.F16.F32.PACK_AB R168, R27, R28 ;  /* 0x0000001c1ba8723e */ /* 0x000fcc00000000ff */
[----:B------:R1:W-:Y:S08]  /*4450*/  MUFU.EX2 R24, R2 ;  /* 0x0000000200187308 */ /* 0x0003f00000000800 */
[----:B------:R-:W2:Y:S01]  /*4460*/  MUFU.EX2 R25, R25 ;  /* 0x0000001900197308 */ /* 0x000ea20000000800 */
[----:B-1----:R-:W-:-:S04]  /*4470*/  FADD.FTZ R2, R42, R21 ;  /* 0x000000152a027221 */ /* 0x002fc80000010000 */
[----:B------:R-:W-:-:S03]  /*4480*/  FADD.FTZ R21, R43, R2 ;  /* 0x000000022b157221 */ /* 0x000fc60000010000 */
[----:B------:R-:W1:Y:S01]  /*4490*/  MUFU.EX2 R9, R9 ;  /* 0x0000000900097308 */ /* 0x000e620000000800 */
[----:B------:R-:W-:-:S04]  /*44a0*/  FADD.FTZ R2, R44, R21 ;  /* 0x000000152c027221 */ /* 0x000fc80000010000 */
[----:B------:R-:W-:-:S03]  /*44b0*/  FADD.FTZ R21, R45, R2 ;  /* 0x000000022d157221 */ /* 0x000fc60000010000 */
[----:B------:R-:W3:Y:S01]  /*44c0*/  MUFU.EX2 R20, R20 ;  /* 0x0000001400147308 */ /* 0x000ee20000000800 */
[----:B0-----:R-:W-:Y:S01]  /*44d0*/  FADD.FTZ R2, R46, R21 ;  /* 0x000000152e027221 */ /* 0x001fe20000010000 */
[----:B--2---:R-:W-:-:S03]  /*44e0*/  FADD.FTZ R21, R25, R32 ;  /* 0x0000002019157221 */ /* 0x004fc60000010000 */
[----:B------:R-:W-:Y:S01]  /*44f0*/  FADD.FTZ R2, R167, R2 ;  /* 0x00000002a7027221 */ /* 0x000fe20000010000 */
[C---:B------:R-:W-:Y:S01]  /*4500*/  FADD.FTZ R29, R170.reuse, R21 ;  /* 0x00000015aa1d7221 */ /* 0x040fe20000010000 */
[----:B------:R-:W-:Y:S01]  /*4510*/  F2FP.F16.F32.PACK_AB R170, R170, R25 ;  /* 0x00000019aaaa723e */ /* 0x000fe200000000ff */
[----:B------:R-:W0:Y:S01]  /*4520*/  MUFU.EX2 R15, R15 ;  /* 0x0000000f000f7308 */ /* 0x000e220000000800 */
[----:B-1----:R-:W-:Y:S01]  /*4530*/  FADD.FTZ R21, R9, R2 ;  /* 0x0000000209157221 */ /* 0x002fe20000010000 */
[----:B------:R-:W-:Y:S02]  /*4540*/  F2FP.F16.F32.PACK_AB R167, R167, R46 ;  /* 0x0000002ea7a7723e */ /* 0x000fe400000000ff */
[C---:B------:R-:W-:Y:S01]  /*4550*/  F2FP.F16.F32.PACK_AB R169, R24.reuse, R9 ;  /* 0x0000000918a9723e */ /* 0x040fe200000000ff */
[----:B------:R-:W-:-:S03]  /*4560*/  FADD.FTZ R21, R24, R21 ;  /* 0x0000001518157221 */ /* 0x000fc60000010000 */
[----:B------:R-:W1:Y:S01]  /*4570*/  MUFU.EX2 R0, R0 ;  /* 0x0000000000007308 */ /* 0x000e620000000800 */
[----:B---3--:R-:W-:-:S07]  /*4580*/  FADD.FTZ R2, R20, R29 ;  /* 0x0000001d14027221 */ /* 0x008fce0000010000 */
        /* <DEDUP_REMOVED lines=16> */
[C---:B0-----:R-:W-:Y:S01]  /*4690*/  FADD.FTZ R14, R35.reuse, R14 ;  /* 0x0000000e230e7221 */ /* 0x041fe20000010000 */
[----:B------:R-:W-:-:S03]  /*46a0*/  F2FP.F16.F32.PACK_AB R173, R35, R10 ;  /* 0x0000000a23ad723e */ /* 0x000fc600000000ff */
[----:B-1----:R-:W-:-:S04]  /*46b0*/  FADD.FTZ R13, R11, R14 ;  /* 0x0000000e0b0d7221 */ /* 0x002fc80000010000 */
[C---:B--2---:R-:W-:Y:S01]  /*46c0*/  FADD.FTZ R0, R12.reuse, R13 ;  /* 0x0000000d0c007221 */ /* 0x044fe20000010000 */
[----:B------:R-:W-:Y:S01]  /*46d0*/  F2FP.F16.F32.PACK_AB R175, R12, R11 ;  /* 0x0000000b0caf723e */ /* 0x000fe200000000ff */
[----:B------:R-:W-:Y:S06]  /*46e0*/  @!P0 BRA `(.L_x_2529) ;  /* 0x0000000000048947 */ /* 0x000fec0003800000 */
[----:B------:R-:W-:Y:S01]  /*46f0*/  BPT.TRAP 0x1 ;  /* 0x000000040000795c */ /* 0x000fe20000300000 */
.L_x_2529:
[----:B------:R0:W1:Y:S01]  /*4700*/  SYNCS.PHASECHK.TRANS64.TRYWAIT P1, [UR24+0x22850], R8 ;  /* 0x02285008ff0075a7 */ /* 0x0000620008020158 */
[----:B------:R-:W-:Y:S05]  /*4710*/  @!P0 BRA `(.L_x_2530) ;  /* 0x0000000000048947 */ /* 0x000fea0003800000 */
[----:B------:R-:W-:Y:S01]  /*4720*/  BPT.TRAP 0x1 ;  /* 0x000000040000795c */ /* 0x000fe20000300000 */
.L_x_2530:
[----:B-1----:R-:W-:Y:S05]  /*4730*/  @P1 BRA `(.L_x_2531) ;  /* 0x0000000000081947 */ /* 0x002fea0003800000 */
[----:B------:R-:W1:Y:S02]  /*4740*/  SYNCS.PHASECHK.TRANS64.TRYWAIT P1, [UR24+0x22850], R8 ;  /* 0x02285008ff0075a7 */ /* 0x000e640008020158 */
[----:B-1----:R-:W-:Y:S05]  /*4750*/  @!P1 BRA `(.L_x_2532) ;  /* 0x0000012800989947 */ /* 0x002fea0003800000 */
.L_x_2531:
        /* <DEDUP_REMOVED lines=44> */
.L_x_2533:
[----:B------:R-:W-:Y:S01]  /*4a20*/  ISETP.NE.AND P2, PT, R206, 0x1, PT ;  /* 0x00000001ce00780c */ /* 0x000fe20003f45270 */
[----:B------:R-:W2:Y:S01]  /*4a30*/  S2UR UR6, SR_CgaCtaId ;  /* 0x00000000000679c3 */ /* 0x000ea20000008800 */
[----:B------:R-:W-:Y:S01]  /*4a40*/  UIADD3 UR24, UR24, 0x22860, URZ ;  /* 0x0002286018187890 */ /* 0x000fe2000fffe03f */
[----:B------:R-:W-:-:S10]  /*4a50*/  LOP3.LUT P1, RZ, R16, 0x80000, RZ, 0xc0, !PT ;  /* 0x0008000010ff7812 */ /* 0x000fd4000782c0ff */
[----:B------:R-:W3:Y:S08]  /*4a60*/  @P2 LDC R6, c[0x0][0x44c] ;  /* 0x00011300ff062b82 */ /* 0x000ef00000000800 */
[----:B01----:R-:W0:Y:S01]  /*4a70*/  @P2 LDC R8, c[0x0][0x450] ;  /* 0x00011400ff082b82 */ /* 0x003e220000000800 */
[----:B--2---:R-:W-:-:S09]  /*4a80*/  UPRMT UR24, UR6, 0x654, UR24 ;  /* 0x0000065406187896 */ /* 0x004fd20008000018 */
[----:B------:R-:W-:Y:S01]  /*4a90*/  SYNCS.ARRIVE.TRANS64.RED.A1T0 RZ, [UR24], RZ ;  /* 0x000000ffffff79a7 */ /* 0x000fe20008100418 */
[----:B---3--:R-:W-:-:S04]  /*4aa0*/  @P2 IMAD.HI.U32 R7, R6, UR43, RZ ;  /* 0x0000002b06072c27 */ /* 0x008fc8000f8e00ff */
[----:B------:R-:W-:Y:S01]  /*4ab0*/  IMAD.U32 R6, RZ, RZ, UR43 ;  /* 0x0000002bff067e24 */ /* 0x000fe2000f8e00ff */
[----:B0-----:R-:W-:-:S04]  /*4ac0*/  @P2 SHF.R.U32.HI R6, RZ, R8, R7 ;  /* 0x00000008ff062219 */ /* 0x001fc80000011607 */
[----:B------:R-:W-:-:S05]  /*4ad0*/  IADD3 R6, R6, R18, -R17 ;  /* 0x0000001206067210 */ /* 0x000fca0007ffe811 */
[----:B------:R-:W-:-:S05]  /*4ae0*/  VIADD R7, R6, UR11 ;  /* 0x0000000b06077c36 */ /* 0x000fca0008000000 */
[----:B------:R-:W-:Y:S01]  /*4af0*/  R2UR UR10, R7 ;  /* 0x00000000070a72ca */ /* 0x000fe200000e0000 */
[----:B------:R-:W-:Y:S01]  /*4b00*/  VIADD R7, R176, 0xfffffffe ;  /* 0xfffffffeb0077836 */ /* 0x000fe20000000000 */
[----:B------:R-:W-:-:S13]  /*4b10*/  @!P1 BRA `(.L_x_2534) ;  /* 0x0000000000549947 */ /* 0x000fda0003800000 */
[C---:B------:R-:W-:Y:S01]  /*4b20*/  ISETP.GT.AND P1, PT, R6.reuse, RZ, PT ;  /* 0x000000ff0600720c */ /* 0x040fe20003f24270 */
[----:B------:R-:W-:-:S05]  /*4b30*/  VIADD R8, R6, 0xffffffff ;  /* 0xffffffff06087836 */ /* 0x000fca0000000000 */
        /* <DEDUP_REMOVED lines=11> */
.L_x_2535:
[----:B------:R-:W-:Y:S02]  /*4bf0*/  ULDC UR18, c[0x0][0x9e4] ;  /* 0x0002790000127ab9 */ /* 0x000fe40000000800 */
[----:B------:R-:W-:-:S11]  /*4c00*/  UISETP.NE.AND UP0, UPT, UR18, 0x1, UPT ;  /* 0x000000011200788c */ /* 0x000fd6000bf05270 */
[----:B------:R-:W-:Y:S02]  /*4c10*/  @UP0 ULDC.64 UR22, c[0x0][0x9e8] ;  /* 0x00027a0000160ab9 */ /* 0x000fe40000000a00 */
[----:B------:R-:W-:-:S04]  /*4c20*/  UIMAD.WIDE.U32 UR6, UR11, UR22, URZ ;  /* 0x000000160b0672a5 */ /* 0x000fc8000f8e003f */
[----:B------:R-:W-:-:S12]  /*4c30*/  @UP0 USHF.R.U32.HI UR11, URZ, UR23, UR7 ;  /* 0x000000173f0b0299 */ /* 0x000fd80008011607 */
.L_x_2536:
[----:B------:R-:W-:-:S04]  /*4c40*/  UIMAD UR11, UR11, UR18, UR18 ;  /* 0x000000120b0b72a4 */ /* 0x000fc8000f8e0212 */
[----:B------:R-:W-:-:S04]  /*4c50*/  UISETP.LT.AND UP0, UPT, UR10, UR11, UPT ;  /* 0x0000000b0a00728c */ /* 0x000fc8000bf01270 */
[----:B------:R-:W-:-:S12]  /*4c60*/  USEL UR10, UR10, UR11, UP0 ;  /* 0x0000000b0a0a7287 */ /* 0x000fd80008000000 */
.L_x_2534:
        /* <DEDUP_REMOVED lines=13> */
[----:B------:R-:W-:-:S05]  /*4d40*/  ULDC UR28, c[0x0][0x9e0] ;  /* 0x00027800001c7ab9 */ /* 0x000fca0000000800 */
.L_x_2556:
[----:B------:R-:W-:-:S04]  /*4d50*/  UIADD3 UR38, UR38, 0x1, URZ ;  /* 0x0000000126267890 */ /* 0x000fc8000fffe03f */
[----:B------:R-:W-:-:S04]  /*4d60*/  UISETP.NE.AND UP0, UPT, UR38, 0x2, UPT ;  /* 0x000000022600788c */ /* 0x000fc8000bf05270 */
[----:B------:R-:W-:Y:S02]  /*4d70*/  USEL UR7, URZ, 0x1, UP0 ;  /* 0x000000013f077887 */ /* 0x000fe40008000000 */
[----:B------:R-:W-:Y:S02]  /*4d80*/  USEL UR38, UR38, URZ, UP0 ;  /* 0x0000003f26267287 */ /* 0x000fe40008000000 */
[----:B------:R-:W-:Y:S01]  /*4d90*/  ULOP3.LUT UR37, UR37, UR7, URZ, 0x3c, !UPT ;  /* 0x0000000725257292 */ /* 0x000fe2000f8e3c3f */
[----:B0-----:R-:W-:Y:S11]  /*4da0*/  @!P0 BRA `(.L_x_2538) ;  /* 0x0000000000048947 */ /* 0x001ff60003800000 */
[----:B------:R-:W-:Y:S01]  /*4db0*/  BPT.TRAP 0x1 ;  /* 0x000000040000795c */ /* 0x000fe20000300000 */
.L_x_2538:
        /* <DEDUP_REMOVED lines=9> */
.L_x_2539:
[----:B-1----:R-:W-:Y:S05]  /*4e50*/  @P1 BRA `(.L_x_2540) ;  /* 0x0000000000081947 */ /* 0x002fea0003800000 */
[----:B------:R-:W1:Y:S02]  /*4e60*/  SYNCS.PHASECHK.TRANS64.TRYWAIT P1, [UR24+0x22830], R6 ;  /* 0x02283006ff0075a7 */ /* 0x000e640008020158 */
[----:B-1----:R-:W-:Y:S05]  /*4e70*/  @!P1 BRA `(.L_x_2541) ;  /* 0x0000012000e89947 */ /* 0x002fea0003800000 */
.L_x_2540:
        /* <DEDUP_REMOVED lines=12> */
[----:B-1----:R-:W-:Y:S01]  /*4f40*/  IADD3 R3, -R215, 0xb, RZ ;  /* 0x0000000bd7037810 */ /* 0x002fe20007ffe1ff */
        /* <DEDUP_REMOVED lines=13> */
.L_x_2542:
[----:B------:R-:W-:Y:S01]  /*5020*/  ISETP.NE.AND P2, PT, R206, 0x1, PT ;  /* 0x00000001ce00780c */ /* 0x000fe20003f45270 */
        /* <DEDUP_REMOVED lines=11> */
[----:B------:R-:W-:Y:S01]  /*50e0*/  FMUL.FTZ R158, R164, UR26 ;  /* 0x0000001aa49e7c20 */ /* 0x000fe20008410000 */
[----:B------:R-:W2:Y:S01]  /*50f0*/  @P2 LDC R4, c[0x0][0x44c] ;  /* 0x00011300ff042b82 */ /* 0x000ea20000000800 */
[----:B------:R-:W-:Y:S01]  /*5100*/  FMUL.FTZ R178, R184, UR26 ;  /* 0x0000001ab8b27c20 */ /* 0x000fe20008410000 */
[----:B------:R-:W-:Y:S01]  /*5110*/  FMUL.FTZ R164, R174, UR26 ;  /* 0x0000001aaea47c20 */ /* 0x000fe20008410000 */
[----:B------:R-:W-:Y:S01]  /*5120*/  FMUL.FTZ R184, R195, UR26 ;  /* 0x0000001ac3b87c20 */ /* 0x000fe20008410000 */
[----:B------:R-:W-:Y:S01]  /*5130*/  FMUL.FTZ R11, R154, UR26 ;  /* 0x0000001a9a0b7c20 */ /* 0x000fe20008410000 */
[----:B------:R-:W-:Y:S01]  /*5140*/  FMUL.FTZ R20, R156, UR26 ;  /* 0x0000001a9c147c20 */ /* 0x000fe20008410000 */
[----:B------:R-:W-:Y:S01]  /*5150*/  FMUL.FTZ R174, R180, UR26 ;  /* 0x0000001ab4ae7c20 */ /* 0x000fe20008410000 */
[----:B------:R-:W-:Y:S01]  /*5160*/  UIADD3 UR10, UR24, 0x22840, URZ ;  /* 0x00022840180a7890 */ /* 0x000fe2000fffe03f */
[----:B------:R-:W3:Y:S01]  /*5170*/  @P2 LDC R5, c[0x0][0x450] ;  /* 0x00011400ff052b82 */ /* 0x000ee20000000800 */
        /* <DEDUP_REMOVED lines=15> */
[----:B--2---:R-:W-:-:S04]  /*5270*/  @P2 IMAD.HI.U32 R4, R191, R4, RZ ;  /* 0x00000004bf042227 */ /* 0x004fc800078e00ff */
        /* <DEDUP_REMOVED lines=8> */
[----:B------:R-:W-:Y:S01]  /*5300*/  UPRMT UR10, UR7, 0x654, UR10 ;  /* 0x00000654070a7896 */ /* 0x000fe2000800000a */
        /* <DEDUP_REMOVED lines=15> */
[----:B------:R-:W-:Y:S01]  /*5400*/  UMOV UR15, UR25 ;  /* 0x00000019000f7c82 */ /* 0x000fe20008000000 */
[----:B------:R-:W-:Y:S01]  /*5410*/  SYNCS.ARRIVE.TRANS64.RED.A1T0 RZ, [UR10], RZ ;  /* 0x000000ffffff79a7 */ /* 0x000fe2000810040a */
[----:B------:R-:W-:Y:S02]  /*5420*/  ULOP3.LUT UR10, URZ, UR15, URZ, 0x33, !UPT ;  /* 0x0000000f3f0a7292 */ /* 0x000fe4000f8e333f */
[----:B------:R-:W-:Y:S02]  /*5430*/  IADD3 R4, -R17, R4, R18 ;  /* 0x0000000411047210 */ /* 0x000fe40007ffe112 */
[----:B------:R-:W4:Y:S03]  /*5440*/  MUFU.TANH R13, R13 ;  /* 0x0000000d000d7308 */ /* 0x000f260000002400 */
[----:B------:R-:W-:-:S02]  /*5450*/  VIADD R198, R4, UR28 ;  /* 0x0000001c04c67c36 */ /* 0x000fc40008000000 */
[----:B------:R-:W-:Y:S02]  /*5460*/  VIADD R197, R4, UR10 ;  /* 0x0000000a04c57c36 */ /* 0x000fe40008000000 */
[----:B--2---:R-:W-:Y:S01]  /*5470*/  IMAD.IADD R196, R198, 0x1, R195 ;  /* 0x00000001c6c47824 */ /* 0x004fe200078e02c3 */
[----:B------:R-:W2:Y:S01]  /*5480*/  MUFU.TANH R11, R11 ;  /* 0x0000000b000b7308 */ /* 0x000ea20000002400 */
        /* <DEDUP_REMOVED lines=46> */
[----:B--234-:R-:W-:Y:S05]  /*5770*/  @!P1 BRA `(.L_x_2543) ;  /* 0x0000000000589947 */ /* 0x01cfea0003800000 */
[----:B------:R-:W-:Y:S01]  /*5780*/  IADD3 R195, -R17, R18, R195 ;  /* 0x0000001211c37210 */ /* 0x000fe20007ffe1c3 */
[----:B------:R-:W-:Y:S03]  /*5790*/  BSSY B0, `(.L_x_2544) ;  /* 0x0000010000007945 */ /* 0x000fe60003800000 */
[----:B------:R-:W-:-:S13]  /*57a0*/  ISETP.GT.AND P1, PT, R195, -0x1, PT ;  /* 0xffffffffc300780c */ /* 0x000fda0003f24270 */
[----:B------:R-:W-:Y:S05]  /*57b0*/  @P1 BRA `(.L_x_2545) ;  /* 0x0000000000201947 */ /* 0x000fea0003800000 */
[----:B------:R-:W-:Y:S01]  /*57c0*/  IMAD.U32 R199, RZ, RZ, UR27 ;  /* 0x0000001bffc77e24 */ /* 0x000fe2000f8e00ff */
[----:B------:R-:W-:-:S04]  /*57d0*/  LOP3.LUT R195, RZ, R195, RZ, 0x33, !PT ;  /* 0x000000c3ffc37212 */ /* 0x000fc800078e33ff */
[----:B------:R-:W-:-:S13]  /*57e0*/  ISETP.NE.AND P1, PT, R199, 0x1, PT ;  /* 0x00000001c700780c */ /* 0x000fda0003f25270 */
[----:B------:R-:W2:Y:S02]  /*57f0*/  @P1 LDC.64 R4, c[0x0][0x9e8] ;  /* 0x00027a00ff041b82 */ /* 0x000ea40000000a00 */
[----:B--2---:R-:W-:-:S05]  /*5800*/  @P1 IMAD.HI.U32 R4, R195, R4, RZ ;  /* 0x00000004c3041227 */ /* 0x004fca00078e00ff */
[----:B------:R-:W-:-:S04]  /*5810*/  @P1 SHF.R.U32.HI R195, RZ, R5, R4 ;  /* 0x00000005ffc31219 */ /* 0x000fc80000011604 */
[----:B------:R-:W-:Y:S01]  /*5820*/  LOP3.LUT R195, RZ, R195, RZ, 0x33, !PT ;  /* 0x000000c3ffc37212 */ /* 0x000fe200078e33ff */
[----:B------:R-:W-:Y:S06]  /*5830*/  BRA `(.L_x_2546) ;  /* 0x0000000000147947 */ /* 0x000fec0003800000 */
.L_x_2545:
[----:B------:R-:W-:-:S05]  /*5840*/  IMAD.U32 R199, RZ, RZ, UR27 ;  /* 0x0000001bffc77e24 */ /* 0x000fca000f8e00ff */
[----:B------:R-:W-:-:S13]  /*5850*/  ISETP.NE.AND P1, PT, R199, 0x1, PT ;  /* 0x00000001c700780c */ /* 0x000fda0003f25270 */
[----:B------:R-:W2:Y:S02]  /*5860*/  @P1 LDC.64 R4, c[0x0][0x9e8] ;  /* 0x00027a00ff041b82 */ /* 0x000ea40000000a00 */
[----:B--2---:R-:W-:-:S05]  /*5870*/  @P1 IMAD.HI.U32 R4, R195, R4, RZ ;  /* 0x00000004c3041227 */ /* 0x004fca00078e00ff */
[----:B------:R-:W-:-:S07]  /*5880*/  @P1 SHF.R.U32.HI R195, RZ, R5, R4 ;  /* 0x00000005ffc31219 */ /* 0x000fce0000011604 */
.L_x_2546:
[----:B------:R-:W-:Y:S05]  /*5890*/  BSYNC B0 ;  /* 0x0000000000007941 */ /* 0x000fea0003800000 */
.L_x_2544:
[----:B------:R-:W-:-:S04]  /*58a0*/  IMAD R4, R19, -0x2, R190 ;  /* 0xfffffffe13047824 */ /* 0x000fc800078e02be */
[----:B------:R-:W-:-:S05]  /*58b0*/  IMAD R195, R195, R199, R4 ;  /* 0x000000c7c3c37224 */ /* 0x000fca00078e0204 */
[----:B------:R-:W-:Y:S02]  /*58c0*/  VIADDMNMX R196, R195, R199, R196, PT ;  /* 0x000000c7c3c47246 */ /* 0x000fe400038001c4 */
[----:B------:R-:W-:-:S07]  /*58d0*/  VIMNMX R194, R194, R195, !PT ;  /* 0x000000c3c2c27248 */ /* 0x000fce0007fe0100 */
.L_x_2543:
[----:B------:R-:W-:Y:S01]  /*58e0*/  ISETP.GE.AND P2, PT, R190, 0x1, PT ;  /* 0x00000001be00780c */ /* 0x000fe20003f46270 */
[----:B------:R-:W2:Y:S01]  /*58f0*/  SHFL.IDX PT, R191, R191, 0x1, 0x1c1f ;  /* 0x003c1f00bfbf7f89 */ /* 0x000ea200000e0000 */
        /* <DEDUP_REMOVED lines=12> */
[--C-:B--2---:R-:W-:Y:S01]  /*59c0*/  IMAD.IADD R198, R198, 0x1, R191.reuse ;  /* 0x00000001c6c67824 */ /* 0x104fe200078e02bf */
        /* <DEDUP_REMOVED lines=124> */
[----:B------:R-:W-:Y:S01]  /*6190*/  IADD3 R191, -R17, R18, R191 ;  /* 0x0000001211bf7210 */ /* 0x000fe20007ffe1bf */
        /* <DEDUP_REMOVED lines=11> */
.L_x_2549:
[----:B------:R-:W-:-:S05]  /*6250*/  IMAD.U32 R10, RZ, RZ, UR27 ;  /* 0x0000001bff0a7e24 */ /* 0x000fca000f8e00ff */
[----:B------:R-:W-:-:S13]  /*6260*/  ISETP.NE.AND P6, PT, R10, 0x1, PT ;  /* 0x000000010a00780c */ /* 0x000fda0003fc5270 */
[----:B------:R-:W0:Y:S02]  /*6270*/  @P6 LDC.64 R4, c[0x0][0x9e8] ;  /* 0x00027a00ff046b82 */ /* 0x000e240000000a00 */
[----:B0-----:R-:W-:-:S05]  /*6280*/  @P6 IMAD.HI.U32 R4, R191, R4, RZ ;  /* 0x00000004bf046227 */ /* 0x001fca00078e00ff */
[----:B------:R-:W-:-:S07]  /*6290*/  @P6 SHF.R.U32.HI R191, RZ, R5, R4 ;  /* 0x00000005ffbf6219 */ /* 0x000fce0000011604 */
.L_x_2550:
[----:B------:R-:W-:Y:S05]  /*62a0*/  BSYNC B0 ;  /* 0x0000000000007941 */ /* 0x000fea0003800000 */
.L_x_2548:
[----:B------:R-:W-:-:S04]  /*62b0*/  IMAD R190, R19, -0x2, R190 ;  /* 0xfffffffe13be7824 */ /* 0x000fc800078e02be */
[----:B------:R-:W-:-:S05]  /*62c0*/  IMAD R191, R191, R10, R190 ;  /* 0x0000000abfbf7224 */ /* 0x000fca00078e02be */
[----:B------:R-:W-:Y:S02]  /*62d0*/  VIADDMNMX R198, R191, R10, R198, PT ;  /* 0x0000000abfc67246 */ /* 0x000fe400038001c6 */
[----:B------:R-:W-:-:S07]  /*62e0*/  VIMNMX R197, R197, R191, !PT ;  /* 0x000000bfc5c57248 */ /* 0x000fce0007fe0100 */
.L_x_2547:
        /* <DEDUP_REMOVED lines=132> */
[----:B------:R-:W-:Y:S01]  /*6b30*/  MUFU.EX2 R190, R190 ;  /* 0x000000be00be7308 */ /* 0x000fe20000000800 */
[----:B------:R-:W-:Y:S01]  /*6b40*/  FMNMX.FTZ R20, R152, R5, !PT ;  /* 0x0000000598147209 */ /* 0x000fe20007810000 */
[----:B------:R-:W-:-:S03]  /*6b50*/  FFMA.FTZ R158, R158, UR14, -R11 ;  /* 0x0000000e9e9e7c23 */ /* 0x000fc6000801080b */
[----:B------:R-:W-:-:S03]  /*6b60*/  FMNMX.FTZ R5, R153, R20, !PT ;  /* 0x0000001499057209 */ /* 0x000fc60007810000 */
[----:B------:R0:W-:Y:S01]  /*6b70*/  MUFU.EX2 R20, R195 ;  /* 0x000000c300147308 */ /* 0x0001e20000000800 */
[----:B------:R-:W-:-:S04]  /*6b80*/  FMNMX.FTZ R194, R156, R5, !PT ;  /* 0x000000059cc27209 */ /* 0x000fc80007810000 */
[----:B------:R-:W-:Y:S01]  /*6b90*/  FMNMX.FTZ R5, R157, R194, !PT ;  /* 0x000000c29d057209 */ /* 0x000fe20007810000 */
[--C-:B------:R-:W-:Y:S01]  /*6ba0*/  FFMA.FTZ R194, R155, UR14, -R11.reuse ;  /* 0x0000000e9bc27c23 */ /* 0x100fe2000801080b */
[--C-:B------:R-:W-:Y:S01]  /*6bb0*/  FFMA.FTZ R155, R159, UR14, -R11.reuse ;  /* 0x0000000e9f9b7c23 */ /* 0x100fe2000801080b */
[----:B------:R-:W-:Y:S01]  /*6bc0*/  MUFU.EX2 R191, R191 ;  /* 0x000000bf00bf7308 */ /* 0x000fe20000000800 */
[----:B------:R-:W-:Y:S01]  /*6bd0*/  FMNMX.FTZ R154, R160, R5, !PT ;  /* 0x00000005a09a7209 */ /* 0x000fe20007810000 */
[--C-:B------:R-:W-:Y:S01]  /*6be0*/  FFMA.FTZ R159, R162, UR14, -R11.reuse ;  /* 0x0000000ea29f7c23 */ /* 0x100fe2000801080b */
[----:B0-----:R-:W-:Y:S01]  /*6bf0*/  FSEL R195, R4, RZ, P1 ;  /* 0x000000ff04c37208 */ /* 0x001fe20000800000 */
[--C-:B------:R-:W-:Y:S01]  /*6c00*/  FFMA.FTZ R162, R163, UR14, -R11.reuse ;  /* 0x0000000ea3a27c23 */ /* 0x100fe2000801080b */
[----:B------:R-:W-:Y:S01]  /*6c10*/  FMNMX.FTZ R5, R161, R154, !PT ;  /* 0x0000009aa1057209 */ /* 0x000fe20007810000 */
[--C-:B------:R-:W-:Y:S01]  /*6c20*/  FFMA.FTZ R163, R166, UR14, -R11.reuse ;  /* 0x0000000ea6a37c23 */ /* 0x100fe2000801080b */
[--C-:B------:R-:W-:Y:S01]  /*6c30*/  FFMA.FTZ R166, R167, UR14, -R11.reuse ;  /* 0x0000000ea7a67c23 */ /* 0x100fe2000801080b */
[----:B------:R-:W-:Y:S01]  /*6c40*/  FADD.FTZ R195, -R195, R8 ;  /* 0x00000008c3c37221 */ /* 0x000fe20000010100 */
[----:B------:R-:W-:Y:S01]  /*6c50*/  FMNMX.FTZ R154, R164, R5, !PT ;  /* 0x00000005a49a7209 */ /* 0x000fe20007810000 */
[----:B------:R-:W-:Y:S01]  /*6c60*/  MUFU.EX2 R13, R13 ;  /* 0x0000000d000d7308 */ /* 0x000fe20000000800 */
        /* <DEDUP_REMOVED lines=15> */
[----:B------:R-:W2:Y:S01]  /*6d60*/  MUFU.EX2 R21, R21 ;  /* 0x0000001500157308 */ /* 0x000ea20000000800 */
[--C-:B------:R-:W-:Y:S01]  /*6d70*/  FFMA.FTZ R186, R188, UR14, -R11.reuse ;  /* 0x0000000ebcba7c23 */ /* 0x100fe2000801080b */
[--C-:B------:R-:W-:Y:S01]  /*6d80*/  FFMA.FTZ R188, R192, UR14, -R11.reuse ;  /* 0x0000000ec0bc7c23 */ /* 0x100fe2000801080b */
[----:B------:R-:W-:Y:S01]  /*6d90*/  FMNMX.FTZ R5, R173, R154, !PT ;  /* 0x0000009aad057209 */ /* 0x000fe20007810000 */
[----:B------:R-:W-:-:S03]  /*6da0*/  FFMA.FTZ R11, R193, UR14, -R11 ;  /* 0x0000000ec10b7c23 */ /* 0x000fc6000801080b */
[----:B------:R-:W-:Y:S01]  /*6db0*/  FMNMX.FTZ R154, R176, R5, !PT ;  /* 0x00000005b09a7209 */ /* 0x000fe20007810000 */
[----:B------:R-:W3:Y:S01]  /*6dc0*/  MUFU.EX2 R194, R194 ;  /* 0x000000c200c27308 */ /* 0x000ee20000000800 */
[----:B0-----:R-:W-:Y:S01]  /*6dd0*/  FFMA.FTZ R195, R8, R2, R191 ;  /* 0x0000000208c37223 */ /* 0x001fe200000100bf */
[----:B------:R-:W-:Y:S01]  /*6de0*/  FMUL.FTZ R24, R24, R8 ;  /* 0x0000000818187220 */ /* 0x000fe20000410000 */
[----:B------:R-:W-:Y:S01]  /*6df0*/  FMNMX.FTZ R5, R177, R154, !PT ;  /* 0x0000009ab1057209 */ /* 0x000fe20007810000 */
[-C--:B------:R-:W-:Y:S01]  /*6e00*/  FMUL.FTZ R25, R25, R8.reuse ;  /* 0x0000000819197220 */ /* 0x080fe20000410000 */
[----:B------:R-:W-:Y:S01]  /*6e10*/  FADD.FTZ R2, R190, R195 ;  /* 0x000000c3be027221 */ /* 0x000fe20000010000 */
[-C--:B------:R-:W-:Y:S01]  /*6e20*/  FMUL.FTZ R28, R28, R8.reuse ;  /* 0x000000081c1c7220 */ /* 0x080fe20000410000 */
[----:B------:R-:W-:Y:S01]  /*6e30*/  FMNMX.FTZ R154, R180, R5, !PT ;  /* 0x00000005b49a7209 */ /* 0x000fe20007810000 */
[----:B------:R-:W0:Y:S01]  /*6e40*/  MUFU.EX2 R158, R158 ;  /* 0x0000009e009e7308 */ /* 0x000e220000000800 */
[----:B------:R-:W-:Y:S01]  /*6e50*/  FADD.FTZ R195, R13, R2 ;  /* 0x000000020dc37221 */ /* 0x000fe20000010000 */
[----:B------:R-:W-:Y:S01]  /*6e60*/  FMUL.FTZ R29, R29, R8 ;  /* 0x000000081d1d7220 */ /* 0x000fe20000410000 */
[----:B------:R-:W-:Y:S01]  /*6e70*/  FMNMX.FTZ R154, R181, R154, !PT ;  /* 0x0000009ab59a7209 */ /* 0x000fe20007810000 */
[-C--:B------:R-:W-:Y:S01]  /*6e80*/  FMUL.FTZ R32, R32, R8.reuse ;  /* 0x0000000820207220 */ /* 0x080fe20000410000 */
[----:B------:R-:W-:Y:S01]  /*6e90*/  FADD.FTZ R2, R20, R195 ;  /* 0x000000c314027221 */ /* 0x000fe20000010000 */
[----:B------:R-:W-:Y:S01]  /*6ea0*/  FMUL.FTZ R33, R33, R8 ;  /* 0x0000000821217220 */ /* 0x000fe20000410000 */
[----:B------:R-:W-:Y:S01]  /*6eb0*/  FMNMX.FTZ R5, R185, R154, !PT ;  /* 0x0000009ab9057209 */ /* 0x000fe20007810000 */
[----:B------:R-:W4:Y:S01]  /*6ec0*/  MUFU.EX2 R155, R155 ;  /* 0x0000009b009b7308 */ /* 0x000f220000000800 */
[----:B--2---:R-:W-:Y:S01]  /*6ed0*/  FADD.FTZ R195, R21, R2 ;  /* 0x0000000215c37221 */ /* 0x004fe20000010000 */
[-C--:B------:R-:W-:Y:S01]  /*6ee0*/  FMUL.FTZ R36, R36, R8.reuse ;  /* 0x0000000824247220 */ /* 0x080fe20000410000 */
[----:B------:R-:W-:Y:S01]  /*6ef0*/  FMNMX.FTZ R154, R184, R5, !PT ;  /* 0x00000005b89a7209 */ /* 0x000fe20007810000 */
[-C--:B------:R-:W-:Y:S01]  /*6f00*/  FMUL.FTZ R37, R37, R8.reuse ;  /* 0x0000000825257220 */ /* 0x080fe20000410000 */
[----:B---3--:R-:W-:Y:S01]  /*6f10*/  FADD.FTZ R195, R194, R195 ;  /* 0x000000c3c2c37221 */ /* 0x008fe20000010000 */
[----:B------:R-:W-:Y:S01]  /*6f20*/  FMUL.FTZ R40, R40, R8 ;  /* 0x0000000828287220 */ /* 0x000fe20000410000 */
[----:B------:R-:W-:Y:S01]  /*6f30*/  FMNMX.FTZ R154, R187, R154, !PT ;  /* 0x0000009abb9a7209 */ /* 0x000fe20007810000 */
[----:B------:R-:W2:Y:S01]  /*6f40*/  MUFU.EX2 R159, R159 ;  /* 0x0000009f009f7308 */ /* 0x000ea20000000800 */
[----:B0-----:R-:W-:Y:S01]  /*6f50*/  FADD.FTZ R2, R158, R195 ;  /* 0x000000c39e027221 */ /* 0x001fe20000010000 */
[----:B------:R-:W-:Y:S01]  /*6f60*/  FMUL.FTZ R41, R41, R8 ;  /* 0x0000000829297220 */ /* 0x000fe20000410000 */
[----:B------:R-:W-:Y:S01]  /*6f70*/  FMNMX.FTZ R154, R189, R154, !PT ;  /* 0x0000009abd9a7209 */ /* 0x000fe20007810000 */
[-C--:B------:R-:W-:Y:S01]  /*6f80*/  FMUL.FTZ R44, R44, R8.reuse ;  /* 0x000000082c2c7220 */ /* 0x080fe20000410000 */
[-C--:B------:R-:W-:Y:S01]  /*6f90*/  FMUL.FTZ R45, R45, R8.reuse ;  /* 0x000000082d2d7220 */ /* 0x080fe20000410000 */
[-C--:B------:R-:W-:Y:S01]  /*6fa0*/  FMUL.FTZ R48, R48, R8.reuse ;  /* 0x0000000830307220 */ /* 0x080fe20000410000 */
[----:B------:R-:W-:Y:S01]  /*6fb0*/  FMUL.FTZ R49, R49, R8 ;  /* 0x0000000831317220 */ /* 0x000fe20000410000 */
[----:B------:R-:W0:Y:S01]  /*6fc0*/  SHFL.BFLY PT, R5, R154, 0x2, 0x1f ;  /* 0x0c401f009a057f89 */ /* 0x000e2200000e0000 */
[----:B------:R-:W3:Y:S01]  /*6fd0*/  MUFU.EX2 R162, R162 ;  /* 0x000000a200a27308 */ /* 0x000ee20000000800 */
[C---:B----4-:R-:W-:Y:S01]  /*6fe0*/  FADD.FTZ R2, R155.reuse, R2 ;  /* 0x000000029b027221 */ /* 0x050fe20000010000 */
[----:B------:R-:W-:Y:S01]  /*6ff0*/  F2FP.F16.F32.PACK_AB R158, R155, R158 ;  /* 0x0000009e9b9e723e */ /* 0x000fe200000000ff */
        /* <DEDUP_REMOVED lines=20> */
[----:B0-----:R-:W-:Y:S01]  /*7140*/  FMNMX.FTZ R5, R154, R5, !PT ;  /* 0x000000059a057209 */ /* 0x001fe20007810000 */
[----:B------:R-:W0:Y:S01]  /*7150*/  MUFU.EX2 R167, R167 ;  /* 0x000000a700a77308 */ /* 0x000e220000000800 */
[-C--:B------:R-:W-:Y:S01]  /*7160*/  FMUL.FTZ R88, R88, R8.reuse ;  /* 0x0000000858587220 */ /* 0x080fe20000410000 */
[-C--:B------:R-:W-:Y:S01]  /*7170*/  FMUL.FTZ R89, R89, R8.reuse ;  /* 0x0000000859597220 */ /* 0x080fe20000410000 */
[-C--:B------:R-:W-:Y:S01]  /*7180*/  FMUL.FTZ R92, R92, R8.reuse ;  /* 0x000000085c5c7220 */ /* 0x080fe20000410000 */
[----:B------:R-:W1:Y:S01]  /*7190*/  SHFL.BFLY PT, R154, R5, 0x1, 0x1f ;  /* 0x0c201f00059a7f89 */ /* 0x000e6200000e0000 */
        /* <DEDUP_REMOVED lines=22> */
[----:B------:R-:W-:Y:S01]  /*7300*/  FMUL.FTZ R132, R132, R8 ;  /* 0x0000000884847220 */ /* 0x000fe20000410000 */
[----:B-1----:R-:W-:Y:S01]  /*7310*/  FMNMX.FTZ R5, R5, R154, !PT ;  /* 0x0000009a05057209 */ /* 0x002fe20007810000 */
[-C--:B------:R-:W-:Y:S01]  /*7320*/  FMUL.FTZ R133, R133, R8.reuse ;  /* 0x0000000885857220 */ /* 0x080fe20000410000 */
[-C--:B------:R-:W-:Y:S01]  /*7330*/  FMUL.FTZ R136, R136, R8.reuse ;  /* 0x0000000888887220 */ /* 0x080fe20000410000 */
[-C--:B------:R-:W-:Y:S01]  /*7340*/  FMUL.FTZ R137, R137, R8.reuse ;  /* 0x0000000889897220 */ /* 0x080fe20000410000 */
[C---:B------:R-:W-:Y:S01]  /*7350*/  FSETP.NEU.FTZ.AND P1, PT, R5.reuse, -INF , PT ;  /* 0xff8000000500780b */ /* 0x040fe20003f3d000 */
[----:B------:R-:W-:Y:S01]  /*7360*/  FMUL.FTZ R154, R5, UR14 ;  /* 0x0000000e059a7c20 */ /* 0x000fe20008410000 */
[----:B------:R-:W-:Y:S01]  /*7370*/  MUFU.EX2 R175, R175 ;  /* 0x000000af00af7308 */ /* 0x000fe20000000800 */
[-C--:B------:R-:W-:Y:S01]  /*7380*/  FMUL.FTZ R140, R140, R8.reuse ;  /* 0x000000088c8c7220 */ /* 0x080fe20000410000 */
[-C--:B------:R-:W-:Y:S01]  /*7390*/  FMUL.FTZ R141, R141, R8.reuse ;  /* 0x000000088d8d7220 */ /* 0x080fe20000410000 */
[-C--:B------:R-:W-:Y:S01]  /*73a0*/  FMUL.FTZ R144, R144, R8.reuse ;  /* 0x0000000890907220 */ /* 0x080fe20000410000 */
[----:B------:R-:W-:Y:S01]  /*73b0*/  FSEL R154, R154, RZ, P1 ;  /* 0x000000ff9a9a7208 */ /* 0x000fe20000800000 */
[-C--:B------:R-:W-:Y:S01]  /*73c0*/  FMUL.FTZ R145, R145, R8.reuse ;  /* 0x0000000891917220 */ /* 0x080fe20000410000 */
[-C--:B------:R-:W-:Y:S01]  /*73d0*/  FMUL.FTZ R148, R148, R8.reuse ;  /* 0x0000000894947220 */ /* 0x080fe20000410000 */
[----:B------:R-:W-:Y:S01]  /*73e0*/  FMUL.FTZ R149, R149, R8 ;  /* 0x0000000895957220 */ /* 0x000fe20000410000 */
[----:B------:R-:W1:Y:S01]  /*73f0*/  MUFU.EX2 R178, R178 ;  /* 0x000000b200b27308 */ /* 0x000e620000000800 */
[--C-:B------:R-:W-:Y:S01]  /*7400*/  FFMA.FTZ R195, R153, UR14, -R154.reuse ;  /* 0x0000000e99c37c23 */ /* 0x100fe2000801089a */
[----:B------:R-:W-:Y:S01]  /*7410*/  FFMA.FTZ R193, R10, UR14, -R154 ;  /* 0x0000000e0ac17c23 */ /* 0x000fe2000801089a */
[----:B--2---:R-:W-:Y:S01]  /*7420*/  FADD.FTZ R153, R159, R2 ;  /* 0x000000029f997221 */ /* 0x004fe20000010000 */
[--C-:B------:R-:W-:Y:S01]  /*7430*/  FFMA.FTZ R10, R12, UR14, -R154.reuse ;  /* 0x0000000e0c0a7c23 */ /* 0x100fe2000801089a */
[--C-:B------:R-:W-:Y:S01]  /*7440*/  FFMA.FTZ R12, R14, UR14, -R154.reuse ;  /* 0x0000000e0e0c7c23 */ /* 0x100fe2000801089a */
[--C-:B------:R-:W-:Y:S01]  /*7450*/  FFMA.FTZ R14, R152, UR14, -R154.reuse ;  /* 0x0000000e980e7c23 */ /* 0x100fe2000801089a */
[----:B---3--:R-:W-:Y:S01]  /*7460*/  FADD.FTZ R152, R162, R153 ;  /* 0x00000099a2987221 */ /* 0x008fe20000010000 */
[----:B------:R-:W-:Y:S01]  /*7470*/  FFMA.FTZ R196, R165, UR14, -R154 ;  /* 0x0000000ea5c47c23 */ /* 0x000fe2000801089a */
[----:B------:R-:W2:Y:S01]  /*7480*/  MUFU.EX2 R179, R179 ;  /* 0x000000b300b37308 */ /* 0x000ea20000000800 */
[----:B------:R-:W-:Y:S01]  /*7490*/  FSEL R2, R5, RZ, P1 ;  /* 0x000000ff05027208 */ /* 0x000fe20000800000 */
[----:B----4-:R-:W-:Y:S01]  /*74a0*/  FADD.FTZ R153, R163, R152 ;  /* 0x00000098a3997221 */ /* 0x010fe20000010000 */
[--C-:B------:R-:W-:Y:S01]  /*74b0*/  FFMA.FTZ R15, R15, UR14, -R154.reuse ;  /* 0x0000000e0f0f7c23 */ /* 0x100fe2000801089a */
[--C-:B------:R-:W-:Y:S01]  /*74c0*/  FFMA.FTZ R192, R156, UR14, -R154.reuse ;  /* 0x0000000e9cc07c23 */ /* 0x100fe2000801089a */
[--C-:B------:R-:W-:Y:S01]  /*74d0*/  FFMA.FTZ R160, R160, UR14, -R154.reuse ;  /* 0x0000000ea0a07c23 */ /* 0x100fe2000801089a */
[----:B-----5:R-:W-:Y:S01]  /*74e0*/  FADD.FTZ R152, R166, R153 ;  /* 0x00000099a6987221 */ /* 0x020fe20000010000 */
[----:B------:R-:W-:Y:S01]  /*74f0*/  FADD.FTZ R2, -R2, R9 ;  /* 0x0000000902027221 */ /* 0x000fe20000010100 */
[----:B------:R-:W3:Y:S01]  /*7500*/  MUFU.EX2 R182, R182 ;  /* 0x000000b600b67308 */ /* 0x000ee20000000800 */
[----:B------:R-:W-:Y:S01]  /*7510*/  FFMA.FTZ R9, R157, UR14, -R154 ;  /* 0x0000000e9d097c23 */ /* 0x000fe2000801089a */
[----:B0-----:R-:W-:Y:S01]  /*7520*/  FADD.FTZ R153, R167, R152 ;  /* 0x00000098a7997221 */ /* 0x001fe20000010000 */
[--C-:B------:R-:W-:Y:S01]  /*7530*/  FFMA.FTZ R198, R161, UR14, -R154.reuse ;  /* 0x0000000ea1c67c23 */ /* 0x100fe2000801089a */
[--C-:B------:R-:W-:Y:S01]  /*7540*/  FFMA.FTZ R197, R164, UR14, -R154.reuse ;  /* 0x0000000ea4c57c23 */ /* 0x100fe2000801089a */
[--C-:B------:R-:W-:Y:S01]  /*7550*/  FFMA.FTZ R169, R169, UR14, -R154.reuse ;  /* 0x0000000ea9a97c23 */ /* 0x100fe2000801089a */
[----:B------:R-:W-:Y:S01]  /*7560*/  FADD.FTZ R152, R170, R153 ;  /* 0x00000099aa987221 */ /* 0x000fe20000010000 */
[----:B------:R-:W-:Y:S01]  /*7570*/  FFMA.FTZ R153, R168, UR14, -R154 ;  /* 0x0000000ea8997c23 */ /* 0x000fe2000801089a */
[----:B------:R-:W-:Y:S01]  /*7580*/  MUFU.EX2 R183, R183 ;  /* 0x000000b700b77308 */ /* 0x000fe20000000800 */
[----:B-1----:R-:W-:Y:S01]  /*7590*/  F2FP.F16.F32.PACK_AB R168, R178, R175 ;  /* 0x000000afb2a8723e */ /* 0x002fe200000000ff */
[----:B------:R-:W-:Y:S01]  /*75a0*/  FADD.FTZ R165, R171, R152 ;  /* 0x00000098aba57221 */ /* 0x000fe20000010000 */
[--C-:B------:R-:W-:Y:S01]  /*75b0*/  FFMA.FTZ R157, R172, UR14, -R154.reuse ;  /* 0x0000000eac9d7c23 */ /* 0x100fe2000801089a */
[--C-:B------:R-:W-:Y:S01]  /*75c0*/  FFMA.FTZ R173, R173, UR14, -R154.reuse ;  /* 0x0000000eadad7c23 */ /* 0x100fe2000801089a */
[--C-:B------:R-:W-:Y:S01]  /*75d0*/  FFMA.FTZ R176, R176, UR14, -R154.reuse ;  /* 0x0000000eb0b07c23 */ /* 0x100fe2000801089a */
[----:B------:R-:W-:Y:S01]  /*75e0*/  FADD.FTZ R152, R174, R165 ;  /* 0x000000a5ae987221 */ /* 0x000fe20000010000 */
[--C-:B------:R-:W-:Y:S01]  /*75f0*/  FFMA.FTZ R177, R177, UR14, -R154.reuse ;  /* 0x0000000eb1b17c23 */ /* 0x100fe2000801089a */
[----:B------:R-:W0:Y:S01]  /*7600*/  MUFU.EX2 R186, R186 ;  /* 0x000000ba00ba7308 */ /* 0x000e220000000800 */
[----:B------:R-:W-:Y:S01]  /*7610*/  FFMA.FTZ R165, R180, UR14, -R154 ;  /* 0x0000000eb4a57c23 */ /* 0x000fe2000801089a */
[----:B------:R-:W-:Y:S01]  /*7620*/  FADD.FTZ R199, R175, R152 ;  /* 0x00000098afc77221 */ /* 0x000fe20000010000 */
[--C-:B------:R-:W-:Y:S01]  /*7630*/  FFMA.FTZ R181, R181, UR14, -R154.reuse ;  /* 0x0000000eb5b57c23 */ /* 0x100fe2000801089a */
[--C-:B------:R-:W-:Y:S01]  /*7640*/  FFMA.FTZ R185, R185, UR14, -R154.reuse ;  /* 0x0000000eb9b97c23 */ /* 0x100fe2000801089a */
[--C-:B------:R-:W-:Y:S01]  /*7650*/  FFMA.FTZ R184, R184, UR14, -R154.reuse ;  /* 0x0000000eb8b87c23 */ /* 0x100fe2000801089a */
[----:B------:R-:W-:Y:S01]  /*7660*/  FADD.FTZ R152, R178, R199 ;  /* 0x000000c7b2987221 */ /* 0x000fe20000010000 */
[----:B------:R-:W-:Y:S01]  /*7670*/  FMUL.FTZ R178, R2, UR14 ;  /* 0x0000000e02b27c20 */ /* 0x000fe20008410000 */
[----:B------:R-:W1:Y:S01]  /*7680*/  MUFU.EX2 R188, R188 ;  /* 0x000000bc00bc7308 */ /* 0x000e620000000800 */
[----:B------:R-:W-:Y:S01]  /*7690*/  FFMA.FTZ R187, R187, UR14, -R154 ;  /* 0x0000000ebbbb7c23 */ /* 0x000fe2000801089a */
[----:B--2---:R-:W-:Y:S01]  /*76a0*/  FADD.FTZ R199, R179, R152 ;  /* 0x00000098b3c77221 */ /* 0x004fe20000010000 */
[----:B------:R-:W-:Y:S01]  /*76b0*/  FFMA.FTZ R189, R189, UR14, -R154 ;  /* 0x0000000ebdbd7c23 */ /* 0x000fe2000801089a */
[----:B------:R-:W-:-:S02]  /*76c0*/  F2FP.F16.F32.PACK_AB R154, R20, R13 ;  /* 0x0000000d149a723e */ /* 0x000fc400000000ff */
[----:B---3--:R-:W-:Y:S01]  /*76d0*/  FADD.FTZ R20, R182, R199 ;  /* 0x000000c7b6147221 */ /* 0x008fe20000010000 */
[----:B------:R-:W-:Y:S01]  /*76e0*/  F2FP.F16.F32.PACK_AB R156, R194, R21 ;  /* 0x00000015c29c723e */ /* 0x000fe200000000ff */
[----:B------:R-:W-:Y:S01]  /*76f0*/  MUFU.EX2 R193, R193 ;  /* 0x000000c100c17308 */ /* 0x000fe20000000800 */
[----:B0-----:R-:W-:Y:S01]  /*7700*/  F2FP.F16.F32.PACK_AB R172, R186, R183 ;  /* 0x000000b7baac723e */ /* 0x001fe200000000ff */
[----:B------:R-:W-:Y:S01]  /*7710*/  FADD.FTZ R21, R183, R20 ;  /* 0x00000014b7157221 */ /* 0x000fe20000010000 */
[----:B------:R-:W-:Y:S02]  /*7720*/  F2FP.F16.F32.PACK_AB R164, R170, R167 ;  /* 0x000000a7aaa4723e */ /* 0x000fe400000000ff */
[----:B------:R-:W-:Y:S01]  /*7730*/  F2FP.F16.F32.PACK_AB R170, R182, R179 ;  /* 0x000000b3b6aa723e */ /* 0x000fe200000000ff */
[----:B------:R-:W-:Y:S01]  /*7740*/  FADD.FTZ R21, R186, R21 ;  /* 0x00000015ba157221 */ /* 0x000fe20000010000 */
[----:B------:R-:W-:Y:S01]  /*7750*/  F2FP.F16.F32.PACK_AB R152, R190, R191 ;  /* 0x000000bfbe98723e */ /* 0x000fe200000000ff */
[----:B------:R-:W0:Y:S02]  /*7760*/  MUFU.EX2 R178, R178 ;  /* 0x000000b200b27308 */ /* 0x000e240000000800 */
[----:B-1----:R-:W-:-:S06]  /*7770*/  FADD.FTZ R2, R188, R21 ;  /* 0x00000015bc027221 */ /* 0x002fcc0000010000 */
[----:B------:R-:W1:Y:S08]  /*7780*/  MUFU.EX2 R10, R10 ;  /* 0x0000000a000a7308 */ /* 0x000e700000000800 */
        /* <DEDUP_REMOVED lines=56> */
[----:B------:R0:W3:Y:S01]  /*7b10*/  MUFU.EX2 R161, R160 ;  /* 0x000000a000a17308 */ /* 0x0000e20000000800 */
        /* <DEDUP_REMOVED lines=8> */
[----:B0-----:R-:W-:Y:S01]  /*7ba0*/  F2FP.F16.F32.PACK_AB R160, R162, R159 ;  /* 0x0000009fa2a0723e */ /* 0x001fe200000000ff */
[-C--:B------:R-:W-:Y:S01]  /*7bb0*/  FMUL.FTZ R122, R122, R178.reuse ;  /* 0x000000b27a7a7220 */ /* 0x080fe20000410000 */
[----:B------:R-:W-:Y:S01]  /*7bc0*/  F2FP.F16.F32.PACK_AB R162, R166, R163 ;  /* 0x000000a3a6a2723e */ /* 0x000fe200000000ff */
[-C--:B------:R-:W-:Y:S01]  /*7bd0*/  FMUL.FTZ R123, R123, R178.reuse ;  /* 0x000000b27b7b7220 */ /* 0x080fe20000410000 */
[----:B------:R-:W-:Y:S01]  /*7be0*/  F2FP.F16.F32.PACK_AB R166, R174, R171 ;  /* 0x000000abaea6723e */ /* 0x000fe200000000ff */
[----:B------:R-:W-:Y:S01]  /*7bf0*/  FMUL.FTZ R126, R126, R178 ;  /* 0x000000b27e7e7220 */ /* 0x000fe20000410000 */
[----:B------:R-:W-:Y:S01]  /*7c00*/  F2FP.F16.F32.PACK_AB R174, R11, R188 ;  /* 0x000000bc0bae723e */ /* 0x000fe200000000ff */
[----:B------:R-:W-:Y:S01]  /*7c10*/  MUFU.EX2 R13, R197 ;  /* 0x000000c5000d7308 */ /* 0x000fe20000000800 */
[----:B-1----:R-:W-:Y:S01]  /*7c20*/  FADD.FTZ R188, R192, R21 ;  /* 0x00000015c0bc7221 */ /* 0x002fe20000010000 */
[----:B--2---:R-:W-:Y:S01]  /*7c30*/  F2FP.F16.F32.PACK_AB R159, R9, R192 ;  /* 0x000000c0099f723e */ /* 0x004fe200000000ff */
[-C--:B------:R-:W-:Y:S01]  /*7c40*/  FMUL.FTZ R127, R127, R178.reuse ;  /* 0x000000b27f7f7220 */ /* 0x080fe20000410000 */
[-C--:B------:R-:W-:Y:S01]  /*7c50*/  FMUL.FTZ R130, R130, R178.reuse ;  /* 0x000000b282827220 */ /* 0x080fe20000410000 */
[----:B------:R-:W-:Y:S01]  /*7c60*/  FADD.FTZ R188, R9, R188 ;  /* 0x000000bc09bc7221 */ /* 0x000fe20000010000 */
[-C--:B------:R-:W-:Y:S01]  /*7c70*/  FMUL.FTZ R131, R131, R178.reuse ;  /* 0x000000b283837220 */ /* 0x080fe20000410000 */
[-C--:B------:R-:W-:Y:S01]  /*7c80*/  FMUL.FTZ R134, R134, R178.reuse ;  /* 0x000000b286867220 */ /* 0x080fe20000410000 */
[----:B------:R-:W0:Y:S01]  /*7c90*/  MUFU.EX2 R20, R196 ;  /* 0x000000c400147308 */ /* 0x000e220000000800 */
[----:B---3--:R-:W-:Y:S01]  /*7ca0*/  FADD.FTZ R21, R161, R188 ;  /* 0x000000bca1157221 */ /* 0x008fe20000010000 */
[----:B----4-:R-:W-:Y:S01]  /*7cb0*/  F2FP.F16.F32.PACK_AB R161, R180, R161 ;  /* 0x000000a1b4a1723e */ /* 0x010fe200000000ff */
        /* <DEDUP_REMOVED lines=9> */
[----:B------:R-:W-:-:S04]  /*7d50*/  FMUL.FTZ R151, R151, R178 ;  /* 0x000000b297977220 */ /* 0x000fc80000410000 */
[----:B------:R-:W3:Y:S01]  /*7d60*/  MUFU.EX2 R182, R169 ;  /* 0x000000a900b67308 */ /* 0x000ee20000000800 */
[----:B-1----:R-:W-:Y:S02]  /*7d70*/  F2FP.F16.F32.PACK_AB R153, R10, R193 ;  /* 0x000000c10a99723e */ /* 0x002fe400000000ff */
[----:B0-----:R-:W-:-:S05]  /*7d80*/  F2FP.F16.F32.PACK_AB R163, R20, R13 ;  /* 0x0000000d14a3723e */ /* 0x001fca00000000ff */
[----:B------:R0:W-:Y:S08]  /*7d90*/  MUFU.EX2 R169, R176 ;  /* 0x000000b000a97308 */ /* 0x0001f00000000800 */
[----:B------:R1:W4:Y:S01]  /*7da0*/  MUFU.EX2 R167, R157 ;  /* 0x0000009d00a77308 */ /* 0x0003220000000800 */
[----:B0-----:R-:W-:-:S04]  /*7db0*/  FADD.FTZ R176, R180, R21 ;  /* 0x00000015b4b07221 */ /* 0x001fc80000010000 */
[----:B------:R-:W-:-:S03]  /*7dc0*/  FADD.FTZ R21, R13, R176 ;  /* 0x000000b00d157221 */ /* 0x000fc60000010000 */
[----:B------:R-:W0:Y:S01]  /*7dd0*/  MUFU.EX2 R0, R173 ;  /* 0x000000ad00007308 */ /* 0x000e220000000800 */
[----:B------:R-:W-:Y:S01]  /*7de0*/  FADD.FTZ R188, R20, R21 ;  /* 0x0000001514bc7221 */ /* 0x000fe20000010000 */
[----:B-1----:R-:W-:-:S03]  /*7df0*/  F2FP.F16.F32.PACK_AB R157, R195, R14 ;  /* 0x0000000ec39d723e */ /* 0x002fc600000000ff */
[----:B--2---:R-:W-:-:S03]  /*7e00*/  FADD.FTZ R21, R11, R188 ;  /* 0x000000bc0b157221 */ /* 0x004fc60000010000 */
[----:B------:R-:W1:Y:S01]  /*7e10*/  MUFU.EX2 R186, R177 ;  /* 0x000000b100ba7308 */ /* 0x000e620000000800 */
[----:B---3--:R-:W-:-:S04]  /*7e20*/  FADD.FTZ R188, R182, R21 ;  /* 0x00000015b6bc7221 */ /* 0x008fc80000010000 */
[----:B----4-:R-:W-:-:S03]  /*7e30*/  FADD.FTZ R21, R167, R188 ;  /* 0x000000bca7157221 */ /* 0x010fc60000010000 */
[----:B------:R2:W3:Y:S01]  /*7e40*/  MUFU.EX2 R171, R165 ;  /* 0x000000a500ab7308 */ /* 0x0004e20000000800 */
[C---:B0-----:R-:W-:Y:S01]  /*7e50*/  FADD.FTZ R188, R0.reuse, R21 ;  /* 0x0000001500bc7221 */ /* 0x041fe20000010000 */
[----:B------:R-:W-:-:S03]  /*7e60*/  F2FP.F16.F32.PACK_AB R167, R0, R167 ;  /* 0x000000a700a7723e */ /* 0x000fc600000000ff */
[----:B------:R-:W-:-:S03]  /*7e70*/  FADD.FTZ R21, R169, R188 ;  /* 0x000000bca9157221 */ /* 0x000fc60000010000 */
[----:B------:R-:W0:Y:S01]  /*7e80*/  MUFU.EX2 R176, R181 ;  /* 0x000000b500b07308 */ /* 0x000e220000000800 */
[----:B-1----:R-:W-:Y:S01]  /*7e90*/  FADD.FTZ R188, R186, R21 ;  /* 0x00000015babc7221 */ /* 0x002fe20000010000 */
[----:B--2---:R-:W-:Y:S02]  /*7ea0*/  F2FP.F16.F32.PACK_AB R165, R182, R11 ;  /* 0x0000000bb6a5723e */ /* 0x004fe400000000ff */
[----:B------:R-:W-:-:S04]  /*7eb0*/  F2FP.F16.F32.PACK_AB R169, R186, R169 ;  /* 0x000000a9baa9723e */ /* 0x000fc800000000ff */
        /* <DEDUP_REMOVED lines=8> */
[C---:B--2---:R-:W-:Y:S01]  /*7f40*/  FADD.FTZ R8, R184.reuse, R15 ;  /* 0x0000000fb8087221 */ /* 0x044fe20000010000 */
[----:B------:R-:W-:-:S03]  /*7f50*/  F2FP.F16.F32.PACK_AB R173, R184, R173 ;  /* 0x000000adb8ad723e */ /* 0x000fc600000000ff */
[----:B0-----:R-:W-:-:S04]  /*7f60*/  FADD.FTZ R9, R175, R8 ;  /* 0x00000008af097221 */ /* 0x001fc80000010000 */
[C---:B-1----:R-:W-:Y:S01]  /*7f70*/  FADD.FTZ R0, R188.reuse, R9 ;  /* 0x00000009bc007221 */ /* 0x042fe20000010000 */
[----:B------:R-:W-:Y:S01]  /*7f80*/  F2FP.F16.F32.PACK_AB R175, R188, R175 ;  /* 0x000000afbcaf723e */ /* 0x000fe200000000ff */
[----:B------:R-:W-:Y:S06]  /*7f90*/  @!P0 BRA `(.L_x_2551) ;  /* 0x0000000000048947 */ /* 0x000fec0003800000 */
[----:B------:R-:W-:Y:S01]  /*7fa0*/  BPT.TRAP 0x1 ;  /* 0x000000040000795c */ /* 0x000fe20000300000 */
.L_x_2551:
[----:B------:R0:W1:Y:S01]  /*7fb0*/  SYNCS.PHASECHK.TRANS64.TRYWAIT P1, [UR24+0x22850], R6 ;  /* 0x02285006ff0075a7 */ /* 0x0000620008020158 */
[----:B------:R-:W-:Y:S05]  /*7fc0*/  @!P0 BRA `(.L_x_2552) ;  /* 0x0000000000048947 */ /* 0x000fea0003800000 */
[----:B------:R-:W-:Y:S01]  /*7fd0*/  BPT.TRAP 0x1 ;  /* 0x000000040000795c */ /* 0x000fe20000300000 */
.L_x_2552:
[----:B------:R-:W-:Y:S01]  /*7fe0*/  VIADD R8, R215, 0x8 ;  /* 0x00000008d7087836 */ /* 0x000fe20000000000 */
[----:B-1----:R-:W-:Y:S06]  /*7ff0*/  @P1 BRA `(.L_x_2553) ;  /* 0x0000000000081947 */ /* 0x002fec0003800000 */
[----:B------:R-:W1:Y:S02]  /*8000*/  SYNCS.PHASECHK.TRANS64.TRYWAIT P1, [UR24+0x22850], R6 ;  /* 0x02285006ff0075a7 */ /* 0x000e640008020158 */
[----:B-1----:R-:W-:Y:S05]  /*8010*/  @!P1 BRA `(.L_x_2554) ;  /* 0x000000f000989947 */ /* 0x002fea0003800000 */
.L_x_2553:
        /* <DEDUP_REMOVED lines=39> */
.L_x_2555:
        /* <DEDUP_REMOVED lines=8> */
.L_x_2537:
        /* <DEDUP_REMOVED lines=25> */
.L_x_2558:
[----:B------:R-:W-:Y:S02]  /*84a0*/  ULDC UR15, c[0x0][0x9e4] ;  /* 0x00027900000f7ab9 */ /* 0x000fe40000000800 */
[----:B------:R-:W-:-:S11]  /*84b0*/  UISETP.NE.AND UP0, UPT, UR15, 0x1, UPT ;  /* 0x000000010f00788c */ /* 0x000fd6000bf05270 */
[----:B------:R-:W-:Y:S02]  /*84c0*/  @UP0 ULDC.64 UR18, c[0x0][0x9e8] ;  /* 0x00027a0000120ab9 */ /* 0x000fe40000000a00 */
[----:B------:R-:W-:-:S04]  /*84d0*/  UIMAD.WIDE.U32 UR6, UR10, UR18, URZ ;  /* 0x000000120a0672a5 */ /* 0x000fc8000f8e003f */
[----:B------:R-:W-:-:S12]  /*84e0*/  @UP0 USHF.R.U32.HI UR10, URZ, UR19, UR7 ;  /* 0x000000133f0a0299 */ /* 0x000fd80008011607 */
.L_x_2559:
[----:B------:R-:W-:-:S04]  /*84f0*/  UIMAD UR10, UR10, UR15, URZ ;  /* 0x0000000f0a0a72a4 */ /* 0x000fc8000f8e023f */
[----:B------:R-:W-:-:S04]  /*8500*/  UISETP.LT.AND UP0, UPT, UR11, UR10, UPT ;  /* 0x0000000a0b00728c */ /* 0x000fc8000bf01270 */
[----:B------:R-:W-:-:S12]  /*8510*/  USEL UR11, UR11, UR10, !UP0 ;  /* 0x0000000a0b0b7287 */ /* 0x000fd8000c000000 */
.L_x_2557:
        /* <DEDUP_REMOVED lines=11> */
[----:B------:R-:W-:-:S06]  /*85d0*/  ULDC UR25, c[0x0][0x988] ;  /* 0x0002620000197ab9 */ /* 0x000fcc0000000800 */
.L_x_2571:
        /* <DEDUP_REMOVED lines=9> */
.L_x_2561:
        /* <DEDUP_REMOVED lines=9> */
.L_x_2562:
[----:B-1----:R-:W-:Y:S05]  /*8700*/  @P2 BRA `(.L_x_2563) ;  /* 0x0000000000082947 */ /* 0x002fea0003800000 */
[----:B------:R-:W1:Y:S02]  /*8710*/  SYNCS.PHASECHK.TRANS64.TRYWAIT P2, [UR27+0x22830], R6 ;  /* 0x02283006ff0075a7 */ /* 0x000e64000804015b */
[----:B-1----:R-:W-:Y:S05]  /*8720*/  @!P2 BRA `(.L_x_2564) ;  /* 0x000000e800eca947 */ /* 0x002fea0003800000 */
.L_x_2563:
        /* <DEDUP_REMOVED lines=26> */
.L_x_2565:
        /* <DEDUP_REMOVED lines=101> */
[----:B------:R-:W5:Y:S08]  /*8f20*/  MUFU.TANH R15, R15 ;  /* 0x0000000f000f7308 */ /* 0x000f700000002400 */
[----:B------:R-:W0:Y:S08]  /*8f30*/  MUFU.TANH R20, R20 ;  /* 0x0000001400147308 */ /* 0x000e300000002400 */
[----:B------:R-:W1:Y:S01]  /*8f40*/  MUFU.TANH R153, R153 ;  /* 0x0000009900997308 */ /* 0x000e620000002400 */
[----:B----4-:R-:W-:Y:S01]  /*8f50*/  FMNMX.FTZ R192, R4, R185, !PT ;  /* 0x000000b904c07209 */ /* 0x010fe20007810000 */
[----:B------:R-:W-:-:S06]  /*8f60*/  FMUL.FTZ R185, R190, UR28 ;  /* 0x0000001cbeb97c20 */ /* 0x000fcc0008410000 */
[----:B------:R-:W4:Y:S01]  /*8f70*/  MUFU.TANH R154, R154 ;  /* 0x0000009a009a7308 */ /* 0x000f220000002400 */
[----:B------:R-:W-:Y:S01]  /*8f80*/  FMUL.FTZ R190, R199, UR28 ;  /* 0x0000001cc7be7c20 */ /* 0x000fe20008410000 */
[----:B------:R-:W2:Y:S06]  /*8f90*/  SHFL.BFLY PT, R193, R192, 0x1, 0x1f ;  /* 0x0c201f00c0c17f89 */ /* 0x000eac00000e0000 */
[----:B------:R-:W4:Y:S08]  /*8fa0*/  MUFU.TANH R156, R156 ;  /* 0x0000009c009c7308 */ /* 0x000f300000002400 */
[----:B------:R-:W4:Y:S08]  /*8fb0*/  MUFU.TANH R158, R158 ;  /* 0x0000009e009e7308 */ /* 0x000f300000002400 */
[----:B------:R-:W4:Y:S01]  /*8fc0*/  MUFU.TANH R160, R160 ;  /* 0x000000a000a07308 */ /* 0x000f220000002400 */
[----:B--2---:R-:W-:-:S02]  /*8fd0*/  FMNMX.FTZ R4, R192, R193, !PT ;  /* 0x000000c1c0047209 */ /* 0x004fc40007810000 */
[----:B------:R-:W-:-:S03]  /*8fe0*/  FMNMX.FTZ R193, R10, R8, !PT ;  /* 0x000000080ac17209 */ /* 0x000fc60007810000 */
[----:B------:R-:W-:Y:S01]  /*8ff0*/  FMUL.FTZ R191, R4, UR14 ;  /* 0x0000000e04bf7c20 */ /* 0x000fe20008410000 */
[----:B---3--:R-:W-:Y:S01]  /*9000*/  FMNMX.FTZ R192, R12, R193, !PT ;  /* 0x000000c10cc07209 */ /* 0x008fe20007810000 */
[----:B------:R-:W2:Y:S01]  /*9010*/  MUFU.TANH R162, R162 ;  /* 0x000000a200a27308 */ /* 0x000ea20000002400 */
[----:B------:R-:W-:Y:S01]  /*9020*/  FADD.FTZ R9, -R4, R9 ;  /* 0x0000000904097221 */ /* 0x000fe20000010100 */
[--C-:B------:R-:W-:Y:S01]  /*9030*/  FFMA.FTZ R196, R5, UR14, -R191.reuse ;  /* 0x0000000e05c47c23 */ /* 0x100fe200080108bf */
[----:B-----5:R-:W-:Y:S01]  /*9040*/  FMNMX.FTZ R5, R15, R192, !PT ;  /* 0x000000c00f057209 */ /* 0x020fe20007810000 */
[--C-:B------:R-:W-:Y:S01]  /*9050*/  FFMA.FTZ R198, R14, UR14, -R191.reuse ;  /* 0x0000000e0ec67c23 */ /* 0x100fe200080108bf */
[----:B------:R-:W-:Y:S01]  /*9060*/  FMUL.FTZ R9, R9, UR14 ;  /* 0x0000000e09097c20 */ /* 0x000fe20008410000 */
[--C-:B------:R-:W-:Y:S01]  /*9070*/  FFMA.FTZ R195, R13, UR14, -R191.reuse ;  /* 0x0000000e0dc37c23 */ /* 0x100fe200080108bf */
[----:B0-----:R-:W-:Y:S01]  /*9080*/  FMNMX.FTZ R192, R20, R5, !PT ;  /* 0x0000000514c07209 */ /* 0x001fe20007810000 */
[----:B------:R-:W0:Y:S01]  /*9090*/  MUFU.TANH R164, R164 ;  /* 0x000000a400a47308 */ /* 0x000e220000002400 */
[--C-:B------:R-:W-:Y:S01]  /*90a0*/  FFMA.FTZ R13, R163, UR14, -R191.reuse ;  /* 0x0000000ea30d7c23 */ /* 0x100fe200080108bf */
[--C-:B------:R-:W-:Y:S01]  /*90b0*/  FFMA.FTZ R163, R165, UR14, -R191.reuse ;  /* 0x0000000ea5a37c23 */ /* 0x100fe200080108bf */
[----:B-1----:R-:W-:Y:S01]  /*90c0*/  FMNMX.FTZ R5, R153, R192, !PT ;  /* 0x000000c099057209 */ /* 0x002fe20007810000 */
[--C-:B------:R-:W-:Y:S01]  /*90d0*/  FFMA.FTZ R192, R21, UR14, -R191.reuse ;  /* 0x0000000e15c07c23 */ /* 0x100fe200080108bf */
[--C-:B------:R-:W-:Y:S01]  /*90e0*/  FFMA.FTZ R21, R155, UR14, -R191.reuse ;  /* 0x0000000e9b157c23 */ /* 0x100fe200080108bf */
[--C-:B------:R-:W-:Y:S01]  /*90f0*/  FFMA.FTZ R165, R167, UR14, -R191.reuse ;  /* 0x0000000ea7a57c23 */ /* 0x100fe200080108bf */
[----:B----4-:R-:W-:Y:S01]  /*9100*/  FMNMX.FTZ R5, R154, R5, !PT ;  /* 0x000000059a057209 */ /* 0x010fe20007810000 */
[----:B------:R-:W1:Y:S01]  /*9110*/  MUFU.TANH R175, R175 ;  /* 0x000000af00af7308 */ /* 0x000e620000002400 */
        /* <DEDUP_REMOVED lines=18> */
[----:B0-----:R-:W-:Y:S01]  /*9240*/  FMNMX.FTZ R14, R164, R5, !PT ;  /* 0x00000005a40e7209 */ /* 0x001fe20007810000 */
[--C-:B------:R-:W-:Y:S01]  /*9250*/  FFMA.FTZ R174, R180, UR14, -R191.reuse ;  /* 0x0000000eb4ae7c23 */ /* 0x100fe200080108bf */
[----:B------:R-:W-:-:S02]  /*9260*/  FFMA.FTZ R161, R161, UR14, -R191 ;  /* 0x0000000ea1a17c23 */ /* 0x000fc400080108bf */
[----:B-1----:R-:W-:Y:S01]  /*9270*/  FMNMX.FTZ R5, R175, R14, !PT ;  /* 0x0000000eaf057209 */ /* 0x002fe20007810000 */
[----:B------:R-:W0:Y:S03]  /*9280*/  MUFU.TANH R181, R181 ;  /* 0x000000b500b57308 */ /* 0x000e260000002400 */
[----:B---3--:R-:W-:-:S05]  /*9290*/  FMNMX.FTZ R14, R178, R5, !PT ;  /* 0x00000005b20e7209 */ /* 0x008fca0007810000 */
[----:B------:R-:W1:Y:S01]  /*92a0*/  MUFU.TANH R182, R182 ;  /* 0x000000b600b67308 */ /* 0x000e620000002400 */
[----:B--2---:R-:W-:-:S07]  /*92b0*/  FMNMX.FTZ R14, R179, R14, !PT ;  /* 0x0000000eb30e7209 */ /* 0x004fce0007810000 */
[----:B------:R-:W2:Y:S01]  /*92c0*/  MUFU.TANH R183, R183 ;  /* 0x000000b700b77308 */ /* 0x000ea20000002400 */
[----:B0-----:R-:W-:-:S07]  /*92d0*/  FMNMX.FTZ R5, R181, R14, !PT ;  /* 0x0000000eb5057209 */ /* 0x001fce0007810000 */
[----:B------:R-:W0:Y:S01]  /*92e0*/  MUFU.TANH R184, R184 ;  /* 0x000000b800b87308 */ /* 0x000e220000002400 */
[----:B-1----:R-:W-:-:S07]  /*92f0*/  FMNMX.FTZ R14, R182, R5, !PT ;  /* 0x00000005b60e7209 */ /* 0x002fce0007810000 */
[----:B------:R-:W1:Y:S01]  /*9300*/  MUFU.TANH R185, R185 ;  /* 0x000000b900b97308 */ /* 0x000e620000002400 */
[----:B--2---:R-:W-:Y:S01]  /*9310*/  FMNMX.FTZ R5, R183, R14, !PT ;  /* 0x0000000eb7057209 */ /* 0x004fe20007810000 */
[----:B------:R-:W-:-:S06]  /*9320*/  FFMA.FTZ R14, R159, UR14, -R191 ;  /* 0x0000000e9f0e7c23 */ /* 0x000fcc00080108bf */
[----:B------:R-:W2:Y:S08]  /*9330*/  MUFU.TANH R186, R186 ;  /* 0x000000ba00ba7308 */ /* 0x000eb00000002400 */
[----:B------:R-:W3:Y:S08]  /*9340*/  MUFU.TANH R187, R187 ;  /* 0x000000bb00bb7308 */ /* 0x000ef00000002400 */
[----:B------:R4:W-:Y:S08]  /*9350*/  MUFU.EX2 R193, R196 ;  /* 0x000000c400c17308 */ /* 0x0009f00000000800 */
[----:B------:R-:W5:Y:S01]  /*9360*/  MUFU.TANH R188, R188 ;  /* 0x000000bc00bc7308 */ /* 0x000f620000002400 */
[----:B----4-:R-:W-:Y:S01]  /*9370*/  FFMA.FTZ R196, R152, UR14, -R191 ;  /* 0x0000000e98c47c23 */ /* 0x010fe200080108bf */
[----:B0-----:R-:W-:-:S04]  /*9380*/  FMNMX.FTZ R152, R184, R5, !PT ;  /* 0x00000005b8987209 */ /* 0x001fc80007810000 */
[----:B-1----:R-:W-:Y:S02]  /*9390*/  FMNMX.FTZ R5, R185, R152, !PT ;  /* 0x00000098b9057209 */ /* 0x002fe40007810000 */
[----:B------:R-:W0:Y:S02]  /*93a0*/  MUFU.TANH R189, R189 ;  /* 0x000000bd00bd7308 */ /* 0x000e240000002400 */
[----:B--2---:R-:W-:-:S04]  /*93b0*/  FMNMX.FTZ R152, R186, R5, !PT ;  /* 0x00000005ba987209 */ /* 0x004fc80007810000 */
[----:B---3--:R-:W-:Y:S02]  /*93c0*/  FMNMX.FTZ R5, R187, R152, !PT ;  /* 0x00000098bb057209 */ /* 0x008fe40007810000 */
[----:B------:R-:W1:Y:S02]  /*93d0*/  MUFU.TANH R190, R190 ;  /* 0x000000be00be7308 */ /* 0x000e640000002400 */
[----:B-----5:R-:W-:-:S06]  /*93e0*/  FMNMX.FTZ R152, R188, R5, !PT ;  /* 0x00000005bc987209 */ /* 0x020fcc0007810000 */
        /* <DEDUP_REMOVED lines=75> */
[----:B------:R-:W-:Y:S01]  /*98a0*/  FFMA.FTZ R175, R179, UR14, -R199 ;  /* 0x0000000eb3af7c23 */ /* 0x000fe200080108c7 */
[----:B------:R-:W-:Y:S01]  /*98b0*/  FFMA.FTZ R153, R9, R2, R193 ;  /* 0x0000000209997223 */ /* 0x000fe200000100c1 */
[--C-:B------:R-:W-:Y:S01]  /*98c0*/  FFMA.FTZ R159, R156, UR14, -R199.reuse ;  /* 0x0000000e9c9f7c23 */ /* 0x100fe200080108c7 */
[----:B------:R-:W-:Y:S01]  /*98d0*/  FFMA.FTZ R216, R158, UR14, -R199 ;  /* 0x0000000e9ed87c23 */ /* 0x000fe200080108c7 */
[----:B------:R-:W1:Y:S01]  /*98e0*/  MUFU.EX2 R155, R155 ;  /* 0x0000009b009b7308 */ /* 0x000e620000000800 */
[----:B0-----:R-:W-:Y:S01]  /*98f0*/  FADD.FTZ R2, R194, R153 ;  /* 0x00000099c2027221 */ /* 0x001fe20000010000 */
[--C-:B------:R-:W-:Y:S01]  /*9900*/  FFMA.FTZ R20, R160, UR14, -R199.reuse ;  /* 0x0000000ea0147c23 */ /* 0x100fe200080108c7 */
[--C-:B------:R-:W-:Y:S01]  /*9910*/  FFMA.FTZ R181, R181, UR14, -R199.reuse ;  /* 0x0000000eb5b57c23 */ /* 0x100fe200080108c7 */
[--C-:B------:R-:W-:Y:S01]  /*9920*/  FFMA.FTZ R191, R162, UR14, -R199.reuse ;  /* 0x0000000ea2bf7c23 */ /* 0x100fe200080108c7 */
[----:B---3--:R-:W-:Y:S01]  /*9930*/  FADD.FTZ R153, R195, R2 ;  /* 0x00000002c3997221 */ /* 0x008fe20000010000 */
[--C-:B------:R-:W-:Y:S01]  /*9940*/  FFMA.FTZ R12, R178, UR14, -R199.reuse ;  /* 0x0000000eb20c7c23 */ /* 0x100fe200080108c7 */
[----:B------:R-:W-:Y:S01]  /*9950*/  FFMA.FTZ R2, R183, UR14, -R199 ;  /* 0x0000000eb7027c23 */ /* 0x000fe200080108c7 */
[----:B------:R-:W0:Y:S01]  /*9960*/  MUFU.EX2 R10, R10 ;  /* 0x0000000a000a7308 */ /* 0x000e220000000800 */
[----:B--2---:R-:W-:Y:S01]  /*9970*/  FADD.FTZ R153, R198, R153 ;  /* 0x00000099c6997221 */ /* 0x004fe20000010000 */
[--C-:B------:R-:W-:Y:S01]  /*9980*/  FFMA.FTZ R184, R184, UR14, -R199.reuse ;  /* 0x0000000eb8b87c23 */ /* 0x100fe200080108c7 */
[--C-:B------:R-:W-:Y:S01]  /*9990*/  FFMA.FTZ R178, R185, UR14, -R199.reuse ;  /* 0x0000000eb9b27c23 */ /* 0x100fe200080108c7 */
[----:B------:R-:W-:Y:S01]  /*99a0*/  FFMA.FTZ R186, R186, UR14, -R199 ;  /* 0x0000000ebaba7c23 */ /* 0x000fe200080108c7 */
[----:B----4-:R-:W-:Y:S01]  /*99b0*/  FADD.FTZ R153, R192, R153 ;  /* 0x00000099c0997221 */ /* 0x010fe20000010000 */
[--C-:B------:R-:W-:Y:S01]  /*99c0*/  FFMA.FTZ R187, R187, UR14, -R199.reuse ;  /* 0x0000000ebbbb7c23 */ /* 0x100fe200080108c7 */
[----:B------:R-:W-:Y:S01]  /*99d0*/  FFMA.FTZ R188, R188, UR14, -R199 ;  /* 0x0000000ebcbc7c23 */ /* 0x000fe200080108c7 */
[----:B------:R-:W2:Y:S01]  /*99e0*/  MUFU.EX2 R177, R177 ;  /* 0x000000b100b17308 */ /* 0x000ea20000000800 */
[----:B-1----:R-:W-:Y:S01]  /*99f0*/  FFMA.FTZ R179, R8, R0, R155 ;  /* 0x0000000008b37223 */ /* 0x002fe2000001009b */
[--C-:B------:R-:W-:Y:S01]  /*9a00*/  FFMA.FTZ R189, R189, UR14, -R199.reuse ;  /* 0x0000000ebdbd7c23 */ /* 0x100fe200080108c7 */
[----:B------:R-:W-:Y:S01]  /*9a10*/  FFMA.FTZ R190, R190, UR14, -R199 ;  /* 0x0000000ebebe7c23 */ /* 0x000fe200080108c7 */
[-C--:B------:R-:W-:Y:S01]  /*9a20*/  FMUL.FTZ R117, R117, R9.reuse ;  /* 0x0000000975757220 */ /* 0x080fe20000410000 */
[-C--:B------:R-:W-:Y:S01]  /*9a30*/  FMUL.FTZ R120, R120, R9.reuse ;  /* 0x0000000978787220 */ /* 0x080fe20000410000 */
[-C--:B------:R-:W-:Y:S01]  /*9a40*/  FMUL.FTZ R121, R121, R9.reuse ;  /* 0x0000000979797220 */ /* 0x080fe20000410000 */
[-C--:B------:R-:W-:Y:S01]  /*9a50*/  FMUL.FTZ R124, R124, R9.reuse ;  /* 0x000000097c7c7220 */ /* 0x080fe20000410000 */
[----:B------:R-:W1:Y:S01]  /*9a60*/  MUFU.EX2 R218, R218 ;  /* 0x000000da00da7308 */ /* 0x000e620000000800 */
[----:B0-----:R-:W-:Y:S01]  /*9a70*/  FADD.FTZ R152, R10, R179 ;  /* 0x000000b30a987221 */ /* 0x001fe20000010000 */
[----:B------:R-:W-:Y:S01]  /*9a80*/  FFMA.FTZ R179, R182, UR14, -R199 ;  /* 0x0000000eb6b37c23 */ /* 0x000fe200080108c7 */
        /* <DEDUP_REMOVED lines=16> */
[----:B------:R-:W-:Y:S01]  /*9b90*/  FMUL.FTZ R149, R149, R9 ;  /* 0x0000000995957220 */ /* 0x000fe20000410000 */
        /* <DEDUP_REMOVED lines=37> */
[----:B0-----:R-:W-:Y:S01]  /*9df0*/  FADD.FTZ R181, R157, R152 ;  /* 0x000000989db57221 */ /* 0x001fe20000010000 */
[----:B------:R-:W-:Y:S01]  /*9e00*/  FADD.FTZ R152, R196, R153 ;  /* 0x00000099c4987221 */ /* 0x000fe20000010000 */
[----:B--2---:R-:W-:Y:S01]  /*9e10*/  F2FP.F16.F32.PACK_AB R157, R180, R157 ;  /* 0x0000009db49d723e */ /* 0x004fe200000000ff */
[-C--:B------:R-:W-:Y:S01]  /*9e20*/  FMUL.FTZ R90, R90, R8.reuse ;  /* 0x000000085a5a7220 */ /* 0x080fe20000410000 */
[----:B------:R-:W-:Y:S01]  /*9e30*/  FADD.FTZ R154, R180, R181 ;  /* 0x000000b5b49a7221 */ /* 0x000fe20000010000 */
[----:B------:R-:W-:Y:S01]  /*9e40*/  FADD.FTZ R152, R21, R152 ;  /* 0x0000009815987221 */ /* 0x000fe20000010000 */
[-C--:B------:R-:W-:Y:S01]  /*9e50*/  FMUL.FTZ R91, R91, R8.reuse ;  /* 0x000000085b5b7220 */ /* 0x080fe20000410000 */
[----:B------:R-:W0:Y:S01]  /*9e60*/  MUFU.EX2 R13, R13 ;  /* 0x0000000d000d7308 */ /* 0x000e220000000800 */
[----:B-1----:R-:W-:Y:S01]  /*9e70*/  FADD.FTZ R153, R159, R154 ;  /* 0x0000009a9f997221 */ /* 0x002fe20000010000 */
[----:B------:R-:W-:Y:S01]  /*9e80*/  FADD.FTZ R183, R197, R152 ;  /* 0x00000098c5b77221 */ /* 0x000fe20000010000 */
[----:B------:R-:W-:Y:S01]  /*9e90*/  F2FP.F16.F32.PACK_AB R152, R194, R193 ;  /* 0x000000c1c298723e */ /* 0x000fe200000000ff */
[-C--:B------:R-:W-:Y:S01]  /*9ea0*/  FMUL.FTZ R94, R94, R8.reuse ;  /* 0x000000085e5e7220 */ /* 0x080fe20000410000 */
[----:B---3--:R-:W-:Y:S01]  /*9eb0*/  FADD.FTZ R153, R216, R153 ;  /* 0x00000099d8997221 */ /* 0x008fe20000010000 */
[----:B------:R-:W-:Y:S01]  /*9ec0*/  FADD.FTZ R154, R14, R183 ;  /* 0x000000b70e9a7221 */ /* 0x000fe20000010000 */
[----:B------:R-:W-:Y:S01]  /*9ed0*/  F2FP.F16.F32.PACK_AB R159, R216, R159 ;  /* 0x0000009fd89f723e */ /* 0x000fe200000000ff */
[----:B------:R-:W1:Y:S01]  /*9ee0*/  MUFU.EX2 R15, R15 ;  /* 0x0000000f000f7308 */ /* 0x000e620000000800 */
[----:B----4-:R-:W-:Y:S01]  /*9ef0*/  FADD.FTZ R156, R20, R153 ;  /* 0x00000099149c7221 */ /* 0x010fe20000010000 */
[----:B------:R-:W-:Y:S01]  /*9f00*/  FADD.FTZ R158, R161, R154 ;  /* 0x0000009aa19e7221 */ /* 0x000fe20000010000 */
[----:B------:R-:W-:Y:S01]  /*9f10*/  F2FP.F16.F32.PACK_AB R153, R10, R155 ;  /* 0x0000009b0a99723e */ /* 0x000fe200000000ff */
[-C--:B------:R-:W-:Y:S01]  /*9f20*/  FMUL.FTZ R95, R95, R8.reuse ;  /* 0x000000085f5f7220 */ /* 0x080fe20000410000 */
[----:B-----5:R-:W-:Y:S01]  /*9f30*/  FADD.FTZ R156, R191, R156 ;  /* 0x0000009cbf9c7221 */ /* 0x020fe20000010000 */
[----:B------:R-:W-:Y:S01]  /*9f40*/  F2FP.F16.F32.PACK_AB R155, R218, R177 ;  /* 0x000000b1da9b723e */ /* 0x000fe200000000ff */
        /* <DEDUP_REMOVED lines=10> */
[----:B-1----:R-:W-:Y:S01]  /*9ff0*/  FADD.FTZ R183, R15, R156 ;  /* 0x0000009c0fb77221 */ /* 0x002fe20000010000 */
[----:B------:R-:W-:Y:S01]  /*a000*/  F2FP.F16.F32.PACK_AB R156, R196, R192 ;  /* 0x000000c0c49c723e */ /* 0x000fe200000000ff */
        /* <DEDUP_REMOVED lines=32> */
[----:B------:R-:W-:-:S05]  /*a210*/  FMUL.FTZ R151, R151, R8 ;  /* 0x0000000897977220 */ /* 0x000fca0000410000 */
[----:B------:R-:W2:Y:S01]  /*a220*/  MUFU.EX2 R166, R166 ;  /* 0x000000a600a67308 */ /* 0x000ea20000000800 */
[C---:B0-----:R-:W-:Y:S01]  /*a230*/  FADD.FTZ R21, R165.reuse, R10 ;  /* 0x0000000aa5157221 */ /* 0x041fe20000010000 */
[----:B------:R-:W-:-:S06]  /*a240*/  F2FP.F16.F32.PACK_AB R164, R165, R11 ;  /* 0x0000000ba5a4723e */ /* 0x000fcc00000000ff */
[----:B------:R-:W0:Y:S01]  /*a250*/  MUFU.EX2 R167, R167 ;  /* 0x000000a700a77308 */ /* 0x000e220000000800 */
[----:B-1----:R-:W-:Y:S01]  /*a260*/  FADD.FTZ R183, R175, R160 ;  /* 0x000000a0afb77221 */ /* 0x002fe20000010000 */
[----:B------:R-:W-:Y:S02]  /*a270*/  F2FP.F16.F32.PACK_AB R160, R161, R14 ;  /* 0x0000000ea1a0723e */ /* 0x000fe400000000ff */
[----:B------:R-:W-:Y:S01]  /*a280*/  F2FP.F16.F32.PACK_AB R165, R175, R12 ;  /* 0x0000000cafa5723e */ /* 0x000fe200000000ff */
[----:B------:R-:W-:Y:S01]  /*a290*/  FADD.FTZ R14, R0, R183 ;  /* 0x000000b7000e7221 */ /* 0x000fe20000010000 */
[----:B------:R-:W-:Y:S02]  /*a2a0*/  F2FP.F16.F32.PACK_AB R161, R191, R20 ;  /* 0x00000014bfa1723e */ /* 0x000fe400000000ff */
        /* <DEDUP_REMOVED lines=48> */
.L_x_2566:
[----:B------:R0:W1:Y:S01]  /*a5b0*/  SYNCS.PHASECHK.TRANS64.TRYWAIT P2, [UR27+0x22850], R6 ;  /* 0x02285006ff0075a7 */ /* 0x000062000804015b */
[----:B------:R-:W-:Y:S05]  /*a5c0*/  @!P0 BRA `(.L_x_2567) ;  /* 0x0000000000048947 */ /* 0x000fea0003800000 */
[----:B------:R-:W-:Y:S01]  /*a5d0*/  BPT.TRAP 0x1 ;  /* 0x000000040000795c */ /* 0x000fe20000300000 */
.L_x_2567:
[----:B------:R-:W-:Y:S01]  /*a5e0*/  VIADD R8, R217, 0x8 ;  /* 0x00000008d9087836 */ /* 0x000fe20000000000 */
[----:B-1----:R-:W-:Y:S06]  /*a5f0*/  @P2 BRA `(.L_x_2568) ;  /* 0x0000000000082947 */ /* 0x002fec0003800000 */
[----:B------:R-:W1:Y:S02]  /*a600*/  SYNCS.PHASECHK.TRANS64.TRYWAIT P2, [UR27+0x22850], R6 ;  /* 0x02285006ff0075a7 */ /* 0x000e64000804015b */
[----:B-1----:R-:W-:Y:S05]  /*a610*/  @!P2 BRA `(.L_x_2569) ;  /* 0x000000cc0048a947 */ /* 0x002fea0003800000 */
.L_x_2568:
        /* <DEDUP_REMOVED lines=39> */
.L_x_2570:
[----:B------:R-:W-:Y:S01]  /*a890*/  UIADD3 UR27, UR27, 0x22860, URZ ;  /* 0x000228601b1b7890 */ /* 0x000fe2000fffe03f */
[----:B------:R-:W-:Y:S02]  /*a8a0*/  IMAD.MOV.U32 R8, RZ, RZ, R5 ;  /* 0x000000ffff087224 */ /* 0x000fe400078e0005 */
[----:B-1----:R-:W-:Y:S01]  /*a8b0*/  IMAD.MOV.U32 R9, RZ, RZ, R4 ;  /* 0x000000ffff097224 */ /* 0x002fe200078e0004 */
[----:B------:R-:W-:-:S09]  /*a8c0*/  UPRMT UR27, UR26, 0x654, UR27 ;  /* 0x000006541a1b7896 */ /* 0x000fd2000800001b */
[----:B------:R-:W-:Y:S01]  /*a8d0*/  SYNCS.ARRIVE.TRANS64.RED.A1T0 RZ, [UR27], RZ ;  /* 0x000000ffffff79a7 */ /* 0x000fe2000810041b */
[----:B------:R-:W-:Y:S05]  /*a8e0*/  @P1 BRA `(.L_x_2571) ;  /* 0xffffffdc003c1947 */ /* 0x000fea000383ffff */
.L_x_2560:
        /* <DEDUP_REMOVED lines=9> */
.L_x_2591:
[----:B------:R-:W-:-:S04]  /*a980*/  UIADD3 UR38, UR38, 0x1, URZ ;  /* 0x0000000126267890 */ /* 0x000fc8000fffe03f */
[----:B------:R-:W-:-:S04]  /*a990*/  UISETP.NE.AND UP0, UPT, UR38, 0x2, UPT ;  /* 0x000000022600788c */ /* 0x000fc8000bf05270 */
[----:B------:R-:W-:Y:S02]  /*a9a0*/  USEL UR6, URZ, 0x1, UP0 ;  /* 0x000000013f067887 */ /* 0x000fe40008000000 */
[----:B------:R-:W-:Y:S02]  /*a9b0*/  USEL UR38, UR38, URZ, UP0 ;  /* 0x0000003f26267287 */ /* 0x000fe40008000000 */
[----:B------:R-:W-:Y:S01]  /*a9c0*/  ULOP3.LUT UR37, UR37, UR6, URZ, 0x3c, !UPT ;  /* 0x0000000625257292 */ /* 0x000fe2000f8e3c3f */
[----:B------:R-:W-:Y:S11]  /*a9d0*/  @!P0 BRA `(.L_x_2573) ;  /* 0x0000000000048947 */ /* 0x000ff60003800000 */
[----:B------:R-:W-:Y:S01]  /*a9e0*/  BPT.TRAP 0x1 ;  /* 0x000000040000795c */ /* 0x000fe20000300000 */
.L_x_2573:
[----:B------:R-:W1:Y:S01]  /*a9f0*/  S2UR UR24, SR_CgaCtaId ;  /* 0x00000000001879c3 */ /* 0x000e620000008800 */
[----:B------:R-:W-:Y:S01]  /*aa00*/  UMOV UR6, 0x400 ;  /* 0x0000040000067882 */ /* 0x000fe20000000000 */
[----:B0-----:R-:W-:-:S05]  /*aa10*/  IMAD.U32 R6, RZ, RZ, UR37 ;  /* 0x00000025ff067e24 */ /* 0x001fca000f8e00ff */
[----:B------:R-:W-:Y:S01]  /*aa20*/  SHF.L.U32 R6, R6, 0x1f, RZ ;  /* 0x0000001f06067819 */ /* 0x000fe200000006ff */
[----:B-1----:R-:W-:-:S04]  /*aa30*/  ULEA UR6, UR24, UR6, 0x18 ;  /* 0x0000000618067291 */ /* 0x002fc8000f8ec03f */
[----:B------:R-:W-:-:S09]  /*aa40*/  ULEA UR25, UR38, UR6, 0x3 ;  /* 0x0000000626197291 */ /* 0x000fd2000f8e183f */
[----:B------:R0:W1:Y:S01]  /*aa50*/  SYNCS.PHASECHK.TRANS64.TRYWAIT P1, [UR25+0x22830], R6 ;  /* 0x02283006ff0075a7 */ /* 0x0000620008020159 */
[----:B------:R-:W-:Y:S05]  /*aa60*/  @!P0 BRA `(.L_x_2574) ;  /* 0x0000000000048947 */ /* 0x000fea0003800000 */
[----:B------:R-:W-:Y:S01]  /*aa70*/  BPT.TRAP 0x1 ;  /* 0x000000040000795c */ /* 0x000fe20000300000 */
.L_x_2574:
[----:B-1----:R-:W-:Y:S05]  /*aa80*/  @P1 BRA `(.L_x_2575) ;  /* 0x0000000000081947 */ /* 0x002fea0003800000 */
[----:B------:R-:W1:Y:S02]  /*aa90*/  SYNCS.PHASECHK.TRANS64.TRYWAIT P1, [UR25+0x22830], R6 ;  /* 0x02283006ff0075a7 */ /* 0x000e640008020159 */
[----:B-1----:R-:W-:Y:S05]  /*aaa0*/  @!P1 BRA `(.L_x_2576) ;  /* 0x000000c8003c9947 */ /* 0x002fea0003800000 */
.L_x_2575:
        /* <DEDUP_REMOVED lines=26> */
.L_x_2577:
        /* <DEDUP_REMOVED lines=64> */
[----:B------:R-:W-:Y:S02]  /*b050*/  IADD3 R4, -R17, R4, R18 ;  /* 0x0000000411047210 */ /* 0x000fe40007ffe112 */
[----:B------:R-:W4:Y:S03]  /*b060*/  MUFU.TANH R13, R13 ;  /* 0x0000000d000d7308 */ /* 0x000f260000002400 */
[C---:B------:R-:W-:Y:S02]  /*b070*/  VIADD R198, R4.reuse, UR30 ;  /* 0x0000001e04c67c36 */ /* 0x040fe40008000000 */
        /* <DEDUP_REMOVED lines=62> */
.L_x_2580:
[----:B------:R-:W-:-:S05]  /*b460*/  IMAD.U32 R199, RZ, RZ, UR27 ;  /* 0x0000001bffc77e24 */ /* 0x000fca000f8e00ff */
[----:B------:R-:W-:-:S13]  /*b470*/  ISETP.NE.AND P1, PT, R199, 0x1, PT ;  /* 0x00000001c700780c */ /* 0x000fda0003f25270 */
[----:B------:R-:W2:Y:S02]  /*b480*/  @P1 LDC.64 R4, c[0x0][0x9e8] ;  /* 0x00027a00ff041b82 */ /* 0x000ea40000000a00 */
[----:B--2---:R-:W-:-:S05]  /*b490*/  @P1 IMAD.HI.U32 R4, R195, R4, RZ ;  /* 0x00000004c3041227 */ /* 0x004fca00078e00ff */
[----:B------:R-:W-:-:S07]  /*b4a0*/  @P1 SHF.R.U32.HI R195, RZ, R5, R4 ;  /* 0x00000005ffc31219 */ /* 0x000fce0000011604 */
.L_x_2581:
[----:B------:R-:W-:Y:S05]  /*b4b0*/  BSYNC B0 ;  /* 0x0000000000007941 */ /* 0x000fea0003800000 */
.L_x_2579:
[----:B------:R-:W-:-:S04]  /*b4c0*/  IMAD R4, R19, -0x2, R188 ;  /* 0xfffffffe13047824 */ /* 0x000fc800078e02bc */
[----:B------:R-:W-:-:S05]  /*b4d0*/  IMAD R195, R195, R199, R4 ;  /* 0x000000c7c3c37224 */ /* 0x000fca00078e0204 */
[----:B------:R-:W-:Y:S02]  /*b4e0*/  VIADDMNMX R196, R195, R199, R196, PT ;  /* 0x000000c7c3c47246 */ /* 0x000fe400038001c4 */
[----:B------:R-:W-:-:S07]  /*b4f0*/  VIMNMX R194, R194, R195, !PT ;  /* 0x000000c3c2c27248 */ /* 0x000fce0007fe0100 */
.L_x_2578:
        /* <DEDUP_REMOVED lines=151> */
.L_x_2584:
[----:B------:R-:W-:-:S05]  /*be70*/  IMAD.U32 R10, RZ, RZ, UR27 ;  /* 0x0000001bff0a7e24 */ /* 0x000fca000f8e00ff */
[----:B------:R-:W-:-:S13]  /*be80*/  ISETP.NE.AND P6, PT, R10, 0x1, PT ;  /* 0x000000010a00780c */ /* 0x000fda0003fc5270 */
[----:B------:R-:W0:Y:S02]  /*be90*/  @P6 LDC.64 R4, c[0x0][0x9e8] ;  /* 0x00027a00ff046b82 */ /* 0x000e240000000a00 */
[----:B0-----:R-:W-:-:S05]  /*bea0*/  @P6 IMAD.HI.U32 R4, R199, R4, RZ ;  /* 0x00000004c7046227 */ /* 0x001fca00078e00ff */
[----:B------:R-:W-:-:S07]  /*beb0*/  @P6 SHF.R.U32.HI R199, RZ, R5, R4 ;  /* 0x00000005ffc76219 */ /* 0x000fce0000011604 */
.L_x_2585:
[----:B------:R-:W-:Y:S05]  /*bec0*/  BSYNC B0 ;  /* 0x0000000000007941 */ /* 0x000fea0003800000 */
.L_x_2583:
[----:B------:R-:W-:-:S04]  /*bed0*/  IMAD R188, R19, -0x2, R188 ;  /* 0xfffffffe13bc7824 */ /* 0x000fc800078e02bc */
[----:B------:R-:W-:-:S05]  /*bee0*/  IMAD R199, R199, R10, R188 ;  /* 0x0000000ac7c77224 */ /* 0x000fca00078e02bc */
[----:B------:R-:W-:Y:S02]  /*bef0*/  VIADDMNMX R198, R199, R10, R198, PT ;  /* 0x0000000ac7c67246 */ /* 0x000fe400038001c6 */
[----:B------:R-:W-:-:S07]  /*bf00*/  VIMNMX R197, R197, R199, !PT ;  /* 0x000000c7c5c57248 */ /* 0x000fce0007fe0100 */
.L_x_2582:
        /* <DEDUP_REMOVED lines=136> */
[----:B------:R-:W-:Y:S01]  /*c790*/  MUFU.EX2 R11, R11 ;  /* 0x0000000b000b7308 */ /* 0x000fe20000000800 */
[----:B------:R-:W-:-:S04]  /*c7a0*/  FMNMX.FTZ R194, R156, R5, !PT ;  /* 0x000000059cc27209 */ /* 0x000fc80007810000 */
[----:B------:R-:W-:Y:S01]  /*c7b0*/  FMNMX.FTZ R5, R157, R194, !PT ;  /* 0x000000c29d057209 */ /* 0x000fe20007810000 */
[--C-:B------:R-:W-:Y:S01]  /*c7c0*/  FFMA.FTZ R194, R155, UR14, -R188.reuse ;  /* 0x0000000e9bc27c23 */ /* 0x100fe200080108bc */
[--C-:B------:R-:W-:Y:S01]  /*c7d0*/  FFMA.FTZ R155, R159, UR14, -R188.reuse ;  /* 0x0000000e9f9b7c23 */ /* 0x100fe200080108bc */
[--C-:B------:R-:W-:Y:S01]  /*c7e0*/  FFMA.FTZ R159, R162, UR14, -R188.reuse ;  /* 0x0000000ea29f7c23 */ /* 0x100fe200080108bc */
        /* <DEDUP_REMOVED lines=17> */
[----:B------:R-:W-:Y:S01]  /*c900*/  FFMA.FTZ R186, R189, UR14, -R188 ;  /* 0x0000000ebdba7c23 */ /* 0x000fe200080108bc */
[----:B------:R-:W-:Y:S01]  /*c910*/  FSEL R189, R4, RZ, P1 ;  /* 0x000000ff04bd7208 */ /* 0x000fe20000800000 */
[----:B------:R-:W-:Y:S01]  /*c920*/  MUFU.EX2 R13, R13 ;  /* 0x0000000d000d7308 */ /* 0x000fe20000000800 */
[----:B------:R-:W-:-:S03]  /*c930*/  FMNMX.FTZ R5, R169, R154, !PT ;  /* 0x0000009aa9057209 */ /* 0x000fc60007810000 */
[----:B------:R-:W-:Y:S01]  /*c940*/  FADD.FTZ R8, -R189, R8 ;  /* 0x00000008bd087221 */ /* 0x000fe20000010100 */
[----:B------:R-:W-:-:S03]  /*c950*/  FMNMX.FTZ R154, R172, R5, !PT ;  /* 0x00000005ac9a7209 */ /* 0x000fc60007810000 */
[----:B------:R-:W-:Y:S01]  /*c960*/  FMUL.FTZ R8, R8, UR14 ;  /* 0x0000000e08087c20 */ /* 0x000fe20008410000 */
[----:B------:R-:W-:Y:S01]  /*c970*/  FMNMX.FTZ R5, R173, R154, !PT ;  /* 0x0000009aad057209 */ /* 0x000fe20007810000 */
[----:B------:R0:W-:Y:S03]  /*c980*/  MUFU.EX2 R20, R195 ;  /* 0x000000c300147308 */ /* 0x0001e60000000800 */
[----:B------:R-:W-:-:S04]  /*c990*/  FMNMX.FTZ R154, R176, R5, !PT ;  /* 0x00000005b09a7209 */ /* 0x000fc80007810000 */
[----:B------:R-:W-:Y:S01]  /*c9a0*/  FMNMX.FTZ R5, R177, R154, !PT ;  /* 0x0000009ab1057209 */ /* 0x000fe20007810000 */
[----:B------:R-:W2:Y:S01]  /*c9b0*/  MUFU.EX2 R8, R8 ;  /* 0x0000000800087308 */ /* 0x000ea20000000800 */
[--C-:B0-----:R-:W-:Y:S01]  /*c9c0*/  FFMA.FTZ R195, R191, UR14, -R188.reuse ;  /* 0x0000000ebfc37c23 */ /* 0x101fe200080108bc */
[----:B------:R-:W-:Y:S01]  /*c9d0*/  FFMA.FTZ R188, R193, UR14, -R188 ;  /* 0x0000000ec1bc7c23 */ /* 0x000fe200080108bc */
[----:B------:R-:W-:-:S04]  /*c9e0*/  FMNMX.FTZ R154, R180, R5, !PT ;  /* 0x00000005b49a7209 */ /* 0x000fc80007810000 */
[----:B------:R-:W-:Y:S01]  /*c9f0*/  FMNMX.FTZ R154, R181, R154, !PT ;  /* 0x0000009ab59a7209 */ /* 0x000fe20007810000 */
[----:B------:R-:W0:Y:S03]  /*ca00*/  MUFU.EX2 R21, R21 ;  /* 0x0000001500157308 */ /* 0x000e260000000800 */
[----:B------:R-:W-:-:S04]  /*ca10*/  FMNMX.FTZ R5, R185, R154, !PT ;  /* 0x0000009ab9057209 */ /* 0x000fc80007810000 */
[----:B------:R-:W-:Y:S01]  /*ca20*/  FMNMX.FTZ R154, R184, R5, !PT ;  /* 0x00000005b89a7209 */ /* 0x000fe20007810000 */
[----:B------:R-:W3:Y:S01]  /*ca30*/  MUFU.EX2 R194, R194 ;  /* 0x000000c200c27308 */ /* 0x000ee20000000800 */
[----:B--2---:R-:W-:Y:S01]  /*ca40*/  FFMA.FTZ R193, R8, R2, R11 ;  /* 0x0000000208c17223 */ /* 0x004fe2000001000b */
[----:B------:R-:W-:Y:S01]  /*ca50*/  FMUL.FTZ R24, R24, R8 ;  /* 0x0000000818187220 */ /* 0x000fe20000410000 */
[----:B------:R-:W-:Y:S01]  /*ca60*/  FMNMX.FTZ R5, R187, R154, !PT ;  /* 0x0000009abb057209 */ /* 0x000fe20007810000 */
[-C--:B------:R-:W-:Y:S01]  /*ca70*/  FMUL.FTZ R25, R25, R8.reuse ;  /* 0x0000000819197220 */ /* 0x080fe20000410000 */
[----:B------:R-:W-:Y:S01]  /*ca80*/  FADD.FTZ R2, R192, R193 ;  /* 0x000000c1c0027221 */ /* 0x000fe20000010000 */
[-C--:B------:R-:W-:Y:S01]  /*ca90*/  FMUL.FTZ R28, R28, R8.reuse ;  /* 0x000000081c1c7220 */ /* 0x080fe20000410000 */
[----:B------:R-:W-:Y:S01]  /*caa0*/  FMNMX.FTZ R5, R190, R5, !PT ;  /* 0x00000005be057209 */ /* 0x000fe20007810000 */
[----:B------:R-:W2:Y:S01]  /*cab0*/  MUFU.EX2 R158, R158 ;  /* 0x0000009e009e7308 */ /* 0x000ea20000000800 */
[----:B------:R-:W-:Y:S01]  /*cac0*/  FADD.FTZ R193, R13, R2 ;  /* 0x000000020dc17221 */ /* 0x000fe20000010000 */
[-C--:B------:R-:W-:Y:S01]  /*cad0*/  FMUL.FTZ R29, R29, R8.reuse ;  /* 0x000000081d1d7220 */ /* 0x080fe20000410000 */
[-C--:B------:R-:W-:Y:S01]  /*cae0*/  FMUL.FTZ R32, R32, R8.reuse ;  /* 0x0000000820207220 */ /* 0x080fe20000410000 */
[----:B------:R-:W4:Y:S01]  /*caf0*/  SHFL.BFLY PT, R154, R5, 0x2, 0x1f ;  /* 0x0c401f00059a7f89 */ /* 0x000f2200000e0000 */
[----:B------:R-:W-:Y:S01]  /*cb00*/  FADD.FTZ R2, R20, R193 ;  /* 0x000000c114027221 */ /* 0x000fe20000010000 */
[-C--:B------:R-:W-:Y:S01]  /*cb10*/  FMUL.FTZ R33, R33, R8.reuse ;  /* 0x0000000821217220 */ /* 0x080fe20000410000 */
[-C--:B------:R-:W-:Y:S01]  /*cb20*/  FMUL.FTZ R36, R36, R8.reuse ;  /* 0x0000000824247220 */ /* 0x080fe20000410000 */
[----:B------:R-:W5:Y:S01]  /*cb30*/  MUFU.EX2 R155, R155 ;  /* 0x0000009b009b7308 */ /* 0x000f620000000800 */
[----:B0-----:R-:W-:Y:S01]  /*cb40*/  FADD.FTZ R193, R21, R2 ;  /* 0x0000000215c17221 */ /* 0x001fe20000010000 */
[-C--:B------:R-:W-:Y:S01]  /*cb50*/  FMUL.FTZ R37, R37, R8.reuse ;  /* 0x0000000825257220 */ /* 0x080fe20000410000 */
[-C--:B------:R-:W-:Y:S01]  /*cb60*/  FMUL.FTZ R40, R40, R8.reuse ;  /* 0x0000000828287220 */ /* 0x080fe20000410000 */
[-C--:B------:R-:W-:Y:S01]  /*cb70*/  FMUL.FTZ R41, R41, R8.reuse ;  /* 0x0000000829297220 */ /* 0x080fe20000410000 */
[----:B---3--:R-:W-:Y:S01]  /*cb80*/  FADD.FTZ R193, R194, R193 ;  /* 0x000000c1c2c17221 */ /* 0x008fe20000010000 */
        /* <DEDUP_REMOVED lines=11> */
[----:B-----5:R-:W-:Y:S01]  /*cc40*/  FADD.FTZ R2, R155, R2 ;  /* 0x000000029b027221 */ /* 0x020fe20000010000 */
[-C--:B------:R-:W-:Y:S01]  /*cc50*/  FMUL.FTZ R60, R60, R8.reuse ;  /* 0x000000083c3c7220 */ /* 0x080fe20000410000 */
[----:B------:R-:W-:Y:S01]  /*cc60*/  FMUL.FTZ R61, R61, R8 ;  /* 0x000000083d3d7220 */ /* 0x000fe20000410000 */
[----:B----4-:R-:W-:Y:S01]  /*cc70*/  FMNMX.FTZ R154, R5, R154, !PT ;  /* 0x0000009a059a7209 */ /* 0x010fe20007810000 */
[-C--:B------:R-:W-:Y:S01]  /*cc80*/  FMUL.FTZ R64, R64, R8.reuse ;  /* 0x0000000840407220 */ /* 0x080fe20000410000 */
[-C--:B------:R-:W-:Y:S01]  /*cc90*/  FMUL.FTZ R65, R65, R8.reuse ;  /* 0x0000000841417220 */ /* 0x080fe20000410000 */
[-C--:B------:R-:W-:Y:S01]  /*cca0*/  FMUL.FTZ R68, R68, R8.reuse ;  /* 0x0000000844447220 */ /* 0x080fe20000410000 */
[----:B------:R-:W3:Y:S01]  /*ccb0*/  MUFU.EX2 R163, R163 ;  /* 0x000000a300a37308 */ /* 0x000ee20000000800 */
[----:B------:R-:W4:Y:S01]  /*ccc0*/  SHFL.BFLY PT, R5, R154, 0x1, 0x1f ;  /* 0x0c201f009a057f89 */ /* 0x000f2200000e0000 */
        /* <DEDUP_REMOVED lines=23> */
[----:B----4-:R-:W-:Y:S01]  /*ce40*/  FMNMX.FTZ R5, R154, R5, !PT ;  /* 0x000000059a057209 */ /* 0x010fe20007810000 */
[-C--:B------:R-:W-:Y:S01]  /*ce50*/  FMUL.FTZ R109, R109, R8.reuse ;  /* 0x000000086d6d7220 */ /* 0x080fe20000410000 */
[----:B------:R-:W-:Y:S01]  /*ce60*/  F2FP.F16.F32.PACK_AB R154, R20, R13 ;  /* 0x0000000d149a723e */ /* 0x000fe200000000ff */
[-C--:B------:R-:W-:Y:S01]  /*ce70*/  FMUL.FTZ R112, R112, R8.reuse ;  /* 0x0000000870707220 */ /* 0x080fe20000410000 */
[C---:B------:R-:W-:Y:S01]  /*ce80*/  FSETP.NEU.FTZ.AND P1, PT, R5.reuse, -INF , PT ;  /* 0xff8000000500780b */ /* 0x040fe20003f3d000 */
[----:B------:R-:W-:Y:S01]  /*ce90*/  FMUL.FTZ R197, R5, UR14 ;  /* 0x0000000e05c57c20 */ /* 0x000fe20008410000 */
[-C--:B------:R-:W-:Y:S01]  /*cea0*/  FMUL.FTZ R113, R113, R8.reuse ;  /* 0x0000000871717220 */ /* 0x080fe20000410000 */
[----:B------:R-:W4:Y:S01]  /*ceb0*/  MUFU.EX2 R171, R171 ;  /* 0x000000ab00ab7308 */ /* 0x000f220000000800 */
[-C--:B------:R-:W-:Y:S01]  /*cec0*/  FMUL.FTZ R116, R116, R8.reuse ;  /* 0x0000000874747220 */ /* 0x080fe20000410000 */
[-C--:B------:R-:W-:Y:S01]  /*ced0*/  FMUL.FTZ R117, R117, R8.reuse ;  /* 0x0000000875757220 */ /* 0x080fe20000410000 */
[----:B------:R-:W-:Y:S01]  /*cee0*/  FSEL R197, R197, RZ, P1 ;  /* 0x000000ffc5c57208 */ /* 0x000fe20000800000 */
[-C--:B------:R-:W-:Y:S01]  /*cef0*/  FMUL.FTZ R120, R120, R8.reuse ;  /* 0x0000000878787220 */ /* 0x080fe20000410000 */
[-C--:B------:R-:W-:Y:S01]  /*cf00*/  FMUL.FTZ R121, R121, R8.reuse ;  /* 0x0000000879797220 */ /* 0x080fe20000410000 */
[-C--:B------:R-:W-:Y:S01]  /*cf10*/  FMUL.FTZ R124, R124, R8.reuse ;  /* 0x000000087c7c7220 */ /* 0x080fe20000410000 */
[-C--:B------:R-:W-:Y:S01]  /*cf20*/  FMUL.FTZ R125, R125, R8.reuse ;  /* 0x000000087d7d7220 */ /* 0x080fe20000410000 */
[--C-:B------:R-:W-:Y:S01]  /*cf30*/  FFMA.FTZ R193, R153, UR14, -R197.reuse ;  /* 0x0000000e99c17c23 */ /* 0x100fe200080108c5 */
[--C-:B------:R-:W-:Y:S01]  /*cf40*/  FFMA.FTZ R191, R10, UR14, -R197.reuse ;  /* 0x0000000e0abf7c23 */ /* 0x100fe200080108c5 */
[----:B0-----:R-:W-:Y:S01]  /*cf50*/  FADD.FTZ R153, R159, R2 ;  /* 0x000000029f997221 */ /* 0x001fe20000010000 */
[--C-:B------:R-:W-:Y:S01]  /*cf60*/  FFMA.FTZ R10, R12, UR14, -R197.reuse ;  /* 0x0000000e0c0a7c23 */ /* 0x100fe200080108c5 */
[--C-:B------:R-:W-:Y:S01]  /*cf70*/  FFMA.FTZ R12, R14, UR14, -R197.reuse ;  /* 0x0000000e0e0c7c23 */ /* 0x100fe200080108c5 */
[----:B------:R-:W-:Y:S01]  /*cf80*/  FFMA.FTZ R14, R152, UR14, -R197 ;  /* 0x0000000e980e7c23 */ /* 0x000fe200080108c5 */
[----:B--2---:R-:W-:Y:S01]  /*cf90*/  FADD.FTZ R152, R162, R153 ;  /* 0x00000099a2987221 */ /* 0x004fe20000010000 */
[----:B------:R-:W-:Y:S01]  /*cfa0*/  FSEL R2, R5, RZ, P1 ;  /* 0x000000ff05027208 */ /* 0x000fe20000800000 */
[----:B------:R-:W0:Y:S01]  /*cfb0*/  MUFU.EX2 R174, R174 ;  /* 0x000000ae00ae7308 */ /* 0x000e220000000800 */
[--C-:B------:R-:W-:Y:S01]  /*cfc0*/  FFMA.FTZ R196, R157, UR14, -R197.reuse ;  /* 0x0000000e9dc47c23 */ /* 0x100fe200080108c5 */
[----:B---3--:R-:W-:Y:S01]  /*cfd0*/  FADD.FTZ R153, R163, R152 ;  /* 0x00000098a3997221 */ /* 0x008fe20000010000 */
[----:B------:R-:W-:Y:S01]  /*cfe0*/  FFMA.FTZ R15, R15, UR14, -R197 ;  /* 0x0000000e0f0f7c23 */ /* 0x000fe200080108c5 */
[----:B------:R-:W-:Y:S01]  /*cff0*/  FADD.FTZ R2, -R2, R9 ;  /* 0x0000000902027221 */ /* 0x000fe20000010100 */
[----:B------:R-:W-:Y:S01]  /*d000*/  FFMA.FTZ R160, R160, UR14, -R197 ;  /* 0x0000000ea0a07c23 */ /* 0x000fe200080108c5 */
[----:B-----5:R-:W-:Y:S01]  /*d010*/  FADD.FTZ R152, R166, R153 ;  /* 0x00000099a6987221 */ /* 0x020fe20000010000 */
[--C-:B------:R-:W-:Y:S01]  /*d020*/  FFMA.FTZ R199, R161, UR14, -R197.reuse ;  /* 0x0000000ea1c77c23 */ /* 0x100fe200080108c5 */
[----:B------:R-:W2:Y:S01]  /*d030*/  MUFU.EX2 R175, R175 ;  /* 0x000000af00af7308 */ /* 0x000ea20000000800 */
[--C-:B------:R-:W-:Y:S01]  /*d040*/  FFMA.FTZ R198, R164, UR14, -R197.reuse ;  /* 0x0000000ea4c67c23 */ /* 0x100fe200080108c5 */
[----:B-1----:R-:W-:Y:S01]  /*d050*/  FADD.FTZ R9, R167, R152 ;  /* 0x00000098a7097221 */ /* 0x002fe20000010000 */
[--C-:B------:R-:W-:Y:S01]  /*d060*/  FFMA.FTZ R165, R165, UR14, -R197.reuse ;  /* 0x0000000ea5a57c23 */ /* 0x100fe200080108c5 */
[--C-:B------:R-:W-:Y:S01]  /*d070*/  FFMA.FTZ R169, R169, UR14, -R197.reuse ;  /* 0x0000000ea9a97c23 */ /* 0x100fe200080108c5 */
[----:B------:R-:W-:Y:S01]  /*d080*/  FFMA.FTZ R153, R172, UR14, -R197 ;  /* 0x0000000eac997c23 */ /* 0x000fe200080108c5 */
[----:B------:R-:W-:Y:S01]  /*d090*/  FADD.FTZ R152, R170, R9 ;  /* 0x00000009aa987221 */ /* 0x000fe20000010000 */
[--C-:B------:R-:W-:Y:S01]  /*d0a0*/  FFMA.FTZ R9, R168, UR14, -R197.reuse ;  /* 0x0000000ea8097c23 */ /* 0x100fe200080108c5 */
[----:B------:R-:W1:Y:S01]  /*d0b0*/  MUFU.EX2 R178, R178 ;  /* 0x000000b200b27308 */ /* 0x000e620000000800 */
[--C-:B------:R-:W-:Y:S01]  /*d0c0*/  FFMA.FTZ R173, R173, UR14, -R197.reuse ;  /* 0x0000000eadad7c23 */ /* 0x100fe200080108c5 */
[----:B----4-:R-:W-:Y:S01]  /*d0d0*/  FADD.FTZ R157, R171, R152 ;  /* 0x00000098ab9d7221 */ /* 0x010fe20000010000 */
[--C-:B------:R-:W-:Y:S01]  /*d0e0*/  FFMA.FTZ R176, R176, UR14, -R197.reuse ;  /* 0x0000000eb0b07c23 */ /* 0x100fe200080108c5 */
[--C-:B------:R-:W-:Y:S01]  /*d0f0*/  FFMA.FTZ R177, R177, UR14, -R197.reuse ;  /* 0x0000000eb1b17c23 */ /* 0x100fe200080108c5 */
[----:B------:R-:W-:Y:S01]  /*d100*/  FFMA.FTZ R181, R181, UR14, -R197 ;  /* 0x0000000eb5b57c23 */ /* 0x000fe200080108c5 */
[----:B0-----:R-:W-:Y:S01]  /*d110*/  FADD.FTZ R152, R174, R157 ;  /* 0x0000009dae987221 */ /* 0x001fe20000010000 */
[--C-:B------:R-:W-:Y:S01]  /*d120*/  FFMA.FTZ R157, R180, UR14, -R197.reuse ;  /* 0x0000000eb49d7c23 */ /* 0x100fe200080108c5 */
[----:B------:R-:W0:Y:S01]  /*d130*/  MUFU.EX2 R179, R179 ;  /* 0x000000b300b37308 */ /* 0x000e220000000800 */
[--C-:B------:R-:W-:Y:S01]  /*d140*/  FFMA.FTZ R185, R185, UR14, -R197.reuse ;  /* 0x0000000eb9b97c23 */ /* 0x100fe200080108c5 */
[----:B--2---:R-:W-:Y:S01]  /*d150*/  FADD.FTZ R215, R175, R152 ;  /* 0x00000098afd77221 */ /* 0x004fe20000010000 */
[--C-:B------:R-:W-:Y:S01]  /*d160*/  FFMA.FTZ R184, R184, UR14, -R197.reuse ;  /* 0x0000000eb8b87c23 */ /* 0x100fe200080108c5 */
[--C-:B------:R-:W-:Y:S01]  /*d170*/  FFMA.FTZ R187, R187, UR14, -R197.reuse ;  /* 0x0000000ebbbb7c23 */ /* 0x100fe200080108c5 */
[----:B------:R-:W-:Y:S01]  /*d180*/  FFMA.FTZ R190, R190, UR14, -R197 ;  /* 0x0000000ebebe7c23 */ /* 0x000fe200080108c5 */
[----:B------:R-:W-:Y:S01]  /*d190*/  F2FP.F16.F32.PACK_AB R164, R170, R167 ;  /* 0x000000a7aaa4723e */ /* 0x000fe200000000ff */
[-C--:B------:R-:W-:Y:S01]  /*d1a0*/  FMUL.FTZ R128, R128, R8.reuse ;  /* 0x0000000880807220 */ /* 0x080fe20000410000 */
[----:B------:R-:W-:Y:S01]  /*d1b0*/  MUFU.EX2 R182, R182 ;  /* 0x000000b600b67308 */ /* 0x000fe20000000800 */
[C---:B-1----:R-:W-:Y:S01]  /*d1c0*/  FADD.FTZ R152, R178.reuse, R215 ;  /* 0x000000d7b2987221 */ /* 0x042fe20000010000 */
[----:B------:R-:W-:Y:S01]  /*d1d0*/  F2FP.F16.F32.PACK_AB R168, R178, R175 ;  /* 0x000000afb2a8723e */ /* 0x000fe200000000ff */
[----:B------:R-:W-:Y:S01]  /*d1e0*/  FMUL.FTZ R178, R2, UR14 ;  /* 0x0000000e02b27c20 */ /* 0x000fe20008410000 */
        /* <DEDUP_REMOVED lines=11> */
[----:B------:R-:W-:Y:S01]  /*d2a0*/  FMUL.FTZ R149, R149, R8 ;  /* 0x0000000895957220 */ /* 0x000fe20000410000 */
[----:B------:R-:W1:Y:S01]  /*d2b0*/  MUFU.EX2 R186, R186 ;  /* 0x000000ba00ba7308 */ /* 0x000e620000000800 */
[----:B------:R-:W-:-:S07]  /*d2c0*/  F2FP.F16.F32.PACK_AB R158, R155, R158 ;  /* 0x0000009e9b9e723e */ /* 0x000fce00000000ff */
[----:B------:R2:W3:Y:S08]  /*d2d0*/  MUFU.EX2 R189, R195 ;  /* 0x000000c300bd7308 */ /* 0x0004f00000000800 */
[----:B------:R-:W4:Y:S01]  /*d2e0*/  MUFU.EX2 R188, R188 ;  /* 0x000000bc00bc7308 */ /* 0x000f220000000800 */
[----:B--2---:R-:W-:Y:S01]  /*d2f0*/  FFMA.FTZ R195, R156, UR14, -R197 ;  /* 0x0000000e9cc37c23 */ /* 0x004fe200080108c5 */
[----:B0-----:R-:W-:Y:S01]  /*d300*/  FADD.FTZ R197, R179, R152 ;  /* 0x00000098b3c57221 */ /* 0x001fe20000010000 */
[----:B-1----:R-:W-:-:S02]  /*d310*/  F2FP.F16.F32.PACK_AB R172, R186, R183 ;  /* 0x000000b7baac723e */ /* 0x002fc400000000ff */
[----:B------:R-:W-:Y:S01]  /*d320*/  F2FP.F16.F32.PACK_AB R152, R192, R11 ;  /* 0x0000000bc098723e */ /* 0x000fe200000000ff */
[----:B------:R-:W-:Y:S01]  /*d330*/  FADD.FTZ R20, R182, R197 ;  /* 0x000000c5b6147221 */ /* 0x000fe20000010000 */
[----:B------:R-:W-:Y:S01]  /*d340*/  F2FP.F16.F32.PACK_AB R156, R194, R21 ;  /* 0x00000015c29c723e */ /* 0x000fe200000000ff */
[----:B------:R-:W-:Y:S02]  /*d350*/  MUFU.EX2 R191, R191 ;  /* 0x000000bf00bf7308 */ /* 0x000fe40000000800 */
[----:B------:R-:W-:-:S04]  /*d360*/  FADD.FTZ R13, R183, R20 ;  /* 0x00000014b70d7221 */ /* 0x000fc80000010000 */
[----:B------:R-:W-:Y:S02]  /*d370*/  FADD.FTZ R170, R186, R13 ;  /* 0x0000000dbaaa7221 */ /* 0x000fe40000010000 */
[----:B------:R-:W0:Y:S02]  /*d380*/  MUFU.EX2 R178, R178 ;  /* 0x000000b200b27308 */ /* 0x000e240000000800 */
[----:B---3--:R-:W-:Y:S01]  /*d390*/  FADD.FTZ R13, R189, R170 ;  /* 0x000000aabd0d7221 */ /* 0x008fe20000010000 */
[----:B------:R-:W-:-:S03]  /*d3a0*/  F2FP.F16.F32.PACK_AB R170, R182, R179 ;  /* 0x000000b3b6aa723e */ /* 0x000fc600000000ff */
[----:B----4-:R-:W-:Y:S02]  /*d3b0*/  FADD.FTZ R2, R188, R13 ;  /* 0x0000000dbc027221 */ /* 0x010fe40000010000 */
        /* <DEDUP_REMOVED lines=49> */
[----:B------:R2:W3:Y:S01]  /*d6d0*/  MUFU.EX2 R161, R160 ;  /* 0x000000a000a17308 */ /* 0x0004e20000000800 */
        /* <DEDUP_REMOVED lines=8> */
[----:B--2---:R-:W-:Y:S01]  /*d760*/  F2FP.F16.F32.PACK_AB R160, R162, R159 ;  /* 0x0000009fa2a0723e */ /* 0x004fe200000000ff */
[-C--:B------:R-:W-:Y:S01]  /*d770*/  FMUL.FTZ R107, R107, R178.reuse ;  /* 0x000000b26b6b7220 */ /* 0x080fe20000410000 */
[----:B------:R-:W-:Y:S01]  /*d780*/  F2FP.F16.F32.PACK_AB R162, R166, R163 ;  /* 0x000000a3a6a2723e */ /* 0x000fe200000000ff */
[-C--:B------:R-:W-:Y:S01]  /*d790*/  FMUL.FTZ R110, R110, R178.reuse ;  /* 0x000000b26e6e7220 */ /* 0x080fe20000410000 */
[----:B------:R-:W-:Y:S01]  /*d7a0*/  F2FP.F16.F32.PACK_AB R166, R174, R171 ;  /* 0x000000abaea6723e */ /* 0x000fe200000000ff */
[-C--:B------:R-:W-:Y:S01]  /*d7b0*/  FMUL.FTZ R111, R111, R178.reuse ;  /* 0x000000b26f6f7220 */ /* 0x080fe20000410000 */
[----:B------:R-:W-:Y:S01]  /*d7c0*/  F2FP.F16.F32.PACK_AB R174, R188, R189 ;  /* 0x000000bdbcae723e */ /* 0x000fe200000000ff */
[----:B------:R-:W-:Y:S01]  /*d7d0*/  MUFU.EX2 R11, R198 ;  /* 0x000000c6000b7308 */ /* 0x000fe20000000800 */
[C---:B-1----:R-:W-:Y:S01]  /*d7e0*/  FADD.FTZ R188, R196.reuse, R13 ;  /* 0x0000000dc4bc7221 */ /* 0x042fe20000010000 */
[----:B------:R-:W-:Y:S01]  /*d7f0*/  F2FP.F16.F32.PACK_AB R159, R196, R195 ;  /* 0x000000c3c49f723e */ /* 0x000fe200000000ff */
[-C--:B------:R-:W-:Y:S01]  /*d800*/  FMUL.FTZ R114, R114, R178.reuse ;  /* 0x000000b272727220 */ /* 0x080fe20000410000 */
[-C--:B------:R-:W-:Y:S01]  /*d810*/  FMUL.FTZ R115, R115, R178.reuse ;  /* 0x000000b273737220 */ /* 0x080fe20000410000 */
[----:B---3--:R-:W-:Y:S01]  /*d820*/  FADD.FTZ R13, R161, R188 ;  /* 0x000000bca10d7221 */ /* 0x008fe20000010000 */
[-C--:B------:R-:W-:Y:S01]  /*d830*/  FMUL.FTZ R118, R118, R178.reuse ;  /* 0x000000b276767220 */ /* 0x080fe20000410000 */
[-C--:B------:R-:W-:Y:S01]  /*d840*/  FMUL.FTZ R119, R119, R178.reuse ;  /* 0x000000b277777220 */ /* 0x080fe20000410000 */
[----:B------:R-:W1:Y:S01]  /*d850*/  MUFU.EX2 R20, R165 ;  /* 0x000000a500147308 */ /* 0x000e620000000800 */
[----:B0-----:R-:W-:Y:S01]  /*d860*/  F2FP.F16.F32.PACK_AB R161, R180, R161 ;  /* 0x000000a1b4a1723e */ /* 0x001fe200000000ff */
        /* <DEDUP_REMOVED lines=18> */
[----:B------:R-:W-:-:S04]  /*d990*/  FMUL.FTZ R151, R151, R178 ;  /* 0x000000b297977220 */ /* 0x000fc80000410000 */
[----:B------:R1:W-:Y:S08]  /*d9a0*/  MUFU.EX2 R169, R176 ;  /* 0x000000b000a97308 */ /* 0x0003f00000000800 */
[----:B------:R2:W3:Y:S01]  /*d9b0*/  MUFU.EX2 R167, R153 ;  /* 0x0000009900a77308 */ /* 0x0004e20000000800 */
[----:B-1----:R-:W-:Y:S01]  /*d9c0*/  FADD.FTZ R176, R180, R13 ;  /* 0x0000000db4b07221 */ /* 0x002fe20000010000 */
[----:B0-----:R-:W-:-:S03]  /*d9d0*/  F2FP.F16.F32.PACK_AB R165, R182, R9 ;  /* 0x00000009b6a5723e */ /* 0x001fc600000000ff */
[----:B------:R-:W-:-:S03]  /*d9e0*/  FADD.FTZ R13, R11, R176 ;  /* 0x000000b00b0d7221 */ /* 0x000fc60000010000 */
[----:B------:R-:W0:Y:S01]  /*d9f0*/  MUFU.EX2 R0, R173 ;  /* 0x000000ad00007308 */ /* 0x000e220000000800 */
[----:B------:R-:W-:Y:S01]  /*da00*/  FADD.FTZ R188, R20, R13 ;  /* 0x0000000d14bc7221 */ /* 0x000fe20000010000 */
[----:B--2---:R-:W-:-:S03]  /*da10*/  F2FP.F16.F32.PACK_AB R153, R10, R191 ;  /* 0x000000bf0a99723e */ /* 0x004fc600000000ff */
[----:B------:R-:W-:-:S03]  /*da20*/  FADD.FTZ R13, R9, R188 ;  /* 0x000000bc090d7221 */ /* 0x000fc60000010000 */
[----:B------:R-:W1:Y:S01]  /*da30*/  MUFU.EX2 R186, R177 ;  /* 0x000000b100ba7308 */ /* 0x000e620000000800 */
[----:B------:R-:W-:-:S04]  /*da40*/  FADD.FTZ R188, R182, R13 ;  /* 0x0000000db6bc7221 */ /* 0x000fc80000010000 */
[----:B---3--:R-:W-:-:S03]  /*da50*/  FADD.FTZ R13, R167, R188 ;  /* 0x000000bca70d7221 */ /* 0x008fc60000010000 */
[----:B------:R2:W3:Y:S01]  /*da60*/  MUFU.EX2 R171, R157 ;  /* 0x0000009d00ab7308 */ /* 0x0004e20000000800 */
[C---:B0-----:R-:W-:Y:S01]  /*da70*/  FADD.FTZ R188, R0.reuse, R13 ;  /* 0x0000000d00bc7221 */ /* 0x041fe20000010000 */
[----:B------:R-:W-:-:S03]  /*da80*/  F2FP.F16.F32.PACK_AB R167, R0, R167 ;  /* 0x000000a700a7723e */ /* 0x000fc600000000ff */
[----:B------:R-:W-:-:S03]  /*da90*/  FADD.FTZ R13, R169, R188 ;  /* 0x000000bca90d7221 */ /* 0x000fc60000010000 */
[----:B------:R-:W0:Y:S01]  /*daa0*/  MUFU.EX2 R176, R181 ;  /* 0x000000b500b07308 */ /* 0x000e220000000800 */
[C---:B-1----:R-:W-:Y:S01]  /*dab0*/  FADD.FTZ R188, R186.reuse, R13 ;  /* 0x0000000dbabc7221 */ /* 0x042fe20000010000 */
        /* <DEDUP_REMOVED lines=17> */
.L_x_2586:
[----:B------:R0:W1:Y:S01]  /*dbd0*/  SYNCS.PHASECHK.TRANS64.TRYWAIT P1, [UR25+0x22850], R6 ;  /* 0x02285006ff0075a7 */ /* 0x0000620008020159 */
[----:B------:R-:W-:Y:S05]  /*dbe0*/  @!P0 BRA `(.L_x_2587) ;  /* 0x0000000000048947 */ /* 0x000fea0003800000 */
[----:B------:R-:W-:Y:S01]  /*dbf0*/  BPT.TRAP 0x1 ;  /* 0x000000040000795c */ /* 0x000fe20000300000 */
.L_x_2587:
[----:B------:R-:W-:Y:S01]  /*dc00*/  VIADD R8, R216, 0x8 ;  /* 0x00000008d8087836 */ /* 0x000fe20000000000 */
[----:B-1----:R-:W-:Y:S06]  /*dc10*/  @P1 BRA `(.L_x_2588) ;  /* 0x0000000000081947 */ /* 0x002fec0003800000 */
[----:B------:R-:W1:Y:S02]  /*dc20*/  SYNCS.PHASECHK.TRANS64.TRYWAIT P1, [UR25+0x22850], R6 ;  /* 0x02285006ff0075a7 */ /* 0x000e640008020159 */
[----:B-1----:R-:W-:Y:S05]  /*dc30*/  @!P1 BRA `(.L_x_2589) ;  /* 0x0000009400f09947 */ /* 0x002fea0003800000 */
.L_x_2588:
        /* <DEDUP_REMOVED lines=39> */
.L_x_2590:
        /* <DEDUP_REMOVED lines=8> */
.L_x_2572:
[----:B------:R-:W1:Y:S01]  /*df30*/  SHFL.BFLY PT, R7, R2, 0x2, 0x1f ;  /* 0x0c401f0002077f89 */ /* 0x000e6200000e0000 */
[----:B------:R-:W-:Y:S01]  /*df40*/  IMAD.MOV.U32 R8, RZ, RZ, RZ ;  /* 0x000000ffff087224 */ /* 0x000fe200078e00ff */
[----:B------:R-:W-:Y:S01]  /*df50*/  UIADD3 UR38, UR38, 0x1, URZ ;  /* 0x0000000126267890 */ /* 0x000fe2000fffe03f */
[----:B------:R-:W-:Y:S01]  /*df60*/  IMAD.U32 R13, RZ, RZ, UR14 ;  /* 0x0000000eff0d7e24 */ /* 0x000fe2000f8e00ff */
[----:B------:R-:W2:Y:S01]  /*df70*/  SHFL.BFLY PT, R9, R0, 0x2, 0x1f ;  /* 0x0c401f0000097f89 */ /* 0x000ea200000e0000 */
[----:B------:R3:W-:Y:S06]  /*df80*/  BAR.ARV R3, 0x100 ;  /* 0x000400030000751d */ /* 0x0007ec0000002000 */
[----:B------:R-:W-:-:S02]  /*df90*/  UISETP.NE.AND UP0, UPT, UR38, 0x2, UPT ;  /* 0x000000022600788c */ /* 0x000fc4000bf05270 */
[----:B------:R-:W-:Y:S06]  /*dfa0*/  BAR.ARV 0x8, 0x180 ;  /* 0x0206000000007b1d */ /* 0x000fec0000002000 */
[----:B---3--:R-:W-:Y:S01]  /*dfb0*/  IMAD.MOV.U32 R3, RZ, RZ, -0x800000 ;  /* 0xff800000ff037424 */ /* 0x008fe200078e00ff */
[----:B------:R-:W-:Y:S01]  /*dfc0*/  USEL UR4, URZ, 0x1, UP0 ;  /* 0x000000013f047887 */ /* 0x000fe20008000000 */
[----:B-1----:R-:W-:Y:S01]  /*dfd0*/  FADD.FTZ R7, R7, R2 ;  /* 0x0000000207077221 */ /* 0x002fe20000010000 */
[----:B------:R-:W-:Y:S01]  /*dfe0*/  IMAD.MOV.U32 R2, RZ, RZ, -0x800000 ;  /* 0xff800000ff027424 */ /* 0x000fe200078e00ff */
[----:B------:R-:W-:Y:S01]  /*dff0*/  PLOP3.LUT P0, PT, PT, PT, PT, 0x8, 0x0 ;  /* 0x000000000000781c */ /* 0x000fe20003f0e170 */
[----:B------:R-:W-:Y:S01]  /*e000*/  UIADD3 UR36, UR36, 0x1, URZ ;  /* 0x0000000124247890 */ /* 0x000fe2000fffe03f */
[----:B--2---:R-:W-:Y:S01]  /*e010*/  FADD.FTZ R9, R9, R0 ;  /* 0x0000000009097221 */ /* 0x004fe20000010000 */
[----:B0-----:R-:W0:Y:S01]  /*e020*/  SHFL.BFLY PT, R6, R7, 0x1, 0x1f ;  /* 0x0c201f0007067f89 */ /* 0x001e2200000e0000 */
[----:B------:R-:W-:Y:S01]  /*e030*/  IMAD.MOV.U32 R0, RZ, RZ, RZ ;  /* 0x000000ffff007224 */ /* 0x000fe200078e00ff */
[----:B------:R-:W-:-:S02]  /*e040*/  USEL UR38, UR38, URZ, UP0 ;  /* 0x0000003f26267287 */ /* 0x000fc40008000000 */
[----:B------:R-:W-:Y:S01]  /*e050*/  ULOP3.LUT UR37, UR37, UR4, URZ, 0x3c, !UPT ;  /* 0x0000000425257292 */ /* 0x000fe2000f8e3c3f */
[----:B0-----:R-:W-:Y:S01]  /*e060*/  FADD.FTZ R10, R7, R6 ;  /* 0x00000006070a7221 */ /* 0x001fe20000010000 */
[----:B------:R-:W-:Y:S01]  /*e070*/  IMAD.U32 R7, RZ, RZ, UR14 ;  /* 0x0000000eff077e24 */ /* 0x000fe2000f8e00ff */
[----:B------:R-:W0:Y:S03]  /*e080*/  SHFL.BFLY PT, R6, R9, 0x1, 0x1f ;  /* 0x0c201f0009067f89 */ /* 0x000e2600000e0000 */
[----:B------:R-:W-:-:S13]  /*e090*/  FSETP.NE.FTZ.AND P1, PT, R10, RZ, PT ;  /* 0x000000ff0a00720b */ /* 0x000fda0003f35000 */
[----:B------:R-:W1:Y:S01]  /*e0a0*/  @P1 MUFU.RCP R8, R10 ;  /* 0x0000000a00081308 */ /* 0x000e620000001000 */
[----:B------:R-:W-:Y:S01]  /*e0b0*/  @P1 FMUL.FTZ R7, R7, 0.69314718246459960938 ;  /* 0x3f31721807071820 */ /* 0x000fe20000410000 */
[----:B0-----:R-:W-:-:S06]  /*e0c0*/  FADD.FTZ R12, R9, R6 ;  /* 0x00000006090c7221 */ /* 0x001fcc0000010000 */
        /* <DEDUP_REMOVED lines=10> */
[----:B------:R-:W-:-:S04]  /*e170*/  FMUL.FTZ R40, R40, R8 ;  /* 0x0000000828287220 */ /* 0x000fc80000410000 */
[----:B------:R-:W-:Y:S01]  /*e180*/  @P2 MUFU.RCP R0, R12 ;  /* 0x0000000c00002308 */ /* 0x000fe20000001000 */
        /* <DEDUP_REMOVED lines=56> */
[----:B------:R-:W-:Y:S01]  /*e510*/  @P2 FMUL.FTZ R13, R13, 0.69314718246459960938 ;  /* 0x3f3172180d0d2820 */ /* 0x000fe20000410000 */
[----:B0-----:R-:W-:Y:S01]  /*e520*/  @P1 FMUL.FTZ R6, R6, 0.69314718246459960938 ;  /* 0x3f31721806061820 */ /* 0x001fe20000410000 */
        /* <DEDUP_REMOVED lines=67> */
.L_x_2513:
[----:B------:R-:W0:Y:S01]  /*e960*/  S2R R4, SR_CgaCtaId ;  /* 0x0000000000047919 */ /* 0x000e220000008800 */
[----:B------:R-:W-:Y:S01]  /*e970*/  MOV R17, 0x400 ;  /* 0x0000040000117802 */ /* 0x000fe20000000f00 */
[----:B------:R-:W-:Y:S01]  /*e980*/  BSSY B0, `(.L_x_2592) ;  /* 0x00002d5000007945 */ /* 0x000fe20003800000 */
[----:B------:R-:W-:Y:S02]  /*e990*/  BAR.SYNC.DEFER_BLOCKING 0x5, 0x180 ;  /* 0x0146000000007b1d */ /* 0x000fe40000010000 */
[----:B0-----:R-:W-:-:S05]  /*e9a0*/  LEA R17, R4, R17, 0x18 ;  /* 0x0000001104117211 */ /* 0x001fca00078ec0ff */
[----:B------:R-:W0:Y:S02]  /*e9b0*/  LDS.128 R4, [R17+0x228d0] ;  /* 0x0228d00011047984 */ /* 0x000e240000000c00 */
[----:B0-----:R-:W-:Y:S02]  /*e9c0*/  R2UR UR5, R5 ;  /* 0x00000000050572ca */ /* 0x001fe400000e0000 */
[----:B------:R-:W-:Y:S02]  /*e9d0*/  R2UR UR7, R6 ;  /* 0x00000000060772ca */ /* 0x000fe400000e0000 */
        /* <DEDUP_REMOVED lines=8> */
[----:B------:R-:W-:Y:S02]  /*ea60*/  F2FP.F16.F32.PACK_AB R26, R29, R28 ;  /* 0x0000001c1d1a723e */ /* 0x000fe400000000ff */
[----:B------:R-:W-:Y:S01]  /*ea70*/  F2FP.F16.F32.PACK_AB R32, R33, R32 ;  /* 0x000000202120723e */ /* 0x000fe200000000ff */
[----:B------:R-:W-:Y:S01]  /*ea80*/  UISETP.NE.AND.EX UP0, UPT, UR9, URZ, UPT, UP0 ;  /* 0x0000003f0900728c */ /* 0x000fe2000bf05300 */
[----:B------:R-:W-:Y:S02]  /*ea90*/  F2FP.F16.F32.PACK_AB R27, R157, R27 ;  /* 0x0000001b9d1b723e */ /* 0x000fe400000000ff */
[----:B------:R-:W-:Y:S01]  /*eaa0*/  F2FP.F16.F32.PACK_AB R33, R156, R34 ;  /* 0x000000229c21723e */ /* 0x000fe200000000ff */
[----:B------:R-:W-:Y:S01]  /*eab0*/  ULDC.64 UR8, c[0x0][0xc00] ;  /* 0x0003000000087ab9 */ /* 0x000fe20000000a00 */
[----:B------:R-:W-:Y:S01]  /*eac0*/  F2FP.F16.F32.PACK_AB R40, R41, R40 ;  /* 0x000000282928723e */ /* 0x000fe200000000ff */
[----:B------:R-:W-:Y:S01]  /*ead0*/  UIMAD.WIDE UR8, UR42, 0x4, UR8 ;  /* 0x000000042a0878a5 */ /* 0x000fe2000f8e0208 */
        /* <DEDUP_REMOVED lines=9> */
[----:B------:R-:W-:Y:S02]  /*eb70*/  MOV R170, R17 ;  /* 0x0000001100aa7202 */ /* 0x000fe40000000f00 */
[----:B0-----:R-:W-:Y:S02]  /*eb80*/  MOV R171, R4 ;  /* 0x0000000400ab7202 */ /* 0x001fe40000000f00 */
[----:B------:R-:W-:Y:S02]  /*eb90*/  F2FP.F16.F32.PACK_AB R51, R11, R51 ;  /* 0x000000330b33723e */ /* 0x000fe400000000ff */
[----:B------:R-:W-:Y:S01]  /*eba0*/  F2FP.F16.F32.PACK_AB R57, R10, R58 ;  /* 0x0000003a0a39723e */ /* 0x000fe200000000ff */
[----:B------:R-:W-:Y:S01]  /*ebb0*/  IMAD.WIDE R110, R209, 0x2, R170 ;  /* 0x00000002d16e7825 */ /* 0x000fe200078e02aa */
[----:B------:R-:W-:-:S02]  /*ebc0*/  F2FP.F16.F32.PACK_AB R64, R65, R64 ;  /* 0x000000404140723e */ /* 0x000fc400000000ff */
[----:B------:R-:W-:Y:S02]  /*ebd0*/  F2FP.F16.F32.PACK_AB R58, R61, R60 ;  /* 0x0000003c3d3a723e */ /* 0x000fe400000000ff */
[C---:B------:R-:W-:Y:S02]  /*ebe0*/  IADD3 R151, P1, R110.reuse, 0x20, RZ ;  /* 0x000000206e977810 */ /* 0x040fe40007f3e0ff */
[C---:B------:R-:W-:Y:S02]  /*ebf0*/  LOP3.LUT R5, R110.reuse, 0x380, RZ, 0xc0, !PT ;  /* 0x000003806e057812 */ /* 0x040fe400078ec0ff */
        /* <DEDUP_REMOVED lines=13> */
[----:B------:R-:W-:Y:S01]  /*ecd0*/  SHF.R.U64 R5, R5, 0x3, RZ ;  /* 0x0000000305057819 */ /* 0x000fe200000012ff */
[--C-:B------:R-:W-:Y:S01]  /*ece0*/  IMAD.X R55, RZ, RZ, R111.reuse, P2 ;  /* 0x000000ffff377224 */ /* 0x100fe200010e066f */
[C---:B------:R-:W-:Y:S01]  /*ecf0*/  IADD3 R187, P0, R110.reuse, 0x8020, RZ ;  /* 0x000080206ebb7810 */ /* 0x040fe20007f1e0ff */
[----:B------:R-:W-:Y:S01]  /*ed00*/  IMAD.X R87, RZ, RZ, R111, P1 ;  /* 0x000000ffff577224 */ /* 0x000fe200008e066f */
[----:B------:R-:W-:-:S02]  /*ed10*/  IADD3 R189, P4, R110, 0x8040, RZ ;  /* 0x000080406ebd7810 */ /* 0x000fc40007f9e0ff */
        /* <DEDUP_REMOVED lines=10> */
[----:B------:R-:W-:Y:S01]  /*edc0*/  LOP3.LUT R110, R5, R110, RZ, 0x3c, !PT ;  /* 0x0000006e056e7212 */ /* 0x000fe200078e3cff */
[--C-:B------:R-:W-:Y:S01]  /*edd0*/  IMAD.X R5, RZ, RZ, R111.reuse, P2 ;  /* 0x000000ffff057224 */ /* 0x100fe200010e066f */
[----:B------:R-:W-:Y:S01]  /*ede0*/  LOP3.LUT R12, R151, 0x380, RZ, 0xc0, !PT ;  /* 0x00000380970c7812 */ /* 0x000fe200078ec0ff */
[----:B------:R-:W-:Y:S01]  /*edf0*/  IMAD.X R7, RZ, RZ, R111, P1 ;  /* 0x000000ffff077224 */ /* 0x000fe200008e066f */
[----:B------:R-:W-:-:S02]  /*ee00*/  LOP3.LUT R14, R173, 0x380, RZ, 0xc0, !PT ;  /* 0x00000380ad0e7812 */ /* 0x000fc400078ec0ff */
[----:B------:R-:W-:Y:S02]  /*ee10*/  LOP3.LUT R20, R175, 0x380, RZ, 0xc0, !PT ;  /* 0x00000380af147812 */ /* 0x000fe400078ec0ff */
[----:B------:R-:W-:Y:S02]  /*ee20*/  LOP3.LUT R30, R177, 0x380, RZ, 0xc0, !PT ;  /* 0x00000380b11e7812 */ /* 0x000fe400078ec0ff */
[----:B------:R-:W-:Y:S01]  /*ee30*/  MOV R110, R110 ;  /* 0x0000006e006e7202 */ /* 0x000fe20000000f00 */
[----:B------:R-:W-:Y:S01]  /*ee40*/  BAR.SYNC.DEFER_BLOCKING 0x1, 0x100 ;  /* 0x0044000000007b1d */ /* 0x000fe20000010000 */
[----:B------:R-:W-:Y:S02]  /*ee50*/  LOP3.LUT R106, R4, 0x380, RZ, 0xc0, !PT ;  /* 0x00000380046a7812 */ /* 0x000fe400078ec0ff */
[----:B------:R-:W-:Y:S02]  /*ee60*/  SHF.R.U64 R12, R12, 0x3, RZ ;  /* 0x000000030c0c7819 */ /* 0x000fe400000012ff */
[----:B------:R-:W-:-:S02]  /*ee70*/  LOP3.LUT R38, R179, 0x380, RZ, 0xc0, !PT ;  /* 0x00000380b3267812 */ /* 0x000fc400078ec0ff */
[----:B------:R-:W-:Y:S02]  /*ee80*/  LOP3.LUT R111, R18, 0x380, RZ, 0xc0, !PT ;  /* 0x00000380126f7812 */ /* 0x000fe400078ec0ff */
[----:B------:R-:W-:Y:S02]  /*ee90*/  SHF.R.U64 R14, R14, 0x3, RZ ;  /* 0x000000030e0e7819 */ /* 0x000fe400000012ff */
[----:B------:R-:W-:Y:S02]  /*eea0*/  LOP3.LUT R46, R181, 0x380, RZ, 0xc0, !PT ;  /* 0x00000380b52e7812 */ /* 0x000fe400078ec0ff */
[----:B------:R-:W-:Y:S02]  /*eeb0*/  SHF.R.U64 R20, R20, 0x3, RZ ;  /* 0x0000000314147819 */ /* 0x000fe400000012ff */
[----:B------:R-:W-:Y:S02]  /*eec0*/  LOP3.LUT R54, R183, 0x380, RZ, 0xc0, !PT ;  /* 0x00000380b7367812 */ /* 0x000fe400078ec0ff */
[----:B------:R-:W-:-:S02]  /*eed0*/  LOP3.LUT R90, R187, 0x380, RZ, 0xc0, !PT ;  /* 0x00000380bb5a7812 */ /* 0x000fc400078ec0ff */
[----:B------:R-:W-:Y:S02]  /*eee0*/  SHF.R.U64 R30, R30, 0x3, RZ ;  /* 0x000000031e1e7819 */ /* 0x000fe400000012ff */
[----:B------:R-:W-:Y:S02]  /*eef0*/  LOP3.LUT R86, R185, 0x380, RZ, 0xc0, !PT ;  /* 0x00000380b9567812 */ /* 0x000fe400078ec0ff */
[----:B------:R-:W-:Y:S01]  /*ef00*/  LOP3.LUT R98, R191, 0x380, RZ, 0xc0, !PT ;  /* 0x00000380bf627812 */ /* 0x000fe200078ec0ff */
[----:B------:R0:W-:Y:S01]  /*ef10*/  STSM.16.M88.4 [R110], R24 ;  /* 0x000000186e007844 */ /* 0x0001e20000000200 */
[----:B------:R-:W-:Y:S02]  /*ef20*/  SHF.R.U64 R29, R106, 0x3, RZ ;  /* 0x000000036a1d7819 */ /* 0x000fe400000012ff */
[----:B------:R-:W-:Y:S02]  /*ef30*/  LOP3.LUT R12, R12, R151, RZ, 0x3c, !PT ;  /* 0x000000970c0c7212 */ /* 0x000fe400078e3cff */
[----:B------:R-:W-:-:S02]  /*ef40*/  SHF.R.U64 R38, R38, 0x3, RZ ;  /* 0x0000000326267819 */ /* 0x000fc400000012ff */
[----:B------:R-:W-:Y:S02]  /*ef50*/  SHF.R.U64 R111, R111, 0x3, RZ ;  /* 0x000000036f6f7819 */ /* 0x000fe400000012ff */
[----:B------:R-:W-:Y:S02]  /*ef60*/  LOP3.LUT R14, R14, R173, RZ, 0x3c, !PT ;  /* 0x000000ad0e0e7212 */ /* 0x000fe400078e3cff */
[----:B------:R-:W-:Y:S02]  /*ef70*/  SHF.R.U64 R46, R46, 0x3, RZ ;  /* 0x000000032e2e7819 */ /* 0x000fe400000012ff */
[----:B------:R-:W-:Y:S02]  /*ef80*/  LOP3.LUT R94, R189, 0x380, RZ, 0xc0, !PT ;  /* 0x00000380bd5e7812 */ /* 0x000fe400078ec0ff */
[----:B------:R-:W-:Y:S02]  /*ef90*/  LOP3.LUT R20, R20, R175, RZ, 0x3c, !PT ;  /* 0x000000af14147212 */ /* 0x000fe400078e3cff */
[----:B------:R-:W-:-:S02]  /*efa0*/  SHF.R.U64 R54, R54, 0x3, RZ ;  /* 0x0000000336367819 */ /* 0x000fc400000012ff */
[----:B------:R-:W-:Y:S02]  /*efb0*/  SHF.R.U64 R90, R90, 0x3, RZ ;  /* 0x000000035a5a7819 */ /* 0x000fe400000012ff */
[----:B------:R-:W-:Y:S02]  /*efc0*/  LOP3.LUT R30, R30, R177, RZ, 0x3c, !PT ;  /* 0x000000b11e1e7212 */ /* 0x000fe400078e3cff */
[----:B------:R-:W-:Y:S02]  /*efd0*/  SHF.R.U64 R86, R86, 0x3, RZ ;  /* 0x0000000356567819 */ /* 0x000fe400000012ff */
[----:B------:R-:W-:Y:S02]  /*efe0*/  LOP3.LUT R102, R193, 0x380, RZ, 0xc0, !PT ;  /* 0x00000380c1667812 */ /* 0x000fe400078ec0ff */
[----:B------:R-:W-:Y:S02]  /*eff0*/  SHF.R.U64 R98, R98, 0x3, RZ ;  /* 0x0000000362627819 */ /* 0x000fe400000012ff */
[----:B------:R-:W-:-:S02]  /*f000*/  LOP3.LUT R106, R29, R4, RZ, 0x3c, !PT ;  /* 0x000000041d6a7212 */ /* 0x000fc400078e3cff */
[----:B------:R-:W-:Y:S02]  /*f010*/  LOP3.LUT R38, R38, R179, RZ, 0x3c, !PT ;  /* 0x000000b326267212 */ /* 0x000fe400078e3cff */
[----:B------:R-:W-:Y:S02]  /*f020*/  LOP3.LUT R4, R111, R18, RZ, 0x3c, !PT ;  /* 0x000000126f047212 */ /* 0x000fe400078e3cff */
[----:B------:R-:W-:Y:S02]  /*f030*/  MOV R28, R12 ;  /* 0x0000000c001c7202 */ /* 0x000fe40000000f00 */
[----:B------:R-:W-:Y:S02]  /*f040*/  LOP3.LUT R46, R46, R181, RZ, 0x3c, !PT ;  /* 0x000000b52e2e7212 */ /* 0x000fe400078e3cff */
[----:B------:R-:W-:Y:S01]  /*f050*/  SHF.R.U64 R94, R94, 0x3, RZ ;  /* 0x000000035e5e7819 */ /* 0x000fe200000012ff */
[----:B------:R0:W-:Y:S01]  /*f060*/  STSM.16.M88.4 [R28], R32 ;  /* 0x000000201c007844 */ /* 0x0001e20000000200 */
[----:B------:R-:W-:-:S02]  /*f070*/  MOV R18, R14 ;  /* 0x0000000e00127202 */ /* 0x000fc40000000f00 */
[----:B------:R-:W-:Y:S02]  /*f080*/  LOP3.LUT R54, R54, R183, RZ, 0x3c, !PT ;  /* 0x000000b736367212 */ /* 0x000fe400078e3cff */
[----:B------:R-:W-:Y:S01]  /*f090*/  LOP3.LUT R90, R90, R187, RZ, 0x3c, !PT ;  /* 0x000000bb5a5a7212 */ /* 0x000fe200078e3cff */
[----:B------:R0:W-:Y:S01]  /*f0a0*/  STSM.16.M88.4 [R18], R40 ;  /* 0x0000002812007844 */ /* 0x0001e20000000200 */
[----:B------:R-:W-:Y:S02]  /*f0b0*/  LOP3.LUT R151, R6, 0x380, RZ, 0xc0, !PT ;  /* 0x0000038006977812 */ /* 0x000fe400078ec0ff */
[----:B------:R-:W-:Y:S02]  /*f0c0*/  MOV R20, R20 ;  /* 0x0000001400147202 */ /* 0x000fe40000000f00 */
[----:B------:R-:W-:Y:S02]  /*f0d0*/  LOP3.LUT R86, R86, R185, RZ, 0x3c, !PT ;  /* 0x000000b956567212 */ /* 0x000fe400078e3cff */
[----:B------:R-:W-:Y:S01]  /*f0e0*/  SHF.R.U64 R102, R102, 0x3, RZ ;  /* 0x0000000366667819 */ /* 0x000fe200000012ff */
[----:B------:R0:W-:Y:S01]  /*f0f0*/  STSM.16.M88.4 [R20], R48 ;  /* 0x0000003014007844 */ /* 0x0001e20000000200 */
[----:B------:R-:W-:-:S02]  /*f100*/  LOP3.LUT R98, R98, R191, RZ, 0x3c, !PT ;  /* 0x000000bf62627212 */ /* 0x000fc400078e3cff */
[----:B------:R-:W-:Y:S02]  /*f110*/  MOV R30, R30 ;  /* 0x0000001e001e7202 */ /* 0x000fe40000000f00 */
        /* <DEDUP_REMOVED lines=10> */
[----:B------:R-:W-:Y:S02]  /*f1c0*/  LOP3.LUT R94, R94, R189, RZ, 0x3c, !PT ;  /* 0x000000bd5e5e7212 */ /* 0x000fe400078e3cff */
[----:B------:R-:W-:Y:S02]  /*f1d0*/  MOV R46, R46 ;  /* 0x0000002e002e7202 */ /* 0x000fe40000000f00 */
[----:B------:R-:W-:-:S02]  /*f1e0*/  F2FP.F16.F32.PACK_AB R74, R77, R76 ;  /* 0x0000004c4d4a723e */ /* 0x000fc400000000ff */
[----:B------:R-:W-:Y:S02]  /*f1f0*/  F2FP.F16.F32.PACK_AB R75, R75, R78 ;  /* 0x0000004e4b4b723e */ /* 0x000fe400000000ff */
[----:B------:R-:W-:Y:S02]  /*f200*/  F2FP.F16.F32.PACK_AB R88, R89, R88 ;  /* 0x000000585958723e */ /* 0x000fe400000000ff */
[----:B------:R-:W-:Y:S01]  /*f210*/  F2FP.F16.F32.PACK_AB R96, R97, R96 ;  /* 0x000000606160723e */ /* 0x000fe200000000ff */
[----:B------:R0:W-:Y:S01]  /*f220*/  STSM.16.M88.4 [R46], R72 ;  /* 0x000000482e007844 */ /* 0x0001e20000000200 */
[----:B------:R-:W-:Y:S02]  /*f230*/  F2FP.F16.F32.PACK_AB R81, R83, R82 ;  /* 0x000000525351723e */ /* 0x000fe400000000ff */
[----:B------:R-:W-:Y:S02]  /*f240*/  F2FP.F16.F32.PACK_AB R104, R105, R104 ;  /* 0x000000686968723e */ /* 0x000fe400000000ff */
[----:B------:R-:W-:-:S02]  /*f250*/  F2FP.F16.F32.PACK_AB R112, R113, R112 ;  /* 0x000000707170723e */ /* 0x000fc400000000ff */
[----:B------:R-:W-:Y:S02]  /*f260*/  F2FP.F16.F32.PACK_AB R120, R121, R120 ;  /* 0x000000787978723e */ /* 0x000fe400000000ff */
[----:B------:R-:W-:Y:S02]  /*f270*/  F2FP.F16.F32.PACK_AB R128, R129, R128 ;  /* 0x000000808180723e */ /* 0x000fe400000000ff */
[----:B------:R-:W-:Y:S02]  /*f280*/  F2FP.F16.F32.PACK_AB R136, R137, R136 ;  /* 0x000000888988723e */ /* 0x000fe400000000ff */
[----:B------:R-:W-:Y:S01]  /*f290*/  F2FP.F16.F32.PACK_AB R144, R145, R144 ;  /* 0x000000909190723e */ /* 0x000fe200000000ff */
[----:B------:R-:W-:Y:S01]  /*f2a0*/  ULDC UR10, c[0x0][0xa88] ;  /* 0x0002a200000a7ab9 */ /* 0x000fe20000000800 */
[----:B------:R-:W-:Y:S01]  /*f2b0*/  SHF.R.U64 R151, R151, 0x3, RZ ;  /* 0x0000000397977819 */ /* 0x000fe200000012ff */
[----:B------:R-:W-:Y:S01]  /*f2c0*/  UMOV UR4, URZ ;  /* 0x0000003f00047c82 */ /* 0x000fe20008000000 */
[----:B------:R-:W-:Y:S01]  /*f2d0*/  MOV R54, R54 ;  /* 0x0000003600367202 */ /* 0x000fe20000000f00 */
[----:B------:R-:W1:Y:S01]  /*f2e0*/  LDC R77, c[0x0][0xbe8] ;  /* 0x0002fa00ff4d7b82 */ /* 0x000e620000000800 */
[----:B------:R-:W-:-:S02]  /*f2f0*/  MOV R15, R90 ;  /* 0x0000005a000f7202 */ /* 0x000fc40000000f00 */
[----:B------:R-:W-:Y:S02]  /*f300*/  F2FP.F16.F32.PACK_AB R82, R85, R84 ;  /* 0x000000545552723e */ /* 0x000fe400000000ff */
[----:B------:R-:W-:Y:S02]  /*f310*/  F2FP.F16.F32.PACK_AB R83, R70, R62 ;  /* 0x0000003e4653723e */ /* 0x000fe400000000ff */
[----:B------:R-:W-:Y:S02]  /*f320*/  LOP3.LUT R102, R102, R193, RZ, 0x3c, !PT ;  /* 0x000000c166667212 */ /* 0x000fe400078e3cff */
[----:B------:R-:W-:Y:S01]  /*f330*/  MOV R86, R86 ;  /* 0x0000005600567202 */ /* 0x000fe20000000f00 */
[----:B------:R0:W-:Y:S01]  /*f340*/  STSM.16.M88.4 [R54], R80 ;  /* 0x0000005036007844 */ /* 0x0001e20000000200 */
[----:B------:R-:W-:Y:S02]  /*f350*/  MOV R14, R98 ;  /* 0x00000062000e7202 */ /* 0x000fe40000000f00 */
[----:B------:R-:W-:-:S02]  /*f360*/  F2FP.F16.F32.PACK_AB R89, R159, R79 ;  /* 0x0000004f9f59723e */ /* 0x000fc400000000ff */
[----:B------:R-:W-:Y:S02]  /*f370*/  F2FP.F16.F32.PACK_AB R90, R93, R92 ;  /* 0x0000005c5d5a723e */ /* 0x000fe400000000ff */
[----:B------:R-:W-:Y:S02]  /*f380*/  F2FP.F16.F32.PACK_AB R91, R161, R160 ;  /* 0x000000a0a15b723e */ /* 0x000fe400000000ff */
[----:B------:R-:W-:Y:S02]  /*f390*/  MOV R13, R106 ;  /* 0x0000006a000d7202 */ /* 0x000fe40000000f00 */
[----:B------:R-:W-:Y:S01]  /*f3a0*/  F2FP.F16.F32.PACK_AB R97, R163, R162 ;  /* 0x000000a2a361723e */ /* 0x000fe200000000ff */
[----:B------:R0:W-:Y:S01]  /*f3b0*/  STSM.16.M88.4 [R86], R88 ;  /* 0x0000005856007844 */ /* 0x0001e20000000200 */
[----:B------:R-:W-:Y:S02]  /*f3c0*/  F2FP.F16.F32.PACK_AB R98, R101, R100 ;  /* 0x000000646562723e */ /* 0x000fe400000000ff */
[----:B------:R-:W-:-:S02]  /*f3d0*/  F2FP.F16.F32.PACK_AB R99, R165, R164 ;  /* 0x000000a4a563723e */ /* 0x000fc400000000ff */
[----:B------:R-:W-:Y:S02]  /*f3e0*/  MOV R94, R94 ;  /* 0x0000005e005e7202 */ /* 0x000fe40000000f00 */
[----:B------:R-:W-:Y:S01]  /*f3f0*/  F2FP.F16.F32.PACK_AB R105, R167, R166 ;  /* 0x000000a6a769723e */ /* 0x000fe200000000ff */
[----:B------:R0:W-:Y:S01]  /*f400*/  STSM.16.M88.4 [R15], R96 ;  /* 0x000000600f007844 */ /* 0x0001e20000000200 */
[----:B------:R-:W-:Y:S02]  /*f410*/  F2FP.F16.F32.PACK_AB R106, R109, R108 ;  /* 0x0000006c6d6a723e */ /* 0x000fe400000000ff */
[----:B------:R-:W-:Y:S02]  /*f420*/  F2FP.F16.F32.PACK_AB R107, R169, R168 ;  /* 0x000000a8a96b723e */ /* 0x000fe400000000ff */
[----:B------:R-:W-:Y:S02]  /*f430*/  F2FP.F16.F32.PACK_AB R113, R115, R114 ;  /* 0x000000727371723e */ /* 0x000fe400000000ff */
[----:B------:R-:W-:Y:S01]  /*f440*/  LOP3.LUT R6, R151, R6, RZ, 0x3c, !PT ;  /* 0x0000000697067212 */ /* 0x000fe200078e3cff */
[----:B------:R0:W-:Y:S01]  /*f450*/  STSM.16.M88.4 [R94], R104 ;  /* 0x000000685e007844 */ /* 0x0001e20000000200 */
[----:B------:R-:W-:-:S02]  /*f460*/  F2FP.F16.F32.PACK_AB R114, R117, R116 ;  /* 0x000000747572723e */ /* 0x000fc400000000ff */
[----:B------:R-:W-:Y:S02]  /*f470*/  F2FP.F16.F32.PACK_AB R115, R119, R118 ;  /* 0x000000767773723e */ /* 0x000fe400000000ff */
[----:B------:R-:W-:Y:S02]  /*f480*/  F2FP.F16.F32.PACK_AB R121, R123, R122 ;  /* 0x0000007a7b79723e */ /* 0x000fe400000000ff */
[----:B------:R-:W-:Y:S01]  /*f490*/  MOV R102, R102 ;  /* 0x0000006600667202 */ /* 0x000fe20000000f00 */
[----:B------:R0:W-:Y:S01]  /*f4a0*/  STSM.16.M88.4 [R14], R112 ;  /* 0x000000700e007844 */ /* 0x0001e20000000200 */
[----:B------:R-:W-:Y:S02]  /*f4b0*/  F2FP.F16.F32.PACK_AB R122, R125, R124 ;  /* 0x0000007c7d7a723e */ /* 0x000fe400000000ff */
[----:B------:R-:W-:Y:S02]  /*f4c0*/  F2FP.F16.F32.PACK_AB R123, R127, R126 ;  /* 0x0000007e7f7b723e */ /* 0x000fe400000000ff */
[----:B------:R-:W-:-:S02]  /*f4d0*/  F2FP.F16.F32.PACK_AB R129, R131, R130 ;  /* 0x000000828381723e */ /* 0x000fc400000000ff */
[----:B------:R-:W-:Y:S01]  /*f4e0*/  F2FP.F16.F32.PACK_AB R130, R133, R132 ;  /* 0x000000848582723e */ /* 0x000fe200000000ff */
[----:B------:R0:W-:Y:S01]  /*f4f0*/  STSM.16.M88.4 [R102], R120 ;  /* 0x0000007866007844 */ /* 0x0001e20000000200 */
[----:B------:R-:W-:Y:S02]  /*f500*/  F2FP.F16.F32.PACK_AB R131, R135, R134 ;  /* 0x000000868783723e */ /* 0x000fe400000000ff */
[----:B------:R-:W-:Y:S02]  /*f510*/  F2FP.F16.F32.PACK_AB R137, R139, R138 ;  /* 0x0000008a8b89723e */ /* 0x000fe400000000ff */
[----:B------:R-:W-:Y:S01]  /*f520*/  MOV R12, R4 ;  /* 0x00000004000c7202 */ /* 0x000fe20000000f00 */
[----:B------:R0:W-:Y:S01]  /*f530*/  STSM.16.M88.4 [R13], R128 ;  /* 0x000000800d007844 */ /* 0x0001e20000000200 */
[----:B------:R-:W-:Y:S01]  /*f540*/  F2FP.F16.F32.PACK_AB R138, R141, R140 ;  /* 0x0000008c8d8a723e */ /* 0x000fe200000000ff */
[----:B------:R-:W-:Y:S01]  /*f550*/  IMAD.U32 R4, RZ, RZ, UR8 ;  /* 0x00000008ff047e24 */ /* 0x000fe2000f8e00ff */
[----:B------:R-:W-:Y:S01]  /*f560*/  F2FP.F16.F32.PACK_AB R139, R143, R142 ;  /* 0x0000008e8f8b723e */ /* 0x000fe200000000ff */
[----:B------:R-:W-:Y:S01]  /*f570*/  IMAD.U32 R5, RZ, RZ, UR9 ;  /* 0x00000009ff057e24 */ /* 0x000fe2000f8e00ff */
[----:B------:R-:W-:Y:S01]  /*f580*/  F2FP.F16.F32.PACK_AB R145, R147, R146 ;  /* 0x000000929391723e */ /* 0x000fe200000000ff */
[----:B------:R-:W-:Y:S01]  /*f590*/  ULDC.64 UR8, c[0x0][0xc08] ;  /* 0x0003020000087ab9 */ /* 0x000fe20000000a00 */
[----:B------:R-:W-:Y:S01]  /*f5a0*/  MOV R6, R6 ;  /* 0x0000000600067202 */ /* 0x000fe20000000f00 */
[----:B------:R0:W-:Y:S01]  /*f5b0*/  STSM.16.M88.4 [R12], R136 ;  /* 0x000000880c007844 */ /* 0x0001e20000000200 */
[----:B------:R-:W-:-:S02]  /*f5c0*/  F2FP.F16.F32.PACK_AB R146, R149, R148 ;  /* 0x000000949592723e */ /* 0x000fc400000000ff */
[----:B------:R-:W-:Y:S02]  /*f5d0*/  F2FP.F16.F32.PACK_AB R147, R0, R150 ;  /* 0x000000960093723e */ /* 0x000fe400000000ff */
[----:B------:R-:W-:-:S03]  /*f5e0*/  PLOP3.LUT P0, PT, PT, PT, UP0, 0x80, 0x0 ;  /* 0x000000000000781c */ /* 0x000fc60003f0f008 */
[----:B------:R0:W-:Y:S01]  /*f5f0*/  STSM.16.M88.4 [R6], R144 ;  /* 0x0000009006007844 */ /* 0x0001e20000000200 */
[----:B------:R-:W-:Y:S09]  /*f600*/  BAR.SYNC.DEFER_BLOCKING 0x1, 0x100 ;  /* 0x0044000000007b1d */ /* 0x000ff20000010000 */
[----:B------:R-:W2:Y:S01]  /*f610*/  @P0 LDG.E R0, desc[UR46][R4.64] ;  /* 0x0000002e04000981 */ /* 0x000ea2000c1e1900 */
[----:B------:R-:W-:Y:S01]  /*f620*/  UISETP.NE.U32.AND UP1, UPT, UR8, URZ, UPT ;  /* 0x0000003f0800728c */ /* 0x000fe2000bf25070 */
[----:B-1----:R-:W-:-:S03]  /*f630*/  ISETP.NE.AND P1, PT, R77, 0x1, PT ;  /* 0x000000014d00780c */ /* 0x002fc60003f25270 */
[----:B------:R-:W-:-:S06]  /*f640*/  UISETP.NE.AND.EX UP1, UPT, UR9, URZ, UPT, UP1 ;  /* 0x0000003f0900728c */ /* 0x000fcc000bf25310 */
[----:B------:R-:W-:-:S04]  /*f650*/  PLOP3.LUT P2, PT, PT, PT, UP1, 0x80, 0x0 ;  /* 0x000000000000781c */ /* 0x000fc80003f4f018 */
[----:B------:R-:W1:Y:S01]  /*f660*/  @P1 LDC R7, c[0x0][0xbec] ;  /* 0x0002fb00ff071b82 */ /* 0x000e620000000800 */
[----:B------:R-:W-:Y:S02]  /*f670*/  @UP1 ULDC.64 UR8, c[0x0][0xc08] ;  /* 0x0003020000081ab9 */ /* 0x000fe40000000a00 */
[----:B------:R-:W-:-:S05]  /*f680*/  @UP1 UIMAD.WIDE UR8, UR42, 0x4, UR8 ;  /* 0x000000042a0818a5 */ /* 0x000fca000f8e0208 */
[----:B------:R-:W3:Y:S01]  /*f690*/  @P1 LDC R8, c[0x0][0xbf0] ;  /* 0x0002fc00ff081b82 */ /* 0x000ee20000000800 */
[----:B------:R-:W-:Y:S02]  /*f6a0*/  IMAD.U32 R10, RZ, RZ, UR8 ;  /* 0x00000008ff0a7e24 */ /* 0x000fe4000f8e00ff */
[----:B------:R-:W-:Y:S01]  /*f6b0*/  IMAD.U32 R11, RZ, RZ, UR9 ;  /* 0x00000009ff0b7e24 */ /* 0x000fe2000f8e00ff */
[----:B--2---:R-:W-:Y:S01]  /*f6c0*/  @P0 R2UR UR4, R0 ;  /* 0x00000000000402ca */ /* 0x004fe200000e0000 */
[----:B------:R-:W-:-:S06]  /*f6d0*/  IMAD.U32 R0, RZ, RZ, UR10 ;  /* 0x0000000aff007e24 */ /* 0x000fcc000f8e00ff */
[----:B------:R0:W5:Y:S01]  /*f6e0*/  @P2 LDG.E R0, desc[UR46][R10.64] ;  /* 0x0000002e0a002981 */ /* 0x000162000c1e1900 */
[----:B-1-3--:R-:W-:Y:S07]  /*f6f0*/  @P2 BRA `(.L_x_2594) ;  /* 0x0000000000102947 */ /* 0x00afee0003800000 */
[----:B------:R-:W-:Y:S05]  /*f700*/  @!P0 BRA `(.L_x_2594) ;  /* 0x00000000000c8947 */ /* 0x000fea0003800000 */
[----:B------:R-:W2:Y:S04]  /*f710*/  LDG.E R9, desc[UR46][R4.64] ;  /* 0x0000002e04097981 */ /* 0x000ea8000c1e1900 */
[----:B-----5:R-:W2:Y:S02]  /*f720*/  LDG.E R0, desc[UR46][R4.64+0x4] ;  /* 0x0000042e04007981 */ /* 0x020ea4000c1e1900 */
[----:B--2---:R-:W-:-:S07]  /*f730*/  IMAD.IADD R0, R0, 0x1, -R9 ;  /* 0x0000000100007824 */ /* 0x004fce00078e0a09 */
.L_x_2594:
[----:B------:R-:W-:Y:S01]  /*f740*/  USHF.R.S32.HI UR9, URZ, 0x1f, UR4 ;  /* 0x0000001f3f097899 */ /* 0x000fe20008011404 */
[----:B0-----:R-:W-:Y:S01]  /*f750*/  VIADD R10, R23, UR43 ;  /* 0x0000002b170a7c36 */ /* 0x001fe20008000000 */
[----:B------:R-:W-:Y:S01]  /*f760*/  USHF.R.S32.HI UR16, URZ, 0x1f, UR41 ;  /* 0x0000001f3f107899 */ /* 0x000fe20008011429 */
[----:B------:R-:W-:Y:S01]  /*f770*/  VIADD R14, R208, UR43 ;  /* 0x0000002bd00e7c36 */ /* 0x000fe20008000000 */
[----:B------:R-:W-:Y:S01]  /*f780*/  ULDC.64 UR14, c[0x0][0xb90] ;  /* 0x0002e400000e7ab9 */ /* 0x000fe20000000a00 */
[----:B------:R-:W-:Y:S01]  /*f790*/  UMOV UR8, UR4 ;  /* 0x0000000400087c82 */ /* 0x000fe20008000000 */
[----:B------:R-:W-:Y:S01]  /*f7a0*/  UIMAD UR12, UR16, UR14, URZ ;  /* 0x0000000e100c72a4 */ /* 0x000fe2000f8e023f */
[----:B------:R-:W-:Y:S01]  /*f7b0*/  @P1 IMAD.HI.U32 R5, R10, R7, RZ ;  /* 0x000000070a051227 */ /* 0x000fe200078e00ff */
[----:B------:R-:W-:Y:S01]  /*f7c0*/  UIMAD.WIDE.U32 UR10, UR41, UR14, UR8 ;  /* 0x0000000e290a72a5 */ /* 0x000fe2000f8e0008 */
[----:B------:R-:W0:Y:S01]  /*f7d0*/  @P1 LDC R79, c[0x0][0xbf0] ;  /* 0x0002fc00ff4f1b82 */ /* 0x000e220000000800 */
[----:B------:R-:W-:Y:S01]  /*f7e0*/  USHF.R.S32.HI UR8, URZ, 0x1f, UR42 ;  /* 0x0000001f3f087899 */ /* 0x000fe2000801142a */
[----:B------:R-:W-:Y:S01]  /*f7f0*/  IMAD.MOV.U32 R4, RZ, RZ, R10 ;  /* 0x000000ffff047224 */ /* 0x000fe200078e000a */
[----:B------:R-:W-:Y:S01]  /*f800*/  UIMAD UR12, UR41, UR15, UR12 ;  /* 0x0000000f290c72a4 */ /* 0x000fe2000f8e020c */
[----:B------:R-:W-:Y:S01]  /*f810*/  @P1 SHF.R.U32.HI R4, RZ, R8, R5 ;  /* 0x00000008ff041219 */ /* 0x000fe20000011605 */
[----:B------:R-:W-:Y:S01]  /*f820*/  USEL UR18, UR8, URZ, !UP0 ;  /* 0x0000003f08127287 */ /* 0x000fe2000c000000 */
[----:B------:R-:W-:Y:S01]  /*f830*/  IMAD R5, R204, 0x40, R22 ;  /* 0x00000040cc057824 */ /* 0x000fe200078e0216 */
[----:B------:R-:W-:Y:S01]  /*f840*/  ULDC.64 UR14, c[0x0][0xb98] ;  /* 0x0002e600000e7ab9 */ /* 0x000fe20000000a00 */
[----:B------:R-:W-:Y:S01]  /*f850*/  USEL UR17, UR42, URZ, !UP0 ;  /* 0x0000003f2a117287 */ /* 0x000fe2000c000000 */
[----:B------:R-:W-:Y:S01]  /*f860*/  IMAD.MOV R6, RZ, RZ, -R4 ;  /* 0x000000ffff067224 */ /* 0x000fe200078e0a04 */
[----:B------:R-:W-:Y:S01]  /*f870*/  UIMAD UR8, UR18, UR14, URZ ;  /* 0x0000000e120872a4 */ /* 0x000fe2000f8e023f */
[----:B------:R-:W-:Y:S01]  /*f880*/  IMAD.WIDE R170, R5, 0x2, R170 ;  /* 0x0000000205aa7825 */ /* 0x000fe200078e02aa */
[----:B------:R-:W-:Y:S01]  /*f890*/  UIADD3 UR11, UR11, UR12, URZ ;  /* 0x0000000c0b0b7290 */ /* 0x000fe2000fffe03f */
[----:B------:R-:W-:Y:S01]  /*f8a0*/  SHF.R.S32.HI R5, RZ, 0x1f, R4 ;  /* 0x0000001fff057819 */ /* 0x000fe20000011404 */
[----:B------:R-:W-:Y:S01]  /*f8b0*/  UIMAD UR8, UR17, UR15, UR8 ;  /* 0x0000000f110872a4 */ /* 0x000fe2000f8e0208 */
[----:B------:R-:W-:Y:S01]  /*f8c0*/  IMAD R7, R77, R6, R10 ;  /* 0x000000064d077224 */ /* 0x000fe200078e020a */
[----:B------:R-:W-:Y:S01]  /*f8d0*/  UIMAD.WIDE.U32 UR10, UR17, UR14, UR10 ;  /* 0x0000000e110a72a5 */ /* 0x000fe2000f8e000a */
[----:B------:R-:W-:Y:S01]  /*f8e0*/  IADD3 R29, P2, R170, 0x5000, RZ ;  /* 0x00005000aa1d7810 */ /* 0x000fe20007f5e0ff */
[----:B-----5:R-:W-:Y:S01]  /*f8f0*/  IMAD R81, R0, R77, RZ ;  /* 0x0000004d00517224 */ /* 0x020fe200078e02ff */
[----:B------:R-:W-:Y:S01]  /*f900*/  IADD3 R53, P3, R170, 0x4000, RZ ;  /* 0x00004000aa357810 */ /* 0x000fe20007f7e0ff */
[----:B------:R-:W-:Y:S01]  /*f910*/  IMAD.U32 R8, RZ, RZ, UR8 ;  /* 0x00000008ff087e24 */ /* 0x000fe2000f8e00ff */
[----:B------:R-:W-:Y:S01]  /*f920*/  SHF.R.S32.HI R6, RZ, 0x1f, R7 ;  /* 0x0000001fff067819 */ /* 0x000fe20000011407 */
[----:B------:R-:W-:Y:S01]  /*f930*/  ULDC.64 UR12, c[0x0][0xaa0] ;  /* 0x0002a800000c7ab9 */ /* 0x000fe20000000a00 */
[----:B------:R-:W-:-:S02]  /*f940*/  IADD3 R4, P0, R4, UR10, RZ ;  /* 0x0000000a04047c10 */ /* 0x000fc4000ff1e0ff */
[----:B------:R-:W-:Y:S02]  /*f950*/  LOP3.LUT R28, R29, 0x380, RZ, 0xc0, !PT ;  /* 0x000003801d1c7812 */ /* 0x000fe400078ec0ff */
[----:B------:R-:W-:Y:S01]  /*f960*/  IADD3.X R5, R5, UR11, R8, P0, !PT ;  /* 0x0000000b05057c10 */ /* 0x000fe200087fe408 */
[----:B------:R-:W-:Y:S01]  /*f970*/  ULDC.64 UR10, c[0x0][0xb88] ;  /* 0x0002e200000a7ab9 */ /* 0x000fe20000000a00 */
[----:B------:R-:W-:Y:S01]  /*f980*/  SHF.R.U64 R28, R28, 0x3, RZ ;  /* 0x000000031c1c7819 */ /* 0x000fe200000012ff */
[----:B------:R-:W-:Y:S01]  /*f990*/  IMAD R6, R6, UR10, RZ ;  /* 0x0000000a06067c24 */ /* 0x000fe2000f8e02ff */
[----:B------:R-:W-:Y:S01]  /*f9a0*/  LOP3.LUT R52, R53, 0x380, RZ, 0xc0, !PT ;  /* 0x0000038035347812 */ /* 0x000fe200078ec0ff */
[C---:B------:R-:W-:Y:S01]  /*f9b0*/  IMAD.WIDE.U32 R4, R7.reuse, UR10, R4 ;  /* 0x0000000a07047c25 */ /* 0x040fe2000f8e0004 */
[----:B------:R-:W-:Y:S02]  /*f9c0*/  LOP3.LUT R28, R28, R29, RZ, 0x3c, !PT ;  /* 0x0000001d1c1c7212 */ /* 0x000fe400078e3cff */
[----:B------:R-:W-:Y:S01]  /*f9d0*/  SHF.R.U64 R52, R52, 0x3, RZ ;  /* 0x0000000334347819 */ /* 0x000fe200000012ff */
[----:B------:R-:W-:Y:S01]  /*f9e0*/  IMAD R11, R7, UR11, R6 ;  /* 0x0000000b070b7c24 */ /* 0x000fe2000f8e0206 */
[----:B------:R-:W-:Y:S01]  /*f9f0*/  ULDC.64 UR10, c[0x0][0xb50] ;  /* 0x0002d400000a7ab9 */ /* 0x000fe20000000a00 */
[----:B------:R-:W-:Y:S01]  /*fa00*/  IMAD.X R29, RZ, RZ, R171, P2 ;  /* 0x000000ffff1d7224 */ /* 0x000fe200010e06ab */
[----:B------:R-:W-:Y:S01]  /*fa10*/  LEA R6, P0, R4, UR10, 0x2 ;  /* 0x0000000a04067c11 */ /* 0x000fe2000f8010ff */
[----:B------:R-:W-:Y:S01]  /*fa20*/  IMAD.IADD R5, R5, 0x1, R11 ;  /* 0x0000000105057824 */ /* 0x000fe200078e020b */
[----:B------:R-:W-:-:S02]  /*fa30*/  IADD3 R45, P2, R170, 0xb000, RZ ;  /* 0x0000b000aa2d7810 */ /* 0x000fc40007f5e0ff */
[----:B------:R-:W-:Y:S01]  /*fa40*/  LOP3.LUT R52, R52, R53, RZ, 0x3c, !PT ;  /* 0x0000003534347212 */ /* 0x000fe200078e3cff */
[----:B------:R-:W-:Y:S01]  /*fa50*/  SHFL.IDX PT, R20, R6, RZ, 0x1c1f ;  /* 0x001c1fff06147589 */ /* 0x000fe200000e0000 */
[----:B------:R-:W-:Y:S01]  /*fa60*/  LEA.HI.X R10, R4, UR11, R5, 0x2, P0 ;  /* 0x0000000b040a7c11 */ /* 0x000fe200080f1405 */
[----:B------:R-:W-:Y:S01]  /*fa70*/  VIADD R4, R14, 0x8 ;  /* 0x000000080e047836 */ /* 0x000fe20000000000 */
[----:B------:R-:W-:Y:S01]  /*fa80*/  IADD3 R25, P0, R170, 0x3000, RZ ;  /* 0x00003000aa197810 */ /* 0x000fe20007f1e0ff */
[----:B------:R-:W-:Y:S01]  /*fa90*/  SHFL.IDX PT, R42, R6, 0x1, 0x1c1f ;  /* 0x003c1f00062a7f89 */ /* 0x000fe200000e0000 */
[----:B------:R-:W-:Y:S01]  /*faa0*/  LOP3.LUT R44, R45, 0x380, RZ, 0xc0, !PT ;  /* 0x000003802d2c7812 */ /* 0x000fe200078ec0ff */
[----:B------:R-:W-:Y:S01]  /*fab0*/  IMAD.X R53, RZ, RZ, R171, P3 ;  /* 0x000000ffff357224 */ /* 0x000fe200018e06ab */
[----:B------:R-:W-:Y:S01]  /*fac0*/  LOP3.LUT R24, R25, 0x380, RZ, 0xc0, !PT ;  /* 0x0000038019187812 */ /* 0x000fe200078ec0ff */
[----:B------:R-:W1:Y:S01]  /*fad0*/  SHFL.IDX PT, R21, R10, RZ, 0x1c1f ;  /* 0x001c1fff0a157589 */ /* 0x000e6200000e0000 */
[----:B------:R-:W-:-:S02]  /*fae0*/  SHF.R.U64 R44, R44, 0x3, RZ ;  /* 0x000000032c2c7819 */ /* 0x000fc400000012ff */
[----:B------:R-:W-:Y:S01]  /*faf0*/  SHF.R.U64 R24, R24, 0x3, RZ ;  /* 0x0000000318187819 */ /* 0x000fe200000012ff */
[----:B------:R-:W2:Y:S01]  /*fb00*/  SHFL.IDX PT, R43, R10, 0x1, 0x1c1f ;  /* 0x003c1f000a2b7f89 */ /* 0x000ea200000e0000 */
[----:B------:R-:W-:Y:S01]  /*fb10*/  LOP3.LUT R44, R44, R45, RZ, 0x3c, !PT ;  /* 0x0000002d2c2c7212 */ /* 0x000fe200078e3cff */
[--C-:B------:R-:W-:Y:S01]  /*fb20*/  IMAD.X R45, RZ, RZ, R171.reuse, P2 ;  /* 0x000000ffff2d7224 */ /* 0x100fe200010e06ab */
[----:B------:R-:W-:Y:S01]  /*fb30*/  LOP3.LUT R24, R24, R25, RZ, 0x3c, !PT ;  /* 0x0000001918187212 */ /* 0x000fe200078e3cff */
[----:B------:R-:W-:Y:S01]  /*fb40*/  IMAD.X R25, RZ, RZ, R171, P0 ;  /* 0x000000ffff197224 */ /* 0x000fe200000e06ab */
[C---:B------:R-:W-:Y:S02]  /*fb50*/  IADD3 R57, P0, R170.reuse, 0x9000, RZ ;  /* 0x00009000aa397810 */ /* 0x040fe40007f1e0ff */
[----:B------:R-:W-:Y:S02]  /*fb60*/  IADD3 R41, P3, R170, 0xa000, RZ ;  /* 0x0000a000aa297810 */ /* 0x000fe40007f7e0ff */
[----:B------:R-:W-:-:S02]  /*fb70*/  LOP3.LUT R56, R57, 0x380, RZ, 0xc0, !PT ;  /* 0x0000038039387812 */ /* 0x000fc400078ec0ff */
[----:B------:R-:W-:Y:S02]  /*fb80*/  IADD3 R9, P5, R170, 0x1000, RZ ;  /* 0x00001000aa097810 */ /* 0x000fe40007fbe0ff */
[----:B------:R-:W-:Y:S02]  /*fb90*/  SHF.R.U64 R56, R56, 0x3, RZ ;  /* 0x0000000338387819 */ /* 0x000fe400000012ff */
[----:B------:R-:W-:Y:S02]  /*fba0*/  IADD3 R13, P4, R170, 0x2000, RZ ;  /* 0x00002000aa0d7810 */ /* 0x000fe40007f9e0ff */
[----:B------:R-:W-:Y:S01]  /*fbb0*/  LOP3.LUT R56, R56, R57, RZ, 0x3c, !PT ;  /* 0x0000003938387212 */ /* 0x000fe200078e3cff */
[----:B------:R-:W-:Y:S01]  /*fbc0*/  IMAD.X R57, RZ, RZ, R171, P0 ;  /* 0x000000ffff397224 */ /* 0x000fe200000e06ab */
[----:B------:R-:W-:Y:S02]  /*fbd0*/  LOP3.LUT P0, RZ, R205, 0x3, RZ, 0xc0, !PT ;  /* 0x00000003cdff7812 */ /* 0x000fe4000780c0ff */
[----:B------:R-:W-:-:S02]  /*fbe0*/  LOP3.LUT R40, R41, 0x380, RZ, 0xc0, !PT ;  /* 0x0000038029287812 */ /* 0x000fc400078ec0ff */
[-C--:B------:R-:W-:Y:S02]  /*fbf0*/  ISETP.GE.OR P2, PT, R14, R81.reuse, P0 ;  /* 0x000000510e00720c */ /* 0x080fe40000746670 */
[----:B------:R-:W-:Y:S02]  /*fc00*/  ISETP.GE.OR P0, PT, R4, R81, P0 ;  /* 0x000000510400720c */ /* 0x000fe40000706670 */
[----:B------:R-:W-:Y:S02]  /*fc10*/  LOP3.LUT R8, R9, 0x380, RZ, 0xc0, !PT ;  /* 0x0000038009087812 */ /* 0x000fe400078ec0ff */
[----:B------:R-:W-:Y:S02]  /*fc20*/  LOP3.LUT R12, R13, 0x380, RZ, 0xc0, !PT ;  /* 0x000003800d0c7812 */ /* 0x000fe400078ec0ff */
[----:B------:R-:W-:Y:S02]  /*fc30*/  SHF.R.U64 R40, R40, 0x3, RZ ;  /* 0x0000000328287819 */ /* 0x000fe400000012ff */
[----:B------:R-:W-:-:S02]  /*fc40*/  SHF.R.U64 R8, R8, 0x3, RZ ;  /* 0x0000000308087819 */ /* 0x000fc400000012ff */
[----:B------:R-:W-:Y:S01]  /*fc50*/  SHF.R.U64 R12, R12, 0x3, RZ ;  /* 0x000000030c0c7819 */ /* 0x000fe200000012ff */
[----:B-1----:R-:W-:Y:S01]  /*fc60*/  @!P2 ST.E desc[UR46][R20.64], R2 ;  /* 0x000000021400a985 */ /* 0x002fe2000c10192e */
[----:B------:R-:W-:Y:S01]  /*fc70*/  LOP3.LUT R40, R40, R41, RZ, 0x3c, !PT ;  /* 0x0000002928287212 */ /* 0x000fe200078e3cff */
[--C-:B------:R-:W-:Y:S01]  /*fc80*/  IMAD.X R41, RZ, RZ, R171.reuse, P3 ;  /* 0x000000ffff297224 */ /* 0x100fe200018e06ab */
[----:B------:R-:W-:Y:S01]  /*fc90*/  IADD3 R5, P3, R170, 0xf000, RZ ;  /* 0x0000f000aa057810 */ /* 0x000fe20007f7e0ff */
[----:B--2---:R1:W-:Y:S01]  /*fca0*/  @!P0 ST.E desc[UR46][R42.64], R3 ;  /* 0x000000032a008985 */ /* 0x0043e2000c10192e */
[----:B------:R-:W-:Y:S01]  /*fcb0*/  LOP3.LUT R8, R8, R9, RZ, 0x3c, !PT ;  /* 0x0000000908087212 */ /* 0x000fe200078e3cff */
[--C-:B------:R-:W-:Y:S01]  /*fcc0*/  IMAD.X R9, RZ, RZ, R171.reuse, P5 ;  /* 0x000000ffff097224 */ /* 0x100fe200028e06ab */
[----:B------:R-:W-:Y:S01]  /*fcd0*/  LOP3.LUT R12, R12, R13, RZ, 0x3c, !PT ;  /* 0x0000000d0c0c7212 */ /* 0x000fe200078e3cff */
[--C-:B------:R-:W-:Y:S01]  /*fce0*/  IMAD.X R13, RZ, RZ, R171.reuse, P4 ;  /* 0x000000ffff0d7224 */ /* 0x100fe200020e06ab */
[C---:B------:R-:W-:Y:S01]  /*fcf0*/  IADD3 R33, P6, R170.reuse, 0x6000, RZ ;  /* 0x00006000aa217810 */ /* 0x040fe20007fde0ff */
[----:B------:R-:W-:Y:S01]  /*fd00*/  UIMAD UR10, UR9, UR12, URZ ;  /* 0x0000000c090a72a4 */ /* 0x000fe2000f8e023f */
[C---:B------:R-:W-:Y:S01]  /*fd10*/  IADD3 R37, P5, R170.reuse, 0x7000, RZ ;  /* 0x00007000aa257810 */ /* 0x040fe20007fbe0ff */
[----:B------:R-:W-:Y:S01]  /*fd20*/  IMAD.X R49, RZ, RZ, R171, P3 ;  /* 0x000000ffff317224 */ /* 0x000fe200018e06ab */
[----:B------:R-:W-:Y:S01]  /*fd30*/  IADD3 R65, P4, R170, 0x8000, RZ ;  /* 0x00008000aa417810 */ /* 0x000fe20007f9e0ff */
[----:B------:R-:W5:Y:S01]  /*fd40*/  LD.E.128 R8, desc[UR46][R8.64] ;  /* 0x0000002e08087980 */ /* 0x000f62000c101d00 */
[----:B------:R-:W-:Y:S01]  /*fd50*/  LOP3.LUT R0, R5, 0x380, RZ, 0xc0, !PT ;  /* 0x0000038005007812 */ /* 0x000fe200078ec0ff */
[----:B-1----:R-:W1:Y:S01]  /*fd60*/  @P1 LDC R3, c[0x0][0xbec] ;  /* 0x0002fb00ff031b82 */ /* 0x002e620000000800 */
[----:B------:R-:W-:Y:S01]  /*fd70*/  LOP3.LUT R32, R33, 0x380, RZ, 0xc0, !PT ;  /* 0x0000038021207812 */ /* 0x000fe200078ec0ff */
[----:B------:R-:W5:Y:S01]  /*fd80*/  LD.E.128 R12, desc[UR46][R12.64] ;  /* 0x0000002e0c0c7980 */ /* 0x000f62000c101d00 */
[----:B------:R-:W-:-:S02]  /*fd90*/  LOP3.LUT R36, R37, 0x380, RZ, 0xc0, !PT ;  /* 0x0000038025247812 */ /* 0x000fc400078ec0ff */
[----:B------:R-:W-:Y:S01]  /*fda0*/  LOP3.LUT R64, R65, 0x380, RZ, 0xc0, !PT ;  /* 0x0000038041407812 */ /* 0x000fe200078ec0ff */
[----:B------:R-:W5:Y:S01]  /*fdb0*/  LD.E.128 R24, desc[UR46][R24.64] ;  /* 0x0000002e18187980 */ /* 0x000f62000c101d00 */
[----:B------:R-:W-:Y:S01]  /*fdc0*/  SHF.R.U64 R0, R0, 0x3, RZ ;  /* 0x0000000300007819 */ /* 0x000fe200000012ff */
[----:B------:R-:W-:Y:S01]  /*fdd0*/  UIMAD.WIDE.U32 UR8, UR4, UR12, URZ ;  /* 0x0000000c040872a5 */ /* 0x000fe2000f8e003f */
[----:B------:R-:W-:Y:S01]  /*fde0*/  SHF.R.U64 R32, R32, 0x3, RZ ;  /* 0x0000000320207819 */ /* 0x000fe200000012ff */
[----:B------:R-:W-:Y:S01]  /*fdf0*/  UIMAD UR10, UR4, UR13, UR10 ;  /* 0x0000000d040a72a4 */ /* 0x000fe2000f8e020a */
[----:B------:R-:W-:Y:S01]  /*fe00*/  SHF.R.U64 R36, R36, 0x3, RZ ;  /* 0x0000000324247819 */ /* 0x000fe200000012ff */
[----:B------:R-:W5:Y:S01]  /*fe10*/  LD.E.128 R52, desc[UR46][R52.64] ;  /* 0x0000002e34347980 */ /* 0x000f62000c101d00 */
[----:B------:R-:W-:Y:S01]  /*fe20*/  SHF.R.U64 R64, R64, 0x3, RZ ;  /* 0x0000000340407819 */ /* 0x000fe200000012ff */
[----:B------:R-:W-:Y:S01]  /*fe30*/  ULDC.64 UR12, c[0x0][0xae8] ;  /* 0x0002ba00000c7ab9 */ /* 0x000fe20000000a00 */
[----:B------:R-:W-:Y:S01]  /*fe40*/  LOP3.LUT R48, R0, R5, RZ, 0x3c, !PT ;  /* 0x0000000500307212 */ /* 0x000fe200078e3cff */
[----:B------:R-:W-:Y:S01]  /*fe50*/  IMAD R0, R203, 0x20, R204 ;  /* 0x00000020cb007824 */ /* 0x000fe200078e02cc */
[----:B------:R-:W-:Y:S01]  /*fe60*/  UIADD3 UR9, UR9, UR10, URZ ;  /* 0x0000000a09097290 */ /* 0x000fe2000fffe03f */
[----:B------:R-:W-:Y:S01]  /*fe70*/  LOP3.LUT R32, R32, R33, RZ, 0x3c, !PT ;  /* 0x0000002120207212 */ /* 0x000fe200078e3cff */
[----:B------:R-:W-:Y:S01]  /*fe80*/  UIMAD UR4, UR16, UR12, URZ ;  /* 0x0000000c100472a4 */ /* 0x000fe2000f8e023f */
[----:B------:R-:W-:Y:S01]  /*fe90*/  LOP3.LUT R36, R36, R37, RZ, 0x3c, !PT ;  /* 0x0000002524247212 */ /* 0x000fe200078e3cff */
[--C-:B------:R-:W-:Y:S01]  /*fea0*/  IMAD.X R33, RZ, RZ, R171.reuse, P6 ;  /* 0x000000ffff217224 */ /* 0x100fe200030e06ab */
[----:B------:R-:W-:Y:S01]  /*feb0*/  LOP3.LUT R64, R64, R65, RZ, 0x3c, !PT ;  /* 0x0000004140407212 */ /* 0x000fe200078e3cff */
[--C-:B------:R-:W-:Y:S01]  /*fec0*/  IMAD.X R37, RZ, RZ, R171.reuse, P5 ;  /* 0x000000ffff257224 */ /* 0x100fe200028e06ab */
[C---:B------:R-:W-:Y:S01]  /*fed0*/  IADD3 R73, P6, R170.reuse, 0xc000, RZ ;  /* 0x0000c000aa497810 */ /* 0x040fe20007fde0ff */
[----:B------:R-:W-:Y:S01]  /*fee0*/  IMAD.X R65, RZ, RZ, R171, P4 ;  /* 0x000000ffff417224 */ /* 0x000fe200020e06ab */
[----:B------:R-:W-:Y:S01]  /*fef0*/  IADD3 R69, P5, R170, 0xd000, RZ ;  /* 0x0000d000aa457810 */ /* 0x000fe20007fbe0ff */
[----:B------:R-:W-:Y:S01]  /*ff00*/  VIADD R20, R0, UR43 ;  /* 0x0000002b00147c36 */ /* 0x000fe20008000000 */
[----:B------:R-:W-:Y:S01]  /*ff10*/  IADD3 R61, P4, R170, 0xe000, RZ ;  /* 0x0000e000aa3d7810 */ /* 0x000fe20007f9e0ff */
[----:B------:R-:W-:Y:S01]  /*ff20*/  UIMAD UR4, UR41, UR13, UR4 ;  /* 0x0000000d290472a4 */ /* 0x000fe2000f8e0204 */
[----:B------:R-:W-:Y:S01]  /*ff30*/  LOP3.LUT R72, R73, 0x380, RZ, 0xc0, !PT ;  /* 0x0000038049487812 */ /* 0x000fe200078ec0ff */
[----:B------:R-:W-:Y:S01]  /*ff40*/  UIMAD.WIDE.U32 UR8, UR41, UR12, UR8 ;  /* 0x0000000c290872a5 */ /* 0x000fe2000f8e0008 */
[----:B-1----:R-:W-:Y:S01]  /*ff50*/  @P1 IMAD.HI.U32 R0, R20, R3, RZ ;  /* 0x0000000314001227 */ /* 0x002fe200078e00ff */
[----:B------:R-:W-:Y:S01]  /*ff60*/  ULDC.64 UR10, c[0x0][0xaf0] ;  /* 0x0002bc00000a7ab9 */ /* 0x000fe20000000a00 */
[----:B------:R-:W-:Y:S01]  /*ff70*/  LOP3.LUT R68, R69, 0x380, RZ, 0xc0, !PT ;  /* 0x0000038045447812 */ /* 0x000fe200078ec0ff */
[----:B------:R-:W-:Y:S01]  /*ff80*/  UIADD3 UR9, UR9, UR4, URZ ;  /* 0x0000000409097290 */ /* 0x000fe2000fffe03f */
[----:B------:R-:W-:Y:S01]  /*ff90*/  LOP3.LUT R60, R61, 0x380, RZ, 0xc0, !PT ;  /* 0x000003803d3c7812 */ /* 0x000fe200078ec0ff */
[----:B------:R-:W-:Y:S01]  /*ffa0*/  UIMAD UR4, UR18, UR10, URZ ;  /* 0x0000000a120472a4 */ /* 0x000fe2000f8e023f */
[----:B------:R-:W-:Y:S01]  /*ffb0*/  LOP3.LUT R7, R170, 0x380, RZ, 0xc0, !PT ;  /* 0x00000380aa077812 */ /* 0x000fe200078ec0ff */
[----:B------:R-:W-:Y:S01]  /*ffc0*/  IMAD.MOV.U32 R21, RZ, RZ, R20 ;  /* 0x000000ffff157224 */ /* 0x000fe200078e0014 */
[----:B------:R-:W-:Y:S01]  /*ffd0*/  SHF.R.U64 R72, R72, 0x3, RZ ;  /* 0x0000000348487819 */ /* 0x000fe200000012ff */
[----:B------:R-:W-:Y:S01]  /*ffe0*/  UIMAD UR4, UR17, UR11, UR4 ;  /* 0x0000000b110472a4 */ /* 0x000fe2000f8e0204 */
[----:B------:R-:W-:Y:S01]  /*fff0*/  SHF.R.U64 R68, R68, 0x3, RZ ;  /* 0x0000000344447819 */ /* 0x000fe200000012ff */
[----:B------:R-:W-:Y:S01]  /*10000*/  UIMAD.WIDE.U32 UR8, UR17, UR10, UR8 ;  /* 0x0000000a110872a5 */ /* 0x000fe2000f8e0008 */
[----:B------:R-:W-:Y:S01]  /*10010*/  SHF.R.U64 R60, R60, 0x3, RZ ;  /* 0x000000033c3c7819 */ /* 0x000fe200000012ff */
[----:B------:R-:W5:Y:S01]  /*10020*/  LD.E.128 R28, desc[UR46][R28.64] ;  /* 0x0000002e1c1c7980 */ /* 0x000f62000c101d00 */
[----:B0-----:R-:W-:-:S02]  /*10030*/  @P1 SHF.R.U32.HI R21, RZ, R79, R0 ;  /* 0x0000004fff151219 */ /* 0x001fc40000011600 */
[----:B------:R-:W-:Y:S01]  /*10040*/  SHF.R.U64 R7, R7, 0x3, RZ ;  /* 0x0000000307077819 */ /* 0x000fe200000012ff */
[----:B------:R-:W-:Y:S01]  /*10050*/  UIADD3 UR4, UR9, UR4, URZ ;  /* 0x0000000409047290 */ /* 0x000fe2000fffe03f */
[----:B------:R-:W-:Y:S01]  /*10060*/  LOP3.LUT R72, R72, R73, RZ, 0x3c, !PT ;  /* 0x0000004948487212 */ /* 0x000fe200078e3cff */
[--C-:B------:R-:W-:Y:S01]  /*10070*/  IMAD.X R73, RZ, RZ, R171.reuse, P6 ;  /* 0x000000ffff497224 */ /* 0x100fe200030e06ab */
[----:B------:R-:W-:Y:S01]  /*10080*/  LOP3.LUT R68, R68, R69, RZ, 0x3c, !PT ;  /* 0x0000004544447212 */ /* 0x000fe200078e3cff */
[--C-:B------:R-:W-:Y:S01]  /*10090*/  IMAD.X R69, RZ, RZ, R171.reuse, P5 ;  /* 0x000000ffff457224 */ /* 0x100fe200028e06ab */
[----:B------:R-:W-:Y:S01]  /*100a0*/  LOP3.LUT R60, R60, R61, RZ, 0x3c, !PT ;  /* 0x0000003d3c3c7212 */ /* 0x000fe200078e3cff */
[----:B------:R-:W-:Y:S01]  /*100b0*/  IMAD.X R61, RZ, RZ, R171, P4 ;  /* 0x000000ffff3d7224 */ /* 0x000fe200020e06ab */
[--C-:B------:R-:W-:Y:S01]  /*100c0*/  SHF.R.S32.HI R0, RZ, 0x1f, R21.reuse ;  /* 0x0000001fff007819 */ /* 0x100fe20000011415 */
[----:B------:R-:W-:Y:S01]  /*100d0*/  IMAD.MOV R18, RZ, RZ, -R21 ;  /* 0x000000ffff127224 */ /* 0x000fe200078e0a15 */
[----:B------:R-:W-:Y:S01]  /*100e0*/  LOP3.LUT R170, R7, R170, RZ, 0x3c, !PT ;  /* 0x000000aa07aa7212 */ /* 0x000fe200078e3cff */
[----:B------:R-:W-:Y:S01]  /*100f0*/  ULDC.64 UR10, c[0x0][0xae0] ;  /* 0x0002b800000a7ab9 */ /* 0x000fe20000000a00 */
[----:B------:R-:W-:Y:S01]  /*10100*/  IMAD.U32 R3, RZ, RZ, UR9 ;  /* 0x00000009ff037e24 */ /* 0x000fe2000f8e00ff */
[----:B------:R-:W5:Y:S01]  /*10110*/  LD.E.128 R32, desc[UR46][R32.64] ;  /* 0x0000002e20207980 */ /* 0x000f62000c101d00 */
[----:B------:R-:W-:-:S02]  /*10120*/  IMAD R0, R0, UR10, RZ ;  /* 0x0000000a00007c24 */ /* 0x000fc4000f8e02ff */
[----:B------:R-:W-:Y:S01]  /*10130*/  IMAD R77, R77, R18, R20 ;  /* 0x000000124d4d7224 */ /* 0x000fe200078e0214 */
[----:B------:R0:W5:Y:S01]  /*10140*/  LD.E.128 R4, desc[UR46][R170.64] ;  /* 0x0000002eaa047980 */ /* 0x000162000c101d00 */
[----:B------:R-:W-:Y:S01]  /*10150*/  IMAD.U32 R2, RZ, RZ, UR8 ;  /* 0x00000008ff027e24 */ /* 0x000fe2000f8e00ff */
[----:B------:R-:W-:Y:S01]  /*10160*/  ULDC.64 UR8, c[0x0][0xad8] ;  /* 0x0002b60000087ab9 */ /* 0x000fe20000000a00 */
[----:B------:R-:W-:Y:S01]  /*10170*/  IMAD.U32 R3, RZ, RZ, UR4 ;  /* 0x00000004ff037e24 */ /* 0x000fe2000f8e00ff */
[----:B------:R-:W5:Y:S01]  /*10180*/  LD.E.128 R36, desc[UR46][R36.64] ;  /* 0x0000002e24247980 */ /* 0x000f62000c101d00 */
[----:B------:R-:W-:-:S03]  /*10190*/  IMAD R79, R21, UR11, R0 ;  /* 0x0000000b154f7c24 */ /* 0x000fc6000f8e0200 */
[----:B------:R-:W5:Y:S01]  /*101a0*/  LD.E.128 R64, desc[UR46][R64.64] ;  /* 0x0000002e40407980 */ /* 0x000f62000c101d00 */
[----:B------:R-:W-:-:S03]  /*101b0*/  SHF.R.S32.HI R0, RZ, 0x1f, R77 ;  /* 0x0000001fff007819 */ /* 0x000fc6000001144d */
[----:B------:R-:W5:Y:S04]  /*101c0*/  LD.E.128 R56, desc[UR46][R56.64] ;  /* 0x0000002e38387980 */ /* 0x000f68000c101d00 */
[----:B------:R-:W5:Y:S04]  /*101d0*/  LD.E.128 R40, desc[UR46][R40.64] ;  /* 0x0000002e28287980 */ /* 0x000f68000c101d00 */
[----:B------:R-:W5:Y:S04]  /*101e0*/  LD.E.128 R44, desc[UR46][R44.64] ;  /* 0x0000002e2c2c7980 */ /* 0x000f68000c101d00 */
[----:B------:R-:W5:Y:S04]  /*101f0*/  LD.E.128 R72, desc[UR46][R72.64] ;  /* 0x0000002e48487980 */ /* 0x000f68000c101d00 */
[----:B------:R-:W5:Y:S04]  /*10200*/  LD.E.128 R68, desc[UR46][R68.64] ;  /* 0x0000002e44447980 */ /* 0x000f68000c101d00 */
[----:B------:R-:W5:Y:S04]  /*10210*/  LD.E.128 R60, desc[UR46][R60.64] ;  /* 0x0000002e3c3c7980 */ /* 0x000f68000c101d00 */
[----:B------:R-:W5:Y:S01]  /*10220*/  LD.E.128 R48, desc[UR46][R48.64] ;  /* 0x0000002e30307980 */ /* 0x000f62000c101d00 */
[----:B------:R-:W-:Y:S01]  /*10230*/  IMAD.WIDE.U32 R2, R21, UR10, R2 ;  /* 0x0000000a15027c25 */ /* 0x000fe2000f8e0002 */
        /* <DEDUP_REMOVED lines=8> */
[----:B------:R-:W-:Y:S02]  /*102c0*/  VIADD R82, R204, UR43 ;  /* 0x0000002bcc527c36 */ /* 0x000fe40008000000 */
[C---:B------:R-:W-:Y:S02]  /*102d0*/  IMAD R21, R77.reuse, UR9, R18 ;  /* 0x000000094d157c24 */ /* 0x040fe4000f8e0212 */
[----:B------:R-:W-:Y:S01]  /*102e0*/  IMAD.WIDE.U32 R2, R77, UR8, R2 ;  /* 0x000000084d027c25 */ /* 0x000fe2000f8e0002 */
[----:B------:R-:W-:Y:S01]  /*102f0*/  ISETP.GE.AND P2, PT, R82, R81, PT ;  /* 0x000000515200720c */ /* 0x000fe20003f46270 */
[----:B------:R-:W-:Y:S02]  /*10300*/  ULDC.64 UR8, c[0x0][0xa80] ;  /* 0x0002a00000087ab9 */ /* 0x000fe40000000a00 */
[----:B------:R-:W-:Y:S01]  /*10310*/  VIADD R17, R17, 0x22820 ;  /* 0x0002282011117836 */ /* 0x000fe20000000000 */
[----:B------:R-:W-:Y:S01]  /*10320*/  LEA R18, P3, R2, UR8, 0x1 ;  /* 0x0000000802127c11 */ /* 0x000fe2000f8608ff */
[----:B------:R-:W-:-:S02]  /*10330*/  IMAD.IADD R3, R3, 0x1, R21 ;  /* 0x0000000103037824 */ /* 0x000fc400078e0215 */
[----:B------:R-:W-:Y:S01]  /*10340*/  VIADD R0, R82, 0x20 ;  /* 0x0000002052007836 */ /* 0x000fe20000000000 */
[----:B------:R-:W-:Y:S02]  /*10350*/  PRMT R17, RZ, 0x654, R17 ;  /* 0x00000654ff117816 */ /* 0x000fe40000000011 */
[----:B------:R-:W-:Y:S02]  /*10360*/  LEA.HI.X R80, R2, UR9, R3, 0x1, P3 ;  /* 0x0000000902507c11 */ /* 0x000fe400098f0c03 */
[-C--:B------:R-:W-:Y:S01]  /*10370*/  ISETP.GE.AND P1, PT, R0, R81.reuse, PT ;  /* 0x000000510000720c */ /* 0x080fe20003f26270 */
[----:B------:R-:W-:Y:S01]  /*10380*/  VIADD R0, R82, 0x40 ;  /* 0x0000004052007836 */ /* 0x000fe20000000000 */
[----:B-1----:R1:W-:Y:S01]  /*10390*/  SYNCS.ARRIVE.TRANS64.RED.A1T0 RZ, [R17+URZ], RZ ;  /* 0x000000ff11ff79a7 */ /* 0x0023e2000810043f */
[----:B------:R0:W2:Y:S01]  /*103a0*/  SHFL.IDX PT, R79, R18, RZ, 0x181f ;  /* 0x00181fff124f7589 */ /* 0x0000a200000e0000 */
[----:B------:R-:W-:Y:S02]  /*103b0*/  BSSY B1, `(.L_x_2595) ;  /* 0x0000015000017945 */ /* 0x000fe40003800000 */
[----:B------:R-:W-:Y:S01]  /*103c0*/  ISETP.GE.AND P0, PT, R0, R81, PT ;  /* 0x000000510000720c */ /* 0x000fe20003f06270 */
[----:B-1----:R0:W1:Y:S01]  /*103d0*/  SHFL.IDX PT, R17, R80, RZ, 0x181f ;  /* 0x00181fff50117589 */ /* 0x00206200000e0000 */
[----:B------:R-:W-:Y:S11]  /*103e0*/  @P2 BRA `(.L_x_2596) ;  /* 0x0000000000442947 */ /* 0x000ff60003800000 */
[----:B------:R-:W-:Y:S02]  /*103f0*/  ULDC UR4, c[0x0][0xac8] ;  /* 0x0002b20000047ab9 */ /* 0x000fe40000000800 */
[----:B------:R-:W-:Y:S02]  /*10400*/  ISETP.GE.AND P5, PT, R22, UR4, PT ;  /* 0x0000000416007c0c */ /* 0x000fe4000bfa6270 */
[----:B------:R-:W-:Y:S02]  /*10410*/  ISETP.GE.AND P4, PT, R201, UR4, PT ;  /* 0x00000004c9007c0c */ /* 0x000fe4000bf86270 */
[----:B------:R-:W-:Y:S02]  /*10420*/  ISETP.GE.AND P3, PT, R200, UR4, PT ;  /* 0x00000004c8007c0c */ /* 0x000fe4000bf66270 */
[----:B------:R-:W-:-:S07]  /*10430*/  ISETP.GE.AND P2, PT, R202, UR4, PT ;  /* 0x00000004ca007c0c */ /* 0x000fce000bf46270 */
[----:B--2---:R-:W-:-:S04]  /*10440*/  @!P5 LEA R2, P6, R22, R79, 0x1 ;  /* 0x0000004f1602d211 */ /* 0x004fc800078c08ff */
        /* <DEDUP_REMOVED lines=11> */
.L_x_2596:
[----:B------:R-:W-:Y:S05]  /*10500*/  BSYNC B1 ;  /* 0x0000000000017941 */ /* 0x000fea0003800000 */
.L_x_2595:
[----:B-1----:R1:W4:Y:S01]  /*10510*/  SHFL.IDX PT, R17, R80, 0x1, 0x181f ;  /* 0x00381f0050117f89 */ /* 0x00232200000e0000 */
        /* <DEDUP_REMOVED lines=20> */
.L_x_2598:
[----:B------:R-:W-:Y:S05]  /*10660*/  BSYNC B1 ;  /* 0x0000000000017941 */ /* 0x000fea0003800000 */
.L_x_2597:
[----:B---3-5:R3:W0:Y:S01]  /*10670*/  SHFL.IDX PT, R9, R80, 0x2, 0x181f ;  /* 0x00581f0050097f89 */ /* 0x02862200000e0000 */
        /* <DEDUP_REMOVED lines=20> */
.L_x_2600:
[----:B------:R-:W-:Y:S05]  /*107c0*/  BSYNC B1 ;  /* 0x0000000000017941 */ /* 0x000fea0003800000 */
.L_x_2599:
[----:B------:R-:W-:Y:S01]  /*107d0*/  VIADD R0, R82, 0x60 ;  /* 0x0000006052007836 */ /* 0x000fe20000000000 */
[----:B0-----:R0:W0:Y:S04]  /*107e0*/  SHFL.IDX PT, R9, R80, 0x3, 0x181f ;  /* 0x00781f0050097f89 */ /* 0x00102800000e0000 */
[----:B------:R-:W-:Y:S01]  /*107f0*/  ISETP.GE.AND P0, PT, R0, R81, PT ;  /* 0x000000510000720c */ /* 0x000fe20003f06270 */
[----:B------:R0:W0:-:S12]  /*10800*/  SHFL.IDX PT, R11, R18, 0x3, 0x181f ;  /* 0x00781f00120b7f89 */ /* 0x00001800000e0000 */
        /* <DEDUP_REMOVED lines=20> */
.L_x_2593:
        /* <DEDUP_REMOVED lines=11> */
[----:B------:R-:W-:Y:S01]  /*10a00*/  UISETP.NE.U32.AND UP1, UPT, UR8, URZ, UPT ;  /* 0x0000003f0800728c */ /* 0x000fe2000bf25070 */
[----:B------:R-:W-:Y:S02]  /*10a10*/  IMAD.U32 R0, RZ, RZ, UR4 ;  /* 0x00000004ff007e24 */ /* 0x000fe4000f8e00ff */
[----:B------:R-:W2:Y:S01]  /*10a20*/  @P2 LDG.E R6, desc[UR46][R2.64] ;  /* 0x0000002e02062981 */ /* 0x000ea2000c1e1900 */
[----:B------:R-:W-:-:S06]  /*10a30*/  UISETP.NE.AND.EX UP1, UPT, UR9, URZ, UPT, UP1 ;  /* 0x0000003f0900728c */ /* 0x000fcc000bf25310 */
        /* <DEDUP_REMOVED lines=11> */
[----:B--2---:R-:W-:Y:S01]  /*10af0*/  @P2 R2UR UR4, R6 ;  /* 0x00000000060422ca */ /* 0x004fe200000e0000 */
[----:B01----:R-:W-:-:S14]  /*10b00*/  @P3 BRA `(.L_x_2602) ;  /* 0x0000000000103947 */ /* 0x003fdc0003800000 */
[----:B------:R-:W-:Y:S05]  /*10b10*/  @!P2 BRA `(.L_x_2602) ;  /* 0x00000000000ca947 */ /* 0x000fea0003800000 */
[----:B------:R-:W2:Y:S04]  /*10b20*/  LDG.E R5, desc[UR46][R2.64] ;  /* 0x0000002e02057981 */ /* 0x000ea8000c1e1900 */
[----:B-----5:R-:W2:Y:S02]  /*10b30*/  LDG.E R0, desc[UR46][R2.64+0x4] ;  /* 0x0000042e02007981 */ /* 0x020ea4000c1e1900 */
[----:B--2---:R-:W-:-:S07]  /*10b40*/  IMAD.IADD R0, R0, 0x1, -R5 ;  /* 0x0000000100007824 */ /* 0x004fce00078e0a05 */
.L_x_2602:
[----:B------:R-:W-:Y:S01]  /*10b50*/  USHF.R.S32.HI UR8, URZ, 0x1f, UR42 ;  /* 0x0000001f3f087899 */ /* 0x000fe2000801142a */
[----:B------:R-:W-:Y:S01]  /*10b60*/  BSSY B1, `(.L_x_2603) ;  /* 0x000002e000017945 */ /* 0x000fe20003800000 */
[----:B------:R-:W-:Y:S02]  /*10b70*/  USHF.R.S32.HI UR11, URZ, 0x1f, UR4 ;  /* 0x0000001f3f0b7899 */ /* 0x000fe40008011404 */
[----:B------:R-:W-:Y:S02]  /*10b80*/  USEL UR13, UR42, URZ, !UP0 ;  /* 0x0000003f2a0d7287 */ /* 0x000fe4000c000000 */
[----:B------:R-:W-:Y:S01]  /*10b90*/  USEL UR14, UR8, URZ, !UP0 ;  /* 0x0000003f080e7287 */ /* 0x000fe2000c000000 */
[----:B------:R-:W-:Y:S11]  /*10ba0*/  @P1 BRA `(.L_x_2604) ;  /* 0x0000000000a41947 */ /* 0x000ff60003800000 */
[----:B------:R-:W0:Y:S01]  /*10bb0*/  S2R R4, SR_TID.X ;  /* 0x0000000000047919 */ /* 0x000e220000002100 */
[----:B------:R-:W1:Y:S01]  /*10bc0*/  LDC R7, c[0x0][0xbe8] ;  /* 0x0002fa00ff077b82 */ /* 0x000e620000000800 */
[----:B------:R-:W-:Y:S02]  /*10bd0*/  IMAD.U32 R3, RZ, RZ, UR43 ;  /* 0x0000002bff037e24 */ /* 0x000fe4000f8e00ff */
[----:B-1---5:R-:W-:-:S03]  /*10be0*/  IMAD R2, R0, R7, RZ ;  /* 0x0000000700027224 */ /* 0x022fc600078e02ff */
[----:B0-----:R-:W-:-:S04]  /*10bf0*/  IADD3 R4, R3, -0x80, R4 ;  /* 0xffffff8003047810 */ /* 0x001fc80007ffe004 */
[----:B------:R-:W-:-:S13]  /*10c00*/  ISETP.GE.AND P1, PT, R4, R2, PT ;  /* 0x000000020400720c */ /* 0x000fda0003f26270 */
[----:B------:R-:W-:Y:S05]  /*10c10*/  @P1 BRA `(.L_x_2604) ;  /* 0x0000000000881947 */ /* 0x000fea0003800000 */
[----:B------:R-:W-:Y:S01]  /*10c20*/  ISETP.NE.AND P1, PT, R7, 0x1, PT ;  /* 0x000000010700780c */ /* 0x000fe20003f25270 */
[----:B------:R-:W-:Y:S01]  /*10c30*/  ULDC.64 UR16, c[0x0][0xb90] ;  /* 0x0002e40000107ab9 */ /* 0x000fe20000000a00 */
[----:B------:R-:W-:Y:S01]  /*10c40*/  UMOV UR8, UR4 ;  /* 0x0000000400087c82 */ /* 0x000fe20008000000 */
[----:B------:R-:W-:Y:S01]  /*10c50*/  UIMAD UR10, UR12, UR16, URZ ;  /* 0x000000100c0a72a4 */ /* 0x000fe2000f8e023f */
[----:B------:R-:W-:Y:S01]  /*10c60*/  IMAD.MOV.U32 R2, RZ, RZ, R4 ;  /* 0x000000ffff027224 */ /* 0x000fe200078e0004 */
[----:B------:R-:W-:Y:S02]  /*10c70*/  UMOV UR9, UR11 ;  /* 0x0000000b00097c82 */ /* 0x000fe40008000000 */
[----:B------:R-:W-:Y:S02]  /*10c80*/  UIMAD.WIDE.U32 UR8, UR41, UR16, UR8 ;  /* 0x00000010290872a5 */ /* 0x000fe4000f8e0008 */
[----:B------:R-:W-:-:S03]  /*10c90*/  UIMAD UR10, UR41, UR17, UR10 ;  /* 0x00000011290a72a4 */ /* 0x000fc6000f8e020a */
[----:B------:R-:W-:Y:S01]  /*10ca0*/  ULDC.64 UR16, c[0x0][0xb98] ;  /* 0x0002e60000107ab9 */ /* 0x000fe20000000a00 */
[----:B------:R-:W0:Y:S01]  /*10cb0*/  @P1 LDC R3, c[0x0][0xbec] ;  /* 0x0002fb00ff031b82 */ /* 0x000e220000000800 */
[----:B------:R-:W-:Y:S02]  /*10cc0*/  UIADD3 UR9, UR9, UR10, URZ ;  /* 0x0000000a09097290 */ /* 0x000fe4000fffe03f */
[----:B------:R-:W-:Y:S02]  /*10cd0*/  UIMAD UR10, UR14, UR16, URZ ;  /* 0x000000100e0a72a4 */ /* 0x000fe4000f8e023f */
[----:B------:R-:W-:Y:S02]  /*10ce0*/  UIMAD.WIDE.U32 UR8, UR13, UR16, UR8 ;  /* 0x000000100d0872a5 */ /* 0x000fe4000f8e0008 */
[----:B------:R-:W-:Y:S01]  /*10cf0*/  UIMAD UR10, UR13, UR17, UR10 ;  /* 0x000000110d0a72a4 */ /* 0x000fe2000f8e020a */
[----:B------:R-:W1:Y:S02]  /*10d00*/  @P1 LDC R6, c[0x0][0xbf0] ;  /* 0x0002fc00ff061b82 */ /* 0x000e640000000800 */
[----:B------:R-:W-:Y:S01]  /*10d10*/  ULDC.64 UR16, c[0x0][0xb88] ;  /* 0x0002e20000107ab9 */ /* 0x000fe20000000a00 */
[----:B0-----:R-:W-:-:S05]  /*10d20*/  @P1 IMAD.HI.U32 R3, R4, R3, RZ ;  /* 0x0000000304031227 */ /* 0x001fca00078e00ff */
[----:B-1----:R-:W-:Y:S01]  /*10d30*/  @P1 SHF.R.U32.HI R2, RZ, R6, R3 ;  /* 0x00000006ff021219 */ /* 0x002fe20000011603 */
[----:B------:R-:W-:-:S03]  /*10d40*/  IMAD.U32 R6, RZ, RZ, UR10 ;  /* 0x0000000aff067e24 */ /* 0x000fc6000f8e00ff */
[--C-:B------:R-:W-:Y:S01]  /*10d50*/  SHF.R.S32.HI R3, RZ, 0x1f, R2.reuse ;  /* 0x0000001fff037819 */ /* 0x100fe20000011402 */
[----:B------:R-:W-:Y:S01]  /*10d60*/  IMAD.MOV R5, RZ, RZ, -R2 ;  /* 0x000000ffff057224 */ /* 0x000fe200078e0a02 */
[----:B------:R-:W-:-:S03]  /*10d70*/  IADD3 R2, P1, R2, UR8, RZ ;  /* 0x0000000802027c10 */ /* 0x000fc6000ff3e0ff */
[----:B------:R-:W-:Y:S01]  /*10d80*/  IMAD R5, R7, R5, R4 ;  /* 0x0000000507057224 */ /* 0x000fe200078e0204 */
[----:B------:R-:W-:Y:S01]  /*10d90*/  IADD3.X R3, R3, UR9, R6, P1, !PT ;  /* 0x0000000903037c10 */ /* 0x000fe20008ffe406 */
[----:B------:R-:W-:-:S03]  /*10da0*/  ULDC.64 UR8, c[0x0][0xb50] ;  /* 0x0002d40000087ab9 */ /* 0x000fc60000000a00 */
[----:B------:R-:W-:Y:S01]  /*10db0*/  SHF.R.S32.HI R4, RZ, 0x1f, R5 ;  /* 0x0000001fff047819 */ /* 0x000fe20000011405 */
[----:B------:R-:W-:-:S04]  /*10dc0*/  IMAD.WIDE.U32 R2, R5, UR16, R2 ;  /* 0x0000001005027c25 */ /* 0x000fc8000f8e0002 */
[----:B------:R-:W-:-:S04]  /*10dd0*/  IMAD R4, R4, UR16, RZ ;  /* 0x0000001004047c24 */ /* 0x000fc8000f8e02ff */
[----:B------:R-:W-:Y:S01]  /*10de0*/  IMAD R7, R5, UR17, R4 ;  /* 0x0000001105077c24 */ /* 0x000fe2000f8e0204 */
[----:B------:R-:W-:-:S03]  /*10df0*/  LEA R4, P1, R2, UR8, 0x2 ;  /* 0x0000000802047c11 */ /* 0x000fc6000f8210ff */
[----:B------:R-:W-:-:S05]  /*10e00*/  IMAD.IADD R3, R3, 0x1, R7 ;  /* 0x0000000103037824 */ /* 0x000fca00078e0207 */
[----:B------:R-:W-:Y:S01]  /*10e10*/  LEA.HI.X R5, R2, UR9, R3, 0x2, P1 ;  /* 0x0000000902057c11 */ /* 0x000fe200088f1403 */
[----:B------:R-:W-:-:S05]  /*10e20*/  IMAD.MOV.U32 R3, RZ, RZ, -0x800000 ;  /* 0xff800000ff037424 */ /* 0x000fca00078e00ff */
[----:B------:R0:W-:Y:S02]  /*10e30*/  STG.E desc[UR46][R4.64], R3 ;  /* 0x0000000304007986 */ /* 0x0001e4000c10192e */
.L_x_2604:
[----:B------:R-:W-:Y:S05]  /*10e40*/  BSYNC B1 ;  /* 0x0000000000017941 */ /* 0x000fea0003800000 */
.L_x_2603:
[----:B0-----:R-:W0:Y:S01]  /*10e50*/  @P0 LDC R3, c[0x0][0xbf0] ;  /* 0x0002fc00ff030b82 */ /* 0x001e220000000800 */
[----:B------:R-:W-:Y:S01]  /*10e60*/  ULDC.64 UR16, c[0x0][0xaa0] ;  /* 0x0002a80000107ab9 */ /* 0x000fe20000000a00 */
[----:B------:R-:W-:Y:S01]  /*10e70*/  IMAD R2, R203, 0x20, R204 ;  /* 0x00000020cb027824 */ /* 0x000fe200078e02cc */
[----:B------:R-:W-:Y:S01]  /*10e80*/  UIMAD UR10, UR11, UR16, URZ ;  /* 0x000000100b0a72a4 */ /* 0x000fe2000f8e023f */
[----:B------:R-:W-:Y:S01]  /*10e90*/  BSSY B1, `(.L_x_2605) ;  /* 0x0000041000017945 */ /* 0x000fe20003800000 */
[----:B------:R-:W-:Y:S01]  /*10ea0*/  UIMAD.WIDE.U32 UR8, UR4, UR16, URZ ;  /* 0x00000010040872a5 */ /* 0x000fe2000f8e003f */
[----:B------:R-:W-:Y:S01]  /*10eb0*/  VIADD R6, R2, UR43 ;  /* 0x0000002b02067c36 */ /* 0x000fe20008000000 */
[----:B------:R-:W-:-:S03]  /*10ec0*/  UIMAD UR10, UR4, UR17, UR10 ;  /* 0x00000011040a72a4 */ /* 0x000fc6000f8e020a */
[----:B------:R-:W-:Y:S01]  /*10ed0*/  ULDC.64 UR16, c[0x0][0xae8] ;  /* 0x0002ba0000107ab9 */ /* 0x000fe20000000a00 */
[----:B------:R-:W-:Y:S01]  /*10ee0*/  UIADD3 UR9, UR9, UR10, URZ ;  /* 0x0000000a09097290 */ /* 0x000fe2000fffe03f */
[----:B------:R-:W-:Y:S01]  /*10ef0*/  @P0 IMAD.HI.U32 R2, R6, R9, RZ ;  /* 0x0000000906020227 */ /* 0x000fe200078e00ff */
[----:B------:R-:W-:Y:S02]  /*10f00*/  UIMAD UR4, UR12, UR16, URZ ;  /* 0x000000100c0472a4 */ /* 0x000fe4000f8e023f */
[----:B------:R-:W-:Y:S01]  /*10f10*/  UIMAD.WIDE.U32 UR8, UR41, UR16, UR8 ;  /* 0x00000010290872a5 */ /* 0x000fe2000f8e0008 */
[----:B------:R-:W-:Y:S01]  /*10f20*/  IMAD.MOV.U32 R5, RZ, RZ, R6 ;  /* 0x000000ffff057224 */ /* 0x000fe200078e0006 */
[----:B------:R-:W-:Y:S01]  /*10f30*/  UIMAD UR4, UR41, UR17, UR4 ;  /* 0x00000011290472a4 */ /* 0x000fe2000f8e0204 */
[----:B------:R-:W-:-:S03]  /*10f40*/  ULDC.64 UR10, c[0x0][0xaf0] ;  /* 0x0002bc00000a7ab9 */ /* 0x000fc60000000a00 */
[----:B------:R-:W-:Y:S02]  /*10f50*/  UIADD3 UR9, UR9, UR4, URZ ;  /* 0x0000000409097290 */ /* 0x000fe4000fffe03f */
[----:B------:R-:W-:Y:S01]  /*10f60*/  UIMAD UR4, UR14, UR10, URZ ;  /* 0x0000000a0e0472a4 */ /* 0x000fe2000f8e023f */
[----:B0-----:R-:W-:Y:S01]  /*10f70*/  @P0 SHF.R.U32.HI R5, RZ, R3, R2 ;  /* 0x00000003ff050219 */ /* 0x001fe20000011602 */
        /* <DEDUP_REMOVED lines=8> */
[----:B------:R-:W-:Y:S02]  /*11000*/  IMAD R7, R11, R7, R6 ;  /* 0x000000070b077224 */ /* 0x000fe400078e0206 */
[----:B------:R-:W-:Y:S01]  /*11010*/  IMAD.U32 R2, RZ, RZ, UR8 ;  /* 0x00000008ff027e24 */ /* 0x000fe2000f8e00ff */
[----:B------:R-:W-:Y:S01]  /*11020*/  ULDC.64 UR8, c[0x0][0xad8] ;  /* 0x0002b60000087ab9 */ /* 0x000fe20000000a00 */
[----:B------:R-:W-:Y:S02]  /*11030*/  IMAD.U32 R3, RZ, RZ, UR4 ;  /* 0x00000004ff037e24 */ /* 0x000fe4000f8e00ff */
[C---:B------:R-:W-:Y:S01]  /*11040*/  IMAD R9, R5.reuse, UR11, R4 ;  /* 0x0000000b05097c24 */ /* 0x040fe2000f8e0204 */
[----:B------:R-:W-:Y:S01]  /*11050*/  SHF.R.S32.HI R4, RZ, 0x1f, R7 ;  /* 0x0000001fff047819 */ /* 0x000fe20000011407 */
[----:B------:R-:W-:-:S04]  /*11060*/  IMAD.WIDE.U32 R2, R5, UR10, R2 ;  /* 0x0000000a05027c25 */ /* 0x000fc8000f8e0002 */
[----:B------:R-:W-:Y:S02]  /*11070*/  IMAD.IADD R3, R3, 0x1, R9 ;  /* 0x0000000103037824 */ /* 0x000fe400078e0209 */
[----:B------:R-:W-:Y:S02]  /*11080*/  IMAD R4, R4, UR8, RZ ;  /* 0x0000000804047c24 */ /* 0x000fe4000f8e02ff */
[----:B------:R-:W-:Y:S02]  /*11090*/  VIADD R6, R204, UR43 ;  /* 0x0000002bcc067c36 */ /* 0x000fe40008000000 */
        /* <DEDUP_REMOVED lines=32> */
.L_x_2606:
[----:B------:R-:W-:Y:S05]  /*112a0*/  BSYNC B1 ;  /* 0x0000000000017941 */ /* 0x000fea0003800000 */
.L_x_2605:
        /* <DEDUP_REMOVED lines=21> */
.L_x_2608:
[----:B------:R-:W-:Y:S05]  /*11400*/  BSYNC B1 ;  /* 0x0000000000017941 */ /* 0x000fea0003800000 */
.L_x_2607:
        /* <DEDUP_REMOVED lines=21> */
.L_x_2610:
[----:B------:R-:W-:Y:S05]  /*11560*/  BSYNC B1 ;  /* 0x0000000000017941 */ /* 0x000fea0003800000 */
.L_x_2609:
[----:B------:R-:W-:Y:S01]  /*11570*/  VIADD R0, R6, 0x60 ;  /* 0x0000006006007836 */ /* 0x000fe20000000000 */
[----:B0-23--:R-:W0:Y:S04]  /*11580*/  SHFL.IDX PT, R5, R5, 0x3, 0x181f ;  /* 0x00781f0005057f89 */ /* 0x00de2800000e0000 */
        /* <DEDUP_REMOVED lines=20> */
.L_x_2601:
[----:B------:R-:W-:Y:S05]  /*116d0*/  BSYNC B0 ;  /* 0x0000000000007941 */ /* 0x000fea0003800000 */
.L_x_2592:
[----:B------:R-:W-:Y:S02]  /*116e0*/  ULDC UR4, c[0x0][0xc3c] ;  /* 0x00030f0000047ab9 */ /* 0x000fe40000000800 */
[----:B------:R-:W-:-:S06]  /*116f0*/  UISETP.GE.AND UP0, UPT, UR6, UR4, UPT ;  /* 0x000000040600728c */ /* 0x000fcc000bf06270 */
[----:B------:R-:W-:-:S13]  /*11700*/  PLOP3.LUT P0, PT, PT, PT, UP0, 0x80, 0x0 ;  /* 0x000000000000781c */ /* 0x000fda0003f0f008 */
[----:B------:R-:W-:Y:S05]  /*11710*/  @!P0 BRA `(.L_x_2611) ;  /* 0xfffffef400948947 */ /* 0x000fea000383ffff */
[----:B------:R-:W-:Y:S05]  /*11720*/  EXIT ;  /* 0x000000000000794d */ /* 0x000fea0003800000 */
.L_x_2502:
[----:B------:R-:W-:-:S08]  /*11730*/  NOP ;  /* 0x0000000000007918 */ /* 0x000fd00000000000 */
[----:B------:R-:W0:-:S00]  /*11740*/  USETMAXREG.DEALLOC.CTAPOOL 0x28 ;  /* 0x00000028000079c8 */ /* 0x000e0000080e0500 */
        /* <DEDUP_REMOVED lines=14> */
.L_x_2612:
        /* <DEDUP_REMOVED lines=36> */
[----:B------:R-:W-:Y:S01]  /*11a70*/  IMAD.MOV.U32 R6, RZ, RZ, R3 ;  /* 0x000000ffff067224 */ /* 0x000fe200078e0003 */
[----:B------:R-:W-:Y:S01]  /*11a80*/  UMOV UR4, URZ ;  /* 0x0000003f00047c82 */ /* 0x000fe20008000000 */
[----:B------:R-:W-:-:S05]  /*11a90*/  ULDC UR5, c[0x0][0xc38] ;  /* 0x00030e0000057ab9 */ /* 0x000fca0000000800 */
.L_x_2618:
        /* <DEDUP_REMOVED lines=12> */
.L_x_2617:
[----:B------:R-:W-:Y:S05]  /*11b60*/  BSYNC B0 ;  /* 0x0000000000007941 */ /* 0x000fea0003800000 */
.L_x_2616:
        /* <DEDUP_REMOVED lines=20> */
.L_x_2614:
[----:B------:R-:W-:-:S04]  /*11cb0*/  IMAD.IADD R13, R6, 0x1, -R3 ;  /* 0x00000001060d7824 */ /* 0x000fc800078e0a03 */
[----:B------:R-:W-:-:S05]  /*11cc0*/  IMAD R2, R8, UR5, R13 ;  /* 0x0000000508027c24 */ /* 0x000fca000f8e020d */
[----:B------:R-:W-:Y:S02]  /*11cd0*/  ISETP.GT.AND P0, PT, R2, UR6, PT ;  /* 0x0000000602007c0c */ /* 0x000fe4000bf04270 */
[----:B------:R-:W0:Y:S11]  /*11ce0*/  LDC.64 R2, c[0x0][0xc90] ;  /* 0x00032400ff027b82 */ /* 0x000e360000000a00 */
[----:B------:R-:W-:-:S04]  /*11cf0*/  VOTE.ANY R9, PT, !P0 ;  /* 0x0000000000097806 */ /* 0x000fc800040e0100 */
[----:B------:R-:W1:Y:S02]  /*11d00*/  POPC R15, R9 ;  /* 0x00000009000f7309 */ /* 0x000e640000000000 */
[----:B-1----:R-:W-:-:S04]  /*11d10*/  VIADD R27, R15, UR4 ;  /* 0x000000040f1b7c36 */ /* 0x002fc80008000000 */
[----:B0-----:R-:W-:-:S05]  /*11d20*/  IMAD.WIDE R2, R27, 0x4, R2 ;  /* 0x000000041b027825 */ /* 0x001fca00078e0202 */
[----:B------:R-:W2:Y:S01]  /*11d30*/  LDG.E R7, desc[UR46][R2.64] ;  /* 0x0000002e02077981 */ /* 0x000ea2000c1e1900 */
[----:B------:R-:W-:-:S03]  /*11d40*/  ISETP.NE.AND P0, PT, R9, RZ, PT ;  /* 0x000000ff0900720c */ /* 0x000fc60003f05270 */
[----:B------:R-:W2:Y:S02]  /*11d50*/  SHFL.IDX PT, R4, R4, R15, 0x1f ;  /* 0x00001f0f04047589 */ /* 0x000ea400000e0000 */
[----:B--2---:R-:W-:-:S05]  /*11d60*/  IMAD R6, R4, R7, RZ ;  /* 0x0000000704067224 */ /* 0x004fca00078e02ff */
[----:B------:R-:W-:-:S04]  /*11d70*/  IABS R12, R6 ;  /* 0x00000006000c7213 */ /* 0x000fc80000000000 */
[----:B------:R-:W0:Y:S08]  /*11d80*/  I2F.RP R10, R12 ;  /* 0x0000000c000a7306 */ /* 0x000e300000209400 */
[----:B0-----:R-:W0:Y:S02]  /*11d90*/  MUFU.RCP R10, R10 ;  /* 0x0000000a000a7308 */ /* 0x001e240000001000 */
[----:B0-----:R-:W-:-:S06]  /*11da0*/  VIADD R11, R10, 0xffffffe ;  /* 0x0ffffffe0a0b7836 */ /* 0x001fcc0000000000 */
[----:B------:R0:W1:Y:S01]  /*11db0*/  F2I.FTZ.U32.TRUNC.NTZ R3, R11 ;  /* 0x0000000b00037305 */ /* 0x000062000021f000 */
[----:B------:R-:W-:Y:S05]  /*11dc0*/  @!P0 BRA `(.L_x_2619) ;  /* 0x0000000000088947 */ /* 0x000fea0003800000 */
[----:B------:R-:W-:-:S05]  /*11dd0*/  VIADD R9, R15, 0xffffffff ;  /* 0xffffffff0f097836 */ /* 0x000fca0000000000 */
[----:B------:R2:W3:Y:S02]  /*11de0*/  SHFL.IDX PT, R24, R8, R9, 0x1f ;  /* 0x00001f0908187589 */ /* 0x0004e400000e0000 */
.L_x_2619:
[----:B---3--:R-:W-:Y:S01]  /*11df0*/  IMAD R24, R24, UR5, R13 ;  /* 0x0000000518187c24 */ /* 0x008fe2000f8e020d */
[----:B------:R-:W-:Y:S01]  /*11e00*/  IABS R2, R6 ;  /* 0x0000000600027213 */ /* 0x000fe20000000000 */
[----:B-12---:R-:W-:-:S03]  /*11e10*/  IMAD.MOV R9, RZ, RZ, -R3 ;  /* 0x000000ffff097224 */ /* 0x006fc600078e0a03 */
[----:B0-----:R-:W-:Y:S01]  /*11e20*/  IADD3 R11, -R24, UR6, RZ ;  /* 0x00000006180b7c10 */ /* 0x001fe2000fffe1ff */
        /* <DEDUP_REMOVED lines=18> */
[----:B------:R-:W-:-:S05]  /*11f50*/  @!P1 LOP3.LUT R2, RZ, R6, RZ, 0x33, !PT ;  /* 0x00000006ff029212 */ /* 0x000fca00078e33ff */
[----:B------:R-:W-:Y:S02]  /*11f60*/  IMAD R13, R7, R2, RZ ;  /* 0x00000002070d7224 */ /* 0x000fe400078e02ff */
[----:B------:R-:W-:Y:S02]  /*11f70*/  IMAD.MOV R9, RZ, RZ, -R2 ;  /* 0x000000ffff097224 */ /* 0x000fe400078e0a02 */
[----:B------:R-:W-:Y:S02]  /*11f80*/  IMAD.MOV R8, RZ, RZ, -R13 ;  /* 0x000000ffff087224 */ /* 0x000fe400078e0a0d */
[----:B------:R-:W-:-:S03]  /*11f90*/  IMAD R6, R6, R9, R11 ;  /* 0x0000000906067224 */ /* 0x000fc600078e020b */
[----:B------:R-:W-:Y:S02]  /*11fa0*/  VIADDMNMX R15, R8, UR5, R7, PT ;  /* 0x00000005080f7c46 */ /* 0x000fe4000b800107 */
[----:B------:R-:W-:Y:S02]  /*11fb0*/  IABS R11, R6 ;  /* 0x00000006000b7213 */ /* 0x000fe40000000000 */
[-C--:B------:R-:W-:Y:S01]  /*11fc0*/  IABS R8, R15.reuse ;  /* 0x0000000f00087213 */ /* 0x080fe20000000000 */
[----:B------:R-:W-:Y:S01]  /*11fd0*/  IMAD.MOV R26, RZ, RZ, -R15 ;  /* 0x000000ffff1a7224 */ /* 0x000fe200078e0a0f */
[----:B------:R-:W-:Y:S02]  /*11fe0*/  IABS R10, R15 ;  /* 0x0000000f000a7213 */ /* 0x000fe40000000000 */
[----:B------:R-:W0:Y:S08]  /*11ff0*/  I2F.RP R7, R8 ;  /* 0x0000000800077306 */ /* 0x000e300000209400 */
[----:B0-----:R-:W0:Y:S02]  /*12000*/  MUFU.RCP R7, R7 ;  /* 0x0000000700077308 */ /* 0x001e240000001000 */
[----:B0-----:R-:W-:-:S06]  /*12010*/  VIADD R3, R7, 0xffffffe ;  /* 0x0ffffffe07037836 */ /* 0x001fcc0000000000 */
[----:B------:R-:W0:Y:S02]  /*12020*/  F2I.FTZ.U32.TRUNC.NTZ R3, R3 ;  /* 0x0000000300037305 */ /* 0x000e24000021f000 */
[----:B0-----:R-:W-:-:S04]  /*12030*/  IMAD.MOV R2, RZ, RZ, -R3 ;  /* 0x000000ffff027224 */ /* 0x001fc800078e0a03 */
[----:B------:R-:W-:Y:S02]  /*12040*/  IMAD.MOV.U32 R9, RZ, RZ, R2 ;  /* 0x000000ffff097224 */ /* 0x000fe400078e0002 */
[----:B------:R-:W-:Y:S02]  /*12050*/  IMAD.MOV.U32 R2, RZ, RZ, RZ ;  /* 0x000000ffff027224 */ /* 0x000fe400078e00ff */
[----:B------:R-:W-:-:S04]  /*12060*/  IMAD R9, R9, R8, RZ ;  /* 0x0000000809097224 */ /* 0x000fc800078e02ff */
[----:B------:R-:W-:-:S04]  /*12070*/  IMAD.HI.U32 R2, R3, R9, R2 ;  /* 0x0000000903027227 */ /* 0x000fc800078e0002 */
[----:B------:R-:W-:Y:S02]  /*12080*/  IMAD.MOV R3, RZ, RZ, -R10 ;  /* 0x000000ffff037224 */ /* 0x000fe400078e0a0a */
        /* <DEDUP_REMOVED lines=8> */
[----:B------:R-:W-:Y:S01]  /*12110*/  ISETP.GE.AND P2, PT, R3, RZ, PT ;  /* 0x000000ff0300720c */ /* 0x000fe20003f46270 */
[----:B------:R-:W-:-:S06]  /*12120*/  IMAD.IADD R3, R6, 0x1, R13 ;  /* 0x0000000106037824 */ /* 0x000fcc00078e020d */
[----:B------:R-:W-:-:S06]  /*12130*/  @P0 VIADD R2, R2, 0x1 ;  /* 0x0000000102020836 */ /* 0x000fcc0000000000 */
[----:B------:R-:W-:Y:S01]  /*12140*/  @!P2 IMAD.MOV R2, RZ, RZ, -R2 ;  /* 0x000000ffff02a224 */ /* 0x000fe200078e0a02 */
[----:B------:R-:W-:-:S04]  /*12150*/  @!P1 LOP3.LUT R2, RZ, R15, RZ, 0x33, !PT ;  /* 0x0000000fff029212 */ /* 0x000fc800078e33ff */
[----:B------:R-:W-:Y:S01]  /*12160*/  LOP3.LUT R25, RZ, R2, RZ, 0x33, !PT ;  /* 0x00000002ff197212 */ /* 0x000fe200078e33ff */
[----:B------:R-:W-:-:S04]  /*12170*/  IMAD R26, R2, R26, R3 ;  /* 0x0000001a021a7224 */ /* 0x000fc800078e0203 */
[----:B------:R-:W-:Y:S01]  /*12180*/  IMAD.IADD R25, R4, 0x1, R25 ;  /* 0x0000000104197824 */ /* 0x000fe200078e0219 */
[----:B------:R-:W-:Y:S06]  /*12190*/  BRA `(.L_x_2620) ;  /* 0x0000000000147947 */ /* 0x000fec0003800000 */
.L_x_2615:
[----:B------:R-:W-:Y:S01]  /*121a0*/  ULDC UR4, c[0x0][0xc3c] ;  /* 0x00030f0000047ab9 */ /* 0x000fe20000000800 */
[----:B------:R-:W-:Y:S02]  /*121b0*/  IMAD.MOV.U32 R25, RZ, RZ, RZ ;  /* 0x000000ffff197224 */ /* 0x000fe400078e00ff */
[----:B------:R-:W-:Y:S02]  /*121c0*/  IMAD.U32 R24, RZ, RZ, UR6 ;  /* 0x00000006ff187e24 */ /* 0x000fe4000f8e00ff */
[----:B------:R-:W-:Y:S02]  /*121d0*/  IMAD.MOV.U32 R26, RZ, RZ, RZ ;  /* 0x000000ffff1a7224 */ /* 0x000fe400078e00ff */
[----:B------:R-:W-:-:S07]  /*121e0*/  IMAD.U32 R27, RZ, RZ, UR4 ;  /* 0x00000004ff1b7e24 */ /* 0x000fce000f8e00ff */
.L_x_2620:
[----:B------:R-:W-:-:S13]  /*121f0*/  ISETP.NE.AND P0, PT, R5, RZ, PT ;  /* 0x000000ff0500720c */ /* 0x000fda0003f05270 */
[----:B------:R-:W0:Y:S01]  /*12200*/  @!P0 S2R R3, SR_CgaCtaId ;  /* 0x0000000000038919 */ /* 0x000e220000008800 */
[----:B------:R-:W-:-:S04]  /*12210*/  @!P0 MOV R2, 0x400 ;  /* 0x0000040000028802 */ /* 0x000fc80000000f00 */
[----:B0-----:R-:W-:-:S05]  /*12220*/  @!P0 LEA R2, R3, R2, 0x18 ;  /* 0x0000000203028211 */ /* 0x001fca00078ec0ff */
[----:B------:R1:W-:Y:S01]  /*12230*/  @!P0 STS.128 [R2+0x228d0], R24 ;  /* 0x0228d01802008388 */ /* 0x0003e20000000c00 */
[----:B------:R-:W-:Y:S06]  /*12240*/  BAR.ARV 0x5, 0x180 ;  /* 0x0146000000007b1d */ /* 0x000fec0000002000 */
.L_x_2613:
[----:B------:R2:W-:Y:S01]  /*12250*/  STL [R1+0x10], RZ ;  /* 0x000010ff01007387 */ /* 0x0005e20000100800 */
[----:B------:R-:W-:Y:S01]  /*12260*/  ULDC UR4, c[0x0][0xc3c] ;  /* 0x00030f0000047ab9 */ /* 0x000fe20000000800 */
[----:B------:R-:W-:Y:S01]  /*12270*/  IMAD.MOV.U32 R22, RZ, RZ, 0x1 ;  /* 0x00000001ff167424 */ /* 0x000fe200078e00ff */
[----:B0-----:R-:W-:Y:S01]  /*12280*/  ISETP.GE.AND P0, PT, R27, UR4, PT ;  /* 0x000000041b007c0c */ /* 0x001fe2000bf06270 */
[----:B------:R-:W-:-:S12]  /*12290*/  IMAD.MOV.U32 R18, RZ, RZ, RZ ;  /* 0x000000ffff127224 */ /* 0x000fd800078e00ff */
[----:B--2---:R-:W-:Y:S05]  /*122a0*/  @P0 BRA `(.L_x_2621) ;  /* 0x0000004800b00947 */ /* 0x004fea0003800000 */
[----:B------:R-:W0:Y:S01]  /*122b0*/  S2UR UR5, SR_CgaCtaId ;  /* 0x00000000000579c3 */ /* 0x000e220000008800 */
[----:B------:R2:W-:Y:S01]  /*122c0*/  STL [R1+0x10], RZ ;  /* 0x000010ff01007387 */ /* 0x0005e20000100800 */
[C---:B-1----:R-:W-:Y:S01]  /*122d0*/  IMAD.SHL.U32 R2, R0.reuse, 0x8, RZ ;  /* 0x0000000800027824 */ /* 0x042fe200078e00ff */
[----:B------:R-:W-:Y:S01]  /*122e0*/  UMOV UR4, 0x400 ;  /* 0x0000040000047882 */ /* 0x000fe20000000000 */
[----:B------:R-:W-:Y:S01]  /*122f0*/  LOP3.LUT R4, R0, 0x7f, RZ, 0xc0, !PT ;  /* 0x0000007f00047812 */ /* 0x000fe200078ec0ff */
[----:B------:R-:W-:Y:S01]  /*12300*/  BSSY B8, `(.L_x_2621) ;  /* 0x00004a6000087945 */ /* 0x000fe20003800000 */
[----:B------:R-:W-:Y:S01]  /*12310*/  IMAD.MOV.U32 R22, RZ, RZ, 0x1 ;  /* 0x00000001ff167424 */ /* 0x000fe200078e00ff */
[----:B------:R-:W-:Y:S01]  /*12320*/  LOP3.LUT R3, R2, 0x1f8, RZ, 0xc0, !PT ;  /* 0x000001f802037812 */ /* 0x000fe200078ec0ff */
[----:B------:R-:W-:Y:S01]  /*12330*/  IMAD.MOV.U32 R18, RZ, RZ, RZ ;  /* 0x000000ffff127224 */ /* 0x000fe200078e00ff */
[----:B------:R-:W-:Y:S01]  /*12340*/  SHF.R.U32.HI R5, RZ, 0x3, R4 ;  /* 0x00000003ff057819 */ /* 0x000fe20000011604 */
[----:B------:R-:W-:Y:S01]  /*12350*/  ULOP3.LUT UR36, UR39, 0x2, URZ, 0xfc, !UPT ;  /* 0x0000000227247892 */ /* 0x000fe2000f8efc3f */
[----:B------:R-:W-:Y:S01]  /*12360*/  LOP3.LUT R3, R3, 0x38, R0, 0x78, !PT ;  /* 0x0000003803037812 */ /* 0x000fe200078e7800 */
[----:B------:R-:W-:Y:S01]  /*12370*/  IMAD.SHL.U32 R0, R0, 0x10, RZ ;  /* 0x0000001000007824 */ /* 0x000fe200078e00ff */
[----:B------:R-:W-:Y:S01]  /*12380*/  LOP3.LUT R4, R2, 0x38, RZ, 0xc0, !PT ;  /* 0x0000003802047812 */ /* 0x000fe200078ec0ff */
[----:B------:R-:W-:Y:S01]  /*12390*/  ULDC UR37, c[0x0][0xc] ;  /* 0x0000030000257ab9 */ /* 0x000fe20000000800 */
[----:B------:R-:W-:-:S02]  /*123a0*/  LOP3.LUT R28, R3, 0x200, R2, 0xf8, !PT ;  /* 0x00000200031c7812 */ /* 0x000fc400078ef802 */
[----:B------:R-:W-:Y:S02]  /*123b0*/  LOP3.LUT R0, R5, 0x70, R0, 0xf8, !PT ;  /* 0x0000007005007812 */ /* 0x000fe400078ef800 */
[C---:B------:R-:W-:Y:S02]  /*123c0*/  LOP3.LUT R3, R4.reuse, 0x40, RZ, 0xfc, !PT ;  /* 0x0000004004037812 */ /* 0x040fe400078efcff */
[C---:B------:R-:W-:Y:S02]  /*123d0*/  LOP3.LUT R2, R4.reuse, 0x80, RZ, 0xfc, !PT ;  /* 0x0000008004027812 */ /* 0x040fe400078efcff */
[----:B------:R-:W-:Y:S01]  /*123e0*/  LOP3.LUT R0, R4, 0xc0, RZ, 0xfc, !PT ;  /* 0x000000c004007812 */ /* 0x000fe200078efcff */
[----:B0-----:R-:W-:-:S06]  /*123f0*/  ULEA UR4, UR5, UR4, 0x18 ;  /* 0x0000000405047291 */ /* 0x001fcc000f8ec03f */
[----:B------:R-:W-:-:S04]  /*12400*/  IMAD.U32 R17, RZ, RZ, UR4 ;  /* 0x00000004ff117e24 */ /* 0x000fc8000f8e00ff */
[----:B--2---:R-:W-:-:S07]  /*12410*/  IMAD R37, R28, 0x2, R17 ;  /* 0x000000021c257824 */ /* 0x004fce00078e0211 */
.L_x_2690:
[----:B------:R-:W-:Y:S05]  /*12420*/  YIELD ;  /* 0x0000000000007946 */ /* 0x000fea0003800000 */
[----:B------:R-:W-:Y:S01]  /*12430*/  ULDC.64 UR4, c[0x0][0xa28] ;  /* 0x00028a0000047ab9 */ /* 0x000fe20000000a00 */
[----:B------:R-:W-:Y:S01]  /*12440*/  IMAD.MOV.U32 R29, RZ, RZ, RZ ;  /* 0x000000ffff1d7224 */ /* 0x000fe200078e00ff */
[----:B------:R-:W-:-:S04]  /*12450*/  ISETP.NE.U32.AND P0, PT, RZ, UR4, PT ;  /* 0x00000004ff007c0c */ /* 0x000fc8000bf05070 */
[----:B------:R-:W-:Y:S01]  /*12460*/  ISETP.NE.AND.EX P0, PT, RZ, UR5, PT, P0 ;  /* 0x00000005ff007c0c */ /* 0x000fe2000bf05300 */
[----:B------:R-:W-:-:S12]  /*12470*/  ULDC.64 UR4, c[0x0][0xa18] ;  /* 0x0002860000047ab9 */ /* 0x000fd80000000a00 */
[----:B------:R-:W0:Y:S02]  /*12480*/  @P0 LDC.64 R2, c[0x0][0xa28] ;  /* 0x00028a00ff020b82 */ /* 0x000e240000000a00 */
[----:B0-----:R-:W-:-:S05]  /*12490*/  @P0 IMAD.WIDE R2, R27, 0x4, R2 ;  /* 0x000000041b020825 */ /* 0x001fca00078e0202 */
[----:B------:R0:W5:Y:S01]  /*124a0*/  @P0 LDG.E R29, desc[UR46][R2.64] ;  /* 0x0000002e021d0981 */ /* 0x000162000c1e1900 */
[----:B------:R-:W-:Y:S01]  /*124b0*/  ISETP.NE.U32.AND P0, PT, RZ, UR4, PT ;  /* 0x00000004ff007c0c */ /* 0x000fe2000bf05070 */
[----:B------:R-:W-:Y:S01]  /*124c0*/  IMAD.MOV.U32 R0, RZ, RZ, RZ ;  /* 0x000000ffff007224 */ /* 0x000fe200078e00ff */
[----:B------:R-:W-:Y:S02]  /*124d0*/  LOP3.LUT R16, R16, 0xfffffdff, RZ, 0xc0, !PT ;  /* 0xfffffdff10107812 */ /* 0x000fe400078ec0ff */
[----:B------:R-:W-:Y:S01]  /*124e0*/  ISETP.NE.AND.EX P1, PT, RZ, UR5, PT, P0 ;  /* 0x00000005ff007c0c */ /* 0x000fe2000bf25300 */
[----:B------:R-:W-:Y:S02]  /*124f0*/  ULDC.64 UR4, c[0x0][0xa00] ;  /* 0x0002800000047ab9 */ /* 0x000fe40000000a00 */
[----:B------:R-:W-:Y:S01]  /*12500*/  ISETP.NE.U32.AND P0, PT, RZ, UR4, PT ;  /* 0x00000004ff007c0c */ /* 0x000fe2000bf05070 */
[----:B0-----:R-:W0:Y:S03]  /*12510*/  LDC.64 R2, c[0x0][0xa00] ;  /* 0x00028000ff027b82 */ /* 0x001e260000000a00 */
[----:B------:R-:W-:Y:S01]  /*12520*/  ISETP.NE.AND.EX P2, PT, RZ, UR5, PT, P0 ;  /* 0x00000005ff007c0c */ /* 0x000fe2000bf45300 */
[----:B------:R-:W-:-:S05]  /*12530*/  ULDC.64 UR4, c[0x0][0x418] ;  /* 0x0001060000047ab9 */ /* 0x000fca0000000a00 */
[----:B-1----:R-:W1:Y:S07]  /*12540*/  @P1 LDC.64 R4, c[0x0][0xa18] ;  /* 0x00028600ff041b82 */ /* 0x002e6e0000000a00 */
[----:B------:R-:W-:Y:S01]  /*12550*/  @P2 LOP3.LUT R16, R16, 0x200, RZ, 0xfc, !PT ;  /* 0x0000020010102812 */ /* 0x000fe200078efcff */
[----:B0-----:R-:W-:-:S05]  /*12560*/  IMAD.WIDE R2, R27, 0x4, R2 ;  /* 0x000000041b027825 */ /* 0x001fca00078e0202 */
[----:B--2---:R-:W2:Y:S01]  /*12570*/  @P2 LDG.E R0, desc[UR46][R2.64] ;  /* 0x0000002e02002981 */ /* 0x004ea2000c1e1900 */
[----:B-1----:R-:W-:-:S05]  /*12580*/  @P1 IMAD.WIDE R4, R27, 0x4, R4 ;  /* 0x000000041b041825 */ /* 0x002fca00078e0204 */
[----:B------:R0:W5:Y:S01]  /*12590*/  @P1 LDG.E R36, desc[UR46][R4.64] ;  /* 0x0000002e04241981 */ /* 0x000162000c1e1900 */
[----:B------:R-:W-:-:S03]  /*125a0*/  UISETP.NE.U32.AND UP0, UPT, UR4, URZ, UPT ;  /* 0x0000003f0400728c */ /* 0x000fc6000bf05070 */
[----:B------:R-:W-:Y:S01]  /*125b0*/  ULDC UR4, c[0x0][0x424] ;  /* 0x0001090000047ab9 */ /* 0x000fe20000000800 */
[----:B------:R-:W-:-:S03]  /*125c0*/  UISETP.NE.AND.EX UP0, UPT, UR5, URZ, UPT, UP0 ;  /* 0x0000003f0500728c */ /* 0x000fc6000bf05300 */
[----:B------:R-:W-:Y:S01]  /*125d0*/  ULDC UR5, c[0x0][0x2f0] ;  /* 0x0000bc0000057ab9 */ /* 0x000fe20000000800 */
[----:B------:R-:W-:-:S04]  /*125e0*/  USEL UR4, UR4, 0x1, UP0 ;  /* 0x0000000104047887 */ /* 0x000fc80008000000 */
[----:B------:R-:W-:Y:S01]  /*125f0*/  UIMAD UR4, UR4, UR5, URZ ;  /* 0x00000005040472a4 */ /* 0x000fe2000f8e023f */
[----:B--2---:R1:W-:Y:S05]  /*12600*/  STL [R1], R0 ;  /* 0x0000000001007387 */ /* 0x0043ea0000100800 */
[----:B-1----:R-:W-:Y:S01]  /*12610*/  IMAD.U32 R0, RZ, RZ, UR4 ;  /* 0x00000004ff007e24 */ /* 0x002fe2000f8e00ff */
[----:B0--34-:R-:W-:Y:S06]  /*12620*/  @P1 BRA `(.L_x_2622) ;  /* 0x0000000000181947 */ /* 0x019fec0003800000 */
[----:B------:R-:W-:Y:S02]  /*12630*/  ULDC UR4, c[0x0][0x288] ;  /* 0x0000a20000047ab9 */ /* 0x000fe40000000800 */
[----:B-----5:R-:W-:Y:S01]  /*12640*/  IMAD.U32 R36, RZ, RZ, UR4 ;  /* 0x00000004ff247e24 */ /* 0x020fe2000f8e00ff */
[----:B------:R-:W-:Y:S06]  /*12650*/  @!P2 BRA `(.L_x_2622) ;  /* 0x00000000000ca947 */ /* 0x000fec0003800000 */
[----:B------:R-:W2:Y:S04]  /*12660*/  LDG.E R5, desc[UR46][R2.64] ;  /* 0x0000002e02057981 */ /* 0x000ea8000c1e1900 */
[----:B------:R-:W2:Y:S02]  /*12670*/  LDG.E R36, desc[UR46][R2.64+0x4] ;  /* 0x0000042e02247981 */ /* 0x000ea4000c1e1900 */
[----:B--2---:R-:W-:-:S07]  /*12680*/  IMAD.IADD R36, R36, 0x1, -R5 ;  /* 0x0000000124247824 */ /* 0x004fce00078e0a05 */
.L_x_2622:
[----:B------:R-:W-:Y:S02]  /*12690*/  ULDC.64 UR4, c[0x0][0xa20] ;  /* 0x0002880000047ab9 */ /* 0x000fe40000000a00 */
[----:B------:R-:W-:-:S04]  /*126a0*/  ISETP.NE.U32.AND P0, PT, RZ, UR4, PT ;  /* 0x00000004ff007c0c */ /* 0x000fc8000bf05070 */
[----:B------:R-:W-:-:S13]  /*126b0*/  ISETP.NE.AND.EX P0, PT, RZ, UR5, PT, P0 ;  /* 0x00000005ff007c0c */ /* 0x000fda000bf05300 */
[----:B------:R-:W-:Y:S05]  /*126c0*/  @!P0 BRA `(.L_x_2623) ;  /* 0x0000000000108947 */ /* 0x000fea0003800000 */
[----:B------:R-:W0:Y:S02]  /*126d0*/  LDC.64 R2, c[0x0][0xa20] ;  /* 0x00028800ff027b82 */ /* 0x000e240000000a00 */
[----:B0-----:R-:W-:-:S05]  /*126e0*/  IMAD.WIDE R2, R27, 0x4, R2 ;  /* 0x000000041b027825 */ /* 0x001fca00078e0202 */
[----:B------:R0:W5:Y:S01]  /*126f0*/  LDG.E R0, desc[UR46][R2.64] ;  /* 0x0000002e02007981 */ /* 0x000162000c1e1900 */
[----:B------:R-:W-:Y:S05]  /*12700*/  BRA `(.L_x_2624) ;  /* 0x0000000000247947 */ /* 0x000fea0003800000 */
.L_x_2623:
[----:B------:R-:W-:Y:S02]  /*12710*/  ULDC.64 UR4, c[0x0][0xa08] ;  /* 0x0002820000047ab9 */ /* 0x000fe40000000a00 */
[----:B------:R-:W-:-:S04]  /*12720*/  ISETP.NE.U32.AND P0, PT, RZ, UR4, PT ;  /* 0x00000004ff007c0c */ /* 0x000fc8000bf05070 */
[----:B------:R-:W-:-:S13]  /*12730*/  ISETP.NE.AND.EX P0, PT, RZ, UR5, PT, P0 ;  /* 0x00000005ff007c0c */ /* 0x000fda000bf05300 */
[----:B------:R-:W-:Y:S05]  /*12740*/  @!P0 BRA `(.L_x_2624) ;  /* 0x0000000000148947 */ /* 0x000fea0003800000 */
[----:B------:R-:W0:Y:S02]  /*12750*/  LDC.64 R2, c[0x0][0xa08] ;  /* 0x00028200ff027b82 */ /* 0x000e240000000a00 */
[----:B0-----:R-:W-:-:S05]  /*12760*/  IMAD.WIDE R2, R27, 0x4, R2 ;  /* 0x000000041b027825 */ /* 0x001fca00078e0202 */
[----:B------:R-:W2:Y:S04]  /*12770*/  LDG.E R0, desc[UR46][R2.64] ;  /* 0x0000002e02007981 */ /* 0x000ea8000c1e1900 */
[----:B------:R-:W2:Y:S02]  /*12780*/  LDG.E R5, desc[UR46][R2.64+0x4] ;  /* 0x0000042e02057981 */ /* 0x000ea4000c1e1900 */
[----:B--2---:R-:W-:-:S07]  /*12790*/  IMAD.IADD R0, R5, 0x1, -R0 ;  /* 0x0000000105007824 */ /* 0x004fce00078e0a00 */
.L_x_2624:
[----:B0-----:R-:W0:Y:S01]  /*127a0*/  LDC R2, c[0x0][0x448] ;  /* 0x00011200ff027b82 */ /* 0x001e220000000800 */
[----:B------:R-:W-:Y:S01]  /*127b0*/  IMAD.SHL.U32 R34, R25, 0x80, RZ ;  /* 0x0000008019227824 */ /* 0x000fe200078e00ff */
[----:B------:R-:W-:Y:S01]  /*127c0*/  LOP3.LUT R16, R16, 0xfffffeff, RZ, 0xc0, !PT ;  /* 0xfffffeff10107812 */ /* 0x000fe200078ec0ff */
[----:B-----5:R-:W-:Y:S02]  /*127d0*/  IMAD.IADD R19, R0, 0x1, -R29 ;  /* 0x0000000100137824 */ /* 0x020fe400078e0a1d */
[----:B------:R-:W-:Y:S01]  /*127e0*/  VIADD R4, R34, 0x7f ;  /* 0x0000007f22047836 */ /* 0x000fe20000000000 */
[----:B0-----:R-:W-:Y:S02]  /*127f0*/  ISETP.NE.AND P2, PT, R2, 0x1, PT ;  /* 0x000000010200780c */ /* 0x001fe40003f45270 */
[----:B------:R-:W0:Y:S11]  /*12800*/  LDC.64 R2, c[0x0][0x9e0] ;  /* 0x00027800ff027b82 */ /* 0x000e360000000a00 */
[----:B------:R-:W1:Y:S01]  /*12810*/  @P2 LDC R5, c[0x0][0x44c] ;  /* 0x00011300ff052b82 */ /* 0x000e620000000800 */
[----:B------:R-:W-:-:S07]  /*12820*/  @P2 LOP3.LUT R16, R16, 0x100, RZ, 0xfc, !PT ;  /* 0x0000010010102812 */ /* 0x000fce00078efcff */
[----:B------:R-:W2:Y:S01]  /*12830*/  @P2 LDC R6, c[0x0][0x450] ;  /* 0x00011400ff062b82 */ /* 0x000ea20000000800 */
[----:B0-----:R-:W-:Y:S01]  /*12840*/  ISETP.GE.AND P1, PT, R3, 0x1, PT ;  /* 0x000000010300780c */ /* 0x001fe20003f26270 */
[----:B-1----:R-:W-:-:S05]  /*12850*/  @P2 IMAD.HI.U32 R5, R4, R5, RZ ;  /* 0x0000000504052227 */ /* 0x002fca00078e00ff */
[----:B--2---:R-:W-:Y:S02]  /*12860*/  @P2 SHF.R.U32.HI R4, RZ, R6, R5 ;  /* 0x00000006ff042219 */ /* 0x004fe40000011605 */
[----:B------:R-:W-:-:S05]  /*12870*/  IADD3 R5, R19, 0x1, -R36 ;  /* 0x0000000113057810 */ /* 0x000fca0007ffe824 */
[----:B------:R-:W-:-:S04]  /*12880*/  IMAD.IADD R7, R5, 0x1, R4 ;  /* 0x0000000105077824 */ /* 0x000fc800078e0204 */
[----:B------:R-:W-:Y:S01]  /*12890*/  IMAD.IADD R2, R7, 0x1, R2 ;  /* 0x0000000107027824 */ /* 0x000fe200078e0202 */
[----:B------:R-:W-:Y:S06]  /*128a0*/  @!P1 BRA `(.L_x_2625) ;  /* 0x0000000000489947 */ /* 0x000fec0003800000 */
[C---:B------:R-:W-:Y:S01]  /*128b0*/  ISETP.GT.AND P0, PT, R7.reuse, RZ, PT ;  /* 0x000000ff0700720c */ /* 0x040fe20003f04270 */
[----:B------:R-:W-:Y:S01]  /*128c0*/  BSSY B0, `(.L_x_2626) ;  /* 0x000000e000007945 */ /* 0x000fe20003800000 */
[----:B------:R-:W-:-:S11]  /*128d0*/  VIADD R0, R7, 0xffffffff ;  /* 0xffffffff07007836 */ /* 0x000fd60000000000 */
        /* <DEDUP_REMOVED lines=8> */
.L_x_2627:
[----:B------:R-:W-:-:S13]  /*12960*/  ISETP.NE.AND P0, PT, R3, 0x1, PT ;  /* 0x000000010300780c */ /* 0x000fda0003f05270 */
[----:B------:R-:W0:Y:S02]  /*12970*/  @P0 LDC.64 R4, c[0x0][0x9e8] ;  /* 0x00027a00ff040b82 */ /* 0x000e240000000a00 */
[----:B0-----:R-:W-:-:S05]  /*12980*/  @P0 IMAD.HI.U32 R4, R0, R4, RZ ;  /* 0x0000000400040227 */ /* 0x001fca00078e00ff */
[----:B------:R-:W-:-:S07]  /*12990*/  @P0 SHF.R.U32.HI R0, RZ, R5, R4 ;  /* 0x00000005ff000219 */ /* 0x000fce0000011604 */
.L_x_2628:
[----:B------:R-:W-:Y:S05]  /*129a0*/  BSYNC B0 ;  /* 0x0000000000007941 */ /* 0x000fea0003800000 */
.L_x_2626:
[----:B------:R-:W-:-:S05]  /*129b0*/  IMAD R5, R0, R3, R3 ;  /* 0x0000000300057224 */ /* 0x000fca00078e0203 */
[----:B------:R-:W-:-:S07]  /*129c0*/  VIMNMX R2, R2, R5, PT ;  /* 0x0000000502027248 */ /* 0x000fce0003fe0100 */
.L_x_2625:
[----:B------:R-:W0:Y:S01]  /*129d0*/  @P2 LDC R5, c[0x0][0x44c] ;  /* 0x00011300ff052b82 */ /* 0x000e220000000800 */
[----:B------:R-:W-:Y:S01]  /*129e0*/  VIADD R2, R2, 0x5f ;  /* 0x0000005f02027836 */ /* 0x000fe20000000000 */
[----:B------:R-:W-:Y:S01]  /*129f0*/  ULDC UR4, c[0x0][0x9dc] ;  /* 0x0002770000047ab9 */ /* 0x000fe20000000800 */
[----:B------:R-:W-:-:S05]  /*12a00*/  IMAD.MOV.U32 R0, RZ, RZ, R34 ;  /* 0x000000ffff007224 */ /* 0x000fca00078e0022 */
[----:B------:R-:W1:Y:S01]  /*12a10*/  @P2 LDC R7, c[0x0][0x450] ;  /* 0x00011400ff072b82 */ /* 0x000e620000000800 */
[----:B0-----:R-:W-:-:S05]  /*12a20*/  @P2 IMAD.HI.U32 R4, R34, R5, RZ ;  /* 0x0000000522042227 */ /* 0x001fca00078e00ff */
[----:B-1----:R-:W-:Y:S01]  /*12a30*/  @P2 SHF.R.U32.HI R0, RZ, R7, R4 ;  /* 0x00000007ff002219 */ /* 0x002fe20000011604 */
[----:B------:R-:W-:-:S04]  /*12a40*/  IMAD.HI R4, R2, 0x2aaaaaab, RZ ;  /* 0x2aaaaaab02047827 */ /* 0x000fc800078e02ff */
[----:B------:R-:W-:Y:S01]  /*12a50*/  VIADD R2, R19, 0x5f ;  /* 0x0000005f13027836 */ /* 0x000fe20000000000 */
[----:B------:R-:W-:-:S03]  /*12a60*/  SHF.R.U32.HI R5, RZ, 0x1f, R4 ;  /* 0x0000001fff057819 */ /* 0x000fc60000011604 */
[----:B------:R-:W-:Y:S01]  /*12a70*/  IMAD.HI R2, R2, 0x2aaaaaab, RZ ;  /* 0x2aaaaaab02027827 */ /* 0x000fe200078e02ff */
[----:B------:R-:W-:-:S04]  /*12a80*/  LEA.HI.SX32 R4, R4, R5, 0x1c ;  /* 0x0000000504047211 */ /* 0x000fc800078fe2ff */
[----:B------:R-:W-:-:S04]  /*12a90*/  SHF.R.U32.HI R5, RZ, 0x1f, R2 ;  /* 0x0000001fff057819 */ /* 0x000fc80000011602 */
[----:B------:R-:W-:Y:S02]  /*12aa0*/  LEA.HI.SX32 R5, R2, R5, 0x1c ;  /* 0x0000000502057211 */ /* 0x000fe400078fe2ff */
[----:B------:R-:W-:Y:S02]  /*12ab0*/  IADD3 R2, R0, R19, -R36 ;  /* 0x0000001300027210 */ /* 0x000fe40007ffe824 */
[----:B------:R-:W-:-:S03]  /*12ac0*/  VIMNMX R30, R5, R4, PT ;  /* 0x00000004051e7248 */ /* 0x000fc60003fe0100 */
[----:B------:R-:W-:Y:S02]  /*12ad0*/  VIADD R0, R2, -UR4 ;  /* 0x8000000402007c36 */ /* 0x000fe40008000000 */
[----:B------:R0:W-:Y:S01]  /*12ae0*/  STL [R1+0x4], R30 ;  /* 0x0000041e01007387 */ /* 0x0001e20000100800 */
[----:B------:R-:W-:Y:S05]  /*12af0*/  @!P1 BRA `(.L_x_2629) ;  /* 0x0000000000449947 */ /* 0x000fea0003800000 */
[----:B------:R-:W-:Y:S01]  /*12b00*/  ISETP.GT.AND P0, PT, R2, -0x1, PT ;  /* 0xffffffff0200780c */ /* 0x000fe20003f04270 */
[----:B------:R-:W-:-:S12]  /*12b10*/  BSSY B0, `(.L_x_2630) ;  /* 0x000000d000007945 */ /* 0x000fd80003800000 */
[----:B------:R-:W-:Y:S05]  /*12b20*/  @P0 BRA `(.L_x_2631) ;  /* 0x00000000001c0947 */ /* 0x000fea0003800000 */
[----:B------:R-:W-:Y:S02]  /*12b30*/  ISETP.NE.AND P0, PT, R3, 0x1, PT ;  /* 0x000000010300780c */ /* 0x000fe40003f05270 */
[----:B------:R-:W-:-:S11]  /*12b40*/  LOP3.LUT R7, RZ, R2, RZ, 0x33, !PT ;  /* 0x00000002ff077212 */ /* 0x000fd600078e33ff */
[----:B------:R-:W1:Y:S02]  /*12b50*/  @P0 LDC.64 R4, c[0x0][0x9e8] ;  /* 0x00027a00ff040b82 */ /* 0x000e640000000a00 */
[----:B-1----:R-:W-:-:S05]  /*12b60*/  @P0 IMAD.HI.U32 R4, R7, R4, RZ ;  /* 0x0000000407040227 */ /* 0x002fca00078e00ff */
[----:B------:R-:W-:-:S04]  /*12b70*/  @P0 SHF.R.U32.HI R7, RZ, R5, R4 ;  /* 0x00000005ff070219 */ /* 0x000fc80000011604 */
[----:B------:R-:W-:Y:S01]  /*12b80*/  LOP3.LUT R2, RZ, R7, RZ, 0x33, !PT ;  /* 0x00000007ff027212 */ /* 0x000fe200078e33ff */
[----:B------:R-:W-:Y:S06]  /*12b90*/  BRA `(.L_x_2632) ;  /* 0x0000000000107947 */ /* 0x000fec0003800000 */
.L_x_2631:
[----:B------:R-:W-:-:S13]  /*12ba0*/  ISETP.NE.AND P0, PT, R3, 0x1, PT ;  /* 0x000000010300780c */ /* 0x000fda0003f05270 */
[----:B------:R-:W1:Y:S02]  /*12bb0*/  @P0 LDC.64 R4, c[0x0][0x9e8] ;  /* 0x00027a00ff040b82 */ /* 0x000e640000000a00 */
[----:B-1----:R-:W-:-:S05]  /*12bc0*/  @P0 IMAD.HI.U32 R4, R2, R4, RZ ;  /* 0x0000000402040227 */ /* 0x002fca00078e00ff */
[----:B------:R-:W-:-:S07]  /*12bd0*/  @P0 SHF.R.U32.HI R2, RZ, R5, R4 ;  /* 0x00000005ff020219 */ /* 0x000fce0000011604 */
.L_x_2632:
[----:B------:R-:W-:Y:S05]  /*12be0*/  BSYNC B0 ;  /* 0x0000000000007941 */ /* 0x000fea0003800000 */
.L_x_2630:
[----:B------:R-:W-:-:S05]  /*12bf0*/  IMAD R3, R2, R3, RZ ;  /* 0x0000000302037224 */ /* 0x000fca00078e02ff */
[----:B------:R-:W-:-:S07]  /*12c00*/  VIMNMX R0, R0, R3, !PT ;  /* 0x0000000300007248 */ /* 0x000fce0007fe0100 */
.L_x_2629:
[----:B------:R-:W-:Y:S01]  /*12c10*/  IMAD.HI R0, R0, 0x2aaaaaab, RZ ;  /* 0x2aaaaaab00007827 */ /* 0x000fe200078e02ff */
[----:B------:R-:W-:Y:S04]  /*12c20*/  BSSY B7, `(.L_x_2633) ;  /* 0x0000352000077945 */ /* 0x000fe80003800000 */
[----:B------:R-:W-:-:S04]  /*12c30*/  SHF.R.U32.HI R3, RZ, 0x1f, R0 ;  /* 0x0000001fff037819 */ /* 0x000fc80000011600 */
[----:B------:R-:W-:-:S04]  /*12c40*/  LEA.HI.SX32 R3, R0, R3, 0x1c ;  /* 0x0000000300037211 */ /* 0x000fc800078fe2ff */
[----:B------:R-:W-:-:S04]  /*12c50*/  VIMNMX R31, RZ, R3, !PT ;  /* 0x00000003ff1f7248 */ /* 0x000fc80007fe0100 */
[----:B------:R-:W-:-:S13]  /*12c60*/  ISETP.GT.AND P0, PT, R30, R31, PT ;  /* 0x0000001f1e00720c */ /* 0x000fda0003f04270 */
        /* <DEDUP_REMOVED lines=18> */
.L_x_2634:
        /* <DEDUP_REMOVED lines=8> */
[----:B------:R-:W-:Y:S02]  /*12e10*/  IMAD.U32 R4, RZ, RZ, UR6 ;  /* 0x00000006ff047e24 */ /* 0x000fe4000f8e00ff */
[----:B------:R-:W1:Y:S01]  /*12e20*/  LDC.64 R2, c[0x4][R2] ;  /* 0x0100000002027b82 */ /* 0x000e620000000a00 */
        /* <DEDUP_REMOVED lines=10> */
.L_x_2637:
[----:B------:R-:W-:Y:S05]  /*12ed0*/  BSYNC B6 ;  /* 0x0000000000067941 */ /* 0x000fea0003800000 */
.L_x_2636:
        /* <DEDUP_REMOVED lines=17> */
[----:B-1----:R-:W-:-:S07]  /*12ff0*/  IMAD.MOV.U32 R13, RZ, RZ, RZ ;  /* 0x000000ffff0d7224 */ /* 0x002fce00078e00ff */
[----:B------:R-:W-:-:S07]  /*13000*/  LEPC R20, `(.L_x_2640) ;  /* 0x000000001014794e */ /* 0x000fce0000000000 */
[----:B0-2---:R-:W-:Y:S05]  /*13010*/  CALL.ABS.NOINC R2 ;  /* 0x0000000002007343 */ /* 0x005fea0003c00000 */
.L_x_2640:
[----:B------:R0:W1:Y:S01]  /*13020*/  LDC.64 R2, c[0x4][R23] ;  /* 0x0100000017027b82 */ /* 0x0000620000000a00 */
[----:B------:R-:W-:Y:S01]  /*13030*/  ULDC.64 UR6, c[0x4][0x98] ;  /* 0x0100260000067ab9 */ /* 0x000fe20000000a00 */
[----:B------:R-:W-:Y:S01]  /*13040*/  ULDC.64 UR8, c[0x4][0xa0] ;  /* 0x0100280000087ab9 */ /* 0x000fe20000000a00 */
[----:B------:R-:W-:Y:S01]  /*13050*/  ULDC.64 UR4, c[0x4][0x18] ;  /* 0x0100060000047ab9 */ /* 0x000fe20000000a00 */
        /* <DEDUP_REMOVED lines=10> */
[----:B-1----:R-:W-:Y:S05]  /*13100*/  CALL.ABS.NOINC R2 ;  /* 0x0000000002007343 */ /* 0x002fea0003c00000 */
.L_x_2639:
[----:B------:R-:W-:Y:S05]  /*13110*/  BSYNC B6 ;  /* 0x0000000000067941 */ /* 0x000fea0003800000 */
.L_x_2638:
[----:B------:R-:W1:Y:S01]  /*13120*/  S2R R32, SR_TID.X ;  /* 0x0000000000207919 */ /* 0x000e620000002100 */
[----:B------:R-:W-:Y:S01]  /*13130*/  ULDC.64 UR4, c[0x0][0x9f8] ;  /* 0x00027e0000047ab9 */ /* 0x000fe20000000a00 */
[----:B------:R-:W-:Y:S01]  /*13140*/  IMAD.MOV.U32 R25, RZ, RZ, R27 ;  /* 0x000000ffff197224 */ /* 0x000fe200078e001b */
[----:B------:R-:W-:Y:S01]  /*13150*/  ISETP.NE.U32.AND P0, PT, RZ, UR4, PT ;  /* 0x00000004ff007c0c */ /* 0x000fe2000bf05070 */
[----:B------:R-:W-:Y:S01]  /*13160*/  ULDC UR4, c[0x0][0x320] ;  /* 0x0000c80000047ab9 */ /* 0x000fe20000000800 */
[----:B------:R-:W2:Y:S02]  /*13170*/  LDC R10, c[0x0][0x430] ;  /* 0x00010c00ff0a7b82 */ /* 0x000ea40000000800 */
[----:B------:R-:W-:-:S13]  /*13180*/  ISETP.NE.AND.EX P0, PT, RZ, UR5, PT, P0 ;  /* 0x00000005ff007c0c */ /* 0x000fda000bf05300 */
[----:B------:R-:W3:Y:S01]  /*13190*/  @P0 LDC.64 R2, c[0x0][0x9f8] ;  /* 0x00027e00ff020b82 */ /* 0x000ee20000000a00 */
[----:B-1----:R-:W-:-:S05]  /*131a0*/  IMAD.SHL.U32 R32, R32, 0x8, RZ ;  /* 0x0000000820207824 */ /* 0x002fca00078e00ff */
[----:B------:R-:W-:-:S04]  /*131b0*/  LOP3.LUT R32, R32, 0x38, RZ, 0xc0, !PT ;  /* 0x0000003820207812 */ /* 0x000fc800078ec0ff */
[----:B------:R-:W-:Y:S02]  /*131c0*/  LOP3.LUT R23, R32, 0x40, RZ, 0xfc, !PT ;  /* 0x0000004020177812 */ /* 0x000fe400078efcff */
[----:B------:R-:W-:Y:S01]  /*131d0*/  LOP3.LUT R16, R16, 0xffffffef, RZ, 0xc0, !PT ;  /* 0xffffffef10107812 */ /* 0x000fe200078ec0ff */
[----:B---3--:R-:W-:Y:S01]  /*131e0*/  @P0 IMAD.WIDE R2, R27, 0x4, R2 ;  /* 0x000000041b020825 */ /* 0x008fe200078e0202 */
[----:B------:R-:W-:Y:S02]  /*131f0*/  ISETP.GE.AND P3, PT, R23, UR4, PT ;  /* 0x0000000417007c0c */ /* 0x000fe4000bf66270 */
[C---:B------:R-:W-:Y:S02]  /*13200*/  LOP3.LUT R21, R32.reuse, 0x80, RZ, 0xfc, !PT ;  /* 0x0000008020157812 */ /* 0x040fe400078efcff */
[C---:B------:R-:W-:Y:S01]  /*13210*/  ISETP.GE.AND P2, PT, R32.reuse, UR4, PT ;  /* 0x0000000420007c0c */ /* 0x040fe2000bf46270 */
[----:B------:R1:W5:Y:S01]  /*13220*/  @P0 LDG.E R25, desc[UR46][R2.64] ;  /* 0x0000002e02190981 */ /* 0x000362000c1e1900 */
[----:B------:R-:W-:Y:S01]  /*13230*/  ISETP.GE.AND P1, PT, R21, UR4, PT ;  /* 0x0000000415007c0c */ /* 0x000fe2000bf26270 */
[----:B------:R-:W-:Y:S01]  /*13240*/  UMOV UR5, 0xffffffff ;  /* 0xffffffff00057882 */ /* 0x000fe20000000000 */
[----:B------:R-:W-:Y:S01]  /*13250*/  LOP3.LUT R20, R32, 0xc0, RZ, 0xfc, !PT ;  /* 0x000000c020147812 */ /* 0x000fe200078efcff */
[----:B------:R-:W-:-:S03]  /*13260*/  VIADD R0, R30, 0xffffffff ;  /* 0xffffffff1e007836 */ /* 0x000fc60000000000 */
[----:B------:R-:W-:Y:S02]  /*13270*/  ISETP.GE.AND P0, PT, R20, UR4, PT ;  /* 0x0000000414007c0c */ /* 0x000fe4000bf06270 */
[----:B------:R-:W-:-:S04]  /*13280*/  @P3 LOP3.LUT R16, R16, 0x10, RZ, 0xfc, !PT ;  /* 0x0000001010103812 */ /* 0x000fc800078efcff */
[----:B------:R-:W-:-:S04]  /*13290*/  LOP3.LUT R16, R16, 0xfffffffe, RZ, 0xc0, !PT ;  /* 0xfffffffe10107812 */ /* 0x000fc800078ec0ff */
[----:B------:R-:W-:-:S04]  /*132a0*/  LOP3.LUT R16, R16, 0xfffffff7, RZ, 0xc0, !PT ;  /* 0xfffffff710107812 */ /* 0x000fc800078ec0ff */
[----:B------:R-:W-:-:S04]  /*132b0*/  @P1 LOP3.LUT R16, R16, 0x8, RZ, 0xfc, !PT ;  /* 0x0000000810101812 */ /* 0x000fc800078efcff */
[----:B------:R-:W-:-:S04]  /*132c0*/  @P2 LOP3.LUT R16, R16, 0x1, RZ, 0xfc, !PT ;  /* 0x0000000110102812 */ /* 0x000fc800078efcff */
[----:B------:R-:W-:-:S04]  /*132d0*/  LOP3.LUT R16, R16, 0xfffffffb, RZ, 0xc0, !PT ;  /* 0xfffffffb10107812 */ /* 0x000fc800078ec0ff */
[----:B------:R-:W-:Y:S01]  /*132e0*/  @P0 LOP3.LUT R16, R16, 0x4, RZ, 0xfc, !PT ;  /* 0x0000000410100812 */ /* 0x000fe200078efcff */
[----:B-12---:R-:W-:Y:S06]  /*132f0*/  BRA.DIV UR5, `(.L_x_2641) ;  /* 0x0000004205587947 */ /* 0x006fec000b800000 */
.L_x_2707:
[----:B------:R-:W1:Y:S01]  /*13300*/  S2R R2, SR_TID.X ;  /* 0x0000000000027919 */ /* 0x000e620000002100 */
[----:B------:R-:W-:Y:S01]  /*13310*/  ISETP.NE.AND P1, PT, R10, 0x1, PT ;  /* 0x000000010a00780c */ /* 0x000fe20003f25270 */
[----:B------:R-:W-:Y:S01]  /*13320*/  IMAD.MOV.U32 R33, RZ, RZ, RZ ;  /* 0x000000ffff217224 */ /* 0x000fe200078e00ff */
[----:B0----5:R-:W-:Y:S01]  /*13330*/  SHF.R.S32.HI R30, RZ, 0x1f, R25 ;  /* 0x0000001fff1e7819 */ /* 0x021fe20000011419 */
[----:B------:R-:W0:Y:S01]  /*13340*/  S2R R9, SR_TID.X ;  /* 0x0000000000097919 */ /* 0x000e220000002100 */
[----:B------:R-:W-:-:S09]  /*13350*/  LOP3.LUT R16, R16, 0xffffff7f, RZ, 0xc0, !PT ;  /* 0xffffff7f10107812 */ /* 0x000fd200078ec0ff */
[----:B------:R-:W2:Y:S01]  /*13360*/  @P1 LDC R6, c[0x0][0x434] ;  /* 0x00010d00ff061b82 */ /* 0x000ea20000000800 */
[----:B------:R-:W-:-:S07]  /*13370*/  @P1 LOP3.LUT R16, R16, 0x80, RZ, 0xfc, !PT ;  /* 0x0000008010101812 */ /* 0x000fce00078efcff */
[----:B------:R-:W3:Y:S01]  /*13380*/  @P1 LDC R4, c[0x0][0x438] ;  /* 0x00010e00ff041b82 */ /* 0x000ee20000000800 */
[----:B-1----:R-:W-:Y:S01]  /*13390*/  LOP3.LUT R2, R2, 0x7f, RZ, 0xc0, !PT ;  /* 0x0000007f02027812 */ /* 0x002fe200078ec0ff */
[----:B0-----:R-:W-:-:S03]  /*133a0*/  IMAD.SHL.U32 R9, R9, 0x10, RZ ;  /* 0x0000001009097824 */ /* 0x001fc600078e00ff */
[----:B------:R-:W-:-:S04]  /*133b0*/  SHF.R.U32.HI R2, RZ, 0x3, R2 ;  /* 0x00000003ff027819 */ /* 0x000fc80000011602 */
[----:B------:R-:W-:-:S05]  /*133c0*/  LOP3.LUT R9, R2, 0x70, R9, 0xf8, !PT ;  /* 0x0000007002097812 */ /* 0x000fca00078ef809 */
[----:B------:R-:W-:-:S04]  /*133d0*/  IMAD R2, R0, 0x60, R9 ;  /* 0x0000006000027824 */ /* 0x000fc800078e0209 */
[C---:B------:R-:W-:Y:S01]  /*133e0*/  IMAD.IADD R35, R2.reuse, 0x1, R29 ;  /* 0x0000000102237824 */ /* 0x040fe200078e021d */
[----:B------:R-:W-:-:S03]  /*133f0*/  ISETP.GE.AND P0, PT, R2, R19, PT ;  /* 0x000000130200720c */ /* 0x000fc60003f06270 */
[----:B--2---:R-:W-:Y:S01]  /*13400*/  @P1 IMAD.HI.U32 R5, R35, R6, RZ ;  /* 0x0000000623051227 */ /* 0x004fe200078e00ff */
[----:B------:R-:W-:-:S03]  /*13410*/  ISETP.GT.U32.OR P0, PT, R9, 0x5f, P0 ;  /* 0x0000005f0900780c */ /* 0x000fc60000704470 */
[----:B------:R-:W-:Y:S01]  /*13420*/  IMAD.MOV.U32 R6, RZ, RZ, R35 ;  /* 0x000000ffff067224 */ /* 0x000fe200078e0023 */
[----:B---3--:R-:W-:-:S09]  /*13430*/  @P1 SHF.R.U32.HI R6, RZ, R4, R5 ;  /* 0x00000004ff061219 */ /* 0x008fd20000011605 */
[----:B------:R-:W0:Y:S01]  /*13440*/  @!P0 LDC.64 R2, c[0x0][0x428] ;  /* 0x00010a00ff028b82 */ /* 0x000e220000000a00 */
[----:B------:R-:W-:-:S07]  /*13450*/  @!P0 SHF.R.S32.HI R7, RZ, 0x1f, R6 ;  /* 0x0000001fff078819 */ /* 0x000fce0000011406 */
[----:B------:R-:W1:Y:S01]  /*13460*/  @!P0 LDC.64 R4, c[0x0][0x418] ;  /* 0x00010600ff048b82 */ /* 0x000e620000000a00 */
[----:B0-----:R-:W-:-:S04]  /*13470*/  @!P0 IMAD R8, R30, R2, RZ ;  /* 0x000000021e088224 */ /* 0x001fc800078e02ff */
[C---:B------:R-:W-:Y:S02]  /*13480*/  @!P0 IMAD R8, R25.reuse, R3, R8 ;  /* 0x0000000319088224 */ /* 0x040fe400078e0208 */
[----:B------:R-:W-:-:S04]  /*13490*/  @!P0 IMAD.WIDE.U32 R2, R25, R2, R6 ;  /* 0x0000000219028225 */ /* 0x000fc800078e0006 */
[----:B------:R-:W-:Y:S01]  /*134a0*/  @!P0 IMAD.IADD R8, R3, 0x1, R8 ;  /* 0x0000000103088824 */ /* 0x000fe200078e0208 */
[----:B-1----:R-:W-:-:S04]  /*134b0*/  @!P0 LEA R4, P1, R2, R4, 0x2 ;  /* 0x0000000402048211 */ /* 0x002fc800078210ff */
[----:B------:R-:W-:Y:S01]  /*134c0*/  @!P0 LEA.HI.X R5, R2, R5, R8, 0x2, P1 ;  /* 0x0000000502058211 */ /* 0x000fe200008f1408 */
[----:B------:R-:W-:Y:S02]  /*134d0*/  IMAD.MOV R2, RZ, RZ, -R6 ;  /* 0x000000ffff027224 */ /* 0x000fe400078e0a06 */
[----:B------:R-:W-:Y:S02]  /*134e0*/  IMAD.U32 R3, RZ, RZ, UR36 ;  /* 0x00000024ff037e24 */ /* 0x000fe4000f8e00ff */
[----:B------:R-:W-:Y:S01]  /*134f0*/  IMAD R35, R10, R2, R35 ;  /* 0x000000020a237224 */ /* 0x000fe200078e0223 */
[----:B------:R-:W-:Y:S01]  /*13500*/  SEL R2, RZ, 0x1, P2 ;  /* 0x00000001ff027807 */ /* 0x000fe20001000000 */
[----:B------:R0:W5:Y:S01]  /*13510*/  @!P0 LDG.E R33, desc[UR46][R4.64] ;  /* 0x0000002e04218981 */ /* 0x000162000c1e1900 */
[----:B------:R-:W-:Y:S02]  /*13520*/  ISETP.NE.AND P0, PT, R3, 0x3, PT ;  /* 0x000000030300780c */ /* 0x000fe40003f05270 */
[----:B------:R-:W-:Y:S01]  /*13530*/  ISETP.GT.U32.AND P1, PT, R9, 0x5f, PT ;  /* 0x0000005f0900780c */ /* 0x000fe20003f24070 */
[----:B------:R0:W-:Y:S01]  /*13540*/  STL [R1+0x14], R2 ;  /* 0x0000140201007387 */ /* 0x0001e20000100800 */
[----:B------:R-:W-:-:S02]  /*13550*/  LOP3.LUT R16, R16, 0xffffffbf, RZ, 0xc0, !PT ;  /* 0xffffffbf10107812 */ /* 0x000fc400078ec0ff */
[----:B------:R-:W-:-:S07]  /*13560*/  SHF.R.S32.HI R23, RZ, 0x1f, R26 ;  /* 0x0000001fff177819 */ /* 0x000fce000001141a */
[----:B------:R-:W-:-:S04]  /*13570*/  @P0 LOP3.LUT R16, R16, 0x40, RZ, 0xfc, !PT ;  /* 0x0000004010100812 */ /* 0x000fc800078efcff */
[----:B------:R-:W-:-:S04]  /*13580*/  LOP3.LUT R16, R16, 0xffffffdf, RZ, 0xc0, !PT ;  /* 0xffffffdf10107812 */ /* 0x000fc800078ec0ff */
[----:B------:R-:W-:Y:S01]  /*13590*/  @P1 LOP3.LUT R16, R16, 0x20, RZ, 0xfc, !PT ;  /* 0x0000002010101812 */ /* 0x000fe200078efcff */
[----:B0-----:R-:W-:Y:S06]  /*135a0*/  @!P0 BRA `(.L_x_2642) ;  /* 0x0000000000048947 */ /* 0x001fec0003800000 */
[----:B------:R-:W-:Y:S01]  /*135b0*/  BPT.TRAP 0x1 ;  /* 0x000000040000795c */ /* 0x000fe20000300000 */
.L_x_2642:
[----:B------:R-:W-:Y:S01]  /*135c0*/  IMAD R32, R0, -0x60, R19 ;  /* 0xffffffa000207824 */ /* 0x000fe200078e0213 */
[----:B------:R-:W-:Y:S01]  /*135d0*/  SHF.L.U32 R0, R22, 0x1f, RZ ;  /* 0x0000001f16007819 */ /* 0x000fe200000006ff */
[----:B------:R-:W-:Y:S01]  /*135e0*/  IMAD R19, R18, 0x8, R17 ;  /* 0x0000000812137824 */ /* 0x000fe200078e0211 */
[----:B------:R-:W-:Y:S03]  /*135f0*/  BSSY B0, `(.L_x_2643) ;  /* 0x0000003000007945 */ /* 0x000fe60003800000 */
[----:B------:R-:W0:Y:S02]  /*13600*/  SYNCS.PHASECHK.TRANS64.TRYWAIT P0, [R19+URZ+0x22840], R0 ;  /* 0x02284000130075a7 */ /* 0x000e24000800017f */
[----:B0-----:R-:W-:Y:S05]  /*13610*/  @!P0 BRA `(.L_x_2644) ;  /* 0x0000003c00c48947 */ /* 0x001fea0003800000 */
.L_x_2708:
[----:B------:R-:W-:Y:S05]  /*13620*/  BSYNC B0 ;  /* 0x0000000000007941 */ /* 0x000fea0003800000 */
.L_x_2643:
[----:B0-----:R-:W-:Y:S01]  /*13630*/  SHF.R.S32.HI R0, RZ, 0x1f, R35 ;  /* 0x0000001fff007819 */ /* 0x001fe20000011423 */
[----:B------:R-:W-:Y:S01]  /*13640*/  ULDC.64 UR4, c[0x0][0x300] ;  /* 0x0000c00000047ab9 */ /* 0x000fe20000000a00 */
[----:B-----5:R-:W-:Y:S01]  /*13650*/  SHF.R.S32.HI R4, RZ, 0x1f, R33 ;  /* 0x0000001fff047819 */ /* 0x020fe20000011421 */
[----:B------:R-:W-:Y:S01]  /*13660*/  IMAD.WIDE.U32 R2, R35, UR4, RZ ;  /* 0x0000000423027c25 */ /* 0x000fe2000f8e00ff */
[----:B------:R-:W0:Y:S01]  /*13670*/  S2R R7, SR_TID.X ;  /* 0x0000000000077919 */ /* 0x000e220000002100 */
[----:B------:R-:W-:Y:S01]  /*13680*/  LOP3.LUT R16, R16, 0xfffffffd, RZ, 0xc0, !PT ;  /* 0xfffffffd10107812 */ /* 0x000fe200078ec0ff */
[----:B------:R1:W-:Y:S04]  /*13690*/  STL [R1+0x8], R0 ;  /* 0x0000080001007387 */ /* 0x0003e80000100800 */
[----:B------:R2:W-:Y:S01]  /*136a0*/  STL [R1+0xc], R4 ;  /* 0x00000c0401007387 */ /* 0x0005e20000100800 */
[----:B-1----:R-:W-:-:S04]  /*136b0*/  IMAD R0, R0, UR4, RZ ;  /* 0x0000000400007c24 */ /* 0x002fc8000f8e02ff */
[----:B------:R-:W-:Y:S01]  /*136c0*/  IMAD R0, R35, UR5, R0 ;  /* 0x0000000523007c24 */ /* 0x000fe2000f8e0200 */
[----:B------:R-:W-:-:S03]  /*136d0*/  ULDC.64 UR4, c[0x0][0x310] ;  /* 0x0000c40000047ab9 */ /* 0x000fc60000000a00 */
[----:B------:R-:W-:Y:S02]  /*136e0*/  IMAD.IADD R3, R3, 0x1, R0 ;  /* 0x0000000103037824 */ /* 0x000fe400078e0200 */
[----:B------:R-:W-:Y:S02]  /*136f0*/  IMAD R0, R4, UR4, RZ ;  /* 0x0000000404007c24 */ /* 0x000fe4000f8e02ff */
[----:B--2---:R-:W1:Y:S01]  /*13700*/  S2R R4, SR_TID.X ;  /* 0x0000000000047919 */ /* 0x004e620000002100 */
[----:B------:R-:W-:-:S04]  /*13710*/  IMAD.WIDE.U32 R2, R33, UR4, R2 ;  /* 0x0000000421027c25 */ /* 0x000fc8000f8e0002 */
[----:B------:R-:W-:Y:S01]  /*13720*/  IMAD R0, R33, UR5, R0 ;  /* 0x0000000521007c24 */ /* 0x000fe2000f8e0200 */
[----:B------:R-:W-:Y:S01]  /*13730*/  ULDC.64 UR4, c[0x0][0x308] ;  /* 0x0000c20000047ab9 */ /* 0x000fe20000000a00 */
[----:B0-----:R-:W-:Y:S02]  /*13740*/  IMAD.SHL.U32 R7, R7, 0x8, RZ ;  /* 0x0000000807077824 */ /* 0x001fe400078e00ff */
[----:B------:R-:W-:Y:S02]  /*13750*/  IMAD.IADD R3, R3, 0x1, R0 ;  /* 0x0000000103037824 */ /* 0x000fe400078e0200 */
[----:B------:R-:W-:Y:S01]  /*13760*/  IMAD R0, R23, UR4, RZ ;  /* 0x0000000417007c24 */ /* 0x000fe2000f8e02ff */
[----:B------:R-:W-:Y:S01]  /*13770*/  LOP3.LUT R7, R7, 0x38, RZ, 0xc0, !PT ;  /* 0x0000003807077812 */ /* 0x000fe200078ec0ff */
[----:B------:R-:W-:-:S04]  /*13780*/  IMAD.WIDE.U32 R2, R26, UR4, R2 ;  /* 0x000000041a027c25 */ /* 0x000fc8000f8e0002 */
[----:B------:R-:W-:Y:S01]  /*13790*/  IMAD R0, R26, UR5, R0 ;  /* 0x000000051a007c24 */ /* 0x000fe2000f8e0200 */
[----:B------:R-:W-:Y:S01]  /*137a0*/  ULDC.64 UR4, c[0x0][0x2e8] ;  /* 0x0000ba0000047ab9 */ /* 0x000fe20000000a00 */
[----:B-1----:R-:W-:-:S04]  /*137b0*/  LOP3.LUT R4, R4, 0x7f, RZ, 0xc0, !PT ;  /* 0x0000007f04047812 */ /* 0x002fc800078ec0ff */
[----:B------:R-:W-:Y:S01]  /*137c0*/  SHF.R.U32.HI R5, RZ, 0x3, R4 ;  /* 0x00000003ff057819 */ /* 0x000fe20000011604 */
[----:B------:R-:W-:Y:S01]  /*137d0*/  IMAD.IADD R4, R3, 0x1, R0 ;  /* 0x0000000103047824 */ /* 0x000fe200078e0200 */
[----:B------:R-:W-:Y:S01]  /*137e0*/  LEA R0, P0, R2, UR4, 0x1 ;  /* 0x0000000402007c11 */ /* 0x000fe2000f8008ff */
[----:B------:R-:W-:Y:S02]  /*137f0*/  ULDC UR4, c[0x0][0x2f4] ;  /* 0x0000bd0000047ab9 */ /* 0x000fe40000000800 */
[----:B------:R-:W-:Y:S01]  /*13800*/  ISETP.GE.AND P2, PT, R7, UR4, PT ;  /* 0x0000000407007c0c */ /* 0x000fe2000bf46270 */
[----:B------:R-:W-:Y:S01]  /*13810*/  IMAD.IADD R32, R32, 0x1, -R5 ;  /* 0x0000000120207824 */ /* 0x000fe200078e0a05 */
[----:B------:R-:W-:Y:S01]  /*13820*/  LEA.HI.X R4, R2, UR5, R4, 0x1, P0 ;  /* 0x0000000502047c11 */ /* 0x000fe200080f0c04 */
[----:B------:R-:W-:Y:S01]  /*13830*/  UMOV UR5, 0xffffffff ;  /* 0xffffffff00057882 */ /* 0x000fe20000000000 */
[----:B------:R-:W-:Y:S02]  /*13840*/  IMAD R5, R18, 0x1800, R28 ;  /* 0x0000180012057824 */ /* 0x000fe400078e021c */
[----:B------:R-:W-:-:S07]  /*13850*/  ISETP.GE.AND P0, PT, R32, 0x1, PT ;  /* 0x000000012000780c */ /* 0x000fce0003f06270 */
        /* <DEDUP_REMOVED lines=54> */
.L_x_2722:
        /* <DEDUP_REMOVED lines=10> */
.L_x_2646:
        /* <DEDUP_REMOVED lines=11> */
.L_x_2647:
        /* <DEDUP_REMOVED lines=23> */
.L_x_2649:
[----:B------:R-:W-:Y:S05]  /*13e80*/  BSYNC B6 ;  /* 0x0000000000067941 */ /* 0x000fea0003800000 */
.L_x_2648:
[----:B0-----:R-:W2:Y:S01]  /*13e90*/  LDL.LU R2, [R1] ;  /* 0x0000000001027983 */ /* 0x001ea20000300800 */
[----:B------:R-:W0:Y:S01]  /*13ea0*/  LDC R21, c[0x0][0x448] ;  /* 0x00011200ff157b82 */ /* 0x000e220000000800 */
[----:B------:R-:W-:Y:S01]  /*13eb0*/  ULDC.64 UR4, c[0x0][0x298] ;  /* 0x0000a60000047ab9 */ /* 0x000fe20000000a00 */
[----:B------:R-:W-:Y:S01]  /*13ec0*/  LOP3.LUT P6, RZ, R16, 0x200, RZ, 0xc0, !PT ;  /* 0x0000020010ff7812 */ /* 0x000fe200078cc0ff */
[----:B------:R-:W3:Y:S01]  /*13ed0*/  S2R R20, SR_TID.X ;  /* 0x0000000000147919 */ /* 0x000ee20000002100 */
[----:B------:R-:W-:Y:S01]  /*13ee0*/  SHF.R.S32.HI R4, RZ, 0x1f, R27 ;  /* 0x0000001fff047819 */ /* 0x000fe2000001141b */
[----:B------:R-:W4:Y:S03]  /*13ef0*/  S2R R7, SR_TID.X ;  /* 0x0000000000077919 */ /* 0x000f260000002100 */
[----:B------:R-:W-:Y:S02]  /*13f00*/  SEL R4, R4, RZ, !P6 ;  /* 0x000000ff04047207 */ /* 0x000fe40007000000 */
[----:B---3--:R-:W-:Y:S01]  /*13f10*/  LOP3.LUT R20, R20, 0x7f, RZ, 0xc0, !PT ;  /* 0x0000007f14147812 */ /* 0x008fe200078ec0ff */
[----:B----4-:R-:W-:-:S05]  /*13f20*/  IMAD.SHL.U32 R7, R7, 0x8, RZ ;  /* 0x0000000807077824 */ /* 0x010fca00078e00ff */
[----:B------:R-:W-:Y:S02]  /*13f30*/  LOP3.LUT R7, R7, 0x38, RZ, 0xc0, !PT ;  /* 0x0000003807077812 */ /* 0x000fe400078ec0ff */
[----:B--2---:R-:W-:-:S05]  /*13f40*/  SHF.R.S32.HI R0, RZ, 0x1f, R2 ;  /* 0x0000001fff007819 */ /* 0x004fca0000011402 */
[----:B------:R-:W-:-:S04]  /*13f50*/  IMAD R0, R0, UR4, RZ ;  /* 0x0000000400007c24 */ /* 0x000fc8000f8e02ff */
        /* <DEDUP_REMOVED lines=9> */
[----:B------:R-:W-:Y:S01]  /*13ff0*/  IMAD.IADD R3, R3, 0x1, R0 ;  /* 0x0000000103037824 */ /* 0x000fe200078e0200 */
[----:B------:R-:W-:Y:S02]  /*14000*/  SEL R0, R27, RZ, !P6 ;  /* 0x000000ff1b007207 */ /* 0x000fe40007000000 */
[----:B0-----:R-:W-:Y:S02]  /*14010*/  ISETP.NE.AND P6, PT, R21, 0x1, PT ;  /* 0x000000011500780c */ /* 0x001fe40003fc5270 */
[----:B------:R-:W-:Y:S01]  /*14020*/  SHF.R.U32.HI R21, RZ, 0x3, R20 ;  /* 0x00000003ff157819 */ /* 0x000fe20000011614 */
[C---:B------:R-:W-:Y:S01]  /*14030*/  IMAD.WIDE.U32 R2, R0.reuse, UR4, R2 ;  /* 0x0000000400027c25 */ /* 0x040fe2000f8e0002 */
[----:B------:R-:W0:Y:S03]  /*14040*/  S2R R20, SR_TID.X ;  /* 0x0000000000147919 */ /* 0x000e260000002100 */
[----:B------:R-:W-:Y:S01]  /*14050*/  IMAD R4, R0, UR5, R4 ;  /* 0x0000000500047c24 */ /* 0x000fe2000f8e0204 */
[----:B------:R-:W-:-:S03]  /*14060*/  ULDC.64 UR4, c[0x0][0x2d0] ;  /* 0x0000b40000047ab9 */ /* 0x000fc60000000a00 */
[----:B------:R-:W-:Y:S02]  /*14070*/  IMAD.IADD R3, R3, 0x1, R4 ;  /* 0x0000000103037824 */ /* 0x000fe400078e0204 */
[----:B------:R-:W2:Y:S08]  /*14080*/  @P6 LDC R6, c[0x0][0x44c] ;  /* 0x00011300ff066b82 */ /* 0x000eb00000000800 */
[----:B------:R-:W3:Y:S01]  /*14090*/  @P6 LDC R5, c[0x0][0x450] ;  /* 0x00011400ff056b82 */ /* 0x000ee20000000800 */
[----:B0-----:R-:W-:-:S05]  /*140a0*/  IMAD.SHL.U32 R20, R20, 0x10, RZ ;  /* 0x0000001014147824 */ /* 0x001fca00078e00ff */
[----:B------:R-:W-:-:S05]  /*140b0*/  LOP3.LUT R20, R21, 0x70, R20, 0xf8, !PT ;  /* 0x0000007015147812 */ /* 0x000fca00078ef814 */
[----:B------:R-:W-:Y:S02]  /*140c0*/  IMAD.IADD R0, R20, 0x1, R34 ;  /* 0x0000000114007824 */ /* 0x000fe400078e0222 */
[----:B------:R-:W0:Y:S02]  /*140d0*/  S2R R20, SR_TID.X ;  /* 0x0000000000147919 */ /* 0x000e240000002100 */
[----:B--2---:R-:W-:-:S04]  /*140e0*/  @P6 IMAD.HI.U32 R6, R0, R6, RZ ;  /* 0x0000000600066227 */ /* 0x004fc800078e00ff */
[----:B------:R-:W-:Y:S01]  /*140f0*/  IMAD.MOV.U32 R4, RZ, RZ, R0 ;  /* 0x000000ffff047224 */ /* 0x000fe200078e0000 */
[----:B---3--:R-:W-:Y:S02]  /*14100*/  @P6 SHF.R.U32.HI R4, RZ, R5, R6 ;  /* 0x00000005ff046219 */ /* 0x008fe40000011606 */
[----:B------:R-:W2:Y:S03]  /*14110*/  LDC R6, c[0x0][0x448] ;  /* 0x00011200ff067b82 */ /* 0x000ea60000000800 */
[----:B------:R-:W-:Y:S02]  /*14120*/  IMAD.MOV R5, RZ, RZ, -R4 ;  /* 0x000000ffff057224 */ /* 0x000fe400078e0a04 */
[----:B------:R-:W-:Y:S01]  /*14130*/  IMAD.WIDE.U32 R2, R4, UR4, R2 ;  /* 0x0000000404027c25 */ /* 0x000fe2000f8e0002 */
[----:B0-----:R-:W-:-:S03]  /*14140*/  LOP3.LUT R20, R20, 0x7f, RZ, 0xc0, !PT ;  /* 0x0000007f14147812 */ /* 0x001fc600078ec0ff */
[----:B--2---:R-:W-:Y:S01]  /*14150*/  IMAD R0, R6, R5, R0 ;  /* 0x0000000506007224 */ /* 0x004fe200078e0200 */
[----:B------:R-:W-:Y:S02]  /*14160*/  SHF.R.S32.HI R5, RZ, 0x1f, R4 ;  /* 0x0000001fff057819 */ /* 0x000fe40000011404 */
[----:B------:R-:W-:-:S03]  /*14170*/  SHF.R.U32.HI R8, RZ, 0x3, R20 ;  /* 0x00000003ff087819 */ /* 0x000fc60000011614 */
        /* <DEDUP_REMOVED lines=14> */
[----:B------:R-:W-:-:S03]  /*14260*/  UMOV UR5, 0xffffffff ;  /* 0xffffffff00057882 */ /* 0x000fc60000000000 */
[----:B------:R-:W-:Y:S07]  /*14270*/  BRA.DIV UR5, `(.L_x_2650) ;  /* 0x0000003a05c07947 */ /* 0x000fee000b800000 */
[----:B------:R-:W0:Y:S01]  /*14280*/  SHFL.IDX PT, R3, R0, RZ, 0x181f ;  /* 0x00181fff00037589 */ /* 0x000e2200000e0000 */
[----:B------:R-:W-:Y:S02]  /*14290*/  IMAD R36, R36, R6, RZ ;  /* 0x0000000624247224 */ /* 0x000fe400078e02ff */
        /* <DEDUP_REMOVED lines=72> */
.L_x_2739:
[----:B------:R-:W-:-:S05]  /*14720*/  VIADD R34, R34, 0x70 ;  /* 0x0000007022227836 */ /* 0x000fca0000000000 */
[----:B------:R-:W-:-:S13]  /*14730*/  ISETP.GE.AND P0, PT, R34, R36, PT ;  /* 0x000000242200720c */ /* 0x000fda0003f06270 */
[----:B0-2---:R-:W-:-:S05]  /*14740*/  @!P0 LEA R2, P2, R7, R0, 0x1 ;  /* 0x0000000007028211 */ /* 0x005fca00078408ff */
[----:B------:R-:W-:-:S05]  /*14750*/  @!P0 IMAD.X R3, RZ, RZ, R4, P2 ;  /* 0x000000ffff038224 */ /* 0x000fca00010e0604 */
[----:B------:R-:W-:Y:S01]  /*14760*/  @!PT LDS RZ, [RZ] ;  /* 0x00000000fffff984 */ /* 0x000fe20000000800 */
[----:B------:R-:W-:Y:S01]  /*14770*/  @!PT LDS RZ, [RZ] ;  /* 0x00000000fffff984 */ /* 0x000fe20000000800 */
[----:B------:R-:W-:Y:S01]  /*14780*/  @!PT LDS RZ, [RZ] ;  /* 0x00000000fffff984 */ /* 0x000fe20000000800 */
[----:B------:R0:W-:Y:S01]  /*14790*/  @!P0 LDGSTS.E.BYPASS.LTC128B.128 [R37+0x1bc00], desc[UR46][R2.64], !P1 ;  /* 0x1bc0000002258fae */ /* 0x0001e2000c901d6e */
[----:B------:R-:W-:Y:S01]  /*147a0*/  PLOP3.LUT P0, PT, PT, PT, PT, 0x80, 0x0 ;  /* 0x000000000000781c */ /* 0x000fe20003f0f070 */
[----:B------:R-:W-:-:S12]  /*147b0*/  NOP ;  /* 0x0000000000007918 */ /* 0x000fd80000000000 */
.L_x_2651:
        /* <DEDUP_REMOVED lines=18> */
.L_x_2740:
[----:B------:R-:W-:Y:S05]  /*148e0*/  BSYNC B0 ;  /* 0x0000000000007941 */ /* 0x000fea0003800000 */
.L_x_2652:
[----:B------:R-:W-:-:S05]  /*148f0*/  IMAD.U32 R2, RZ, RZ, UR36 ;  /* 0x00000024ff027e24 */ /* 0x000fca000f8e00ff */
[----:B------:R-:W-:-:S13]  /*14900*/  ISETP.NE.AND P0, PT, R2, 0x3, PT ;  /* 0x000000030200780c */ /* 0x000fda0003f05270 */
[----:B------:R-:W-:Y:S05]  /*14910*/  @!P0 BRA `(.L_x_2654) ;  /* 0x0000000000048947 */ /* 0x000fea0003800000 */
[----:B------:R-:W-:Y:S01]  /*14920*/  BPT.TRAP 0x1 ;  /* 0x000000040000795c */ /* 0x000fe20000300000 */
.L_x_2654:
[----:B0-----:R-:W-:Y:S01]  /*14930*/  SHF.L.U32 R0, R22, 0x1f, RZ ;  /* 0x0000001f16007819 */ /* 0x001fe200000006ff */
[----:B------:R-:W-:Y:S03]  /*14940*/  BSSY B0, `(.L_x_2655) ;  /* 0x0000003000007945 */ /* 0x000fe60003800000 */
[----:B------:R-:W0:Y:S02]  /*14950*/  SYNCS.PHASECHK.TRANS64.TRYWAIT P0, [R19+URZ+0x22860], R0 ;  /* 0x02286000130075a7 */ /* 0x000e24000800017f */
[----:B0-----:R-:W-:Y:S05]  /*14960*/  @!P0 BRA `(.L_x_2656) ;  /* 0x0000003c00bc8947 */ /* 0x001fea0003800000 */
.L_x_2741:
[----:B------:R-:W-:Y:S05]  /*14970*/  BSYNC B0 ;  /* 0x0000000000007941 */ /* 0x000fea0003800000 */
.L_x_2655:
[----:B------:R-:W0:Y:S01]  /*14980*/  LDL.LU R2, [R1+0x8] ;  /* 0x0000080001027983 */ /* 0x000e220000300800 */
[----:B------:R-:W-:-:S03]  /*14990*/  ULDC.64 UR4, c[0x0][0x328] ;  /* 0x0000ca0000047ab9 */ /* 0x000fc60000000a00 */
[----:B------:R-:W2:Y:S04]  /*149a0*/  LDL.LU R6, [R1+0xc] ;  /* 0x00000c0001067983 */ /* 0x000ea80000300800 */
[----:B------:R-:W3:Y:S01]  /*149b0*/  LDL.LU R4, [R1+0x14] ;  /* 0x0000140001047983 */ /* 0x000ee20000300800 */
[C---:B------:R-:W-:Y:S02]  /*149c0*/  LOP3.LUT P3, RZ, R16.reuse, 0x10, RZ, 0xc0, !PT ;  /* 0x0000001010ff7812 */ /* 0x040fe4000786c0ff */
[C---:B------:R-:W-:Y:S02]  /*149d0*/  LOP3.LUT P2, RZ, R16.reuse, 0x8, RZ, 0xc0, !PT ;  /* 0x0000000810ff7812 */ /* 0x040fe4000784c0ff */
[C---:B------:R-:W-:Y:S02]  /*149e0*/  LOP3.LUT P1, RZ, R16.reuse, 0x4, RZ, 0xc0, !PT ;  /* 0x0000000410ff7812 */ /* 0x040fe4000782c0ff */
[----:B------:R-:W-:-:S02]  /*149f0*/  LOP3.LUT P4, RZ, R16, 0x1, RZ, 0xc0, !PT ;  /* 0x0000000110ff7812 */ /* 0x000fc4000788c0ff */
[----:B------:R-:W-:Y:S01]  /*14a00*/  SEL R7, RZ, 0x8, P1 ;  /* 0x00000008ff077807 */ /* 0x000fe20000800000 */
[----:B0-----:R-:W-:Y:S02]  /*14a10*/  IMAD R0, R2, UR4, RZ ;  /* 0x0000000402007c24 */ /* 0x001fe4000f8e02ff */
[----:B------:R-:W-:-:S04]  /*14a20*/  IMAD.WIDE.U32 R2, R35, UR4, RZ ;  /* 0x0000000423027c25 */ /* 0x000fc8000f8e00ff */
[----:B------:R-:W-:Y:S01]  /*14a30*/  IMAD R5, R35, UR5, R0 ;  /* 0x0000000523057c24 */ /* 0x000fe2000f8e0200 */
[----:B------:R-:W-:Y:S02]  /*14a40*/  ULDC.64 UR4, c[0x0][0x338] ;  /* 0x0000ce0000047ab9 */ /* 0x000fe40000000a00 */
[----:B--2---:R-:W-:Y:S02]  /*14a50*/  IMAD R0, R6, UR4, RZ ;  /* 0x0000000406007c24 */ /* 0x004fe4000f8e02ff */
[----:B------:R-:W-:Y:S02]  /*14a60*/  IMAD.IADD R3, R3, 0x1, R5 ;  /* 0x0000000103037824 */ /* 0x000fe400078e0205 */
[C---:B------:R-:W-:Y:S01]  /*14a70*/  IMAD R5, R33.reuse, UR5, R0 ;  /* 0x0000000521057c24 */ /* 0x040fe2000f8e0200 */
[----:B------:R-:W-:Y:S01]  /*14a80*/  SEL R0, RZ, 0x2, P3 ;  /* 0x00000002ff007807 */ /* 0x000fe20001800000 */
        /* <DEDUP_REMOVED lines=10> */
[----:B------:R-:W-:Y:S02]  /*14b30*/  LEA.HI.X R6, R2, UR5, R3, 0x1, P0 ;  /* 0x0000000502067c11 */ /* 0x000fe400080f0c03 */
[----:B------:R-:W-:-:S04]  /*14b40*/  SEL R3, RZ, 0x4, P2 ;  /* 0x00000004ff037807 */ /* 0x000fc80001000000 */
[----:B---3--:R-:W-:Y:S01]  /*14b50*/  IADD3 R0, R3, R0, R4 ;  /* 0x0000000003007210 */ /* 0x008fe20007ffe004 */
[----:B------:R-:W-:-:S04]  /*14b60*/  IMAD R4, R18, 0x6000, R28 ;  /* 0x0000600012047824 */ /* 0x000fc800078e021c */
[----:B------:R-:W-:Y:S01]  /*14b70*/  IMAD.IADD R7, R0, 0x1, R7 ;  /* 0x0000000100077824 */ /* 0x000fe200078e0207 */
[----:B------:R-:W-:Y:S06]  /*14b80*/  BRA.DIV UR4, `(.L_x_2657) ;  /* 0x0000003e04487947 */ /* 0x000fec000b800000 */
[----:B------:R-:W0:Y:S01]  /*14b90*/  S2R R2, SR_TID.X ;  /* 0x0000000000027919 */ /* 0x000e220000002100 */
[----:B------:R-:W-:Y:S01]  /*14ba0*/  IMAD R4, R4, 0x2, R17 ;  /* 0x0000000204047824 */ /* 0x000fe200078e0211 */
[C---:B------:R-:W-:Y:S01]  /*14bb0*/  LOP3.LUT P2, RZ, R7.reuse, 0x2, RZ, 0xc0, !PT ;  /* 0x0000000207ff7812 */ /* 0x040fe2000784c0ff */
[----:B------:R-:W2:Y:S01]  /*14bc0*/  SHFL.IDX PT, R14, R5, RZ, 0x181f ;  /* 0x00181fff050e7589 */ /* 0x000ea200000e0000 */
[----:B------:R-:W-:-:S03]  /*14bd0*/  LOP3.LUT P1, RZ, R7, 0x4, RZ, 0xc0, !PT ;  /* 0x0000000407ff7812 */ /* 0x000fc6000782c0ff */
[----:B------:R-:W3:Y:S01]  /*14be0*/  SHFL.IDX PT, R3, R6, RZ, 0x181f ;  /* 0x00181fff06037589 */ /* 0x000ee200000e0000 */
        /* <DEDUP_REMOVED lines=43> */
[C---:B------:R-:W-:Y:S01]  /*14ea0*/  ISETP.LT.OR P3, PT, R32.reuse, 0x31, P4 ;  /* 0x000000312000780c */ /* 0x040fe20002761670 */
[----:B------:R-:W0:Y:S04]  /*14eb0*/  SHFL.IDX PT, R3, R6, 0x4, 0x181f ;  /* 0x00981f0006037f89 */ /* 0x000e2800000e0000 */
[----:B------:R-:W2:Y:S08]  /*14ec0*/  SHFL.IDX PT, R6, R6, 0x5, 0x181f ;  /* 0x00b81f0006067f89 */ /* 0x000eb000000e0000 */
        /* <DEDUP_REMOVED lines=8> */
[----:B------:R3:W4:Y:S02]  /*14f50*/  SHFL.IDX PT, R14, R5, 0x5, 0x181f ;  /* 0x00b81f00050e7f89 */ /* 0x00072400000e0000 */
        /* <DEDUP_REMOVED lines=9> */
.L_x_2755:
[----:B0--3--:R-:W-:Y:S02]  /*14ff0*/  IADD3 R2, P3, R14, R0, RZ ;  /* 0x000000000e027210 */ /* 0x009fe40007f7e0ff */
        /* <DEDUP_REMOVED lines=14> */
.L_x_2658:
        /* <DEDUP_REMOVED lines=11> */
.L_x_2659:
[----:B------:R-:W2:Y:S01]  /*15190*/  LDL.LU R2, [R1+0x4] ;  /* 0x0000040001027983 */ /* 0x000ea20000300800 */
[----:B------:R0:W-:Y:S01]  /*151a0*/  SYNCS.ARRIVE.TRANS64.A1T0 RZ, [R19+URZ+0x22850], RZ ;  /* 0x022850ff13ff79a7 */ /* 0x0001e2000810003f */
[----:B------:R-:W-:Y:S01]  /*151b0*/  BSSY B0, `(.L_x_2660) ;  /* 0x00000e1000007945 */ /* 0x000fe20003800000 */
[----:B--2---:R-:W-:-:S05]  /*151c0*/  VIADD R10, R2, 0xfffffffe ;  /* 0xfffffffe020a7836 */ /* 0x004fca0000000000 */
[----:B------:R-:W-:-:S13]  /*151d0*/  ISETP.GE.AND P0, PT, R10, R31, PT ;  /* 0x0000001f0a00720c */ /* 0x000fda0003f06270 */
[----:B0-----:R-:W-:Y:S05]  /*151e0*/  @!P0 BRA `(.L_x_2661) ;  /* 0x0000000c00748947 */ /* 0x001fea0003800000 */
.L_x_2674:
[----:B0-----:R-:W0:Y:S01]  /*151f0*/  S2R R2, SR_TID.X ;  /* 0x0000000000027919 */ /* 0x001e220000002100 */
[----:B--2---:R-:W2:Y:S01]  /*15200*/  LDC R3, c[0x0][0x430] ;  /* 0x00010c00ff037b82 */ /* 0x004ea20000000800 */
[----:B------:R-:W-:Y:S02]  /*15210*/  IMAD R8, R10, 0x60, R29 ;  /* 0x000000600a087824 */ /* 0x000fe400078e021d */
[----:B------:R-:W-:Y:S01]  /*15220*/  VIADD R18, R18, 0x1 ;  /* 0x0000000112127836 */ /* 0x000fe20000000000 */
[----:B--2---:R-:W-:Y:S02]  /*15230*/  ISETP.NE.AND P0, PT, R3, 0x1, PT ;  /* 0x000000010300780c */ /* 0x004fe40003f05270 */
[----:B0-----:R-:W-:-:S04]  /*15240*/  LOP3.LUT R2, R2, 0x7f, RZ, 0xc0, !PT ;  /* 0x0000007f02027812 */ /* 0x001fc800078ec0ff */
[----:B------:R-:W-:Y:S02]  /*15250*/  SHF.R.U32.HI R4, RZ, 0x3, R2 ;  /* 0x00000003ff047819 */ /* 0x000fe40000011602 */
[----:B------:R-:W0:Y:S05]  /*15260*/  S2R R2, SR_TID.X ;  /* 0x0000000000027919 */ /* 0x000e2a0000002100 */
[----:B------:R-:W2:Y:S08]  /*15270*/  @P0 LDC R3, c[0x0][0x434] ;  /* 0x00010d00ff030b82 */ /* 0x000eb00000000800 */
[----:B---3--:R-:W3:Y:S01]  /*15280*/  @P0 LDC R7, c[0x0][0x438] ;  /* 0x00010e00ff070b82 */ /* 0x008ee20000000800 */
[----:B0-----:R-:W-:-:S05]  /*15290*/  IMAD.SHL.U32 R2, R2, 0x10, RZ ;  /* 0x0000001002027824 */ /* 0x001fca00078e00ff */
[----:B------:R-:W-:-:S04]  /*152a0*/  LOP3.LUT R2, R4, 0x70, R2, 0xf8, !PT ;  /* 0x0000007004027812 */ /* 0x000fc800078ef802 */
[C---:B------:R-:W-:Y:S01]  /*152b0*/  ISETP.GT.U32.AND P1, PT, R2.reuse, 0x5f, PT ;  /* 0x0000005f0200780c */ /* 0x040fe20003f24070 */
[----:B------:R-:W-:-:S04]  /*152c0*/  IMAD.IADD R8, R2, 0x1, R8 ;  /* 0x0000000102087824 */ /* 0x000fc800078e0208 */
[----:B--2---:R-:W-:-:S04]  /*152d0*/  @P0 IMAD.HI.U32 R2, R8, R3, RZ ;  /* 0x0000000308020227 */ /* 0x004fc800078e00ff */
[----:B------:R-:W-:Y:S01]  /*152e0*/  IMAD.MOV.U32 R9, RZ, RZ, R8 ;  /* 0x000000ffff097224 */ /* 0x000fe200078e0008 */
[----:B---3--:R-:W-:-:S03]  /*152f0*/  @P0 SHF.R.U32.HI R9, RZ, R7, R2 ;  /* 0x00000007ff090219 */ /* 0x008fc60000011602 */
[----:B------:R-:W0:Y:S01]  /*15300*/  @!P1 LDC.64 R4, c[0x0][0x428] ;  /* 0x00010a00ff049b82 */ /* 0x000e220000000a00 */
[----:B------:R-:W-:-:S07]  /*15310*/  @!P1 SHF.R.S32.HI R3, RZ, 0x1f, R9 ;  /* 0x0000001fff039819 */ /* 0x000fce0000011409 */
[----:B------:R-:W2:Y:S01]  /*15320*/  @!P1 LDC.64 R6, c[0x0][0x418] ;  /* 0x00010600ff069b82 */ /* 0x000ea20000000a00 */
[----:B0-----:R-:W-:-:S04]  /*15330*/  @!P1 IMAD R2, R30, R4, RZ ;  /* 0x000000041e029224 */ /* 0x001fc800078e02ff */
[----:B------:R-:W-:Y:S02]  /*15340*/  @!P1 IMAD R5, R25, R5, R2 ;  /* 0x0000000519059224 */ /* 0x000fe400078e0202 */
[----:B------:R-:W-:-:S04]  /*15350*/  @!P1 IMAD.MOV.U32 R2, RZ, RZ, R9 ;  /* 0x000000ffff029224 */ /* 0x000fc800078e0009 */
[----:B------:R-:W-:-:S04]  /*15360*/  @!P1 IMAD.WIDE.U32 R2, R25, R4, R2 ;  /* 0x0000000419029225 */ /* 0x000fc800078e0002 */
[----:B------:R-:W-:Y:S01]  /*15370*/  @!P1 IMAD.IADD R5, R5, 0x1, R3 ;  /* 0x0000000105059824 */ /* 0x000fe200078e0203 */
[C---:B--2---:R-:W-:Y:S01]  /*15380*/  @!P1 LEA R6, P0, R2.reuse, R6, 0x2 ;  /* 0x0000000602069211 */ /* 0x044fe200078010ff */
[----:B------:R-:W-:Y:S02]  /*15390*/  IMAD.MOV.U32 R4, RZ, RZ, RZ ;  /* 0x000000ffff047224 */ /* 0x000fe400078e00ff */
[----:B------:R-:W-:Y:S01]  /*153a0*/  IMAD.U32 R11, RZ, RZ, UR36 ;  /* 0x00000024ff0b7e24 */ /* 0x000fe2000f8e00ff */
        /* <DEDUP_REMOVED lines=13> */
[----:B------:R-:W-:Y:S01]  /*15480*/  ISETP.GT.AND P2, PT, R2, R31, PT ;  /* 0x0000001f0200720c */ /* 0x000fe20003f44270 */
[----:B0-----:R-:W-:-:S12]  /*15490*/  @!P1 BRA `(.L_x_2662) ;  /* 0x0000000000049947 */ /* 0x001fd80003800000 */
[----:B------:R-:W-:Y:S01]  /*154a0*/  BPT.TRAP 0x1 ;  /* 0x000000040000795c */ /* 0x000fe20000300000 */
.L_x_2662:
[----:B------:R-:W-:Y:S01]  /*154b0*/  IMAD R6, R18, 0x8, R17 ;  /* 0x0000000812067824 */ /* 0x000fe200078e0211 */
[----:B------:R-:W-:Y:S01]  /*154c0*/  SHF.L.U32 R21, R22, 0x1f, RZ ;  /* 0x0000001f16157819 */ /* 0x000fe200000006ff */
[----:B------:R-:W-:Y:S01]  /*154d0*/  BSSY B1, `(.L_x_2663) ;  /* 0x0000004000017945 */ /* 0x000fe20003800000 */
[----:B-1----:R-:W-:Y:S02]  /*154e0*/  SHF.R.S32.HI R19, RZ, 0x1f, R5 ;  /* 0x0000001fff137819 */ /* 0x002fe40000011405 */
[----:B------:R-:W0:Y:S02]  /*154f0*/  SYNCS.PHASECHK.TRANS64.TRYWAIT P0, [R6+URZ+0x22840], R21 ;  /* 0x02284015060075a7 */ /* 0x000e24000800017f */
[----:B0-----:R-:W-:Y:S05]  /*15500*/  @!P0 BRA `(.L_x_2664) ;  /* 0x0000003c00288947 */ /* 0x001fea0003800000 */
.L_x_2756:
[----:B------:R-:W-:Y:S05]  /*15510*/  BSYNC B1 ;  /* 0x0000000000017941 */ /* 0x000fea0003800000 */
.L_x_2663:
        /* <DEDUP_REMOVED lines=52> */
.L_x_2770:
        /* <DEDUP_REMOVED lines=8> */
.L_x_2666:
[----:B------:R-:W-:Y:S02]  /*158e0*/  PLOP3.LUT P1, PT, P1, P0, PT, 0xa2, 0x0 ;  /* 0x000000000000781c */ /* 0x000fe40000f21472 */
[----:B------:R-:W-:-:S08]  /*158f0*/  @P0 R2UR P1, UR4, R6 ;  /* 0x00000000060402ca */ /* 0x000fd00000020000 */
[----:B------:R-:W-:-:S05]  /*15900*/  @P0 PLOP3.LUT P0, PT, P1, PT, PT, 0x80, 0x0 ;  /* 0x000000000000081c */ /* 0x000fca0000f0f070 */
[----:B------:R-:W-:Y:S01]  /*15910*/  @!P1 SYNCS.ARRIVE.TRANS64.RED.A0T1 RZ, [UR4+0x22830], RZ ;  /* 0x022830ffffff99a7 */ /* 0x000fe20008200404 */
[----:B------:R-:W-:Y:S07]  /*15920*/  @!P1 ARRIVES.LDGSTSBAR.64.TRANSCNT [UR4+0x22830] ;  /* 0x02283000ff0099b0 */ /* 0x000fee0008000a84 */
[----:B------:R-:W-:Y:S05]  /*15930*/  @P0 BRA.U.ANY `(.L_x_2666) ;  /* 0xfffffffd00e80947 */ /* 0x000fea000393ffff */
[----:B------:R-:W-:Y:S01]  /*15940*/  NOP ;  /* 0x0000000000007918 */ /* 0x000fe20000000000 */
[----:B--2---:R-:W-:-:S05]  /*15950*/  IMAD.U32 R2, RZ, RZ, UR36 ;  /* 0x00000024ff027e24 */ /* 0x004fca000f8e00ff */
[----:B------:R-:W-:-:S13]  /*15960*/  ISETP.NE.AND P3, PT, R2, 0x3, PT ;  /* 0x000000030200780c */ /* 0x000fda0003f65270 */
[----:B------:R-:W-:Y:S05]  /*15970*/  @!P3 BRA `(.L_x_2667) ;  /* 0x000000000004b947 */ /* 0x000fea0003800000 */
[----:B------:R-:W-:Y:S01]  /*15980*/  BPT.TRAP 0x1 ;  /* 0x000000040000795c */ /* 0x000fe20000300000 */
.L_x_2667:
[----:B------:R2:W-:Y:S01]  /*15990*/  SYNCS.ARRIVE.TRANS64.A1T0 RZ, [R6+URZ+0x22830], RZ ;  /* 0x022830ff06ff79a7 */ /* 0x0005e2000810003f */
[----:B------:R-:W-:Y:S05]  /*159a0*/  @!P3 BRA `(.L_x_2668) ;  /* 0x000000000004b947 */ /* 0x000fea0003800000 */
[----:B------:R-:W-:Y:S01]  /*159b0*/  BPT.TRAP 0x1 ;  /* 0x000000040000795c */ /* 0x000fe20000300000 */
.L_x_2668:
[----:B------:R-:W3:Y:S01]  /*159c0*/  SYNCS.PHASECHK.TRANS64.TRYWAIT P0, [R6+URZ+0x22860], R21 ;  /* 0x02286015060075a7 */ /* 0x000ee2000800017f */
[----:B------:R-:W-:Y:S04]  /*159d0*/  BSSY B1, `(.L_x_2669) ;  /* 0x0000002000017945 */ /* 0x000fe80003800000 */
[----:B---3--:R-:W-:Y:S05]  /*159e0*/  @!P0 BRA `(.L_x_2670) ;  /* 0x0000003c00a88947 */ /* 0x008fea0003800000 */
.L_x_2771:
[----:B------:R-:W-:Y:S05]  /*159f0*/  BSYNC B1 ;  /* 0x0000000000017941 */ /* 0x000fea0003800000 */
.L_x_2669:
[----:B------:R-:W-:Y:S01]  /*15a00*/  ULDC.64 UR4, c[0x0][0x328] ;  /* 0x0000ca0000047ab9 */ /* 0x000fe20000000a00 */
[C---:B------:R-:W-:Y:S01]  /*15a10*/  LOP3.LUT P5, RZ, R16.reuse, 0x1, RZ, 0xc0, !PT ;  /* 0x0000000110ff7812 */ /* 0x040fe200078ac0ff */
[----:B------:R-:W-:Y:S01]  /*15a20*/  IMAD R2, R19, UR4, RZ ;  /* 0x0000000413027c24 */ /* 0x000fe2000f8e02ff */
[----:B------:R-:W-:Y:S01]  /*15a30*/  LOP3.LUT P4, RZ, R16, 0x10, RZ, 0xc0, !PT ;  /* 0x0000001010ff7812 */ /* 0x000fe2000788c0ff */
[----:B------:R-:W-:Y:S01]  /*15a40*/  IMAD R8, R18, 0x6000, R28 ;  /* 0x0000600012087824 */ /* 0x000fe200078e021c */
[C---:B------:R-:W-:Y:S01]  /*15a50*/  LOP3.LUT P3, RZ, R16.reuse, 0x8, RZ, 0xc0, !PT ;  /* 0x0000000810ff7812 */ /* 0x040fe2000786c0ff */
[C---:B-1----:R-:W-:Y:S01]  /*15a60*/  IMAD R7, R5.reuse, UR5, R2 ;  /* 0x0000000505077c24 */ /* 0x042fe2000f8e0202 */
[----:B------:R-:W-:Y:S01]  /*15a70*/  LOP3.LUT P1, RZ, R16, 0x4, RZ, 0xc0, !PT ;  /* 0x0000000410ff7812 */ /* 0x000fe2000782c0ff */
        /* <DEDUP_REMOVED lines=17> */
[----:B------:R-:W1:Y:S01]  /*15b90*/  SHFL.IDX PT, R14, R7, RZ, 0x181f ;  /* 0x00181fff070e7589 */ /* 0x000e6200000e0000 */
[----:B------:R-:W-:-:S03]  /*15ba0*/  IMAD R8, R8, 0x2, R17 ;  /* 0x0000000208087824 */ /* 0x000fc600078e0211 */
[----:B------:R-:W4:Y:S04]  /*15bb0*/  SHFL.IDX PT, R3, R9, RZ, 0x181f ;  /* 0x00181fff09037589 */ /* 0x000f2800000e0000 */
[----:B------:R-:W-:Y:S04]  /*15bc0*/  SHFL.IDX PT, R5, R9, 0x1, 0x181f ;  /* 0x00381f0009057f89 */ /* 0x000fe800000e0000 */
[----:B------:R-:W-:Y:S01]  /*15bd0*/  SHFL.IDX PT, R19, R9, 0x2, 0x181f ;  /* 0x00581f0009137f89 */ /* 0x000fe200000e0000 */
[----:B-1----:R-:W-:-:S03]  /*15be0*/  IADD3 R2, P0, R14, R0, RZ ;  /* 0x000000000e027210 */ /* 0x002fc60007f1e0ff */
[----:B------:R-:W1:Y:S02]  /*15bf0*/  SHFL.IDX PT, R14, R7, 0x1, 0x181f ;  /* 0x00381f00070e7f89 */ /* 0x000e6400000e0000 */
[----:B----4-:R-:W-:-:S05]  /*15c00*/  IMAD.X R3, RZ, RZ, R3, P0 ;  /* 0x000000ffff037224 */ /* 0x010fca00000e0603 */
[----:B------:R-:W-:Y:S04]  /*15c10*/  LDGSTS.E.BYPASS.LTC128B.128 [R8+0x400], desc[UR46][R2.64], !P5 ;  /* 0x0040000002087fae */ /* 0x000fe8000e901d6e */
[----:B------:R-:W-:Y:S04]  /*15c20*/  LDGSTS.E.BYPASS.LTC128B.128 [R8+0x3400], desc[UR46][R2.64+0x80], !P4 ;  /* 0x0340008002087fae */ /* 0x000fe8000e101d6e */
[----:B------:R-:W-:Y:S04]  /*15c30*/  LDGSTS.E.BYPASS.LTC128B.128 [R8+0x6400], desc[UR46][R2.64+0x100], !P3 ;  /* 0x0640010002087fae */ /* 0x000fe8000d901d6e */
[----:B------:R4:W-:Y:S01]  /*15c40*/  LDGSTS.E.BYPASS.LTC128B.128 [R8+0x9400], desc[UR46][R2.64+0x180], !P1 ;  /* 0x0940018002087fae */ /* 0x0009e2000c901d6e */
[----:B-1----:R-:W-:-:S03]  /*15c50*/  IADD3 R4, P0, R14, R0, RZ ;  /* 0x000000000e047210 */ /* 0x002fc60007f1e0ff */
[----:B------:R-:W4:Y:S02]  /*15c60*/  SHFL.IDX PT, R14, R7, 0x2, 0x181f ;  /* 0x00581f00070e7f89 */ /* 0x000f2400000e0000 */
[----:B------:R-:W-:-:S05]  /*15c70*/  IMAD.X R5, RZ, RZ, R5, P0 ;  /* 0x000000ffff057224 */ /* 0x000fca00000e0605 */
[----:B------:R-:W-:Y:S04]  /*15c80*/  LDGSTS.E.BYPASS.LTC128B.128 [R8+0xc00], desc[UR46][R4.64], !P5 ;  /* 0x00c0000004087fae */ /* 0x000fe8000e901d6e */
[----:B------:R-:W-:Y:S04]  /*15c90*/  LDGSTS.E.BYPASS.LTC128B.128 [R8+0x3c00], desc[UR46][R4.64+0x80], !P4 ;  /* 0x03c0008004087fae */ /* 0x000fe8000e101d6e */
[----:B------:R-:W-:Y:S04]  /*15ca0*/  LDGSTS.E.BYPASS.LTC128B.128 [R8+0x6c00], desc[UR46][R4.64+0x100], !P3 ;  /* 0x06c0010004087fae */ /* 0x000fe8000d901d6e */
[----:B------:R1:W-:Y:S01]  /*15cb0*/  LDGSTS.E.BYPASS.LTC128B.128 [R8+0x9c00], desc[UR46][R4.64+0x180], !P1 ;  /* 0x09c0018004087fae */ /* 0x0003e2000c901d6e */
[----:B----4-:R-:W-:-:S03]  /*15cc0*/  IADD3 R2, P0, R14, R0, RZ ;  /* 0x000000000e027210 */ /* 0x010fc60007f1e0ff */
[----:B------:R-:W4:Y:S02]  /*15cd0*/  SHFL.IDX PT, R14, R7, 0x3, 0x181f ;  /* 0x00781f00070e7f89 */ /* 0x000f2400000e0000 */
[----:B------:R-:W-:Y:S02]  /*15ce0*/  IMAD.X R3, RZ, RZ, R19, P0 ;  /* 0x000000ffff037224 */ /* 0x000fe400000e0613 */
[----:B------:R-:W-:Y:S04]  /*15cf0*/  SHFL.IDX PT, R19, R9, 0x4, 0x181f ;  /* 0x00981f0009137f89 */ /* 0x000fe800000e0000 */
[----:B-1----:R-:W1:Y:S04]  /*15d00*/  SHFL.IDX PT, R5, R9, 0x3, 0x181f ;  /* 0x00781f0009057f89 */ /* 0x002e6800000e0000 */
[----:B------:R-:W-:Y:S04]  /*15d10*/  LDGSTS.E.BYPASS.LTC128B.128 [R8+0x1400], desc[UR46][R2.64], !P5 ;  /* 0x0140000002087fae */ /* 0x000fe8000e901d6e */
[----:B------:R-:W-:Y:S04]  /*15d20*/  LDGSTS.E.BYPASS.LTC128B.128 [R8+0x4400], desc[UR46][R2.64+0x80], !P4 ;  /* 0x0440008002087fae */ /* 0x000fe8000e101d6e */
[----:B------:R-:W-:Y:S01]  /*15d30*/  LDGSTS.E.BYPASS.LTC128B.128 [R8+0x7400], desc[UR46][R2.64+0x100], !P3 ;  /* 0x0740010002087fae */ /* 0x000fe2000d901d6e */
[----:B----4-:R-:W-:-:S03]  /*15d40*/  IADD3 R4, P0, R14, R0, RZ ;  /* 0x000000000e047210 */ /* 0x010fc60007f1e0ff */
[----:B------:R4:W-:Y:S04]  /*15d50*/  LDGSTS.E.BYPASS.LTC128B.128 [R8+0xa400], desc[UR46][R2.64+0x180], !P1 ;  /* 0x0a40018002087fae */ /* 0x0009e8000c901d6e */
[----:B------:R-:W4:Y:S01]  /*15d60*/  SHFL.IDX PT, R14, R7, 0x4, 0x181f ;  /* 0x00981f00070e7f89 */ /* 0x000f2200000e0000 */
[----:B-1----:R-:W-:-:S03]  /*15d70*/  IMAD.X R5, RZ, RZ, R5, P0 ;  /* 0x000000ffff057224 */ /* 0x002fc600000e0605 */
[----:B------:R-:W1:Y:S04]  /*15d80*/  SHFL.IDX PT, R9, R9, 0x5, 0x181f ;  /* 0x00b81f0009097f89 */ /* 0x000e6800000e0000 */
[----:B------:R0:W-:Y:S04]  /*15d90*/  LDGSTS.E.BYPASS.LTC128B.128 [R8+0x1c00], desc[UR46][R4.64], !P5 ;  /* 0x01c0000004087fae */ /* 0x0001e8000e901d6e */
[----:B------:R0:W-:Y:S04]  /*15da0*/  LDGSTS.E.BYPASS.LTC128B.128 [R8+0x4c00], desc[UR46][R4.64+0x80], !P4 ;  /* 0x04c0008004087fae */ /* 0x0001e8000e101d6e */
[----:B------:R0:W-:Y:S04]  /*15db0*/  LDGSTS.E.BYPASS.LTC128B.128 [R8+0x7c00], desc[UR46][R4.64+0x100], !P3 ;  /* 0x07c0010004087fae */ /* 0x0001e8000d901d6e */
[----:B------:R0:W-:Y:S01]  /*15dc0*/  LDGSTS.E.BYPASS.LTC128B.128 [R8+0xac00], desc[UR46][R4.64+0x180], !P1 ;  /* 0x0ac0018004087fae */ /* 0x0001e2000c901d6e */
[----:B----4-:R-:W-:-:S03]  /*15dd0*/  IADD3 R2, P0, R14, R0, RZ ;  /* 0x000000000e027210 */ /* 0x010fc60007f1e0ff */
[----:B------:R0:W4:Y:S02]  /*15de0*/  SHFL.IDX PT, R14, R7, 0x5, 0x181f ;  /* 0x00b81f00070e7f89 */ /* 0x00012400000e0000 */
[----:B------:R-:W-:-:S05]  /*15df0*/  IMAD.X R3, RZ, RZ, R19, P0 ;  /* 0x000000ffff037224 */ /* 0x000fca00000e0613 */
[----:B------:R0:W-:Y:S04]  /*15e00*/  LDGSTS.E.BYPASS.LTC128B.128 [R8+0x2400], desc[UR46][R2.64], !P5 ;  /* 0x0240000002087fae */ /* 0x0001e8000e901d6e */
[----:B------:R0:W-:Y:S04]  /*15e10*/  LDGSTS.E.BYPASS.LTC128B.128 [R8+0x5400], desc[UR46][R2.64+0x80], !P4 ;  /* 0x0540008002087fae */ /* 0x0001e8000e101d6e */
[----:B------:R0:W-:Y:S04]  /*15e20*/  LDGSTS.E.BYPASS.LTC128B.128 [R8+0x8400], desc[UR46][R2.64+0x100], !P3 ;  /* 0x0840010002087fae */ /* 0x0001e8000d901d6e */
[----:B-1----:R0:W-:Y:S02]  /*15e30*/  LDGSTS.E.BYPASS.LTC128B.128 [R8+0xb400], desc[UR46][R2.64+0x180], !P1 ;  /* 0x0b40018002087fae */ /* 0x0021e4000c901d6e */
.L_x_2785:
        /* <DEDUP_REMOVED lines=11> */
.L_x_2672:
        /* <DEDUP_REMOVED lines=11> */
.L_x_2673:
[----:B------:R0:W-:Y:S01]  /*15fa0*/  SYNCS.ARRIVE.TRANS64.A1T0 RZ, [R6+URZ+0x22850], RZ ;  /* 0x022850ff06ff79a7 */ /* 0x0001e2000810003f */
[----:B------:R-:W-:Y:S05]  /*15fb0*/  @P2 BRA `(.L_x_2674) ;  /* 0xfffffff0008c2947 */ /* 0x000fea000383ffff */
.L_x_2661:
[----:B------:R-:W-:Y:S05]  /*15fc0*/  BSYNC B0 ;  /* 0x0000000000007941 */ /* 0x000fea0003800000 */
.L_x_2660:
[----:B------:R-:W4:Y:S01]  /*15fd0*/  S2R R2, SR_TID.X ;  /* 0x0000000000027919 */ /* 0x000f220000002100 */
[----:B------:R-:W-:Y:S01]  /*15fe0*/  VIADD R18, R18, 0x1 ;  /* 0x0000000112127836 */ /* 0x000fe20000000000 */
[----:B------:R-:W-:Y:S04]  /*15ff0*/  BSSY B0, `(.L_x_2675) ;  /* 0x0000012000007945 */ /* 0x000fe80003800000 */
[----:B------:R-:W-:-:S04]  /*16000*/  ISETP.NE.AND P0, PT, R18, 0x2, PT ;  /* 0x000000021200780c */ /* 0x000fc80003f05270 */
[----:B------:R-:W-:Y:S02]  /*16010*/  SEL R5, RZ, 0x1, P0 ;  /* 0x00000001ff057807 */ /* 0x000fe40000000000 */
[----:B----4-:R-:W-:-:S04]  /*16020*/  LOP3.LUT R2, R2, 0x7f, RZ, 0xc0, !PT ;  /* 0x0000007f02027812 */ /* 0x010fc800078ec0ff */
[----:B------:R-:W-:-:S13]  /*16030*/  ISETP.NE.AND P1, PT, R2, RZ, PT ;  /* 0x000000ff0200720c */ /* 0x000fda0003f25270 */
[----:B------:R-:W-:Y:S05]  /*16040*/  @P1 BRA `(.L_x_2676) ;  /* 0x0000000000301947 */ /* 0x000fea0003800000 */
[----:B------:R-:W4:Y:S01]  /*16050*/  S2R R7, SR_LANEID ;  /* 0x0000000000077919 */ /* 0x000f220000000000 */
[----:B------:R-:W-:Y:S01]  /*16060*/  VOTEU.ANY UR4, UPT, PT ;  /* 0x0000000000047886 */ /* 0x000fe200038e0100 */
[----:B------:R-:W5:Y:S01]  /*16070*/  LDC.64 R2, c[0x0][0xc60] ;  /* 0x00031800ff027b82 */ /* 0x000f620000000a00 */
[----:B------:R-:W4:Y:S02]  /*16080*/  FLO.U32 R0, UR4 ;  /* 0x0000000400007d00 */ /* 0x000f2400080e0000 */
[----:B----4-:R-:W-:-:S06]  /*16090*/  ISETP.EQ.U32.AND P1, PT, R0, R7, PT ;  /* 0x000000070000720c */ /* 0x010fcc0003f22070 */
[----:B------:R-:W5:Y:S07]  /*160a0*/  POPC R7, UR4 ;  /* 0x0000000400077d09 */ /* 0x000f6e0008000000 */
[----:B-----5:R-:W4:Y:S01]  /*160b0*/  @P1 ATOMG.E.ADD.STRONG.GPU PT, R3, desc[UR46][R2.64], R7 ;  /* 0x00000007020319a8 */ /* 0x020f2200081ee1ee */
[----:B------:R-:W5:Y:S02]  /*160c0*/  S2R R4, SR_LTMASK ;  /* 0x0000000000047919 */ /* 0x000f640000003900 */
[----:B-----5:R-:W-:-:S04]  /*160d0*/  LOP3.LUT R4, R4, UR4, RZ, 0xc0, !PT ;  /* 0x0000000404047c12 */ /* 0x020fc8000f8ec0ff */
[----:B------:R-:W5:Y:S01]  /*160e0*/  POPC R9, R4 ;  /* 0x0000000400097309 */ /* 0x000f620000000000 */
[----:B----4-:R-:W5:Y:S02]  /*160f0*/  SHFL.IDX PT, R0, R3, R0, 0x1f ;  /* 0x00001f0003007589 */ /* 0x010f6400000e0000 */
[----:B-----5:R-:W-:-:S07]  /*16100*/  IADD3 R24, R0, UR37, R9 ;  /* 0x0000002500187c10 */ /* 0x020fce000fffe009 */
.L_x_2676:
[----:B------:R-:W-:Y:S05]  /*16110*/  BSYNC B0 ;  /* 0x0000000000007941 */ /* 0x000fea0003800000 */
.L_x_2675:
[----:B------:R-:W-:Y:S02]  /*16120*/  SEL R18, R18, RZ, P0 ;  /* 0x000000ff12127207 */ /* 0x000fe40000000000 */
[----:B------:R-:W-:-:S07]  /*16130*/  LOP3.LUT R22, R22, R5, RZ, 0x3c, !PT ;  /* 0x0000000516167212 */ /* 0x000fce00078e3cff */
.L_x_2635:
[----:B------:R-:W-:Y:S05]  /*16140*/  BSYNC B7 ;  /* 0x0000000000077941 */ /* 0x000fea0003800000 */
.L_x_2633:
[----:B------:R-:W-:-:S13]  /*16150*/  LOP3.LUT P0, RZ, R16, 0x400, RZ, 0xc0, !PT ;  /* 0x0000040010ff7812 */ /* 0x000fda000780c0ff */
[----:B------:R-:W-:Y:S05]  /*16160*/  @!P0 BRA `(.L_x_2677) ;  /* 0x0000000000248947 */ /* 0x000fea0003800000 */
[----:B------:R-:W-:Y:S05]  /*16170*/  WARPSYNC.ALL ;  /* 0x0000000000007948 */ /* 0x000fea0003800000 */
[----:B------:R-:W4:Y:S08]  /*16180*/  S2UR UR5, SR_CgaCtaId ;  /* 0x00000000000579c3 */ /* 0x000f300000008800 */
[----:B------:R-:W-:Y:S06]  /*16190*/  BAR.SYNC.DEFER_BLOCKING 0x5, 0x180 ;  /* 0x0146000000007b1d */ /* 0x000fec0000010000 */
[----:B------:R-:W-:-:S02]  /*161a0*/  UMOV UR4, 0x400 ;  /* 0x0000040000047882 */ /* 0x000fc40000000000 */
[----:B----4-:R-:W-:-:S06]  /*161b0*/  ULEA UR4, UR5, UR4, 0x18 ;  /* 0x0000000405047291 */ /* 0x010fcc000f8ec03f */
[----:B------:R-:W-:-:S05]  /*161c0*/  IMAD.U32 R17, RZ, RZ, UR4 ;  /* 0x00000004ff117e24 */ /* 0x000fca000f8e00ff */
[----:B------:R4:W0:Y:S01]  /*161d0*/  LDS.128 R24, [R17+0x228d0] ;  /* 0x0228d00011187984 */ /* 0x0008220000000c00 */
[----:B------:R-:W-:Y:S06]  /*161e0*/  BAR.ARV 0x4, 0x180 ;  /* 0x0106000000007b1d */ /* 0x000fec0000002000 */
[----:B------:R-:W-:Y:S05]  /*161f0*/  BRA `(.L_x_2678) ;  /* 0x0000000800cc7947 */ /* 0x000fea0003800000 */
.L_x_2677:
[----:B------:R-:W4:Y:S01]  /*16200*/  S2R R8, SR_TID.X ;  /* 0x0000000000087919 */ /* 0x000f220000002100 */
[----:B------:R-:W-:Y:S01]  /*16210*/  UMOV UR4, 0xffffffff ;  /* 0xffffffff00047882 */ /* 0x000fe20000000000 */
[----:B----4-:R-:W-:-:S04]  /*16220*/  LOP3.LUT R8, R8, 0x1f, RZ, 0xc0, !PT ;  /* 0x0000001f08087812 */ /* 0x010fc800078ec0ff */
[----:B------:R-:W-:Y:S01]  /*16230*/  ISETP.NE.AND P0, PT, R8, 0x1f, PT ;  /* 0x0000001f0800780c */ /* 0x000fe20003f05270 */
[----:B------:R-:W-:-:S12]  /*16240*/  BRA.DIV UR4, `(.L_x_2679) ;  /* 0x0000003e046c7947 */ /* 0x000fd8000b800000 */
[----:B------:R-:W-:Y:S01]  /*16250*/  IMAD.IADD R5, R27, 0x1, R8 ;  /* 0x000000011b057824 */ /* 0x000fe200078e0208 */
[----:B------:R-:W-:-:S04]  /*16260*/  ULDC UR4, c[0x0][0xc3c] ;  /* 0x00030f0000047ab9 */ /* 0x000fc80000000800 */
[----:B------:R-:W-:-:S13]  /*16270*/  ISETP.GE.OR P1, PT, R5, UR4, !P0 ;  /* 0x0000000405007c0c */ /* 0x000fda000c726670 */
[----:B------:R-:W4:Y:S02]  /*16280*/  @!P1 LDC.64 R2, c[0x0][0xc80] ;  /* 0x00032000ff029b82 */ /* 0x000f240000000a00 */
[----:B----4-:R-:W-:-:S06]  /*16290*/  @!P1 IMAD.WIDE R2, R5, 0x4, R2 ;  /* 0x0000000405029825 */ /* 0x010fcc00078e0202 */
[----:B------:R-:W4:Y:S01]  /*162a0*/  @!P1 LDG.E R2, desc[UR46][R2.64] ;  /* 0x0000002e02029981 */ /* 0x000f22000c1e1900 */
[----:B------:R-:W-:Y:S01]  /*162b0*/  IMAD.MOV.U32 R5, RZ, RZ, RZ ;  /* 0x000000ffff057224 */ /* 0x000fe200078e00ff */
[C---:B------:R-:W-:Y:S02]  /*162c0*/  ISETP.GE.U32.AND P2, PT, R8.reuse, 0x2, PT ;  /* 0x000000020800780c */ /* 0x040fe40003f46070 */
[C---:B------:R-:W-:Y:S01]  /*162d0*/  ISETP.GE.U32.AND P3, PT, R8.reuse, 0x4, PT ;  /* 0x000000040800780c */ /* 0x040fe20003f66070 */
[----:B------:R-:W-:Y:S01]  /*162e0*/  SHFL.IDX PT, R0, R24, RZ, 0x1f ;  /* 0x00001fff18007589 */ /* 0x000fe200000e0000 */
[C---:B------:R-:W-:Y:S02]  /*162f0*/  ISETP.GE.U32.AND P4, PT, R8.reuse, 0x8, PT ;  /* 0x000000080800780c */ /* 0x040fe40003f86070 */
[C---:B------:R-:W-:Y:S01]  /*16300*/  ISETP.GE.U32.AND P5, PT, R8.reuse, 0x10, PT ;  /* 0x000000100800780c */ /* 0x040fe20003fa6070 */
[----:B------:R-:W-:Y:S01]  /*16310*/  SHFL.IDX PT, R4, R24, 0x1, 0x1f ;  /* 0x00201f0018047f89 */ /* 0x000fe200000e0000 */
[----:B----4-:R-:W-:Y:S01]  /*16320*/  @!P1 IMAD.MOV.U32 R5, RZ, RZ, R2 ;  /* 0x000000ffff059224 */ /* 0x010fe200078e0002 */
[----:B------:R-:W-:-:S04]  /*16330*/  ISETP.NE.AND P1, PT, R8, RZ, PT ;  /* 0x000000ff0800720c */ /* 0x000fc80003f25270 */
[----:B------:R-:W0:Y:S02]  /*16340*/  SHFL.UP PT, R14, R5, 0x1, RZ ;  /* 0x04200000050e7989 */ /* 0x000e2400000e00ff */
[----:B0-23--:R-:W-:-:S05]  /*16350*/  SEL R6, R14, RZ, P1 ;  /* 0x000000ff0e067207 */ /* 0x00dfca0000800000 */
        /* <DEDUP_REMOVED lines=13> */
[----:B------:R0:W2:Y:S02]  /*16430*/  SHFL.IDX PT, R14, R6, 0x1f, 0x1f ;  /* 0x03e01f00060e7f89 */ /* 0x0000a400000e0000 */
.L_x_2795:
[----:B------:R-:W-:Y:S02]  /*16440*/  ULDC UR4, c[0x0][0xc38] ;  /* 0x00030e0000047ab9 */ /* 0x000fe40000000800 */
[----:B------:R-:W-:-:S04]  /*16450*/  IMAD.U32 R7, RZ, RZ, UR4 ;  /* 0x00000004ff077e24 */ /* 0x000fc8000f8e00ff */
[----:B--2---:R-:W-:-:S04]  /*16460*/  IMAD R14, R14, R7, RZ ;  /* 0x000000070e0e7224 */ /* 0x004fc800078e02ff */
[----:B------:R-:W-:-:S05]  /*16470*/  IMAD.IADD R9, R4, 0x1, R14 ;  /* 0x0000000104097824 */ /* 0x000fca00078e020e */
[----:B------:R-:W-:-:S13]  /*16480*/  ISETP.GT.AND P6, PT, R9, R0, PT ;  /* 0x000000000900720c */ /* 0x000fda0003fc4270 */
[----:B------:R-:W-:Y:S05]  /*16490*/  @P6 BRA `(.L_x_2680) ;  /* 0x00000000009c6947 */ /* 0x000fea0003800000 */
.L_x_2685:
[----:B------:R-:W2:Y:S01]  /*164a0*/  LDC R2, c[0x0][0xc3c] ;  /* 0x00030f00ff027b82 */ /* 0x000ea20000000800 */
[----:B------:R-:W-:-:S05]  /*164b0*/  VIADD R27, R27, 0x1f ;  /* 0x0000001f1b1b7836 */ /* 0x000fca0000000000 */
[----:B--2---:R-:W-:-:S13]  /*164c0*/  ISETP.GE.AND P6, PT, R27, R2, PT ;  /* 0x000000021b00720c */ /* 0x004fda0003fc6270 */
[----:B------:R-:W-:Y:S05]  /*164d0*/  @P6 BRA `(.L_x_2681) ;  /* 0x0000000400d06947 */ /* 0x000fea0003800000 */
[----:B------:R-:W2:Y:S01]  /*164e0*/  S2R R3, SR_TID.X ;  /* 0x0000000000037919 */ /* 0x000ea20000002100 */
[----:B------:R-:W-:Y:S01]  /*164f0*/  BSSY B0, `(.L_x_2682) ;  /* 0x0000009000007945 */ /* 0x000fe20003800000 */
[----:B------:R-:W-:Y:S01]  /*16500*/  IMAD.MOV.U32 R5, RZ, RZ, RZ ;  /* 0x000000ffff057224 */ /* 0x000fe200078e00ff */
[----:B--2---:R-:W-:-:S05]  /*16510*/  LOP3.LUT R3, R3, 0x1f, RZ, 0xc0, !PT ;  /* 0x0000001f03037812 */ /* 0x004fca00078ec0ff */
[----:B------:R-:W-:-:S05]  /*16520*/  IMAD.IADD R7, R27, 0x1, R3 ;  /* 0x000000011b077824 */ /* 0x000fca00078e0203 */
[----:B------:R-:W-:-:S13]  /*16530*/  ISETP.GE.OR P6, PT, R7, R2, !P0 ;  /* 0x000000020700720c */ /* 0x000fda00047c6670 */
[----:B------:R-:W-:Y:S05]  /*16540*/  @P6 BRA `(.L_x_2683) ;  /* 0x00000000000c6947 */ /* 0x000fea0003800000 */
[----:B------:R-:W2:Y:S02]  /*16550*/  LDC.64 R2, c[0x0][0xc80] ;  /* 0x00032000ff027b82 */ /* 0x000ea40000000a00 */
[----:B--2---:R-:W-:-:S05]  /*16560*/  IMAD.WIDE R2, R7, 0x4, R2 ;  /* 0x0000000407027825 */ /* 0x004fca00078e0202 */
[----:B------:R2:W5:Y:S02]  /*16570*/  LDG.E R5, desc[UR46][R2.64] ;  /* 0x0000002e02057981 */ /* 0x000564000c1e1900 */
.L_x_2683:
[----:B------:R-:W-:Y:S05]  /*16580*/  BSYNC B0 ;  /* 0x0000000000007941 */ /* 0x000fea0003800000 */
.L_x_2682:
[----:B------:R-:W-:-:S03]  /*16590*/  UMOV UR4, 0xffffffff ;  /* 0xffffffff00047882 */ /* 0x000fc60000000000 */
[----:B------:R-:W-:Y:S05]  /*165a0*/  BRA.DIV UR4, `(.L_x_2684) ;  /* 0x0000003e04b87947 */ /* 0x000fea000b800000 */
[----:B-----5:R-:W3:Y:S02]  /*165b0*/  SHFL.UP PT, R14, R5, 0x1, RZ ;  /* 0x04200000050e7989 */ /* 0x020ee400000e00ff */
[----:B---3--:R-:W-:-:S05]  /*165c0*/  SEL R14, R14, RZ, P1 ;  /* 0x000000ff0e0e7207 */ /* 0x008fca0000800000 */
[----:B------:R-:W-:-:S05]  /*165d0*/  IMAD.IADD R13, R5, 0x1, R14 ;  /* 0x00000001050d7824 */ /* 0x000fca00078e020e */
[----:B------:R-:W2:Y:S02]  /*165e0*/  SHFL.UP PT, R14, R13, 0x2, RZ ;  /* 0x044000000d0e7989 */ /* 0x000ea400000e00ff */
[----:B--2---:R-:W-:-:S05]  /*165f0*/  SEL R2, R14, RZ, P2 ;  /* 0x000000ff0e027207 */ /* 0x004fca0001000000 */
        /* <DEDUP_REMOVED lines=9> */
[----:B0-----:R-:W-:-:S05]  /*16690*/  IMAD.IADD R6, R4, 0x1, R7 ;  /* 0x0000000104067824 */ /* 0x001fca00078e0207 */
[----:B------:R0:W2:Y:S02]  /*166a0*/  SHFL.IDX PT, R14, R6, 0x1f, 0x1f ;  /* 0x03e01f00060e7f89 */ /* 0x0000a400000e0000 */
.L_x_2803:
[----:B------:R-:W-:Y:S02]  /*166b0*/  ULDC UR4, c[0x0][0xc38] ;  /* 0x00030e0000047ab9 */ /* 0x000fe40000000800 */
[----:B------:R-:W-:-:S04]  /*166c0*/  IMAD.U32 R7, RZ, RZ, UR4 ;  /* 0x00000004ff077e24 */ /* 0x000fc8000f8e00ff */
[----:B--2---:R-:W-:-:S04]  /*166d0*/  IMAD R14, R14, R7, RZ ;  /* 0x000000070e0e7224 */ /* 0x004fc800078e02ff */
[----:B------:R-:W-:-:S05]  /*166e0*/  IMAD.IADD R9, R14, 0x1, R9 ;  /* 0x000000010e097824 */ /* 0x000fca00078e0209 */
[----:B------:R-:W-:-:S13]  /*166f0*/  ISETP.GT.AND P6, PT, R9, R0, PT ;  /* 0x000000000900720c */ /* 0x000fda0003fc4270 */
[----:B------:R-:W-:Y:S05]  /*16700*/  @!P6 BRA `(.L_x_2685) ;  /* 0xfffffffc0064e947 */ /* 0x000fea000383ffff */
.L_x_2680:
[----:B------:R-:W-:Y:S01]  /*16710*/  IMAD.IADD R24, R9, 0x1, -R14 ;  /* 0x0000000109187824 */ /* 0x000fe200078e0a0e */
[----:B------:R-:W-:-:S03]  /*16720*/  UMOV UR4, 0xffffffff ;  /* 0xffffffff00047882 */ /* 0x000fc60000000000 */
[----:B------:R-:W-:-:S05]  /*16730*/  IMAD R3, R6, R7, R24 ;  /* 0x0000000706037224 */ /* 0x000fca00078e0218 */
[----:B------:R-:W-:Y:S01]  /*16740*/  ISETP.GT.AND P6, PT, R3, R0, PT ;  /* 0x000000000300720c */ /* 0x000fe20003fc4270 */
[----:B------:R-:W-:-:S12]  /*16750*/  BRA.DIV UR4, `(.L_x_2686) ;  /* 0x0000004204087947 */ /* 0x000fd8000b800000 */
[----:B------:R-:W-:-:S04]  /*16760*/  VOTE.ANY R2, PT, !P6 ;  /* 0x0000000000027806 */ /* 0x000fc800070e0100 */
[----:B------:R-:W2:Y:S02]  /*16770*/  POPC R4, R2 ;  /* 0x0000000200047309 */ /* 0x000ea40000000000 */
[----:B--2---:R2:W3:Y:S02]  /*16780*/  SHFL.IDX PT, R5, R5, R4, 0x1f ;  /* 0x00001f0405057589 */ /* 0x0044e400000e0000 */
.L_x_2807:
[----:B------:R-:W-:Y:S01]  /*16790*/  ISETP.NE.AND P0, PT, R2, RZ, PT ;  /* 0x000000ff0200720c */ /* 0x000fe20003f05270 */
[----:B------:R-:W-:-:S12]  /*167a0*/  IMAD.MOV.U32 R14, RZ, RZ, RZ ;  /* 0x000000ffff0e7224 */ /* 0x000fd800078e00ff */
[----:B------:R-:W-:Y:S05]  /*167b0*/  @!P0 BRA `(.L_x_2687) ;  /* 0x0000000000108947 */ /* 0x000fea0003800000 */
[----:B------:R-:W-:Y:S01]  /*167c0*/  UMOV UR4, 0xffffffff ;  /* 0xffffffff00047882 */ /* 0x000fe20000000000 */
[----:B------:R-:W-:Y:S02]  /*167d0*/  VIADD R12, R4, 0xffffffff ;  /* 0xffffffff040c7836 */ /* 0x000fe40000000000 */
[----:B------:R-:W-:Y:S05]  /*167e0*/  BRA.DIV UR4, `(.L_x_2688) ;  /* 0x00000042042c7947 */ /* 0x000fea000b800000 */
[----:B------:R4:W0:Y:S02]  /*167f0*/  SHFL.IDX PT, R14, R6, R12, 0x1f ;  /* 0x00001f0c060e7589 */ /* 0x00082400000e0000 */
.L_x_2687:
[----:B------:R-:W5:Y:S01]  /*16800*/  LDC.64 R2, c[0x0][0xc90] ;  /* 0x00032400ff027b82 */ /* 0x000f620000000a00 */
[----:B------:R-:W-:-:S04]  /*16810*/  IMAD.IADD R27, R4, 0x1, R27 ;  /* 0x00000001041b7824 */ /* 0x000fc800078e021b */
[----:B-----5:R-:W-:-:S05]  /*16820*/  IMAD.WIDE R2, R27, 0x4, R2 ;  /* 0x000000041b027825 */ /* 0x020fca00078e0202 */
[----:B0---4-:R0:W2:Y:S01]  /*16830*/  LDG.E R6, desc[UR46][R2.64] ;  /* 0x0000002e02067981 */ /* 0x0110a2000c1e1900 */
[----:B------:R-:W-:Y:S02]  /*16840*/  IMAD R24, R14, R7, R24 ;  /* 0x000000070e187224 */ /* 0x000fe400078e0218 */
[----:B0-----:R-:W-:Y:S02]  /*16850*/  IMAD.MOV.U32 R2, RZ, RZ, RZ ;  /* 0x000000ffff027224 */ /* 0x001fe400078e00ff */
[----:B--23--:R-:W-:-:S05]  /*16860*/  IMAD R4, R5, R6, RZ ;  /* 0x0000000605047224 */ /* 0x00cfca00078e02ff */
[----:B------:R-:W-:-:S04]  /*16870*/  IABS R8, R4 ;  /* 0x0000000400087213 */ /* 0x000fc80000000000 */
[----:B------:R-:W0:Y:S08]  /*16880*/  I2F.RP R10, R8 ;  /* 0x00000008000a7306 */ /* 0x000e300000209400 */
[----:B0-----:R-:W0:Y:S02]  /*16890*/  MUFU.RCP R10, R10 ;  /* 0x0000000a000a7308 */ /* 0x001e240000001000 */
[----:B0-----:R-:W-:-:S06]  /*168a0*/  VIADD R11, R10, 0xffffffe ;  /* 0x0ffffffe0a0b7836 */ /* 0x001fcc0000000000 */
[----:B------:R-:W0:Y:S02]  /*168b0*/  F2I.FTZ.U32.TRUNC.NTZ R3, R11 ;  /* 0x0000000b00037305 */ /* 0x000e24000021f000 */
[----:B0-----:R-:W-:-:S04]  /*168c0*/  IMAD.MOV R9, RZ, RZ, -R3 ;  /* 0x000000ffff097224 */ /* 0x001fc800078e0a03 */
[----:B------:R-:W-:-:S04]  /*168d0*/  IMAD R9, R9, R8, RZ ;  /* 0x0000000809097224 */ /* 0x000fc800078e02ff */
[----:B------:R-:W-:-:S04]  /*168e0*/  IMAD.HI.U32 R2, R3, R9, R2 ;  /* 0x0000000903027227 */ /* 0x000fc800078e0002 */
[----:B------:R-:W-:Y:S01]  /*168f0*/  IMAD.IADD R9, R0, 0x1, -R24 ;  /* 0x0000000100097824 */ /* 0x000fe200078e0a18 */
[----:B------:R-:W-:-:S04]  /*16900*/  IABS R0, R4 ;  /* 0x0000000400007213 */ /* 0x000fc80000000000 */
[----:B------:R-:W-:Y:S01]  /*16910*/  IABS R3, R9 ;  /* 0x0000000900037213 */ /* 0x000fe20000000000 */
[----:B------:R-:W-:-:S04]  /*16920*/  IMAD.MOV R0, RZ, RZ, -R0 ;  /* 0x000000ffff007224 */ /* 0x000fc800078e0a00 */
        /* <DEDUP_REMOVED lines=12> */
[----:B------:R-:W-:Y:S02]  /*169f0*/  IMAD R0, R6, R2, RZ ;  /* 0x0000000206007224 */ /* 0x000fe400078e02ff */
[----:B------:R-:W-:Y:S02]  /*16a00*/  IMAD.MOV R2, RZ, RZ, -R2 ;  /* 0x000000ffff027224 */ /* 0x000fe400078e0a02 */
[----:B------:R-:W-:Y:S02]  /*16a10*/  IMAD.MOV R3, RZ, RZ, -R0 ;  /* 0x000000ffff037224 */ /* 0x000fe400078e0a00 */
[----:B------:R-:W-:-:S03]  /*16a20*/  IMAD R9, R4, R2, R9 ;  /* 0x0000000204097224 */ /* 0x000fc600078e0209 */
[----:B------:R-:W-:-:S04]  /*16a30*/  VIADDMNMX R6, R3, R7, R6, PT ;  /* 0x0000000703067246 */ /* 0x000fc80003800106 */
[-C--:B------:R-:W-:Y:S02]  /*16a40*/  IABS R7, R6.reuse ;  /* 0x0000000600077213 */ /* 0x080fe40000000000 */
[----:B------:R-:W-:Y:S02]  /*16a50*/  IABS R4, R6 ;  /* 0x0000000600047213 */ /* 0x000fe40000000000 */
[----:B------:R-:W0:Y:S03]  /*16a60*/  I2F.RP R8, R7 ;  /* 0x0000000700087306 */ /* 0x000e260000209400 */
[----:B------:R-:W-:-:S05]  /*16a70*/  IMAD.MOV R4, RZ, RZ, -R4 ;  /* 0x000000ffff047224 */ /* 0x000fca00078e0a04 */
[----:B0-----:R-:W0:Y:S02]  /*16a80*/  MUFU.RCP R8, R8 ;  /* 0x0000000800087308 */ /* 0x001e240000001000 */
[----:B0-----:R-:W-:-:S06]  /*16a90*/  VIADD R3, R8, 0xffffffe ;  /* 0x0ffffffe08037836 */ /* 0x001fcc0000000000 */
[----:B------:R-:W0:Y:S02]  /*16aa0*/  F2I.FTZ.U32.TRUNC.NTZ R3, R3 ;  /* 0x0000000300037305 */ /* 0x000e24000021f000 */
[----:B0-----:R-:W-:-:S04]  /*16ab0*/  IMAD.MOV R2, RZ, RZ, -R3 ;  /* 0x000000ffff027224 */ /* 0x001fc800078e0a03 */
[----:B------:R-:W-:Y:S02]  /*16ac0*/  IMAD R11, R2, R7, RZ ;  /* 0x00000007020b7224 */ /* 0x000fe400078e02ff */
[----:B------:R-:W-:-:S04]  /*16ad0*/  IMAD.MOV.U32 R2, RZ, RZ, RZ ;  /* 0x000000ffff027224 */ /* 0x000fc800078e00ff */
[----:B------:R-:W-:Y:S01]  /*16ae0*/  IMAD.HI.U32 R2, R3, R11, R2 ;  /* 0x0000000b03027227 */ /* 0x000fe200078e0002 */
[----:B------:R-:W-:Y:S02]  /*16af0*/  IABS R11, R9 ;  /* 0x00000009000b7213 */ /* 0x000fe40000000000 */
[C---:B------:R-:W-:Y:S01]  /*16b00*/  LOP3.LUT R3, R9.reuse, R6, RZ, 0x3c, !PT ;  /* 0x0000000609037212 */ /* 0x040fe200078e3cff */
[----:B------:R-:W-:Y:S02]  /*16b10*/  IMAD.IADD R9, R9, 0x1, R0 ;  /* 0x0000000109097824 */ /* 0x000fe400078e0200 */
[----:B------:R-:W-:Y:S01]  /*16b20*/  IMAD.HI.U32 R2, R2, R11, RZ ;  /* 0x0000000b02027227 */ /* 0x000fe200078e00ff */
[----:B------:R-:W-:-:S03]  /*16b30*/  ISETP.GE.AND P2, PT, R3, RZ, PT ;  /* 0x000000ff0300720c */ /* 0x000fc60003f46270 */
[----:B------:R-:W-:-:S05]  /*16b40*/  IMAD R4, R2, R4, R11 ;  /* 0x0000000402047224 */ /* 0x000fca00078e020b */
[----:B------:R-:W-:-:S13]  /*16b50*/  ISETP.GT.U32.AND P1, PT, R7, R4, PT ;  /* 0x000000040700720c */ /* 0x000fda0003f24070 */
[----:B------:R-:W-:Y:S02]  /*16b60*/  @!P1 IMAD.IADD R4, R4, 0x1, -R7 ;  /* 0x0000000104049824 */ /* 0x000fe400078e0a07 */
[----:B------:R-:W-:Y:S01]  /*16b70*/  @!P1 VIADD R2, R2, 0x1 ;  /* 0x0000000102029836 */ /* 0x000fe20000000000 */
[----:B------:R-:W-:Y:S02]  /*16b80*/  ISETP.NE.AND P1, PT, R6, RZ, PT ;  /* 0x000000ff0600720c */ /* 0x000fe40003f25270 */
[----:B------:R-:W-:-:S13]  /*16b90*/  ISETP.GE.U32.AND P0, PT, R4, R7, PT ;  /* 0x000000070400720c */ /* 0x000fda0003f06070 */
[----:B------:R-:W-:-:S04]  /*16ba0*/  @P0 VIADD R2, R2, 0x1 ;  /* 0x0000000102020836 */ /* 0x000fc80000000000 */
[----:B------:R-:W-:Y:S01]  /*16bb0*/  @!P2 IMAD.MOV R2, RZ, RZ, -R2 ;  /* 0x000000ffff02a224 */ /* 0x000fe200078e0a02 */
[----:B------:R-:W-:Y:S01]  /*16bc0*/  @!P1 LOP3.LUT R2, RZ, R6, RZ, 0x33, !PT ;  /* 0x00000006ff029212 */ /* 0x000fe200078e33ff */
[----:B------:R-:W-:-:S04]  /*16bd0*/  IMAD.MOV R6, RZ, RZ, -R6 ;  /* 0x000000ffff067224 */ /* 0x000fc800078e0a06 */
[----:B------:R-:W-:Y:S01]  /*16be0*/  IMAD R26, R2, R6, R9 ;  /* 0x00000006021a7224 */ /* 0x000fe200078e0209 */
[----:B------:R-:W-:-:S05]  /*16bf0*/  LOP3.LUT R2, RZ, R2, RZ, 0x33, !PT ;  /* 0x00000002ff027212 */ /* 0x000fca00078e33ff */
[----:B------:R-:W-:Y:S01]  /*16c00*/  IMAD.IADD R25, R5, 0x1, R2 ;  /* 0x0000000105197824 */ /* 0x000fe200078e0202 */
[----:B------:R-:W-:Y:S06]  /*16c10*/  BRA `(.L_x_2689) ;  /* 0x00000000001c7947 */ /* 0x000fec0003800000 */
.L_x_2681:
[----:B------:R-:W-:Y:S01]  /*16c20*/  UMOV UR4, URZ ;  /* 0x0000003f00047c82 */ /* 0x000fe20008000000 */
[----:B------:R-:W-:Y:S01]  /*16c30*/  UMOV UR5, URZ ;  /* 0x0000003f00057c82 */ /* 0x000fe20008000000 */
[----:B------:R-:W-:Y:S01]  /*16c40*/  ULDC UR6, c[0x0][0xc3c] ;  /* 0x00030f0000067ab9 */ /* 0x000fe20000000800 */
[----:B------:R-:W-:Y:S02]  /*16c50*/  IMAD.MOV.U32 R24, RZ, RZ, R0 ;  /* 0x000000ffff187224 */ /* 0x000fe400078e0000 */
[----:B------:R-:W-:Y:S02]  /*16c60*/  IMAD.U32 R25, RZ, RZ, UR4 ;  /* 0x00000004ff197e24 */ /* 0x000fe4000f8e00ff */
[----:B------:R-:W-:Y:S02]  /*16c70*/  IMAD.U32 R26, RZ, RZ, UR5 ;  /* 0x00000005ff1a7e24 */ /* 0x000fe4000f8e00ff */
[----:B------:R-:W-:-:S07]  /*16c80*/  IMAD.U32 R27, RZ, RZ, UR6 ;  /* 0x00000006ff1b7e24 */ /* 0x000fce000f8e00ff */
.L_x_2689:
[----:B------:R-:W2:Y:S01]  /*16c90*/  S2R R0, SR_TID.X ;  /* 0x0000000000007919 */ /* 0x000ea20000002100 */
[----:B------:R-:W-:Y:S05]  /*16ca0*/  WARPSYNC.ALL ;  /* 0x0000000000007948 */ /* 0x000fea0003800000 */
[----:B------:R-:W-:Y:S01]  /*16cb0*/  BAR.SYNC.DEFER_BLOCKING 0x4, 0x180 ;  /* 0x0106000000007b1d */ /* 0x000fe20000010000 */
[----:B--2---:R-:W-:-:S04]  /*16cc0*/  LOP3.LUT R0, R0, 0x1f, RZ, 0xc0, !PT ;  /* 0x0000001f00007812 */ /* 0x004fc800078ec0ff */
[----:B------:R-:W-:-:S13]  /*16cd0*/  ISETP.NE.AND P0, PT, R0, RZ, PT ;  /* 0x000000ff0000720c */ /* 0x000fda0003f05270 */
[----:B------:R-:W2:Y:S01]  /*16ce0*/  @!P0 S2R R3, SR_CgaCtaId ;  /* 0x0000000000038919 */ /* 0x000ea20000008800 */
[----:B------:R-:W-:-:S04]  /*16cf0*/  @!P0 MOV R0, 0x400 ;  /* 0x0000040000008802 */ /* 0x000fc80000000f00 */
[----:B--2---:R-:W-:-:S05]  /*16d00*/  @!P0 LEA R17, R3, R0, 0x18 ;  /* 0x0000000003118211 */ /* 0x004fca00078ec0ff */
[----:B------:R2:W-:Y:S01]  /*16d10*/  @!P0 STS.128 [R17+0x228d0], R24 ;  /* 0x0228d01811008388 */ /* 0x0005e20000000c00 */
[----:B------:R-:W-:Y:S06]  /*16d20*/  BAR.ARV 0x5, 0x180 ;  /* 0x0146000000007b1d */ /* 0x000fec0000002000 */
.L_x_2678:
[----:B------:R-:W-:Y:S02]  /*16d30*/  ULDC UR4, c[0x0][0xc3c] ;  /* 0x00030f0000047ab9 */ /* 0x000fe40000000800 */
[----:B0-----:R-:W-:-:S13]  /*16d40*/  ISETP.GE.AND P0, PT, R27, UR4, PT ;  /* 0x000000041b007c0c */ /* 0x001fda000bf06270 */
[----:B------:R-:W-:Y:S05]  /*16d50*/  @!P0 BRA `(.L_x_2690) ;  /* 0xffffffb400b08947 */ /* 0x000fea000383ffff */
[----:B------:R-:W-:Y:S05]  /*16d60*/  BSYNC B8 ;  /* 0x0000000000087941 */ /* 0x000fea0003800000 */
.L_x_2621:
[----:B------:R-:W5:Y:S01]  /*16d70*/  LDL.LU R0, [R1+0x10] ;  /* 0x0000100001007983 */ /* 0x000f620000300800 */
[----:B------:R-:W-:Y:S01]  /*16d80*/  BSSY B0, `(.L_x_2691) ;  /* 0x000000b000007945 */ /* 0x000fe20003800000 */
[----:B------:R-:W0:Y:S01]  /*16d90*/  S2R R5, SR_CgaCtaId ;  /* 0x0000000000057919 */ /* 0x000e220000008800 */
[----:B-----5:R-:W-:-:S05]  /*16da0*/  VIADD R0, R0, 0x1 ;  /* 0x0000000100007836 */ /* 0x020fca0000000000 */
[----:B-1----:R-:W-:-:S04]  /*16db0*/  LEA.HI R2, R0, R0, RZ, 0x1 ;  /* 0x0000000000027211 */ /* 0x002fc800078f08ff */
[----:B------:R-:W-:Y:S02]  /*16dc0*/  LOP3.LUT R3, R2, 0xfffffffe, RZ, 0xc0, !PT ;  /* 0xfffffffe02037812 */ /* 0x000fe400078ec0ff */
[----:B------:R-:W-:-:S03]  /*16dd0*/  MOV R2, 0x400 ;  /* 0x0000040000027802 */ /* 0x000fc60000000f00 */
[----:B------:R-:W-:Y:S01]  /*16de0*/  IMAD.IADD R0, R0, 0x1, -R3 ;  /* 0x0000000100007824 */ /* 0x000fe200078e0a03 */
[----:B0-----:R-:W-:-:S04]  /*16df0*/  LEA R7, R5, R2, 0x18 ;  /* 0x0000000205077211 */ /* 0x001fc800078ec0ff */
[----:B------:R-:W-:-:S04]  /*16e00*/  SHF.L.U32 R0, R0, 0x1f, RZ ;  /* 0x0000001f00007819 */ /* 0x000fc800000006ff */
[----:B------:R-:W0:Y:S02]  /*16e10*/  SYNCS.PHASECHK.TRANS64.TRYWAIT P0, [R7+URZ+0x22820], R0 ;  /* 0x02282000070075a7 */ /* 0x000e24000800017f */
[----:B0-----:R-:W-:Y:S05]  /*16e20*/  @!P0 BRA `(.L_x_2692) ;  /* 0x0000003800c08947 */ /* 0x001fea0003800000 */
.L_x_2810:
[----:B------:R-:W-:Y:S05]  /*16e30*/  BSYNC B0 ;  /* 0x0000000000007941 */ /* 0x000fea0003800000 */
.L_x_2691:
[----:B------:R-:W-:-:S03]  /*16e40*/  UMOV UR4, 0xffffffff ;  /* 0xffffffff00047882 */ /* 0x000fc60000000000 */
[----:B------:R-:W-:Y:S05]  /*16e50*/  BRA.DIV UR4, `(.L_x_2693) ;  /* 0x0000003a04c87947 */ /* 0x000fea000b800000 */
[----:B0-----:R-:W0:Y:S02]  /*16e60*/  S2R R0, SR_TID.X ;  /* 0x0000000000007919 */ /* 0x001e240000002100 */
[----:B0-----:R-:W-:-:S04]  /*16e70*/  SHF.R.U32.HI R0, RZ, 0x5, R0 ;  /* 0x00000005ff007819 */ /* 0x001fc80000011600 */
[----:B------:R-:W-:-:S05]  /*16e80*/  LOP3.LUT R0, R0, 0x3, RZ, 0xc0, !PT ;  /* 0x0000000300007812 */ /* 0x000fca00078ec0ff */
[----:B------:R0:W1:Y:S02]  /*16e90*/  SHFL.IDX PT, R14, R0, RZ, 0x1f ;  /* 0x00001fff000e7589 */ /* 0x00006400000e0000 */
.L_x_2813:
[----:B-1----:R-:W-:Y:S01]  /*16ea0*/  ISETP.NE.AND P0, PT, R14, RZ, PT ;  /* 0x000000ff0e00720c */ /* 0x002fe20003f05270 */
[----:B------:R-:W-:-:S12]  /*16eb0*/  BSSY B0, `(.L_x_2694) ;  /* 0x0000024000007945 */ /* 0x000fd80003800000 */
[----:B------:R-:W-:Y:S05]  /*16ec0*/  @P0 BRA `(.L_x_2695) ;  /* 0x0000000000880947 */ /* 0x000fea0003800000 */
[----:B------:R-:W-:-:S03]  /*16ed0*/  UMOV UR4, 0xffffffff ;  /* 0xffffffff00047882 */ /* 0x000fc60000000000 */
[----:B------:R-:W-:Y:S05]  /*16ee0*/  BRA.DIV UR4, `(.L_x_2696) ;  /* 0x0000003a04d87947 */ /* 0x000fea000b800000 */
[----:B------:R-:W-:-:S13]  /*16ef0*/  ELECT P6, URZ, PT ;  /* 0x00000000003f782f */ /* 0x000fda00038c0000 */
.L_x_2816:
[----:B------:R-:W-:Y:S05]  /*16f00*/  @!P6 BRA `(.L_x_2695) ;  /* 0x000000000078e947 */ /* 0x000fea0003800000 */
[----:B------:R-:W-:-:S06]  /*16f10*/  ULOP3.LUT UR4, UR39, 0x2, URZ, 0xfc, !UPT ;  /* 0x0000000227047892 */ /* 0x000fcc000f8efc3f */
[----:B0-----:R-:W-:-:S05]  /*16f20*/  IMAD.U32 R0, RZ, RZ, UR4 ;  /* 0x00000004ff007e24 */ /* 0x001fca000f8e00ff */
[----:B------:R-:W-:-:S13]  /*16f30*/  ISETP.NE.AND P0, PT, R0, 0x3, PT ;  /* 0x000000030000780c */ /* 0x000fda0003f05270 */
[----:B------:R-:W-:Y:S05]  /*16f40*/  @!P0 BRA `(.L_x_2697) ;  /* 0x0000000000048947 */ /* 0x000fea0003800000 */
[----:B------:R-:W-:Y:S01]  /*16f50*/  BPT.TRAP 0x1 ;  /* 0x000000040000795c */ /* 0x000fe20000300000 */
.L_x_2697:
[----:B------:R-:W-:Y:S01]  /*16f60*/  IMAD R5, R18, 0x8, R7 ;  /* 0x0000000812057824 */ /* 0x000fe200078e0207 */
[----:B------:R-:W-:Y:S01]  /*16f70*/  SHF.L.U32 R0, R22, 0x1f, RZ ;  /* 0x0000001f16007819 */ /* 0x000fe200000006ff */
[----:B------:R-:W-:-:S03]  /*16f80*/  VIADD R18, R18, 0x1 ;  /* 0x0000000112127836 */ /* 0x000fc60000000000 */
[----:B------:R-:W0:Y:S02]  /*16f90*/  SYNCS.PHASECHK.TRANS64.TRYWAIT P1, [R5+URZ+0x22840], R0 ;  /* 0x02284000050075a7 */ /* 0x000e24000802017f */
[----:B------:R-:W-:-:S04]  /*16fa0*/  ISETP.NE.AND P2, PT, R18, 0x2, PT ;  /* 0x000000021200780c */ /* 0x000fc80003f45270 */
[----:B------:R-:W-:Y:S01]  /*16fb0*/  SEL R3, RZ, 0x1, P2 ;  /* 0x00000001ff037807 */ /* 0x000fe20001000000 */
[----:B0-----:R-:W-:Y:S08]  /*16fc0*/  @!P1 BRA `(.L_x_2698) ;  /* 0x0000003800c09947 */ /* 0x001ff00003800000 */
.L_x_2817:
[----:B------:R-:W-:Y:S02]  /*16fd0*/  SEL R18, R18, RZ, P2 ;  /* 0x000000ff12127207 */ /* 0x000fe40001000000 */
[----:B------:R-:W-:Y:S01]  /*16fe0*/  LOP3.LUT R2, R22, R3, RZ, 0x3c, !PT ;  /* 0x0000000316027212 */ /* 0x000fe200078e3cff */
[----:B------:R-:W-:Y:S06]  /*16ff0*/  @!P0 BRA `(.L_x_2699) ;  /* 0x0000000000048947 */ /* 0x000fec0003800000 */
[----:B------:R-:W-:Y:S01]  /*17000*/  BPT.TRAP 0x1 ;  /* 0x000000040000795c */ /* 0x000fe20000300000 */
.L_x_2699:
[----:B------:R-:W-:Y:S01]  /*17010*/  IMAD R3, R18, 0x8, R7 ;  /* 0x0000000812037824 */ /* 0x000fe200078e0207 */
[----:B------:R-:W-:-:S04]  /*17020*/  SHF.L.U32 R2, R2, 0x1f, RZ ;  /* 0x0000001f02027819 */ /* 0x000fc800000006ff */
[----:B------:R-:W1:Y:S02]  /*17030*/  SYNCS.PHASECHK.TRANS64.TRYWAIT P1, [R3+URZ+0x22840], R2 ;  /* 0x02284002030075a7 */ /* 0x000e64000802017f */
[----:B-1----:R-:W-:Y:S05]  /*17040*/  @!P1 BRA `(.L_x_2700) ;  /* 0x0000003800b49947 */ /* 0x002fea0003800000 */
.L_x_2818:
[----:B------:R-:W-:Y:S05]  /*17050*/  @!P0 BRA `(.L_x_2701) ;  /* 0x0000000000048947 */ /* 0x000fea0003800000 */
[----:B------:R-:W-:Y:S01]  /*17060*/  BPT.TRAP 0x1 ;  /* 0x000000040000795c */ /* 0x000fe20000300000 */
.L_x_2701:
[----:B------:R-:W5:Y:S02]  /*17070*/  SYNCS.PHASECHK.TRANS64.TRYWAIT P1, [R5+URZ+0x22860], R0 ;  /* 0x02286000050075a7 */ /* 0x000f64000802017f */
[----:B-----5:R-:W-:Y:S05]  /*17080*/  @!P1 BRA `(.L_x_2702) ;  /* 0x0000003800b89947 */ /* 0x020fea0003800000 */
.L_x_2819:
[----:B------:R-:W-:Y:S05]  /*17090*/  @!P0 BRA `(.L_x_2703) ;  /* 0x0000000000048947 */ /* 0x000fea0003800000 */
[----:B------:R-:W-:Y:S01]  /*170a0*/  BPT.TRAP 0x1 ;  /* 0x000000040000795c */ /* 0x000fe20000300000 */
.L_x_2703:
[----:B------:R0:W0:Y:S02]  /*170b0*/  SYNCS.PHASECHK.TRANS64.TRYWAIT P0, [R3+URZ+0x22860], R2 ;  /* 0x02286002030075a7 */ /* 0x000024000800017f */
[----:B0-----:R-:W-:Y:S05]  /*170c0*/  @!P0 NANOSLEEP.SYNCS 0x989680 ;  /* 0x009896800000895d */ /* 0x001fea0003900000 */
[----:B------:R-:W0:Y:S02]  /*170d0*/  @!P0 SYNCS.PHASECHK.TRANS64 P0, [R3+URZ+0x22860], R2 ;  /* 0x02286002030085a7 */ /* 0x000e24000800007f */
[----:B0-----:R-:W-:Y:S05]  /*170e0*/  @!P0 BRA `(.L_x_2703) ;  /* 0xfffffffc00f08947 */ /* 0x001fea000383ffff */
.L_x_2695:
[----:B------:R-:W-:Y:S05]  /*170f0*/  BSYNC B0 ;  /* 0x0000000000007941 */ /* 0x000fea0003800000 */
.L_x_2694:
[----:B------:R-:W-:Y:S05]  /*17100*/  EXIT ;  /* 0x000000000000794d */ /* 0x000fea0003800000 */
.L_x_2515:
[----:B0-----:R0:W1:Y:S02]  /*17110*/  SYNCS.PHASECHK.TRANS64.TRYWAIT P0, [R6+URZ+0x22800], R3 ;  /* 0x02280003060075a7 */ /* 0x001064000800017f */
[----:B-1----:R-:W-:Y:S05]  /*17120*/  @!P0 NANOSLEEP.SYNCS 0x989680 ;  /* 0x009896800000895d */ /* 0x002fea0003900000 */
[----:B------:R-:W1:Y:S02]  /*17130*/  @!P0 SYNCS.PHASECHK.TRANS64 P0, [R6+URZ+0x22800], R3 ;  /* 0x02280003060085a7 */ /* 0x000e64000800007f */
[----:B-1----:R-:W-:Y:S05]  /*17140*/  @!P0 BRA `(.L_x_2515) ;  /* 0xfffffffc00f08947 */ /* 0x002fea000383ffff */
[----:B------:R-:W-:Y:S05]  /*17150*/  BRA `(.L_x_2704) ;  /* 0xfffffea800f87947 */ /* 0x000fea000383ffff */
.L_x_2519:
[----:B0-----:R-:W-:-:S04]  /*17160*/  IMAD.U32 R3, RZ, RZ, UR24 ;  /* 0x00000018ff037e24 */ /* 0x001fc8000f8e00ff */
[----:B------:R0:W2:Y:S03]  /*17170*/  SYNCS.PHASECHK.TRANS64.TRYWAIT P1, [R3+URZ+0x22830], R8 ;  /* 0x02283008030075a7 */ /* 0x0000a6000802017f */
[----:B--2---:R-:W-:Y:S05]  /*17180*/  @!P1 NANOSLEEP.SYNCS 0x989680 ;  /* 0x009896800000995d */ /* 0x004fea0003900000 */
[----:B------:R-:W2:Y:S02]  /*17190*/  @!P1 SYNCS.PHASECHK.TRANS64 P1, [R3+URZ+0x22830], R8 ;  /* 0x02283008030095a7 */ /* 0x000ea4000802007f */
[----:B--2---:R-:W-:Y:S05]  /*171a0*/  @!P1 BRA `(.L_x_2519) ;  /* 0xfffffffc00ec9947 */ /* 0x004fea000383ffff */
[----:B------:R-:W-:Y:S05]  /*171b0*/  BRA `(.L_x_2518) ;  /* 0xfffffeac00207947 */ /* 0x000fea000383ffff */
.L_x_2532:
[----:B-1----:R-:W-:-:S04]  /*171c0*/  IMAD.U32 R9, RZ, RZ, UR24 ;  /* 0x00000018ff097e24 */ /* 0x002fc8000f8e00ff */
[----:B------:R1:W2:Y:S03]  /*171d0*/  SYNCS.PHASECHK.TRANS64.TRYWAIT P1, [R9+URZ+0x22850], R8 ;  /* 0x02285008090075a7 */ /* 0x0002a6000802017f */
[----:B--2---:R-:W-:Y:S05]  /*171e0*/  @!P1 NANOSLEEP.SYNCS 0x989680 ;  /* 0x009896800000995d */ /* 0x004fea0003900000 */
[----:B------:R-:W2:Y:S02]  /*171f0*/  @!P1 SYNCS.PHASECHK.TRANS64 P1, [R9+URZ+0x22850], R8 ;  /* 0x02285008090095a7 */ /* 0x000ea4000802007f */
[----:B--2---:R-:W-:Y:S05]  /*17200*/  @!P1 BRA `(.L_x_2532) ;  /* 0xfffffffc00ec9947 */ /* 0x004fea000383ffff */
[----:B------:R-:W-:Y:S05]  /*17210*/  BRA `(.L_x_2531) ;  /* 0xfffffed400507947 */ /* 0x000fea000383ffff */
.L_x_2541:
[----:B-1----:R-:W-:-:S04]  /*17220*/  IMAD.U32 R3, RZ, RZ, UR24 ;  /* 0x00000018ff037e24 */ /* 0x002fc8000f8e00ff */
[----:B------:R1:W2:Y:S03]  /*17230*/  SYNCS.PHASECHK.TRANS64.TRYWAIT P1, [R3+URZ+0x22830], R6 ;  /* 0x02283006030075a7 */ /* 0x0002a6000802017f */
[----:B--2---:R-:W-:Y:S05]  /*17240*/  @!P1 NANOSLEEP.SYNCS 0x989680 ;  /* 0x009896800000995d */ /* 0x004fea0003900000 */
[----:B------:R-:W2:Y:S02]  /*17250*/  @!P1 SYNCS.PHASECHK.TRANS64 P1, [R3+URZ+0x22830], R6 ;  /* 0x02283006030095a7 */ /* 0x000ea4000802007f */
[----:B--2---:R-:W-:Y:S05]  /*17260*/  @!P1 BRA `(.L_x_2541) ;  /* 0xfffffffc00ec9947 */ /* 0x004fea000383ffff */
[----:B------:R-:W-:Y:S05]  /*17270*/  BRA `(.L_x_2540) ;  /* 0xfffffedc00007947 */ /* 0x000fea000383ffff */
.L_x_2554:
[----:B-1----:R-:W-:-:S04]  /*17280*/  IMAD.U32 R9, RZ, RZ, UR24 ;  /* 0x00000018ff097e24 */ /* 0x002fc8000f8e00ff */
[----:B------:R1:W2:Y:S03]  /*17290*/  SYNCS.PHASECHK.TRANS64.TRYWAIT P1, [R9+URZ+0x22850], R6 ;  /* 0x02285006090075a7 */ /* 0x0002a6000802017f */
[----:B--2---:R-:W-:Y:S05]  /*172a0*/  @!P1 NANOSLEEP.SYNCS 0x989680 ;  /* 0x009896800000995d */ /* 0x004fea0003900000 */
[----:B------:R-:W2:Y:S02]  /*172b0*/  @!P1 SYNCS.PHASECHK.TRANS64 P1, [R9+URZ+0x22850], R6 ;  /* 0x02285006090095a7 */ /* 0x000ea4000802007f */
[----:B--2---:R-:W-:Y:S05]  /*172c0*/  @!P1 BRA `(.L_x_2554) ;  /* 0xfffffffc00ec9947 */ /* 0x004fea000383ffff */
[----:B------:R-:W-:Y:S05]  /*172d0*/  BRA `(.L_x_2553) ;  /* 0xffffff0c00507947 */ /* 0x000fea000383ffff */
.L_x_2564:
[----:B-1----:R-:W-:-:S04]  /*172e0*/  IMAD.U32 R3, RZ, RZ, UR27 ;  /* 0x0000001bff037e24 */ /* 0x002fc8000f8e00ff */
[----:B------:R1:W2:Y:S03]  /*172f0*/  SYNCS.PHASECHK.TRANS64.TRYWAIT P2, [R3+URZ+0x22830], R6 ;  /* 0x02283006030075a7 */ /* 0x0002a6000804017f */
[----:B--2---:R-:W-:Y:S05]  /*17300*/  @!P2 NANOSLEEP.SYNCS 0x989680 ;  /* 0x009896800000a95d */ /* 0x004fea0003900000 */
[----:B------:R-:W2:Y:S02]  /*17310*/  @!P2 SYNCS.PHASECHK.TRANS64 P2, [R3+URZ+0x22830], R6 ;  /* 0x022830060300a5a7 */ /* 0x000ea4000804007f */
[----:B--2---:R-:W-:Y:S05]  /*17320*/  @!P2 BRA `(.L_x_2564) ;  /* 0xfffffffc00eca947 */ /* 0x004fea000383ffff */
[----:B------:R-:W-:Y:S05]  /*17330*/  BRA `(.L_x_2563) ;  /* 0xffffff1000fc7947 */ /* 0x000fea000383ffff */
.L_x_2569:
[----:B-1----:R-:W-:-:S04]  /*17340*/  IMAD.U32 R9, RZ, RZ, UR27 ;  /* 0x0000001bff097e24 */ /* 0x002fc8000f8e00ff */
[----:B------:R1:W2:Y:S03]  /*17350*/  SYNCS.PHASECHK.TRANS64.TRYWAIT P2, [R9+URZ+0x22850], R6 ;  /* 0x02285006090075a7 */ /* 0x0002a6000804017f */
[----:B--2---:R-:W-:Y:S05]  /*17360*/  @!P2 NANOSLEEP.SYNCS 0x989680 ;  /* 0x009896800000a95d */ /* 0x004fea0003900000 */
[----:B------:R-:W2:Y:S02]  /*17370*/  @!P2 SYNCS.PHASECHK.TRANS64 P2, [R9+URZ+0x22850], R6 ;  /* 0x022850060900a5a7 */ /* 0x000ea4000804007f */
[----:B--2---:R-:W-:Y:S05]  /*17380*/  @!P2 BRA `(.L_x_2569) ;  /* 0xfffffffc00eca947 */ /* 0x004fea000383ffff */
[----:B------:R-:W-:Y:S05]  /*17390*/  BRA `(.L_x_2568) ;  /* 0xffffff3000a07947 */ /* 0x000fea000383ffff */
.L_x_2576:
[----:B-1----:R-:W-:-:S04]  /*173a0*/  IMAD.U32 R3, RZ, RZ, UR25 ;  /* 0x00000019ff037e24 */ /* 0x002fc8000f8e00ff */
[----:B------:R1:W2:Y:S03]  /*173b0*/  SYNCS.PHASECHK.TRANS64.TRYWAIT P1, [R3+URZ+0x22830], R6 ;  /* 0x02283006030075a7 */ /* 0x0002a6000802017f */
[----:B--2---:R-:W-:Y:S05]  /*173c0*/  @!P1 NANOSLEEP.SYNCS 0x989680 ;  /* 0x009896800000995d */ /* 0x004fea0003900000 */
[----:B------:R-:W2:Y:S02]  /*173d0*/  @!P1 SYNCS.PHASECHK.TRANS64 P1, [R3+URZ+0x22830], R6 ;  /* 0x02283006030095a7 */ /* 0x000ea4000802007f */
[----:B--2---:R-:W-:Y:S05]  /*173e0*/  @!P1 BRA `(.L_x_2576) ;  /* 0xfffffffc00ec9947 */ /* 0x004fea000383ffff */
[----:B------:R-:W-:Y:S05]  /*173f0*/  BRA `(.L_x_2575) ;  /* 0xffffff3400ac7947 */ /* 0x000fea000383ffff */
.L_x_2589:
[----:B-1----:R-:W-:-:S04]  /*17400*/  IMAD.U32 R9, RZ, RZ, UR25 ;  /* 0x00000019ff097e24 */ /* 0x002fc8000f8e00ff */
[----:B------:R1:W2:Y:S03]  /*17410*/  SYNCS.PHASECHK.TRANS64.TRYWAIT P1, [R9+URZ+0x22850], R6 ;  /* 0x02285006090075a7 */ /* 0x0002a6000802017f */
[----:B--2---:R-:W-:Y:S05]  /*17420*/  @!P1 NANOSLEEP.SYNCS 0x989680 ;  /* 0x009896800000995d */ /* 0x004fea0003900000 */
[----:B------:R-:W2:Y:S02]  /*17430*/  @!P1 SYNCS.PHASECHK.TRANS64 P1, [R9+URZ+0x22850], R6 ;  /* 0x02285006090095a7 */ /* 0x000ea4000802007f */
[----:B--2---:R-:W-:Y:S05]  /*17440*/  @!P1 BRA `(.L_x_2589) ;  /* 0xfffffffc00ec9947 */ /* 0x004fea000383ffff */
[----:B------:R-:W-:Y:S05]  /*17450*/  BRA `(.L_x_2588) ;  /* 0xffffff6400f87947 */ /* 0x000fea000383ffff */
.L_x_2641:
        /* <DEDUP_REMOVED lines=8> */
[----:B0----5:R-:W-:Y:S05]  /*174e0*/  WARPSYNC.COLLECTIVE R15, `(.L_x_2706) ;  /* 0x000000000f087348 */ /* 0x021fea0003c00000 */
[----:B------:R1:W2:Y:S02]  /*174f0*/  SHFL.IDX P6, R14, R13, R12, R11 ;  /* 0x0000000c0d0e7389 */ /* 0x0002a400000c000b */
[----:B012--5:R-:W-:Y:S01]  /*17500*/  ENDCOLLECTIVE ;  /* 0x000000000000791b */ /* 0x027fe20003800000 */
.L_x_2706:
[----:B------:R-:W-:Y:S05]  /*17510*/  BSYNC B0 ;  /* 0x0000000000007941 */ /* 0x000fea0003800000 */
.L_x_2705:
[----:B------:R-:W-:Y:S05]  /*17520*/  BRA `(.L_x_2707) ;  /* 0xffffffbc00747947 */ /* 0x000fea000383ffff */
.L_x_2644:
[----:B0-----:R0:W1:Y:S02]  /*17530*/  SYNCS.PHASECHK.TRANS64.TRYWAIT P0, [R19+URZ+0x22840], R0 ;  /* 0x02284000130075a7 */ /* 0x001064000800017f */
[----:B-1----:R-:W-:Y:S05]  /*17540*/  @!P0 NANOSLEEP.SYNCS 0x989680 ;  /* 0x009896800000895d */ /* 0x002fea0003900000 */
[----:B------:R-:W1:Y:S02]  /*17550*/  @!P0 SYNCS.PHASECHK.TRANS64 P0, [R19+URZ+0x22840], R0 ;  /* 0x02284000130085a7 */ /* 0x000e64000800007f */
[----:B-1----:R-:W-:Y:S05]  /*17560*/  @!P0 BRA `(.L_x_2644) ;  /* 0xfffffffc00f08947 */ /* 0x002fea000383ffff */
[----:B------:R-:W-:Y:S05]  /*17570*/  BRA `(.L_x_2708) ;  /* 0xffffffc000287947 */ /* 0x000fea000383ffff */
.L_x_2645:
        /* <DEDUP_REMOVED lines=8> */
.L_x_2710:
[----:B------:R-:W-:Y:S05]  /*17600*/  BSYNC B0 ;  /* 0x0000000000007941 */ /* 0x000fea0003800000 */
.L_x_2709:
        /* <DEDUP_REMOVED lines=9> */
.L_x_2711:
[----:B------:R-:W-:Y:S02]  /*176a0*/  IMAD.MOV.U32 R13, RZ, RZ, R4 ;  /* 0x000000ffff0d7224 */ /* 0x000fe400078e0004 */
[----:B------:R-:W-:Y:S02]  /*176b0*/  IMAD.MOV.U32 R12, RZ, RZ, 0x1 ;  /* 0x00000001ff0c7424 */ /* 0x000fe400078e00ff */
[----:B------:R-:W-:-:S07]  /*176c0*/  IMAD.MOV.U32 R3, RZ, RZ, R14 ;  /* 0x000000ffff037224 */ /* 0x000fce00078e000e */
[----:B------:R-:W-:Y:S05]  /*176d0*/  WARPSYNC.COLLECTIVE R15, `(.L_x_2712) ;  /* 0x000000000f087348 */ /* 0x000fea0003c00000 */
[----:B------:R0:W1:Y:S02]  /*176e0*/  SHFL.IDX P6, R14, R13, R12, R11 ;  /* 0x0000000c0d0e7389 */ /* 0x00006400000c000b */
[----:B01----:R-:W-:Y:S01]  /*176f0*/  ENDCOLLECTIVE ;  /* 0x000000000000791b */ /* 0x003fe20003800000 */
.L_x_2712:
        /* <DEDUP_REMOVED lines=15> */
.L_x_2713:
[----:B------:R-:W-:Y:S02]  /*177f0*/  @P0 IMAD R6, R5, 0x2, R17 ;  /* 0x0000000205060824 */ /* 0x000fe400078e0211 */
[----:B------:R-:W-:Y:S02]  /*17800*/  IMAD.MOV.U32 R13, RZ, RZ, R4 ;  /* 0x000000ffff0d7224 */ /* 0x000fe400078e0004 */
[----:B------:R-:W-:Y:S02]  /*17810*/  IMAD.MOV.U32 R12, RZ, RZ, 0x2 ;  /* 0x00000002ff0c7424 */ /* 0x000fe400078e00ff */
[----:B------:R-:W-:-:S07]  /*17820*/  IMAD.MOV.U32 R3, RZ, RZ, R14 ;  /* 0x000000ffff037224 */ /* 0x000fce00078e000e */
[----:B------:R-:W-:Y:S05]  /*17830*/  WARPSYNC.COLLECTIVE R15, `(.L_x_2714) ;  /* 0x000000000f087348 */ /* 0x000fea0003c00000 */
[----:B------:R0:W1:Y:S02]  /*17840*/  SHFL.IDX P6, R14, R13, R12, R11 ;  /* 0x0000000c0d0e7389 */ /* 0x00006400000c000b */
[----:B01----:R-:W-:Y:S01]  /*17850*/  ENDCOLLECTIVE ;  /* 0x000000000000791b */ /* 0x003fe20003800000 */
.L_x_2714:
        /* <DEDUP_REMOVED lines=15> */
.L_x_2715:
[----:B------:R-:W-:Y:S02]  /*17950*/  @P0 IMAD R6, R5, 0x2, R17 ;  /* 0x0000000205060824 */ /* 0x000fe400078e0211 */
[----:B------:R-:W-:Y:S02]  /*17960*/  IMAD.MOV.U32 R13, RZ, RZ, R4 ;  /* 0x000000ffff0d7224 */ /* 0x000fe400078e0004 */
[----:B------:R-:W-:Y:S02]  /*17970*/  IMAD.MOV.U32 R12, RZ, RZ, 0x3 ;  /* 0x00000003ff0c7424 */ /* 0x000fe400078e00ff */
[----:B------:R-:W-:-:S07]  /*17980*/  IMAD.MOV.U32 R3, RZ, RZ, R14 ;  /* 0x000000ffff037224 */ /* 0x000fce00078e000e */
[----:B------:R-:W-:Y:S05]  /*17990*/  WARPSYNC.COLLECTIVE R15, `(.L_x_2716) ;  /* 0x000000000f087348 */ /* 0x000fea0003c00000 */
[----:B------:R0:W1:Y:S02]  /*179a0*/  SHFL.IDX P6, R14, R13, R12, R11 ;  /* 0x0000000c0d0e7389 */ /* 0x00006400000c000b */
[----:B01----:R-:W-:Y:S01]  /*179b0*/  ENDCOLLECTIVE ;  /* 0x000000000000791b */ /* 0x003fe20003800000 */
.L_x_2716:
        /* <DEDUP_REMOVED lines=15> */
.L_x_2717:
[----:B------:R-:W-:Y:S02]  /*17ab0*/  @P0 IMAD R6, R5, 0x2, R17 ;  /* 0x0000000205060824 */ /* 0x000fe400078e0211 */
[----:B------:R-:W-:Y:S02]  /*17ac0*/  IMAD.MOV.U32 R13, RZ, RZ, R4 ;  /* 0x000000ffff0d7224 */ /* 0x000fe400078e0004 */
[----:B------:R-:W-:Y:S02]  /*17ad0*/  IMAD.MOV.U32 R12, RZ, RZ, 0x4 ;  /* 0x00000004ff0c7424 */ /* 0x000fe400078e00ff */
[----:B------:R-:W-:-:S07]  /*17ae0*/  IMAD.MOV.U32 R3, RZ, RZ, R14 ;  /* 0x000000ffff037224 */ /* 0x000fce00078e000e */
[----:B------:R-:W-:Y:S05]  /*17af0*/  WARPSYNC.COLLECTIVE R15, `(.L_x_2718) ;  /* 0x000000000f087348 */ /* 0x000fea0003c00000 */
[----:B------:R0:W1:Y:S02]  /*17b00*/  SHFL.IDX P6, R14, R13, R12, R11 ;  /* 0x0000000c0d0e7389 */ /* 0x00006400000c000b */
[----:B01----:R-:W-:Y:S01]  /*17b10*/  ENDCOLLECTIVE ;  /* 0x000000000000791b */ /* 0x003fe20003800000 */
.L_x_2718:
        /* <DEDUP_REMOVED lines=15> */
.L_x_2719:
[----:B------:R-:W-:Y:S02]  /*17c10*/  @P0 IMAD R6, R5, 0x2, R17 ;  /* 0x0000000205060824 */ /* 0x000fe400078e0211 */
[----:B------:R-:W-:Y:S02]  /*17c20*/  IMAD.MOV.U32 R13, RZ, RZ, R4 ;  /* 0x000000ffff0d7224 */ /* 0x000fe400078e0004 */
[----:B------:R-:W-:Y:S02]  /*17c30*/  IMAD.MOV.U32 R12, RZ, RZ, 0x5 ;  /* 0x00000005ff0c7424 */ /* 0x000fe400078e00ff */
[----:B------:R-:W-:-:S07]  /*17c40*/  IMAD.MOV.U32 R3, RZ, RZ, R14 ;  /* 0x000000ffff037224 */ /* 0x000fce00078e000e */
[----:B------:R-:W-:Y:S05]  /*17c50*/  WARPSYNC.COLLECTIVE R15, `(.L_x_2720) ;  /* 0x000000000f087348 */ /* 0x000fea0003c00000 */
[----:B------:R0:W1:Y:S02]  /*17c60*/  SHFL.IDX P6, R14, R13, R12, R11 ;  /* 0x0000000c0d0e7389 */ /* 0x00006400000c000b */
[----:B01----:R-:W-:Y:S01]  /*17c70*/  ENDCOLLECTIVE ;  /* 0x000000000000791b */ /* 0x003fe20003800000 */
.L_x_2720:
        /* <DEDUP_REMOVED lines=10> */
.L_x_2721:
[----:B------:R-:W-:Y:S01]  /*17d20*/  @!PT LDS RZ, [RZ] ;  /* 0x00000000fffff984 */ /* 0x000fe20000000800 */
[----:B------:R-:W-:Y:S01]  /*17d30*/  @!PT LDS RZ, [RZ] ;  /* 0x00000000fffff984 */ /* 0x000fe20000000800 */
[----:B------:R-:W-:Y:S01]  /*17d40*/  @!PT LDS RZ, [RZ] ;  /* 0x00000000fffff984 */ /* 0x000fe20000000800 */
[----:B------:R0:W-:Y:S01]  /*17d50*/  @P0 LDGSTS.E.BYPASS.LTC128B.128 [R6+0x1e400], desc[UR46][R2.64], !P2 ;  /* 0x1e40000002060fae */ /* 0x0001e2000d101d6e */
[----:B------:R-:W-:Y:S01]  /*17d60*/  IMAD.MOV.U32 R0, RZ, RZ, R14 ;  /* 0x000000ffff007224 */ /* 0x000fe200078e000e */
[----:B------:R-:W-:Y:S06]  /*17d70*/  BRA `(.L_x_2722) ;  /* 0xffffffbc00907947 */ /* 0x000fec000383ffff */
.L_x_2650:
[----:B------:R-:W-:Y:S02]  /*17d80*/  IMAD.MOV.U32 R13, RZ, RZ, R4 ;  /* 0x000000ffff0d7224 */ /* 0x000fe400078e0004 */
[----:B------:R-:W-:Y:S02]  /*17d90*/  IMAD.MOV.U32 R12, RZ, RZ, RZ ;  /* 0x000000ffff0c7224 */ /* 0x000fe400078e00ff */
[----:B------:R-:W-:Y:S02]  /*17da0*/  IMAD.MOV.U32 R11, RZ, RZ, 0x181f ;  /* 0x0000181fff0b7424 */ /* 0x000fe400078e00ff */
[----:B------:R-:W-:Y:S02]  /*17db0*/  IMAD.MOV.U32 R15, RZ, RZ, -0x1 ;  /* 0xffffffffff0f7424 */ /* 0x000fe400078e00ff */
[----:B------:R-:W-:Y:S02]  /*17dc0*/  IMAD R36, R36, R6, RZ ;  /* 0x0000000624247224 */ /* 0x000fe400078e02ff */
[----:B------:R-:W-:-:S07]  /*17dd0*/  IMAD.IADD R34, R8, 0x1, R34 ;  /* 0x0000000108227824 */ /* 0x000fce00078e0222 */
[----:B-1----:R-:W-:Y:S05]  /*17de0*/  WARPSYNC.COLLECTIVE R15, `(.L_x_2723) ;  /* 0x000000000f087348 */ /* 0x002fea0003c00000 */
[----:B------:R0:W2:Y:S02]  /*17df0*/  SHFL.IDX P6, R14, R13, R12, R11 ;  /* 0x0000000c0d0e7389 */ /* 0x0000a400000c000b */
[----:B012---:R-:W-:Y:S01]  /*17e00*/  ENDCOLLECTIVE ;  /* 0x000000000000791b */ /* 0x007fe20003800000 */
.L_x_2723:
[C---:B------:R-:W-:Y:S01]  /*17e10*/  VIADD R5, R34.reuse, 0x10 ;  /* 0x0000001022057836 */ /* 0x040fe20000000000 */
[----:B------:R-:W-:Y:S01]  /*17e20*/  ISETP.GE.AND P0, PT, R34, R36, PT ;  /* 0x000000242200720c */ /* 0x000fe20003f06270 */
[----:B------:R-:W-:Y:S02]  /*17e30*/  IMAD.MOV.U32 R13, RZ, RZ, R0 ;  /* 0x000000ffff0d7224 */ /* 0x000fe400078e0000 */
[----:B------:R-:W-:-:S10]  /*17e40*/  IMAD.MOV.U32 R2, RZ, RZ, R14 ;  /* 0x000000ffff027224 */ /* 0x000fd400078e000e */
[----:B------:R-:W-:Y:S05]  /*17e50*/  WARPSYNC.COLLECTIVE R15, `(.L_x_2724) ;  /* 0x000000000f087348 */ /* 0x000fea0003c00000 */
[----:B------:R0:W1:Y:S02]  /*17e60*/  SHFL.IDX P6, R14, R13, R12, R11 ;  /* 0x0000000c0d0e7389 */ /* 0x00006400000c000b */
[----:B01----:R-:W-:Y:S01]  /*17e70*/  ENDCOLLECTIVE ;  /* 0x000000000000791b */ /* 0x003fe20003800000 */
.L_x_2724:
[----:B------:R-:W-:Y:S02]  /*17e80*/  IMAD.MOV.U32 R13, RZ, RZ, R4 ;  /* 0x000000ffff0d7224 */ /* 0x000fe400078e0004 */
[----:B------:R-:W-:Y:S02]  /*17e90*/  IMAD.MOV.U32 R12, RZ, RZ, 0x1 ;  /* 0x00000001ff0c7424 */ /* 0x000fe400078e00ff */
[----:B------:R-:W-:-:S07]  /*17ea0*/  IMAD.MOV.U32 R3, RZ, RZ, R14 ;  /* 0x000000ffff037224 */ /* 0x000fce00078e000e */
[----:B------:R-:W-:Y:S05]  /*17eb0*/  WARPSYNC.COLLECTIVE R15, `(.L_x_2725) ;  /* 0x000000000f087348 */ /* 0x000fea0003c00000 */
[----:B------:R0:W1:Y:S02]  /*17ec0*/  SHFL.IDX P6, R14, R13, R12, R11 ;  /* 0x0000000c0d0e7389 */ /* 0x00006400000c000b */
[----:B01----:R-:W-:Y:S01]  /*17ed0*/  ENDCOLLECTIVE ;  /* 0x000000000000791b */ /* 0x003fe20003800000 */
.L_x_2725:
        /* <DEDUP_REMOVED lines=15> */
.L_x_2726:
[----:B------:R-:W-:Y:S02]  /*17fd0*/  IMAD.MOV.U32 R13, RZ, RZ, R4 ;  /* 0x000000ffff0d7224 */ /* 0x000fe400078e0004 */
[----:B------:R-:W-:Y:S02]  /*17fe0*/  IMAD.MOV.U32 R12, RZ, RZ, 0x2 ;  /* 0x00000002ff0c7424 */ /* 0x000fe400078e00ff */
[----:B------:R-:W-:-:S07]  /*17ff0*/  IMAD.MOV.U32 R3, RZ, RZ, R14 ;  /* 0x000000ffff037224 */ /* 0x000fce00078e000e */
[----:B------:R-:W-:Y:S05]  /*18000*/  WARPSYNC.COLLECTIVE R15, `(.L_x_2727) ;  /* 0x000000000f087348 */ /* 0x000fea0003c00000 */
[----:B------:R0:W1:Y:S02]  /*18010*/  SHFL.IDX P6, R14, R13, R12, R11 ;  /* 0x0000000c0d0e7389 */ /* 0x00006400000c000b */
[----:B01----:R-:W-:Y:S01]  /*18020*/  ENDCOLLECTIVE ;  /* 0x000000000000791b */ /* 0x003fe20003800000 */
.L_x_2727:
        /* <DEDUP_REMOVED lines=16> */
.L_x_2728:
[----:B------:R-:W-:Y:S02]  /*18130*/  IMAD.MOV.U32 R13, RZ, RZ, R4 ;  /* 0x000000ffff0d7224 */ /* 0x000fe400078e0004 */
[----:B------:R-:W-:Y:S02]  /*18140*/  IMAD.MOV.U32 R12, RZ, RZ, 0x3 ;  /* 0x00000003ff0c7424 */ /* 0x000fe400078e00ff */
[----:B------:R-:W-:-:S07]  /*18150*/  IMAD.MOV.U32 R3, RZ, RZ, R14 ;  /* 0x000000ffff037224 */ /* 0x000fce00078e000e */
[----:B------:R-:W-:Y:S05]  /*18160*/  WARPSYNC.COLLECTIVE R15, `(.L_x_2729) ;  /* 0x000000000f087348 */ /* 0x000fea0003c00000 */
[----:B------:R0:W1:Y:S02]  /*18170*/  SHFL.IDX P6, R14, R13, R12, R11 ;  /* 0x0000000c0d0e7389 */ /* 0x00006400000c000b */
[----:B01----:R-:W-:Y:S01]  /*18180*/  ENDCOLLECTIVE ;  /* 0x000000000000791b */ /* 0x003fe20003800000 */
.L_x_2729:
        /* <DEDUP_REMOVED lines=16> */
.L_x_2730:
[----:B------:R-:W-:Y:S02]  /*18290*/  IMAD.MOV.U32 R13, RZ, RZ, R4 ;  /* 0x000000ffff0d7224 */ /* 0x000fe400078e0004 */
[----:B------:R-:W-:Y:S02]  /*182a0*/  IMAD.MOV.U32 R12, RZ, RZ, 0x4 ;  /* 0x00000004ff0c7424 */ /* 0x000fe400078e00ff */
[----:B------:R-:W-:-:S07]  /*182b0*/  IMAD.MOV.U32 R3, RZ, RZ, R14 ;  /* 0x000000ffff037224 */ /* 0x000fce00078e000e */
[----:B------:R-:W-:Y:S05]  /*182c0*/  WARPSYNC.COLLECTIVE R15, `(.L_x_2731) ;  /* 0x000000000f087348 */ /* 0x000fea0003c00000 */
[----:B------:R0:W1:Y:S02]  /*182d0*/  SHFL.IDX P6, R14, R13, R12, R11 ;  /* 0x0000000c0d0e7389 */ /* 0x00006400000c000b */
[----:B01----:R-:W-:Y:S01]  /*182e0*/  ENDCOLLECTIVE ;  /* 0x000000000000791b */ /* 0x003fe20003800000 */
.L_x_2731:
        /* <DEDUP_REMOVED lines=16> */
.L_x_2732:
[----:B------:R-:W-:Y:S02]  /*183f0*/  IMAD.MOV.U32 R13, RZ, RZ, R4 ;  /* 0x000000ffff0d7224 */ /* 0x000fe400078e0004 */
[----:B------:R-:W-:Y:S02]  /*18400*/  IMAD.MOV.U32 R12, RZ, RZ, 0x5 ;  /* 0x00000005ff0c7424 */ /* 0x000fe400078e00ff */
[----:B------:R-:W-:-:S07]  /*18410*/  IMAD.MOV.U32 R3, RZ, RZ, R14 ;  /* 0x000000ffff037224 */ /* 0x000fce00078e000e */
[----:B------:R-:W-:Y:S05]  /*18420*/  WARPSYNC.COLLECTIVE R15, `(.L_x_2733) ;  /* 0x000000000f087348 */ /* 0x000fea0003c00000 */
[----:B------:R0:W1:Y:S02]  /*18430*/  SHFL.IDX P6, R14, R13, R12, R11 ;  /* 0x0000000c0d0e7389 */ /* 0x00006400000c000b */
[----:B01----:R-:W-:Y:S01]  /*18440*/  ENDCOLLECTIVE ;  /* 0x000000000000791b */ /* 0x003fe20003800000 */
.L_x_2733:
        /* <DEDUP_REMOVED lines=16> */
.L_x_2734:
[----:B------:R-:W-:Y:S02]  /*18550*/  IMAD.MOV.U32 R13, RZ, RZ, R4 ;  /* 0x000000ffff0d7224 */ /* 0x000fe400078e0004 */
[----:B------:R-:W-:Y:S02]  /*18560*/  IMAD.MOV.U32 R12, RZ, RZ, 0x6 ;  /* 0x00000006ff0c7424 */ /* 0x000fe400078e00ff */
[----:B------:R-:W-:-:S07]  /*18570*/  IMAD.MOV.U32 R3, RZ, RZ, R14 ;  /* 0x000000ffff037224 */ /* 0x000fce00078e000e */
[----:B------:R-:W-:Y:S05]  /*18580*/  WARPSYNC.COLLECTIVE R15, `(.L_x_2735) ;  /* 0x000000000f087348 */ /* 0x000fea0003c00000 */
[----:B------:R0:W1:Y:S02]  /*18590*/  SHFL.IDX P6, R14, R13, R12, R11 ;  /* 0x0000000c0d0e7389 */ /* 0x00006400000c000b */
[----:B01----:R-:W-:Y:S01]  /*185a0*/  ENDCOLLECTIVE ;  /* 0x000000000000791b */ /* 0x003fe20003800000 */
.L_x_2735:
        /* <DEDUP_REMOVED lines=16> */
.L_x_2736:
[----:B------:R-:W-:Y:S02]  /*186b0*/  IMAD.MOV.U32 R13, RZ, RZ, R4 ;  /* 0x000000ffff0d7224 */ /* 0x000fe400078e0004 */
[----:B------:R-:W-:Y:S02]  /*186c0*/  IMAD.MOV.U32 R12, RZ, RZ, 0x7 ;  /* 0x00000007ff0c7424 */ /* 0x000fe400078e00ff */
[----:B------:R-:W-:-:S07]  /*186d0*/  IMAD.MOV.U32 R3, RZ, RZ, R14 ;  /* 0x000000ffff037224 */ /* 0x000fce00078e000e */
[----:B------:R-:W-:Y:S05]  /*186e0*/  WARPSYNC.COLLECTIVE R15, `(.L_x_2737) ;  /* 0x000000000f087348 */ /* 0x000fea0003c00000 */
[----:B------:R0:W1:Y:S02]  /*186f0*/  SHFL.IDX P6, R14, R13, R12, R11 ;  /* 0x0000000c0d0e7389 */ /* 0x00006400000c000b */
[----:B01----:R-:W-:Y:S01]  /*18700*/  ENDCOLLECTIVE ;  /* 0x000000000000791b */ /* 0x003fe20003800000 */
.L_x_2737:
        /* <DEDUP_REMOVED lines=10> */
.L_x_2738:
[----:B------:R-:W-:Y:S01]  /*187b0*/  @!PT LDS RZ, [RZ] ;  /* 0x00000000fffff984 */ /* 0x000fe20000000800 */
[----:B------:R-:W-:Y:S01]  /*187c0*/  @!PT LDS RZ, [RZ] ;  /* 0x00000000fffff984 */ /* 0x000fe20000000800 */
[----:B------:R-:W-:Y:S01]  /*187d0*/  @!PT LDS RZ, [RZ] ;  /* 0x00000000fffff984 */ /* 0x000fe20000000800 */
[----:B------:R2:W-:Y:S01]  /*187e0*/  @!P0 LDGSTS.E.BYPASS.LTC128B.128 [R37+0x1b400], desc[UR46][R2.64], !P1 ;  /* 0x1b40000002258fae */ /* 0x0005e2000c901d6e */
[----:B------:R-:W-:Y:S01]  /*187f0*/  IMAD.MOV.U32 R0, RZ, RZ, R14 ;  /* 0x000000ffff007224 */ /* 0x000fe200078e000e */
[----:B------:R-:W-:Y:S06]  /*18800*/  BRA `(.L_x_2739) ;  /* 0xffffffbc00c47947 */ /* 0x000fec000383ffff */
.L_x_2653:
[----:B0-----:R0:W2:Y:S02]  /*18810*/  SYNCS.PHASECHK.TRANS64.TRYWAIT P0, [R17+URZ+0x22820], R0 ;  /* 0x02282000110075a7 */ /* 0x0010a4000800017f */
[----:B--2---:R-:W-:Y:S05]  /*18820*/  @!P0 NANOSLEEP.SYNCS 0x989680 ;  /* 0x009896800000895d */ /* 0x004fea0003900000 */
[----:B------:R-:W2:Y:S02]  /*18830*/  @!P0 SYNCS.PHASECHK.TRANS64 P0, [R17+URZ+0x22820], R0 ;  /* 0x02282000110085a7 */ /* 0x000ea4000800007f */
[----:B--2---:R-:W-:Y:S05]  /*18840*/  @!P0 BRA `(.L_x_2653) ;  /* 0xfffffffc00f08947 */ /* 0x004fea000383ffff */
[----:B------:R-:W-:Y:S05]  /*18850*/  BRA `(.L_x_2740) ;  /* 0xffffffc000207947 */ /* 0x000fea000383ffff */
.L_x_2656:
[----:B0-----:R0:W2:Y:S02]  /*18860*/  SYNCS.PHASECHK.TRANS64.TRYWAIT P0, [R19+URZ+0x22860], R0 ;  /* 0x02286000130075a7 */ /* 0x0010a4000800017f */
[----:B--2---:R-:W-:Y:S05]  /*18870*/  @!P0 NANOSLEEP.SYNCS 0x989680 ;  /* 0x009896800000895d */ /* 0x004fea0003900000 */
[----:B------:R-:W2:Y:S02]  /*18880*/  @!P0 SYNCS.PHASECHK.TRANS64 P0, [R19+URZ+0x22860], R0 ;  /* 0x02286000130085a7 */ /* 0x000ea4000800007f */
[----:B--2---:R-:W-:Y:S05]  /*18890*/  @!P0 BRA `(.L_x_2656) ;  /* 0xfffffffc00f08947 */ /* 0x004fea000383ffff */
[----:B------:R-:W-:Y:S05]  /*188a0*/  BRA `(.L_x_2741) ;  /* 0xffffffc000307947 */ /* 0x000fea000383ffff */
.L_x_2657:
        /* <DEDUP_REMOVED lines=8> */
.L_x_2743:
[----:B------:R-:W-:Y:S05]  /*18930*/  BSYNC B0 ;  /* 0x0000000000007941 */ /* 0x000fea0003800000 */
.L_x_2742:
        /* <DEDUP_REMOVED lines=13> */
.L_x_2744:
        /* <DEDUP_REMOVED lines=9> */
.L_x_2745:
        /* <DEDUP_REMOVED lines=17> */
.L_x_2746:
[----:B------:R-:W-:Y:S02]  /*18bb0*/  IMAD.MOV.U32 R13, RZ, RZ, R6 ;  /* 0x000000ffff0d7224 */ /* 0x000fe400078e0006 */
[----:B------:R-:W-:Y:S01]  /*18bc0*/  IMAD.MOV.U32 R12, RZ, RZ, 0x2 ;  /* 0x00000002ff0c7424 */ /* 0x000fe200078e00ff */
[----:B------:R-:W-:-:S13]  /*18bd0*/  IADD3 R2, P3, R14, R0, RZ ;  /* 0x000000000e027210 */ /* 0x000fda0007f7e0ff */
[----:B------:R-:W-:Y:S05]  /*18be0*/  WARPSYNC.COLLECTIVE R15, `(.L_x_2747) ;  /* 0x000000000f087348 */ /* 0x000fea0003c00000 */
[----:B------:R0:W1:Y:S02]  /*18bf0*/  SHFL.IDX P6, R14, R13, R12, R11 ;  /* 0x0000000c0d0e7389 */ /* 0x00006400000c000b */
[----:B01----:R-:W-:Y:S01]  /*18c00*/  ENDCOLLECTIVE ;  /* 0x000000000000791b */ /* 0x003fe20003800000 */
.L_x_2747:
        /* <DEDUP_REMOVED lines=17> */
.L_x_2748:
[----:B------:R-:W-:Y:S02]  /*18d20*/  IMAD.MOV.U32 R13, RZ, RZ, R6 ;  /* 0x000000ffff0d7224 */ /* 0x000fe400078e0006 */
[----:B------:R-:W-:Y:S01]  /*18d30*/  IMAD.MOV.U32 R12, RZ, RZ, 0x3 ;  /* 0x00000003ff0c7424 */ /* 0x000fe200078e00ff */
[----:B------:R-:W-:-:S13]  /*18d40*/  IADD3 R2, P3, R14, R0, RZ ;  /* 0x000000000e027210 */ /* 0x000fda0007f7e0ff */
[----:B------:R-:W-:Y:S05]  /*18d50*/  WARPSYNC.COLLECTIVE R15, `(.L_x_2749) ;  /* 0x000000000f087348 */ /* 0x000fea0003c00000 */
[----:B------:R0:W1:Y:S02]  /*18d60*/  SHFL.IDX P6, R14, R13, R12, R11 ;  /* 0x0000000c0d0e7389 */ /* 0x00006400000c000b */
[----:B01----:R-:W-:Y:S01]  /*18d70*/  ENDCOLLECTIVE ;  /* 0x000000000000791b */ /* 0x003fe20003800000 */
.L_x_2749:
        /* <DEDUP_REMOVED lines=17> */
.L_x_2750:
[----:B------:R-:W-:Y:S02]  /*18e90*/  IMAD.MOV.U32 R13, RZ, RZ, R6 ;  /* 0x000000ffff0d7224 */ /* 0x000fe400078e0006 */
[----:B------:R-:W-:Y:S01]  /*18ea0*/  IMAD.MOV.U32 R12, RZ, RZ, 0x4 ;  /* 0x00000004ff0c7424 */ /* 0x000fe200078e00ff */
[----:B------:R-:W-:-:S13]  /*18eb0*/  IADD3 R2, P3, R14, R0, RZ ;  /* 0x000000000e027210 */ /* 0x000fda0007f7e0ff */
[----:B------:R-:W-:Y:S05]  /*18ec0*/  WARPSYNC.COLLECTIVE R15, `(.L_x_2751) ;  /* 0x000000000f087348 */ /* 0x000fea0003c00000 */
[----:B------:R0:W1:Y:S02]  /*18ed0*/  SHFL.IDX P6, R14, R13, R12, R11 ;  /* 0x0000000c0d0e7389 */ /* 0x00006400000c000b */
[----:B01----:R-:W-:Y:S01]  /*18ee0*/  ENDCOLLECTIVE ;  /* 0x000000000000791b */ /* 0x003fe20003800000 */
.L_x_2751:
        /* <DEDUP_REMOVED lines=17> */
.L_x_2752:
[----:B------:R-:W-:Y:S02]  /*19000*/  IMAD.MOV.U32 R13, RZ, RZ, R6 ;  /* 0x000000ffff0d7224 */ /* 0x000fe400078e0006 */
[----:B------:R-:W-:Y:S01]  /*19010*/  IMAD.MOV.U32 R12, RZ, RZ, 0x5 ;  /* 0x00000005ff0c7424 */ /* 0x000fe200078e00ff */
[----:B------:R-:W-:-:S13]  /*19020*/  IADD3 R2, P3, R14, R0, RZ ;  /* 0x000000000e027210 */ /* 0x000fda0007f7e0ff */
[----:B------:R-:W-:Y:S05]  /*19030*/  WARPSYNC.COLLECTIVE R15, `(.L_x_2753) ;  /* 0x000000000f087348 */ /* 0x000fea0003c00000 */
[----:B------:R0:W1:Y:S02]  /*19040*/  SHFL.IDX P6, R14, R13, R12, R11 ;  /* 0x0000000c0d0e7389 */ /* 0x00006400000c000b */
[----:B01----:R-:W-:Y:S01]  /*19050*/  ENDCOLLECTIVE ;  /* 0x000000000000791b */ /* 0x003fe20003800000 */
.L_x_2753:
        /* <DEDUP_REMOVED lines=12> */
.L_x_2754:
        /* <DEDUP_REMOVED lines=9> */
.L_x_2664:
[----:B0-----:R0:W1:Y:S02]  /*191b0*/  SYNCS.PHASECHK.TRANS64.TRYWAIT P0, [R6+URZ+0x22840], R21 ;  /* 0x02284015060075a7 */ /* 0x001064000800017f */
[----:B-1----:R-:W-:Y:S05]  /*191c0*/  @!P0 NANOSLEEP.SYNCS 0x989680 ;  /* 0x009896800000895d */ /* 0x002fea0003900000 */
[----:B------:R-:W1:Y:S02]  /*191d0*/  @!P0 SYNCS.PHASECHK.TRANS64 P0, [R6+URZ+0x22840], R21 ;  /* 0x02284015060085a7 */ /* 0x000e64000800007f */
[----:B-1----:R-:W-:Y:S05]  /*191e0*/  @!P0 BRA `(.L_x_2664) ;  /* 0xfffffffc00f08947 */ /* 0x002fea000383ffff */
[----:B------:R-:W-:Y:S05]  /*191f0*/  BRA `(.L_x_2756) ;  /* 0xffffffc000c47947 */ /* 0x000fea000383ffff */
.L_x_2665:
        /* <DEDUP_REMOVED lines=8> */
.L_x_2758:
[----:B------:R-:W-:Y:S05]  /*19280*/  BSYNC B1 ;  /* 0x0000000000017941 */ /* 0x000fea0003800000 */
.L_x_2757:
        /* <DEDUP_REMOVED lines=9> */
.L_x_2759:
[----:B------:R-:W-:Y:S02]  /*19320*/  IMAD.MOV.U32 R13, RZ, RZ, R9 ;  /* 0x000000ffff0d7224 */ /* 0x000fe400078e0009 */
[----:B------:R-:W-:Y:S02]  /*19330*/  IMAD.MOV.U32 R12, RZ, RZ, 0x1 ;  /* 0x00000001ff0c7424 */ /* 0x000fe400078e00ff */
[----:B------:R-:W-:-:S07]  /*19340*/  IMAD.MOV.U32 R2, RZ, RZ, R14 ;  /* 0x000000ffff027224 */ /* 0x000fce00078e000e */
[----:B------:R-:W-:Y:S05]  /*19350*/  WARPSYNC.COLLECTIVE R15, `(.L_x_2760) ;  /* 0x000000000f087348 */ /* 0x000fea0003c00000 */
[----:B------:R0:W1:Y:S02]  /*19360*/  SHFL.IDX P6, R14, R13, R12, R11 ;  /* 0x0000000c0d0e7389 */ /* 0x00006400000c000b */
[----:B01----:R-:W-:Y:S01]  /*19370*/  ENDCOLLECTIVE ;  /* 0x000000000000791b */ /* 0x003fe20003800000 */
.L_x_2760:
        /* <DEDUP_REMOVED lines=11> */
.L_x_2761:
[----:B------:R-:W-:Y:S02]  /*19430*/  IMAD.MOV.U32 R13, RZ, RZ, R9 ;  /* 0x000000ffff0d7224 */ /* 0x000fe400078e0009 */
[----:B------:R-:W-:Y:S02]  /*19440*/  IMAD.MOV.U32 R12, RZ, RZ, 0x2 ;  /* 0x00000002ff0c7424 */ /* 0x000fe400078e00ff */
[----:B------:R-:W-:-:S07]  /*19450*/  IMAD.MOV.U32 R2, RZ, RZ, R14 ;  /* 0x000000ffff027224 */ /* 0x000fce00078e000e */
[----:B------:R-:W-:Y:S05]  /*19460*/  WARPSYNC.COLLECTIVE R15, `(.L_x_2762) ;  /* 0x000000000f087348 */ /* 0x000fea0003c00000 */
[----:B------:R0:W1:Y:S02]  /*19470*/  SHFL.IDX P6, R14, R13, R12, R11 ;  /* 0x0000000c0d0e7389 */ /* 0x00006400000c000b */
[----:B01----:R-:W-:Y:S01]  /*19480*/  ENDCOLLECTIVE ;  /* 0x000000000000791b */ /* 0x003fe20003800000 */
.L_x_2762:
        /* <DEDUP_REMOVED lines=11> */
.L_x_2763:
[----:B------:R-:W-:Y:S02]  /*19540*/  IMAD.MOV.U32 R13, RZ, RZ, R9 ;  /* 0x000000ffff0d7224 */ /* 0x000fe400078e0009 */
[----:B------:R-:W-:Y:S02]  /*19550*/  IMAD.MOV.U32 R12, RZ, RZ, 0x3 ;  /* 0x00000003ff0c7424 */ /* 0x000fe400078e00ff */
[----:B------:R-:W-:-:S07]  /*19560*/  IMAD.MOV.U32 R2, RZ, RZ, R14 ;  /* 0x000000ffff027224 */ /* 0x000fce00078e000e */
[----:B------:R-:W-:Y:S05]  /*19570*/  WARPSYNC.COLLECTIVE R15, `(.L_x_2764) ;  /* 0x000000000f087348 */ /* 0x000fea0003c00000 */
[----:B------:R0:W1:Y:S02]  /*19580*/  SHFL.IDX P6, R14, R13, R12, R11 ;  /* 0x0000000c0d0e7389 */ /* 0x00006400000c000b */
[----:B01----:R-:W-:Y:S01]  /*19590*/  ENDCOLLECTIVE ;  /* 0x000000000000791b */ /* 0x003fe20003800000 */
.L_x_2764:
        /* <DEDUP_REMOVED lines=11> */
.L_x_2765:
[----:B------:R-:W-:Y:S02]  /*19650*/  IMAD.MOV.U32 R13, RZ, RZ, R9 ;  /* 0x000000ffff0d7224 */ /* 0x000fe400078e0009 */
[----:B------:R-:W-:Y:S02]  /*19660*/  IMAD.MOV.U32 R12, RZ, RZ, 0x4 ;  /* 0x00000004ff0c7424 */ /* 0x000fe400078e00ff */
[----:B------:R-:W-:-:S07]  /*19670*/  IMAD.MOV.U32 R2, RZ, RZ, R14 ;  /* 0x000000ffff027224 */ /* 0x000fce00078e000e */
[----:B------:R-:W-:Y:S05]  /*19680*/  WARPSYNC.COLLECTIVE R15, `(.L_x_2766) ;  /* 0x000000000f087348 */ /* 0x000fea0003c00000 */
[----:B------:R0:W1:Y:S02]  /*19690*/  SHFL.IDX P6, R14, R13, R12, R11 ;  /* 0x0000000c0d0e7389 */ /* 0x00006400000c000b */
[----:B01----:R-:W-:Y:S01]  /*196a0*/  ENDCOLLECTIVE ;  /* 0x000000000000791b */ /* 0x003fe20003800000 */
.L_x_2766:
        /* <DEDUP_REMOVED lines=11> */
.L_x_2767:
[----:B------:R-:W-:Y:S02]  /*19760*/  IMAD.MOV.U32 R13, RZ, RZ, R9 ;  /* 0x000000ffff0d7224 */ /* 0x000fe400078e0009 */
[----:B------:R-:W-:Y:S02]  /*19770*/  IMAD.MOV.U32 R12, RZ, RZ, 0x5 ;  /* 0x00000005ff0c7424 */ /* 0x000fe400078e00ff */
[----:B------:R-:W-:-:S07]  /*19780*/  IMAD.MOV.U32 R2, RZ, RZ, R14 ;  /* 0x000000ffff027224 */ /* 0x000fce00078e000e */
[----:B------:R-:W-:Y:S05]  /*19790*/  WARPSYNC.COLLECTIVE R15, `(.L_x_2768) ;  /* 0x000000000f087348 */ /* 0x000fea0003c00000 */
[----:B------:R0:W1:Y:S02]  /*197a0*/  SHFL.IDX P6, R14, R13, R12, R11 ;  /* 0x0000000c0d0e7389 */ /* 0x00006400000c000b */
[----:B01----:R-:W-:Y:S01]  /*197b0*/  ENDCOLLECTIVE ;  /* 0x000000000000791b */ /* 0x003fe20003800000 */
.L_x_2768:
        /* <DEDUP_REMOVED lines=11> */
.L_x_2769:
[----:B------:R-:W-:Y:S01]  /*19870*/  IMAD.MOV.U32 R2, RZ, RZ, R14 ;  /* 0x000000ffff027224 */ /* 0x000fe200078e000e */
[----:B------:R-:W-:Y:S06]  /*19880*/  BRA `(.L_x_2770) ;  /* 0xffffffbc00f47947 */ /* 0x000fec000383ffff */
.L_x_2670:
[----:B---3--:R3:W4:Y:S02]  /*19890*/  SYNCS.PHASECHK.TRANS64.TRYWAIT P0, [R6+URZ+0x22860], R21 ;  /* 0x02286015060075a7 */ /* 0x008724000800017f */
[----:B----4-:R-:W-:Y:S05]  /*198a0*/  @!P0 NANOSLEEP.SYNCS 0x989680 ;  /* 0x009896800000895d */ /* 0x010fea0003900000 */
[----:B------:R-:W4:Y:S02]  /*198b0*/  @!P0 SYNCS.PHASECHK.TRANS64 P0, [R6+URZ+0x22860], R21 ;  /* 0x02286015060085a7 */ /* 0x000f24000800007f */
[----:B----4-:R-:W-:Y:S05]  /*198c0*/  @!P0 BRA `(.L_x_2670) ;  /* 0xfffffffc00f08947 */ /* 0x010fea000383ffff */
[----:B------:R-:W-:Y:S05]  /*198d0*/  BRA `(.L_x_2771) ;  /* 0xffffffc000447947 */ /* 0x000fea000383ffff */
.L_x_2671:
[----:B------:R-:W-:Y:S01]  /*198e0*/  BSSY B1, `(.L_x_2772) ;  /* 0x0000008000017945 */ /* 0x000fe20003800000 */
[----:B------:R-:W-:Y:S02]  /*198f0*/  IMAD.MOV.U32 R13, RZ, RZ, R9 ;  /* 0x000000ffff0d7224 */ /* 0x000fe400078e0009 */
[----:B------:R-:W-:Y:S02]  /*19900*/  IMAD.MOV.U32 R12, RZ, RZ, RZ ;  /* 0x000000ffff0c7224 */ /* 0x000fe400078e00ff */
[----:B------:R-:W-:Y:S02]  /*19910*/  IMAD.MOV.U32 R11, RZ, RZ, 0x181f ;  /* 0x0000181fff0b7424 */ /* 0x000fe400078e00ff */
[----:B------:R-:W-:-:S07]  /*19920*/  IMAD.MOV.U32 R15, RZ, RZ, -0x1 ;  /* 0xffffffffff0f7424 */ /* 0x000fce00078e00ff */
[----:B0-23--:R-:W-:Y:S05]  /*19930*/  WARPSYNC.COLLECTIVE R15, `(.L_x_2773) ;  /* 0x000000000f087348 */ /* 0x00dfea0003c00000 */
[----:B------:R1:W4:Y:S02]  /*19940*/  SHFL.IDX P6, R14, R13, R12, R11 ;  /* 0x0000000c0d0e7389 */ /* 0x00032400000c000b */
[----:B01234-:R-:W-:Y:S01]  /*19950*/  ENDCOLLECTIVE ;  /* 0x000000000000791b */ /* 0x01ffe20003800000 */
.L_x_2773:
[----:B------:R-:W-:Y:S05]  /*19960*/  BSYNC B1 ;  /* 0x0000000000017941 */ /* 0x000fea0003800000 */
.L_x_2772:
        /* <DEDUP_REMOVED lines=9> */
.L_x_2774:
[----:B------:R-:W-:Y:S02]  /*19a00*/  IMAD.MOV.U32 R13, RZ, RZ, R9 ;  /* 0x000000ffff0d7224 */ /* 0x000fe400078e0009 */
[----:B------:R-:W-:Y:S01]  /*19a10*/  IMAD.MOV.U32 R12, RZ, RZ, 0x1 ;  /* 0x00000001ff0c7424 */ /* 0x000fe200078e00ff */
[----:B------:R-:W-:-:S13]  /*19a20*/  IADD3 R2, P0, R14, R0, RZ ;  /* 0x000000000e027210 */ /* 0x000fda0007f1e0ff */
[----:B------:R-:W-:Y:S05]  /*19a30*/  WARPSYNC.COLLECTIVE R15, `(.L_x_2775) ;  /* 0x000000000f087348 */ /* 0x000fea0003c00000 */
[----:B------:R0:W1:Y:S02]  /*19a40*/  SHFL.IDX P6, R14, R13, R12, R11 ;  /* 0x0000000c0d0e7389 */ /* 0x00006400000c000b */
[----:B01----:R-:W-:Y:S01]  /*19a50*/  ENDCOLLECTIVE ;  /* 0x000000000000791b */ /* 0x003fe20003800000 */
.L_x_2775:
        /* <DEDUP_REMOVED lines=13> */
.L_x_2776:
[----:B------:R-:W-:Y:S02]  /*19b30*/  IMAD.MOV.U32 R13, RZ, RZ, R9 ;  /* 0x000000ffff0d7224 */ /* 0x000fe400078e0009 */
[----:B------:R-:W-:Y:S01]  /*19b40*/  IMAD.MOV.U32 R12, RZ, RZ, 0x2 ;  /* 0x00000002ff0c7424 */ /* 0x000fe200078e00ff */
[----:B------:R-:W-:-:S13]  /*19b50*/  IADD3 R2, P0, R14, R0, RZ ;  /* 0x000000000e027210 */ /* 0x000fda0007f1e0ff */
[----:B------:R-:W-:Y:S05]  /*19b60*/  WARPSYNC.COLLECTIVE R15, `(.L_x_2777) ;  /* 0x000000000f087348 */ /* 0x000fea0003c00000 */
[----:B------:R0:W1:Y:S02]  /*19b70*/  SHFL.IDX P6, R14, R13, R12, R11 ;  /* 0x0000000c0d0e7389 */ /* 0x00006400000c000b */
[----:B01----:R-:W-:Y:S01]  /*19b80*/  ENDCOLLECTIVE ;  /* 0x000000000000791b */ /* 0x003fe20003800000 */
.L_x_2777:
        /* <DEDUP_REMOVED lines=13> */
.L_x_2778:
[----:B------:R-:W-:Y:S02]  /*19c60*/  IMAD.MOV.U32 R13, RZ, RZ, R9 ;  /* 0x000000ffff0d7224 */ /* 0x000fe400078e0009 */
[----:B------:R-:W-:Y:S01]  /*19c70*/  IMAD.MOV.U32 R12, RZ, RZ, 0x3 ;  /* 0x00000003ff0c7424 */ /* 0x000fe200078e00ff */
[----:B------:R-:W-:-:S13]  /*19c80*/  IADD3 R2, P0, R14, R0, RZ ;  /* 0x000000000e027210 */ /* 0x000fda0007f1e0ff */
[----:B------:R-:W-:Y:S05]  /*19c90*/  WARPSYNC.COLLECTIVE R15, `(.L_x_2779) ;  /* 0x000000000f087348 */ /* 0x000fea0003c00000 */
[----:B------:R0:W1:Y:S02]  /*19ca0*/  SHFL.IDX P6, R14, R13, R12, R11 ;  /* 0x0000000c0d0e7389 */ /* 0x00006400000c000b */
[----:B01----:R-:W-:Y:S01]  /*19cb0*/  ENDCOLLECTIVE ;  /* 0x000000000000791b */ /* 0x003fe20003800000 */
.L_x_2779:
        /* <DEDUP_REMOVED lines=13> */
.L_x_2780:
[----:B------:R-:W-:Y:S02]  /*19d90*/  IMAD.MOV.U32 R13, RZ, RZ, R9 ;  /* 0x000000ffff0d7224 */ /* 0x000fe400078e0009 */
[----:B------:R-:W-:Y:S01]  /*19da0*/  IMAD.MOV.U32 R12, RZ, RZ, 0x4 ;  /* 0x00000004ff0c7424 */ /* 0x000fe200078e00ff */
[----:B------:R-:W-:-:S13]  /*19db0*/  IADD3 R2, P0, R14, R0, RZ ;  /* 0x000000000e027210 */ /* 0x000fda0007f1e0ff */
[----:B------:R-:W-:Y:S05]  /*19dc0*/  WARPSYNC.COLLECTIVE R15, `(.L_x_2781) ;  /* 0x000000000f087348 */ /* 0x000fea0003c00000 */
[----:B------:R0:W1:Y:S02]  /*19dd0*/  SHFL.IDX P6, R14, R13, R12, R11 ;  /* 0x0000000c0d0e7389 */ /* 0x00006400000c000b */
[----:B01----:R-:W-:Y:S01]  /*19de0*/  ENDCOLLECTIVE ;  /* 0x000000000000791b */ /* 0x003fe20003800000 */
.L_x_2781:
        /* <DEDUP_REMOVED lines=13> */
.L_x_2782:
[----:B------:R-:W-:Y:S02]  /*19ec0*/  IMAD.MOV.U32 R13, RZ, RZ, R9 ;  /* 0x000000ffff0d7224 */ /* 0x000fe400078e0009 */
[----:B------:R-:W-:Y:S01]  /*19ed0*/  IMAD.MOV.U32 R12, RZ, RZ, 0x5 ;  /* 0x00000005ff0c7424 */ /* 0x000fe200078e00ff */
[----:B------:R-:W-:-:S13]  /*19ee0*/  IADD3 R2, P0, R14, R0, RZ ;  /* 0x000000000e027210 */ /* 0x000fda0007f1e0ff */
[----:B------:R-:W-:Y:S05]  /*19ef0*/  WARPSYNC.COLLECTIVE R15, `(.L_x_2783) ;  /* 0x000000000f087348 */ /* 0x000fea0003c00000 */
[----:B------:R0:W1:Y:S02]  /*19f00*/  SHFL.IDX P6, R14, R13, R12, R11 ;  /* 0x0000000c0d0e7389 */ /* 0x00006400000c000b */
[----:B01----:R-:W-:Y:S01]  /*19f10*/  ENDCOLLECTIVE ;  /* 0x000000000000791b */ /* 0x003fe20003800000 */
.L_x_2783:
        /* <DEDUP_REMOVED lines=13> */
.L_x_2784:
[----:B------:R-:W-:Y:S05]  /*19ff0*/  BRA `(.L_x_2785) ;  /* 0xffffffbc00907947 */ /* 0x000fea000383ffff */
.L_x_2679:
[----:B------:R-:W-:Y:S01]  /*1a000*/  BSSY B0, `(.L_x_2786) ;  /* 0x0000008000007945 */ /* 0x000fe20003800000 */
[----:B------:R-:W-:Y:S02]  /*1a010*/  IMAD.MOV.U32 R13, RZ, RZ, R24 ;  /* 0x000000ffff0d7224 */ /* 0x000fe400078e0018 */
[----:B------:R-:W-:Y:S02]  /*1a020*/  IMAD.MOV.U32 R12, RZ, RZ, RZ ;  /* 0x000000ffff0c7224 */ /* 0x000fe400078e00ff */
[----:B------:R-:W-:Y:S02]  /*1a030*/  IMAD.MOV.U32 R11, RZ, RZ, 0x1f ;  /* 0x0000001fff0b7424 */ /* 0x000fe400078e00ff */
[----:B------:R-:W-:-:S07]  /*1a040*/  IMAD.MOV.U32 R15, RZ, RZ, -0x1 ;  /* 0xffffffffff0f7424 */ /* 0x000fce00078e00ff */
[----:B0123--:R-:W-:Y:S05]  /*1a050*/  WARPSYNC.COLLECTIVE R15, `(.L_x_2787) ;  /* 0x000000000f087348 */ /* 0x00ffea0003c00000 */
[----:B------:R4:W0:Y:S02]  /*1a060*/  SHFL.IDX P6, R14, R13, R12, R11 ;  /* 0x0000000c0d0e7389 */ /* 0x00082400000c000b */
[----:B01234-:R-:W-:Y:S01]  /*1a070*/  ENDCOLLECTIVE ;  /* 0x000000000000791b */ /* 0x01ffe20003800000 */
.L_x_2787:
[----:B------:R-:W-:Y:S05]  /*1a080*/  BSYNC B0 ;  /* 0x0000000000007941 */ /* 0x000fea0003800000 */
.L_x_2786:
[----:B------:R-:W-:Y:S02]  /*1a090*/  IMAD.MOV.U32 R13, RZ, RZ, R24 ;  /* 0x000000ffff0d7224 */ /* 0x000fe400078e0018 */
[----:B------:R-:W-:Y:S02]  /*1a0a0*/  IMAD.MOV.U32 R12, RZ, RZ, 0x1 ;  /* 0x00000001ff0c7424 */ /* 0x000fe400078e00ff */
[----:B------:R-:W-:Y:S02]  /*1a0b0*/  IMAD.MOV.U32 R11, RZ, RZ, 0x1f ;  /* 0x0000001fff0b7424 */ /* 0x000fe400078e00ff */
[----:B------:R-:W-:Y:S02]  /*1a0c0*/  IMAD.MOV.U32 R15, RZ, RZ, -0x1 ;  /* 0xffffffffff0f7424 */ /* 0x000fe400078e00ff */
[----:B------:R-:W-:Y:S02]  /*1a0d0*/  IMAD.IADD R5, R27, 0x1, R8 ;  /* 0x000000011b057824 */ /* 0x000fe400078e0208 */
[----:B------:R-:W-:-:S07]  /*1a0e0*/  IMAD.MOV.U32 R0, RZ, RZ, R14 ;  /* 0x000000ffff007224 */ /* 0x000fce00078e000e */
[----:B------:R-:W-:Y:S05]  /*1a0f0*/  WARPSYNC.COLLECTIVE R15, `(.L_x_2788) ;  /* 0x000000000f087348 */ /* 0x000fea0003c00000 */
[----:B------:R0:W1:Y:S02]  /*1a100*/  SHFL.IDX P6, R14, R13, R12, R11 ;  /* 0x0000000c0d0e7389 */ /* 0x00006400000c000b */
[----:B01----:R-:W-:Y:S01]  /*1a110*/  ENDCOLLECTIVE ;  /* 0x000000000000791b */ /* 0x003fe20003800000 */
.L_x_2788:
        /* <DEDUP_REMOVED lines=18> */
.L_x_2789:
[----:B------:R-:W-:Y:S01]  /*1a240*/  IMAD.MOV.U32 R12, RZ, RZ, 0x2 ;  /* 0x00000002ff0c7424 */ /* 0x000fe200078e00ff */
[----:B------:R-:W-:-:S05]  /*1a250*/  SEL R6, R14, RZ, P1 ;  /* 0x000000ff0e067207 */ /* 0x000fca0000800000 */
[----:B------:R-:W-:-:S04]  /*1a260*/  IMAD.IADD R6, R5, 0x1, R6 ;  /* 0x0000000105067824 */ /* 0x000fc800078e0206 */
[----:B------:R-:W-:-:S07]  /*1a270*/  IMAD.MOV.U32 R13, RZ, RZ, R6 ;  /* 0x000000ffff0d7224 */ /* 0x000fce00078e0006 */
[----:B------:R-:W-:Y:S05]  /*1a280*/  WARPSYNC.COLLECTIVE R15, `(.L_x_2790) ;  /* 0x000000000f087348 */ /* 0x000fea0003c00000 */
[----:B------:R0:W1:Y:S02]  /*1a290*/  SHFL.UP P6, R14, R13, R12, R11 ;  /* 0x0400000c0d0e7389 */ /* 0x00006400000c000b */
[----:B01----:R-:W-:Y:S01]  /*1a2a0*/  ENDCOLLECTIVE ;  /* 0x000000000000791b */ /* 0x003fe20003800000 */
.L_x_2790:
[----:B------:R-:W-:Y:S01]  /*1a2b0*/  IMAD.MOV.U32 R12, RZ, RZ, 0x4 ;  /* 0x00000004ff0c7424 */ /* 0x000fe200078e00ff */
[----:B------:R-:W-:-:S05]  /*1a2c0*/  SEL R7, R14, RZ, P2 ;  /* 0x000000ff0e077207 */ /* 0x000fca0001000000 */
[----:B------:R-:W-:-:S04]  /*1a2d0*/  IMAD.IADD R7, R6, 0x1, R7 ;  /* 0x0000000106077824 */ /* 0x000fc800078e0207 */
[----:B------:R-:W-:-:S07]  /*1a2e0*/  IMAD.MOV.U32 R13, RZ, RZ, R7 ;  /* 0x000000ffff0d7224 */ /* 0x000fce00078e0007 */
[----:B------:R-:W-:Y:S05]  /*1a2f0*/  WARPSYNC.COLLECTIVE R15, `(.L_x_2791) ;  /* 0x000000000f087348 */ /* 0x000fea0003c00000 */
[----:B------:R0:W1:Y:S02]  /*1a300*/  SHFL.UP P6, R14, R13, R12, R11 ;  /* 0x0400000c0d0e7389 */ /* 0x00006400000c000b */
[----:B01----:R-:W-:Y:S01]  /*1a310*/  ENDCOLLECTIVE ;  /* 0x000000000000791b */ /* 0x003fe20003800000 */
.L_x_2791:
[----:B------:R-:W-:Y:S01]  /*1a320*/  IMAD.MOV.U32 R12, RZ, RZ, 0x8 ;  /* 0x00000008ff0c7424 */ /* 0x000fe200078e00ff */
[----:B------:R-:W-:-:S05]  /*1a330*/  SEL R2, R14, RZ, P3 ;  /* 0x000000ff0e027207 */ /* 0x000fca0001800000 */
[----:B------:R-:W-:-:S04]  /*1a340*/  IMAD.IADD R2, R7, 0x1, R2 ;  /* 0x0000000107027824 */ /* 0x000fc800078e0202 */
[----:B------:R-:W-:-:S07]  /*1a350*/  IMAD.MOV.U32 R13, RZ, RZ, R2 ;  /* 0x000000ffff0d7224 */ /* 0x000fce00078e0002 */
[----:B------:R-:W-:Y:S05]  /*1a360*/  WARPSYNC.COLLECTIVE R15, `(.L_x_2792) ;  /* 0x000000000f087348 */ /* 0x000fea0003c00000 */
[----:B------:R0:W1:Y:S02]  /*1a370*/  SHFL.UP P6, R14, R13, R12, R11 ;  /* 0x0400000c0d0e7389 */ /* 0x00006400000c000b */
[----:B01----:R-:W-:Y:S01]  /*1a380*/  ENDCOLLECTIVE ;  /* 0x000000000000791b */ /* 0x003fe20003800000 */
.L_x_2792:
[----:B------:R-:W-:Y:S01]  /*1a390*/  IMAD.MOV.U32 R12, RZ, RZ, 0x10 ;  /* 0x00000010ff0c7424 */ /* 0x000fe200078e00ff */
[----:B------:R-:W-:-:S05]  /*1a3a0*/  SEL R3, R14, RZ, P4 ;  /* 0x000000ff0e037207 */ /* 0x000fca0002000000 */
[----:B------:R-:W-:-:S04]  /*1a3b0*/  IMAD.IADD R3, R2, 0x1, R3 ;  /* 0x0000000102037824 */ /* 0x000fc800078e0203 */
[----:B------:R-:W-:-:S07]  /*1a3c0*/  IMAD.MOV.U32 R13, RZ, RZ, R3 ;  /* 0x000000ffff0d7224 */ /* 0x000fce00078e0003 */
[----:B------:R-:W-:Y:S05]  /*1a3d0*/  WARPSYNC.COLLECTIVE R15, `(.L_x_2793) ;  /* 0x000000000f087348 */ /* 0x000fea0003c00000 */
[----:B------:R0:W1:Y:S02]  /*1a3e0*/  SHFL.UP P6, R14, R13, R12, R11 ;  /* 0x0400000c0d0e7389 */ /* 0x00006400000c000b */
[----:B01----:R-:W-:Y:S01]  /*1a3f0*/  ENDCOLLECTIVE ;  /* 0x000000000000791b */ /* 0x003fe20003800000 */
.L_x_2793:
        /* <DEDUP_REMOVED lines=8> */
.L_x_2794:
[----:B------:R-:W-:Y:S05]  /*1a480*/  BRA `(.L_x_2795) ;  /* 0xffffffbc00ec7947 */ /* 0x000fea000383ffff */
.L_x_2684:
[----:B------:R-:W-:Y:S01]  /*1a490*/  BSSY B0, `(.L_x_2796) ;  /* 0x0000008000007945 */ /* 0x000fe20003800000 */
[----:B-----5:R-:W-:Y:S02]  /*1a4a0*/  IMAD.MOV.U32 R13, RZ, RZ, R5 ;  /* 0x000000ffff0d7224 */ /* 0x020fe400078e0005 */
[----:B------:R-:W-:Y:S02]  /*1a4b0*/  IMAD.MOV.U32 R12, RZ, RZ, 0x1 ;  /* 0x00000001ff0c7424 */ /* 0x000fe400078e00ff */
[----:B------:R-:W-:Y:S02]  /*1a4c0*/  IMAD.MOV.U32 R11, RZ, RZ, RZ ;  /* 0x000000ffff0b7224 */ /* 0x000fe400078e00ff */
[----:B------:R-:W-:-:S07]  /*1a4d0*/  IMAD.MOV.U32 R15, RZ, RZ, -0x1 ;  /* 0xffffffffff0f7424 */ /* 0x000fce00078e00ff */
[----:B012---:R-:W-:Y:S05]  /*1a4e0*/  WARPSYNC.COLLECTIVE R15, `(.L_x_2797) ;  /* 0x000000000f087348 */ /* 0x007fea0003c00000 */
[----:B------:R3:W4:Y:S02]  /*1a4f0*/  SHFL.UP P6, R14, R13, R12, R11 ;  /* 0x0400000c0d0e7389 */ /* 0x00072400000c000b */
[----:B01234-:R-:W-:Y:S01]  /*1a500*/  ENDCOLLECTIVE ;  /* 0x000000000000791b */ /* 0x01ffe20003800000 */
.L_x_2797:
[----:B------:R-:W-:Y:S05]  /*1a510*/  BSYNC B0 ;  /* 0x0000000000007941 */ /* 0x000fea0003800000 */
.L_x_2796:
[----:B------:R-:W-:Y:S01]  /*1a520*/  SEL R14, R14, RZ, P1 ;  /* 0x000000ff0e0e7207 */ /* 0x000fe20000800000 */
[----:B------:R-:W-:Y:S02]  /*1a530*/  IMAD.MOV.U32 R12, RZ, RZ, 0x2 ;  /* 0x00000002ff0c7424 */ /* 0x000fe400078e00ff */
[----:B------:R-:W-:Y:S02]  /*1a540*/  IMAD.MOV.U32 R11, RZ, RZ, RZ ;  /* 0x000000ffff0b7224 */ /* 0x000fe400078e00ff */
[----:B------:R-:W-:Y:S02]  /*1a550*/  IMAD.IADD R13, R5, 0x1, R14 ;  /* 0x00000001050d7824 */ /* 0x000fe400078e020e */
[----:B------:R-:W-:-:S07]  /*1a560*/  IMAD.MOV.U32 R15, RZ, RZ, -0x1 ;  /* 0xffffffffff0f7424 */ /* 0x000fce00078e00ff */
[----:B------:R-:W-:Y:S05]  /*1a570*/  WARPSYNC.COLLECTIVE R15, `(.L_x_2798) ;  /* 0x000000000f087348 */ /* 0x000fea0003c00000 */
[----:B------:R0:W1:Y:S02]  /*1a580*/  SHFL.UP P6, R14, R13, R12, R11 ;  /* 0x0400000c0d0e7389 */ /* 0x00006400000c000b */
[----:B01----:R-:W-:Y:S01]  /*1a590*/  ENDCOLLECTIVE ;  /* 0x000000000000791b */ /* 0x003fe20003800000 */
.L_x_2798:
[----:B------:R-:W-:Y:S01]  /*1a5a0*/  IMAD.MOV.U32 R12, RZ, RZ, 0x4 ;  /* 0x00000004ff0c7424 */ /* 0x000fe200078e00ff */
[----:B------:R-:W-:-:S05]  /*1a5b0*/  SEL R2, R14, RZ, P2 ;  /* 0x000000ff0e027207 */ /* 0x000fca0001000000 */
[----:B------:R-:W-:-:S04]  /*1a5c0*/  IMAD.IADD R2, R13, 0x1, R2 ;  /* 0x000000010d027824 */ /* 0x000fc800078e0202 */
[----:B------:R-:W-:-:S07]  /*1a5d0*/  IMAD.MOV.U32 R13, RZ, RZ, R2 ;  /* 0x000000ffff0d7224 */ /* 0x000fce00078e0002 */
[----:B------:R-:W-:Y:S05]  /*1a5e0*/  WARPSYNC.COLLECTIVE R15, `(.L_x_2799) ;  /* 0x000000000f087348 */ /* 0x000fea0003c00000 */
[----:B------:R0:W1:Y:S02]  /*1a5f0*/  SHFL.UP P6, R14, R13, R12, R11 ;  /* 0x0400000c0d0e7389 */ /* 0x00006400000c000b */
[----:B01----:R-:W-:Y:S01]  /*1a600*/  ENDCOLLECTIVE ;  /* 0x000000000000791b */ /* 0x003fe20003800000 */
.L_x_2799:
[----:B------:R-:W-:Y:S01]  /*1a610*/  IMAD.MOV.U32 R12, RZ, RZ, 0x8 ;  /* 0x00000008ff0c7424 */ /* 0x000fe200078e00ff */
[----:B------:R-:W-:-:S05]  /*1a620*/  SEL R3, R14, RZ, P3 ;  /* 0x000000ff0e037207 */ /* 0x000fca0001800000 */
[----:B------:R-:W-:-:S04]  /*1a630*/  IMAD.IADD R3, R2, 0x1, R3 ;  /* 0x0000000102037824 */ /* 0x000fc800078e0203 */
[----:B------:R-:W-:-:S07]  /*1a640*/  IMAD.MOV.U32 R13, RZ, RZ, R3 ;  /* 0x000000ffff0d7224 */ /* 0x000fce00078e0003 */
[----:B------:R-:W-:Y:S05]  /*1a650*/  WARPSYNC.COLLECTIVE R15, `(.L_x_2800) ;  /* 0x000000000f087348 */ /* 0x000fea0003c00000 */
[----:B------:R0:W1:Y:S02]  /*1a660*/  SHFL.UP P6, R14, R13, R12, R11 ;  /* 0x0400000c0d0e7389 */ /* 0x00006400000c000b */
[----:B01----:R-:W-:Y:S01]  /*1a670*/  ENDCOLLECTIVE ;  /* 0x000000000000791b */ /* 0x003fe20003800000 */
.L_x_2800:
[----:B------:R-:W-:Y:S01]  /*1a680*/  IMAD.MOV.U32 R12, RZ, RZ, 0x10 ;  /* 0x00000010ff0c7424 */ /* 0x000fe200078e00ff */
[----:B------:R-:W-:-:S05]  /*1a690*/  SEL R4, R14, RZ, P4 ;  /* 0x000000ff0e047207 */ /* 0x000fca0002000000 */
[----:B------:R-:W-:-:S04]  /*1a6a0*/  IMAD.IADD R4, R3, 0x1, R4 ;  /* 0x0000000103047824 */ /* 0x000fc800078e0204 */
[----:B------:R-:W-:-:S07]  /*1a6b0*/  IMAD.MOV.U32 R13, RZ, RZ, R4 ;  /* 0x000000ffff0d7224 */ /* 0x000fce00078e0004 */
[----:B------:R-:W-:Y:S05]  /*1a6c0*/  WARPSYNC.COLLECTIVE R15, `(.L_x_2801) ;  /* 0x000000000f087348 */ /* 0x000fea0003c00000 */
[----:B------:R0:W1:Y:S02]  /*1a6d0*/  SHFL.UP P6, R14, R13, R12, R11 ;  /* 0x0400000c0d0e7389 */ /* 0x00006400000c000b */
[----:B01----:R-:W-:Y:S01]  /*1a6e0*/  ENDCOLLECTIVE ;  /* 0x000000000000791b */ /* 0x003fe20003800000 */
.L_x_2801:
        /* <DEDUP_REMOVED lines=8> */
.L_x_2802:
[----:B------:R-:W-:Y:S05]  /*1a770*/  BRA `(.L_x_2803) ;  /* 0xffffffbc00cc7947 */ /* 0x000fea000383ffff */
.L_x_2686:
[----:B------:R-:W-:Y:S01]  /*1a780*/  BSSY B0, `(.L_x_2804) ;  /* 0x0000006000007945 */ /* 0x000fe20003800000 */
[----:B------:R-:W-:Y:S01]  /*1a790*/  PLOP3.LUT P6, PT, P6, PT, PT, 0x8, 0x0 ;  /* 0x000000000000781c */ /* 0x000fe200037ce170 */
[----:B------:R-:W-:-:S12]  /*1a7a0*/  IMAD.MOV.U32 R15, RZ, RZ, -0x1 ;  /* 0xffffffffff0f7424 */ /* 0x000fd800078e00ff */
[----:B01----:R-:W-:Y:S05]  /*1a7b0*/  WARPSYNC.COLLECTIVE R15, `(.L_x_2805) ;  /* 0x000000000f087348 */ /* 0x003fea0003c00000 */
[----:B------:R-:W-:Y:S01]  /*1a7c0*/  VOTE.ANY R14, PT, P6 ;  /* 0x00000000000e7806 */ /* 0x000fe200030e0100 */
[----:B01----:R-:W-:Y:S06]  /*1a7d0*/  ENDCOLLECTIVE ;  /* 0x000000000000791b */ /* 0x003fec0003800000 */
.L_x_2805:
[----:B------:R-:W-:Y:S05]  /*1a7e0*/  BSYNC B0 ;  /* 0x0000000000007941 */ /* 0x000fea0003800000 */
.L_x_2804:
        /* <DEDUP_REMOVED lines=9> */
.L_x_2806:
[----:B------:R-:W-:Y:S01]  /*1a880*/  IMAD.MOV.U32 R5, RZ, RZ, R14 ;  /* 0x000000ffff057224 */ /* 0x000fe200078e000e */
[----:B------:R-:W-:Y:S06]  /*1a890*/  BRA `(.L_x_2807) ;  /* 0xffffffbc00bc7947 */ /* 0x000fec000383ffff */
.L_x_2688:
[----:B------:R-:W-:Y:S01]  /*1a8a0*/  BSSY B0, `(.L_x_2808) ;  /* 0x0000007000007945 */ /* 0x000fe20003800000 */
[----:B------:R-:W-:Y:S02]  /*1a8b0*/  IMAD.MOV.U32 R13, RZ, RZ, R6 ;  /* 0x000000ffff0d7224 */ /* 0x000fe400078e0006 */
[----:B------:R-:W-:Y:S02]  /*1a8c0*/  IMAD.MOV.U32 R11, RZ, RZ, 0x1f ;  /* 0x0000001fff0b7424 */ /* 0x000fe400078e00ff */
[----:B------:R-:W-:-:S07]  /*1a8d0*/  IMAD.MOV.U32 R15, RZ, RZ, -0x1 ;  /* 0xffffffffff0f7424 */ /* 0x000fce00078e00ff */
[----:B0123--:R-:W-:Y:S05]  /*1a8e0*/  WARPSYNC.COLLECTIVE R15, `(.L_x_2809) ;  /* 0x000000000f087348 */ /* 0x00ffea0003c00000 */
[----:B------:R4:W0:Y:S02]  /*1a8f0*/  SHFL.IDX P6, R14, R13, R12, R11 ;  /* 0x0000000c0d0e7389 */ /* 0x00082400000c000b */
[----:B01234-:R-:W-:Y:S01]  /*1a900*/  ENDCOLLECTIVE ;  /* 0x000000000000791b */ /* 0x01ffe20003800000 */
.L_x_2809:
[----:B------:R-:W-:Y:S05]  /*1a910*/  BSYNC B0 ;  /* 0x0000000000007941 */ /* 0x000fea0003800000 */
.L_x_2808:
[----:B------:R-:W-:Y:S05]  /*1a920*/  BRA `(.L_x_2687) ;  /* 0xffffffbc00b47947 */ /* 0x000fea000383ffff */
.L_x_2692:
[----:B0-----:R0:W1:Y:S02]  /*1a930*/  SYNCS.PHASECHK.TRANS64.TRYWAIT P0, [R7+URZ+0x22820], R0 ;  /* 0x02282000070075a7 */ /* 0x001064000800017f */
[----:B-1----:R-:W-:Y:S05]  /*1a940*/  @!P0 NANOSLEEP.SYNCS 0x989680 ;  /* 0x009896800000895d */ /* 0x002fea0003900000 */
[----:B------:R-:W1:Y:S02]  /*1a950*/  @!P0 SYNCS.PHASECHK.TRANS64 P0, [R7+URZ+0x22820], R0 ;  /* 0x02282000070085a7 */ /* 0x000e64000800007f */
[----:B-1----:R-:W-:Y:S05]  /*1a960*/  @!P0 BRA `(.L_x_2692) ;  /* 0xfffffffc00f08947 */ /* 0x002fea000383ffff */
[----:B------:R-:W-:Y:S05]  /*1a970*/  BRA `(.L_x_2810) ;  /* 0xffffffc4002c7947 */ /* 0x000fea000383ffff */
.L_x_2693:
        /* <DEDUP_REMOVED lines=8> */
[----:B0-234-:R-:W-:Y:S05]  /*1aa00*/  WARPSYNC.COLLECTIVE R15, `(.L_x_2812) ;  /* 0x000000000f087348 */ /* 0x01dfea0003c00000 */
[----:B------:R1:W0:Y:S02]  /*1aa10*/  SHFL.IDX P6, R14, R13, R12, R11 ;  /* 0x0000000c0d0e7389 */ /* 0x00022400000c000b */
[----:B01234-:R-:W-:Y:S01]  /*1aa20*/  ENDCOLLECTIVE ;  /* 0x000000000000791b */ /* 0x01ffe20003800000 */
.L_x_2812:
[----:B------:R-:W-:Y:S05]  /*1aa30*/  BSYNC B0 ;  /* 0x0000000000007941 */ /* 0x000fea0003800000 */
.L_x_2811:
[----:B------:R-:W-:Y:S05]  /*1aa40*/  BRA `(.L_x_2813) ;  /* 0xffffffc400147947 */ /* 0x000fea000383ffff */
.L_x_2696:
[----:B------:R-:W-:Y:S01]  /*1aa50*/  BSSY B1, `(.L_x_2814) ;  /* 0x0000006000017945 */ /* 0x000fe20003800000 */
[----:B------:R-:W-:-:S07]  /*1aa60*/  IMAD.MOV.U32 R15, RZ, RZ, -0x1 ;  /* 0xffffffffff0f7424 */ /* 0x000fce00078e00ff */
[----:B0-234-:R-:W-:Y:S05]  /*1aa70*/  WARPSYNC.COLLECTIVE R15, `(.L_x_2815) ;  /* 0x000000000f0c7348 */ /* 0x01dfea0003c00000 */
[----:B------:R-:W-:Y:S02]  /*1aa80*/  ELECT P6, UR62, PT ;  /* 0x00000000003e782f */ /* 0x000fe400038c0000 */
[----:B------:R-:W-:Y:S01]  /*1aa90*/  MOV R14, UR62 ;  /* 0x0000003e000e7c02 */ /* 0x000fe20008000f00 */
[----:B0-234-:R-:W-:Y:S10]  /*1aaa0*/  ENDCOLLECTIVE ;  /* 0x000000000000791b */ /* 0x01dff40003800000 */
.L_x_2815:
[----:B------:R-:W-:Y:S05]  /*1aab0*/  BSYNC B1 ;  /* 0x0000000000017941 */ /* 0x000fea0003800000 */
.L_x_2814:
[----:B------:R-:W-:Y:S05]  /*1aac0*/  BRA `(.L_x_2816) ;  /* 0xffffffc4000c7947 */ /* 0x000fea000383ffff */
.L_x_2698:
[----:B0-----:R0:W1:Y:S02]  /*1aad0*/  SYNCS.PHASECHK.TRANS64.TRYWAIT P1, [R5+URZ+0x22840], R0 ;  /* 0x02284000050075a7 */ /* 0x001064000802017f */
[----:B-1----:R-:W-:Y:S05]  /*1aae0*/  @!P1 NANOSLEEP.SYNCS 0x989680 ;  /* 0x009896800000995d */ /* 0x002fea0003900000 */
[----:B------:R-:W1:Y:S02]  /*1aaf0*/  @!P1 SYNCS.PHASECHK.TRANS64 P1, [R5+URZ+0x22840], R0 ;  /* 0x02284000050095a7 */ /* 0x000e64000802007f */
[----:B-1----:R-:W-:Y:S05]  /*1ab00*/  @!P1 BRA `(.L_x_2698) ;  /* 0xfffffffc00f09947 */ /* 0x002fea000383ffff */
[----:B------:R-:W-:Y:S05]  /*1ab10*/  BRA `(.L_x_2817) ;  /* 0xffffffc4002c7947 */ /* 0x000fea000383ffff */
.L_x_2700:
[----:B-1----:R1:W0:Y:S02]  /*1ab20*/  SYNCS.PHASECHK.TRANS64.TRYWAIT P1, [R3+URZ+0x22840], R2 ;  /* 0x02284002030075a7 */ /* 0x002224000802017f */
[----:B0-----:R-:W-:Y:S05]  /*1ab30*/  @!P1 NANOSLEEP.SYNCS 0x989680 ;  /* 0x009896800000995d */ /* 0x001fea0003900000 */
[----:B------:R-:W0:Y:S02]  /*1ab40*/  @!P1 SYNCS.PHASECHK.TRANS64 P1, [R3+URZ+0x22840], R2 ;  /* 0x02284002030095a7 */ /* 0x000e24000802007f */
[----:B0-----:R-:W-:Y:S05]  /*1ab50*/  @!P1 BRA `(.L_x_2700) ;  /* 0xfffffffc00f09947 */ /* 0x001fea000383ffff */
[----:B------:R-:W-:Y:S05]  /*1ab60*/  BRA `(.L_x_2818) ;  /* 0xffffffc400387947 */ /* 0x000fea000383ffff */
.L_x_2702:
[----:B------:R0:W0:Y:S02]  /*1ab70*/  SYNCS.PHASECHK.TRANS64.TRYWAIT P1, [R5+URZ+0x22860], R0 ;  /* 0x02286000050075a7 */ /* 0x000024000802017f */
[----:B0-----:R-:W-:Y:S05]  /*1ab80*/  @!P1 NANOSLEEP.SYNCS 0x989680 ;  /* 0x009896800000995d */ /* 0x001fea0003900000 */
[----:B------:R-:W0:Y:S02]  /*1ab90*/  @!P1 SYNCS.PHASECHK.TRANS64 P1, [R5+URZ+0x22860], R0 ;  /* 0x02286000050095a7 */ /* 0x000e24000802007f */
[----:B0-----:R-:W-:Y:S05]  /*1aba0*/  @!P1 BRA `(.L_x_2702) ;  /* 0xfffffffc00f09947 */ /* 0x001fea000383ffff */
[----:B------:R-:W-:Y:S05]  /*1abb0*/  BRA `(.L_x_2819) ;  /* 0xffffffc400347947 */ /* 0x000fea000383ffff */
.L_x_2820:
        /* <DEDUP_REMOVED lines=12> */
.L_x_6457:


//--------------------- .text._ZN7cutlass13device_kernelIN5flash11enable_sm90INS1_16FlashAttnFwdSm90INS1_25CollectiveMainloopFwdSm90ILi2EN4cute5tupleIJNS5_1CILi1EEES8_S8_EEENS6_IJNS7_ILi128EEENS7_ILi96EEENS7_ILi64EEEEEELi256ENS_6half_tEfNS_4arch4Sm90ELb0ELb1ELb1ELb1ELb1ELb1ELb0ELb1ELb0ELb1ELb0ELb0EEENS1_21CollectiveEpilogueFwdINS6_IJSA_NS7_ILi256EEESB_EEES9_SE_SG_Li256ELb1ELb1ELb0ELb0EEENS1_36VarlenDynamicPersistentTileSchedulerILi128ELi96ELi256ELi128ELb0ELb1ELb1ELb1ELb0ELb1EEEEEEEEEvNT_6ParamsE --------------------------
	.section	.text._ZN7cutlass13device_kernelIN5flash11enable_sm90INS1_16FlashAttnFwdSm90INS1_25CollectiveMainloopFwdSm90ILi2EN4cute5tupleIJNS5_1CILi1EEES8_S8_EEENS6_IJNS7_ILi128EEENS7_ILi96EEENS7_ILi64EEEEEELi256ENS_6half_tEfNS_4arch4Sm90ELb0ELb1ELb1ELb1ELb1ELb1ELb0ELb1ELb0ELb1ELb0ELb0EEENS1_21CollectiveEpilogueFwdINS6_IJSA_NS7_ILi256EEESB_EEES9_SE_SG_Li256ELb1ELb1ELb0ELb0EEENS1_36VarlenDynamicPersistentTileSchedulerILi128ELi96ELi256ELi128ELb0ELb1ELb1ELb1ELb0ELb1EEEEEEEEEvNT_6ParamsE,"ax",@progbits
	.align	128
.text._ZN7cutlass13device_kernelIN5flash11enable_sm90INS1_16FlashAttnFwdSm90INS1_25CollectiveMainloopFwdSm90ILi2EN4cute5tupleIJNS5_1CILi1EEES8_S8_EEENS6_IJNS7_ILi128EEENS7_ILi96EEENS7_ILi64EEEEEELi256ENS_6half_tEfNS_4arch4Sm90ELb0ELb1ELb1ELb1ELb1ELb1ELb0ELb1ELb0ELb1ELb0ELb0EEENS1_21CollectiveEpilogueFwdINS6_IJSA_NS7_ILi256EEESB_EEES9_SE_SG_Li256ELb1ELb1ELb0ELb0EEENS1_36VarlenDynamicPersistentTileSchedulerILi128ELi96ELi256ELi128ELb0ELb1ELb1ELb1ELb0ELb1EEEEEEEEEvNT_6ParamsE:
        .type           _ZN7cutlass13device_kernelIN5flash11enable_sm90INS1_16FlashAttnFwdSm90INS1_25CollectiveMainloopFwdSm90ILi2EN4cute5tupleIJNS5_1CILi1EEES8_S8_EEENS6_IJNS7_ILi128EEENS7_ILi96EEENS7_ILi64EEEEEELi256ENS_6half_tEfNS_4arch4Sm90ELb0ELb1ELb1ELb1ELb1ELb1ELb0ELb1ELb0ELb1ELb0ELb0EEENS1_21CollectiveEpilogueFwdINS6_IJSA_NS7_ILi256EEESB_EEES9_SE_SG_Li256ELb1ELb1ELb0ELb0EEENS1_36VarlenDynamicPersistentTileSchedulerILi128ELi96ELi256ELi128ELb0ELb1ELb1ELb1ELb0ELb1EEEEEEEEEvNT_6ParamsE,@function
        .size           _ZN7cutlass13device_kernelIN5flash11enable_sm90INS1_16FlashAttnFwdSm90INS1_25CollectiveMainloopFwdSm90ILi2EN4cute5tupleIJNS5_1CILi1EEES8_S8_EEENS6_IJNS7_ILi128EEENS7_ILi96EEENS7_ILi64EEEEEELi256ENS_6half_tEfNS_4arch4Sm90ELb0ELb1ELb1ELb1ELb1ELb1ELb0ELb1ELb0ELb1ELb0ELb0EEENS1_21CollectiveEpilogueFwdINS6_IJSA_NS7_ILi256EEESB_EEES9_SE_SG_Li256ELb1ELb1ELb0ELb0EEENS1_36VarlenDynamicPersistentTileSchedulerILi128ELi96ELi256ELi128ELb0ELb1ELb1ELb1ELb0ELb1EEEEEEEEEvNT_6ParamsE,(.L_x_6458 - _ZN7cutlass13device_kernelIN5flash11enable_sm90INS1_16FlashAttnFwdSm90INS1_25CollectiveMainloopFwdSm90ILi2EN4cute5tupleIJNS5_1CILi1EEES8_S8_EEENS6_IJNS7_ILi128EEENS7_ILi96EEENS7_ILi64EEEEEELi256ENS_6half_tEfNS_4arch4Sm90ELb0ELb1ELb1ELb1ELb1ELb1ELb0ELb1ELb0ELb1ELb0ELb0EEENS1_21CollectiveEpilogueFwdINS6_IJSA_NS7_ILi256EEESB_EEES9_SE_SG_Li256ELb1ELb1ELb0ELb0EEENS1_36VarlenDynamicPersistentTileSchedulerILi128ELi96ELi256ELi128ELb0ELb1ELb1ELb1ELb0ELb1EEEEEEEEEvNT_6ParamsE)
        .other          _ZN7cutlass13device_kernelIN5flash11enable_sm90INS1_16FlashAttnFwdSm90INS1_25CollectiveMainloopFwdSm90ILi2EN4cute5tupleIJNS5_1CILi1EEES8_S8_EEENS6_IJNS7_ILi128EEENS7_ILi96EEENS7_ILi64EEEEEELi256ENS_6half_tEfNS_4arch4Sm90ELb0ELb1ELb1ELb1ELb1ELb1ELb0ELb1ELb0ELb1ELb0ELb0EEENS1_21CollectiveEpilogueFwdINS6_IJSA_NS7_ILi256EEESB_EEES9_SE_SG_Li256ELb1ELb1ELb0ELb0EEENS1_36VarlenDynamicPersistentTileSchedulerILi128ELi96ELi256ELi128ELb0ELb1ELb1ELb1ELb0ELb1EEEEEEEEEvNT_6ParamsE,@"STO_CUDA_ENTRY STV_DEFAULT"
_ZN7cutlass13device_kernelIN5flash11enable_sm90INS1_16FlashAttnFwdSm90INS1_25CollectiveMainloopFwdSm90ILi2EN4cute5tupleIJNS5_1CILi1EEES8_S8_EEENS6_IJNS7_ILi128EEENS7_ILi96EEENS7_ILi64EEEEEELi256ENS_6half_tEfNS_4arch4Sm90ELb0ELb1ELb1ELb1ELb1ELb1ELb0ELb1ELb0ELb1ELb0ELb0EEENS1_21CollectiveEpilogueFwdINS6_IJSA_NS7_ILi256EEESB_EEES9_SE_SG_Li256ELb1ELb1ELb0ELb0EEENS1_36VarlenDynamicPersistentTileSchedulerILi128ELi96ELi256ELi128ELb0ELb1ELb1ELb1ELb0ELb1EEEEEEEEEvNT_6ParamsE:
[----:B------:R-:W0:Y:S02]  /*0000*/  LDC R1, c[0x0][0x28] ;  /* 0x00000a00ff017b82 */ /* 0x000e240000000800 */
[----:B0-----:R-:W-:Y:S01]  /*0010*/  VIADD R1, R1, 0xffffffc0 ;  /* 0xffffffc001017836 */ /* 0x001fe20000000000 */
[----:B------:R-:W0:Y:S01]  /*0020*/  S2R R0, SR_TID.X ;  /* 0x0000000000007919 */ /* 0x000e220000002100 */
[----:B------:R-:W-:Y:S01]  /*0030*/  ELECT P0, URZ, PT ;  /* 0x00000000003f782f */ /* 0x000fe20003800000 */
[----:B------:R-:W-:Y:S01]  /*0040*/  BSSY B0, `(.L_x_2821) ;  /* 0x000000e000007945 */ /* 0x000fe20003800000 */
[--C-:B0-----:R-:W-:Y:S02]  /*0050*/  SHF.R.U32.HI R2, RZ, 0x5, R0.reuse ;  /* 0x00000005ff027819 */ /* 0x101fe40000011600 */
[----:B------:R-:W-:-:S03]  /*0060*/  SHF.R.U32.HI R4, RZ, 0x7, R0 ;  /* 0x00000007ff047819 */ /* 0x000fc60000011600 */
        /* <DEDUP_REMOVED lines=11> */
.L_x_2822:
[----:B------:R-:W-:Y:S05]  /*0120*/  BSYNC B0 ;  /* 0x0000000000007941 */ /* 0x000fea0003800000 */
.L_x_2821:
[----:B------:R-:W-:Y:S01]  /*0130*/  VOTEU.ANY UP0, P0 ;  /* 0x00000000003f7886 */ /* 0x000fe20000000100 */
[----:B------:R-:W0:Y:S01]  /*0140*/  SHFL.IDX PT, R4, R4, RZ, 0x1f ;  /* 0x00001fff04047589 */ /* 0x000e2200000e0000 */
[----:B------:R-:W-:Y:S01]  /*0150*/  UMOV UR4, 0x80 ;  /* 0x0000008000047882 */ /* 0x000fe20000000000 */
[----:B------:R-:W-:Y:S01]  /*0160*/  UMOV UR7, 0x100 ;  /* 0x0000010000077882 */ /* 0x000fe20000000000 */
[----:B------:R-:W-:Y:S01]  /*0170*/  VOTEU.ANY UP1, P0 ;  /* 0x00000000003f7886 */ /* 0x000fe20000020100 */
[----:B------:R-:W1:Y:S01]  /*0180*/  @UP0 S2UR UR8, SR_CgaCtaId ;  /* 0x00000000000809c3 */ /* 0x000e620000008800 */
[----:B------:R-:W2:Y:S01]  /*0190*/  SHFL.IDX PT, R3, R2, RZ, 0x1f ;  /* 0x00001fff02037589 */ /* 0x000ea200000e0000 */
[----:B------:R-:W-:Y:S01]  /*01a0*/  @UP0 UMOV UR6, 0x400 ;  /* 0x0000040000060882 */ /* 0x000fe20000000000 */
[----:B------:R-:W-:-:S04]  /*01b0*/  @UP0 UIADD3 UR4, -UR4, 0x100000, URZ ;  /* 0x0010000004040890 */ /* 0x000fc8000fffe13f */
[----:B------:R-:W-:Y:S02]  /*01c0*/  @UP0 USHF.L.U32 UR5, UR4, 0xb, URZ ;  /* 0x0000000b04050899 */ /* 0x000fe4000800063f */
[----:B------:R-:W-:Y:S01]  /*01d0*/  @UP0 USHF.L.U32 UR4, UR4, 0x1, URZ ;  /* 0x0000000104040899 */ /* 0x000fe2000800063f */
[----:B------:R-:W-:Y:S01]  /*01e0*/  VOTEU.ANY UP2, P0 ;  /* 0x00000000003f7886 */ /* 0x000fe20000040100 */
[----:B0-----:R-:W-:Y:S01]  /*01f0*/  R2UR UR9, R4 ;  /* 0x00000000040972ca */ /* 0x001fe200000e0000 */
[----:B-1----:R-:W-:Y:S01]  /*0200*/  @UP0 ULEA UR8, UR8, UR6, 0x18 ;  /* 0x0000000608080291 */ /* 0x002fe2000f8ec03f */
[----:B--2---:R-:W-:Y:S01]  /*0210*/  ISETP.NE.AND P1, PT, R3, RZ, PT ;  /* 0x000000ff0300720c */ /* 0x004fe20003f25270 */
[----:B------:R-:W-:-:S04]  /*0220*/  @UP0 UIADD3 UR6, -UR7, 0x100000, URZ ;  /* 0x0010000007060890 */ /* 0x000fc8000fffe13f */
[----:B------:R-:W-:Y:S02]  /*0230*/  @UP0 USHF.L.U32 UR7, UR6, 0xb, URZ ;  /* 0x0000000b06070899 */ /* 0x000fe4000800063f */
[----:B------:R-:W-:-:S04]  /*0240*/  @UP0 USHF.L.U32 UR6, UR6, 0x1, URZ ;  /* 0x0000000106060899 */ /* 0x000fc8000800063f */
[----:B------:R-:W-:Y:S01]  /*0250*/  UISETP.NE.AND UP0, UPT, UR9, URZ, UPT ;  /* 0x0000003f0900728c */ /* 0x000fe2000bf05270 */
[----:B------:R-:W0:Y:S02]  /*0260*/  FENCE.VIEW.ASYNC.S ;  /* 0x00000000000073c6 */ /* 0x000e240000000000 */
[----:B0-----:R0:W1:Y:S05]  /*0270*/  @UP1 SYNCS.EXCH.64 URZ, [UR8+0x22800], UR4 ;  /* 0x02280004083f15b2 */ /* 0x00106a0008000100 */
[----:B------:R0:W2:Y:S01]  /*0280*/  @UP2 SYNCS.EXCH.64 URZ, [UR8+0x22820], UR6 ;  /* 0x02282006083f25b2 */ /* 0x0000a20008000100 */
        /* <DEDUP_REMOVED lines=17> */
[----:B------:R3:W0:Y:S02]  /*03a0*/  SYNCS.EXCH.64 URZ, [UR8+0x22848], UR6 ;  /* 0x02284806083f75b2 */ /* 0x0006240008000100 */
[----:B---3--:R-:W-:Y:S01]  /*03b0*/  NOP ;  /* 0x0000000000007918 */ /* 0x008fe20000000000 */
.L_x_2823:
[----:B------:R-:W3:Y:S01]  /*03c0*/  SHFL.IDX PT, R3, R2, RZ, 0x1f ;  /* 0x00001fff02037589 */ /* 0x000ee200000e0000 */
[----:B------:R-:W-:Y:S01]  /*03d0*/  NOP ;  /* 0x0000000000007918 */ /* 0x000fe20000000000 */
[----:B---3--:R-:W-:-:S13]  /*03e0*/  ISETP.NE.AND P0, PT, R3, RZ, PT ;  /* 0x000000ff0300720c */ /* 0x008fda0003f05270 */
        /* <DEDUP_REMOVED lines=17> */
[----:B------:R3:W0:Y:S02]  /*0500*/  SYNCS.EXCH.64 URZ, [UR8+0x22868], UR6 ;  /* 0x02286806083f75b2 */ /* 0x0006240008000100 */
[----:B---3--:R-:W-:Y:S01]  /*0510*/  NOP ;  /* 0x0000000000007918 */ /* 0x008fe20000000000 */
.L_x_2824:
[----:B------:R-:W3:Y:S01]  /*0520*/  SHFL.IDX PT, R3, R2, RZ, 0x1f ;  /* 0x00001fff02037589 */ /* 0x000ee200000e0000 */
[----:B------:R-:W-:Y:S01]  /*0530*/  NOP ;  /* 0x0000000000007918 */ /* 0x000fe20000000000 */
[----:B---3--:R-:W-:-:S13]  /*0540*/  ISETP.NE.AND P0, PT, R3, RZ, PT ;  /* 0x000000ff0300720c */ /* 0x008fda0003f05270 */
        /* <DEDUP_REMOVED lines=13> */
[----:B------:R3:W0:Y:S02]  /*0620*/  SYNCS.EXCH.64 URZ, [UR6+0x22888], UR4 ;  /* 0x02288804063f75b2 */ /* 0x0006240008000100 */
[----:B---3--:R-:W-:Y:S01]  /*0630*/  NOP ;  /* 0x0000000000007918 */ /* 0x008fe20000000000 */
.L_x_2825:
        /* <DEDUP_REMOVED lines=22> */
.L_x_2826:
        /* <DEDUP_REMOVED lines=22> */
.L_x_2827:
[----:B------:R-:W-:Y:S01]  /*0900*/  PLOP3.LUT P0, PT, PT, PT, UP0, 0x80, 0x0 ;  /* 0x000000000000781c */ /* 0x000fe20003f0f008 */
[----:B------:R-:W-:Y:S01]  /*0910*/  UMOV UR36, 0x1 ;  /* 0x0000000100247882 */ /* 0x000fe20000000000 */
[----:B------:R-:W-:Y:S01]  /*0920*/  NOP ;  /* 0x0000000000007918 */ /* 0x000fe20000000000 */
[----:B------:R-:W-:Y:S01]  /*0930*/  USEL UR36, UR36, 0x2, !UP0 ;  /* 0x0000000224247887 */ /* 0x000fe2000c000000 */
[----:B------:R-:W-:Y:S01]  /*0940*/  BSSY B9, `(.L_x_2828) ;  /* 0x00020a5000097945 */ /* 0x000fe20003800000 */
[----:B------:R-:W-:Y:S01]  /*0950*/  ULDC.64 UR54, c[0x0][0x208] ;  /* 0x0000820000367ab9 */ /* 0x000fe20000000a00 */
[----:B012-4-:R-:W-:Y:S07]  /*0960*/  BAR.SYNC.DEFER_BLOCKING 0x0 ;  /* 0x0000000000007b1d */ /* 0x017fee0000010000 */
[----:B------:R-:W-:Y:S05]  /*0970*/  @!P0 BRA `(.L_x_2829) ;  /* 0x0000019400d48947 */ /* 0x000fea0003800000 */
.L_x_2830:
        /* <DEDUP_REMOVED lines=8> */
[----:B------:R-:W-:Y:S01]  /*0a00*/  UMOV UR4, 0x400 ;  /* 0x0000040000047882 */ /* 0x000fe20000000000 */
[----:B------:R-:W-:-:S11]  /*0a10*/  LOP3.LUT R22, R22, 0xffdfffff, RZ, 0xc0, !PT ;  /* 0xffdfffff16167812 */ /* 0x000fd600078ec0ff */
[----:B------:R-:W-:Y:S06]  /*0a20*/  @!P0 BAR.ARV 0x9, 0x100 ;  /* 0x0244000000008b1d */ /* 0x000fec0000002000 */
[----:B0-----:R-:W-:Y:S01]  /*0a30*/  ULEA UR4, UR47, UR4, 0x18 ;  /* 0x000000042f047291 */ /* 0x001fe2000f8ec03f */
[----:B------:R-:W-:Y:S01]  /*0a40*/  @P0 LOP3.LUT R22, R22, 0x200000, RZ, 0xfc, !PT ;  /* 0x0020000016160812 */ /* 0x000fe200078efcff */
[----:B------:R-:W-:Y:S04]  /*0a50*/  BAR.SYNC.DEFER_BLOCKING 0x5, 0x180 ;  /* 0x0146000000007b1d */ /* 0x000fe80000010000 */
[----:B------:R-:W-:-:S02]  /*0a60*/  IMAD.U32 R23, RZ, RZ, UR4 ;  /* 0x00000004ff177e24 */ /* 0x000fc4000f8e00ff */
[----:B------:R-:W-:-:S03]  /*0a70*/  ULDC UR4, c[0x0][0xc3c] ;  /* 0x00030f0000047ab9 */ /* 0x000fc60000000800 */
[----:B------:R-:W0:Y:S01]  /*0a80*/  LDS.128 R120, [R23+0x228d0] ;  /* 0x0228d00017787984 */ /* 0x000e220000000c00 */
[----:B------:R-:W-:Y:S06]  /*0a90*/  BAR.ARV 0x4, 0x180 ;  /* 0x0106000000007b1d */ /* 0x000fec0000002000 */
[----:B0-----:R-:W-:-:S13]  /*0aa0*/  ISETP.GE.AND P0, PT, R123, UR4, PT ;  /* 0x000000047b007c0c */ /* 0x001fda000bf06270 */
[----:B------:R-:W-:Y:S05]  /*0ab0*/  @P0 BRA `(.L_x_2831) ;  /* 0x0000020800340947 */ /* 0x000fea0003800000 */
[----:B------:R-:W-:Y:S01]  /*0ac0*/  VIADD R13, R0, 0xffffff80 ;  /* 0xffffff80000d7836 */ /* 0x000fe20000000000 */
[----:B------:R-:W-:Y:S01]  /*0ad0*/  STL [R1+0x18], RZ ;  /* 0x000018ff01007387 */ /* 0x000fe20000100800 */
[----:B------:R-:W-:Y:S01]  /*0ae0*/  IMAD.MOV.U32 R19, RZ, RZ, RZ ;  /* 0x000000ffff137224 */ /* 0x000fe200078e00ff */
[----:B------:R-:W-:Y:S01]  /*0af0*/  ULOP3.LUT UR51, UR36, 0x1, URZ, 0xfc, !UPT ;  /* 0x0000000124337892 */ /* 0x000fe2000f8efc3f */
[----:B------:R-:W-:Y:S01]  /*0b00*/  IMAD.MOV.U32 R212, RZ, RZ, RZ ;  /* 0x000000ffffd47224 */ /* 0x000fe200078e00ff */
[----:B------:R-:W-:Y:S01]  /*0b10*/  SHF.R.S32.HI R0, RZ, 0x1f, R13 ;  /* 0x0000001fff007819 */ /* 0x000fe2000001140d */
[----:B------:R-:W-:-:S03]  /*0b20*/  IMAD.MOV.U32 R202, RZ, RZ, RZ ;  /* 0x000000ffffca7224 */ /* 0x000fc600078e00ff */
[----:B------:R-:W-:-:S04]  /*0b30*/  LEA.HI R2, R0, R13, RZ, 0x7 ;  /* 0x0000000d00027211 */ /* 0x000fc800078f38ff */
[----:B------:R-:W-:-:S05]  /*0b40*/  LOP3.LUT R3, R2, 0xffffff80, RZ, 0xc0, !PT ;  /* 0xffffff8002037812 */ /* 0x000fca00078ec0ff */
[----:B------:R-:W-:-:S05]  /*0b50*/  IMAD.IADD R206, R13, 0x1, -R3 ;  /* 0x000000010dce7824 */ /* 0x000fca00078e0a03 */
[----:B------:R-:W-:-:S04]  /*0b60*/  SHF.R.S32.HI R5, RZ, 0x1f, R206 ;  /* 0x0000001fff057819 */ /* 0x000fc800000114ce */
[CC--:B------:R-:W-:Y:S02]  /*0b70*/  LEA.HI R7, R5.reuse, R206.reuse, RZ, 0x2 ;  /* 0x000000ce05077211 */ /* 0x0c0fe400078f10ff */
[----:B------:R-:W-:Y:S02]  /*0b80*/  LEA.HI R5, R5, R206, RZ, 0x5 ;  /* 0x000000ce05057211 */ /* 0x000fe400078f28ff */
[--C-:B------:R-:W-:Y:S02]  /*0b90*/  SHF.R.S32.HI R6, RZ, 0x2, R7.reuse ;  /* 0x00000002ff067819 */ /* 0x100fe40000011407 */
[----:B------:R-:W-:Y:S02]  /*0ba0*/  SHF.R.S32.HI R3, RZ, 0x1f, R7 ;  /* 0x0000001fff037819 */ /* 0x000fe40000011407 */
[----:B------:R-:W-:Y:S02]  /*0bb0*/  LOP3.LUT R7, R7, 0x7ffffffc, RZ, 0xc0, !PT ;  /* 0x7ffffffc07077812 */ /* 0x000fe400078ec0ff */
[----:B------:R-:W-:-:S02]  /*0bc0*/  LEA.HI R4, R3, R6, RZ, 0x3 ;  /* 0x0000000603047211 */ /* 0x000fc400078f18ff */
[----:B------:R-:W-:Y:S01]  /*0bd0*/  SHF.R.S32.HI R3, RZ, 0x7, R2 ;  /* 0x00000007ff037819 */ /* 0x000fe20000011402 */
[----:B------:R-:W-:Y:S01]  /*0be0*/  IMAD.IADD R206, R206, 0x1, -R7 ;  /* 0x00000001cece7824 */ /* 0x000fe200078e0a07 */
[----:B------:R-:W-:Y:S02]  /*0bf0*/  LOP3.LUT R9, R4, 0xfffffff8, RZ, 0xc0, !PT ;  /* 0xfffffff804097812 */ /* 0x000fe400078ec0ff */
[----:B------:R-:W-:Y:S02]  /*0c00*/  LEA.HI R4, R2, R3, RZ, 0x1 ;  /* 0x0000000302047211 */ /* 0x000fe400078f08ff */
[-C--:B------:R-:W-:Y:S01]  /*0c10*/  LEA.HI R2, R0, R13.reuse, RZ, 0x4 ;  /* 0x0000000d00027211 */ /* 0x080fe200078f20ff */
[----:B------:R-:W-:Y:S01]  /*0c20*/  IMAD.IADD R10, R6, 0x1, -R9 ;  /* 0x00000001060a7824 */ /* 0x000fe200078e0a09 */
[----:B------:R-:W-:Y:S02]  /*0c30*/  LEA.HI R6, R0, R13, RZ, 0x2 ;  /* 0x0000000d00067211 */ /* 0x000fe400078f10ff */
[----:B------:R-:W-:-:S02]  /*0c40*/  LOP3.LUT R8, R4, 0x3fffffe, RZ, 0xc0, !PT ;  /* 0x03fffffe04087812 */ /* 0x000fc400078ec0ff */
[----:B------:R-:W-:Y:S02]  /*0c50*/  SHF.R.S32.HI R9, RZ, 0x5, R5 ;  /* 0x00000005ff097819 */ /* 0x000fe40000011405 */
[----:B------:R-:W-:Y:S01]  /*0c60*/  SHF.R.S32.HI R5, RZ, 0x4, R2 ;  /* 0x00000004ff057819 */ /* 0x000fe20000011402 */
[----:B------:R-:W-:Y:S01]  /*0c70*/  IMAD.IADD R8, R3, 0x1, -R8 ;  /* 0x0000000103087824 */ /* 0x000fe200078e0a08 */
[----:B------:R-:W-:Y:S01]  /*0c80*/  LOP3.LUT R4, R6, 0xfffffffc, RZ, 0xc0, !PT ;  /* 0xfffffffc06047812 */ /* 0x000fe200078ec0ff */
[----:B------:R-:W-:Y:S01]  /*0c90*/  IMAD R9, R9, 0x10, R10 ;  /* 0x0000001009097824 */ /* 0x000fe200078e020a */
[C---:B------:R-:W-:Y:S02]  /*0ca0*/  LEA.HI R3, R2.reuse, R5, RZ, 0x1 ;  /* 0x0000000502037211 */ /* 0x040fe400078f08ff */
[----:B------:R-:W-:Y:S01]  /*0cb0*/  LOP3.LUT R2, R2, 0x3fffff0, RZ, 0xc0, !PT ;  /* 0x03fffff002027812 */ /* 0x000fe200078ec0ff */
[----:B------:R-:W-:Y:S01]  /*0cc0*/  IMAD.IADD R11, R13, 0x1, -R4 ;  /* 0x000000010d0b7824 */ /* 0x000fe200078e0a04 */
[----:B------:R-:W-:Y:S01]  /*0cd0*/  LEA.HI R0, R0, R13, RZ, 0x5 ;  /* 0x0000000d00007211 */ /* 0x000fe200078f28ff */
[----:B------:R-:W-:Y:S01]  /*0ce0*/  IMAD R8, R8, 0x40, R9 ;  /* 0x0000004008087824 */ /* 0x000fe200078e0209 */
[----:B------:R-:W-:Y:S01]  /*0cf0*/  LOP3.LUT R4, R3, 0x1ffffffe, RZ, 0xc0, !PT ;  /* 0x1ffffffe03047812 */ /* 0x000fe200078ec0ff */
[----:B------:R-:W-:Y:S01]  /*0d00*/  IMAD.IADD R2, R13, 0x1, -R2 ;  /* 0x000000010d027824 */ /* 0x000fe200078e0a02 */
[----:B------:R-:W-:Y:S01]  /*0d10*/  SHF.R.S32.HI R12, RZ, 0x5, R0 ;  /* 0x00000005ff0c7819 */ /* 0x000fe20000011400 */
[C---:B------:R-:W-:Y:S01]  /*0d20*/  IMAD.SHL.U32 R16, R11.reuse, 0x8, RZ ;  /* 0x000000080b107824 */ /* 0x040fe200078e00ff */
[----:B------:R-:W-:Y:S01]  /*0d30*/  LEA.HI R3, R11, R11, RZ, 0x1 ;  /* 0x0000000b0b037211 */ /* 0x000fe200078f08ff */
[----:B------:R-:W-:Y:S01]  /*0d40*/  IMAD.IADD R4, R5, 0x1, -R4 ;  /* 0x0000000105047824 */ /* 0x000fe200078e0a04 */
[----:B------:R-:W-:Y:S01]  /*0d50*/  LEA R5, R12, R2, 0x4 ;  /* 0x000000020c057211 */ /* 0x000fe200078e20ff */
[----:B------:R-:W-:Y:S01]  /*0d60*/  VIADD R18, R16, 0x20 ;  /* 0x0000002010127836 */ /* 0x000fe20000000000 */
[----:B------:R-:W-:Y:S01]  /*0d70*/  LOP3.LUT R3, R3, 0x1ffffffe, RZ, 0xc0, !PT ;  /* 0x1ffffffe03037812 */ /* 0x000fe200078ec0ff */
[----:B------:R-:W-:Y:S01]  /*0d80*/  IMAD.MOV.U32 R2, RZ, RZ, RZ ;  /* 0x000000ffff027224 */ /* 0x000fe200078e00ff */
[----:B------:R-:W-:Y:S01]  /*0d90*/  SHF.R.S32.HI R205, RZ, 0x2, R6 ;  /* 0x00000002ffcd7819 */ /* 0x000fe20000011406 */
[----:B------:R-:W-:Y:S01]  /*0da0*/  IMAD R4, R5, 0x8, R4 ;  /* 0x0000000805047824 */ /* 0x000fe200078e0204 */
[----:B------:R-:W-:Y:S01]  /*0db0*/  SHF.R.S32.HI R6, RZ, 0x1f, R6 ;  /* 0x0000001fff067819 */ /* 0x000fe20000011406 */
[C---:B------:R-:W-:Y:S01]  /*0dc0*/  IMAD.IADD R3, R11.reuse, 0x1, -R3 ;  /* 0x000000010b037824 */ /* 0x040fe200078e0a03 */
[----:B------:R-:W-:Y:S01]  /*0dd0*/  SHF.L.U32 R200, R11, 0x2, RZ ;  /* 0x000000020bc87819 */ /* 0x000fe200000006ff */
[----:B------:R-:W-:Y:S01]  /*0de0*/  VIADD R5, R205, 0x40 ;  /* 0x00000040cd057836 */ /* 0x000fe20000000000 */
[----:B------:R-:W-:Y:S01]  /*0df0*/  LEA.HI R6, R6, R205, RZ, 0x3 ;  /* 0x000000cd06067211 */ /* 0x000fe200078f18ff */
[----:B------:R-:W-:Y:S01]  /*0e00*/  IMAD R229, R3, 0x8, R8 ;  /* 0x0000000803e57824 */ /* 0x000fe200078e0208 */
[----:B------:R-:W-:Y:S01]  /*0e10*/  SHF.R.S32.HI R17, RZ, 0x1f, R16 ;  /* 0x0000001fff117819 */ /* 0x000fe20000011410 */
[----:B------:R-:W-:Y:S01]  /*0e20*/  IMAD.SHL.U32 R0, R5, 0x40, RZ ;  /* 0x0000004005007824 */ /* 0x000fe200078e00ff */
[----:B------:R-:W-:Y:S01]  /*0e30*/  SHF.R.S32.HI R3, RZ, 0x1f, R5 ;  /* 0x0000001fff037819 */ /* 0x000fe20000011405 */
[----:B------:R-:W-:Y:S01]  /*0e40*/  VIADD R209, R16, 0x80 ;  /* 0x0000008010d17836 */ /* 0x000fe20000000000 */
[----:B------:R-:W-:Y:S01]  /*0e50*/  LOP3.LUT R6, R6, 0xfffffff8, RZ, 0xc0, !PT ;  /* 0xfffffff806067812 */ /* 0x000fe200078ec0ff */
[C---:B------:R-:W-:Y:S01]  /*0e60*/  VIADD R208, R16.reuse, 0xa0 ;  /* 0x000000a010d07836 */ /* 0x040fe20000000000 */
[----:B------:R-:W-:Y:S01]  /*0e70*/  LEA.HI R3, R3, R5, RZ, 0x3 ;  /* 0x0000000503037211 */ /* 0x000fe200078f18ff */
[----:B------:R-:W-:Y:S01]  /*0e80*/  VIADD R211, R16, 0xc0 ;  /* 0x000000c010d37836 */ /* 0x000fe20000000000 */
[----:B------:R-:W-:Y:S01]  /*0e90*/  LOP3.LUT R0, R0, 0x1c0, RZ, 0xc0, !PT ;  /* 0x000001c000007812 */ /* 0x000fe200078ec0ff */
[----:B------:R-:W-:Y:S01]  /*0ea0*/  IMAD.IADD R6, R205, 0x1, -R6 ;  /* 0x00000001cd067824 */ /* 0x000fe200078e0a06 */
[----:B------:R-:W-:Y:S01]  /*0eb0*/  SHF.R.S32.HI R207, RZ, 0x1f, R18 ;  /* 0x0000001fffcf7819 */ /* 0x000fe20000011412 */
[----:B------:R-:W-:Y:S01]  /*0ec0*/  IMAD.SHL.U32 R3, R3, 0x40, RZ ;  /* 0x0000004003037824 */ /* 0x000fe200078e00ff */
[----:B------:R-:W-:Y:S01]  /*0ed0*/  SHF.R.U32.HI R5, RZ, 0x3, R0 ;  /* 0x00000003ff057819 */ /* 0x000fe20000011600 */
[----:B------:R-:W-:Y:S01]  /*0ee0*/  VIADD R210, R16, 0xe0 ;  /* 0x000000e010d27836 */ /* 0x000fe20000000000 */
[----:B------:R-:W-:Y:S01]  /*0ef0*/  LOP3.LUT R0, R0, 0x38, R16, 0xf8, !PT ;  /* 0x0000003800007812 */ /* 0x000fe200078ef810 */
[----:B------:R-:W-:Y:S01]  /*0f00*/  STL [R1+0x24], R6 ;  /* 0x0000240601007387 */ /* 0x000fe20000100800 */
[----:B------:R-:W-:Y:S01]  /*0f10*/  LOP3.LUT R3, R3, 0xfffffe00, RZ, 0xc0, !PT ;  /* 0xfffffe0003037812 */ /* 0x000fe200078ec0ff */
[----:B------:R-:W-:-:S03]  /*0f20*/  VIADD R213, R200, 0x10 ;  /* 0x00000010c8d57836 */ /* 0x000fc60000000000 */
[----:B------:R-:W-:Y:S01]  /*0f30*/  LOP3.LUT R0, R3, R0, R5, 0xf6, !PT ;  /* 0x0000000003007212 */ /* 0x000fe200078ef605 */
[----:B------:R0:W-:Y:S04]  /*0f40*/  STL [R1+0xc], R3 ;  /* 0x00000c0301007387 */ /* 0x0001e80000100800 */
[----:B------:R-:W-:-:S05]  /*0f50*/  IMAD R0, R0, 0x2, R23 ;  /* 0x0000000200007824 */ /* 0x000fca00078e0217 */
[----:B------:R1:W-:Y:S01]  /*0f60*/  STL [R1+0x30], R0 ;  /* 0x0000300001007387 */ /* 0x0003e20000100800 */
[----:B0-----:R-:W-:-:S05]  /*0f70*/  IMAD.SHL.U32 R3, R4, 0x8, RZ ;  /* 0x0000000804037824 */ /* 0x001fca00078e00ff */
[----:B------:R1:W-:Y:S02]  /*0f80*/  STL [R1+0x38], R3 ;  /* 0x0000380301007387 */ /* 0x0003e40000100800 */
.L_x_3051:
[----:B------:R-:W-:Y:S05]  /*0f90*/  YIELD ;  /* 0x0000000000007946 */ /* 0x000fea0003800000 */
[----:B------:R-:W-:Y:S01]  /*0fa0*/  ULDC.64 UR4, c[0x0][0xa28] ;  /* 0x00028a0000047ab9 */ /* 0x000fe20000000a00 */
[----:B01----:R-:W0:Y:S01]  /*0fb0*/  LDC.64 R6, c[0x0][0xa08] ;  /* 0x00028200ff067b82 */ /* 0x003e220000000a00 */
[----:B------:R-:W-:Y:S01]  /*0fc0*/  ISETP.NE.U32.AND P1, PT, RZ, UR4, PT ;  /* 0x00000004ff007c0c */ /* 0x000fe2000bf25070 */
[----:B-1----:R-:W-:Y:S01]  /*0fd0*/  IMAD.MOV.U32 R0, RZ, RZ, RZ ;  /* 0x000000ffff007224 */ /* 0x002fe200078e00ff */
[----:B------:R-:W-:Y:S02]  /*0fe0*/  MOV R32, RZ ;  /* 0x000000ff00207202 */ /* 0x000fe40000000f00 */
[----:B------:R-:W-:Y:S01]  /*0ff0*/  ISETP.NE.AND.EX P1, PT, RZ, UR5, PT, P1 ;  /* 0x00000005ff007c0c */ /* 0x000fe2000bf25310 */
[----:B------:R-:W-:-:S02]  /*1000*/  ULDC.64 UR4, c[0x0][0xa18] ;  /* 0x0002860000047ab9 */ /* 0x000fc40000000a00 */
[----:B------:R-:W-:-:S04]  /*1010*/  ISETP.NE.U32.AND P2, PT, RZ, UR4, PT ;  /* 0x00000004ff007c0c */ /* 0x000fc8000bf45070 */
[----:B------:R-:W-:Y:S01]  /*1020*/  ISETP.NE.AND.EX P2, PT, RZ, UR5, PT, P2 ;  /* 0x00000005ff007c0c */ /* 0x000fe2000bf45320 */
[----:B------:R-:W-:Y:S02]  /*1030*/  ULDC.64 UR4, c[0x0][0xa08] ;  /* 0x0002820000047ab9 */ /* 0x000fe40000000a00 */
[----:B------:R-:W-:-:S03]  /*1040*/  ISETP.NE.U32.AND P0, PT, RZ, UR4, PT ;  /* 0x00000004ff007c0c */ /* 0x000fc6000bf05070 */
[----:B------:R-:W1:Y:S01]  /*1050*/  @P1 LDC.64 R4, c[0x0][0xa28] ;  /* 0x00028a00ff041b82 */ /* 0x000e620000000a00 */
[----:B------:R-:W-:Y:S01]  /*1060*/  ISETP.NE.AND.EX P0, PT, RZ, UR5, PT, P0 ;  /* 0x00000005ff007c0c */ /* 0x000fe2000bf05300 */
[----:B0-----:R-:W-:-:S06]  /*1070*/  IMAD.WIDE R10, R123, 0x4, R6 ;  /* 0x000000047b0a7825 */ /* 0x001fcc00078e0206 */
[----:B------:R-:W0:Y:S01]  /*1080*/  @P2 LDC.64 R8, c[0x0][0xa18] ;  /* 0x00028600ff082b82 */ /* 0x000e220000000a00 */
[----:B------:R-:W-:Y:S02]  /*1090*/  ULDC UR4, c[0x0][0x288] ;  /* 0x0000a20000047ab9 */ /* 0x000fe40000000800 */
[----:B------:R-:W-:Y:S01]  /*10a0*/  IMAD.U32 R203, RZ, RZ, UR4 ;  /* 0x00000004ffcb7e24 */ /* 0x000fe2000f8e00ff */
[----:B------:R-:W-:Y:S02]  /*10b0*/  ULDC.64 UR4, c[0x0][0x418] ;  /* 0x0001060000047ab9 */ /* 0x000fe40000000a00 */
[----:B------:R2:W5:Y:S01]  /*10c0*/  @P0 LDG.E R32, desc[UR54][R10.64] ;  /* 0x000000360a200981 */ /* 0x000562000c1e1900 */
[----:B-1----:R-:W-:-:S05]  /*10d0*/  @P1 IMAD.WIDE R4, R123, 0x4, R4 ;  /* 0x000000047b041825 */ /* 0x002fca00078e0204 */
[----:B------:R2:W5:Y:S01]  /*10e0*/  @P1 LDG.E R0, desc[UR54][R4.64] ;  /* 0x0000003604001981 */ /* 0x000562000c1e1900 */
[----:B0-----:R-:W-:-:S05]  /*10f0*/  @P2 IMAD.WIDE R6, R123, 0x4, R8 ;  /* 0x000000047b062825 */ /* 0x001fca00078e0208 */
        /* <DEDUP_REMOVED lines=10> */
[----:B--234-:R-:W-:Y:S06]  /*11a0*/  @P2 BRA `(.L_x_2832) ;  /* 0x0000000000242947 */ /* 0x01cfec0003800000 */
        /* <DEDUP_REMOVED lines=9> */
.L_x_2832:
[----:B------:R-:W-:Y:S01]  /*1240*/  ULDC.64 UR4, c[0x0][0xa20] ;  /* 0x0002880000047ab9 */ /* 0x000fe20000000a00 */
[----:B------:R0:W-:Y:S01]  /*1250*/  STL [R1+0x10], R122 ;  /* 0x0000107a01007387 */ /* 0x0001e20000100800 */
[----:B------:R-:W-:-:S03]  /*1260*/  ISETP.NE.U32.AND P1, PT, RZ, UR4, PT ;  /* 0x00000004ff007c0c */ /* 0x000fc6000bf25070 */
[----:B------:R0:W-:Y:S01]  /*1270*/  STL [R1+0x14], R123 ;  /* 0x0000147b01007387 */ /* 0x0001e20000100800 */
[----:B------:R-:W-:-:S13]  /*1280*/  ISETP.NE.AND.EX P1, PT, RZ, UR5, PT, P1 ;  /* 0x00000005ff007c0c */ /* 0x000fda000bf25310 */
[----:B0-----:R-:W-:Y:S05]  /*1290*/  @!P1 BRA `(.L_x_2833) ;  /* 0x0000000000109947 */ /* 0x001fea0003800000 */
[----:B------:R-:W0:Y:S02]  /*12a0*/  LDC.64 R4, c[0x0][0xa20] ;  /* 0x00028800ff047b82 */ /* 0x000e240000000a00 */
[----:B0-----:R-:W-:-:S05]  /*12b0*/  IMAD.WIDE R4, R123, 0x4, R4 ;  /* 0x000000047b047825 */ /* 0x001fca00078e0204 */
[----:B------:R0:W5:Y:S01]  /*12c0*/  LDG.E R31, desc[UR54][R4.64] ;  /* 0x00000036041f7981 */ /* 0x000162000c1e1900 */
[----:B------:R-:W-:Y:S05]  /*12d0*/  BRA `(.L_x_2834) ;  /* 0x0000000000107947 */ /* 0x000fea0003800000 */
.L_x_2833:
[----:B------:R-:W-:Y:S05]  /*12e0*/  @!P0 BRA `(.L_x_2834) ;  /* 0x00000000000c8947 */ /* 0x000fea0003800000 */
[----:B------:R-:W2:Y:S04]  /*12f0*/  LDG.E R4, desc[UR54][R10.64] ;  /* 0x000000360a047981 */ /* 0x000ea8000c1e1900 */
[----:B------:R-:W2:Y:S02]  /*1300*/  LDG.E R31, desc[UR54][R10.64+0x4] ;  /* 0x000004360a1f7981 */ /* 0x000ea4000c1e1900 */
[----:B--2---:R-:W-:-:S07]  /*1310*/  IMAD.IADD R31, R31, 0x1, -R4 ;  /* 0x000000011f1f7824 */ /* 0x004fce00078e0a04 */
.L_x_2834:
[----:B------:R-:W-:Y:S01]  /*1320*/  ULDC.64 UR4, c[0x0][0xa10] ;  /* 0x0002840000047ab9 */ /* 0x000fe20000000a00 */
[----:B------:R-:W1:Y:S01]  /*1330*/  LDC R9, c[0x0][0x448] ;  /* 0x00011200ff097b82 */ /* 0x000e620000000800 */
[----:B------:R-:W-:-:S04]  /*1340*/  ISETP.NE.U32.AND P0, PT, RZ, UR4, PT ;  /* 0x00000004ff007c0c */ /* 0x000fc8000bf05070 */
[----:B------:R-:W-:Y:S01]  /*1350*/  ISETP.NE.AND.EX P0, PT, RZ, UR5, PT, P0 ;  /* 0x00000005ff007c0c */ /* 0x000fe2000bf05300 */
[----:B------:R-:W-:Y:S02]  /*1360*/  ULDC.64 UR4, c[0x0][0xa30] ;  /* 0x00028c0000047ab9 */ /* 0x000fe40000000a00 */
[----:B------:R-:W-:Y:S01]  /*1370*/  ISETP.NE.U32.AND P1, PT, RZ, UR4, PT ;  /* 0x00000004ff007c0c */ /* 0x000fe2000bf25070 */
[----:B-----5:R-:W-:Y:S01]  /*1380*/  IMAD.MOV.U32 R30, RZ, RZ, R31 ;  /* 0x000000ffff1e7224 */ /* 0x020fe200078e001f */
[----:B------:R-:W2:Y:S02]  /*1390*/  LDC.64 R14, c[0x0][0x9e0] ;  /* 0x00027800ff0e7b82 */ /* 0x000ea40000000a00 */
[----:B------:R-:W-:-:S06]  /*13a0*/  ISETP.NE.AND.EX P1, PT, RZ, UR5, PT, P1 ;  /* 0x00000005ff007c0c */ /* 0x000fcc000bf25310 */
[----:B0-----:R-:W0:Y:S08]  /*13b0*/  @P0 LDC.64 R4, c[0x0][0xa10] ;  /* 0x00028400ff040b82 */ /* 0x001e300000000a00 */
[----:B------:R-:W3:Y:S01]  /*13c0*/  @P1 LDC.64 R6, c[0x0][0xa30] ;  /* 0x00028c00ff061b82 */ /* 0x000ee20000000a00 */
[----:B0-----:R-:W-:-:S05]  /*13d0*/  @P0 IMAD.WIDE R4, R123, 0x4, R4 ;  /* 0x000000047b040825 */ /* 0x001fca00078e0204 */
[----:B------:R-:W4:Y:S04]  /*13e0*/  @P0 LDG.E R3, desc[UR54][R4.64] ;  /* 0x0000003604030981 */ /* 0x000f28000c1e1900 */
[----:B------:R-:W4:Y:S01]  /*13f0*/  @P0 LDG.E R8, desc[UR54][R4.64+0x4] ;  /* 0x0000043604080981 */ /* 0x000f22000c1e1900 */
[----:B---3--:R-:W-:-:S05]  /*1400*/  @P1 IMAD.WIDE R6, R123, 0x4, R6 ;  /* 0x000000047b061825 */ /* 0x008fca00078e0206 */
[----:B------:R0:W5:Y:S01]  /*1410*/  @P1 LDG.E R30, desc[UR54][R6.64] ;  /* 0x00000036061e1981 */ /* 0x000162000c1e1900 */
[----:B-1----:R-:W-:Y:S01]  /*1420*/  ISETP.NE.AND P1, PT, R9, 0x1, PT ;  /* 0x000000010900780c */ /* 0x002fe20003f25270 */
[----:B------:R-:W-:Y:S01]  /*1430*/  IMAD.SHL.U32 R214, R121, 0x80, RZ ;  /* 0x0000008079d67824 */ /* 0x000fe200078e00ff */
[----:B--2---:R-:W-:-:S11]  /*1440*/  ISETP.GE.AND P2, PT, R15, 0x1, PT ;  /* 0x000000010f00780c */ /* 0x004fd60003f46270 */
[----:B------:R-:W1:Y:S08]  /*1450*/  @P1 LDC R10, c[0x0][0x44c] ;  /* 0x00011300ff0a1b82 */ /* 0x000e700000000800 */
[----:B------:R-:W2:Y:S01]  /*1460*/  @P1 LDC R12, c[0x0][0x450] ;  /* 0x00011400ff0c1b82 */ /* 0x000ea20000000800 */
[----:B----4-:R-:W-:Y:S02]  /*1470*/  @P0 IMAD.IADD R24, R8, 0x1, -R3 ;  /* 0x0000000108180824 */ /* 0x010fe400078e0a03 */
[----:B------:R-:W-:-:S02]  /*1480*/  IMAD.IADD R8, R31, 0x1, -R0 ;  /* 0x000000011f087824 */ /* 0x000fc400078e0a00 */
[----:B------:R-:W-:Y:S02]  /*1490*/  VIADD R3, R214, 0x7f ;  /* 0x0000007fd6037836 */ /* 0x000fe40000000000 */
[----:B------:R-:W-:Y:S02]  /*14a0*/  IMAD.IADD R204, R8, 0x1, R24 ;  /* 0x0000000108cc7824 */ /* 0x000fe400078e0218 */
[----:B-1----:R-:W-:-:S03]  /*14b0*/  @P1 IMAD.HI.U32 R5, R3, R10, RZ ;  /* 0x0000000a03051227 */ /* 0x002fc600078e00ff */
[C---:B------:R-:W-:Y:S01]  /*14c0*/  IADD3 R0, R204.reuse, 0x5f, RZ ;  /* 0x0000005fcc007810 */ /* 0x040fe20007ffe0ff */
[----:B------:R-:W-:Y:S01]  /*14d0*/  IMAD.MOV.U32 R4, RZ, RZ, R3 ;  /* 0x000000ffff047224 */ /* 0x000fe200078e0003 */
[----:B--2---:R-:W-:Y:S02]  /*14e0*/  @P1 SHF.R.U32.HI R4, RZ, R12, R5 ;  /* 0x0000000cff041219 */ /* 0x004fe40000011605 */
[----:B------:R-:W-:Y:S01]  /*14f0*/  IADD3 R5, R204, 0x1, -R203 ;  /* 0x00000001cc057810 */ /* 0x000fe20007ffe8cb */
[----:B------:R-:W-:-:S04]  /*1500*/  IMAD.HI R0, R0, 0x2aaaaaab, RZ ;  /* 0x2aaaaaab00007827 */ /* 0x000fc800078e02ff */
[----:B0-----:R-:W-:Y:S01]  /*1510*/  IMAD.IADD R7, R5, 0x1, R4 ;  /* 0x0000000105077824 */ /* 0x001fe200078e0204 */
[----:B------:R-:W-:-:S04]  /*1520*/  SHF.R.U32.HI R3, RZ, 0x1f, R0 ;  /* 0x0000001fff037819 */ /* 0x000fc80000011600 */
[----:B------:R-:W-:Y:S01]  /*1530*/  LEA.HI.SX32 R176, R0, R3, 0x1c ;  /* 0x0000000300b07211 */ /* 0x000fe200078fe2ff */
        /* <DEDUP_REMOVED lines=13> */
.L_x_2837:
[----:B------:R-:W-:-:S13]  /*1610*/  ISETP.NE.AND P0, PT, R15, 0x1, PT ;  /* 0x000000010f00780c */ /* 0x000fda0003f05270 */
[----:B------:R-:W0:Y:S02]  /*1620*/  @P0 LDC.64 R4, c[0x0][0x9e8] ;  /* 0x00027a00ff040b82 */ /* 0x000e240000000a00 */
[----:B0-----:R-:W-:-:S05]  /*1630*/  @P0 IMAD.HI.U32 R4, R3, R4, RZ ;  /* 0x0000000403040227 */ /* 0x001fca00078e00ff */
[----:B------:R-:W-:-:S07]  /*1640*/  @P0 SHF.R.U32.HI R3, RZ, R5, R4 ;  /* 0x00000005ff030219 */ /* 0x000fce0000011604 */
.L_x_2838:
[----:B------:R-:W-:Y:S05]  /*1650*/  BSYNC B0 ;  /* 0x0000000000007941 */ /* 0x000fea0003800000 */
.L_x_2836:
[----:B------:R-:W-:-:S05]  /*1660*/  IMAD R3, R3, R15, R15 ;  /* 0x0000000f03037224 */ /* 0x000fca00078e020f */
[----:B------:R-:W-:-:S07]  /*1670*/  VIMNMX R0, R0, R3, PT ;  /* 0x0000000300007248 */ /* 0x000fce0003fe0100 */
.L_x_2835:
[----:B------:R-:W0:Y:S01]  /*1680*/  @P1 LDC R3, c[0x0][0x44c] ;  /* 0x00011300ff031b82 */ /* 0x000e220000000800 */
[----:B------:R-:W-:Y:S01]  /*1690*/  IMAD.MOV.U32 R4, RZ, RZ, R214 ;  /* 0x000000ffff047224 */ /* 0x000fe200078e00d6 */
[----:B------:R-:W-:Y:S01]  /*16a0*/  ULDC UR4, c[0x0][0x9dc] ;  /* 0x0002770000047ab9 */ /* 0x000fe20000000800 */
[----:B------:R-:W-:-:S05]  /*16b0*/  IMAD.IADD R29, R204, 0x1, -R203 ;  /* 0x00000001cc1d7824 */ /* 0x000fca00078e0acb */
[----:B------:R-:W1:Y:S01]  /*16c0*/  @P1 LDC R6, c[0x0][0x450] ;  /* 0x00011400ff061b82 */ /* 0x000e620000000800 */
[----:B0-----:R-:W-:-:S05]  /*16d0*/  @P1 IMAD.HI.U32 R3, R214, R3, RZ ;  /* 0x00000003d6031227 */ /* 0x001fca00078e00ff */
[----:B-1----:R-:W-:-:S05]  /*16e0*/  @P1 SHF.R.U32.HI R4, RZ, R6, R3 ;  /* 0x00000006ff041219 */ /* 0x002fca0000011603 */
[----:B------:R-:W-:-:S04]  /*16f0*/  IMAD.IADD R3, R29, 0x1, R4 ;  /* 0x000000011d037824 */ /* 0x000fc800078e0204 */
[----:B------:R-:W-:Y:S01]  /*1700*/  VIADD R4, R3, -UR4 ;  /* 0x8000000403047c36 */ /* 0x000fe20008000000 */
[----:B------:R-:W-:Y:S06]  /*1710*/  @!P2 BRA `(.L_x_2839) ;  /* 0x000000000044a947 */ /* 0x000fec0003800000 */
[----:B------:R-:W-:Y:S01]  /*1720*/  ISETP.GT.AND P0, PT, R3, -0x1, PT ;  /* 0xffffffff0300780c */ /* 0x000fe20003f04270 */
[----:B------:R-:W-:-:S12]  /*1730*/  BSSY B0, `(.L_x_2840) ;  /* 0x000000d000007945 */ /* 0x000fd80003800000 */
        /* <DEDUP_REMOVED lines=8> */
.L_x_2841:
[----:B------:R-:W-:-:S13]  /*17c0*/  ISETP.NE.AND P0, PT, R15, 0x1, PT ;  /* 0x000000010f00780c */ /* 0x000fda0003f05270 */
[----:B------:R-:W0:Y:S02]  /*17d0*/  @P0 LDC.64 R6, c[0x0][0x9e8] ;  /* 0x00027a00ff060b82 */ /* 0x000e240000000a00 */
[----:B0-----:R-:W-:-:S05]  /*17e0*/  @P0 IMAD.HI.U32 R6, R3, R6, RZ ;  /* 0x0000000603060227 */ /* 0x001fca00078e00ff */
[----:B------:R-:W-:-:S07]  /*17f0*/  @P0 SHF.R.U32.HI R3, RZ, R7, R6 ;  /* 0x00000007ff030219 */ /* 0x000fce0000011606 */
.L_x_2842:
[----:B------:R-:W-:Y:S05]  /*1800*/  BSYNC B0 ;  /* 0x0000000000007941 */ /* 0x000fea0003800000 */
.L_x_2840:
[----:B------:R-:W-:-:S05]  /*1810*/  IMAD R3, R3, R15, RZ ;  /* 0x0000000f03037224 */ /* 0x000fca00078e02ff */
[----:B------:R-:W-:-:S07]  /*1820*/  VIMNMX R4, R4, R3, !PT ;  /* 0x0000000304047248 */ /* 0x000fce0007fe0100 */
.L_x_2839:
[----:B------:R-:W-:Y:S02]  /*1830*/  VIADD R0, R0, 0x5f ;  /* 0x0000005f00007836 */ /* 0x000fe40000000000 */
[----:B------:R-:W-:-:S04]  /*1840*/  IMAD.HI R4, R4, 0x2aaaaaab, RZ ;  /* 0x2aaaaaab04047827 */ /* 0x000fc800078e02ff */
[----:B------:R-:W-:Y:S01]  /*1850*/  IMAD.HI R0, R0, 0x2aaaaaab, RZ ;  /* 0x2aaaaaab00007827 */ /* 0x000fe200078e02ff */
[----:B------:R-:W-:-:S04]  /*1860*/  SHF.R.U32.HI R5, RZ, 0x1f, R4 ;  /* 0x0000001fff057819 */ /* 0x000fc80000011604 */
[----:B------:R-:W-:Y:S02]  /*1870*/  SHF.R.U32.HI R3, RZ, 0x1f, R0 ;  /* 0x0000001fff037819 */ /* 0x000fe40000011600 */
[----:B------:R-:W-:Y:S02]  /*1880*/  LEA.HI.SX32 R5, R4, R5, 0x1c ;  /* 0x0000000504057211 */ /* 0x000fe400078fe2ff */
[----:B------:R-:W-:Y:S02]  /*1890*/  LEA.HI.SX32 R3, R0, R3, 0x1c ;  /* 0x0000000300037211 */ /* 0x000fe400078fe2ff */
[----:B------:R-:W-:Y:S02]  /*18a0*/  VIMNMX R5, RZ, R5, !PT ;  /* 0x00000005ff057248 */ /* 0x000fe40007fe0100 */
[----:B------:R-:W-:-:S03]  /*18b0*/  VIMNMX R3, R176, R3, PT ;  /* 0x00000003b0037248 */ /* 0x000fc60003fe0100 */
[--C-:B------:R-:W-:Y:S02]  /*18c0*/  IMAD R5, R5, 0x60, -R8.reuse ;  /* 0x0000006005057824 */ /* 0x100fe400078e0a08 */
[----:B------:R-:W-:-:S03]  /*18d0*/  IMAD R3, R3, 0x60, -R8 ;  /* 0x0000006003037824 */ /* 0x000fc600078e0a08 */
[----:B------:R-:W-:Y:S02]  /*18e0*/  VIMNMX R5, RZ, R5, !PT ;  /* 0x00000005ff057248 */ /* 0x000fe40007fe0100 */
[----:B------:R-:W-:-:S04]  /*18f0*/  VIMNMX R0, R3, R24, PT ;  /* 0x0000001803007248 */ /* 0x000fc80003fe0100 */
[----:B------:R-:W-:Y:S01]  /*1900*/  ISETP.GT.AND P0, PT, R0, R5, PT ;  /* 0x000000050000720c */ /* 0x000fe20003f04270 */
[----:B------:R-:W-:-:S05]  /*1910*/  IMAD.WIDE.U32 R4, R5, -0x55555555, RZ ;  /* 0xaaaaaaab05047825 */ /* 0x000fca00078e00ff */
[----:B------:R-:W-:-:S04]  /*1920*/  SHF.R.U32.HI R28, RZ, 0x6, R5 ;  /* 0x00000006ff1c7819 */ /* 0x000fc80000011605 */
[----:B------:R-:W-:-:S03]  /*1930*/  MOV R27, R28 ;  /* 0x0000001c001b7202 */ /* 0x000fc60000000f00 */
[----:B------:R-:W-:-:S04]  /*1940*/  @P0 VIADD R0, R0, 0x5f ;  /* 0x0000005f00000836 */ /* 0x000fc80000000000 */
[----:B------:R-:W-:-:S05]  /*1950*/  @P0 IMAD.HI R0, R0, 0x2aaaaaab, RZ ;  /* 0x2aaaaaab00000827 */ /* 0x000fca00078e02ff */
[----:B------:R-:W-:-:S04]  /*1960*/  @P0 SHF.R.U32.HI R3, RZ, 0x1f, R0 ;  /* 0x0000001fff030819 */ /* 0x000fc80000011600 */
[----:B------:R-:W-:Y:S02]  /*1970*/  @P0 LEA.HI.SX32 R27, R0, R3, 0x1c ;  /* 0x00000003001b0211 */ /* 0x000fe400078fe2ff */
[----:B------:R-:W-:Y:S02]  /*1980*/  PLOP3.LUT P0, PT, PT, PT, PT, 0x80, 0x0 ;  /* 0x000000000000781c */ /* 0x000fe40003f0f070 */
[----:B------:R-:W-:-:S13]  /*1990*/  ISETP.GT.AND P1, PT, R27, R28, PT ;  /* 0x0000001c1b00720c */ /* 0x000fda0003f24270 */
[----:B------:R-:W-:Y:S05]  /*19a0*/  @!P1 BRA `(.L_x_2843) ;  /* 0x0000004400b09947 */ /* 0x000fea0003800000 */
        /* <DEDUP_REMOVED lines=20> */
.L_x_2845:
[----:B------:R-:W-:Y:S05]  /*1af0*/  BSYNC B6 ;  /* 0x0000000000067941 */ /* 0x000fea0003800000 */
.L_x_2844:
        /* <DEDUP_REMOVED lines=20> */
.L_x_2847:
[----:B------:R-:W-:Y:S05]  /*1c40*/  BSYNC B6 ;  /* 0x0000000000067941 */ /* 0x000fea0003800000 */
.L_x_2846:
[----:B------:R-:W2:Y:S01]  /*1c50*/  LDL R34, [R1+0x24] ;  /* 0x0000240001227983 */ /* 0x000ea20000100800 */
[----:B------:R-:W-:Y:S01]  /*1c60*/  ULDC.64 UR4, c[0x0][0x9f8] ;  /* 0x00027e0000047ab9 */ /* 0x000fe20000000a00 */
[----:B------:R-:W-:Y:S01]  /*1c70*/  IMAD.MOV.U32 R0, RZ, RZ, R123 ;  /* 0x000000ffff007224 */ /* 0x000fe200078e007b */
[----:B------:R-:W-:Y:S01]  /*1c80*/  ISETP.NE.U32.AND P0, PT, RZ, UR4, PT ;  /* 0x00000004ff007c0c */ /* 0x000fe2000bf05070 */
[----:B------:R-:W-:Y:S01]  /*1c90*/  ULDC UR4, c[0x0][0x320] ;  /* 0x0000c80000047ab9 */ /* 0x000fe20000000800 */
[----:B------:R-:W-:Y:S01]  /*1ca0*/  IADD3 R4, R16, 0x60, RZ ;  /* 0x0000006010047810 */ /* 0x000fe20007ffe0ff */
[----:B------:R-:W0:Y:S01]  /*1cb0*/  LDC.64 R54, c[0x0][0x3f8] ;  /* 0x0000fe00ff367b82 */ /* 0x000e220000000a00 */
[----:B------:R-:W-:-:S07]  /*1cc0*/  ISETP.NE.AND.EX P0, PT, RZ, UR5, PT, P0 ;  /* 0x00000005ff007c0c */ /* 0x000fce000bf05300 */
[----:B------:R-:W1:Y:S08]  /*1cd0*/  LDC.64 R60, c[0x0][0x408] ;  /* 0x00010200ff3c7b82 */ /* 0x000e700000000a00 */
[----:B------:R-:W3:Y:S01]  /*1ce0*/  @P0 LDC.64 R6, c[0x0][0x9f8] ;  /* 0x00027e00ff060b82 */ /* 0x000ee20000000a00 */
[----:B------:R-:W-:-:S04]  /*1cf0*/  ISETP.GE.AND P1, PT, R18, UR4, PT ;  /* 0x0000000412007c0c */ /* 0x000fc8000bf26270 */
[----:B------:R-:W-:-:S03]  /*1d00*/  SEL R3, RZ, 0xffffffff, P1 ;  /* 0xffffffffff037807 */ /* 0x000fc60000800000 */
[----:B------:R-:W4:Y:S02]  /*1d10*/  LDC R67, c[0x0][0x3f4] ;  /* 0x0000fd00ff437b82 */ /* 0x000f240000000800 */
[----:B------:R-:W-:Y:S02]  /*1d20*/  IMAD.SHL.U32 R8, R3, 0x2, RZ ;  /* 0x0000000203087824 */ /* 0x000fe400078e00ff */
[----:B------:R-:W-:Y:S01]  /*1d30*/  VIADD R3, R16, 0x40 ;  /* 0x0000004010037836 */ /* 0x000fe20000000000 */
[----:B------:R-:W-:Y:S01]  /*1d40*/  ISETP.GE.AND P1, PT, R4, UR4, PT ;  /* 0x0000000404007c0c */ /* 0x000fe2000bf26270 */
[----:B---3--:R-:W-:-:S05]  /*1d50*/  @P0 IMAD.WIDE R6, R123, 0x4, R6 ;  /* 0x000000047b060825 */ /* 0x008fca00078e0206 */
[----:B------:R3:W2:Y:S01]  /*1d60*/  @P0 LDG.E R0, desc[UR54][R6.64] ;  /* 0x0000003606000981 */ /* 0x0006a2000c1e1900 */
[----:B------:R-:W-:Y:S01]  /*1d70*/  ISETP.GE.AND P0, PT, R16, UR4, PT ;  /* 0x0000000410007c0c */ /* 0x000fe2000bf06270 */
[----:B0-----:R-:W-:Y:S01]  /*1d80*/  IMAD.WIDE.U32 R12, R205, R54, R16 ;  /* 0x00000036cd0c7225 */ /* 0x001fe200078e0010 */
[----:B------:R-:W-:Y:S01]  /*1d90*/  SHF.R.S32.HI R11, RZ, 0x1f, R205 ;  /* 0x0000001fff0b7819 */ /* 0x000fe200000114cd */
[----:B------:R-:W0:Y:S01]  /*1da0*/  S2R R36, SR_TID.X ;  /* 0x0000000000247919 */ /* 0x000e220000002100 */
[----:B------:R-:W-:Y:S01]  /*1db0*/  SEL R5, RZ, 0x1, P0 ;  /* 0x00000001ff057807 */ /* 0x000fe20000000000 */
[----:B------:R-:W-:Y:S01]  /*1dc0*/  IMAD.MOV.U32 R66, RZ, RZ, 0x20 ;  /* 0x00000020ff427424 */ /* 0x000fe200078e00ff */
[----:B------:R-:W-:Y:S01]  /*1dd0*/  ISETP.GE.AND P0, PT, R3, UR4, PT ;  /* 0x0000000403007c0c */ /* 0x000fe2000bf06270 */
[C---:B-1----:R-:W-:Y:S01]  /*1de0*/  IMAD R14, R11.reuse, R60, RZ ;  /* 0x0000003c0b0e7224 */ /* 0x042fe200078e02ff */
[----:B------:R-:W-:Y:S01]  /*1df0*/  LOP3.LUT R5, R8, 0x2, R5, 0xe2, !PT ;  /* 0x0000000208057812 */ /* 0x000fe200078ee205 */
[----:B------:R-:W-:Y:S01]  /*1e00*/  IMAD R8, R11, R54, RZ ;  /* 0x000000360b087224 */ /* 0x000fe200078e02ff */
[----:B---3--:R-:W-:Y:S01]  /*1e10*/  SEL R6, RZ, 0x4, P0 ;  /* 0x00000004ff067807 */ /* 0x008fe20000000000 */
[C---:B------:R-:W-:Y:S01]  /*1e20*/  IMAD R59, R205.reuse, R61, R14 ;  /* 0x0000003dcd3b7224 */ /* 0x040fe200078e020e */
[----:B------:R-:W-:Y:S01]  /*1e30*/  SEL R7, RZ, 0x8, P1 ;  /* 0x00000008ff077807 */ /* 0x000fe20000800000 */
[----:B------:R-:W-:Y:S01]  /*1e40*/  IMAD R15, R205, R55, R8 ;  /* 0x00000037cd0f7224 */ /* 0x000fe200078e0208 */
[----:B------:R-:W-:-:S02]  /*1e50*/  ISETP.GE.AND P0, PT, R209, UR4, PT ;  /* 0x00000004d1007c0c */ /* 0x000fc4000bf06270 */
[----:B------:R-:W-:Y:S01]  /*1e60*/  ISETP.GE.AND P1, PT, R208, UR4, PT ;  /* 0x00000004d0007c0c */ /* 0x000fe2000bf26270 */
[----:B------:R-:W-:Y:S01]  /*1e70*/  IMAD.IADD R13, R15, 0x1, R13 ;  /* 0x000000010f0d7824 */ /* 0x000fe200078e020d */
[----:B------:R-:W-:Y:S02]  /*1e80*/  LOP3.LUT R5, R7, R5, R6, 0xfe, !PT ;  /* 0x0000000507057212 */ /* 0x000fe400078efe06 */
[----:B------:R-:W-:Y:S01]  /*1e90*/  SEL R6, RZ, 0x10, P0 ;  /* 0x00000010ff067807 */ /* 0x000fe20000000000 */
[----:B-----5:R-:W-:Y:S01]  /*1ea0*/  IMAD.WIDE.U32 R52, R30, R54, R12 ;  /* 0x000000361e347225 */ /* 0x020fe200078e000c */
[----:B------:R-:W-:Y:S02]  /*1eb0*/  SEL R7, RZ, 0x20, P1 ;  /* 0x00000020ff077807 */ /* 0x000fe40000800000 */
[----:B------:R-:W-:Y:S02]  /*1ec0*/  ISETP.GE.AND P0, PT, R211, UR4, PT ;  /* 0x00000004d3007c0c */ /* 0x000fe4000bf06270 */
[----:B------:R-:W-:Y:S01]  /*1ed0*/  LOP3.LUT R6, R7, R5, R6, 0xfe, !PT ;  /* 0x0000000507067212 */ /* 0x000fe200078efe06 */
[----:B------:R-:W-:Y:S01]  /*1ee0*/  IMAD.IADD R5, R32, 0x1, R31 ;  /* 0x0000000120057824 */ /* 0x000fe200078e021f */
[----:B------:R-:W-:Y:S01]  /*1ef0*/  SEL R7, RZ, 0x40, P0 ;  /* 0x00000040ff077807 */ /* 0x000fe20000000000 */
[----:B------:R-:W3:Y:S01]  /*1f00*/  LDL R32, [R1+0xc] ;  /* 0x00000c0001207983 */ /* 0x000ee20000100800 */
[----:B------:R-:W-:-:S02]  /*1f10*/  ISETP.GE.AND P1, PT, R210, UR4, PT ;  /* 0x00000004d2007c0c */ /* 0x000fc4000bf26270 */
[--C-:B------:R-:W-:Y:S02]  /*1f20*/  SHF.R.S32.HI R201, RZ, 0x1f, R200.reuse ;  /* 0x0000001fffc97819 */ /* 0x100fe400000114c8 */
[----:B------:R-:W-:Y:S01]  /*1f30*/  SEL R10, RZ, 0x7fff80, P1 ;  /* 0x007fff80ff0a7807 */ /* 0x000fe20000800000 */
[----:B0-----:R-:W-:Y:S01]  /*1f40*/  VIADD R36, R36, 0xffffff80 ;  /* 0xffffff8024247836 */ /* 0x001fe20000000000 */
[----:B----4-:R-:W-:Y:S01]  /*1f50*/  ISETP.GE.AND P2, PT, R16, R67, PT ;  /* 0x000000431000720c */ /* 0x010fe20003f46270 */
[C---:B------:R-:W-:Y:S01]  /*1f60*/  IMAD.WIDE.U32 R8, R205.reuse, R54, R200 ;  /* 0x00000036cd087225 */ /* 0x040fe200078e00c8 */
[----:B------:R-:W-:Y:S02]  /*1f70*/  LOP3.LUT R6, R10, R6, R7, 0xfe, !PT ;  /* 0x000000060a067212 */ /* 0x000fe400078efe07 */
[----:B------:R-:W-:Y:S01]  /*1f80*/  SHF.R.S32.HI R35, RZ, 0x1f, R36 ;  /* 0x0000001fff237819 */ /* 0x000fe20000011424 */
[----:B------:R-:W-:Y:S01]  /*1f90*/  IMAD.WIDE.U32 R10, R205, R60, R200 ;  /* 0x0000003ccd0a7225 */ /* 0x000fe200078e00c8 */
[----:B------:R-:W-:-:S02]  /*1fa0*/  SEL R7, R67, RZ, P2 ;  /* 0x000000ff43077207 */ /* 0x000fc40001000000 */
[----:B------:R-:W-:Y:S01]  /*1fb0*/  LEA.HI R35, R35, R36, RZ, 0x2 ;  /* 0x0000002423237211 */ /* 0x000fe200078f10ff */
[----:B------:R-:W-:Y:S01]  /*1fc0*/  IMAD.IADD R21, R9, 0x1, R15 ;  /* 0x0000000109157824 */ /* 0x000fe200078e020f */
[----:B------:R-:W-:Y:S01]  /*1fd0*/  P2R R91, PR, RZ, 0x4 ;  /* 0x00000004ff5b7803 */ /* 0x000fe20000000000 */
[----:B------:R-:W-:Y:S01]  /*1fe0*/  IMAD.MOV.U32 R20, RZ, RZ, R8 ;  /* 0x000000ffff147224 */ /* 0x000fe200078e0008 */
[----:B------:R-:W-:Y:S01]  /*1ff0*/  LOP3.LUT R35, R35, 0xfffffffc, RZ, 0xc0, !PT ;  /* 0xfffffffc23237812 */ /* 0x000fe200078ec0ff */
[----:B------:R-:W-:Y:S01]  /*2000*/  IMAD.IADD R57, R11, 0x1, R59 ;  /* 0x000000010b397824 */ /* 0x000fe200078e023b */
[----:B------:R-:W-:Y:S01]  /*2010*/  SHF.R.S32.HI R11, RZ, 0x1f, R30 ;  /* 0x0000001fff0b7819 */ /* 0x000fe2000001141e */
[----:B------:R-:W-:Y:S01]  /*2020*/  IMAD.WIDE.U32 R8, R205, R60, R16 ;  /* 0x0000003ccd087225 */ /* 0x000fe200078e0010 */
[----:B------:R-:W-:-:S03]  /*2030*/  SHF.R.S32.HI R62, RZ, 0x1f, R122 ;  /* 0x0000001fff3e7819 */ /* 0x000fc6000001147a */
[----:B------:R-:W-:Y:S02]  /*2040*/  IMAD.IADD R35, R36, 0x1, -R35 ;  /* 0x0000000124237824 */ /* 0x000fe400078e0a23 */
[----:B------:R-:W-:Y:S02]  /*2050*/  IMAD.IADD R59, R59, 0x1, R9 ;  /* 0x000000013b3b7824 */ /* 0x000fe400078e0209 */
[----:B------:R-:W-:Y:S02]  /*2060*/  IMAD R64, R35, 0x40, R205 ;  /* 0x0000004023407824 */ /* 0x000fe400078e02cd */
[----:B------:R-:W0:Y:S01]  /*2070*/  S2R R35, SR_TID.X ;  /* 0x0000000000237919 */ /* 0x000e220000002100 */
[----:B------:R-:W-:Y:S02]  /*2080*/  IMAD R9, R11, R54, RZ ;  /* 0x000000360b097224 */ /* 0x000fe400078e02ff */
[----:B------:R-:W-:Y:S02]  /*2090*/  IMAD.IADD R7, R16, 0x1, R7 ;  /* 0x0000000110077824 */ /* 0x000fe400078e0207 */
[----:B------:R-:W-:-:S02]  /*20a0*/  IMAD R33, R30, R55, R9 ;  /* 0x000000371e217224 */ /* 0x000fc400078e0209 */
[-C--:B------:R-:W-:Y:S01]  /*20b0*/  IMAD R9, R11, R60.reuse, RZ ;  /* 0x0000003c0b097224 */ /* 0x080fe200078e02ff */
[----:B------:R-:W-:Y:S01]  /*20c0*/  SHF.R.S32.HI R14, RZ, 0x1f, R7 ;  /* 0x0000001fff0e7819 */ /* 0x000fe20000011407 */
[----:B------:R-:W-:Y:S01]  /*20d0*/  IMAD.MOV.U32 R56, RZ, RZ, R10 ;  /* 0x000000ffff387224 */ /* 0x000fe200078e000a */
[----:B------:R-:W-:Y:S01]  /*20e0*/  SHF.L.U32 R10, R60, 0x6, RZ ;  /* 0x000000063c0a7819 */ /* 0x000fe200000006ff */
[----:B------:R-:W-:Y:S01]  /*20f0*/  IMAD.MOV.U32 R58, RZ, RZ, R8 ;  /* 0x000000ffff3a7224 */ /* 0x000fe200078e0008 */
[----:B------:R-:W-:Y:S01]  /*2100*/  LEA.HI R14, R14, R7, RZ, 0x3 ;  /* 0x000000070e0e7211 */ /* 0x000fe200078f18ff */
[----:B------:R-:W-:Y:S01]  /*2110*/  IMAD R13, R30, R61, R9 ;  /* 0x0000003d1e0d7224 */ /* 0x000fe200078e0209 */
[----:B------:R-:W-:Y:S01]  /*2120*/  SHF.L.U64.HI R9, R60, 0x6, R61 ;  /* 0x000000063c097819 */ /* 0x000fe2000001023d */
[----:B------:R-:W-:Y:S01]  /*2130*/  IMAD R11, R61, 0x60, RZ ;  /* 0x000000603d0b7824 */ /* 0x000fe200078e02ff */
[----:B------:R-:W-:Y:S01]  /*2140*/  PRMT R88, R6, 0x8880, RZ ;  /* 0x0000888006587816 */ /* 0x000fe200000000ff */
[----:B------:R-:W-:Y:S01]  /*2150*/  IMAD.WIDE.U32 R56, R30, R60, R56 ;  /* 0x0000003c1e387225 */ /* 0x000fe200078e0038 */
[----:B------:R-:W-:-:S03]  /*2160*/  SHF.L.U64.HI R7, R54, 0x6, R55 ;  /* 0x0000000636077819 */ /* 0x000fc60000010237 */
[----:B------:R-:W-:-:S04]  /*2170*/  IMAD.WIDE.U32 R58, R30, R60, R58 ;  /* 0x0000003c1e3a7225 */ /* 0x000fc800078e003a */
[----:B------:R-:W-:-:S04]  /*2180*/  IMAD.WIDE.U32 R60, R60, 0x60, RZ ;  /* 0x000000603c3c7825 */ /* 0x000fc800078e00ff */
[----:B------:R-:W-:Y:S02]  /*2190*/  IMAD R15, R55, 0x60, RZ ;  /* 0x00000060370f7824 */ /* 0x000fe400078e02ff */
[----:B------:R-:W-:-:S04]  /*21a0*/  IMAD.WIDE.U32 R20, R30, R54, R20 ;  /* 0x000000361e147225 */ /* 0x000fc800078e0014 */
[----:B0-----:R-:W-:Y:S02]  /*21b0*/  VIADD R35, R35, 0xffffff80 ;  /* 0xffffff8023237836 */ /* 0x001fe40000000000 */
[----:B------:R-:W-:Y:S01]  /*21c0*/  IMAD.IADD R70, R61, 0x1, R11 ;  /* 0x000000013d467824 */ /* 0x000fe200078e020b */
[----:B------:R-:W-:Y:S01]  /*21d0*/  PRMT R88, R88, 0x7710, RZ ;  /* 0x0000771058587816 */ /* 0x000fe200000000ff */
[----:B------:R-:W-:Y:S01]  /*21e0*/  IMAD.SHL.U32 R8, R54, 0x40, RZ ;  /* 0x0000004036087824 */ /* 0x000fe200078e00ff */
[----:B------:R-:W-:Y:S01]  /*21f0*/  LOP3.LUT R78, R14, 0xfffffff8, RZ, 0xc0, !PT ;  /* 0xfffffff80e4e7812 */ /* 0x000fe200078ec0ff */
[----:B------:R-:W-:Y:S01]  /*2200*/  IMAD.WIDE.U32 R54, R54, 0x60, RZ ;  /* 0x0000006036367825 */ /* 0x000fe200078e00ff */
[C---:B------:R-:W-:Y:S02]  /*2210*/  LOP3.LUT R82, R88.reuse, 0x1, RZ, 0xc0, !PT ;  /* 0x0000000158527812 */ /* 0x040fe400078ec0ff */
[C---:B------:R-:W-:Y:S01]  /*2220*/  LOP3.LUT R83, R88.reuse, 0x2, RZ, 0xc0, !PT ;  /* 0x0000000258537812 */ /* 0x040fe200078ec0ff */
[----:B------:R-:W-:Y:S01]  /*2230*/  IMAD.SHL.U32 R67, R67, 0x2, RZ ;  /* 0x0000000243437824 */ /* 0x000fe200078e00ff */
[C---:B------:R-:W-:Y:S01]  /*2240*/  LOP3.LUT R84, R88.reuse, 0x4, RZ, 0xc0, !PT ;  /* 0x0000000458547812 */ /* 0x040fe200078ec0ff */
[----:B------:R-:W-:Y:S01]  /*2250*/  IMAD.IADD R68, R55, 0x1, R15 ;  /* 0x0000000137447824 */ /* 0x000fe200078e020f */
[C---:B------:R-:W-:Y:S01]  /*2260*/  LOP3.LUT R85, R88.reuse, 0x8, RZ, 0xc0, !PT ;  /* 0x0000000858557812 */ /* 0x040fe200078ec0ff */
[----:B------:R-:W-:Y:S01]  /*2270*/  IMAD.IADD R74, R33, 0x1, R53 ;  /* 0x00000001214a7824 */ /* 0x000fe200078e0235 */
[C---:B------:R-:W-:Y:S01]  /*2280*/  LOP3.LUT R86, R88.reuse, 0x10, RZ, 0xc0, !PT ;  /* 0x0000001058567812 */ /* 0x040fe200078ec0ff */
[----:B------:R-:W-:Y:S01]  /*2290*/  IMAD.IADD R75, R57, 0x1, R13 ;  /* 0x00000001394b7824 */ /* 0x000fe200078e020d */
[----:B------:R-:W-:Y:S01]  /*22a0*/  LOP3.LUT R87, R88, 0x20, RZ, 0xc0, !PT ;  /* 0x0000002058577812 */ /* 0x000fe200078ec0ff */
[----:B------:R-:W-:Y:S01]  /*22b0*/  IMAD.IADD R76, R13, 0x1, R59 ;  /* 0x000000010d4c7824 */ /* 0x000fe200078e023b */
[----:B------:R-:W-:-:S02]  /*22c0*/  IADD3 R73, R21, R33, RZ ;  /* 0x0000002115497210 */ /* 0x000fc40007ffe0ff */
[----:B------:R-:W-:Y:S02]  /*22d0*/  SHF.R.S32.HI R77, RZ, 0x3, R14 ;  /* 0x00000003ff4d7819 */ /* 0x000fe4000001140e */
[----:B------:R-:W-:Y:S02]  /*22e0*/  SHF.R.S32.HI R79, RZ, 0x1f, R78 ;  /* 0x0000001fff4f7819 */ /* 0x000fe4000001144e */
[----:B------:R-:W-:Y:S01]  /*22f0*/  LOP3.LUT R88, R88, 0x40, RZ, 0xc0, !PT ;  /* 0x0000004058587812 */ /* 0x000fe200078ec0ff */
[C---:B--2---:R-:W-:Y:S01]  /*2300*/  IMAD.SHL.U32 R31, R34.reuse, 0x40, RZ ;  /* 0x00000040221f7824 */ /* 0x044fe200078e00ff */
[----:B------:R-:W-:Y:S02]  /*2310*/  LOP3.LUT P0, RZ, R34, 0x4, RZ, 0xc0, !PT ;  /* 0x0000000422ff7812 */ /* 0x000fe4000780c0ff */
[----:B------:R-:W0:Y:S02]  /*2320*/  S2R R34, SR_TID.X ;  /* 0x0000000000227919 */ /* 0x000e240000002100 */
[----:B------:R-:W-:-:S02]  /*2330*/  LOP3.LUT R31, R31, 0x1c0, RZ, 0xc0, !PT ;  /* 0x000001c01f1f7812 */ /* 0x000fc400078ec0ff */
[----:B0-----:R-:W-:-:S04]  /*2340*/  SHF.R.U32.HI R34, RZ, 0x7, R34 ;  /* 0x00000007ff227819 */ /* 0x001fc80000011622 */
[C---:B------:R-:W-:Y:S01]  /*2350*/  ISETP.NE.AND P1, PT, R34.reuse, 0x1, PT ;  /* 0x000000012200780c */ /* 0x040fe20003f25270 */
[----:B------:R-:W-:Y:S01]  /*2360*/  VIADD R63, R34, 0x8 ;  /* 0x00000008223f7836 */ /* 0x000fe20000000000 */
[----:B------:R-:W-:-:S04]  /*2370*/  SHF.R.S32.HI R34, RZ, 0x1f, R35 ;  /* 0x0000001fff227819 */ /* 0x000fc80000011423 */
[----:B------:R-:W-:Y:S01]  /*2380*/  LEA.HI R34, R34, R35, RZ, 0x5 ;  /* 0x0000002322227211 */ /* 0x000fe200078f28ff */
[----:B------:R-:W-:-:S04]  /*2390*/  VIADD R35, R205, 0x40 ;  /* 0x00000040cd237836 */ /* 0x000fc80000000000 */
[----:B------:R-:W-:-:S05]  /*23a0*/  IMAD.SHL.U32 R35, R35, 0x40, RZ ;  /* 0x0000004023237824 */ /* 0x000fca00078e00ff */
[----:B------:R-:W-:Y:S01]  /*23b0*/  LOP3.LUT R35, R35, 0x1c0, RZ, 0xc0, !PT ;  /* 0x000001c023237812 */ /* 0x000fe200078ec0ff */
[----:B------:R-:W-:Y:S05]  /*23c0*/  @!P1 WARPSYNC.ALL ;  /* 0x0000000000009948 */ /* 0x000fea0003800000 */
[----:B------:R-:W-:Y:S01]  /*23d0*/  LOP3.LUT R11, R35, 0x38, R14, 0xf8, !PT ;  /* 0x00000038230b7812 */ /* 0x000fe200078ef80e */
[----:B------:R-:W-:Y:S01]  /*23e0*/  VIADD R35, R205, 0x40 ;  /* 0x00000040cd237836 */ /* 0x000fe20000000000 */
[----:B------:R-:W-:Y:S01]  /*23f0*/  SHF.R.U32.HI R65, RZ, 0x3, R31 ;  /* 0x00000003ff417819 */ /* 0x000fe2000001161f */
[----:B------:R-:W-:Y:S01]  /*2400*/  ULDC UR4, c[0x0][0x2f4] ;  /* 0x0000bd0000047ab9 */ /* 0x000fe20000000800 */
[----:B------:R-:W-:Y:S01]  /*2410*/  LOP3.LUT R12, R31, 0x18, R16, 0xf8, !PT ;  /* 0x000000181f0c7812 */ /* 0x000fe200078ef810 */
[----:B------:R-:W-:Y:S01]  /*2420*/  IMAD.SHL.U32 R35, R35, 0x40, RZ ;  /* 0x0000004023237824 */ /* 0x000fe200078e00ff */
[----:B------:R-:W-:-:S02]  /*2430*/  SHF.R.S32.HI R34, RZ, 0x5, R34 ;  /* 0x00000005ff227819 */ /* 0x000fc40000011422 */
[----:B------:R-:W-:Y:S02]  /*2440*/  LOP3.LUT R12, R12, R65, RZ, 0x3c, !PT ;  /* 0x000000410c0c7212 */ /* 0x000fe400078e3cff */
[----:B------:R-:W-:-:S03]  /*2450*/  LOP3.LUT R35, R35, 0x1c0, RZ, 0xc0, !PT ;  /* 0x000001c023237812 */ /* 0x000fc600078ec0ff */
[----:B------:R-:W-:Y:S01]  /*2460*/  IMAD R69, R34, 0x200, R12 ;  /* 0x0000020022457824 */ /* 0x000fe200078e020c */
[----:B------:R-:W-:Y:S02]  /*2470*/  LOP3.LUT R12, R31, 0x38, R14, 0xf8, !PT ;  /* 0x000000381f0c7812 */ /* 0x000fe400078ef80e */
[----:B------:R-:W-:Y:S02]  /*2480*/  SHF.R.U32.HI R35, RZ, 0x3, R35 ;  /* 0x00000003ff237819 */ /* 0x000fe40000011623 */
[----:B------:R-:W-:Y:S02]  /*2490*/  SEL R66, R66, 0xffffffe0, !P0 ;  /* 0xffffffe042427807 */ /* 0x000fe40004000000 */
[----:B------:R-:W-:Y:S02]  /*24a0*/  LOP3.LUT R12, R12, R65, RZ, 0x3c, !PT ;  /* 0x000000410c0c7212 */ /* 0x000fe400078e3cff */
[----:B------:R-:W-:Y:S01]  /*24b0*/  LOP3.LUT R11, R11, R35, RZ, 0x3c, !PT ;  /* 0x000000230b0b7212 */ /* 0x000fe200078e3cff */
[----:B------:R-:W-:Y:S01]  /*24c0*/  @!P1 BAR.SYNC.DEFER_BLOCKING 0x9, 0x100 ;  /* 0x0244000000009b1d */ /* 0x000fe20000010000 */
[----:B------:R-:W-:Y:S01]  /*24d0*/  ISETP.GE.AND P2, PT, R18, UR4, PT ;  /* 0x0000000412007c0c */ /* 0x000fe2000bf46270 */
[----:B------:R-:W-:Y:S01]  /*24e0*/  IMAD.IADD R71, R66, 0x1, R69 ;  /* 0x0000000142477824 */ /* 0x000fe200078e0245 */
[----:B------:R-:W-:Y:S01]  /*24f0*/  ISETP.GE.AND P0, PT, R16, UR4, PT ;  /* 0x0000000410007c0c */ /* 0x000fe2000bf06270 */
[----:B------:R-:W-:Y:S01]  /*2500*/  IMAD R80, R34, 0x200, R12 ;  /* 0x0000020022507824 */ /* 0x000fe200078e020c */
[----:B------:R-:W-:Y:S01]  /*2510*/  P2R R90, PR, RZ, 0x4 ;  /* 0x00000004ff5a7803 */ /* 0x000fe20000000000 */
[----:B---3--:R-:W-:Y:S01]  /*2520*/  IMAD.IADD R81, R32, 0x1, R11 ;  /* 0x0000000120517824 */ /* 0x008fe200078e020b */
[----:B------:R-:W-:-:S09]  /*2530*/  SHF.R.S32.HI R72, RZ, 0x1f, R0 ;  /* 0x0000001fff487819 */ /* 0x000fd20000011400 */
.L_x_2901:
[----:B------:R-:W0:Y:S01]  /*2540*/  LDC R100, c[0x0][0x430] ;  /* 0x00010c00ff647b82 */ /* 0x000e220000000800 */
[----:B------:R-:W-:Y:S02]  /*2550*/  VIADD R27, R27, 0xffffffff ;  /* 0xffffffff1b1b7836 */ /* 0x000fe40000000000 */
[----:B------:R-:W-:Y:S02]  /*2560*/  IMAD.MOV.U32 R101, RZ, RZ, RZ ;  /* 0x000000ffff657224 */ /* 0x000fe400078e00ff */
[----:B------:R-:W-:-:S03]  /*2570*/  IMAD R11, R27, 0x60, R64 ;  /* 0x000000601b0b7824 */ /* 0x000fc600078e0240 */
[----:B------:R-:W1:Y:S01]  /*2580*/  LDC R105, c[0x0][0x3f4] ;  /* 0x0000fd00ff697b82 */ /* 0x000e620000000800 */
[----:B------:R-:W-:Y:S01]  /*2590*/  IMAD.IADD R33, R5, 0x1, R11 ;  /* 0x0000000105217824 */ /* 0x000fe200078e020b */
[----:B------:R-:W-:-:S04]  /*25a0*/  ISETP.GE.AND P1, PT, R11, R24, PT ;  /* 0x000000180b00720c */ /* 0x000fc80003f26270 */
[----:B------:R-:W-:Y:S02]  /*25b0*/  ISETP.GT.OR P1, PT, R64, 0x5f, P1 ;  /* 0x0000005f4000780c */ /* 0x000fe40000f24670 */
[----:B------:R-:W-:Y:S02]  /*25c0*/  MOV R11, R33 ;  /* 0x00000021000b7202 */ /* 0x000fe40000000f00 */
[----:B0-----:R-:W-:-:S09]  /*25d0*/  ISETP.NE.AND P2, PT, R100, 0x1, PT ;  /* 0x000000016400780c */ /* 0x001fd20003f45270 */
[----:B----4-:R-:W0:Y:S08]  /*25e0*/  @!P1 LDC.64 R14, c[0x0][0x428] ;  /* 0x00010a00ff0e9b82 */ /* 0x010e300000000a00 */
[----:B--2---:R-:W2:Y:S08]  /*25f0*/  @!P1 LDC.64 R34, c[0x0][0x418] ;  /* 0x00010600ff229b82 */ /* 0x004eb00000000a00 */
[----:B---3--:R-:W3:Y:S08]  /*2600*/  @P2 LDC R12, c[0x0][0x434] ;  /* 0x00010d00ff0c2b82 */ /* 0x008ef00000000800 */
[----:B------:R-:W4:Y:S01]  /*2610*/  @P2 LDC R13, c[0x0][0x438] ;  /* 0x00010e00ff0d2b82 */ /* 0x000f220000000800 */
[----:B---3--:R-:W-:-:S05]  /*2620*/  @P2 IMAD.HI.U32 R12, R33, R12, RZ ;  /* 0x0000000c210c2227 */ /* 0x008fca00078e00ff */
[----:B----4-:R-:W-:Y:S01]  /*2630*/  @P2 SHF.R.U32.HI R11, RZ, R13, R12 ;  /* 0x0000000dff0b2219 */ /* 0x010fe2000001160c */
[----:B0-----:R-:W-:-:S03]  /*2640*/  @!P1 IMAD R12, R72, R14, RZ ;  /* 0x0000000e480c9224 */ /* 0x001fc600078e02ff */
[--C-:B------:R-:W-:Y:S01]  /*2650*/  @!P1 SHF.R.S32.HI R13, RZ, 0x1f, R11.reuse ;  /* 0x0000001fff0d9819 */ /* 0x100fe2000001140b */
[----:B------:R-:W-:Y:S02]  /*2660*/  @!P1 IMAD R15, R0, R15, R12 ;  /* 0x0000000f000f9224 */ /* 0x000fe400078e020c */
[----:B------:R-:W-:-:S04]  /*2670*/  @!P1 IMAD.MOV.U32 R12, RZ, RZ, R11 ;  /* 0x000000ffff0c9224 */ /* 0x000fc800078e000b */
[----:B------:R-:W-:-:S04]  /*2680*/  @!P1 IMAD.WIDE.U32 R12, R0, R14, R12 ;  /* 0x0000000e000c9225 */ /* 0x000fc800078e000c */
[----:B------:R-:W-:Y:S01]  /*2690*/  @!P1 IMAD.IADD R13, R13, 0x1, R15 ;  /* 0x000000010d0d9824 */ /* 0x000fe200078e020f */
[----:B--2---:R-:W-:-:S04]  /*26a0*/  @!P1 LEA R14, P2, R12, R34, 0x2 ;  /* 0x000000220c0e9211 */ /* 0x004fc800078410ff */
[----:B------:R-:W-:-:S05]  /*26b0*/  @!P1 LEA.HI.X R15, R12, R35, R13, 0x2, P2 ;  /* 0x000000230c0f9211 */ /* 0x000fca00010f140d */
[----:B------:R0:W5:Y:S01]  /*26c0*/  @!P1 LDG.E R101, desc[UR54][R14.64] ;  /* 0x000000360e659981 */ /* 0x000162000c1e1900 */
[----:B-1----:R-:W-:Y:S01]  /*26d0*/  ISETP.GE.AND P1, PT, R105, 0x1, PT ;  /* 0x000000016900780c */ /* 0x002fe20003f26270 */
[----:B------:R-:W-:Y:S01]  /*26e0*/  IMAD.MOV R11, RZ, RZ, -R11 ;  /* 0x000000ffff0b7224 */ /* 0x000fe200078e0a0b */
[----:B------:R-:W-:Y:S01]  /*26f0*/  ISETP.GT.AND P2, PT, R27, R28, PT ;  /* 0x0000001c1b00720c */ /* 0x000fe20003f44270 */
[C---:B------:R-:W-:Y:S01]  /*2700*/  IMAD R103, R19.reuse, 0x1800, R71 ;  /* 0x0000180013677824 */ /* 0x040fe200078e0247 */
[----:B------:R-:W-:Y:S05]  /*2710*/  YIELD ;  /* 0x0000000000007946 */ /* 0x000fea0003800000 */
[----:B------:R-:W-:Y:S01]  /*2720*/  IMAD R100, R100, R11, R33 ;  /* 0x0000000b64647224 */ /* 0x000fe200078e0221 */
[----:B------:R-:W-:Y:S01]  /*2730*/  BSSY B0, `(.L_x_2848) ;  /* 0x00002e4000007945 */ /* 0x000fe20003800000 */
[----:B------:R-:W-:Y:S01]  /*2740*/  IMAD R11, R19, 0x1800, R69 ;  /* 0x00001800130b7824 */ /* 0x000fe200078e0245 */
[----:B------:R-:W-:Y:S01]  /*2750*/  P2R R92, PR, RZ, 0x4 ;  /* 0x00000004ff5c7803 */ /* 0x000fe20000000000 */
[----:B------:R-:W-:-:S02]  /*2760*/  IMAD R103, R103, 0x2, R26 ;  /* 0x0000000267677824 */ /* 0x000fc400078e021a */
[----:B------:R-:W-:Y:S01]  /*2770*/  IMAD R104, R11, 0x2, R26 ;  /* 0x000000020b687824 */ /* 0x000fe200078e021a */
        /* <DEDUP_REMOVED lines=8> */
[----:B------:R-:W-:Y:S02]  /*2800*/  IMAD R32, R70, R27, RZ ;  /* 0x0000001b46207224 */ /* 0x000fe400078e02ff */
[----:B------:R-:W-:Y:S01]  /*2810*/  IMAD R11, R100, UR5, R11 ;  /* 0x00000005640b7c24 */ /* 0x000fe2000f8e020b */
[----:B------:R-:W-:Y:S01]  /*2820*/  ULDC.64 UR4, c[0x0][0x310] ;  /* 0x0000c40000047ab9 */ /* 0x000fe20000000a00 */
[----:B------:R-:W-:-:S02]  /*2830*/  IMAD R98, R27, -0x60, R24 ;  /* 0xffffffa01b627824 */ /* 0x000fc400078e0218 */
[----:B------:R-:W-:Y:S02]  /*2840*/  IMAD R14, R95, UR4, RZ ;  /* 0x000000045f0e7c24 */ /* 0x000fe4000f8e02ff */
[----:B------:R-:W-:Y:S01]  /*2850*/  IMAD.IADD R13, R13, 0x1, R11 ;  /* 0x000000010d0d7824 */ /* 0x000fe200078e020b */
[----:B------:R-:W-:Y:S01]  /*2860*/  SHF.R.S32.HI R11, RZ, 0x1f, R27 ;  /* 0x0000001fff0b7819 */ /* 0x000fe2000001141b */
[C---:B------:R-:W-:Y:S01]  /*2870*/  IMAD R15, R101.reuse, UR5, R14 ;  /* 0x00000005650f7c24 */ /* 0x040fe2000f8e020e */
[----:B------:R-:W-:Y:S01]  /*2880*/  VIMNMX R98, R98, 0x60, PT ;  /* 0x0000006062627848 */ /* 0x000fe20003fe0100 */
[----:B------:R-:W-:Y:S01]  /*2890*/  IMAD.WIDE.U32 R12, R101, UR4, R12 ;  /* 0x00000004650c7c25 */ /* 0x000fe2000f8e000c */
[----:B------:R-:W-:-:S03]  /*28a0*/  ULDC.64 UR4, c[0x0][0x308] ;  /* 0x0000c20000047ab9 */ /* 0x000fc60000000a00 */
[----:B------:R-:W-:Y:S02]  /*28b0*/  IMAD R14, R68, R27, RZ ;  /* 0x0000001b440e7224 */ /* 0x000fe400078e02ff */
[----:B------:R-:W-:Y:S02]  /*28c0*/  IMAD.IADD R13, R13, 0x1, R15 ;  /* 0x000000010d0d7824 */ /* 0x000fe400078e020f */
[----:B------:R-:W-:Y:S02]  /*28d0*/  IMAD R15, R62, UR4, RZ ;  /* 0x000000043e0f7c24 */ /* 0x000fe4000f8e02ff */
[C---:B------:R-:W-:Y:S02]  /*28e0*/  IMAD R35, R11.reuse, R54, R14 ;  /* 0x000000360b237224 */ /* 0x040fe400078e020e */
[----:B------:R-:W-:Y:S02]  /*28f0*/  IMAD R37, R11, R60, R32 ;  /* 0x0000003c0b257224 */ /* 0x000fe400078e0220 */
[----:B------:R-:W-:-:S02]  /*2900*/  IMAD R11, R122, UR5, R15 ;  /* 0x000000057a0b7c24 */ /* 0x000fc4000f8e020f */
[----:B------:R-:W-:Y:S01]  /*2910*/  IMAD.WIDE.U32 R32, R122, UR4, R12 ;  /* 0x000000047a207c25 */ /* 0x000fe2000f8e000c */
[----:B------:R-:W-:-:S03]  /*2920*/  ULDC.64 UR4, c[0x0][0x2e8] ;  /* 0x0000ba0000047ab9 */ /* 0x000fc60000000a00 */
[----:B------:R-:W-:Y:S01]  /*2930*/  IMAD.IADD R11, R33, 0x1, R11 ;  /* 0x00000001210b7824 */ /* 0x000fe200078e020b */
[----:B------:R-:W-:Y:S01]  /*2940*/  LEA R93, P2, R32, UR4, 0x1 ;  /* 0x00000004205d7c11 */ /* 0x000fe2000f8408ff */
[----:B------:R-:W-:-:S03]  /*2950*/  IMAD.WIDE.U32 R14, R54, R27, RZ ;  /* 0x0000001b360e7225 */ /* 0x000fc600078e00ff */
[----:B------:R-:W-:Y:S01]  /*2960*/  LEA.HI.X R94, R32, UR5, R11, 0x1, P2 ;  /* 0x00000005205e7c11 */ /* 0x000fe200090f0c0b */
[----:B------:R-:W-:-:S04]  /*2970*/  IMAD.WIDE.U32 R12, R60, R27, RZ ;  /* 0x0000001b3c0c7225 */ /* 0x000fc800078e00ff */
[----:B------:R-:W-:Y:S02]  /*2980*/  IMAD.IADD R96, R15, 0x1, R35 ;  /* 0x000000010f607824 */ /* 0x000fe400078e0223 */
        /* <DEDUP_REMOVED lines=13> */
[----:B------:R-:W-:Y:S02]  /*2a60*/  CS2R R50, SRZ ;  /* 0x0000000000327805 */ /* 0x000fe4000001ff00 */
[----:B------:R-:W-:Y:S02]  /*2a70*/  IADD3.X R34, R96, R73, RZ, P2, !PT ;  /* 0x0000004960227210 */ /* 0x000fe400017fe4ff */
        /* <DEDUP_REMOVED lines=15> */
.L_x_2852:
[----:B------:R-:W-:Y:S05]  /*2b70*/  BSYNC B1 ;  /* 0x0000000000017941 */ /* 0x000fea0003800000 */
.L_x_2851:
[----:B------:R-:W-:Y:S01]  /*2b80*/  VIADD R11, R205, 0x40 ;  /* 0x00000040cd0b7836 */ /* 0x000fe20000000000 */
[----:B------:R-:W-:Y:S01]  /*2b90*/  BSSY B1, `(.L_x_2853) ;  /* 0x000001c000017945 */ /* 0x000fe20003800000 */
[----:B------:R-:W-:Y:S02]  /*2ba0*/  CS2R R40, SRZ ;  /* 0x0000000000287805 */ /* 0x000fe4000001ff00 */
[----:B------:R-:W-:Y:S01]  /*2bb0*/  CS2R R36, SRZ ;  /* 0x0000000000247805 */ /* 0x000fe2000001ff00 */
[----:B0----5:R-:W-:Y:S01]  /*2bc0*/  IMAD.MOV.U32 R33, RZ, RZ, R44 ;  /* 0x000000ffff217224 */ /* 0x021fe200078e002c */
        /* <DEDUP_REMOVED lines=24> */
.L_x_2854:
[----:B------:R-:W-:Y:S05]  /*2d50*/  BSYNC B1 ;  /* 0x0000000000017941 */ /* 0x000fea0003800000 */
.L_x_2853:
[----:B------:R-:W-:Y:S01]  /*2d60*/  IMAD.MOV.U32 R11, RZ, RZ, R48 ;  /* 0x000000ffff0b7224 */ /* 0x000fe200078e0030 */
[----:B------:R-:W-:Y:S01]  /*2d70*/  UISETP.NE.AND UP0, UPT, UR51, 0x3, UPT ;  /* 0x000000033300788c */ /* 0x000fe2000bf05270 */
[----:B0-----:R-:W-:Y:S01]  /*2d80*/  IMAD.MOV.U32 R12, RZ, RZ, R49 ;  /* 0x000000ffff0c7224 */ /* 0x001fe200078e0031 */
[----:B------:R-:W-:Y:S01]  /*2d90*/  PRMT R34, R34, 0x5410, R33 ;  /* 0x0000541022227816 */ /* 0x000fe20000000021 */
[----:B------:R-:W-:Y:S02]  /*2da0*/  IMAD.MOV.U32 R13, RZ, RZ, R50 ;  /* 0x000000ffff0d7224 */ /* 0x000fe400078e0032 */
[----:B------:R-:W-:Y:S01]  /*2db0*/  IMAD.MOV.U32 R14, RZ, RZ, R51 ;  /* 0x000000ffff0e7224 */ /* 0x000fe200078e0033 */
[----:B------:R-:W-:Y:S01]  /*2dc0*/  PRMT R113, R11, 0x5410, R12 ;  /* 0x000054100b717816 */ /* 0x000fe2000000000c */
[----:B------:R-:W-:Y:S01]  /*2dd0*/  IMAD.MOV.U32 R11, RZ, RZ, R46 ;  /* 0x000000ffff0b7224 */ /* 0x000fe200078e002e */
[----:B------:R-:W-:Y:S01]  /*2de0*/  PLOP3.LUT P2, PT, PT, PT, UP0, 0x80, 0x0 ;  /* 0x000000000000781c */ /* 0x000fe20003f4f008 */
        /* <DEDUP_REMOVED lines=10> */
[----:B------:R-:W-:Y:S02]  /*2e90*/  IMAD.MOV.U32 R11, RZ, RZ, R36 ;  /* 0x000000ffff0b7224 */ /* 0x000fe400078e0024 */
[----:B------:R-:W-:-:S02]  /*2ea0*/  IMAD.MOV.U32 R12, RZ, RZ, R37 ;  /* 0x000000ffff0c7224 */ /* 0x000fc400078e0025 */
[----:B------:R-:W-:-:S03]  /*2eb0*/  IMAD.MOV.U32 R14, RZ, RZ, R43 ;  /* 0x000000ffff0e7224 */ /* 0x000fc600078e002b */
[----:B------:R-:W-:Y:S02]  /*2ec0*/  PRMT R107, R11, 0x5410, R12 ;  /* 0x000054100b6b7816 */ /* 0x000fe4000000000c */
[----:B------:R-:W-:Y:S01]  /*2ed0*/  PRMT R109, R14, 0x5410, R13 ;  /* 0x000054100e6d7816 */ /* 0x000fe2000000000d */
[----:B------:R-:W-:Y:S06]  /*2ee0*/  @!P2 BRA `(.L_x_2855) ;  /* 0x000000000004a947 */ /* 0x000fec0003800000 */
[----:B------:R-:W-:Y:S01]  /*2ef0*/  BPT.TRAP 0x1 ;  /* 0x000000040000795c */ /* 0x000fe20000300000 */
.L_x_2855:
[----:B------:R-:W-:Y:S01]  /*2f00*/  IMAD R89, R19, 0x8, R23 ;  /* 0x0000000813597824 */ /* 0x000fe200078e0217 */
[----:B------:R-:W-:Y:S01]  /*2f10*/  SHF.L.U32 R102, R212, 0x1f, RZ ;  /* 0x0000001fd4667819 */ /* 0x000fe200000006ff */
[----:B------:R-:W-:Y:S03]  /*2f20*/  BSSY B1, `(.L_x_2856) ;  /* 0x0000003000017945 */ /* 0x000fe60003800000 */
[----:B------:R-:W0:Y:S02]  /*2f30*/  SYNCS.PHASECHK.TRANS64.TRYWAIT P4, [R89+URZ+0x22890], R102 ;  /* 0x02289066590075a7 */ /* 0x000e24000808017f */
[----:B0-----:R-:W-:Y:S05]  /*2f40*/  @!P4 BRA `(.L_x_2857) ;  /* 0x000001e40018c947 */ /* 0x001fea0003800000 */
.L_x_3188:
[----:B------:R-:W-:Y:S05]  /*2f50*/  BSYNC B1 ;  /* 0x0000000000017941 */ /* 0x000fea0003800000 */
.L_x_2856:
[----:B------:R-:W-:-:S03]  /*2f60*/  UMOV UR4, 0xffffffff ;  /* 0xffffffff00047882 */ /* 0x000fc60000000000 */
[----:B------:R-:W-:Y:S05]  /*2f70*/  BRA.DIV UR4, `(.L_x_2858) ;  /* 0x000001e604207947 */ /* 0x000fea000b800000 */
[----:B------:R1:W2:Y:S04]  /*2f80*/  SHFL.IDX PT, R33, R94, RZ, 0x1c1f ;  /* 0x001c1fff5e217589 */ /* 0x0002a800000e0000 */
[----:B------:R1:W3:Y:S02]  /*2f90*/  SHFL.IDX PT, R35, R93, RZ, 0x1c1f ;  /* 0x001c1fff5d237589 */ /* 0x0002e400000e0000 */
.L_x_3192:
        /* <DEDUP_REMOVED lines=10> */
[--C-:B------:R-:W-:Y:S01]  /*3040*/  SHF.R.U64 R50, R50, 0x10, R51.reuse ;  /* 0x0000001032327819 */ /* 0x100fe20000001233 */
[--C-:B0-----:R-:W-:Y:S01]  /*3050*/  HADD2.F32 R11, -RZ, R13.reuse.H1_H1 ;  /* 0x3000000dff0b7230 */ /* 0x101fe20000004100 */
[----:B------:R-:W-:Y:S01]  /*3060*/  SHF.R.U32.HI R51, RZ, 0x10, R51 ;  /* 0x00000010ff337819 */ /* 0x000fe20000011633 */
[----:B------:R-:W-:Y:S01]  /*3070*/  HADD2.F32 R13, -RZ, R13.H0_H0 ;  /* 0x2000000dff0d7230 */ /* 0x000fe20000004100 */
[--C-:B------:R-:W-:Y:S01]  /*3080*/  SHF.R.U64 R48, R48, 0x10, R49.reuse ;  /* 0x0000001030307819 */ /* 0x100fe20000001231 */
[----:B------:R-:W-:Y:S01]  /*3090*/  HADD2.F32 R50, -RZ, R50.H0_H0 ;  /* 0x20000032ff327230 */ /* 0x000fe20000004100 */
[----:B------:R-:W-:Y:S01]  /*30a0*/  SHF.R.U32.HI R49, RZ, 0x10, R49 ;  /* 0x00000010ff317819 */ /* 0x000fe20000011631 */
[----:B------:R-:W-:Y:S02]  /*30b0*/  HADD2.F32 R51, -RZ, R51.H0_H0 ;  /* 0x20000033ff337230 */ /* 0x000fe40000004100 */
[--C-:B------:R-:W-:Y:S02]  /*30c0*/  HADD2.F32 R32, -RZ, R15.reuse.H1_H1 ;  /* 0x3000000fff207230 */ /* 0x100fe40000004100 */
[----:B------:R-:W-:Y:S01]  /*30d0*/  FMUL.FTZ R110, R11, R50 ;  /* 0x000000320b6e7220 */ /* 0x000fe20000410000 */
[----:B------:R-:W-:-:S02]  /*30e0*/  HADD2.F32 R15, -RZ, R15.H0_H0 ;  /* 0x2000000fff0f7230 */ /* 0x000fc40000004100 */
[----:B------:R-:W-:Y:S01]  /*30f0*/  FMUL.FTZ R50, R13, R50 ;  /* 0x000000320d327220 */ /* 0x000fe20000410000 */
[----:B------:R-:W-:Y:S02]  /*3100*/  HADD2.F32 R48, -RZ, R48.H0_H0 ;  /* 0x20000030ff307230 */ /* 0x000fe40000004100 */
[CC--:B------:R-:W-:Y:S01]  /*3110*/  FMUL.FTZ R112, R32.reuse, R51.reuse ;  /* 0x0000003320707220 */ /* 0x0c0fe20000410000 */
[----:B------:R-:W-:Y:S02]  /*3120*/  HADD2.F32 R49, -RZ, R49.H0_H0 ;  /* 0x20000031ff317230 */ /* 0x000fe40000004100 */
[----:B------:R-:W-:Y:S01]  /*3130*/  FMUL.FTZ R51, R15, R51 ;  /* 0x000000330f337220 */ /* 0x000fe20000410000 */
[-C--:B------:R-:W-:Y:S01]  /*3140*/  FFMA.FTZ R110, R13, R48.reuse, -R110 ;  /* 0x000000300d6e7223 */ /* 0x080fe2000001086e */
[----:B------:R-:W-:Y:S01]  /*3150*/  FFMA.FTZ R111, R11, R48, R50 ;  /* 0x000000300b6f7223 */ /* 0x000fe20000010032 */
[-C--:B------:R-:W-:Y:S01]  /*3160*/  FFMA.FTZ R112, R15, R49.reuse, -R112 ;  /* 0x000000310f707223 */ /* 0x080fe20000010870 */
[----:B------:R-:W-:Y:S01]  /*3170*/  FFMA.FTZ R115, R32, R49, R51 ;  /* 0x0000003120737223 */ /* 0x000fe20000010033 */
[----:B------:R-:W-:-:S02]  /*3180*/  HADD2.F32 R48, -RZ, R116.H0_H0 ;  /* 0x20000074ff307230 */ /* 0x000fc40000004100 */
[----:B------:R-:W-:Y:S02]  /*3190*/  HADD2.F32 R11, -RZ, R12.H1_H1 ;  /* 0x3000000cff0b7230 */ /* 0x000fe40000004100 */
[----:B------:R-:W-:Y:S02]  /*31a0*/  HADD2.F32 R13, -RZ, R14.H1_H1 ;  /* 0x3000000eff0d7230 */ /* 0x000fe40000004100 */
[----:B------:R-:W-:Y:S02]  /*31b0*/  HADD2.F32 R49, -RZ, R116.H1_H1 ;  /* 0x30000074ff317230 */ /* 0x000fe40000004100 */
[----:B------:R-:W-:Y:S01]  /*31c0*/  FMUL.FTZ R51, R11, R48 ;  /* 0x000000300b337220 */ /* 0x000fe20000410000 */
[----:B------:R-:W-:Y:S02]  /*31d0*/  HADD2.F32 R12, -RZ, R12.H0_H0 ;  /* 0x2000000cff0c7230 */ /* 0x000fe40000004100 */
[----:B------:R-:W-:Y:S02]  /*31e0*/  HADD2.F32 R14, -RZ, R14.H0_H0 ;  /* 0x2000000eff0e7230 */ /* 0x000fe40000004100 */
[----:B------:R-:W-:-:S02]  /*31f0*/  HADD2.F32 R15, -RZ, R113.H0_H0 ;  /* 0x20000071ff0f7230 */ /* 0x000fc40000004100 */
[----:B------:R-:W-:Y:S01]  /*3200*/  FMUL.FTZ R48, R12, R48 ;  /* 0x000000300c307220 */ /* 0x000fe20000410000 */
[----:B------:R-:W-:Y:S02]  /*3210*/  HADD2.F32 R32, -RZ, R113.H1_H1 ;  /* 0x30000071ff207230 */ /* 0x000fe40000004100 */
[-C--:B------:R-:W-:Y:S01]  /*3220*/  FMUL.FTZ R113, R13, R49.reuse ;  /* 0x000000310d717220 */ /* 0x080fe20000410000 */
[----:B------:R-:W-:Y:S01]  /*3230*/  FMUL.FTZ R50, R14, R49 ;  /* 0x000000310e327220 */ /* 0x000fe20000410000 */
[-C--:B------:R-:W-:Y:S01]  /*3240*/  FFMA.FTZ R51, R12, R15.reuse, -R51 ;  /* 0x0000000f0c337223 */ /* 0x080fe20000010833 */
[----:B------:R-:W-:Y:S01]  /*3250*/  FFMA.FTZ R48, R11, R15, R48 ;  /* 0x0000000f0b307223 */ /* 0x000fe20000010030 */
[-C--:B------:R-:W-:Y:S01]  /*3260*/  FFMA.FTZ R113, R14, R32.reuse, -R113 ;  /* 0x000000200e717223 */ /* 0x080fe20000010871 */
[----:B------:R-:W-:Y:S01]  /*3270*/  FFMA.FTZ R50, R13, R32, R50 ;  /* 0x000000200d327223 */ /* 0x000fe20000010032 */
[----:B------:R-:W-:Y:S02]  /*3280*/  F2FP.F16.F32.PACK_AB R13, R111, R110 ;  /* 0x0000006e6f0d723e */ /* 0x000fe400000000ff */
[----:B------:R-:W-:-:S02]  /*3290*/  F2FP.F16.F32.PACK_AB R15, R115, R112 ;  /* 0x00000070730f723e */ /* 0x000fc400000000ff */
[----:B------:R-:W-:Y:S02]  /*32a0*/  F2FP.F16.F32.PACK_AB R12, R48, R51 ;  /* 0x00000033300c723e */ /* 0x000fe400000000ff */
[----:B------:R-:W-:-:S07]  /*32b0*/  F2FP.F16.F32.PACK_AB R14, R50, R113 ;  /* 0x00000071320e723e */ /* 0x000fce00000000ff */
.L_x_2864:
[----:B------:R-:W-:Y:S05]  /*32c0*/  BSYNC B3 ;  /* 0x0000000000037941 */ /* 0x000fea0003800000 */
.L_x_2863:
[----:B0-----:R4:W-:Y:S02]  /*32d0*/  ST.E.128 desc[UR54][R96.64], R12 ;  /* 0x0000000c60007985 */ /* 0x0019e4000c101d36 */
.L_x_2862:
[----:B------:R-:W-:Y:S05]  /*32e0*/  BSYNC B2 ;  /* 0x0000000000027941 */ /* 0x000fea0003800000 */
.L_x_2861:
        /* <DEDUP_REMOVED lines=21> */
[-C--:B------:R-:W-:Y:S01]  /*3440*/  FMUL.FTZ R110, R35, R50.reuse ;  /* 0x00000032236e7220 */ /* 0x080fe20000410000 */
[----:B------:R-:W-:Y:S02]  /*3450*/  HADD2.F32 R46, -RZ, R45.H0_H0 ;  /* 0x2000002dff2e7230 */ /* 0x000fe40000004100 */
[----:B------:R-:W-:Y:S01]  /*3460*/  FMUL.FTZ R50, R15, R50 ;  /* 0x000000320f327220 */ /* 0x000fe20000410000 */
[----:B------:R-:W-:Y:S01]  /*3470*/  FFMA.FTZ R47, R11, R44, R48 ;  /* 0x0000002c0b2f7223 */ /* 0x000fe20000010030 */
[----:B------:R-:W-:Y:S02]  /*3480*/  HADD2.F32 R11, -RZ, R12.H1_H1 ;  /* 0x3000000cff0b7230 */ /* 0x000fe40000004100 */
[----:B------:R-:W-:Y:S01]  /*3490*/  FFMA.FTZ R49, R35, R46, R50 ;  /* 0x0000002e23317223 */ /* 0x000fe20000010032 */
[----:B------:R-:W-:Y:S01]  /*34a0*/  FFMA.FTZ R96, R13, R44, -R96 ;  /* 0x0000002c0d607223 */ /* 0x000fe20000010860 */
[----:B------:R-:W-:-:S02]  /*34b0*/  HADD2.F32 R35, -RZ, R114.H0_H0 ;  /* 0x20000072ff237230 */ /* 0x000fc40000004100 */
[----:B------:R-:W-:Y:S01]  /*34c0*/  FFMA.FTZ R110, R15, R46, -R110 ;  /* 0x0000002e0f6e7223 */ /* 0x000fe2000001086e */
[----:B------:R-:W-:Y:S02]  /*34d0*/  HADD2.F32 R12, -RZ, R12.H0_H0 ;  /* 0x2000000cff0c7230 */ /* 0x000fe40000004100 */
[----:B------:R-:W-:Y:S02]  /*34e0*/  HADD2.F32 R44, -RZ, R114.H1_H1 ;  /* 0x30000072ff2c7230 */ /* 0x000fe40000004100 */
[-C--:B------:R-:W-:Y:S01]  /*34f0*/  FMUL.FTZ R45, R11, R35.reuse ;  /* 0x000000230b2d7220 */ /* 0x080fe20000410000 */
[--C-:B------:R-:W-:Y:S02]  /*3500*/  HADD2.F32 R13, -RZ, R14.reuse.H1_H1 ;  /* 0x3000000eff0d7230 */ /* 0x100fe40000004100 */
[----:B------:R-:W-:Y:S01]  /*3510*/  FMUL.FTZ R46, R12, R35 ;  /* 0x000000230c2e7220 */ /* 0x000fe20000410000 */
[----:B------:R-:W-:Y:S02]  /*3520*/  HADD2.F32 R14, -RZ, R14.H0_H0 ;  /* 0x2000000eff0e7230 */ /* 0x000fe40000004100 */
[----:B------:R-:W-:-:S02]  /*3530*/  HADD2.F32 R15, -RZ, R34.H1_H1 ;  /* 0x30000022ff0f7230 */ /* 0x000fc40000004100 */
[-C--:B------:R-:W-:Y:S01]  /*3540*/  FMUL.FTZ R35, R13, R44.reuse ;  /* 0x0000002c0d237220 */ /* 0x080fe20000410000 */
[----:B------:R-:W-:Y:S02]  /*3550*/  HADD2.F32 R34, -RZ, R34.H0_H0 ;  /* 0x20000022ff227230 */ /* 0x000fe40000004100 */
        /* <DEDUP_REMOVED lines=9> */
.L_x_2866:
[----:B------:R-:W-:Y:S05]  /*35f0*/  BSYNC B2 ;  /* 0x0000000000027941 */ /* 0x000fea0003800000 */
.L_x_2865:
[----:B0-----:R0:W-:Y:S02]  /*3600*/  ST.E.128 desc[UR54][R32.64], R12 ;  /* 0x0000000c20007985 */ /* 0x0011e4000c101d36 */
.L_x_2860:
[----:B------:R-:W-:Y:S05]  /*3610*/  BSYNC B1 ;  /* 0x0000000000017941 */ /* 0x000fea0003800000 */
.L_x_2859:
[----:B------:R-:W-:-:S03]  /*3620*/  UMOV UR4, 0xffffffff ;  /* 0xffffffff00047882 */ /* 0x000fc60000000000 */
[----:B------:R-:W-:Y:S05]  /*3630*/  BRA.DIV UR4, `(.L_x_2867) ;  /* 0x000001de04bc7947 */ /* 0x000fea000b800000 */
[----:B0-2---:R0:W2:Y:S04]  /*3640*/  SHFL.IDX PT, R33, R94, 0x1, 0x1c1f ;  /* 0x003c1f005e217f89 */ /* 0x0050a800000e0000 */
[----:B-1----:R-:W1:Y:S02]  /*3650*/  SHFL.IDX PT, R93, R93, 0x1, 0x1c1f ;  /* 0x003c1f005d5d7f89 */ /* 0x002e6400000e0000 */
.L_x_3196:
[----:B------:R-:W-:Y:S05]  /*3660*/  @P3 BRA `(.L_x_2868) ;  /* 0x0000001c00c03947 */ /* 0x000fea0003800000 */
[----:B------:R-:W-:Y:S04]  /*3670*/  BSSY B1, `(.L_x_2869) ;  /* 0x0000032000017945 */ /* 0x000fe80003800000 */
[----:B------:R-:W-:Y:S05]  /*3680*/  @P0 BRA `(.L_x_2870) ;  /* 0x0000000000c00947 */ /* 0x000fea0003800000 */
[----:B----4-:R4:W0:Y:S01]  /*3690*/  LDS.128 R12, [R104+0x2000] ;  /* 0x00200000680c7984 */ /* 0x0108220000000c00 */
[C---:B-1----:R-:W-:Y:S01]  /*36a0*/  LEA R34, P1, R16.reuse, R93, 0x1 ;  /* 0x0000005d10227211 */ /* 0x042fe200078208ff */
[----:B------:R-:W-:Y:S03]  /*36b0*/  BSSY B2, `(.L_x_2871) ;  /* 0x000002c000027945 */ /* 0x000fe60003800000 */
[----:B--23--:R-:W-:Y:S02]  /*36c0*/  LEA.HI.X R35, R16, R33, R17, 0x1, P1 ;  /* 0x0000002110237211 */ /* 0x00cfe400008f0c11 */
[----:B------:R-:W-:-:S13]  /*36d0*/  ISETP.GE.AND P1, PT, R200, R105, PT ;  /* 0x00000069c800720c */ /* 0x000fda0003f26270 */
[----:B----4-:R-:W-:Y:S05]  /*36e0*/  @P1 BRA `(.L_x_2872) ;  /* 0x0000000000a01947 */ /* 0x010fea0003800000 */
[--C-:B------:R-:W-:Y:S01]  /*36f0*/  SHF.R.U64 R42, R42, 0x10, R43.reuse ;  /* 0x000000102a2a7819 */ /* 0x100fe2000000122b */
[----:B0-----:R-:W-:Y:S01]  /*3700*/  HADD2.F32 R11, -RZ, R13.H1_H1 ;  /* 0x3000000dff0b7230 */ /* 0x001fe20000004100 */
[----:B------:R-:W-:Y:S01]  /*3710*/  SHF.R.U32.HI R43, RZ, 0x10, R43 ;  /* 0x00000010ff2b7819 */ /* 0x000fe2000001162b */
[----:B------:R-:W-:Y:S01]  /*3720*/  HADD2.F32 R32, -RZ, R15.H1_H1 ;  /* 0x3000000fff207230 */ /* 0x000fe20000004100 */
[--C-:B------:R-:W-:Y:S01]  /*3730*/  SHF.R.U64 R40, R40, 0x10, R41.reuse ;  /* 0x0000001028287819 */ /* 0x100fe20000001229 */
[----:B------:R-:W-:Y:S01]  /*3740*/  HADD2.F32 R42, -RZ, R42.H0_H0 ;  /* 0x2000002aff2a7230 */ /* 0x000fe20000004100 */
[----:B------:R-:W-:Y:S01]  /*3750*/  SHF.R.U32.HI R41, RZ, 0x10, R41 ;  /* 0x00000010ff297819 */ /* 0x000fe20000011629 */
[----:B------:R-:W-:Y:S02]  /*3760*/  HADD2.F32 R43, -RZ, R43.H0_H0 ;  /* 0x2000002bff2b7230 */ /* 0x000fe40000004100 */
[----:B------:R-:W-:Y:S02]  /*3770*/  HADD2.F32 R13, -RZ, R13.H0_H0 ;  /* 0x2000000dff0d7230 */ /* 0x000fe40000004100 */
[----:B------:R-:W-:Y:S01]  /*3780*/  FMUL.FTZ R44, R11, R42 ;  /* 0x0000002a0b2c7220 */ /* 0x000fe20000410000 */
[----:B------:R-:W-:-:S02]  /*3790*/  HADD2.F32 R15, -RZ, R15.H0_H0 ;  /* 0x2000000fff0f7230 */ /* 0x000fc40000004100 */
[CC--:B------:R-:W-:Y:S01]  /*37a0*/  FMUL.FTZ R46, R32.reuse, R43.reuse ;  /* 0x0000002b202e7220 */ /* 0x0c0fe20000410000 */
[----:B------:R-:W-:Y:S02]  /*37b0*/  HADD2.F32 R40, -RZ, R40.H0_H0 ;  /* 0x20000028ff287230 */ /* 0x000fe40000004100 */
[----:B------:R-:W-:Y:S01]  /*37c0*/  FMUL.FTZ R42, R13, R42 ;  /* 0x0000002a0d2a7220 */ /* 0x000fe20000410000 */
[----:B------:R-:W-:Y:S02]  /*37d0*/  HADD2.F32 R41, -RZ, R41.H0_H0 ;  /* 0x20000029ff297230 */ /* 0x000fe40000004100 */
[----:B------:R-:W-:Y:S01]  /*37e0*/  FMUL.FTZ R45, R15, R43 ;  /* 0x0000002b0f2d7220 */ /* 0x000fe20000410000 */
[-C--:B------:R-:W-:Y:S01]  /*37f0*/  FFMA.FTZ R44, R13, R40.reuse, -R44 ;  /* 0x000000280d2c7223 */ /* 0x080fe2000001082c */
[----:B------:R-:W-:Y:S02]  /*3800*/  FFMA.FTZ R43, R11, R40, R42 ;  /* 0x000000280b2b7223 */ /* 0x000fe4000001002a */
[----:B------:R-:W-:Y:S01]  /*3810*/  FFMA.FTZ R47, R32, R41, R45 ;  /* 0x00000029202f7223 */ /* 0x000fe2000001002d */
[----:B------:R-:W-:-:S02]  /*3820*/  HADD2.F32 R32, -RZ, R109.H1_H1 ;  /* 0x3000006dff207230 */ /* 0x000fc40000004100 */
[----:B------:R-:W-:Y:S01]  /*3830*/  FFMA.FTZ R46, R15, R41, -R46 ;  /* 0x000000290f2e7223 */ /* 0x000fe2000001082e */
[----:B------:R-:W-:Y:S02]  /*3840*/  HADD2.F32 R11, -RZ, R12.H1_H1 ;  /* 0x3000000cff0b7230 */ /* 0x000fe40000004100 */
[----:B------:R-:W-:Y:S02]  /*3850*/  HADD2.F32 R13, -RZ, R14.H1_H1 ;  /* 0x3000000eff0d7230 */ /* 0x000fe40000004100 */
[----:B------:R-:W-:Y:S02]  /*3860*/  HADD2.F32 R109, -RZ, R109.H0_H0 ;  /* 0x2000006dff6d7230 */ /* 0x000fe40000004100 */
[----:B------:R-:W-:Y:S01]  /*3870*/  FMUL.FTZ R41, R11, R32 ;  /* 0x000000200b297220 */ /* 0x000fe20000410000 */
[----:B------:R-:W-:Y:S02]  /*3880*/  HADD2.F32 R12, -RZ, R12.H0_H0 ;  /* 0x2000000cff0c7230 */ /* 0x000fe40000004100 */
[----:B------:R-:W-:-:S02]  /*3890*/  HADD2.F32 R14, -RZ, R14.H0_H0 ;  /* 0x2000000eff0e7230 */ /* 0x000fc40000004100 */
[-C--:B------:R-:W-:Y:S01]  /*38a0*/  FMUL.FTZ R45, R13, R109.reuse ;  /* 0x0000006d0d2d7220 */ /* 0x080fe20000410000 */
        /* <DEDUP_REMOVED lines=12> */
.L_x_2872:
[----:B------:R-:W-:Y:S05]  /*3970*/  BSYNC B2 ;  /* 0x0000000000027941 */ /* 0x000fea0003800000 */
.L_x_2871:
[----:B0-----:R0:W-:Y:S02]  /*3980*/  ST.E.128 desc[UR54][R34.64], R12 ;  /* 0x0000000c22007985 */ /* 0x0011e4000c101d36 */
.L_x_2870:
[----:B------:R-:W-:Y:S05]  /*3990*/  BSYNC B1 ;  /* 0x0000000000017941 */ /* 0x000fea0003800000 */
.L_x_2869:
[----:B------:R-:W-:-:S13]  /*39a0*/  ISETP.NE.AND P1, PT, R90, RZ, PT ;  /* 0x000000ff5a00720c */ /* 0x000fda0003f25270 */
[----:B------:R-:W-:Y:S05]  /*39b0*/  @P1 BRA `(.L_x_2868) ;  /* 0x0000001800ec1947 */ /* 0x000fea0003800000 */
[----:B0---4-:R0:W4:Y:S01]  /*39c0*/  LDS.128 R12, [R103+0x2000] ;  /* 0x00200000670c7984 */ /* 0x0111220000000c00 */
[C---:B-1----:R-:W-:Y:S01]  /*39d0*/  LEA R32, P1, R18.reuse, R93, 0x1 ;  /* 0x0000005d12207211 */ /* 0x042fe200078208ff */
[----:B------:R-:W-:Y:S03]  /*39e0*/  BSSY B1, `(.L_x_2873) ;  /* 0x000002c000017945 */ /* 0x000fe60003800000 */
[----:B--2---:R-:W-:Y:S02]  /*39f0*/  LEA.HI.X R33, R18, R33, R207, 0x1, P1 ;  /* 0x0000002112217211 */ /* 0x004fe400008f0ccf */
        /* <DEDUP_REMOVED lines=8> */
[----:B---3--:R-:W-:Y:S01]  /*3a80*/  SHF.R.U32.HI R35, RZ, 0x10, R39 ;  /* 0x00000010ff237819 */ /* 0x008fe20000011627 */
[----:B------:R-:W-:Y:S02]  /*3a90*/  HADD2.F32 R38, -RZ, R38.H0_H0 ;  /* 0x20000026ff267230 */ /* 0x000fe40000004100 */
[----:B------:R-:W-:Y:S02]  /*3aa0*/  HADD2.F32 R11, -RZ, R13.H1_H1 ;  /* 0x3000000dff0b7230 */ /* 0x000fe40000004100 */
[----:B------:R-:W-:-:S02]  /*3ab0*/  HADD2.F32 R37, -RZ, R37.H0_H0 ;  /* 0x20000025ff257230 */ /* 0x000fc40000004100 */
[----:B------:R-:W-:Y:S02]  /*3ac0*/  HADD2.F32 R13, -RZ, R13.H0_H0 ;  /* 0x2000000dff0d7230 */ /* 0x000fe40000004100 */
[-C--:B------:R-:W-:Y:S01]  /*3ad0*/  FMUL.FTZ R40, R11, R38.reuse ;  /* 0x000000260b287220 */ /* 0x080fe20000410000 */
[----:B------:R-:W-:Y:S02]  /*3ae0*/  HADD2.F32 R35, -RZ, R35.H0_H0 ;  /* 0x20000023ff237230 */ /* 0x000fe40000004100 */
[-C--:B------:R-:W-:Y:S01]  /*3af0*/  FMUL.FTZ R39, R15, R37.reuse ;  /* 0x000000250f277220 */ /* 0x080fe20000410000 */
[C---:B------:R-:W-:Y:S01]  /*3b00*/  FMUL.FTZ R42, R34.reuse, R37 ;  /* 0x00000025222a7220 */ /* 0x040fe20000410000 */
[C---:B------:R-:W-:Y:S01]  /*3b10*/  FMUL.FTZ R38, R13.reuse, R38 ;  /* 0x000000260d267220 */ /* 0x040fe20000410000 */
[----:B------:R-:W-:Y:S01]  /*3b20*/  FFMA.FTZ R40, R13, R36, -R40 ;  /* 0x000000240d287223 */ /* 0x000fe20000010828 */
[----:B------:R-:W-:Y:S01]  /*3b30*/  FFMA.FTZ R41, R34, R35, R39 ;  /* 0x0000002322297223 */ /* 0x000fe20000010027 */
[----:B------:R-:W-:-:S02]  /*3b40*/  HADD2.F32 R34, -RZ, R107.H0_H0 ;  /* 0x2000006bff227230 */ /* 0x000fc40000004100 */
[----:B------:R-:W-:Y:S01]  /*3b50*/  FFMA.FTZ R37, R11, R36, R38 ;  /* 0x000000240b257223 */ /* 0x000fe20000010026 */
[----:B------:R-:W-:Y:S02]  /*3b60*/  HADD2.F32 R11, -RZ, R12.H1_H1 ;  /* 0x3000000cff0b7230 */ /* 0x000fe40000004100 */
[----:B------:R-:W-:Y:S01]  /*3b70*/  FFMA.FTZ R42, R15, R35, -R42 ;  /* 0x000000230f2a7223 */ /* 0x000fe2000001082a */
[----:B------:R-:W-:Y:S02]  /*3b80*/  HADD2.F32 R13, -RZ, R14.H1_H1 ;  /* 0x3000000eff0d7230 */ /* 0x000fe40000004100 */
[----:B------:R-:W-:Y:S02]  /*3b90*/  HADD2.F32 R107, -RZ, R107.H1_H1 ;  /* 0x3000006bff6b7230 */ /* 0x000fe40000004100 */
[----:B------:R-:W-:Y:S01]  /*3ba0*/  FMUL.FTZ R35, R11, R34 ;  /* 0x000000220b237220 */ /* 0x000fe20000410000 */
[----:B------:R-:W-:Y:S02]  /*3bb0*/  HADD2.F32 R12, -RZ, R12.H0_H0 ;  /* 0x2000000cff0c7230 */ /* 0x000fe40000004100 */
[----:B------:R-:W-:-:S02]  /*3bc0*/  HADD2.F32 R14, -RZ, R14.H0_H0 ;  /* 0x2000000eff0e7230 */ /* 0x000fc40000004100 */
[-C--:B------:R-:W-:Y:S01]  /*3bd0*/  FMUL.FTZ R39, R13, R107.reuse ;  /* 0x0000006b0d277220 */ /* 0x080fe20000410000 */
        /* <DEDUP_REMOVED lines=12> */
.L_x_2874:
[----:B------:R-:W-:Y:S05]  /*3ca0*/  BSYNC B1 ;  /* 0x0000000000017941 */ /* 0x000fea0003800000 */
.L_x_2873:
[----:B----4-:R0:W-:Y:S01]  /*3cb0*/  ST.E.128 desc[UR54][R32.64], R12 ;  /* 0x0000000c20007985 */ /* 0x0101e2000c101d36 */
[----:B------:R-:W-:Y:S05]  /*3cc0*/  BRA `(.L_x_2868) ;  /* 0x0000001800287947 */ /* 0x000fea0003800000 */
.L_x_2850:
[----:B------:R-:W-:-:S05]  /*3cd0*/  VIADD R11, R205, 0x40 ;  /* 0x00000040cd0b7836 */ /* 0x000fca0000000000 */
        /* <DEDUP_REMOVED lines=9> */
[----:B------:R-:W1:Y:S01]  /*3d70*/  @!P2 LDC.64 R34, c[0x0][0x3e8] ;  /* 0x0000fa00ff22ab82 */ /* 0x000e620000000a00 */
[----:B------:R-:W-:-:S05]  /*3d80*/  @!P2 IADD3 R15, P3, R52, R14, RZ ;  /* 0x0000000e340fa210 */ /* 0x000fca0007f7e0ff */
[----:B------:R-:W-:Y:S02]  /*3d90*/  @!P2 IMAD.X R32, R96, 0x1, R74, P3 ;  /* 0x000000016020a824 */ /* 0x000fe400018e064a */
[----:B------:R-:W2:Y:S01]  /*3da0*/  @!P2 LDC.64 R48, c[0x0][0x400] ;  /* 0x00010000ff30ab82 */ /* 0x000ea20000000a00 */
[----:B-1----:R-:W-:-:S04]  /*3db0*/  @!P2 LEA R14, P3, R15, R34, 0x1 ;  /* 0x000000220f0ea211 */ /* 0x002fc800078608ff */
[----:B------:R-:W-:Y:S02]  /*3dc0*/  @!P2 LEA.HI.X R15, R15, R35, R32, 0x1, P3 ;  /* 0x000000230f0fa211 */ /* 0x000fe400018f0c20 */
[----:B------:R-:W-:Y:S02]  /*3dd0*/  CS2R R34, SRZ ;  /* 0x0000000000227805 */ /* 0x000fe4000001ff00 */
[----:B------:R-:W-:Y:S02]  /*3de0*/  @!P2 IADD3 R12, P3, R58, R12, RZ ;  /* 0x0000000c3a0ca210 */ /* 0x000fe40007f7e0ff */
[----:B------:R-:W-:-:S03]  /*3df0*/  CS2R R32, SRZ ;  /* 0x0000000000207805 */ /* 0x000fc6000001ff00 */
[----:B------:R-:W-:Y:S01]  /*3e00*/  @!P2 IMAD.X R13, R102, 0x1, R76, P3 ;  /* 0x00000001660da824 */ /* 0x000fe200018e064c */
[C---:B--2---:R-:W-:Y:S02]  /*3e10*/  @!P2 LEA R48, P3, R12.reuse, R48, 0x1 ;  /* 0x000000300c30a211 */ /* 0x044fe400078608ff */
[----:B------:R-:W-:Y:S02]  /*3e20*/  CS2R R38, SRZ ;  /* 0x0000000000267805 */ /* 0x000fe4000001ff00 */
[----:B------:R-:W-:Y:S01]  /*3e30*/  CS2R R36, SRZ ;  /* 0x0000000000247805 */ /* 0x000fe2000001ff00 */
[----:B------:R-:W2:Y:S01]  /*3e40*/  @!P2 LDG.E.128 R32, desc[UR54][R14.64] ;  /* 0x000000360e20a981 */ /* 0x000ea2000c1e1d00 */
[----:B------:R-:W-:Y:S02]  /*3e50*/  @!P2 LEA.HI.X R49, R12, R49, R13, 0x1, P3 ;  /* 0x000000310c31a211 */ /* 0x000fe400018f0c0d */
[----:B------:R-:W1:Y:S03]  /*3e60*/  @!P1 LDC.64 R12, c[0x0][0x400] ;  /* 0x00010000ff0c9b82 */ /* 0x000e660000000a00 */
[----:B------:R3:W4:Y:S01]  /*3e70*/  @!P2 LDG.E.128 R36, desc[UR54][R48.64] ;  /* 0x000000363024a981 */ /* 0x000722000c1e1d00 */
[----:B0-----:R-:W-:-:S02]  /*3e80*/  @!P1 LEA R50, P2, R40, R50, 0x1 ;  /* 0x0000003228329211 */ /* 0x001fc400078408ff */
[----:B------:R-:W-:Y:S02]  /*3e90*/  CS2R R42, SRZ ;  /* 0x00000000002a7805 */ /* 0x000fe4000001ff00 */
[----:B------:R-:W-:Y:S02]  /*3ea0*/  @!P1 LEA.HI.X R51, R40, R51, R41, 0x1, P2 ;  /* 0x0000003328339211 */ /* 0x000fe400010f0c29 */
[----:B------:R-:W-:Y:S02]  /*3eb0*/  CS2R R40, SRZ ;  /* 0x0000000000287805 */ /* 0x000fe4000001ff00 */
[----:B------:R-:W-:-:S04]  /*3ec0*/  CS2R R46, SRZ ;  /* 0x00000000002e7805 */ /* 0x000fc8000001ff00 */
[----:B------:R-:W5:Y:S01]  /*3ed0*/  @!P1 LDG.E.128 R40, desc[UR54][R50.64] ;  /* 0x0000003632289981 */ /* 0x000f62000c1e1d00 */
[----:B-1----:R-:W-:-:S04]  /*3ee0*/  @!P1 LEA R12, P2, R11, R12, 0x1 ;  /* 0x0000000c0b0c9211 */ /* 0x002fc800078408ff */
[----:B------:R-:W-:Y:S02]  /*3ef0*/  @!P1 LEA.HI.X R13, R11, R13, R44, 0x1, P2 ;  /* 0x0000000d0b0d9211 */ /* 0x000fe400010f0c2c */
[----:B------:R-:W-:-:S06]  /*3f00*/  CS2R R44, SRZ ;  /* 0x00000000002c7805 */ /* 0x000fcc000001ff00 */
[----:B------:R0:W5:Y:S01]  /*3f10*/  @!P1 LDG.E.128 R44, desc[UR54][R12.64] ;  /* 0x000000360c2c9981 */ /* 0x000162000c1e1d00 */
[----:B------:R-:W-:-:S06]  /*3f20*/  UISETP.NE.AND UP0, UPT, UR51, 0x3, UPT ;  /* 0x000000033300788c */ /* 0x000fcc000bf05270 */
[----:B------:R-:W-:Y:S02]  /*3f30*/  PLOP3.LUT P2, PT, PT, PT, UP0, 0x80, 0x0 ;  /* 0x000000000000781c */ /* 0x000fe40003f4f008 */
[----:B------:R-:W-:Y:S01]  /*3f40*/  ISETP.GE.AND P1, PT, R16, R105, PT ;  /* 0x000000691000720c */ /* 0x000fe20003f26270 */
[----:B--2---:R-:W-:Y:S01]  /*3f50*/  IMAD.MOV.U32 R11, RZ, RZ, R34 ;  /* 0x000000ffff0b7224 */ /* 0x004fe200078e0022 */
[----:B------:R-:W-:Y:S01]  /*3f60*/  MOV R14, R35 ;  /* 0x00000023000e7202 */ /* 0x000fe20000000f00 */
[----:B------:R-:W-:Y:S02]  /*3f70*/  IMAD.MOV.U32 R15, RZ, RZ, R32 ;  /* 0x000000ffff0f7224 */ /* 0x000fe400078e0020 */
[----:B---3--:R-:W-:Y:S01]  /*3f80*/  IMAD.MOV.U32 R48, RZ, RZ, R33 ;  /* 0x000000ffff307224 */ /* 0x008fe200078e0021 */
[----:B------:R-:W-:Y:S01]  /*3f90*/  PRMT R111, R11, 0x7610, R111 ;  /* 0x000076100b6f7816 */ /* 0x000fe2000000006f */
[----:B----4-:R-:W-:Y:S01]  /*3fa0*/  IMAD.MOV.U32 R11, RZ, RZ, R38 ;  /* 0x000000ffff0b7224 */ /* 0x010fe200078e0026 */
[----:B------:R-:W-:Y:S01]  /*3fb0*/  PRMT R117, R14, 0x7610, R117 ;  /* 0x000076100e757816 */ /* 0x000fe20000000075 */
[----:B0-----:R-:W-:Y:S01]  /*3fc0*/  IMAD.MOV.U32 R12, RZ, RZ, R39 ;  /* 0x000000ffff0c7224 */ /* 0x001fe200078e0027 */
[----:B------:R-:W-:Y:S01]  /*3fd0*/  PRMT R123, R15, 0x7610, R123 ;  /* 0x000076100f7b7816 */ /* 0x000fe2000000007b */
[----:B------:R-:W-:Y:S01]  /*3fe0*/  IMAD.MOV.U32 R13, RZ, RZ, R36 ;  /* 0x000000ffff0d7224 */ /* 0x000fe200078e0024 */
[----:B------:R-:W-:Y:S01]  /*3ff0*/  PRMT R113, R48, 0x7610, R113 ;  /* 0x0000761030717816 */ /* 0x000fe20000000071 */
[----:B------:R-:W-:Y:S01]  /*4000*/  IMAD.MOV.U32 R14, RZ, RZ, R37 ;  /* 0x000000ffff0e7224 */ /* 0x000fe200078e0025 */
[----:B------:R-:W-:-:S02]  /*4010*/  PRMT R111, R111, 0x5410, R11 ;  /* 0x000054106f6f7816 */ /* 0x000fc4000000000b */
[----:B------:R-:W-:Y:S02]  /*4020*/  PRMT R117, R117, 0x5410, R12 ;  /* 0x0000541075757816 */ /* 0x000fe4000000000c */
        /* <DEDUP_REMOVED lines=8> */
[----:B------:R-:W-:Y:S01]  /*40b0*/  IMAD.MOV.U32 R11, RZ, RZ, R46 ;  /* 0x000000ffff0b7224 */ /* 0x000fe200078e002e */
[----:B------:R-:W-:Y:S01]  /*40c0*/  MOV R12, R47 ;  /* 0x0000002f000c7202 */ /* 0x000fe20000000f00 */
[----:B------:R-:W-:Y:S02]  /*40d0*/  IMAD.MOV.U32 R13, RZ, RZ, R44 ;  /* 0x000000ffff0d7224 */ /* 0x000fe400078e002c */
[----:B------:R-:W-:Y:S01]  /*40e0*/  IMAD.MOV.U32 R14, RZ, RZ, R45 ;  /* 0x000000ffff0e7224 */ /* 0x000fe200078e002d */
[----:B------:R-:W-:-:S04]  /*40f0*/  PRMT R109, R11, 0x5410, R12 ;  /* 0x000054100b6d7816 */ /* 0x000fc8000000000c */
[----:B------:R-:W-:Y:S01]  /*4100*/  PRMT R110, R13, 0x5410, R14 ;  /* 0x000054100d6e7816 */ /* 0x000fe2000000000e */
[----:B------:R-:W-:Y:S06]  /*4110*/  @!P2 BRA `(.L_x_2875) ;  /* 0x000000000004a947 */ /* 0x000fec0003800000 */
[----:B------:R-:W-:Y:S01]  /*4120*/  BPT.TRAP 0x1 ;  /* 0x000000040000795c */ /* 0x000fe20000300000 */
.L_x_2875:
[----:B------:R-:W-:Y:S01]  /*4130*/  IMAD R89, R19, 0x8, R23 ;  /* 0x0000000813597824 */ /* 0x000fe200078e0217 */
[----:B------:R-:W-:Y:S01]  /*4140*/  SHF.L.U32 R102, R212, 0x1f, RZ ;  /* 0x0000001fd4667819 */ /* 0x000fe200000006ff */
[----:B------:R-:W0:Y:S01]  /*4150*/  LDC R106, c[0x0][0x2f4] ;  /* 0x0000bd00ff6a7b82 */ /* 0x000e220000000800 */
[----:B------:R-:W-:Y:S02]  /*4160*/  BSSY B1, `(.L_x_2876) ;  /* 0x0000003000017945 */ /* 0x000fe40003800000 */
[----:B------:R-:W1:Y:S02]  /*4170*/  SYNCS.PHASECHK.TRANS64.TRYWAIT P3, [R89+URZ+0x22890], R102 ;  /* 0x02289066590075a7 */ /* 0x000e64000806017f */
[----:B-1----:R-:W-:Y:S05]  /*4180*/  @!P3 BRA `(.L_x_2877) ;  /* 0x000001d40034b947 */ /* 0x002fea0003800000 */
.L_x_3197:
[----:B------:R-:W-:Y:S05]  /*4190*/  BSYNC B1 ;  /* 0x0000000000017941 */ /* 0x000fea0003800000 */
.L_x_2876:
[----:B------:R-:W-:Y:S01]  /*41a0*/  UMOV UR4, 0xffffffff ;  /* 0xffffffff00047882 */ /* 0x000fe20000000000 */
[----:B0-----:R-:W-:Y:S02]  /*41b0*/  IMAD.IADD R108, R106, 0x1, -R67 ;  /* 0x000000016a6c7824 */ /* 0x001fe400078e0a43 */
[----:B------:R-:W-:Y:S05]  /*41c0*/  BRA.DIV UR4, `(.L_x_2878) ;  /* 0x000001d604387947 */ /* 0x000fea000b800000 */
[----:B------:R0:W2:Y:S04]  /*41d0*/  SHFL.IDX PT, R49, R94, RZ, 0x1c1f ;  /* 0x001c1fff5e317589 */ /* 0x0000a800000e0000 */
[----:B------:R0:W3:Y:S02]  /*41e0*/  SHFL.IDX PT, R14, R93, RZ, 0x1c1f ;  /* 0x001c1fff5d0e7589 */ /* 0x0000e400000e0000 */
.L_x_3201:
[----:B------:R-:W-:Y:S01]  /*41f0*/  ISETP.GE.OR P3, PT, R205, R98, P0 ;  /* 0x00000062cd00720c */ /* 0x000fe20000766670 */
[----:B------:R-:W-:-:S12]  /*4200*/  BSSY B1, `(.L_x_2879) ;  /* 0x0000072000017945 */ /* 0x000fd80003800000 */
[----:B------:R-:W-:Y:S05]  /*4210*/  @P3 BRA `(.L_x_2880) ;  /* 0x0000000400c03947 */ /* 0x000fea0003800000 */
[----:B------:R-:W4:Y:S01]  /*4220*/  S2R R15, SR_TID.X ;  /* 0x00000000000f7919 */ /* 0x000f220000002100 */
[----:B------:R-:W-:Y:S01]  /*4230*/  ISETP.NE.AND P4, PT, R91, RZ, PT ;  /* 0x000000ff5b00720c */ /* 0x000fe20003f85270 */
[----:B---3--:R-:W-:Y:S01]  /*4240*/  IMAD.MOV.U32 R104, RZ, RZ, R14 ;  /* 0x000000ffff687224 */ /* 0x008fe200078e000e */
[C---:B------:R-:W-:Y:S01]  /*4250*/  LEA R96, P3, R78.reuse, R14, 0x1 ;  /* 0x0000000e4e607211 */ /* 0x040fe200078608ff */
[----:B--2---:R-:W-:Y:S01]  /*4260*/  IMAD.MOV.U32 R105, RZ, RZ, R49 ;  /* 0x000000ffff697224 */ /* 0x004fe200078e0031 */
[----:B------:R-:W-:Y:S01]  /*4270*/  SEL R11, R67, R108, !P4 ;  /* 0x0000006c430b7207 */ /* 0x000fe20006000000 */
[----:B------:R-:W-:Y:S01]  /*4280*/  BSSY B2, `(.L_x_2881) ;  /* 0x0000065000027945 */ /* 0x000fe20003800000 */
[----:B------:R-:W-:Y:S02]  /*4290*/  LEA.HI.X R97, R78, R49, R79, 0x1, P3 ;  /* 0x000000314e617211 */ /* 0x000fe400018f0c4f */
[----:B------:R-:W-:-:S04]  /*42a0*/  SHF.R.S32.HI R12, RZ, 0x1f, R11 ;  /* 0x0000001fff0c7819 */ /* 0x000fc8000001140b */
[----:B------:R-:W-:-:S04]  /*42b0*/  LEA.HI R12, R12, R11, RZ, 0x4 ;  /* 0x0000000b0c0c7211 */ /* 0x000fc800078f20ff */
[----:B------:R-:W-:-:S05]  /*42c0*/  LEA.HI.SX32 R11, R12, R77, 0x1c ;  /* 0x0000004d0c0b7211 */ /* 0x000fca00078fe2ff */
[----:B------:R-:W-:-:S05]  /*42d0*/  IMAD.SHL.U32 R11, R11, 0x8, RZ ;  /* 0x000000080b0b7824 */ /* 0x000fca00078e00ff */
[----:B------:R-:W-:-:S04]  /*42e0*/  LOP3.LUT R12, R31, 0x38, R11, 0xf8, !PT ;  /* 0x000000381f0c7812 */ /* 0x000fc800078ef80b */
[----:B------:R-:W-:Y:S01]  /*42f0*/  LOP3.LUT R12, R12, R65, RZ, 0x3c, !PT ;  /* 0x000000410c0c7212 */ /* 0x000fe200078e3cff */
[----:B----4-:R-:W-:-:S05]  /*4300*/  VIADD R15, R15, 0xffffff80 ;  /* 0xffffff800f0f7836 */ /* 0x010fca0000000000 */
        /* <DEDUP_REMOVED lines=11> */
[--C-:B------:R-:W-:Y:S02]  /*43c0*/  SHF.R.U64 R119, R36, 0x10, R37.reuse ;  /* 0x0000001024777819 */ /* 0x100fe40000001225 */
[----:B------:R-:W-:Y:S02]  /*43d0*/  SHF.R.U32.HI R36, RZ, 0x10, R37 ;  /* 0x00000010ff247819 */ /* 0x000fe40000011625 */
[--C-:B------:R-:W-:Y:S02]  /*43e0*/  SHF.R.U64 R121, R32, 0x10, R33.reuse ;  /* 0x0000001020797819 */ /* 0x100fe40000001221 */
[----:B------:R-:W-:Y:S01]  /*43f0*/  SHF.R.U32.HI R112, RZ, 0x10, R33 ;  /* 0x00000010ff707819 */ /* 0x000fe20000011621 */
[--C-:B---3--:R-:W-:Y:S01]  /*4400*/  HADD2.F32 R33, -RZ, R49.reuse.H0_H0 ;  /* 0x20000031ff217230 */ /* 0x108fe20000004100 */
[--C-:B------:R-:W-:Y:S01]  /*4410*/  SHF.R.U64 R120, R34, 0x10, R35.reuse ;  /* 0x0000001022787819 */ /* 0x100fe20000001223 */
[----:B------:R-:W-:Y:S01]  /*4420*/  HADD2.F32 R49, -RZ, R49.H1_H1 ;  /* 0x30000031ff317230 */ /* 0x000fe20000004100 */
[----:B------:R-:W-:Y:S01]  /*4430*/  SHF.R.U32.HI R115, RZ, 0x10, R35 ;  /* 0x00000010ff737819 */ /* 0x000fe20000011623 */
[----:B------:R-:W-:Y:S01]  /*4440*/  HADD2.F32 R35, -RZ, R113.H1_H1 ;  /* 0x30000071ff237230 */ /* 0x000fe20000004100 */
[----:B--2---:R-:W-:Y:S01]  /*4450*/  MOV R32, R14 ;  /* 0x0000000e00207202 */ /* 0x004fe20000000f00 */
[----:B------:R-:W-:Y:S01]  /*4460*/  HADD2.F32 R14, -RZ, R13.H0_H0 ;  /* 0x2000000dff0e7230 */ /* 0x000fe20000004100 */
[----:B------:R-:W-:Y:S01]  /*4470*/  SHF.R.U64 R118, R38, 0x10, R39 ;  /* 0x0000001026767819 */ /* 0x000fe20000001227 */
[----:B------:R-:W-:-:S02]  /*4480*/  HADD2.F32 R38, -RZ, R36.H0_H0 ;  /* 0x20000024ff267230 */ /* 0x000fc40000004100 */
[-C--:B------:R-:W-:Y:S01]  /*4490*/  FMUL.FTZ R37, R33, R35.reuse ;  /* 0x0000002321257220 */ /* 0x080fe20000410000 */
[----:B------:R-:W-:Y:S01]  /*44a0*/  HADD2.F32 R13, -RZ, R13.H1_H1 ;  /* 0x3000000dff0d7230 */ /* 0x000fe20000004100 */
[----:B------:R-:W-:Y:S01]  /*44b0*/  SHF.R.U32.HI R39, RZ, 0x10, R39 ;  /* 0x00000010ff277819 */ /* 0x000fe20000011627 */
[----:B------:R-:W-:Y:S02]  /*44c0*/  HADD2.F32 R34, -RZ, R113.H0_H0 ;  /* 0x20000071ff227230 */ /* 0x000fe40000004100 */
[-C--:B------:R-:W-:Y:S01]  /*44d0*/  FMUL.FTZ R114, R49, R38.reuse ;  /* 0x0000002631727220 */ /* 0x080fe20000410000 */
[----:B------:R-:W-:Y:S02]  /*44e0*/  HADD2.F32 R36, -RZ, R112.H0_H0 ;  /* 0x20000070ff247230 */ /* 0x000fe40000004100 */
[----:B------:R-:W-:Y:S01]  /*44f0*/  FMUL.FTZ R116, R13, R38 ;  /* 0x000000260d747220 */ /* 0x000fe20000410000 */
[C---:B------:R-:W-:Y:S01]  /*4500*/  FMUL.FTZ R112, R14.reuse, R35 ;  /* 0x000000230e707220 */ /* 0x040fe20000410000 */
[----:B------:R-:W-:Y:S01]  /*4510*/  FFMA.FTZ R38, R14, R34, -R37 ;  /* 0x000000220e267223 */ /* 0x000fe20000010825 */
[----:B------:R-:W-:-:S02]  /*4520*/  HADD2.F32 R35, -RZ, R117.H1_H1 ;  /* 0x30000075ff237230 */ /* 0x000fc40000004100 */
[-C--:B------:R-:W-:Y:S01]  /*4530*/  FFMA.FTZ R113, R13, R36.reuse, -R114 ;  /* 0x000000240d717223 */ /* 0x080fe20000010872 */
[----:B------:R-:W-:Y:S01]  /*4540*/  FFMA.FTZ R49, R49, R36, R116 ;  /* 0x0000002431317223 */ /* 0x000fe20000010074 */
[--C-:B------:R-:W-:Y:S02]  /*4550*/  HADD2.F32 R14, -RZ, R51.reuse.H0_H0 ;  /* 0x20000033ff0e7230 */ /* 0x100fe40000004100 */
[----:B------:R-:W-:Y:S01]  /*4560*/  FFMA.FTZ R112, R33, R34, R112 ;  /* 0x0000002221707223 */ /* 0x000fe20000010070 */
[----:B------:R-:W-:Y:S02]  /*4570*/  HADD2.F32 R51, -RZ, R51.H1_H1 ;  /* 0x30000033ff337230 */ /* 0x000fe40000004100 */
[----:B------:R-:W-:Y:S02]  /*4580*/  HADD2.F32 R13, -RZ, R15.H0_H0 ;  /* 0x2000000fff0d7230 */ /* 0x000fe40000004100 */
[----:B------:R-:W-:Y:S01]  /*4590*/  FMUL.FTZ R114, R14, R35 ;  /* 0x000000230e727220 */ /* 0x000fe20000410000 */
[----:B------:R-:W-:Y:S01]  /*45a0*/  HADD2.F32 R36, -RZ, R39.H0_H0 ;  /* 0x20000027ff247230 */ /* 0x000fe20000004100 */
[----:B------:R-:W-:Y:S01]  /*45b0*/  F2FP.F16.F32.PACK_AB R49, R49, R112 ;  /* 0x000000703131723e */ /* 0x000fe200000000ff */
[----:B------:R-:W-:-:S02]  /*45c0*/  HADD2.F32 R15, -RZ, R15.H1_H1 ;  /* 0x3000000fff0f7230 */ /* 0x000fc40000004100 */
[----:B------:R-:W-:Y:S01]  /*45d0*/  FMUL.FTZ R35, R13, R35 ;  /* 0x000000230d237220 */ /* 0x000fe20000410000 */
[----:B------:R-:W-:Y:S02]  /*45e0*/  HADD2.F32 R33, -RZ, R117.H0_H0 ;  /* 0x20000075ff217230 */ /* 0x000fe40000004100 */
[-C--:B------:R-:W-:Y:S01]  /*45f0*/  FMUL.FTZ R116, R51, R36.reuse ;  /* 0x0000002433747220 */ /* 0x080fe20000410000 */
[----:B------:R-:W-:Y:S02]  /*4600*/  HADD2.F32 R34, -RZ, R115.H0_H0 ;  /* 0x20000073ff227230 */ /* 0x000fe40000004100 */
[----:B------:R-:W-:Y:S01]  /*4610*/  FMUL.FTZ R36, R15, R36 ;  /* 0x000000240f247220 */ /* 0x000fe20000410000 */
[-C--:B------:R-:W-:Y:S01]  /*4620*/  FFMA.FTZ R115, R14, R33.reuse, R35 ;  /* 0x000000210e737223 */ /* 0x080fe20000010023 */
[----:B------:R-:W-:Y:S01]  /*4630*/  FFMA.FTZ R114, R13, R33, -R114 ;  /* 0x000000210d727223 */ /* 0x000fe20000010872 */
[-C--:B------:R-:W-:Y:S01]  /*4640*/  FFMA.FTZ R117, R15, R34.reuse, -R116 ;  /* 0x000000220f757223 */ /* 0x080fe20000010874 */
[----:B------:R-:W-:Y:S01]  /*4650*/  FFMA.FTZ R116, R51, R34, R36 ;  /* 0x0000002233747223 */ /* 0x000fe20000010024 */
[----:B------:R-:W-:-:S02]  /*4660*/  HADD2.F32 R14, -RZ, R48.H0_H0 ;  /* 0x20000030ff0e7230 */ /* 0x000fc40000004100 */
[----:B------:R-:W-:Y:S02]  /*4670*/  HADD2.F32 R34, -RZ, R123.H1_H1 ;  /* 0x3000007bff227230 */ /* 0x000fe40000004100 */
[----:B------:R-:W-:Y:S02]  /*4680*/  HADD2.F32 R35, -RZ, R119.H0_H0 ;  /* 0x20000077ff237230 */ /* 0x000fe40000004100 */
[----:B------:R-:W-:Y:S02]  /*4690*/  HADD2.F32 R13, -RZ, R12.H0_H0 ;  /* 0x2000000cff0d7230 */ /* 0x000fe40000004100 */
[-C--:B------:R-:W-:Y:S01]  /*46a0*/  FMUL.FTZ R36, R14, R34.reuse ;  /* 0x000000220e247220 */ /* 0x080fe20000410000 */
[----:B------:R-:W-:Y:S02]  /*46b0*/  HADD2.F32 R48, -RZ, R48.H1_H1 ;  /* 0x30000030ff307230 */ /* 0x000fe40000004100 */
[----:B------:R-:W-:Y:S02]  /*46c0*/  HADD2.F32 R12, -RZ, R12.H1_H1 ;  /* 0x3000000cff0c7230 */ /* 0x000fe40000004100 */
[----:B------:R-:W-:Y:S01]  /*46d0*/  FMUL.FTZ R37, R13, R34 ;  /* 0x000000220d257220 */ /* 0x000fe20000410000 */
[----:B------:R-:W-:-:S02]  /*46e0*/  HADD2.F32 R15, -RZ, R123.H0_H0 ;  /* 0x2000007bff0f7230 */ /* 0x000fc40000004100 */
[-C--:B------:R-:W-:Y:S01]  /*46f0*/  FMUL.FTZ R39, R48, R35.reuse ;  /* 0x0000002330277220 */ /* 0x080fe20000410000 */
[----:B------:R-:W-:Y:S02]  /*4700*/  HADD2.F32 R33, -RZ, R121.H0_H0 ;  /* 0x20000079ff217230 */ /* 0x000fe40000004100 */
[----:B------:R-:W-:Y:S01]  /*4710*/  FMUL.FTZ R35, R12, R35 ;  /* 0x000000230c237220 */ /* 0x000fe20000410000 */
[-C--:B------:R-:W-:Y:S01]  /*4720*/  FFMA.FTZ R36, R13, R15.reuse, -R36 ;  /* 0x0000000f0d247223 */ /* 0x080fe20000010824 */
[----:B------:R-:W-:Y:S01]  /*4730*/  FFMA.FTZ R37, R14, R15, R37 ;  /* 0x0000000f0e257223 */ /* 0x000fe20000010025 */
[-C--:B------:R-:W-:Y:S01]  /*4740*/  FFMA.FTZ R39, R12, R33.reuse, -R39 ;  /* 0x000000210c277223 */ /* 0x080fe20000010827 */
[----:B------:R-:W-:Y:S01]  /*4750*/  FFMA.FTZ R48, R48, R33, R35 ;  /* 0x0000002130307223 */ /* 0x000fe20000010023 */
[----:B------:R-:W-:Y:S02]  /*4760*/  HADD2.F32 R13, -RZ, R50.H0_H0 ;  /* 0x20000032ff0d7230 */ /* 0x000fe40000004100 */
[----:B------:R-:W-:-:S02]  /*4770*/  HADD2.F32 R14, -RZ, R111.H0_H0 ;  /* 0x2000006fff0e7230 */ /* 0x000fc40000004100 */
[----:B------:R-:W-:Y:S01]  /*4780*/  HADD2.F32 R33, -RZ, R118.H0_H0 ;  /* 0x20000076ff217230 */ /* 0x000fe20000004100 */
[----:B------:R-:W-:Y:S01]  /*4790*/  F2FP.F16.F32.PACK_AB R48, R48, R37 ;  /* 0x000000253030723e */ /* 0x000fe200000000ff */
[----:B------:R-:W-:Y:S02]  /*47a0*/  HADD2.F32 R12, -RZ, R32.H0_H0 ;  /* 0x20000020ff0c7230 */ /* 0x000fe40000004100 */
[----:B------:R-:W-:Y:S02]  /*47b0*/  HADD2.F32 R50, -RZ, R50.H1_H1 ;  /* 0x30000032ff327230 */ /* 0x000fe40000004100 */
[----:B------:R-:W-:Y:S02]  /*47c0*/  HADD2.F32 R111, -RZ, R111.H1_H1 ;  /* 0x3000006fff6f7230 */ /* 0x000fe40000004100 */
[----:B------:R-:W-:Y:S02]  /*47d0*/  HADD2.F32 R32, -RZ, R32.H1_H1 ;  /* 0x30000020ff207230 */ /* 0x000fe40000004100 */
[----:B------:R-:W-:Y:S01]  /*47e0*/  FMUL.FTZ R51, R50, R33 ;  /* 0x0000002132337220 */ /* 0x000fe20000410000 */
[----:B------:R-:W-:-:S02]  /*47f0*/  HADD2.F32 R15, -RZ, R120.H0_H0 ;  /* 0x20000078ff0f7230 */ /* 0x000fc40000004100 */
[CC--:B------:R-:W-:Y:S01]  /*4800*/  FMUL.FTZ R35, R13.reuse, R111.reuse ;  /* 0x0000006f0d237220 */ /* 0x0c0fe20000410000 */
[----:B------:R-:W-:Y:S01]  /*4810*/  FMUL.FTZ R34, R12, R111 ;  /* 0x0000006f0c227220 */ /* 0x000fe20000410000 */
[----:B------:R-:W-:Y:S02]  /*4820*/  FMUL.FTZ R33, R32, R33 ;  /* 0x0000002120217220 */ /* 0x000fe40000410000 */
[-C--:B------:R-:W-:Y:S01]  /*4830*/  FFMA.FTZ R35, R12, R14.reuse, -R35 ;  /* 0x0000000e0c237223 */ /* 0x080fe20000010823 */
[----:B------:R-:W-:Y:S01]  /*4840*/  FFMA.FTZ R34, R13, R14, R34 ;  /* 0x0000000e0d227223 */ /* 0x000fe20000010022 */
[-C--:B------:R-:W-:Y:S01]  /*4850*/  FFMA.FTZ R32, R32, R15.reuse, -R51 ;  /* 0x0000000f20207223 */ /* 0x080fe20000010833 */
[----:B------:R-:W-:Y:S01]  /*4860*/  FFMA.FTZ R33, R50, R15, R33 ;  /* 0x0000000f32217223 */ /* 0x000fe20000010021 */
[----:B------:R-:W-:Y:S02]  /*4870*/  F2FP.F16.F32.PACK_AB R13, R113, R38 ;  /* 0x00000026710d723e */ /* 0x000fe400000000ff */
[----:B------:R-:W-:-:S02]  /*4880*/  F2FP.F16.F32.PACK_AB R15, R117, R114 ;  /* 0x00000072750f723e */ /* 0x000fc400000000ff */
[----:B------:R-:W-:Y:S02]  /*4890*/  F2FP.F16.F32.PACK_AB R51, R116, R115 ;  /* 0x000000737433723e */ /* 0x000fe400000000ff */
[----:B------:R-:W-:Y:S02]  /*48a0*/  F2FP.F16.F32.PACK_AB R12, R39, R36 ;  /* 0x00000024270c723e */ /* 0x000fe400000000ff */
[----:B------:R-:W-:Y:S02]  /*48b0*/  F2FP.F16.F32.PACK_AB R14, R32, R35 ;  /* 0x00000023200e723e */ /* 0x000fe400000000ff */
[----:B------:R-:W-:-:S07]  /*48c0*/  F2FP.F16.F32.PACK_AB R50, R33, R34 ;  /* 0x000000222132723e */ /* 0x000fce00000000ff */
.L_x_2882:
[----:B------:R-:W-:Y:S05]  /*48d0*/  BSYNC B2 ;  /* 0x0000000000027941 */ /* 0x000fea0003800000 */
.L_x_2881:
[----:B------:R-:W-:Y:S01]  /*48e0*/  ISETP.GE.AND P3, PT, R11, R106, PT ;  /* 0x0000006a0b00720c */ /* 0x000fe20003f66270 */
[----:B--2---:R4:W-:-:S12]  /*48f0*/  ST.E.128 desc[UR54][R96.64], R12 ;  /* 0x0000000c60007985 */ /* 0x0049d8000c101d36 */
[----:B------:R-:W-:-:S05]  /*4900*/  @!P3 IMAD.WIDE R104, R11, 0x2, R104 ;  /* 0x000000020b68b825 */ /* 0x000fca00078e0268 */
[----:B---3--:R4:W-:Y:S02]  /*4910*/  @!P3 ST.E.128 desc[UR54][R104.64], R48 ;  /* 0x000000306800b985 */ /* 0x0089e4000c101d36 */
.L_x_2880:
[----:B------:R-:W-:Y:S05]  /*4920*/  BSYNC B1 ;  /* 0x0000000000017941 */ /* 0x000fea0003800000 */
.L_x_2879:
[----:B------:R-:W-:-:S03]  /*4930*/  UMOV UR4, 0xffffffff ;  /* 0xffffffff00047882 */ /* 0x000fc60000000000 */
[----:B------:R-:W-:Y:S05]  /*4940*/  BRA.DIV UR4, `(.L_x_2883) ;  /* 0x000001ce04a07947 */ /* 0x000fea000b800000 */
[----:B------:R0:W0:Y:S04]  /*4950*/  SHFL.IDX PT, R37, R94, 0x1, 0x1c1f ;  /* 0x003c1f005e257f89 */ /* 0x00002800000e0000 */
[----:B------:R0:W0:Y:S02]  /*4960*/  SHFL.IDX PT, R36, R93, 0x1, 0x1c1f ;  /* 0x003c1f005d247f89 */ /* 0x00002400000e0000 */
.L_x_3205:
[----:B------:R-:W-:-:S05]  /*4970*/  VIADD R11, R205, 0x40 ;  /* 0x00000040cd0b7836 */ /* 0x000fca0000000000 */
[----:B------:R-:W-:-:S13]  /*4980*/  ISETP.GE.OR P3, PT, R11, R98, P0 ;  /* 0x000000620b00720c */ /* 0x000fda0000766670 */
[----:B------:R-:W-:Y:S05]  /*4990*/  @P3 BRA `(.L_x_2868) ;  /* 0x0000000800f43947 */ /* 0x000fea0003800000 */
[----:B----4-:R-:W4:Y:S01]  /*49a0*/  LDL R13, [R1+0xc] ;  /* 0x00000c00010d7983 */ /* 0x010f220000100800 */
[----:B------:R-:W-:Y:S01]  /*49b0*/  ISETP.NE.AND P4, PT, R91, RZ, PT ;  /* 0x000000ff5b00720c */ /* 0x000fe20003f85270 */
[C---:B---3--:R-:W-:Y:S01]  /*49c0*/  VIADD R14, R205.reuse, 0x40 ;  /* 0x00000040cd0e7836 */ /* 0x048fe20000000000 */
[----:B0-----:R-:W-:Y:S01]  /*49d0*/  LEA R38, P3, R78, R36, 0x1 ;  /* 0x000000244e267211 */ /* 0x001fe200078608ff */
[----:B------:R-:W-:Y:S01]  /*49e0*/  VIADD R12, R205, 0x40 ;  /* 0x00000040cd0c7836 */ /* 0x000fe20000000000 */
[----:B------:R-:W-:Y:S01]  /*49f0*/  SEL R108, R67, R108, !P4 ;  /* 0x0000006c436c7207 */ /* 0x000fe20006000000 */
[----:B------:R-:W-:Y:S01]  /*4a00*/  IMAD.SHL.U32 R14, R14, 0x40, RZ ;  /* 0x000000400e0e7824 */ /* 0x000fe200078e00ff */
[----:B------:R-:W-:Y:S01]  /*4a10*/  BSSY B1, `(.L_x_2884) ;  /* 0x000006a000017945 */ /* 0x000fe20003800000 */
[----:B------:R-:W-:Y:S01]  /*4a20*/  IMAD.SHL.U32 R12, R12, 0x40, RZ ;  /* 0x000000400c0c7824 */ /* 0x000fe200078e00ff */
[----:B------:R-:W-:Y:S02]  /*4a30*/  SHF.R.S32.HI R11, RZ, 0x1f, R108 ;  /* 0x0000001fff0b7819 */ /* 0x000fe4000001146c */
[----:B------:R-:W-:-:S02]  /*4a40*/  LOP3.LUT R14, R14, 0x1c0, RZ, 0xc0, !PT ;  /* 0x000001c00e0e7812 */ /* 0x000fc400078ec0ff */
[----:B------:R-:W-:Y:S02]  /*4a50*/  LEA.HI R108, R11, R108, RZ, 0x4 ;  /* 0x0000006c0b6c7211 */ /* 0x000fe400078f20ff */
[----:B------:R-:W-:Y:S02]  /*4a60*/  LOP3.LUT R12, R12, 0x1c0, RZ, 0xc0, !PT ;  /* 0x000001c00c0c7812 */ /* 0x000fe400078ec0ff */
[----:B------:R-:W-:Y:S02]  /*4a70*/  LEA.HI.SX32 R11, R108, R77, 0x1c ;  /* 0x0000004d6c0b7211 */ /* 0x000fe400078fe2ff */
[----:B------:R-:W-:Y:S02]  /*4a80*/  SHF.R.U32.HI R14, RZ, 0x3, R14 ;  /* 0x00000003ff0e7819 */ /* 0x000fe4000001160e */
[----:B------:R-:W-:Y:S01]  /*4a90*/  LEA.HI.X R39, R78, R37, R79, 0x1, P3 ;  /* 0x000000254e277211 */ /* 0x000fe200018f0c4f */
[----:B------:R-:W-:-:S05]  /*4aa0*/  IMAD.SHL.U32 R11, R11, 0x8, RZ ;  /* 0x000000080b0b7824 */ /* 0x000fca00078e00ff */
[----:B------:R-:W-:-:S04]  /*4ab0*/  LOP3.LUT R12, R12, 0x38, R11, 0xf8, !PT ;  /* 0x000000380c0c7812 */ /* 0x000fc800078ef80b */
[----:B------:R-:W-:-:S05]  /*4ac0*/  LOP3.LUT R12, R12, R14, RZ, 0x3c, !PT ;  /* 0x0000000e0c0c7212 */ /* 0x000fca00078e3cff */
[----:B----4-:R-:W-:Y:S02]  /*4ad0*/  IMAD.IADD R14, R13, 0x1, R12 ;  /* 0x000000010d0e7824 */ /* 0x010fe400078e020c */
[C---:B------:R-:W-:Y:S02]  /*4ae0*/  IMAD R12, R19.reuse, 0x1800, R81 ;  /* 0x00001800130c7824 */ /* 0x040fe400078e0251 */
[----:B------:R-:W-:Y:S02]  /*4af0*/  IMAD R14, R19, 0x1800, R14 ;  /* 0x00001800130e7824 */ /* 0x000fe400078e020e */
[--C-:B------:R-:W-:Y:S02]  /*4b00*/  IMAD R12, R12, 0x2, R23.reuse ;  /* 0x000000020c0c7824 */ /* 0x100fe400078e0217 */
[----:B------:R-:W-:-:S04]  /*4b10*/  IMAD R32, R14, 0x2, R23 ;  /* 0x000000020e207824 */ /* 0x000fc800078e0217 */
[----:B------:R-:W0:Y:S04]  /*4b20*/  LDS.128 R12, [R12+0x1c400] ;  /* 0x01c400000c0c7984 */ /* 0x000e280000000c00 */
[----:B------:R-:W3:Y:S01]  /*4b30*/  LDS.128 R32, [R32+0x1c400] ;  /* 0x01c4000020207984 */ /* 0x000ee20000000c00 */
[----:B------:R-:W-:Y:S05]  /*4b40*/  @P1 BRA `(.L_x_2885) ;  /* 0x0000000400581947 */ /* 0x000fea0003800000 */
[--C-:B------:R-:W-:Y:S02]  /*4b50*/  SHF.R.U64 R97, R44, 0x10, R45.reuse ;  /* 0x000000102c617819 */ /* 0x100fe4000000122d */
[----:B------:R-:W-:Y:S01]  /*4b60*/  SHF.R.U32.HI R44, RZ, 0x10, R45 ;  /* 0x00000010ff2c7819 */ /* 0x000fe2000001162d */
[----:B------:R-:W-:Y:S01]  /*4b70*/  HADD2.F32 R45, -RZ, R110.H1_H1 ;  /* 0x3000006eff2d7230 */ /* 0x000fe20000004100 */
[--C-:B------:R-:W-:Y:S01]  /*4b80*/  SHF.R.U64 R105, R40, 0x10, R41.reuse ;  /* 0x0000001028697819 */ /* 0x100fe20000001229 */
[----:B---3--:R-:W-:Y:S01]  /*4b90*/  IMAD.MOV.U32 R40, RZ, RZ, R32 ;  /* 0x000000ffff287224 */ /* 0x008fe200078e0020 */
[----:B------:R-:W-:Y:S01]  /*4ba0*/  SHF.R.U32.HI R48, RZ, 0x10, R41 ;  /* 0x00000010ff307819 */ /* 0x000fe20000011629 */
[----:B0-----:R-:W-:Y:S01]  /*4bb0*/  IMAD.MOV.U32 R32, RZ, RZ, R14 ;  /* 0x000000ffff207224 */ /* 0x001fe200078e000e */
[----:B------:R-:W-:Y:S01]  /*4bc0*/  MOV R41, R34 ;  /* 0x0000002200297202 */ /* 0x000fe20000000f00 */
[--C-:B------:R-:W-:Y:S01]  /*4bd0*/  HADD2.F32 R34, -RZ, R33.reuse.H0_H0 ;  /* 0x20000021ff227230 */ /* 0x100fe20000004100 */
[----:B------:R-:W-:Y:S01]  /*4be0*/  SHF.R.U64 R104, R42, 0x10, R43 ;  /* 0x000000102a687819 */ /* 0x000fe2000000122b */
[----:B------:R-:W-:Y:S01]  /*4bf0*/  HADD2.F32 R33, -RZ, R33.H1_H1 ;  /* 0x30000021ff217230 */ /* 0x000fe20000004100 */
[----:B------:R-:W-:Y:S01]  /*4c00*/  SHF.R.U64 R96, R46, 0x10, R47 ;  /* 0x000000102e607819 */ /* 0x000fe2000000122f */
[--C-:B------:R-:W-:Y:S01]  /*4c10*/  HADD2.F32 R14, -RZ, R13.reuse.H0_H0 ;  /* 0x2000000dff0e7230 */ /* 0x100fe20000004100 */
[----:B------:R-:W-:Y:S01]  /*4c20*/  SHF.R.U32.HI R50, RZ, 0x10, R43 ;  /* 0x00000010ff327819 */ /* 0x000fe2000001162b */
[----:B------:R-:W-:Y:S01]  /*4c30*/  HADD2.F32 R44, -RZ, R44.H0_H0 ;  /* 0x2000002cff2c7230 */ /* 0x000fe20000004100 */
[----:B--2---:R-:W-:Y:S01]  /*4c40*/  SHF.R.U32.HI R49, RZ, 0x10, R47 ;  /* 0x00000010ff317819 */ /* 0x004fe2000001162f */
[----:B------:R-:W-:-:S02]  /*4c50*/  HADD2.F32 R13, -RZ, R13.H1_H1 ;  /* 0x3000000dff0d7230 */ /* 0x000fc40000004100 */
[-C--:B------:R-:W-:Y:S01]  /*4c60*/  FMUL.FTZ R47, R34, R45.reuse ;  /* 0x0000002d222f7220 */ /* 0x080fe20000410000 */
[----:B------:R-:W-:Y:S02]  /*4c70*/  HADD2.F32 R42, -RZ, R48.H0_H0 ;  /* 0x20000030ff2a7230 */ /* 0x000fe40000004100 */
[-C--:B------:R-:W-:Y:S01]  /*4c80*/  FMUL.FTZ R46, R33, R44.reuse ;  /* 0x0000002c212e7220 */ /* 0x080fe20000410000 */
[----:B------:R-:W-:Y:S02]  /*4c90*/  HADD2.F32 R43, -RZ, R107.H1_H1 ;  /* 0x3000006bff2b7230 */ /* 0x000fe40000004100 */
[C---:B------:R-:W-:Y:S01]  /*4ca0*/  FMUL.FTZ R44, R13.reuse, R44 ;  /* 0x0000002c0d2c7220 */ /* 0x040fe20000410000 */
[C---:B------:R-:W-:Y:S01]  /*4cb0*/  FMUL.FTZ R45, R14.reuse, R45 ;  /* 0x0000002d0e2d7220 */ /* 0x040fe20000410000 */
[-C--:B------:R-:W-:Y:S01]  /*4cc0*/  FFMA.FTZ R46, R13, R42.reuse, -R46 ;  /* 0x0000002a0d2e7223 */ /* 0x080fe2000001082e */
[----:B------:R-:W-:Y:S02]  /*4cd0*/  HADD2.F32 R13, -RZ, R15.H0_H0 ;  /* 0x2000000fff0d7230 */ /* 0x000fe40000004100 */
[----:B------:R-:W-:Y:S01]  /*4ce0*/  FFMA.FTZ R48, R33, R42, R44 ;  /* 0x0000002a21307223 */ /* 0x000fe2000001002c */
[----:B------:R-:W-:Y:S01]  /*4cf0*/  FFMA.FTZ R47, R14, R43, -R47 ;  /* 0x0000002b0e2f7223 */ /* 0x000fe2000001082f */
[----:B------:R-:W-:-:S02]  /*4d00*/  HADD2.F32 R42, -RZ, R109.H1_H1 ;  /* 0x3000006dff2a7230 */ /* 0x000fc40000004100 */
[----:B------:R-:W-:Y:S01]  /*4d10*/  FFMA.FTZ R45, R34, R43, R45 ;  /* 0x0000002b222d7223 */ /* 0x000fe2000001002d */
[----:B------:R-:W-:Y:S02]  /*4d20*/  HADD2.F32 R14, -RZ, R35.H0_H0 ;  /* 0x20000023ff0e7230 */ /* 0x000fe40000004100 */
[----:B------:R-:W-:Y:S02]  /*4d30*/  HADD2.F32 R33, -RZ, R103.H1_H1 ;  /* 0x30000067ff217230 */ /* 0x000fe40000004100 */
[----:B------:R-:W-:Y:S01]  /*4d40*/  FMUL.FTZ R43, R13, R42 ;  /* 0x0000002a0d2b7220 */ /* 0x000fe20000410000 */
[----:B------:R-:W-:Y:S01]  /*4d50*/  HADD2.F32 R35, -RZ, R35.H1_H1 ;  /* 0x30000023ff237230 */ /* 0x000fe20000004100 */
[----:B------:R-:W-:Y:S01]  /*4d60*/  F2FP.F16.F32.PACK_AB R45, R48, R45 ;  /* 0x0000002d302d723e */ /* 0x000fe200000000ff */
[----:B------:R-:W-:Y:S02]  /*4d70*/  HADD2.F32 R44, -RZ, R49.H0_H0 ;  /* 0x20000031ff2c7230 */ /* 0x000fe40000004100 */
[----:B------:R-:W-:Y:S01]  /*4d80*/  FFMA.FTZ R51, R14, R33, R43 ;  /* 0x000000210e337223 */ /* 0x000fe2000001002b */
[----:B------:R-:W-:-:S02]  /*4d90*/  HADD2.F32 R34, -RZ, R50.H0_H0 ;  /* 0x20000032ff227230 */ /* 0x000fc40000004100 */
[----:B------:R-:W-:Y:S01]  /*4da0*/  FMUL.FTZ R50, R14, R42 ;  /* 0x0000002a0e327220 */ /* 0x000fe20000410000 */
[----:B------:R-:W-:Y:S02]  /*4db0*/  HADD2.F32 R15, -RZ, R15.H1_H1 ;  /* 0x3000000fff0f7230 */ /* 0x000fe40000004100 */
[-C--:B------:R-:W-:Y:S01]  /*4dc0*/  FMUL.FTZ R42, R35, R44.reuse ;  /* 0x0000002c232a7220 */ /* 0x080fe20000410000 */
[----:B------:R-:W-:Y:S02]  /*4dd0*/  HADD2.F32 R14, -RZ, R40.H0_H0 ;  /* 0x20000028ff0e7230 */ /* 0x000fe40000004100 */
[----:B------:R-:W-:Y:S01]  /*4de0*/  FFMA.FTZ R50, R13, R33, -R50 ;  /* 0x000000210d327223 */ /* 0x000fe20000010832 */
[----:B------:R-:W-:Y:S02]  /*4df0*/  HADD2.F32 R110, -RZ, R110.H0_H0 ;  /* 0x2000006eff6e7230 */ /* 0x000fe40000004100 */
[----:B------:R-:W-:Y:S01]  /*4e00*/  FMUL.FTZ R44, R15, R44 ;  /* 0x0000002c0f2c7220 */ /* 0x000fe20000410000 */
[----:B------:R-:W-:-:S02]  /*4e10*/  HADD2.F32 R33, -RZ, R97.H0_H0 ;  /* 0x20000061ff217230 */ /* 0x000fc40000004100 */
[-C--:B------:R-:W-:Y:S01]  /*4e20*/  FFMA.FTZ R93, R15, R34.reuse, -R42 ;  /* 0x000000220f5d7223 */ /* 0x080fe2000001082a */
[----:B------:R-:W-:Y:S02]  /*4e30*/  HADD2.F32 R13, -RZ, R12.H0_H0 ;  /* 0x2000000cff0d7230 */ /* 0x000fe40000004100 */
[----:B------:R-:W-:Y:S01]  /*4e40*/  FFMA.FTZ R94, R35, R34, R44 ;  /* 0x00000022235e7223 */ /* 0x000fe2000001002c */
[----:B------:R-:W-:Y:S02]  /*4e50*/  HADD2.F32 R40, -RZ, R40.H1_H1 ;  /* 0x30000028ff287230 */ /* 0x000fe40000004100 */
[-C--:B------:R-:W-:Y:S01]  /*4e60*/  FMUL.FTZ R34, R14, R110.reuse ;  /* 0x0000006e0e227220 */ /* 0x080fe20000410000 */
[----:B------:R-:W-:Y:S02]  /*4e70*/  HADD2.F32 R12, -RZ, R12.H1_H1 ;  /* 0x3000000cff0c7230 */ /* 0x000fe40000004100 */
[----:B------:R-:W-:Y:S01]  /*4e80*/  FMUL.FTZ R35, R13, R110 ;  /* 0x0000006e0d237220 */ /* 0x000fe20000410000 */
[----:B------:R-:W-:-:S02]  /*4e90*/  HADD2.F32 R107, -RZ, R107.H0_H0 ;  /* 0x2000006bff6b7230 */ /* 0x000fc40000004100 */
[-C--:B------:R-:W-:Y:S01]  /*4ea0*/  FMUL.FTZ R43, R40, R33.reuse ;  /* 0x00000021282b7220 */ /* 0x080fe20000410000 */
[----:B------:R-:W-:Y:S02]  /*4eb0*/  HADD2.F32 R15, -RZ, R105.H0_H0 ;  /* 0x20000069ff0f7230 */ /* 0x000fe40000004100 */
[C---:B------:R-:W-:Y:S01]  /*4ec0*/  FMUL.FTZ R33, R12.reuse, R33 ;  /* 0x000000210c217220 */ /* 0x040fe20000410000 */
[----:B------:R-:W-:Y:S02]  /*4ed0*/  HADD2.F32 R109, -RZ, R109.H0_H0 ;  /* 0x2000006dff6d7230 */ /* 0x000fe40000004100 */
[----:B------:R-:W-:Y:S01]  /*4ee0*/  FFMA.FTZ R34, R13, R107, -R34 ;  /* 0x0000006b0d227223 */ /* 0x000fe20000010822 */
[----:B------:R-:W-:Y:S02]  /*4ef0*/  HADD2.F32 R13, -RZ, R41.H0_H0 ;  /* 0x20000029ff0d7230 */ /* 0x000fe40000004100 */
[-C--:B------:R-:W-:Y:S01]  /*4f00*/  FFMA.FTZ R43, R12, R15.reuse, -R43 ;  /* 0x0000000f0c2b7223 */ /* 0x080fe2000001082b */
[----:B------:R-:W-:Y:S01]  /*4f10*/  FFMA.FTZ R40, R40, R15, R33 ;  /* 0x0000000f28287223 */ /* 0x000fe20000010021 */
[----:B------:R-:W-:-:S02]  /*4f20*/  HADD2.F32 R12, -RZ, R32.H0_H0 ;  /* 0x20000020ff0c7230 */ /* 0x000fc40000004100 */
[----:B------:R-:W-:Y:S01]  /*4f30*/  FFMA.FTZ R35, R14, R107, R35 ;  /* 0x0000006b0e237223 */ /* 0x000fe20000010023 */
[----:B------:R-:W-:Y:S02]  /*4f40*/  HADD2.F32 R15, -RZ, R96.H0_H0 ;  /* 0x20000060ff0f7230 */ /* 0x000fe40000004100 */
[-C--:B------:R-:W-:Y:S01]  /*4f50*/  FMUL.FTZ R33, R13, R109.reuse ;  /* 0x0000006d0d217220 */ /* 0x080fe20000410000 */
[----:B------:R-:W-:Y:S02]  /*4f60*/  HADD2.F32 R41, -RZ, R41.H1_H1 ;  /* 0x30000029ff297230 */ /* 0x000fe40000004100 */
[----:B------:R-:W-:Y:S01]  /*4f70*/  FMUL.FTZ R42, R12, R109 ;  /* 0x0000006d0c2a7220 */ /* 0x000fe20000410000 */
[----:B------:R-:W-:Y:S01]  /*4f80*/  HADD2.F32 R32, -RZ, R32.H1_H1 ;  /* 0x30000020ff207230 */ /* 0x000fe20000004100 */
[----:B------:R-:W-:Y:S01]  /*4f90*/  F2FP.F16.F32.PACK_AB R51, R94, R51 ;  /* 0x000000335e33723e */ /* 0x000fe200000000ff */
[----:B------:R-:W-:Y:S02]  /*4fa0*/  HADD2.F32 R103, -RZ, R103.H0_H0 ;  /* 0x20000067ff677230 */ /* 0x000fe40000004100 */
[----:B------:R-:W-:Y:S01]  /*4fb0*/  FMUL.FTZ R49, R41, R15 ;  /* 0x0000000f29317220 */ /* 0x000fe20000410000 */
[----:B------:R-:W-:-:S02]  /*4fc0*/  HADD2.F32 R14, -RZ, R104.H0_H0 ;  /* 0x20000068ff0e7230 */ /* 0x000fc40000004100 */
        /* <DEDUP_REMOVED lines=8> */
[----:B------:R-:W-:Y:S02]  /*5050*/  F2FP.F16.F32.PACK_AB R12, R43, R34 ;  /* 0x000000222b0c723e */ /* 0x000fe400000000ff */
[----:B------:R-:W-:Y:S01]  /*5060*/  F2FP.F16.F32.PACK_AB R14, R32, R33 ;  /* 0x00000021200e723e */ /* 0x000fe200000000ff */
[----:B------:R-:W-:Y:S01]  /*5070*/  IMAD.MOV.U32 R32, RZ, RZ, R44 ;  /* 0x000000ffff207224 */ /* 0x000fe200078e002c */
[----:B------:R-:W-:Y:S01]  /*5080*/  F2FP.F16.F32.PACK_AB R13, R46, R47 ;  /* 0x0000002f2e0d723e */ /* 0x000fe200000000ff */
[----:B------:R-:W-:Y:S01]  /*5090*/  IMAD.MOV.U32 R33, RZ, RZ, R45 ;  /* 0x000000ffff217224 */ /* 0x000fe200078e002d */
[----:B------:R-:W-:-:S07]  /*50a0*/  F2FP.F16.F32.PACK_AB R34, R41, R42 ;  /* 0x0000002a2922723e */ /* 0x000fce00000000ff */
.L_x_2885:
[----:B------:R-:W-:Y:S05]  /*50b0*/  BSYNC B1 ;  /* 0x0000000000017941 */ /* 0x000fea0003800000 */
.L_x_2884:
[----:B0-----:R0:W-:Y:S01]  /*50c0*/  ST.E.128 desc[UR54][R38.64], R12 ;  /* 0x0000000c26007985 */ /* 0x0011e2000c101d36 */
[----:B------:R-:W-:-:S13]  /*50d0*/  ISETP.GE.AND P1, PT, R11, R106, PT ;  /* 0x0000006a0b00720c */ /* 0x000fda0003f26270 */
[----:B------:R-:W-:Y:S05]  /*50e0*/  @P1 BRA `(.L_x_2868) ;  /* 0x0000000400201947 */ /* 0x000fea0003800000 */
[----:B0-----:R-:W-:-:S05]  /*50f0*/  IMAD.WIDE R12, R11, 0x2, R36 ;  /* 0x000000020b0c7825 */ /* 0x001fca00078e0224 */
[----:B---3--:R0:W-:Y:S01]  /*5100*/  ST.E.128 desc[UR54][R12.64], R32 ;  /* 0x000000200c007985 */ /* 0x0081e2000c101d36 */
[----:B------:R-:W-:Y:S05]  /*5110*/  BRA `(.L_x_2868) ;  /* 0x0000000400147947 */ /* 0x000fea0003800000 */
.L_x_2849:
[----:B------:R-:W-:-:S06]  /*5120*/  UISETP.NE.AND UP0, UPT, UR51, 0x3, UPT ;  /* 0x000000033300788c */ /* 0x000fcc000bf05270 */
[----:B------:R-:W-:-:S13]  /*5130*/  PLOP3.LUT P2, PT, PT, PT, UP0, 0x80, 0x0 ;  /* 0x000000000000781c */ /* 0x000fda0003f4f008 */
[----:B------:R-:W-:Y:S05]  /*5140*/  @!P2 BRA `(.L_x_2886) ;  /* 0x000000000004a947 */ /* 0x000fea0003800000 */
[----:B------:R-:W-:Y:S01]  /*5150*/  BPT.TRAP 0x1 ;  /* 0x000000040000795c */ /* 0x000fe20000300000 */
.L_x_2886:
[----:B------:R-:W-:Y:S01]  /*5160*/  IMAD R89, R19, 0x8, R23 ;  /* 0x0000000813597824 */ /* 0x000fe200078e0217 */
[----:B------:R-:W-:Y:S01]  /*5170*/  SHF.L.U32 R102, R212, 0x1f, RZ ;  /* 0x0000001fd4667819 */ /* 0x000fe200000006ff */
[----:B------:R-:W-:Y:S01]  /*5180*/  BSSY B1, `(.L_x_2887) ;  /* 0x0000004000017945 */ /* 0x000fe20003800000 */
[----:B------:R-:W-:Y:S02]  /*5190*/  SHF.R.S32.HI R99, RZ, 0x1f, R100 ;  /* 0x0000001fff637819 */ /* 0x000fe40000011464 */
[----:B------:R-:W0:Y:S02]  /*51a0*/  SYNCS.PHASECHK.TRANS64.TRYWAIT P1, [R89+URZ+0x22890], R102 ;  /* 0x02289066590075a7 */ /* 0x000e24000802017f */
[----:B0-----:R-:W-:Y:S05]  /*51b0*/  @!P1 BRA `(.L_x_2888) ;  /* 0x000001c400d09947 */ /* 0x001fea0003800000 */
.L_x_3206:
[----:B------:R-:W-:Y:S05]  /*51c0*/  BSYNC B1 ;  /* 0x0000000000017941 */ /* 0x000fea0003800000 */
.L_x_2887:
        /* <DEDUP_REMOVED lines=27> */
.L_x_3210:
        /* <DEDUP_REMOVED lines=13> */
.L_x_2891:
[----:B------:R-:W-:Y:S05]  /*5450*/  BSYNC B1 ;  /* 0x0000000000017941 */ /* 0x000fea0003800000 */
.L_x_2890:
[----:B------:R-:W-:-:S03]  /*5460*/  UMOV UR4, 0xffffffff ;  /* 0xffffffff00047882 */ /* 0x000fc60000000000 */
[----:B------:R-:W-:Y:S05]  /*5470*/  BRA.DIV UR4, `(.L_x_2892) ;  /* 0x000001c6047c7947 */ /* 0x000fea000b800000 */
[----:B--2---:R2:W0:Y:S04]  /*5480*/  SHFL.IDX PT, R33, R34, 0x1, 0x1c1f ;  /* 0x003c1f0022217f89 */ /* 0x00442800000e0000 */
[----:B---34-:R2:W3:Y:S02]  /*5490*/  SHFL.IDX PT, R14, R32, 0x1, 0x1c1f ;  /* 0x003c1f00200e7f89 */ /* 0x0184e400000e0000 */
.L_x_3214:
[----:B------:R-:W-:-:S13]  /*54a0*/  ISETP.GE.AND P1, PT, R35, 0x41, PT ;  /* 0x000000412300780c */ /* 0x000fda0003f26270 */
[----:B------:R-:W-:Y:S05]  /*54b0*/  @!P1 BRA `(.L_x_2868) ;  /* 0x00000000002c9947 */ /* 0x000fea0003800000 */
[----:B------:R-:W-:Y:S02]  /*54c0*/  ULDC UR4, c[0x0][0x2f4] ;  /* 0x0000bd0000047ab9 */ /* 0x000fe40000000800 */
[----:B------:R-:W-:-:S13]  /*54d0*/  ISETP.GE.AND P1, PT, R16, UR4, PT ;  /* 0x0000000410007c0c */ /* 0x000fda000bf26270 */
[----:B-123--:R-:W-:-:S04]  /*54e0*/  @!P1 LEA R34, P3, R16, R14, 0x1 ;  /* 0x0000000e10229211 */ /* 0x00efc800078608ff */
[----:B0-----:R-:W-:Y:S02]  /*54f0*/  @!P1 LEA.HI.X R35, R16, R33, R17, 0x1, P3 ;  /* 0x0000002110239211 */ /* 0x001fe400018f0c11 */
[----:B------:R-:W-:-:S13]  /*5500*/  ISETP.GE.AND P3, PT, R18, UR4, PT ;  /* 0x0000000412007c0c */ /* 0x000fda000bf66270 */
[C---:B------:R-:W-:Y:S02]  /*5510*/  @!P3 LEA R32, P4, R18.reuse, R14, 0x1 ;  /* 0x0000000e1220b211 */ /* 0x040fe400078808ff */
[----:B------:R-:W0:Y:S02]  /*5520*/  @!P1 LDS.128 R12, [R104+0x2000] ;  /* 0x00200000680c9984 */ /* 0x000e240000000c00 */
[----:B------:R-:W-:Y:S02]  /*5530*/  @!P3 LEA.HI.X R33, R18, R33, R207, 0x1, P4 ;  /* 0x000000211221b211 */ /* 0x000fe400020f0ccf */
[----:B0-----:R-:W-:Y:S04]  /*5540*/  @!P1 ST.E.128 desc[UR54][R34.64], R12 ;  /* 0x0000000c22009985 */ /* 0x001fe8000c101d36 */
[----:B------:R-:W0:Y:S04]  /*5550*/  @!P3 LDS.128 R12, [R103+0x2000] ;  /* 0x00200000670cb984 */ /* 0x000e280000000c00 */
[----:B0-----:R0:W-:Y:S02]  /*5560*/  @!P3 ST.E.128 desc[UR54][R32.64], R12 ;  /* 0x0000000c2000b985 */ /* 0x0011e4000c101d36 */
.L_x_2868:
[----:B------:R-:W-:Y:S05]  /*5570*/  BSYNC B0 ;  /* 0x0000000000007941 */ /* 0x000fea0003800000 */
.L_x_2848:
[----:B------:R-:W5:Y:S01]  /*5580*/  S2R R11, SR_TID.X ;  /* 0x00000000000b7919 */ /* 0x000f620000002100 */
[----:B------:R-:W-:Y:S01]  /*5590*/  @!PT LDS RZ, [RZ] ;  /* 0x00000000fffff984 */ /* 0x000fe20000000800 */
[----:B------:R-:W-:Y:S01]  /*55a0*/  @!PT LDS RZ, [RZ] ;  /* 0x00000000fffff984 */ /* 0x000fe20000000800 */
[----:B------:R-:W-:Y:S01]  /*55b0*/  @!PT LDS RZ, [RZ] ;  /* 0x00000000fffff984 */ /* 0x000fe20000000800 */
[----:B------:R-:W-:Y:S01]  /*55c0*/  @!PT LDS RZ, [RZ] ;  /* 0x00000000fffff984 */ /* 0x000fe20000000800 */
[----:B------:R4:W-:Y:S06]  /*55d0*/  MEMBAR.ALL.CTA ;  /* 0x0000000000007992 */ /* 0x0009ec0000008000 */
[----:B----4-:R-:W4:Y:S01]  /*55e0*/  FENCE.VIEW.ASYNC.S ;  /* 0x00000000000073c6 */ /* 0x010f220000000000 */
[----:B------:R-:W-:Y:S05]  /*55f0*/  WARPSYNC.ALL ;  /* 0x0000000000007948 */ /* 0x000fea0003800000 */
[----:B------:R-:W-:Y:S01]  /*5600*/  BSSY B0, `(.L_x_2893) ;  /* 0x0000009000007945 */ /* 0x000fe20003800000 */
[----:B-----5:R-:W-:Y:S01]  /*5610*/  LOP3.LUT R11, R11, 0x7f, RZ, 0xc0, !PT ;  /* 0x0000007f0b0b7812 */ /* 0x020fe200078ec0ff */
[----:B----4-:R4:W-:Y:S03]  /*5620*/  BAR.SYNC.DEFER_BLOCKING R63, 0x80 ;  /* 0x0002003f0000751d */ /* 0x0109e60000010000 */
[----:B------:R-:W-:-:S13]  /*5630*/  ISETP.NE.AND P1, PT, R11, RZ, PT ;  /* 0x000000ff0b00720c */ /* 0x000fda0003f25270 */
[----:B------:R-:W-:-:S05]  /*5640*/  @!P1 VIADD R11, R89, 0x228a0 ;  /* 0x000228a0590b9836 */ /* 0x000fca0000000000 */
[----:B------:R-:W-:-:S04]  /*5650*/  @!P1 PRMT R11, RZ, 0x654, R11 ;  /* 0x00000654ff0b9816 */ /* 0x000fc8000000000b */
[----:B------:R4:W-:Y:S01]  /*5660*/  @!P1 SYNCS.ARRIVE.TRANS64.RED.A1T0 RZ, [R11+URZ], RZ ;  /* 0x000000ff0bff99a7 */ /* 0x0009e2000810043f */
[----:B------:R-:W-:Y:S05]  /*5670*/  @!P2 BRA `(.L_x_2894) ;  /* 0x000000000004a947 */ /* 0x000fea0003800000 */
[----:B------:R-:W-:Y:S01]  /*5680*/  BPT.TRAP 0x1 ;  /* 0x000000040000795c */ /* 0x000fe20000300000 */
.L_x_2894:
[----:B------:R-:W-:Y:S05]  /*5690*/  BSYNC B0 ;  /* 0x0000000000007941 */ /* 0x000fea0003800000 */
.L_x_2893:
[----:B------:R-:W5:Y:S01]  /*56a0*/  SYNCS.PHASECHK.TRANS64.TRYWAIT P2, [R89+URZ+0x228b0], R102 ;  /* 0x0228b066590075a7 */ /* 0x000f62000804017f */
[----:B------:R-:W-:Y:S04]  /*56b0*/  BSSY B0, `(.L_x_2895) ;  /* 0x0000002000007945 */ /* 0x000fe80003800000 */
[----:B-----5:R-:W-:Y:S05]  /*56c0*/  @!P2 BRA `(.L_x_2896) ;  /* 0x000001c40030a947 */ /* 0x020fea0003800000 */
.L_x_3215:
[----:B------:R-:W-:Y:S05]  /*56d0*/  BSYNC B0 ;  /* 0x0000000000007941 */ /* 0x000fea0003800000 */
.L_x_2895:
[----:B------:R-:W-:Y:S01]  /*56e0*/  ULDC.64 UR4, c[0x0][0x328] ;  /* 0x0000ca0000047ab9 */ /* 0x000fe20000000a00 */
[----:B------:R-:W-:Y:S01]  /*56f0*/  IMAD.IADD R98, R98, 0x1, -R205 ;  /* 0x0000000162627824 */ /* 0x000fe200078e0acd */
[----:B------:R-:W-:Y:S01]  /*5700*/  BSSY B0, `(.L_x_2897) ;  /* 0x0000049000007945 */ /* 0x000fe20003800000 */
[----:B------:R-:W-:Y:S01]  /*5710*/  IMAD R99, R99, UR4, RZ ;  /* 0x0000000463637c24 */ /* 0x000fe2000f8e02ff */
[----:B------:R-:W-:Y:S01]  /*5720*/  SHF.R.S32.HI R46, RZ, 0x1f, R4 ;  /* 0x0000001fff2e7819 */ /* 0x000fe20000011404 */
[C---:B0-----:R-:W-:Y:S01]  /*5730*/  IMAD.WIDE.U32 R12, R100.reuse, UR4, RZ ;  /* 0x00000004640c7c25 */ /* 0x041fe2000f8e00ff */
[----:B------:R-:W-:Y:S02]  /*5740*/  SHF.R.S32.HI R48, RZ, 0x1f, R209 ;  /* 0x0000001fff307819 */ /* 0x000fe400000114d1 */
[----:B-1----:R-:W-:Y:S01]  /*5750*/  SHF.R.S32.HI R93, RZ, 0x1f, R208 ;  /* 0x0000001fff5d7819 */ /* 0x002fe200000114d0 */
[----:B------:R-:W-:Y:S01]  /*5760*/  IMAD R99, R100, UR5, R99 ;  /* 0x0000000564637c24 */ /* 0x000fe2000f8e0263 */
[----:B------:R-:W-:Y:S01]  /*5770*/  ULDC.64 UR4, c[0x0][0x338] ;  /* 0x0000ce0000047ab9 */ /* 0x000fe20000000a00 */
[----:B------:R-:W-:Y:S01]  /*5780*/  SHF.R.S32.HI R94, RZ, 0x1f, R211 ;  /* 0x0000001fff5e7819 */ /* 0x000fe200000114d3 */
[----:B---3--:R-:W-:Y:S01]  /*5790*/  IMAD R14, R95, UR4, RZ ;  /* 0x000000045f0e7c24 */ /* 0x008fe2000f8e02ff */
[----:B------:R-:W-:Y:S01]  /*57a0*/  SHF.R.S32.HI R95, RZ, 0x1f, R210 ;  /* 0x0000001fff5f7819 */ /* 0x000fe200000114d2 */
[----:B------:R-:W-:Y:S01]  /*57b0*/  IMAD.IADD R13, R13, 0x1, R99 ;  /* 0x000000010d0d7824 */ /* 0x000fe200078e0263 */
[----:B------:R-:W-:Y:S01]  /*57c0*/  SHF.R.S32.HI R96, RZ, 0x1f, R3 ;  /* 0x0000001fff607819 */ /* 0x000fe20000011403 */
[----:B----4-:R-:W-:-:S02]  /*57d0*/  IMAD R11, R101, UR5, R14 ;  /* 0x00000005650b7c24 */ /* 0x010fc4000f8e020e */
[----:B------:R-:W-:Y:S01]  /*57e0*/  IMAD.WIDE.U32 R12, R101, UR4, R12 ;  /* 0x00000004650c7c25 */ /* 0x000fe2000f8e000c */
[----:B------:R-:W-:-:S03]  /*57f0*/  ULDC.64 UR4, c[0x0][0x330] ;  /* 0x0000cc0000047ab9 */ /* 0x000fc60000000a00 */
[----:B------:R-:W-:Y:S02]  /*5800*/  IMAD R15, R62, UR4, RZ ;  /* 0x000000043e0f7c24 */ /* 0x000fe4000f8e02ff */
[----:B------:R-:W-:Y:S02]  /*5810*/  IMAD.IADD R13, R13, 0x1, R11 ;  /* 0x000000010d0d7824 */ /* 0x000fe400078e020b */
[C---:B------:R-:W-:Y:S02]  /*5820*/  IMAD R15, R122.reuse, UR5, R15 ;  /* 0x000000057a0f7c24 */ /* 0x040fe4000f8e020f */
[----:B------:R-:W-:Y:S01]  /*5830*/  IMAD.WIDE.U32 R12, R122, UR4, R12 ;  /* 0x000000047a0c7c25 */ /* 0x000fe2000f8e000c */
[----:B------:R-:W-:-:S03]  /*5840*/  ULDC.64 UR4, c[0x0][0x318] ;  /* 0x0000c60000047ab9 */ /* 0x000fc60000000a00 */
[----:B------:R-:W-:Y:S01]  /*5850*/  IMAD R11, R19, 0x6000, R69 ;  /* 0x00006000130b7824 */ /* 0x000fe200078e0245 */
[----:B------:R-:W-:Y:S02]  /*5860*/  IADD3 R13, R13, R15, RZ ;  /* 0x0000000f0d0d7210 */ /* 0x000fe40007ffe0ff */
[----:B------:R-:W-:Y:S01]  /*5870*/  LEA R42, P2, R12, UR4, 0x1 ;  /* 0x000000040c2a7c11 */ /* 0x000fe2000f8408ff */
[----:B------:R-:W-:-:S03]  /*5880*/  IMAD R50, R11, 0x2, R25 ;  /* 0x000000020b327824 */ /* 0x000fc600078e0219 */
[----:B------:R-:W-:Y:S01]  /*5890*/  LEA.HI.X R43, R12, UR5, R13, 0x1, P2 ;  /* 0x000000050c2b7c11 */ /* 0x000fe200090f0c0d */
[----:B------:R-:W-:Y:S01]  /*58a0*/  IMAD.IADD R12, R66, 0x1, R11 ;  /* 0x00000001420c7824 */ /* 0x000fe200078e020b */
[----:B------:R-:W-:Y:S01]  /*58b0*/  ISETP.GE.AND P2, PT, R98, 0x1, PT ;  /* 0x000000016200780c */ /* 0x000fe20003f46270 */
[----:B------:R0:W1:Y:S02]  /*58c0*/  SHFL.IDX PT, R47, R42, RZ, 0x1c1f ;  /* 0x001c1fff2a2f7589 */ /* 0x00006400000e0000 */
[----:B------:R-:W-:Y:S02]  /*58d0*/  IMAD R51, R12, 0x2, R25 ;  /* 0x000000020c337824 */ /* 0x000fe400078e0219 */
        /* <DEDUP_REMOVED lines=13> */
[----:B0-----:R-:W-:Y:S01]  /*59b0*/  @P4 ST.E.128 desc[UR54][R32.64], R12 ;  /* 0x0000000c20004985 */ /* 0x001fe2000c101d36 */
[----:B------:R-:W-:-:S03]  /*59c0*/  ISETP.NE.AND P4, PT, R85, RZ, PT ;  /* 0x000000ff5500720c */ /* 0x000fc60003f85270 */
[----:B------:R-:W0:Y:S10]  /*59d0*/  @P3 LDS.128 R12, [R51] ;  /* 0x00000000330c3984 */ /* 0x000e340000000c00 */
[----:B------:R-:W-:-:S04]  /*59e0*/  @P4 LEA R36, P5, R4, R47, 0x1 ;  /* 0x0000002f04244211 */ /* 0x000fc800078a08ff */
[----:B------:R-:W-:Y:S01]  /*59f0*/  @P4 LEA.HI.X R37, R4, R45, R46, 0x1, P5 ;  /* 0x0000002d04254211 */ /* 0x000fe200028f0c2e */
[----:B0-----:R-:W-:Y:S01]  /*5a00*/  @P3 ST.E.128 desc[UR54][R40.64], R12 ;  /* 0x0000000c28003985 */ /* 0x001fe2000c101d36 */
[----:B------:R-:W-:-:S03]  /*5a10*/  ISETP.NE.AND P3, PT, R86, RZ, PT ;  /* 0x000000ff5600720c */ /* 0x000fc60003f65270 */
[----:B------:R-:W0:Y:S10]  /*5a20*/  @P2 LDS.128 R12, [R50+0x3000] ;  /* 0x00300000320c2984 */ /* 0x000e340000000c00 */
        /* <DEDUP_REMOVED lines=13> */
[----:B------:R-:W-:-:S03]  /*5b00*/  ISETP.GT.AND P3, PT, R11, -0x1, PT ;  /* 0xffffffff0b00780c */ /* 0x000fc60003f64270 */
[----:B------:R-:W0:Y:S10]  /*5b10*/  @P2 LDS.128 R12, [R51+0x6000] ;  /* 0x00600000330c2984 */ /* 0x000e340000000c00 */
[----:B------:R-:W-:-:S04]  /*5b20*/  @!P3 LEA R34, P5, R210, R47, 0x1 ;  /* 0x0000002fd222b211 */ /* 0x000fc800078a08ff */
[----:B------:R-:W-:Y:S01]  /*5b30*/  @!P3 LEA.HI.X R35, R210, R45, R95, 0x1, P5 ;  /* 0x0000002dd223b211 */ /* 0x000fe200028f0c5f */
[----:B0-----:R-:W-:Y:S04]  /*5b40*/  @P2 ST.E.128 desc[UR54][R32.64], R12 ;  /* 0x0000000c20002985 */ /* 0x001fe8000c101d36 */
[----:B------:R-:W0:Y:S04]  /*5b50*/  @P4 LDS.128 R12, [R50+0x9000] ;  /* 0x00900000320c4984 */ /* 0x000e280000000c00 */
[----:B0-----:R-:W-:Y:S04]  /*5b60*/  @P4 ST.E.128 desc[UR54][R40.64], R12 ;  /* 0x0000000c28004985 */ /* 0x001fe8000c101d36 */
[----:B------:R-:W0:Y:S04]  /*5b70*/  @!P3 LDS.128 R12, [R51+0x9000] ;  /* 0x00900000330cb984 */ /* 0x000e280000000c00 */
[----:B0-----:R0:W-:Y:S02]  /*5b80*/  @!P3 ST.E.128 desc[UR54][R34.64], R12 ;  /* 0x0000000c2200b985 */ /* 0x0011e4000c101d36 */
.L_x_2898:
[----:B------:R-:W-:Y:S05]  /*5b90*/  BSYNC B0 ;  /* 0x0000000000007941 */ /* 0x000fea0003800000 */
.L_x_2897:
[----:B------:R-:W-:Y:S01]  /*5ba0*/  ISETP.GE.AND P2, PT, R98, 0x41, PT ;  /* 0x000000416200780c */ /* 0x000fe20003f46270 */
[----:B------:R4:W0:Y:S01]  /*5bb0*/  SHFL.IDX PT, R11, R43, 0x1, 0x1c1f ;  /* 0x003c1f002b0b7f89 */ /* 0x00082200000e0000 */
[----:B------:R-:W-:Y:S03]  /*5bc0*/  BSSY B0, `(.L_x_2899) ;  /* 0x0000033000007945 */ /* 0x000fe60003800000 */
[----:B--2---:R4:W2:Y:S08]  /*5bd0*/  SHFL.IDX PT, R49, R42, 0x1, 0x1c1f ;  /* 0x003c1f002a317f89 */ /* 0x0048b000000e0000 */
[----:B----4-:R-:W-:Y:S05]  /*5be0*/  @!P2 BRA `(.L_x_2900) ;  /* 0x0000000000c0a947 */ /* 0x010fea0003800000 */
[----:B------:R-:W-:Y:S02]  /*5bf0*/  P2R R98, PR, RZ, 0x1 ;  /* 0x00000001ff627803 */ /* 0x000fe40000000000 */
[----:B------:R-:W-:Y:S02]  /*5c00*/  ISETP.NE.AND P0, PT, R84, RZ, PT ;  /* 0x000000ff5400720c */ /* 0x000fe40003f05270 */
[----:B0-----:R-:W-:Y:S02]  /*5c10*/  PRMT R34, R6, 0x8880, RZ ;  /* 0x0000888006227816 */ /* 0x001fe400000000ff */
[----:B------:R-:W-:Y:S02]  /*5c20*/  P2R R97, PR, RZ, 0x2 ;  /* 0x00000002ff617803 */ /* 0x000fe40000000000 */
[----:B------:R-:W-:-:S07]  /*5c30*/  P2R R35, PR, RZ, 0x1 ;  /* 0x00000001ff237803 */ /* 0x000fce0000000000 */
[----:B--2---:R-:W-:-:S04]  /*5c40*/  @P0 LEA R44, P2, R3, R49, 0x1 ;  /* 0x00000031032c0211 */ /* 0x004fc800078408ff */
[----:B---3--:R-:W-:Y:S02]  /*5c50*/  @P0 LEA.HI.X R45, R3, R11, R96, 0x1, P2 ;  /* 0x0000000b032d0211 */ /* 0x008fe400010f0c60 */
[----:B------:R-:W-:-:S13]  /*5c60*/  ISETP.NE.AND P2, PT, R85, RZ, PT ;  /* 0x000000ff5500720c */ /* 0x000fda0003f45270 */
[----:B------:R-:W-:-:S04]  /*5c70*/  @P2 LEA R40, P3, R4, R49, 0x1 ;  /* 0x0000003104282211 */ /* 0x000fc800078608ff */
[----:B------:R-:W-:Y:S02]  /*5c80*/  @P2 LEA.HI.X R41, R4, R11, R46, 0x1, P3 ;  /* 0x0000000b04292211 */ /* 0x000fe400018f0c2e */
[----:B------:R-:W-:-:S13]  /*5c90*/  ISETP.NE.AND P3, PT, R82, RZ, PT ;  /* 0x000000ff5200720c */ /* 0x000fda0003f65270 */
[----:B------:R-:W0:Y:S01]  /*5ca0*/  @P3 LDS.128 R12, [R50+0x2000] ;  /* 0x00200000320c3984 */ /* 0x000e220000000c00 */
[----:B------:R-:W-:-:S04]  /*5cb0*/  @P3 LEA R32, P4, R16, R49, 0x1 ;  /* 0x0000003110203211 */ /* 0x000fc800078808ff */
[----:B------:R-:W-:-:S05]  /*5cc0*/  @P3 LEA.HI.X R33, R16, R11, R17, 0x1, P4 ;  /* 0x0000000b10213211 */ /* 0x000fca00020f0c11 */
[----:B0-----:R0:W-:Y:S01]  /*5cd0*/  @P3 ST.E.128 desc[UR54][R32.64], R12 ;  /* 0x0000000c20003985 */ /* 0x0011e2000c101d36 */
[----:B------:R-:W-:-:S13]  /*5ce0*/  ISETP.NE.AND P3, PT, R86, RZ, PT ;  /* 0x000000ff5600720c */ /* 0x000fda0003f65270 */
[----:B------:R-:W-:-:S04]  /*5cf0*/  @P3 LEA R46, P4, R209, R49, 0x1 ;  /* 0x00000031d12e3211 */ /* 0x000fc800078808ff */
[----:B-1----:R-:W-:Y:S01]  /*5d00*/  @P3 LEA.HI.X R47, R209, R11, R48, 0x1, P4 ;  /* 0x0000000bd12f3211 */ /* 0x002fe200020f0c30 */
[----:B0-----:R-:W-:Y:S01]  /*5d10*/  IMAD.MOV.U32 R12, RZ, RZ, R34 ;  /* 0x000000ffff0c7224 */ /* 0x001fe200078e0022 */
[----:B------:R-:W-:-:S13]  /*5d20*/  ISETP.NE.AND P4, PT, R87, RZ, PT ;  /* 0x000000ff5700720c */ /* 0x000fda0003f85270 */
[----:B------:R-:W-:-:S04]  /*5d30*/  @P4 LEA R42, P5, R208, R49, 0x1 ;  /* 0x00000031d02a4211 */ /* 0x000fc800078a08ff */
[----:B------:R-:W-:Y:S02]  /*5d40*/  @P4 LEA.HI.X R43, R208, R11, R93, 0x1, P5 ;  /* 0x0000000bd02b4211 */ /* 0x000fe400028f0c5d */
[----:B------:R-:W-:-:S13]  /*5d50*/  ISETP.NE.AND P5, PT, R88, RZ, PT ;  /* 0x000000ff5800720c */ /* 0x000fda0003fa5270 */
[----:B------:R-:W-:-:S04]  /*5d60*/  @P5 LEA R38, P6, R211, R49, 0x1 ;  /* 0x00000031d3265211 */ /* 0x000fc800078c08ff */
[----:B------:R-:W-:Y:S02]  /*5d70*/  @P5 LEA.HI.X R39, R211, R11, R94, 0x1, P6 ;  /* 0x0000000bd3275211 */ /* 0x000fe400030f0c5e */
[----:B------:R-:W-:-:S13]  /*5d80*/  ISETP.GT.AND P6, PT, R12, -0x1, PT ;  /* 0xffffffff0c00780c */ /* 0x000fda0003fc4270 */
[----:B------:R-:W-:-:S04]  /*5d90*/  @!P6 LEA R36, P1, R210, R49, 0x1 ;  /* 0x00000031d224e211 */ /* 0x000fc800078208ff */
[----:B------:R-:W-:Y:S02]  /*5da0*/  @!P6 LEA.HI.X R37, R210, R11, R95, 0x1, P1 ;  /* 0x0000000bd225e211 */ /* 0x000fe400008f0c5f */
[----:B------:R-:W-:-:S13]  /*5db0*/  ISETP.NE.AND P1, PT, R83, RZ, PT ;  /* 0x000000ff5300720c */ /* 0x000fda0003f25270 */
[----:B------:R-:W0:Y:S01]  /*5dc0*/  @P1 LDS.128 R12, [R51+0x2000] ;  /* 0x00200000330c1984 */ /* 0x000e220000000c00 */
[----:B------:R-:W-:-:S04]  /*5dd0*/  @P1 LEA R48, P0, R18, R49, 0x1 ;  /* 0x0000003112301211 */ /* 0x000fc800078008ff */
[----:B------:R-:W-:Y:S02]  /*5de0*/  @P1 LEA.HI.X R49, R18, R11, R207, 0x1, P0 ;  /* 0x0000000b12311211 */ /* 0x000fe400000f0ccf */
[----:B------:R-:W-:-:S03]  /*5df0*/  ISETP.NE.AND P0, PT, R35, RZ, PT ;  /* 0x000000ff2300720c */ /* 0x000fc60003f05270 */
[----:B0-----:R-:W-:Y:S01]  /*5e00*/  @P1 ST.E.128 desc[UR54][R48.64], R12 ;  /* 0x0000000c30001985 */ /* 0x001fe2000c101d36 */
[----:B------:R-:W-:-:S09]  /*5e10*/  ISETP.NE.AND P1, PT, R97, RZ, PT ;  /* 0x000000ff6100720c */ /* 0x000fd20003f25270 */
[----:B------:R-:W0:Y:S04]  /*5e20*/  @P0 LDS.128 R12, [R50+0x5000] ;  /* 0x00500000320c0984 */ /* 0x000e280000000c00 */
[----:B0-----:R-:W-:Y:S01]  /*5e30*/  @P0 ST.E.128 desc[UR54][R44.64], R12 ;  /* 0x0000000c2c000985 */ /* 0x001fe2000c101d36 */
[----:B------:R-:W-:-:S03]  /*5e40*/  ISETP.NE.AND P0, PT, R98, RZ, PT ;  /* 0x000000ff6200720c */ /* 0x000fc60003f05270 */
[----:B------:R-:W0:Y:S04]  /*5e50*/  @P2 LDS.128 R12, [R51+0x5000] ;  /* 0x00500000330c2984 */ /* 0x000e280000000c00 */
[----:B0-----:R-:W-:Y:S04]  /*5e60*/  @P2 ST.E.128 desc[UR54][R40.64], R12 ;  /* 0x0000000c28002985 */ /* 0x001fe8000c101d36 */
[----:B------:R-:W0:Y:S04]  /*5e70*/  @P3 LDS.128 R12, [R50+0x8000] ;  /* 0x00800000320c3984 */ /* 0x000e280000000c00 */
[----:B0-----:R-:W-:Y:S04]  /*5e80*/  @P3 ST.E.128 desc[UR54][R46.64], R12 ;  /* 0x0000000c2e003985 */ /* 0x001fe8000c101d36 */
[----:B------:R-:W0:Y:S04]  /*5e90*/  @P4 LDS.128 R12, [R51+0x8000] ;  /* 0x00800000330c4984 */ /* 0x000e280000000c00 */
[----:B0-----:R-:W-:Y:S04]  /*5ea0*/  @P4 ST.E.128 desc[UR54][R42.64], R12 ;  /* 0x0000000c2a004985 */ /* 0x001fe8000c101d36 */
[----:B------:R-:W0:Y:S04]  /*5eb0*/  @P5 LDS.128 R32, [R50+0xb000] ;  /* 0x00b0000032205984 */ /* 0x000e280000000c00 */
[----:B0-----:R-:W-:Y:S04]  /*5ec0*/  @P5 ST.E.128 desc[UR54][R38.64], R32 ;  /* 0x0000002026005985 */ /* 0x001fe8000c101d36 */
[----:B------:R-:W0:Y:S04]  /*5ed0*/  @!P6 LDS.128 R12, [R51+0xb000] ;  /* 0x00b00000330ce984 */ /* 0x000e280000000c00 */
[----:B0-----:R4:W-:Y:S02]  /*5ee0*/  @!P6 ST.E.128 desc[UR54][R36.64], R12 ;  /* 0x0000000c2400e985 */ /* 0x0019e4000c101d36 */
.L_x_2900:
[----:B------:R-:W-:Y:S05]  /*5ef0*/  BSYNC B0 ;  /* 0x0000000000007941 */ /* 0x000fea0003800000 */
.L_x_2899:
[----:B------:R-:W-:Y:S01]  /*5f00*/  @!PT LDS RZ, [RZ] ;  /* 0x00000000fffff984 */ /* 0x000fe20000000800 */
[----:B------:R-:W-:Y:S01]  /*5f10*/  @!PT LDS RZ, [RZ] ;  /* 0x00000000fffff984 */ /* 0x000fe20000000800 */
[----:B------:R-:W-:Y:S01]  /*5f20*/  @!PT LDS RZ, [RZ] ;  /* 0x00000000fffff984 */ /* 0x000fe20000000800 */
[----:B------:R-:W-:Y:S01]  /*5f30*/  @!PT LDS RZ, [RZ] ;  /* 0x00000000fffff984 */ /* 0x000fe20000000800 */
[----:B------:R5:W-:Y:S06]  /*5f40*/  MEMBAR.ALL.CTA ;  /* 0x0000000000007992 */ /* 0x000bec0000008000 */
[----:B-----5:R-:W5:Y:S01]  /*5f50*/  FENCE.VIEW.ASYNC.S ;  /* 0x00000000000073c6 */ /* 0x020f620000000000 */
[----:B------:R-:W-:Y:S01]  /*5f60*/  @!P1 VIADD R89, R89, 0x228c0 ;  /* 0x000228c059599836 */ /* 0x000fe20000000000 */
[----:B-----5:R0:W-:Y:S01]  /*5f70*/  BAR.SYNC.DEFER_BLOCKING R63, 0x80 ;  /* 0x0002003f0000751d */ /* 0x0201e20000010000 */
[----:B------:R-:W-:Y:S01]  /*5f80*/  ISETP.NE.AND P2, PT, R92, RZ, PT ;  /* 0x000000ff5c00720c */ /* 0x000fe20003f45270 */
[----:B------:R-:W-:-:S02]  /*5f90*/  VIADD R19, R19, 0x1 ;  /* 0x0000000113137836 */ /* 0x000fc40000000000 */
[----:B------:R-:W-:-:S04]  /*5fa0*/  @!P1 PRMT R89, RZ, 0x654, R89 ;  /* 0x00000654ff599816 */ /* 0x000fc80000000059 */
[----:B------:R1:W-:Y:S01]  /*5fb0*/  @!P1 SYNCS.ARRIVE.TRANS64.RED.A1T0 RZ, [R89+URZ], RZ ;  /* 0x000000ff59ff99a7 */ /* 0x0003e2000810043f */
[----:B------:R-:W-:-:S04]  /*5fc0*/  ISETP.NE.AND P1, PT, R19, 0x2, PT ;  /* 0x000000021300780c */ /* 0x000fc80003f25270 */
[----:B0-----:R-:W-:Y:S02]  /*5fd0*/  SEL R11, RZ, 0x1, P1 ;  /* 0x00000001ff0b7807 */ /* 0x001fe40000800000 */
[----:B------:R-:W-:Y:S02]  /*5fe0*/  SEL R19, R19, RZ, P1 ;  /* 0x000000ff13137207 */ /* 0x000fe40000800000 */
[----:B------:R-:W-:Y:S01]  /*5ff0*/  LOP3.LUT R212, R212, R11, RZ, 0x3c, !PT ;  /* 0x0000000bd4d47212 */ /* 0x000fe200078e3cff */
[----:B-1----:R-:W-:Y:S06]  /*6000*/  @P2 BRA `(.L_x_2901) ;  /* 0xffffffc4004c2947 */ /* 0x002fec000383ffff */
[----:B----4-:R-:W0:Y:S01]  /*6010*/  S2R R12, SR_TID.X ;  /* 0x00000000000c7919 */ /* 0x010e220000002100 */
[----:B------:R-:W-:Y:S02]  /*6020*/  PLOP3.LUT P0, PT, PT, PT, PT, 0x8, 0x0 ;  /* 0x000000000000781c */ /* 0x000fe40003f0e170 */
[----:B0-----:R-:W-:-:S04]  /*6030*/  SHF.R.U32.HI R12, RZ, 0x7, R12 ;  /* 0x00000007ff0c7819 */ /* 0x001fc8000001160c */
[----:B------:R-:W-:-:S13]  /*6040*/  ISETP.NE.AND P2, PT, R12, 0x1, PT ;  /* 0x000000010c00780c */ /* 0x000fda0003f45270 */
[----:B------:R-:W-:Y:S05]  /*6050*/  @!P2 WARPSYNC.ALL ;  /* 0x000000000000a948 */ /* 0x000fea0003800000 */
[----:B------:R-:W-:Y:S06]  /*6060*/  @!P2 BAR.ARV 0x9, 0x100 ;  /* 0x024400000000ab1d */ /* 0x000fec0000002000 */
.L_x_2843:
[----:B------:R-:W0:Y:S01]  /*6070*/  LDC R0, c[0x0][0x448] ;  /* 0x00011200ff007b82 */ /* 0x000e220000000800 */
[----:B------:R-:W-:-:S07]  /*6080*/  IADD3 R5, R204, 0x1, -R203 ;  /* 0x00000001cc057810 */ /* 0x000fce0007ffe8cb */
[----:B------:R-:W1:Y:S01]  /*6090*/  LDC.64 R6, c[0x0][0x9e0] ;  /* 0x00027800ff067b82 */ /* 0x000e620000000a00 */
[----:B0-----:R-:W-:Y:S01]  /*60a0*/  ISETP.NE.AND P1, PT, R0, 0x1, PT ;  /* 0x000000010000780c */ /* 0x001fe20003f25270 */
[----:B------:R-:W-:Y:S01]  /*60b0*/  VIADD R0, R214, 0x7f ;  /* 0x0000007fd6007836 */ /* 0x000fe20000000000 */
[----:B-1----:R-:W-:-:S11]  /*60c0*/  ISETP.GE.AND P2, PT, R7, 0x1, PT ;  /* 0x000000010700780c */ /* 0x002fd60003f46270 */
[----:B------:R-:W0:Y:S08]  /*60d0*/  @P1 LDC R3, c[0x0][0x44c] ;  /* 0x00011300ff031b82 */ /* 0x000e300000000800 */
[----:B------:R-:W1:Y:S01]  /*60e0*/  @P1 LDC R4, c[0x0][0x450] ;  /* 0x00011400ff041b82 */ /* 0x000e620000000800 */
[----:B0-----:R-:W-:-:S05]  /*60f0*/  @P1 IMAD.HI.U32 R3, R0, R3, RZ ;  /* 0x0000000300031227 */ /* 0x001fca00078e00ff */
[----:B-1----:R-:W-:-:S05]  /*6100*/  @P1 SHF.R.U32.HI R0, RZ, R4, R3 ;  /* 0x00000004ff001219 */ /* 0x002fca0000011603 */
[----:B------:R-:W-:Y:S01]  /*6110*/  IMAD.IADD R5, R5, 0x1, R0 ;  /* 0x0000000105057824 */ /* 0x000fe200078e0200 */
[----:B------:R-:W-:Y:S06]  /*6120*/  @P0 BRA `(.L_x_2902) ;  /* 0x00000000000c0947 */ /* 0x000fec0003800000 */
[----:B------:R-:W0:Y:S01]  /*6130*/  FENCE.VIEW.ASYNC.G ;  /* 0x00000000000073c6 */ /* 0x000e220000000100 */
[----:B------:R-:W-:Y:S05]  /*6140*/  WARPSYNC.ALL ;  /* 0x0000000000007948 */ /* 0x000fea0003800000 */
[----:B0-----:R-:W-:Y:S06]  /*6150*/  BAR.ARV 0xc, 0x180 ;  /* 0x0306000000007b1d */ /* 0x001fec0000002000 */
.L_x_2902:
[----:B------:R-:W-:Y:S01]  /*6160*/  IMAD.IADD R0, R5, 0x1, R6 ;  /* 0x0000000105007824 */ /* 0x000fe200078e0206 */
[----:B------:R-:W-:Y:S06]  /*6170*/  @!P2 BRA `(.L_x_2903) ;  /* 0x000000000048a947 */ /* 0x000fec0003800000 */
[C---:B------:R-:W-:Y:S01]  /*6180*/  ISETP.GT.AND P0, PT, R5.reuse, RZ, PT ;  /* 0x000000ff0500720c */ /* 0x040fe20003f04270 */
[----:B------:R-:W-:Y:S01]  /*6190*/  BSSY B0, `(.L_x_2904) ;  /* 0x000000e000007945 */ /* 0x000fe20003800000 */
[----:B------:R-:W-:-:S11]  /*61a0*/  VIADD R3, R5, 0xffffffff ;  /* 0xffffffff05037836 */ /* 0x000fd60000000000 */
[----:B------:R-:W-:Y:S05]  /*61b0*/  @P0 BRA `(.L_x_2905) ;  /* 0x00000000001c0947 */ /* 0x000fea0003800000 */
[----:B------:R-:W-:Y:S02]  /*61c0*/  ISETP.NE.AND P0, PT, R7, 0x1, PT ;  /* 0x000000010700780c */ /* 0x000fe40003f05270 */
[----:B------:R-:W-:-:S11]  /*61d0*/  IADD3 R3, -R5, RZ, RZ ;  /* 0x000000ff05037210 */ /* 0x000fd60007ffe1ff */
[----:B------:R-:W0:Y:S02]  /*61e0*/  @P0 LDC.64 R8, c[0x0][0x9e8] ;  /* 0x00027a00ff080b82 */ /* 0x000e240000000a00 */
[----:B0-----:R-:W-:-:S05]  /*61f0*/  @P0 IMAD.HI.U32 R4, R3, R8, RZ ;  /* 0x0000000803040227 */ /* 0x001fca00078e00ff */
[----:B------:R-:W-:-:S04]  /*6200*/  @P0 SHF.R.U32.HI R3, RZ, R9, R4 ;  /* 0x00000009ff030219 */ /* 0x000fc80000011604 */
[----:B------:R-:W-:Y:S01]  /*6210*/  LOP3.LUT R3, RZ, R3, RZ, 0x33, !PT ;  /* 0x00000003ff037212 */ /* 0x000fe200078e33ff */
[----:B------:R-:W-:Y:S06]  /*6220*/  BRA `(.L_x_2906) ;  /* 0x0000000000107947 */ /* 0x000fec0003800000 */
.L_x_2905:
[----:B------:R-:W-:-:S13]  /*6230*/  ISETP.NE.AND P0, PT, R7, 0x1, PT ;  /* 0x000000010700780c */ /* 0x000fda0003f05270 */
[----:B------:R-:W0:Y:S02]  /*6240*/  @P0 LDC.64 R4, c[0x0][0x9e8] ;  /* 0x00027a00ff040b82 */ /* 0x000e240000000a00 */
[----:B0-----:R-:W-:-:S05]  /*6250*/  @P0 IMAD.HI.U32 R4, R3, R4, RZ ;  /* 0x0000000403040227 */ /* 0x001fca00078e00ff */
[----:B------:R-:W-:-:S07]  /*6260*/  @P0 SHF.R.U32.HI R3, RZ, R5, R4 ;  /* 0x00000005ff030219 */ /* 0x000fce0000011604 */
.L_x_2906:
[----:B------:R-:W-:Y:S05]  /*6270*/  BSYNC B0 ;  /* 0x0000000000007941 */ /* 0x000fea0003800000 */
.L_x_2904:
[----:B------:R-:W-:-:S05]  /*6280*/  IMAD R3, R3, R7, R7 ;  /* 0x0000000703037224 */ /* 0x000fca00078e0207 */
[----:B------:R-:W-:-:S07]  /*6290*/  VIMNMX R0, R0, R3, PT ;  /* 0x0000000300007248 */ /* 0x000fce0003fe0100 */
.L_x_2903:
[----:B------:R-:W0:Y:S01]  /*62a0*/  @P1 LDC R3, c[0x0][0x44c] ;  /* 0x00011300ff031b82 */ /* 0x000e220000000800 */
[----:B------:R-:W-:Y:S01]  /*62b0*/  VIADD R0, R0, 0x5f ;  /* 0x0000005f00007836 */ /* 0x000fe20000000000 */
[----:B------:R-:W-:Y:S01]  /*62c0*/  ULDC UR4, c[0x0][0x9dc] ;  /* 0x0002770000047ab9 */ /* 0x000fe20000000800 */
[----:B------:R-:W-:Y:S02]  /*62d0*/  IMAD.MOV.U32 R4, RZ, RZ, R214 ;  /* 0x000000ffff047224 */ /* 0x000fe400078e00d6 */
[----:B------:R-:W-:-:S03]  /*62e0*/  IMAD.HI R0, R0, 0x2aaaaaab, RZ ;  /* 0x2aaaaaab00007827 */ /* 0x000fc600078e02ff */
[----:B------:R-:W1:Y:S01]  /*62f0*/  @P1 LDC R6, c[0x0][0x450] ;  /* 0x00011400ff061b82 */ /* 0x000e620000000800 */
[----:B0-----:R-:W-:Y:S01]  /*6300*/  @P1 IMAD.HI.U32 R5, R214, R3, RZ ;  /* 0x00000003d6051227 */ /* 0x001fe200078e00ff */
[----:B------:R-:W-:-:S04]  /*6310*/  SHF.R.U32.HI R3, RZ, 0x1f, R0 ;  /* 0x0000001fff037819 */ /* 0x000fc80000011600 */
[----:B------:R-:W-:Y:S02]  /*6320*/  LEA.HI.SX32 R3, R0, R3, 0x1c ;  /* 0x0000000300037211 */ /* 0x000fe400078fe2ff */
[----:B-1----:R-:W-:Y:S02]  /*6330*/  @P1 SHF.R.U32.HI R4, RZ, R6, R5 ;  /* 0x00000006ff041219 */ /* 0x002fe40000011605 */
[----:B------:R-:W-:-:S03]  /*6340*/  VIMNMX R176, R176, R3, PT ;  /* 0x00000003b0b07248 */ /* 0x000fc60003fe0100 */
        /* <DEDUP_REMOVED lines=13> */
.L_x_2909:
[----:B------:R-:W-:-:S13]  /*6420*/  ISETP.NE.AND P0, PT, R7, 0x1, PT ;  /* 0x000000010700780c */ /* 0x000fda0003f05270 */
[----:B------:R-:W0:Y:S02]  /*6430*/  @P0 LDC.64 R4, c[0x0][0x9e8] ;  /* 0x00027a00ff040b82 */ /* 0x000e240000000a00 */
[----:B0-----:R-:W-:-:S05]  /*6440*/  @P0 IMAD.HI.U32 R4, R29, R4, RZ ;  /* 0x000000041d040227 */ /* 0x001fca00078e00ff */
[----:B------:R-:W-:-:S07]  /*6450*/  @P0 SHF.R.U32.HI R29, RZ, R5, R4 ;  /* 0x00000005ff1d0219 */ /* 0x000fce0000011604 */
.L_x_2910:
[----:B------:R-:W-:Y:S05]  /*6460*/  BSYNC B0 ;  /* 0x0000000000007941 */ /* 0x000fea0003800000 */
.L_x_2908:
[----:B------:R-:W-:-:S05]  /*6470*/  IMAD R29, R29, R7, RZ ;  /* 0x000000071d1d7224 */ /* 0x000fca00078e02ff */
[----:B------:R-:W-:-:S07]  /*6480*/  VIMNMX R0, R0, R29, !PT ;  /* 0x0000001d00007248 */ /* 0x000fce0007fe0100 */
.L_x_2907:
[----:B------:R-:W-:Y:S01]  /*6490*/  IMAD.HI R0, R0, 0x2aaaaaab, RZ ;  /* 0x2aaaaaab00007827 */ /* 0x000fe200078e02ff */
[----:B------:R-:W-:Y:S02]  /*64a0*/  PLOP3.LUT P0, PT, PT, PT, PT, 0x80, 0x0 ;  /* 0x000000000000781c */ /* 0x000fe40003f0f070 */
[----:B------:R-:W-:Y:S02]  /*64b0*/  CS2R R12, SRZ ;  /* 0x00000000000c7805 */ /* 0x000fe4000001ff00 */
[----:B------:R-:W-:Y:S02]  /*64c0*/  CS2R R152, SRZ ;  /* 0x0000000000987805 */ /* 0x000fe4000001ff00 */
[----:B------:R-:W-:Y:S02]  /*64d0*/  CS2R R148, SRZ ;  /* 0x0000000000947805 */ /* 0x000fe4000001ff00 */
        /* <DEDUP_REMOVED lines=8> */
[----:B------:R-:W-:-:S02]  /*6560*/  VIMNMX R6, RZ, R4, !PT ;  /* 0x00000004ff067248 */ /* 0x000fc40007fe0100 */
[----:B------:R-:W-:Y:S02]  /*6570*/  CS2R R112, SRZ ;  /* 0x0000000000707805 */ /* 0x000fe4000001ff00 */
[----:B------:R-:W-:Y:S02]  /*6580*/  CS2R R108, SRZ ;  /* 0x00000000006c7805 */ /* 0x000fe4000001ff00 */
[----:B------:R-:W-:Y:S02]  /*6590*/  CS2R R136, SRZ ;  /* 0x0000000000887805 */ /* 0x000fe4000001ff00 */
[----:B------:R-:W-:Y:S01]  /*65a0*/  ISETP.GT.AND P1, PT, R176, R6, PT ;  /* 0x00000006b000720c */ /* 0x000fe20003f24270 */
[----:B------:R0:W-:Y:S01]  /*65b0*/  STL [R1+0x4], R6 ;  /* 0x0000040601007387 */ /* 0x0001e20000100800 */
[----:B------:R-:W-:Y:S02]  /*65c0*/  CS2R R104, SRZ ;  /* 0x0000000000687805 */ /* 0x000fe4000001ff00 */
[----:B------:R-:W-:-:S02]  /*65d0*/  CS2R R100, SRZ ;  /* 0x0000000000647805 */ /* 0x000fc4000001ff00 */
[----:B------:R-:W-:Y:S02]  /*65e0*/  CS2R R132, SRZ ;  /* 0x0000000000847805 */ /* 0x000fe4000001ff00 */
[----:B------:R-:W-:Y:S02]  /*65f0*/  CS2R R96, SRZ ;  /* 0x0000000000607805 */ /* 0x000fe4000001ff00 */
[----:B------:R-:W-:Y:S01]  /*6600*/  CS2R R92, SRZ ;  /* 0x00000000005c7805 */ /* 0x000fe2000001ff00 */
[----:B------:R-:W-:Y:S01]  /*6610*/  IMAD.MOV.U32 R178, RZ, RZ, RZ ;  /* 0x000000ffffb27224 */ /* 0x000fe200078e00ff */
[----:B------:R-:W-:Y:S02]  /*6620*/  CS2R R88, SRZ ;  /* 0x0000000000587805 */ /* 0x000fe4000001ff00 */
[----:B------:R-:W-:Y:S01]  /*6630*/  CS2R R84, SRZ ;  /* 0x0000000000547805 */ /* 0x000fe2000001ff00 */
[----:B------:R-:W-:Y:S01]  /*6640*/  IMAD.MOV.U32 R177, RZ, RZ, RZ ;  /* 0x000000ffffb17224 */ /* 0x000fe200078e00ff */
[----:B------:R-:W-:-:S02]  /*6650*/  CS2R R80, SRZ ;  /* 0x0000000000507805 */ /* 0x000fc4000001ff00 */
[----:B------:R-:W-:Y:S01]  /*6660*/  CS2R R76, SRZ ;  /* 0x00000000004c7805 */ /* 0x000fe2000001ff00 */
[----:B------:R-:W-:Y:S01]  /*6670*/  IMAD.MOV.U32 R3, RZ, RZ, RZ ;  /* 0x000000ffff037224 */ /* 0x000fe200078e00ff */
        /* <DEDUP_REMOVED lines=11> */
[----:B--2---:R-:W-:Y:S02]  /*6730*/  CS2R R48, SRZ ;  /* 0x0000000000307805 */ /* 0x004fe4000001ff00 */
        /* <DEDUP_REMOVED lines=32> */
[----:B0-----:R-:W-:Y:S06]  /*6940*/  @!P1 BRA `(.L_x_2911) ;  /* 0x0000010400dc9947 */ /* 0x001fec0003800000 */
[----:B------:R-:W0:Y:S01]  /*6950*/  S2R R6, SR_TID.X ;  /* 0x0000000000067919 */ /* 0x000e220000002100 */
[----:B------:R-:W-:Y:S01]  /*6960*/  UMOV UR4, 0xffffffff ;  /* 0xffffffff00047882 */ /* 0x000fe20000000000 */
[----:B0-----:R-:W-:-:S05]  /*6970*/  VIADD R6, R6, 0xffffff80 ;  /* 0xffffff8006067836 */ /* 0x001fca0000000000 */
[----:B------:R-:W-:-:S04]  /*6980*/  SHF.R.S32.HI R0, RZ, 0x1f, R6 ;  /* 0x0000001fff007819 */ /* 0x000fc80000011406 */
[----:B------:R-:W-:-:S04]  /*6990*/  LEA.HI R0, R0, R6, RZ, 0x7 ;  /* 0x0000000600007211 */ /* 0x000fc800078f38ff */
[----:B------:R-:W-:Y:S01]  /*69a0*/  SHF.R.S32.HI R13, RZ, 0x7, R0 ;  /* 0x00000007ff0d7819 */ /* 0x000fe20000011400 */
[----:B------:R-:W-:Y:S06]  /*69b0*/  BRA.DIV UR4, `(.L_x_2912) ;  /* 0x000001b204887947 */ /* 0x000fec000b800000 */
[----:B------:R0:W1:Y:S02]  /*69c0*/  SHFL.IDX PT, R14, R13, RZ, 0x1f ;  /* 0x00001fff0d0e7589 */ /* 0x00006400000e0000 */
.L_x_3218:
[----:B-1----:R-:W-:Y:S01]  /*69d0*/  LEA.HI R0, R14, R14, RZ, 0x1 ;  /* 0x0000000e0e007211 */ /* 0x002fe200078f08ff */
[----:B------:R-:W-:Y:S01]  /*69e0*/  BSSY B6, `(.L_x_2913) ;  /* 0x0000019000067945 */ /* 0x000fe20003800000 */
[----:B------:R-:W-:Y:S02]  /*69f0*/  IADD3 R24, R23, 0x18400, RZ ;  /* 0x0001840017187810 */ /* 0x000fe40007ffe0ff */
        /* <DEDUP_REMOVED lines=10> */
[----:B------:R-:W-:Y:S01]  /*6aa0*/  IMAD.U32 R4, RZ, RZ, UR4 ;  /* 0x00000004ff047e24 */ /* 0x000fe2000f8e00ff */
[----:B------:R1:W2:Y:S01]  /*6ab0*/  LDC.64 R14, c[0x4][R0] ;  /* 0x01000000000e7b82 */ /* 0x0002a20000000a00 */
        /* <DEDUP_REMOVED lines=8> */
[----:B01----:R-:W-:-:S07]  /*6b40*/  IMAD.MOV.U32 R13, RZ, RZ, RZ ;  /* 0x000000ffff0d7224 */ /* 0x003fce00078e00ff */
[----:B------:R-:W-:-:S07]  /*6b50*/  LEPC R20, `(.L_x_2914) ;  /* 0x000000001014794e */ /* 0x000fce0000000000 */
[----:B--2--5:R-:W-:Y:S05]  /*6b60*/  CALL.ABS.NOINC R14 ;  /* 0x000000000e007343 */ /* 0x024fea0003c00000 */
.L_x_2914:
[----:B------:R-:W-:Y:S05]  /*6b70*/  BSYNC B6 ;  /* 0x0000000000067941 */ /* 0x000fea0003800000 */
.L_x_2913:
[----:B------:R-:W-:Y:S02]  /*6b80*/  ULDC UR4, c[0x0][0x3f4] ;  /* 0x0000fd0000047ab9 */ /* 0x000fe40000000800 */
[----:B------:R-:W-:-:S13]  /*6b90*/  ISETP.LT.AND P0, PT, RZ, UR4, PT ;  /* 0x00000004ff007c0c */ /* 0x000fda000bf01270 */
[----:B------:R-:W-:Y:S05]  /*6ba0*/  @P0 BRA `(.L_x_2915) ;  /* 0x0000000000400947 */ /* 0x000fea0003800000 */
[----:B------:R-:W2:Y:S02]  /*6bb0*/  LDL R20, [R1+0x18] ;  /* 0x0000180001147983 */ /* 0x000ea40000100800 */
[----:B--2---:R-:W-:-:S04]  /*6bc0*/  LEA.HI R0, R20, R20, RZ, 0x1 ;  /* 0x0000001414007211 */ /* 0x004fc800078f08ff */
[----:B------:R-:W-:-:S04]  /*6bd0*/  LOP3.LUT R0, R0, 0xfffffffe, RZ, 0xc0, !PT ;  /* 0xfffffffe00007812 */ /* 0x000fc800078ec0ff */
[----:B------:R-:W-:-:S04]  /*6be0*/  IADD3 R0, R20, -R0, RZ ;  /* 0x8000000014007210 */ /* 0x000fc80007ffe0ff */
[----:B------:R-:W-:-:S04]  /*6bf0*/  SHF.L.U32 R0, R0, 0x1f, RZ ;  /* 0x0000001f00007819 */ /* 0x000fc800000006ff */
[----:B------:R1:W2:Y:S03]  /*6c00*/  SYNCS.PHASECHK.TRANS64.TRYWAIT P0, [R23+URZ+0x22800], R0 ;  /* 0x02280000170075a7 */ /* 0x0002a6000800017f */
[----:B--2---:R-:W-:Y:S05]  /*6c10*/  @!P0 NANOSLEEP.SYNCS 0x989680 ;  /* 0x009896800000895d */ /* 0x004fea0003900000 */
[----:B------:R-:W2:Y:S01]  /*6c20*/  @!P0 SYNCS.PHASECHK.TRANS64 P0, [R23+URZ+0x22800], R0 ;  /* 0x02280000170085a7 */ /* 0x000ea2000800007f */
[----:B------:R-:W-:Y:S04]  /*6c30*/  BSSY B0, `(.L_x_2916) ;  /* 0x0000006000007945 */ /* 0x000fe80003800000 */
[----:B--2---:R-:W-:Y:S05]  /*6c40*/  @P0 BRA `(.L_x_2917) ;  /* 0x0000000000100947 */ /* 0x004fea0003800000 */
.L_x_2918:
[----:B--2---:R2:W3:Y:S02]  /*6c50*/  SYNCS.PHASECHK.TRANS64.TRYWAIT P0, [R23+URZ+0x22800], R0 ;  /* 0x02280000170075a7 */ /* 0x0044e4000800017f */
[----:B---3--:R-:W-:Y:S05]  /*6c60*/  @!P0 NANOSLEEP.SYNCS 0x989680 ;  /* 0x009896800000895d */ /* 0x008fea0003900000 */
[----:B------:R-:W3:Y:S02]  /*6c70*/  @!P0 SYNCS.PHASECHK.TRANS64 P0, [R23+URZ+0x22800], R0 ;  /* 0x02280000170085a7 */ /* 0x000ee4000800007f */
[----:B---3--:R-:W-:Y:S05]  /*6c80*/  @!P0 BRA `(.L_x_2918) ;  /* 0xfffffffc00f08947 */ /* 0x008fea000383ffff */
.L_x_2917:
[----:B------:R-:W-:Y:S05]  /*6c90*/  BSYNC B0 ;  /* 0x0000000000007941 */ /* 0x000fea0003800000 */
.L_x_2916:
[----:B------:R-:W-:Y:S05]  /*6ca0*/  BRA `(.L_x_2919) ;  /* 0x0000002c00707947 */ /* 0x000fea0003800000 */
.L_x_2915:
[----:B------:R-:W-:Y:S01]  /*6cb0*/  LOP3.LUT P0, RZ, R24, 0x3ff, RZ, 0xc0, !PT ;  /* 0x000003ff18ff7812 */ /* 0x000fe2000780c0ff */
[----:B------:R-:W-:Y:S01]  /*6cc0*/  ULDC.64 UR4, c[0x0][0x3f8] ;  /* 0x0000fe0000047ab9 */ /* 0x000fe20000000a00 */
[----:B-----5:R-:W-:Y:S01]  /*6cd0*/  SHF.R.S32.HI R0, RZ, 0x1f, R30 ;  /* 0x0000001fff007819 */ /* 0x020fe2000001141e */
[----:B------:R-:W-:Y:S01]  /*6ce0*/  ULDC.64 UR6, c[0x0][0x408] ;  /* 0x0001020000067ab9 */ /* 0x000fe20000000a00 */
[----:B------:R-:W-:Y:S01]  /*6cf0*/  IMAD.WIDE.U32 R24, R30, UR4, RZ ;  /* 0x000000041e187c25 */ /* 0x000fe2000f8e00ff */
[----:B------:R-:W-:Y:S03]  /*6d00*/  BSSY B6, `(.L_x_2920) ;  /* 0x0000019000067945 */ /* 0x000fe60003800000 */
[C---:B------:R-:W-:Y:S02]  /*6d10*/  IMAD R3, R0.reuse, UR4, RZ ;  /* 0x0000000400037c24 */ /* 0x040fe4000f8e02ff */
[----:B------:R-:W-:-:S02]  /*6d20*/  IMAD R5, R0, UR6, RZ ;  /* 0x0000000600057c24 */ /* 0x000fc4000f8e02ff */
[C---:B------:R-:W-:Y:S02]  /*6d30*/  IMAD R3, R30.reuse, UR5, R3 ;  /* 0x000000051e037c24 */ /* 0x040fe4000f8e0203 */
[C---:B------:R-:W-:Y:S02]  /*6d40*/  IMAD R5, R30.reuse, UR7, R5 ;  /* 0x000000071e057c24 */ /* 0x040fe4000f8e0205 */
[----:B------:R-:W-:-:S04]  /*6d50*/  IMAD.WIDE.U32 R30, R30, UR6, RZ ;  /* 0x000000061e1e7c25 */ /* 0x000fc8000f8e00ff */
[----:B------:R-:W-:Y:S02]  /*6d60*/  IMAD.IADD R27, R3, 0x1, R25 ;  /* 0x00000001031b7824 */ /* 0x000fe400078e0219 */
[----:B------:R-:W-:Y:S01]  /*6d70*/  IMAD.IADD R29, R5, 0x1, R31 ;  /* 0x00000001051d7824 */ /* 0x000fe200078e021f */
        /* <DEDUP_REMOVED lines=16> */
[----:B--2---:R-:W-:Y:S05]  /*6e80*/  CALL.ABS.NOINC R14 ;  /* 0x000000000e007343 */ /* 0x004fea0003c00000 */
.L_x_2921:
[----:B------:R-:W-:Y:S05]  /*6e90*/  BSYNC B6 ;  /* 0x0000000000067941 */ /* 0x000fea0003800000 */
.L_x_2920:
[----:B------:R-:W-:Y:S01]  /*6ea0*/  ULDC.U8 UR4, c[0x0][0x410] ;  /* 0x0001040000047ab9 */ /* 0x000fe20000000000 */
[----:B------:R-:W-:Y:S01]  /*6eb0*/  BSSY B0, `(.L_x_2922) ;  /* 0x00002b3000007945 */ /* 0x000fe20003800000 */
[----:B------:R-:W-:Y:S02]  /*6ec0*/  ISETP.NE.AND P0, PT, RZ, UR4, PT ;  /* 0x00000004ff007c0c */ /* 0x000fe4000bf05270 */
[----:B------:R-:W-:-:S11]  /*6ed0*/  IADD3 R36, R205, R214, RZ ;  /* 0x000000d6cd247210 */ /* 0x000fd60007ffe0ff */
[----:B------:R-:W-:Y:S05]  /*6ee0*/  @!P0 BRA `(.L_x_2923) ;  /* 0x0000001400848947 */ /* 0x000fea0003800000 */
[----:B------:R-:W1:Y:S01]  /*6ef0*/  LDC R20, c[0x0][0x448] ;  /* 0x00011200ff147b82 */ /* 0x000e620000000800 */
[----:B------:R-:W2:Y:S01]  /*6f00*/  S2R R28, SR_TID.X ;  /* 0x00000000001c7919 */ /* 0x000ea20000002100 */
[----:B------:R-:W-:Y:S01]  /*6f10*/  ULDC.64 UR4, c[0x0][0x3f8] ;  /* 0x0000fe0000047ab9 */ /* 0x000fe20000000a00 */
[----:B------:R-:W-:Y:S01]  /*6f20*/  ULDC.64 UR6, c[0x0][0x408] ;  /* 0x0001020000067ab9 */ /* 0x000fe20000000a00 */
[----:B------:R-:W-:Y:S01]  /*6f30*/  IMAD.MOV.U32 R8, RZ, RZ, R24 ;  /* 0x000000ffff087224 */ /* 0x000fe200078e0018 */
[----:B------:R-:W-:Y:S01]  /*6f40*/  SHF.R.S32.HI R38, RZ, 0x1f, R213 ;  /* 0x0000001fff267819 */ /* 0x000fe200000114d5 */
[----:B------:R-:W-:Y:S02]  /*6f50*/  IMAD.MOV.U32 R9, RZ, RZ, R27 ;  /* 0x000000ffff097224 */ /* 0x000fe400078e001b */
[----:B------:R-:W-:Y:S02]  /*6f60*/  IMAD.MOV.U32 R10, RZ, RZ, R30 ;  /* 0x000000ffff0a7224 */ /* 0x000fe400078e001e */
[----:B------:R-:W-:Y:S01]  /*6f70*/  IMAD.MOV.U32 R11, RZ, RZ, R29 ;  /* 0x000000ffff0b7224 */ /* 0x000fe200078e001d */
[----:B-1----:R-:W-:Y:S01]  /*6f80*/  ISETP.NE.AND P0, PT, R20, 0x1, PT ;  /* 0x000000011400780c */ /* 0x002fe20003f05270 */
[----:B--2---:R-:W-:-:S12]  /*6f90*/  VIADD R28, R28, 0xffffff80 ;  /* 0xffffff801c1c7836 */ /* 0x004fd80000000000 */
[----:B------:R-:W1:Y:S01]  /*6fa0*/  @P0 LDC R0, c[0x0][0x44c] ;  /* 0x00011300ff000b82 */ /* 0x000e620000000800 */
[----:B------:R-:W-:-:S04]  /*6fb0*/  SHF.R.S32.HI R21, RZ, 0x1f, R28 ;  /* 0x0000001fff157819 */ /* 0x000fc8000001141c */
[----:B------:R-:W-:-:S03]  /*6fc0*/  LEA.HI R21, R21, R28, RZ, 0x2 ;  /* 0x0000001c15157211 */ /* 0x000fc600078f10ff */
[----:B------:R-:W2:Y:S01]  /*6fd0*/  @P0 LDC R5, c[0x0][0x450] ;  /* 0x00011400ff050b82 */ /* 0x000ea20000000800 */
[----:B------:R-:W-:-:S05]  /*6fe0*/  LOP3.LUT R21, R21, 0xfffffffc, RZ, 0xc0, !PT ;  /* 0xfffffffc15157812 */ /* 0x000fca00078ec0ff */
[----:B------:R-:W-:-:S04]  /*6ff0*/  IMAD.IADD R21, R28, 0x1, -R21 ;  /* 0x000000011c157824 */ /* 0x000fc800078e0a15 */
[----:B------:R-:W-:-:S04]  /*7000*/  IMAD R3, R21, 0x40, R36 ;  /* 0x0000004015037824 */ /* 0x000fc800078e0224 */
[----:B-1----:R-:W-:-:S05]  /*7010*/  @P0 IMAD.HI.U32 R0, R3, R0, RZ ;  /* 0x0000000003000227 */ /* 0x002fca00078e00ff */
[----:B--2---:R-:W-:-:S04]  /*7020*/  @P0 SHF.R.U32.HI R3, RZ, R5, R0 ;  /* 0x00000005ff030219 */ /* 0x004fc80000011600 */
[----:B------:R-:W-:Y:S01]  /*7030*/  SHF.R.S32.HI R0, RZ, 0x1f, R3 ;  /* 0x0000001fff007819 */ /* 0x000fe20000011403 */
[----:B------:R-:W-:-:S04]  /*7040*/  IMAD.WIDE.U32 R8, R3, UR4, R8 ;  /* 0x0000000403087c25 */ /* 0x000fc8000f8e0008 */
[C---:B------:R-:W-:Y:S02]  /*7050*/  IMAD R4, R0.reuse, UR4, RZ ;  /* 0x0000000400047c24 */ /* 0x040fe4000f8e02ff */
[----:B------:R-:W-:Y:S02]  /*7060*/  IMAD R0, R0, UR6, RZ ;  /* 0x0000000600007c24 */ /* 0x000fe4000f8e02ff */
[C---:B------:R-:W-:Y:S01]  /*7070*/  IMAD R5, R3.reuse, UR5, R4 ;  /* 0x0000000503057c24 */ /* 0x040fe2000f8e0204 */
[----:B------:R-:W-:Y:S01]  /*7080*/  ULDC.64 UR4, c[0x0][0x3e8] ;  /* 0x0000fa0000047ab9 */ /* 0x000fe20000000a00 */
[C---:B------:R-:W-:Y:S01]  /*7090*/  IMAD.WIDE.U32 R10, R3.reuse, UR6, R10 ;  /* 0x00000006030a7c25 */ /* 0x040fe2000f8e000a */
[----:B------:R-:W-:Y:S01]  /*70a0*/  LEA R4, P0, R8, UR4, 0x1 ;  /* 0x0000000408047c11 */ /* 0x000fe2000f8008ff */
[----:B------:R-:W-:Y:S02]  /*70b0*/  UMOV UR4, 0xffffffff ;  /* 0xffffffff00047882 */ /* 0x000fe40000000000 */
[----:B------:R-:W-:Y:S01]  /*70c0*/  IMAD R3, R3, UR7, R0 ;  /* 0x0000000703037c24 */ /* 0x000fe2000f8e0200 */
[----:B------:R-:W-:Y:S01]  /*70d0*/  ULDC.64 UR6, c[0x0][0x400] ;  /* 0x0001000000067ab9 */ /* 0x000fe20000000a00 */
[----:B------:R-:W-:Y:S01]  /*70e0*/  IMAD.IADD R5, R9, 0x1, R5 ;  /* 0x0000000109057824 */ /* 0x000fe200078e0205 */
[----:B------:R-:W-:Y:S01]  /*70f0*/  LEA R7, P1, R10, UR6, 0x1 ;  /* 0x000000060a077c11 */ /* 0x000fe2000f8208ff */
[----:B------:R-:W-:-:S03]  /*7100*/  IMAD.IADD R3, R11, 0x1, R3 ;  /* 0x000000010b037824 */ /* 0x000fc600078e0203 */
[----:B------:R-:W-:Y:S02]  /*7110*/  LEA.HI.X R6, R8, UR5, R5, 0x1, P0 ;  /* 0x0000000508067c11 */ /* 0x000fe400080f0c05 */
[----:B------:R-:W-:Y:S01]  /*7120*/  LEA.HI.X R8, R10, UR7, R3, 0x1, P1 ;  /* 0x000000070a087c11 */ /* 0x000fe200088f0c03 */
[----:B------:R-:W-:Y:S06]  /*7130*/  BRA.DIV UR4, `(.L_x_2924) ;  /* 0x000001aa04cc7947 */ /* 0x000fec000b800000 */
[----:B------:R1:W2:Y:S04]  /*7140*/  SHFL.IDX PT, R3, R6, RZ, 0x1c1f ;  /* 0x001c1fff06037589 */ /* 0x0002a800000e0000 */
[----:B------:R1:W3:Y:S04]  /*7150*/  SHFL.IDX PT, R0, R4, RZ, 0x1c1f ;  /* 0x001c1fff04007589 */ /* 0x0002e800000e0000 */
[----:B------:R1:W4:Y:S04]  /*7160*/  SHFL.IDX PT, R5, R8, RZ, 0x1c1f ;  /* 0x001c1fff08057589 */ /* 0x00032800000e0000 */
[----:B------:R1:W0:Y:S02]  /*7170*/  SHFL.IDX PT, R14, R7, RZ, 0x1c1f ;  /* 0x001c1fff070e7589 */ /* 0x00022400000e0000 */
.L_x_3224:
[----:B------:R-:W-:Y:S01]  /*7180*/  IMAD R27, R203, R20, RZ ;  /* 0x00000014cb1b7224 */ /* 0x000fe200078e02ff */
[----:B------:R-:W-:Y:S01]  /*7190*/  BSSY B1, `(.L_x_2925) ;  /* 0x000001d000017945 */ /* 0x000fe20003800000 */
[----:B------:R-:W-:Y:S02]  /*71a0*/  CS2R R32, SRZ ;  /* 0x0000000000207805 */ /* 0x000fe4000001ff00 */
[----:B------:R-:W-:Y:S02]  /*71b0*/  CS2R R20, SRZ ;  /* 0x0000000000147805 */ /* 0x000fe4000001ff00 */
[----:B------:R-:W-:Y:S02]  /*71c0*/  CS2R R30, SRZ ;  /* 0x00000000001e7805 */ /* 0x000fe4000001ff00 */
[----:B------:R-:W-:Y:S02]  /*71d0*/  ISETP.GE.AND P0, PT, R36, R27, PT ;  /* 0x0000001b2400720c */ /* 0x000fe40003f06270 */
[----:B------:R-:W-:-:S11]  /*71e0*/  CS2R R24, SRZ ;  /* 0x0000000000187805 */ /* 0x000fd6000001ff00 */
[----:B------:R-:W-:Y:S05]  /*71f0*/  @P0 BRA `(.L_x_2926) ;  /* 0x0000000000580947 */ /* 0x000fea0003800000 */
[----:B------:R-:W-:Y:S01]  /*7200*/  ULDC UR4, c[0x0][0x3f4] ;  /* 0x0000fd0000047ab9 */ /* 0x000fe20000000800 */
[----:B---3--:R-:W-:Y:S01]  /*7210*/  IMAD.MOV.U32 R10, RZ, RZ, R0 ;  /* 0x000000ffff0a7224 */ /* 0x008fe200078e0000 */
[----:B------:R-:W-:Y:S01]  /*7220*/  ISETP.GE.AND P3, PT, R213, UR4, PT ;  /* 0x00000004d5007c0c */ /* 0x000fe2000bf66270 */
[----:B--2---:R-:W-:Y:S01]  /*7230*/  IMAD.MOV.U32 R11, RZ, RZ, R3 ;  /* 0x000000ffff0b7224 */ /* 0x004fe200078e0003 */
[----:B------:R-:W-:Y:S01]  /*7240*/  ISETP.GE.AND P2, PT, R200, UR4, PT ;  /* 0x00000004c8007c0c */ /* 0x000fe2000bf46270 */
[----:B----4-:R-:W-:Y:S01]  /*7250*/  IMAD.MOV.U32 R15, RZ, RZ, R5 ;  /* 0x000000ffff0f7224 */ /* 0x010fe200078e0005 */
[----:B------:R-:W-:-:S09]  /*7260*/  CS2R R30, SRZ ;  /* 0x00000000001e7805 */ /* 0x000fd2000001ff00 */
[C---:B------:R-:W-:Y:S02]  /*7270*/  @!P3 SHF.L.U32 R35, R213.reuse, 0x1, RZ ;  /* 0x00000001d523b819 */ /* 0x040fe400000006ff */
[----:B------:R-:W-:Y:S02]  /*7280*/  @!P3 SHF.L.U64.HI R20, R213, 0x1, R38 ;  /* 0x00000001d514b819 */ /* 0x000fe40000010226 */
[----:B------:R-:W-:Y:S02]  /*7290*/  CS2R R32, SRZ ;  /* 0x0000000000207805 */ /* 0x000fe4000001ff00 */
[-C--:B------:R-:W-:Y:S02]  /*72a0*/  @!P3 IADD3 R28, P0, R0, R35.reuse, RZ ;  /* 0x00000023001cb210 */ /* 0x080fe40007f1e0ff */
[----:B------:R-:W-:Y:S02]  /*72b0*/  CS2R R24, SRZ ;  /* 0x0000000000187805 */ /* 0x000fe4000001ff00 */
[----:B0-----:R-:W-:Y:S01]  /*72c0*/  @!P3 IADD3 R34, P1, R14, R35, RZ ;  /* 0x000000230e22b210 */ /* 0x001fe20007f3e0ff */
[----:B------:R-:W-:-:S04]  /*72d0*/  @!P2 IMAD.WIDE R10, R200, 0x2, R10 ;  /* 0x00000002c80aa825 */ /* 0x000fc800078e020a */
[--C-:B------:R-:W-:Y:S01]  /*72e0*/  @!P3 IMAD.X R29, R3, 0x1, R20.reuse, P0 ;  /* 0x00000001031db824 */ /* 0x100fe200000e0614 */
[----:B------:R0:W5:Y:S01]  /*72f0*/  @!P2 LD.E.64 R30, desc[UR54][R10.64] ;  /* 0x000000360a1ea980 */ /* 0x000162000c101b00 */
[----:B------:R-:W-:Y:S01]  /*7300*/  @!P3 IMAD.X R35, R5, 0x1, R20, P1 ;  /* 0x000000010523b824 */ /* 0x000fe200008e0614 */
[----:B------:R-:W-:Y:S01]  /*7310*/  CS2R R20, SRZ ;  /* 0x0000000000147805 */ /* 0x000fe2000001ff00 */
[----:B------:R-:W-:Y:S01]  /*7320*/  @!P2 IMAD.WIDE R12, R200, 0x2, R14 ;  /* 0x00000002c80ca825 */ /* 0x000fe200078e020e */
[----:B------:R0:W5:Y:S04]  /*7330*/  @!P3 LD.E.64 R24, desc[UR54][R28.64] ;  /* 0x000000361c18b980 */ /* 0x000168000c101b00 */
[----:B------:R0:W5:Y:S04]  /*7340*/  @!P2 LD.E.64 R32, desc[UR54][R12.64] ;  /* 0x000000360c20a980 */ /* 0x000168000c101b00 */
[----:B------:R0:W5:Y:S02]  /*7350*/  @!P3 LD.E.64 R20, desc[UR54][R34.64] ;  /* 0x000000362214b980 */ /* 0x000164000c101b00 */
.L_x_2926:
[----:B------:R-:W-:Y:S05]  /*7360*/  BSYNC B1 ;  /* 0x0000000000017941 */ /* 0x000fea0003800000 */
.L_x_2925:
[----:B---3-5:R-:W-:Y:S01]  /*7370*/  IMAD.MOV.U32 R0, RZ, RZ, R32 ;  /* 0x000000ffff007224 */ /* 0x028fe200078e0020 */
[----:B------:R-:W-:Y:S01]  /*7380*/  UMOV UR4, 0xffffffff ;  /* 0xffffffff00047882 */ /* 0x000fe20000000000 */
[----:B--2---:R-:W-:Y:S01]  /*7390*/  IMAD.MOV.U32 R3, RZ, RZ, R33 ;  /* 0x000000ffff037224 */ /* 0x004fe200078e0021 */
[----:B0-----:R-:W-:Y:S01]  /*73a0*/  CS2R R28, SRZ ;  /* 0x00000000001c7805 */ /* 0x001fe2000001ff00 */
[----:B----4-:R-:W-:Y:S02]  /*73b0*/  IMAD.MOV.U32 R5, RZ, RZ, R20 ;  /* 0x000000ffff057224 */ /* 0x010fe400078e0014 */
[----:B------:R-:W-:Y:S01]  /*73c0*/  IMAD.MOV.U32 R9, RZ, RZ, R21 ;  /* 0x000000ffff097224 */ /* 0x000fe200078e0015 */
[----:B------:R-:W-:Y:S01]  /*73d0*/  PRMT R41, R0, 0x5410, R3 ;  /* 0x0000541000297816 */ /* 0x000fe20000000003 */
[----:B------:R-:W-:Y:S02]  /*73e0*/  IMAD.MOV.U32 R0, RZ, RZ, R30 ;  /* 0x000000ffff007224 */ /* 0x000fe400078e001e */
[----:B------:R-:W-:Y:S01]  /*73f0*/  IMAD.MOV.U32 R3, RZ, RZ, R31 ;  /* 0x000000ffff037224 */ /* 0x000fe200078e001f */
[----:B------:R-:W-:Y:S01]  /*7400*/  PRMT R42, R5, 0x5410, R9 ;  /* 0x00005410052a7816 */ /* 0x000fe20000000009 */
[----:B------:R-:W-:-:S02]  /*7410*/  IMAD.MOV.U32 R5, RZ, RZ, R24 ;  /* 0x000000ffff057224 */ /* 0x000fc400078e0018 */
[----:B------:R-:W-:Y:S01]  /*7420*/  IMAD.MOV.U32 R9, RZ, RZ, R25 ;  /* 0x000000ffff097224 */ /* 0x000fe200078e0019 */
[----:B------:R-:W-:-:S04]  /*7430*/  PRMT R43, R0, 0x5410, R3 ;  /* 0x00005410002b7816 */ /* 0x000fc80000000003 */
[----:B------:R-:W-:Y:S01]  /*7440*/  PRMT R44, R5, 0x5410, R9 ;  /* 0x00005410052c7816 */ /* 0x000fe20000000009 */
[----:B------:R-:W-:Y:S06]  /*7450*/  BRA.DIV UR4, `(.L_x_2927) ;  /* 0x000001aa04747947 */ /* 0x000fec000b800000 */
[----:B------:R0:W2:Y:S04]  /*7460*/  SHFL.IDX PT, R3, R6, 0x1, 0x1c1f ;  /* 0x003c1f0006037f89 */ /* 0x0000a800000e0000 */
[----:B------:R0:W3:Y:S04]  /*7470*/  SHFL.IDX PT, R0, R4, 0x1, 0x1c1f ;  /* 0x003c1f0004007f89 */ /* 0x0000e800000e0000 */
[----:B------:R0:W4:Y:S04]  /*7480*/  SHFL.IDX PT, R5, R8, 0x1, 0x1c1f ;  /* 0x003c1f0008057f89 */ /* 0x00012800000e0000 */
[----:B------:R0:W0:Y:S02]  /*7490*/  SHFL.IDX PT, R14, R7, 0x1, 0x1c1f ;  /* 0x003c1f00070e7f89 */ /* 0x00002400000e0000 */
.L_x_3230:
[----:B01----:R-:W5:Y:S04]  /*74a0*/  LDL R7, [R1+0x18] ;  /* 0x0000180001077983 */ /* 0x003f680000100800 */
[----:B------:R-:W2:Y:S01]  /*74b0*/  LDL R39, [R1+0x24] ;  /* 0x0000240001277983 */ /* 0x000ea20000100800 */
[----:B------:R-:W-:Y:S01]  /*74c0*/  IADD3 R4, R36, 0x40, RZ ;  /* 0x0000004024047810 */ /* 0x000fe20007ffe0ff */
[----:B------:R-:W-:Y:S01]  /*74d0*/  BSSY B1, `(.L_x_2928) ;  /* 0x0000021000017945 */ /* 0x000fe20003800000 */
[----:B------:R-:W-:Y:S02]  /*74e0*/  CS2R R10, SRZ ;  /* 0x00000000000a7805 */ /* 0x000fe4000001ff00 */
[----:B------:R-:W-:Y:S02]  /*74f0*/  CS2R R8, SRZ ;  /* 0x0000000000087805 */ /* 0x000fe4000001ff00 */
[----:B------:R-:W-:-:S02]  /*7500*/  ISETP.GE.AND P0, PT, R4, R27, PT ;  /* 0x0000001b0400720c */ /* 0x000fc40003f06270 */
[----:B------:R-:W-:Y:S02]  /*7510*/  CS2R R12, SRZ ;  /* 0x00000000000c7805 */ /* 0x000fe4000001ff00 */
[----:B-----5:R-:W-:-:S04]  /*7520*/  LEA.HI R6, R7, R7, RZ, 0x1 ;  /* 0x0000000707067211 */ /* 0x020fc800078f08ff */
[----:B------:R-:W-:Y:S01]  /*7530*/  LOP3.LUT R6, R6, 0xfffffffe, RZ, 0xc0, !PT ;  /* 0xfffffffe06067812 */ /* 0x000fe200078ec0ff */
[----:B--2---:R-:W-:-:S04]  /*7540*/  IMAD.SHL.U32 R37, R39, 0x40, RZ ;  /* 0x0000004027257824 */ /* 0x004fc800078e00ff */
[----:B------:R-:W-:-:S05]  /*7550*/  IMAD.IADD R6, R7, 0x1, -R6 ;  /* 0x0000000107067824 */ /* 0x000fca00078e0a06 */
[----:B------:R-:W-:Y:S01]  /*7560*/  SHF.L.U32 R36, R6, 0x1f, RZ ;  /* 0x0000001f06247819 */ /* 0x000fe200000006ff */
[----:B------:R-:W-:Y:S06]  /*7570*/  @P0 BRA `(.L_x_2929) ;  /* 0x0000000000580947 */ /* 0x000fec0003800000 */
[----:B------:R-:W-:Y:S01]  /*7580*/  ULDC UR4, c[0x0][0x3f4] ;  /* 0x0000fd0000047ab9 */ /* 0x000fe20000000800 */
[----:B---3--:R-:W-:Y:S01]  /*7590*/  IMAD.MOV.U32 R6, RZ, RZ, R0 ;  /* 0x000000ffff067224 */ /* 0x008fe200078e0000 */
[----:B------:R-:W-:Y:S01]  /*75a0*/  ISETP.GE.AND P3, PT, R213, UR4, PT ;  /* 0x00000004d5007c0c */ /* 0x000fe2000bf66270 */
[----:B------:R-:W-:Y:S01]  /*75b0*/  IMAD.MOV.U32 R7, RZ, RZ, R3 ;  /* 0x000000ffff077224 */ /* 0x000fe200078e0003 */
[----:B------:R-:W-:Y:S01]  /*75c0*/  ISETP.GE.AND P2, PT, R200, UR4, PT ;  /* 0x00000004c8007c0c */ /* 0x000fe2000bf46270 */
[----:B----4-:R-:W-:Y:S01]  /*75d0*/  IMAD.MOV.U32 R15, RZ, RZ, R5 ;  /* 0x000000ffff0f7224 */ /* 0x010fe200078e0005 */
[----:B------:R-:W-:-:S09]  /*75e0*/  CS2R R8, SRZ ;  /* 0x0000000000087805 */ /* 0x000fd2000001ff00 */
[C---:B------:R-:W-:Y:S01]  /*75f0*/  @!P3 IMAD.SHL.U32 R11, R213.reuse, 0x2, RZ ;  /* 0x00000002d50bb824 */ /* 0x040fe200078e00ff */
[----:B------:R-:W-:Y:S02]  /*7600*/  @!P3 SHF.L.U64.HI R10, R213, 0x1, R38 ;  /* 0x00000001d50ab819 */ /* 0x000fe40000010226 */
[----:B------:R-:W-:Y:S02]  /*7610*/  CS2R R28, SRZ ;  /* 0x00000000001c7805 */ /* 0x000fe4000001ff00 */
[----:B------:R-:W-:Y:S01]  /*7620*/  CS2R R12, SRZ ;  /* 0x00000000000c7805 */ /* 0x000fe2000001ff00 */
[----:B------:R-:W-:Y:S01]  /*7630*/  @!P2 IMAD.WIDE R6, R200, 0x2, R6 ;  /* 0x00000002c806a825 */ /* 0x000fe200078e0206 */
[-C--:B------:R-:W-:Y:S02]  /*7640*/  @!P3 IADD3 R34, P0, R0, R11.reuse, RZ ;  /* 0x0000000b0022b210 */ /* 0x080fe40007f1e0ff */
[----:B------:R-:W-:Y:S01]  /*7650*/  @!P3 IADD3 R4, P1, R14, R11, RZ ;  /* 0x0000000b0e04b210 */ /* 0x000fe20007f3e0ff */
[----:B------:R-:W-:Y:S01]  /*7660*/  @!P2 IMAD.WIDE R14, R200, 0x2, R14 ;  /* 0x00000002c80ea825 */ /* 0x000fe200078e020e */
[----:B------:R0:W5:Y:S03]  /*7670*/  @!P2 LD.E.64 R8, desc[UR54][R6.64] ;  /* 0x000000360608a980 */ /* 0x000166000c101b00 */
[--C-:B------:R-:W-:Y:S01]  /*7680*/  @!P3 IMAD.X R35, R3, 0x1, R10.reuse, P0 ;  /* 0x000000010323b824 */ /* 0x100fe200000e060a */
[----:B------:R0:W5:Y:S01]  /*7690*/  @!P2 LD.E.64 R28, desc[UR54][R14.64] ;  /* 0x000000360e1ca980 */ /* 0x000162000c101b00 */
[----:B------:R-:W-:Y:S01]  /*76a0*/  @!P3 IMAD.X R5, R5, 0x1, R10, P1 ;  /* 0x000000010505b824 */ /* 0x000fe200008e060a */
[----:B------:R-:W-:-:S02]  /*76b0*/  CS2R R10, SRZ ;  /* 0x00000000000a7805 */ /* 0x000fc4000001ff00 */
[----:B------:R0:W5:Y:S04]  /*76c0*/  @!P3 LD.E.64 R12, desc[UR54][R34.64] ;  /* 0x00000036220cb980 */ /* 0x000168000c101b00 */
[----:B------:R0:W5:Y:S02]  /*76d0*/  @!P3 LD.E.64 R10, desc[UR54][R4.64] ;  /* 0x00000036040ab980 */ /* 0x000164000c101b00 */
.L_x_2929:
[----:B------:R-:W-:Y:S05]  /*76e0*/  BSYNC B1 ;  /* 0x0000000000017941 */ /* 0x000fea0003800000 */
.L_x_2928:
[----:B0-----:R-:W0:Y:S01]  /*76f0*/  S2R R14, SR_TID.X ;  /* 0x00000000000e7919 */ /* 0x001e220000002100 */
[----:B------:R-:W1:Y:S01]  /*7700*/  SYNCS.PHASECHK.TRANS64.TRYWAIT P0, [R23+URZ+0x22800], R36 ;  /* 0x02280024170075a7 */ /* 0x000e62000800017f */
[----:B------:R-:W-:Y:S01]  /*7710*/  LOP3.LUT R37, R37, 0x1c0, RZ, 0xc0, !PT ;  /* 0x000001c025257812 */ /* 0x000fe200078ec0ff */
[----:B-----5:R-:W-:Y:S01]  /*7720*/  IMAD.MOV.U32 R3, RZ, RZ, R28 ;  /* 0x000000ffff037224 */ /* 0x020fe200078e001c */
[----:B----4-:R-:W-:Y:S01]  /*7730*/  MOV R5, R11 ;  /* 0x0000000b00057202 */ /* 0x010fe20000000f00 */
[----:B------:R-:W-:Y:S01]  /*7740*/  IMAD.MOV.U32 R4, RZ, RZ, R10 ;  /* 0x000000ffff047224 */ /* 0x000fe200078e000a */
[----:B---3--:R-:W-:Y:S01]  /*7750*/  LOP3.LUT R0, R37, 0x18, R16, 0xf8, !PT ;  /* 0x0000001825007812 */ /* 0x008fe200078ef810 */
[----:B------:R-:W-:Y:S01]  /*7760*/  IMAD.MOV.U32 R6, RZ, RZ, R8 ;  /* 0x000000ffff067224 */ /* 0x000fe200078e0008 */
[----:B------:R-:W-:Y:S01]  /*7770*/  SHF.R.U32.HI R37, RZ, 0x3, R37 ;  /* 0x00000003ff257819 */ /* 0x000fe20000011625 */
[----:B------:R-:W-:Y:S01]  /*7780*/  BSSY B1, `(.L_x_2930) ;  /* 0x0000018000017945 */ /* 0x000fe20003800000 */
[----:B------:R-:W-:Y:S01]  /*7790*/  PRMT R45, R3, 0x7610, R45 ;  /* 0x00007610032d7816 */ /* 0x000fe2000000002d */
[----:B------:R-:W-:Y:S01]  /*77a0*/  IMAD.MOV.U32 R3, RZ, RZ, R29 ;  /* 0x000000ffff037224 */ /* 0x000fe200078e001d */
[----:B------:R-:W-:-:S02]  /*77b0*/  LOP3.LUT R0, R0, R37, RZ, 0x3c, !PT ;  /* 0x0000002500007212 */ /* 0x000fc400078e3cff */
[----:B------:R-:W-:Y:S01]  /*77c0*/  PRMT R46, R4, 0x5410, R5 ;  /* 0x00005410042e7816 */ /* 0x000fe20000000005 */
[----:B------:R-:W-:Y:S01]  /*77d0*/  IMAD.MOV.U32 R4, RZ, RZ, R9 ;  /* 0x000000ffff047224 */ /* 0x000fe200078e0009 */
[----:B------:R-:W-:Y:S01]  /*77e0*/  PRMT R45, R45, 0x5410, R3 ;  /* 0x000054102d2d7816 */ /* 0x000fe20000000003 */
[----:B------:R-:W-:Y:S01]  /*77f0*/  IMAD.MOV.U32 R5, RZ, RZ, R12 ;  /* 0x000000ffff057224 */ /* 0x000fe200078e000c */
[----:B------:R-:W-:Y:S02]  /*7800*/  PRMT R47, R6, 0x7610, R47 ;  /* 0x00007610062f7816 */ /* 0x000fe4000000002f */
[----:B------:R-:W-:Y:S02]  /*7810*/  VIADDMNMX R40, R27, -R214, 0x80, PT ;  /* 0x000000801b287446 */ /* 0x000fe400038009d6 */
[----:B------:R-:W-:Y:S02]  /*7820*/  PRMT R47, R47, 0x5410, R4 ;  /* 0x000054102f2f7816 */ /* 0x000fe40000000004 */
[----:B------:R-:W-:Y:S01]  /*7830*/  PRMT R48, R5, 0x7610, R48 ;  /* 0x0000761005307816 */ /* 0x000fe20000000030 */
[----:B------:R-:W-:Y:S01]  /*7840*/  IMAD.MOV.U32 R5, RZ, RZ, R13 ;  /* 0x000000ffff057224 */ /* 0x000fe200078e000d */
[----:B------:R-:W-:-:S02]  /*7850*/  LOP3.LUT P2, RZ, R39, 0x4, RZ, 0xc0, !PT ;  /* 0x0000000427ff7812 */ /* 0x000fc4000784c0ff */
[----:B------:R-:W-:Y:S01]  /*7860*/  ISETP.GE.AND P1, PT, R205, R40, PT ;  /* 0x00000028cd00720c */ /* 0x000fe20003f26270 */
[----:B0-----:R-:W-:-:S05]  /*7870*/  VIADD R14, R14, 0xffffff80 ;  /* 0xffffff800e0e7836 */ /* 0x001fca0000000000 */
[----:B------:R-:W-:-:S04]  /*7880*/  SHF.R.S32.HI R7, RZ, 0x1f, R14 ;  /* 0x0000001fff077819 */ /* 0x000fc8000001140e */
[----:B------:R-:W-:-:S04]  /*7890*/  LEA.HI R7, R7, R14, RZ, 0x5 ;  /* 0x0000000e07077211 */ /* 0x000fc800078f28ff */
[----:B------:R-:W-:-:S05]  /*78a0*/  SHF.R.S32.HI R7, RZ, 0x5, R7 ;  /* 0x00000005ff077819 */ /* 0x000fca0000011407 */
[----:B------:R-:W-:-:S04]  /*78b0*/  IMAD R0, R7, 0x200, R0 ;  /* 0x0000020007007824 */ /* 0x000fc800078e0200 */
[----:B------:R-:W-:-:S04]  /*78c0*/  IMAD R3, R0, 0x2, R23 ;  /* 0x0000000200037824 */ /* 0x000fc800078e0217 */
[C---:B------:R-:W-:Y:S02]  /*78d0*/  VIADD R4, R3.reuse, 0x18400 ;  /* 0x0001840003047836 */ /* 0x040fe40000000000 */
[----:B------:R-:W-:Y:S01]  /*78e0*/  VIADD R0, R3, 0x18440 ;  /* 0x0001844003007836 */ /* 0x000fe20000000000 */
[----:B-1----:R-:W-:Y:S06]  /*78f0*/  @!P0 BRA `(.L_x_2931) ;  /* 0x000001a400bc8947 */ /* 0x002fec0003800000 */
.L_x_3231:
[----:B------:R-:W-:Y:S05]  /*7900*/  BSYNC B1 ;  /* 0x0000000000017941 */ /* 0x000fea0003800000 */
.L_x_2930:
[----:B------:R-:W-:Y:S01]  /*7910*/  BSSY B1, `(.L_x_2932) ;  /* 0x000005f000017945 */ /* 0x000fe20003800000 */
[----:B------:R-:W-:Y:S01]  /*7920*/  PRMT R48, R48, 0x5410, R5 ;  /* 0x0000541030307816 */ /* 0x000fe20000000005 */
[----:B------:R-:W-:Y:S02]  /*7930*/  @P2 VIADD R0, R4, 0xffffffc0 ;  /* 0xffffffc004002836 */ /* 0x000fe40000000000 */
[----:B------:R-:W-:Y:S05]  /*7940*/  @P1 BRA `(.L_x_2933) ;  /* 0x00000004006c1947 */ /* 0x000fea0003800000 */
[----:B------:R-:W1:Y:S01]  /*7950*/  LDC R4, c[0x0][0x3f4] ;  /* 0x0000fd00ff047b82 */ /* 0x000e620000000800 */
[----:B------:R-:W-:Y:S01]  /*7960*/  BSSY B2, `(.L_x_2934) ;  /* 0x000002e000027945 */ /* 0x000fe20003800000 */
[-C--:B-1----:R-:W-:Y:S02]  /*7970*/  ISETP.GE.AND P0, PT, R200, R4.reuse, PT ;  /* 0x00000004c800720c */ /* 0x082fe40003f06270 */
[----:B------:R-:W-:-:S11]  /*7980*/  ISETP.GE.AND P1, PT, R213, R4, PT ;  /* 0x00000004d500720c */ /* 0x000fd60003f26270 */
[----:B------:R-:W-:Y:S05]  /*7990*/  @P0 BRA `(.L_x_2935) ;  /* 0x0000000000a80947 */ /* 0x000fea0003800000 */
[----:B------:R-:W1:Y:S01]  /*79a0*/  LDS.128 R4, [R3+0x18400] ;  /* 0x0184000003047984 */ /* 0x000e620000000c00 */
[----:B------:R-:W-:Y:S02]  /*79b0*/  SHF.R.U32.HI R14, RZ, 0x10, R31 ;  /* 0x00000010ff0e7819 */ /* 0x000fe4000001161f */
[----:B------:R-:W-:Y:S02]  /*79c0*/  SHF.R.U32.HI R34, RZ, 0x10, R33 ;  /* 0x00000010ff227819 */ /* 0x000fe40000011621 */
[----:B------:R-:W-:Y:S01]  /*79d0*/  SHF.R.U64 R39, R30, 0x10, R31 ;  /* 0x000000101e277819 */ /* 0x000fe2000000121f */
[----:B------:R-:W-:Y:S01]  /*79e0*/  HADD2.F32 R31, -RZ, R43.H0_H0 ;  /* 0x2000002bff1f7230 */ /* 0x000fe20000004100 */
[----:B------:R-:W-:Y:S01]  /*79f0*/  SHF.R.U64 R38, R32, 0x10, R33 ;  /* 0x0000001020267819 */ /* 0x000fe20000001221 */
[----:B------:R-:W-:Y:S02]  /*7a00*/  HADD2.F32 R34, -RZ, R34.H0_H0 ;  /* 0x20000022ff227230 */ /* 0x000fe40000004100 */
[----:B------:R-:W-:-:S02]  /*7a10*/  HADD2.F32 R32, -RZ, R14.H0_H0 ;  /* 0x2000000eff207230 */ /* 0x000fc40000004100 */
[----:B------:R-:W-:Y:S02]  /*7a20*/  HADD2.F32 R33, -RZ, R41.H0_H0 ;  /* 0x20000029ff217230 */ /* 0x000fe40000004100 */
[--C-:B-1----:R-:W-:Y:S02]  /*7a30*/  HADD2.F32 R27, -RZ, R7.reuse.H0_H0 ;  /* 0x20000007ff1b7230 */ /* 0x102fe40000004100 */
[----:B------:R-:W-:Y:S02]  /*7a40*/  HADD2.F32 R30, -RZ, R7.H1_H1 ;  /* 0x30000007ff1e7230 */ /* 0x000fe40000004100 */
[--C-:B------:R-:W-:Y:S02]  /*7a50*/  HADD2.F32 R7, -RZ, R4.reuse.H0_H0 ;  /* 0x20000004ff077230 */ /* 0x100fe40000004100 */
[----:B------:R-:W-:Y:S02]  /*7a60*/  HADD2.F32 R4, -RZ, R4.H1_H1 ;  /* 0x30000004ff047230 */ /* 0x000fe40000004100 */
[C---:B0-----:R-:W-:Y:S01]  /*7a70*/  FMUL.FTZ R36, R30.reuse, R34 ;  /* 0x000000221e247220 */ /* 0x041fe20000410000 */
[----:B------:R-:W-:Y:S01]  /*7a80*/  FMUL.FTZ R35, R30, R32 ;  /* 0x000000201e237220 */ /* 0x000fe20000410000 */
[----:B------:R-:W-:-:S02]  /*7a90*/  HADD2.F32 R14, -RZ, R6.H0_H0 ;  /* 0x20000006ff0e7230 */ /* 0x000fc40000004100 */
[C---:B------:R-:W-:Y:S01]  /*7aa0*/  FMUL.FTZ R30, R4.reuse, R33 ;  /* 0x00000021041e7220 */ /* 0x040fe20000410000 */
[C---:B------:R-:W-:Y:S01]  /*7ab0*/  FFMA.FTZ R36, R27.reuse, R32, -R36 ;  /* 0x000000201b247223 */ /* 0x040fe20000010824 */
[----:B------:R-:W-:Y:S01]  /*7ac0*/  FFMA.FTZ R37, R27, R34, R35 ;  /* 0x000000221b257223 */ /* 0x000fe20000010023 */
[----:B------:R-:W-:Y:S02]  /*7ad0*/  HADD2.F32 R15, -RZ, R6.H1_H1 ;  /* 0x30000006ff0f7230 */ /* 0x000fe40000004100 */
[-C--:B------:R-:W-:Y:S01]  /*7ae0*/  FMUL.FTZ R34, R4, R31.reuse ;  /* 0x0000001f04227220 */ /* 0x080fe20000410000 */
[C---:B------:R-:W-:Y:S01]  /*7af0*/  FFMA.FTZ R32, R7.reuse, R31, -R30 ;  /* 0x0000001f07207223 */ /* 0x040fe2000001081e */
[----:B------:R-:W-:Y:S02]  /*7b00*/  HADD2.F32 R6, -RZ, R5.H0_H0 ;  /* 0x20000005ff067230 */ /* 0x000fe40000004100 */
[----:B------:R-:W-:Y:S02]  /*7b10*/  HADD2.F32 R31, -RZ, R41.H1_H1 ;  /* 0x30000029ff1f7230 */ /* 0x000fe40000004100 */
[----:B------:R-:W-:Y:S01]  /*7b20*/  FFMA.FTZ R33, R7, R33, R34 ;  /* 0x0000002107217223 */ /* 0x000fe20000010022 */
[----:B------:R-:W-:-:S02]  /*7b30*/  HADD2.F32 R27, -RZ, R43.H1_H1 ;  /* 0x3000002bff1b7230 */ /* 0x000fc40000004100 */
[----:B------:R-:W-:Y:S02]  /*7b40*/  HADD2.F32 R5, -RZ, R5.H1_H1 ;  /* 0x30000005ff057230 */ /* 0x000fe40000004100 */
[C---:B------:R-:W-:Y:S01]  /*7b50*/  FMUL.FTZ R35, R15.reuse, R31 ;  /* 0x0000001f0f237220 */ /* 0x040fe20000410000 */
[----:B------:R-:W-:Y:S02]  /*7b60*/  HADD2.F32 R30, -RZ, R38.H0_H0 ;  /* 0x20000026ff1e7230 */ /* 0x000fe40000004100 */
[-C--:B------:R-:W-:Y:S01]  /*7b70*/  FMUL.FTZ R34, R15, R27.reuse ;  /* 0x0000001b0f227220 */ /* 0x080fe20000410000 */
[----:B------:R-:W-:Y:S02]  /*7b80*/  HADD2.F32 R4, -RZ, R39.H0_H0 ;  /* 0x20000027ff047230 */ /* 0x000fe40000004100 */
[C---:B------:R-:W-:Y:S01]  /*7b90*/  FFMA.FTZ R35, R14.reuse, R27, -R35 ;  /* 0x0000001b0e237223 */ /* 0x040fe20000010823 */
[C---:B------:R-:W-:Y:S01]  /*7ba0*/  FMUL.FTZ R7, R5.reuse, R30 ;  /* 0x0000001e05077220 */ /* 0x040fe20000410000 */
[----:B------:R-:W-:Y:S01]  /*7bb0*/  FFMA.FTZ R34, R14, R31, R34 ;  /* 0x0000001f0e227223 */ /* 0x000fe20000010022 */
[----:B------:R-:W-:-:S02]  /*7bc0*/  FMUL.FTZ R15, R5, R4 ;  /* 0x00000004050f7220 */ /* 0x000fc40000410000 */
[C---:B------:R-:W-:Y:S01]  /*7bd0*/  FFMA.FTZ R5, R6.reuse, R4, -R7 ;  /* 0x0000000406057223 */ /* 0x040fe20000010807 */
[----:B------:R-:W-:Y:S01]  /*7be0*/  F2FP.F16.F32.PACK_AB R7, R37, R36 ;  /* 0x000000242507723e */ /* 0x000fe200000000ff */
[----:B------:R-:W-:Y:S01]  /*7bf0*/  FFMA.FTZ R30, R6, R30, R15 ;  /* 0x0000001e061e7223 */ /* 0x000fe2000001000f */
[----:B------:R-:W-:Y:S02]  /*7c00*/  F2FP.F16.F32.PACK_AB R6, R34, R35 ;  /* 0x000000232206723e */ /* 0x000fe400000000ff */
[----:B------:R-:W-:Y:S02]  /*7c10*/  F2FP.F16.F32.PACK_AB R4, R33, R32 ;  /* 0x000000202104723e */ /* 0x000fe400000000ff */
[----:B------:R-:W-:-:S05]  /*7c20*/  F2FP.F16.F32.PACK_AB R5, R30, R5 ;  /* 0x000000051e05723e */ /* 0x000fca00000000ff */
[----:B------:R1:W-:Y:S02]  /*7c30*/  STS.128 [R3+0x18400], R4 ;  /* 0x0184000403007388 */ /* 0x0003e40000000c00 */
.L_x_2935:
[----:B------:R-:W-:Y:S05]  /*7c40*/  BSYNC B2 ;  /* 0x0000000000027941 */ /* 0x000fea0003800000 */
.L_x_2934:
[----:B------:R-:W-:Y:S05]  /*7c50*/  @P1 BRA `(.L_x_2933) ;  /* 0x0000000000a81947 */ /* 0x000fea0003800000 */
[----:B-1----:R-:W1:Y:S01]  /*7c60*/  LDS.128 R4, [R0] ;  /* 0x0000000000047984 */ /* 0x002e620000000c00 */
[----:B------:R-:W-:Y:S01]  /*7c70*/  SHF.R.U64 R35, R24, 0x10, R25 ;  /* 0x0000001018237819 */ /* 0x000fe20000001219 */
[----:B------:R-:W-:Y:S01]  /*7c80*/  HADD2.F32 R27, -RZ, R42.H0_H0 ;  /* 0x2000002aff1b7230 */ /* 0x000fe20000004100 */
[----:B------:R-:W-:Y:S01]  /*7c90*/  SHF.R.U32.HI R30, RZ, 0x10, R21 ;  /* 0x00000010ff1e7819 */ /* 0x000fe20000011615 */
[----:B------:R-:W-:Y:S01]  /*7ca0*/  HADD2.F32 R24, -RZ, R44.H0_H0 ;  /* 0x2000002cff187230 */ /* 0x000fe20000004100 */
[----:B------:R-:W-:Y:S02]  /*7cb0*/  SHF.R.U32.HI R25, RZ, 0x10, R25 ;  /* 0x00000010ff197819 */ /* 0x000fe40000011619 */
[----:B------:R-:W-:Y:S01]  /*7cc0*/  SHF.R.U64 R33, R20, 0x10, R21 ;  /* 0x0000001014217819 */ /* 0x000fe20000001215 */
[----:B------:R-:W-:Y:S02]  /*7cd0*/  HADD2.F32 R30, -RZ, R30.H0_H0 ;  /* 0x2000001eff1e7230 */ /* 0x000fe40000004100 */
[----:B------:R-:W-:-:S02]  /*7ce0*/  HADD2.F32 R25, -RZ, R25.H0_H0 ;  /* 0x20000019ff197230 */ /* 0x000fc40000004100 */
[--C-:B-1----:R-:W-:Y:S02]  /*7cf0*/  HADD2.F32 R20, -RZ, R7.reuse.H0_H0 ;  /* 0x20000007ff147230 */ /* 0x102fe40000004100 */
[----:B------:R-:W-:Y:S02]  /*7d00*/  HADD2.F32 R21, -RZ, R7.H1_H1 ;  /* 0x30000007ff157230 */ /* 0x000fe40000004100 */
[--C-:B------:R-:W-:Y:S02]  /*7d10*/  HADD2.F32 R7, -RZ, R4.reuse.H0_H0 ;  /* 0x20000004ff077230 */ /* 0x100fe40000004100 */
[----:B------:R-:W-:Y:S02]  /*7d20*/  HADD2.F32 R4, -RZ, R4.H1_H1 ;  /* 0x30000004ff047230 */ /* 0x000fe40000004100 */
[C---:B------:R-:W-:Y:S01]  /*7d30*/  FMUL.FTZ R31, R21.reuse, R30 ;  /* 0x0000001e151f7220 */ /* 0x040fe20000410000 */
[----:B------:R-:W-:Y:S01]  /*7d40*/  FMUL.FTZ R21, R21, R25 ;  /* 0x0000001915157220 */ /* 0x000fe20000410000 */
[----:B------:R-:W-:-:S02]  /*7d50*/  HADD2.F32 R14, -RZ, R6.H0_H0 ;  /* 0x20000006ff0e7230 */ /* 0x000fc40000004100 */
[----:B------:R-:W-:Y:S01]  /*7d60*/  FMUL.FTZ R32, R4, R27 ;  /* 0x0000001b04207220 */ /* 0x000fe20000410000 */
[----:B------:R-:W-:Y:S01]  /*7d70*/  FFMA.FTZ R34, R20, R30, R21 ;  /* 0x0000001e14227223 */ /* 0x000fe20000010015 */
[----:B------:R-:W-:Y:S02]  /*7d80*/  HADD2.F32 R15, -RZ, R6.H1_H1 ;  /* 0x30000006ff0f7230 */ /* 0x000fe40000004100 */
[-C--:B------:R-:W-:Y:S01]  /*7d90*/  FMUL.FTZ R30, R4, R24.reuse ;  /* 0x00000018041e7220 */ /* 0x080fe20000410000 */
[C---:B------:R-:W-:Y:S01]  /*7da0*/  FFMA.FTZ R32, R7.reuse, R24, -R32 ;  /* 0x0000001807207223 */ /* 0x040fe20000010820 */
[--C-:B------:R-:W-:Y:S02]  /*7db0*/  HADD2.F32 R6, -RZ, R5.reuse.H0_H0 ;  /* 0x20000005ff067230 */ /* 0x100fe40000004100 */
[----:B------:R-:W-:Y:S01]  /*7dc0*/  FFMA.FTZ R31, R20, R25, -R31 ;  /* 0x00000019141f7223 */ /* 0x000fe2000001081f */
[----:B------:R-:W-:Y:S02]  /*7dd0*/  HADD2.F32 R24, -RZ, R42.H1_H1 ;  /* 0x3000002aff187230 */ /* 0x000fe40000004100 */
[----:B------:R-:W-:Y:S01]  /*7de0*/  FFMA.FTZ R27, R7, R27, R30 ;  /* 0x0000001b071b7223 */ /* 0x000fe2000001001e */
[----:B------:R-:W-:-:S02]  /*7df0*/  HADD2.F32 R5, -RZ, R5.H1_H1 ;  /* 0x30000005ff057230 */ /* 0x000fc40000004100 */
[----:B------:R-:W-:Y:S02]  /*7e00*/  HADD2.F32 R20, -RZ, R44.H1_H1 ;  /* 0x3000002cff147230 */ /* 0x000fe40000004100 */
[C---:B------:R-:W-:Y:S01]  /*7e10*/  FMUL.FTZ R25, R15.reuse, R24 ;  /* 0x000000180f197220 */ /* 0x040fe20000410000 */
[----:B------:R-:W-:Y:S02]  /*7e20*/  HADD2.F32 R21, -RZ, R33.H0_H0 ;  /* 0x20000021ff157230 */ /* 0x000fe40000004100 */
[----:B------:R-:W-:Y:S02]  /*7e30*/  HADD2.F32 R4, -RZ, R35.H0_H0 ;  /* 0x20000023ff047230 */ /* 0x000fe40000004100 */
[-C--:B------:R-:W-:Y:S01]  /*7e40*/  FMUL.FTZ R15, R15, R20.reuse ;  /* 0x000000140f0f7220 */ /* 0x080fe20000410000 */
[C---:B------:R-:W-:Y:S01]  /*7e50*/  FFMA.FTZ R25, R14.reuse, R20, -R25 ;  /* 0x000000140e197223 */ /* 0x040fe20000010819 */
[C---:B------:R-:W-:Y:S01]  /*7e60*/  FMUL.FTZ R7, R5.reuse, R21 ;  /* 0x0000001505077220 */ /* 0x040fe20000410000 */
[----:B------:R-:W-:Y:S01]  /*7e70*/  FMUL.FTZ R30, R5, R4 ;  /* 0x00000004051e7220 */ /* 0x000fe20000410000 */
[----:B------:R-:W-:-:S02]  /*7e80*/  FFMA.FTZ R14, R14, R24, R15 ;  /* 0x000000180e0e7223 */ /* 0x000fc4000001000f */
[----:B------:R-:W-:Y:S01]  /*7e90*/  FFMA.FTZ R5, R6, R4, -R7 ;  /* 0x0000000406057223 */ /* 0x000fe20000010807 */
[----:B------:R-:W-:Y:S01]  /*7ea0*/  F2FP.F16.F32.PACK_AB R7, R34, R31 ;  /* 0x0000001f2207723e */ /* 0x000fe200000000ff */
[----:B------:R-:W-:Y:S01]  /*7eb0*/  FFMA.FTZ R30, R6, R21, R30 ;  /* 0x00000015061e7223 */ /* 0x000fe2000001001e */
[----:B------:R-:W-:Y:S02]  /*7ec0*/  F2FP.F16.F32.PACK_AB R4, R27, R32 ;  /* 0x000000201b04723e */ /* 0x000fe400000000ff */
[----:B------:R-:W-:Y:S02]  /*7ed0*/  F2FP.F16.F32.PACK_AB R6, R14, R25 ;  /* 0x000000190e06723e */ /* 0x000fe400000000ff */
[----:B------:R-:W-:-:S05]  /*7ee0*/  F2FP.F16.F32.PACK_AB R5, R30, R5 ;  /* 0x000000051e05723e */ /* 0x000fca00000000ff */
[----:B------:R2:W-:Y:S02]  /*7ef0*/  STS.128 [R0], R4 ;  /* 0x0000000400007388 */ /* 0x0005e40000000c00 */
.L_x_2933:
[----:B------:R-:W-:Y:S05]  /*7f00*/  BSYNC B1 ;  /* 0x0000000000017941 */ /* 0x000fea0003800000 */
.L_x_2932:
        /* <DEDUP_REMOVED lines=9> */
[----:B------:R-:W-:Y:S01]  /*7fa0*/  SHF.R.U32.HI R21, RZ, 0x10, R9 ;  /* 0x00000010ff157819 */ /* 0x000fe20000011609 */
[----:B------:R-:W-:Y:S01]  /*7fb0*/  HADD2.F32 R24, -RZ, R45.H0_H0 ;  /* 0x2000002dff187230 */ /* 0x000fe20000004100 */
[--C-:B------:R-:W-:Y:S01]  /*7fc0*/  SHF.R.U32.HI R25, RZ, 0x10, R29.reuse ;  /* 0x00000010ff197819 */ /* 0x100fe2000001161d */
[----:B------:R-:W-:Y:S01]  /*7fd0*/  HADD2.F32 R20, -RZ, R47.H0_H0 ;  /* 0x2000002fff147230 */ /* 0x000fe20000004100 */
[----:B------:R-:W-:Y:S01]  /*7fe0*/  SHF.R.U64 R31, R28, 0x10, R29 ;  /* 0x000000101c1f7819 */ /* 0x000fe2000000121d */
[----:B------:R-:W-:Y:S01]  /*7ff0*/  HADD2.F32 R21, -RZ, R21.H0_H0 ;  /* 0x20000015ff157230 */ /* 0x000fe20000004100 */
[----:B------:R-:W-:Y:S01]  /*8000*/  SHF.R.U64 R33, R8, 0x10, R9 ;  /* 0x0000001008217819 */ /* 0x000fe20000001209 */
[----:B------:R-:W-:Y:S02]  /*8010*/  HADD2.F32 R25, -RZ, R25.H0_H0 ;  /* 0x20000019ff197230 */ /* 0x000fe40000004100 */
[----:B-1----:R-:W-:-:S02]  /*8020*/  HADD2.F32 R14, -RZ, R7.H0_H0 ;  /* 0x20000007ff0e7230 */ /* 0x002fc40000004100 */
[----:B------:R-:W-:Y:S02]  /*8030*/  HADD2.F32 R15, -RZ, R7.H1_H1 ;  /* 0x30000007ff0f7230 */ /* 0x000fe40000004100 */
[--C-:B------:R-:W-:Y:S02]  /*8040*/  HADD2.F32 R7, -RZ, R4.reuse.H0_H0 ;  /* 0x20000004ff077230 */ /* 0x100fe40000004100 */
[----:B------:R-:W-:Y:S02]  /*8050*/  HADD2.F32 R4, -RZ, R4.H1_H1 ;  /* 0x30000004ff047230 */ /* 0x000fe40000004100 */
[C---:B------:R-:W-:Y:S01]  /*8060*/  FMUL.FTZ R30, R15.reuse, R21 ;  /* 0x000000150f1e7220 */ /* 0x040fe20000410000 */
[-C--:B------:R-:W-:Y:S01]  /*8070*/  FMUL.FTZ R27, R15, R25.reuse ;  /* 0x000000190f1b7220 */ /* 0x080fe20000410000 */
[--C-:B------:R-:W-:Y:S02]  /*8080*/  HADD2.F32 R8, -RZ, R6.reuse.H0_H0 ;  /* 0x20000006ff087230 */ /* 0x100fe40000004100 */
[----:B------:R-:W-:Y:S01]  /*8090*/  FMUL.FTZ R28, R4, R24 ;  /* 0x00000018041c7220 */ /* 0x000fe20000410000 */
[----:B------:R-:W-:Y:S01]  /*80a0*/  FFMA.FTZ R32, R14, R25, R30 ;  /* 0x000000190e207223 */ /* 0x000fe2000001001e */
[----:B------:R-:W-:-:S02]  /*80b0*/  HADD2.F32 R9, -RZ, R6.H1_H1 ;  /* 0x30000006ff097230 */ /* 0x000fc40000004100 */
[----:B------:R-:W-:Y:S01]  /*80c0*/  FFMA.FTZ R27, R14, R21, -R27 ;  /* 0x000000150e1b7223 */ /* 0x000fe2000001081b */
[-C--:B------:R-:W-:Y:S01]  /*80d0*/  FMUL.FTZ R30, R4, R20.reuse ;  /* 0x00000014041e7220 */ /* 0x080fe20000410000 */
[C---:B------:R-:W-:Y:S01]  /*80e0*/  FFMA.FTZ R28, R7.reuse, R20, -R28 ;  /* 0x00000014071c7223 */ /* 0x040fe2000001081c */
[----:B------:R-:W-:Y:S02]  /*80f0*/  HADD2.F32 R6, -RZ, R5.H0_H0 ;  /* 0x20000005ff067230 */ /* 0x000fe40000004100 */
[----:B------:R-:W-:Y:S02]  /*8100*/  HADD2.F32 R20, -RZ, R45.H1_H1 ;  /* 0x3000002dff147230 */ /* 0x000fe40000004100 */
[----:B------:R-:W-:Y:S01]  /*8110*/  FFMA.FTZ R7, R7, R24, R30 ;  /* 0x0000001807077223 */ /* 0x000fe2000001001e */
[----:B------:R-:W-:Y:S02]  /*8120*/  HADD2.F32 R14, -RZ, R47.H1_H1 ;  /* 0x3000002fff0e7230 */ /* 0x000fe40000004100 */
[----:B------:R-:W-:-:S02]  /*8130*/  HADD2.F32 R5, -RZ, R5.H1_H1 ;  /* 0x30000005ff057230 */ /* 0x000fc40000004100 */
[C---:B------:R-:W-:Y:S01]  /*8140*/  FMUL.FTZ R21, R9.reuse, R20 ;  /* 0x0000001409157220 */ /* 0x040fe20000410000 */
[----:B------:R-:W-:Y:S02]  /*8150*/  HADD2.F32 R15, -RZ, R31.H0_H0 ;  /* 0x2000001fff0f7230 */ /* 0x000fe40000004100 */
[-C--:B------:R-:W-:Y:S01]  /*8160*/  FMUL.FTZ R25, R9, R14.reuse ;  /* 0x0000000e09197220 */ /* 0x080fe20000410000 */
[----:B------:R-:W-:Y:S02]  /*8170*/  HADD2.F32 R4, -RZ, R33.H0_H0 ;  /* 0x20000021ff047230 */ /* 0x000fe40000004100 */
[----:B------:R-:W-:Y:S01]  /*8180*/  FFMA.FTZ R21, R8, R14, -R21 ;  /* 0x0000000e08157223 */ /* 0x000fe20000010815 */
[----:B------:R-:W-:Y:S01]  /*8190*/  F2FP.F16.F32.PACK_AB R31, R32, R27 ;  /* 0x0000001b201f723e */ /* 0x000fe200000000ff */
[C---:B------:R-:W-:Y:S01]  /*81a0*/  FMUL.FTZ R9, R5.reuse, R15 ;  /* 0x0000000f05097220 */ /* 0x040fe20000410000 */
[----:B------:R-:W-:Y:S01]  /*81b0*/  FFMA.FTZ R8, R8, R20, R25 ;  /* 0x0000001408087223 */ /* 0x000fe20000010019 */
[----:B------:R-:W-:Y:S01]  /*81c0*/  FMUL.FTZ R24, R5, R4 ;  /* 0x0000000405187220 */ /* 0x000fe20000410000 */
[----:B------:R-:W-:Y:S01]  /*81d0*/  F2FP.F16.F32.PACK_AB R28, R7, R28 ;  /* 0x0000001c071c723e */ /* 0x000fe200000000ff */
[----:B------:R-:W-:-:S02]  /*81e0*/  FFMA.FTZ R9, R6, R4, -R9 ;  /* 0x0000000406097223 */ /* 0x000fc40000010809 */
[----:B------:R-:W-:Y:S01]  /*81f0*/  FFMA.FTZ R24, R6, R15, R24 ;  /* 0x0000000f06187223 */ /* 0x000fe20000010018 */
[----:B------:R-:W-:-:S04]  /*8200*/  F2FP.F16.F32.PACK_AB R30, R8, R21 ;  /* 0x00000015081e723e */ /* 0x000fc800000000ff */
[----:B------:R-:W-:-:S05]  /*8210*/  F2FP.F16.F32.PACK_AB R29, R24, R9 ;  /* 0x00000009181d723e */ /* 0x000fca00000000ff */
[----:B------:R1:W-:Y:S02]  /*8220*/  STS.128 [R3+0x1a400], R28 ;  /* 0x01a4001c03007388 */ /* 0x0003e40000000c00 */
.L_x_2938:
[----:B------:R-:W-:Y:S05]  /*8230*/  BSYNC B1 ;  /* 0x0000000000017941 */ /* 0x000fea0003800000 */
.L_x_2937:
[----:B------:R-:W-:Y:S05]  /*8240*/  @P1 BRA `(.L_x_2936) ;  /* 0x0000001400e41947 */ /* 0x000fea0003800000 */
[----:B------:R-:W2:Y:S01]  /*8250*/  LDS.128 R4, [R0+0x2000] ;  /* 0x0020000000047984 */ /* 0x000ea20000000c00 */
[--C-:B------:R-:W-:Y:S02]  /*8260*/  SHF.R.U64 R24, R12, 0x10, R13.reuse ;  /* 0x000000100c187819 */ /* 0x100fe4000000120d */
[----:B------:R-:W-:Y:S01]  /*8270*/  SHF.R.U32.HI R12, RZ, 0x10, R13 ;  /* 0x00000010ff0c7819 */ /* 0x000fe2000001160d */
[----:B------:R-:W-:Y:S01]  /*8280*/  HADD2.F32 R13, -RZ, R46.H0_H0 ;  /* 0x2000002eff0d7230 */ /* 0x000fe20000004100 */
[--C-:B------:R-:W-:Y:S02]  /*8290*/  SHF.R.U32.HI R14, RZ, 0x10, R11.reuse ;  /* 0x00000010ff0e7819 */ /* 0x100fe4000001160b */
[----:B------:R-:W-:Y:S01]  /*82a0*/  SHF.R.U64 R21, R10, 0x10, R11 ;  /* 0x000000100a157819 */ /* 0x000fe2000000120b */
[----:B------:R-:W-:Y:S02]  /*82b0*/  HADD2.F32 R12, -RZ, R12.H0_H0 ;  /* 0x2000000cff0c7230 */ /* 0x000fe40000004100 */
[----:B------:R-:W-:-:S02]  /*82c0*/  HADD2.F32 R14, -RZ, R14.H0_H0 ;  /* 0x2000000eff0e7230 */ /* 0x000fc40000004100 */
[----:B------:R-:W-:Y:S02]  /*82d0*/  HADD2.F32 R11, -RZ, R48.H0_H0 ;  /* 0x20000030ff0b7230 */ /* 0x000fe40000004100 */
[--C-:B--2---:R-:W-:Y:S02]  /*82e0*/  HADD2.F32 R10, -RZ, R7.reuse.H1_H1 ;  /* 0x30000007ff0a7230 */ /* 0x104fe40000004100 */
[--C-:B-1----:R-:W-:Y:S02]  /*82f0*/  HADD2.F32 R3, -RZ, R4.reuse.H0_H0 ;  /* 0x20000004ff037230 */ /* 0x102fe40000004100 */
[----:B------:R-:W-:Y:S02]  /*8300*/  HADD2.F32 R4, -RZ, R4.H1_H1 ;  /* 0x30000004ff047230 */ /* 0x000fe40000004100 */
[C---:B------:R-:W-:Y:S01]  /*8310*/  FMUL.FTZ R20, R10.reuse, R14 ;  /* 0x0000000e0a147220 */ /* 0x040fe20000410000 */
[----:B------:R-:W-:Y:S02]  /*8320*/  HADD2.F32 R9, -RZ, R7.H0_H0 ;  /* 0x20000007ff097230 */ /* 0x000fe40000004100 */
[----:B------:R-:W-:Y:S01]  /*8330*/  FMUL.FTZ R15, R10, R12 ;  /* 0x0000000c0a0f7220 */ /* 0x000fe20000410000 */
[----:B------:R-:W-:-:S02]  /*8340*/  HADD2.F32 R7, -RZ, R6.H0_H0 ;  /* 0x20000006ff077230 */ /* 0x000fc40000004100 */
[C---:B------:R-:W-:Y:S01]  /*8350*/  FMUL.FTZ R10, R4.reuse, R13 ;  /* 0x0000000d040a7220 */ /* 0x040fe20000410000 */
[----:B------:R-:W-:Y:S02]  /*8360*/  HADD2.F32 R8, -RZ, R6.H1_H1 ;  /* 0x30000006ff087230 */ /* 0x000fe40000004100 */
[C---:B------:R-:W-:Y:S01]  /*8370*/  FFMA.FTZ R20, R9.reuse, R12, -R20 ;  /* 0x0000000c09147223 */ /* 0x040fe20000010814 */
[----:B------:R-:W-:Y:S01]  /*8380*/  FFMA.FTZ R15, R9, R14, R15 ;  /* 0x0000000e090f7223 */ /* 0x000fe2000001000f */
[--C-:B------:R-:W-:Y:S02]  /*8390*/  HADD2.F32 R6, -RZ, R5.reuse.H0_H0 ;  /* 0x20000005ff067230 */ /* 0x100fe40000004100 */
[-C--:B------:R-:W-:Y:S01]  /*83a0*/  FMUL.FTZ R14, R4, R11.reuse ;  /* 0x0000000b040e7220 */ /* 0x080fe20000410000 */
[----:B------:R-:W-:Y:S01]  /*83b0*/  FFMA.FTZ R12, R3, R11, -R10 ;  /* 0x0000000b030c7223 */ /* 0x000fe2000001080a */
[----:B------:R-:W-:Y:S01]  /*83c0*/  HADD2.F32 R5, -RZ, R5.H1_H1 ;  /* 0x30000005ff057230 */ /* 0x000fe20000004100 */
[----:B------:R-:W-:Y:S01]  /*83d0*/  F2FP.F16.F32.PACK_AB R15, R15, R20 ;  /* 0x000000140f0f723e */ /* 0x000fe200000000ff */
[----:B------:R-:W-:-:S02]  /*83e0*/  HADD2.F32 R11, -RZ, R46.H1_H1 ;  /* 0x3000002eff0b7230 */ /* 0x000fc40000004100 */
[----:B------:R-:W-:Y:S01]  /*83f0*/  FFMA.FTZ R3, R3, R13, R14 ;  /* 0x0000000d03037223 */ /* 0x000fe2000001000e */
[----:B------:R-:W-:Y:S02]  /*8400*/  HADD2.F32 R10, -RZ, R21.H0_H0 ;  /* 0x20000015ff0a7230 */ /* 0x000fe40000004100 */
[----:B------:R-:W-:Y:S02]  /*8410*/  HADD2.F32 R9, -RZ, R48.H1_H1 ;  /* 0x30000030ff097230 */ /* 0x000fe40000004100 */
[C---:B------:R-:W-:Y:S01]  /*8420*/  FMUL.FTZ R14, R8.reuse, R11 ;  /* 0x0000000b080e7220 */ /* 0x040fe20000410000 */
[----:B------:R-:W-:Y:S02]  /*8430*/  HADD2.F32 R4, -RZ, R24.H0_H0 ;  /* 0x20000018ff047230 */ /* 0x000fe40000004100 */
[----:B------:R-:W-:Y:S01]  /*8440*/  FMUL.FTZ R13, R5, R10 ;  /* 0x0000000a050d7220 */ /* 0x000fe20000410000 */
[----:B------:R-:W-:Y:S01]  /*8450*/  F2FP.F16.F32.PACK_AB R12, R3, R12 ;  /* 0x0000000c030c723e */ /* 0x000fe200000000ff */
[-C--:B------:R-:W-:Y:S01]  /*8460*/  FMUL.FTZ R8, R8, R9.reuse ;  /* 0x0000000908087220 */ /* 0x080fe20000410000 */
[----:B------:R-:W-:Y:S01]  /*8470*/  FFMA.FTZ R14, R7, R9, -R14 ;  /* 0x00000009070e7223 */ /* 0x000fe2000001080e */
[-C--:B------:R-:W-:Y:S01]  /*8480*/  FMUL.FTZ R5, R5, R4.reuse ;  /* 0x0000000405057220 */ /* 0x080fe20000410000 */
[----:B------:R-:W-:Y:S01]  /*8490*/  FFMA.FTZ R13, R6, R4, -R13 ;  /* 0x00000004060d7223 */ /* 0x000fe2000001080d */
[----:B------:R-:W-:-:S02]  /*84a0*/  FFMA.FTZ R7, R7, R11, R8 ;  /* 0x0000000b07077223 */ /* 0x000fc40000010008 */
[----:B------:R-:W-:-:S03]  /*84b0*/  FFMA.FTZ R6, R6, R10, R5 ;  /* 0x0000000a06067223 */ /* 0x000fc60000010005 */
[----:B------:R-:W-:Y:S02]  /*84c0*/  F2FP.F16.F32.PACK_AB R14, R7, R14 ;  /* 0x0000000e070e723e */ /* 0x000fe400000000ff */
[----:B------:R-:W-:-:S05]  /*84d0*/  F2FP.F16.F32.PACK_AB R13, R6, R13 ;  /* 0x0000000d060d723e */ /* 0x000fca00000000ff */
[----:B------:R2:W-:Y:S01]  /*84e0*/  STS.128 [R0+0x2000], R12 ;  /* 0x0020000c00007388 */ /* 0x0005e20000000c00 */
[----:B------:R-:W-:Y:S05]  /*84f0*/  BRA `(.L_x_2936) ;  /* 0x0000001400387947 */ /* 0x000fea0003800000 */
.L_x_2923:
[----:B------:R-:W1:Y:S01]  /*8500*/  S2R R0, SR_TID.X ;  /* 0x0000000000007919 */ /* 0x000e620000002100 */
[----:B------:R-:W2:Y:S01]  /*8510*/  LDC R8, c[0x0][0x448] ;  /* 0x00011200ff087b82 */ /* 0x000ea20000000800 */
[----:B------:R-:W-:Y:S01]  /*8520*/  ULDC.64 UR4, c[0x0][0x3f8] ;  /* 0x0000fe0000047ab9 */ /* 0x000fe20000000a00 */
[----:B------:R-:W-:Y:S01]  /*8530*/  ULDC.64 UR6, c[0x0][0x408] ;  /* 0x0001020000067ab9 */ /* 0x000fe20000000a00 */
[----:B------:R-:W-:Y:S02]  /*8540*/  IMAD.MOV.U32 R20, RZ, RZ, R24 ;  /* 0x000000ffff147224 */ /* 0x000fe400078e0018 */
[----:B------:R-:W-:Y:S02]  /*8550*/  IMAD.MOV.U32 R21, RZ, RZ, R27 ;  /* 0x000000ffff157224 */ /* 0x000fe400078e001b */
[----:B------:R-:W-:Y:S01]  /*8560*/  IMAD.MOV.U32 R4, RZ, RZ, R30 ;  /* 0x000000ffff047224 */ /* 0x000fe200078e001e */
[----:B--2---:R-:W-:Y:S02]  /*8570*/  ISETP.NE.AND P0, PT, R8, 0x1, PT ;  /* 0x000000010800780c */ /* 0x004fe40003f05270 */
[----:B-1----:R-:W-:-:S04]  /*8580*/  IADD3 R0, R0, -0x80, RZ ;  /* 0xffffff8000007810 */ /* 0x002fc80007ffe0ff */
[----:B------:R-:W-:-:S07]  /*8590*/  SHF.R.S32.HI R3, RZ, 0x1f, R0 ;  /* 0x0000001fff037819 */ /* 0x000fce0000011400 */
[----:B------:R-:W1:Y:S01]  /*85a0*/  @P0 LDC R5, c[0x0][0x450] ;  /* 0x00011400ff050b82 */ /* 0x000e620000000800 */
[----:B------:R-:W-:-:S04]  /*85b0*/  LEA.HI R3, R3, R0, RZ, 0x2 ;  /* 0x0000000003037211 */ /* 0x000fc800078f10ff */
[----:B------:R-:W-:-:S05]  /*85c0*/  LOP3.LUT R3, R3, 0xfffffffc, RZ, 0xc0, !PT ;  /* 0xfffffffc03037812 */ /* 0x000fca00078ec0ff */
[----:B------:R-:W-:Y:S02]  /*85d0*/  IMAD.IADD R3, R0, 0x1, -R3 ;  /* 0x0000000100037824 */ /* 0x000fe400078e0a03 */
[----:B------:R-:W2:Y:S02]  /*85e0*/  @P0 LDC R0, c[0x0][0x44c] ;  /* 0x00011300ff000b82 */ /* 0x000ea40000000800 */
[----:B------:R-:W-:-:S04]  /*85f0*/  IMAD R3, R3, 0x40, R36 ;  /* 0x0000004003037824 */ /* 0x000fc800078e0224 */
[----:B--2---:R-:W-:-:S05]  /*8600*/  @P0 IMAD.HI.U32 R0, R3, R0, RZ ;  /* 0x0000000003000227 */ /* 0x004fca00078e00ff */
[----:B-1----:R-:W-:Y:S01]  /*8610*/  @P0 SHF.R.U32.HI R3, RZ, R5, R0 ;  /* 0x00000005ff030219 */ /* 0x002fe20000011600 */
[----:B------:R-:W-:-:S03]  /*8620*/  IMAD.MOV.U32 R5, RZ, RZ, R29 ;  /* 0x000000ffff057224 */ /* 0x000fc600078e001d */
        /* <DEDUP_REMOVED lines=17> */
[----:B------:R-:W1:Y:S01]  /*8740*/  LDC R37, c[0x0][0x3f4] ;  /* 0x0000fd00ff257b82 */ /* 0x000e620000000800 */
[----:B------:R-:W2:Y:S01]  /*8750*/  SHFL.IDX PT, R3, R10, RZ, 0x1c1f ;  /* 0x001c1fff0a037589 */ /* 0x000ea200000e0000 */
[----:B------:R-:W-:-:S03]  /*8760*/  IMAD R27, R203, R8, RZ ;  /* 0x00000008cb1b7224 */ /* 0x000fc600078e02ff */
[----:B------:R-:W3:Y:S04]  /*8770*/  SHFL.IDX PT, R0, R20, RZ, 0x1c1f ;  /* 0x001c1fff14007589 */ /* 0x000ee800000e0000 */
[----:B------:R-:W4:Y:S04]  /*8780*/  SHFL.IDX PT, R14, R24, RZ, 0x1c1f ;  /* 0x001c1fff180e7589 */ /* 0x000f2800000e0000 */
[----:B------:R-:W5:Y:S01]  /*8790*/  SHFL.IDX PT, R8, R25, RZ, 0x1c1f ;  /* 0x001c1fff19087589 */ /* 0x000f6200000e0000 */
[----:B-1----:R-:W-:-:S04]  /*87a0*/  ISETP.GE.AND P0, PT, R16, R37, PT ;  /* 0x000000251000720c */ /* 0x002fc80003f06270 */
[----:B------:R-:W-:-:S13]  /*87b0*/  ISETP.GE.OR P1, PT, R36, R27, P0 ;  /* 0x0000001b2400720c */ /* 0x000fda0000726670 */
[C---:B------:R-:W-:Y:S01]  /*87c0*/  @!P1 IMAD.SHL.U32 R9, R16.reuse, 0x2, RZ ;  /* 0x0000000210099824 */ /* 0x040fe200078e00ff */
[----:B------:R-:W-:-:S04]  /*87d0*/  @!P1 SHF.L.U64.HI R21, R16, 0x1, R17 ;  /* 0x0000000110159819 */ /* 0x000fc80000010211 */
[----:B--2---:R-:W-:-:S05]  /*87e0*/  @!P1 IADD3 R4, P2, R3, R9, RZ ;  /* 0x0000000903049210 */ /* 0x004fca0007f5e0ff */
[----:B---3--:R-:W-:Y:S01]  /*87f0*/  @!P1 IMAD.X R5, R0, 0x1, R21, P2 ;  /* 0x0000000100059824 */ /* 0x008fe200010e0615 */
[----:B----4-:R-:W-:-:S05]  /*8800*/  @!P1 IADD3 R14, P2, R14, R9, RZ ;  /* 0x000000090e0e9210 */ /* 0x010fca0007f5e0ff */
[----:B------:R-:W2:Y:S01]  /*8810*/  @!P1 LD.E.128 R4, desc[UR54][R4.64] ;  /* 0x0000003604049980 */ /* 0x000ea2000c101d00 */
[----:B-----5:R-:W-:-:S05]  /*8820*/  @!P1 IMAD.X R3, R8, 0x1, R21, P2 ;  /* 0x0000000108039824 */ /* 0x020fca00010e0615 */
[----:B------:R-:W-:-:S05]  /*8830*/  @!P1 MOV R15, R3 ;  /* 0x00000003000f9202 */ /* 0x000fca0000000f00 */
[----:B------:R1:W3:Y:S01]  /*8840*/  @!P1 LD.E.128 R28, desc[UR54][R14.64] ;  /* 0x000000360e1c9980 */ /* 0x0002e2000c101d00 */
[----:B------:R-:W-:Y:S02]  /*8850*/  CS2R R42, SRZ ;  /* 0x00000000002a7805 */ /* 0x000fe4000001ff00 */
[----:B------:R-:W-:Y:S01]  /*8860*/  CS2R R40, SRZ ;  /* 0x0000000000287805 */ /* 0x000fe2000001ff00 */
[----:B------:R-:W4:Y:S04]  /*8870*/  SHFL.IDX PT, R8, R25, 0x1, 0x1c1f ;  /* 0x003c1f0019087f89 */ /* 0x000f2800000e0000 */
[----:B-1----:R-:W1:Y:S01]  /*8880*/  SHFL.IDX PT, R14, R24, 0x1, 0x1c1f ;  /* 0x003c1f00180e7f89 */ /* 0x002e6200000e0000 */
[----:B--2---:R-:W-:Y:S02]  /*8890*/  @!P1 IMAD.MOV.U32 R42, RZ, RZ, R4 ;  /* 0x000000ffff2a9224 */ /* 0x004fe400078e0004 */
[----:B------:R-:W-:Y:S01]  /*88a0*/  @!P1 IMAD.MOV.U32 R43, RZ, RZ, R5 ;  /* 0x000000ffff2b9224 */ /* 0x000fe200078e0005 */
[----:B------:R-:W-:Y:S01]  /*88b0*/  CS2R R4, SRZ ;  /* 0x0000000000047805 */ /* 0x000fe2000001ff00 */
[----:B------:R-:W-:-:S02]  /*88c0*/  IMAD.MOV.U32 R0, RZ, RZ, R42 ;  /* 0x000000ffff007224 */ /* 0x000fc400078e002a */
[----:B------:R-:W-:Y:S02]  /*88d0*/  @!P1 IMAD.MOV.U32 R40, RZ, RZ, R6 ;  /* 0x000000ffff289224 */ /* 0x000fe400078e0006 */
[----:B------:R-:W-:Y:S01]  /*88e0*/  @!P1 IMAD.MOV.U32 R41, RZ, RZ, R7 ;  /* 0x000000ffff299224 */ /* 0x000fe200078e0007 */
[----:B------:R-:W-:Y:S01]  /*88f0*/  PRMT R48, R48, 0x5410, R0 ;  /* 0x0000541030307816 */ /* 0x000fe20000000000 */
[----:B------:R-:W-:Y:S01]  /*8900*/  IMAD.MOV.U32 R3, RZ, RZ, R43 ;  /* 0x000000ffff037224 */ /* 0x000fe200078e002b */
[----:B------:R-:W2:Y:S01]  /*8910*/  SHFL.IDX PT, R0, R20, 0x1, 0x1c1f ;  /* 0x003c1f0014007f89 */ /* 0x000ea200000e0000 */
[----:B------:R-:W-:Y:S01]  /*8920*/  CS2R R6, SRZ ;  /* 0x0000000000067805 */ /* 0x000fe2000001ff00 */
[----:B------:R-:W-:Y:S01]  /*8930*/  IMAD.MOV.U32 R9, RZ, RZ, R40 ;  /* 0x000000ffff097224 */ /* 0x000fe200078e0028 */
[----:B---3--:R-:W-:Y:S01]  /*8940*/  @!P1 MOV R5, R31 ;  /* 0x0000001f00059202 */ /* 0x008fe20000000f00 */
[----:B------:R-:W-:Y:S01]  /*8950*/  IMAD.MOV.U32 R11, RZ, RZ, R41 ;  /* 0x000000ffff0b7224 */ /* 0x000fe200078e0029 */
[----:B------:R-:W-:Y:S01]  /*8960*/  PRMT R44, R3, 0x7610, R44 ;  /* 0x00007610032c7816 */ /* 0x000fe2000000002c */
[----:B------:R-:W-:Y:S01]  /*8970*/  @!P1 IMAD.MOV.U32 R6, RZ, RZ, R28 ;  /* 0x000000ffff069224 */ /* 0x000fe200078e001c */
[----:B------:R3:W1:Y:S01]  /*8980*/  SHFL.IDX PT, R3, R10, 0x1, 0x1c1f ;  /* 0x003c1f000a037f89 */ /* 0x00066200000e0000 */
[----:B------:R-:W-:Y:S01]  /*8990*/  @!P1 IMAD.MOV.U32 R7, RZ, RZ, R29 ;  /* 0x000000ffff079224 */ /* 0x000fe200078e001d */
[----:B------:R-:W-:Y:S01]  /*89a0*/  PRMT R9, R9, 0x5410, R11 ;  /* 0x0000541009097816 */ /* 0x000fe2000000000b */
[----:B------:R-:W-:Y:S01]  /*89b0*/  @!P1 IMAD.MOV.U32 R4, RZ, RZ, R30 ;  /* 0x000000ffff049224 */ /* 0x000fe200078e001e */
[----:B------:R-:W-:Y:S01]  /*89c0*/  CS2R R28, SRZ ;  /* 0x00000000001c7805 */ /* 0x000fe2000001ff00 */
[----:B------:R-:W-:-:S02]  /*89d0*/  IMAD.MOV.U32 R11, RZ, RZ, R7 ;  /* 0x000000ffff0b7224 */ /* 0x000fc400078e0007 */
[----:B------:R-:W-:Y:S02]  /*89e0*/  IMAD.MOV.U32 R12, RZ, RZ, R4 ;  /* 0x000000ffff0c7224 */ /* 0x000fe400078e0004 */
[----:B---3--:R-:W-:Y:S01]  /*89f0*/  IMAD.MOV.U32 R10, RZ, RZ, R6 ;  /* 0x000000ffff0a7224 */ /* 0x008fe200078e0006 */
[----:B------:R-:W-:Y:S01]  /*8a00*/  PRMT R25, R11, 0x7610, R25 ;  /* 0x000076100b197816 */ /* 0x000fe20000000019 */
[----:B0-----:R-:W-:Y:S01]  /*8a10*/  IMAD.MOV.U32 R13, RZ, RZ, R5 ;  /* 0x000000ffff0d7224 */ /* 0x001fe200078e0005 */
[----:B------:R-:W-:Y:S02]  /*8a20*/  PRMT R53, R12, 0x7610, R53 ;  /* 0x000076100c357816 */ /* 0x000fe40000000035 */
[----:B------:R-:W-:Y:S02]  /*8a30*/  PRMT R48, R10, 0x7610, R48 ;  /* 0x000076100a307816 */ /* 0x000fe40000000030 */
[----:B----4-:R-:W-:-:S07]  /*8a40*/  PRMT R24, R13, 0x7610, R24 ;  /* 0x000076100d187816 */ /* 0x010fce0000000018 */
.L_x_3241:
[----:B------:R-:W3:Y:S01]  /*8a50*/  LDL R11, [R1+0x18] ;  /* 0x00001800010b7983 */ /* 0x000ee20000100800 */
[----:B------:R-:W-:Y:S01]  /*8a60*/  VIADD R36, R36, 0x40 ;  /* 0x0000004024247836 */ /* 0x000fe20000000000 */
[----:B------:R-:W-:Y:S01]  /*8a70*/  BSSY B1, `(.L_x_2940) ;  /* 0x0000016000017945 */ /* 0x000fe20003800000 */
[----:B------:R-:W-:Y:S02]  /*8a80*/  CS2R R30, SRZ ;  /* 0x00000000001e7805 */ /* 0x000fe4000001ff00 */
[----:B------:R-:W-:Y:S02]  /*8a90*/  CS2R R32, SRZ ;  /* 0x0000000000207805 */ /* 0x000fe4000001ff00 */
[----:B------:R-:W-:Y:S02]  /*8aa0*/  CS2R R34, SRZ ;  /* 0x0000000000227805 */ /* 0x000fe4000001ff00 */
[----:B------:R-:W-:Y:S02]  /*8ab0*/  ISETP.GE.AND P1, PT, R36, R27, PT ;  /* 0x0000001b2400720c */ /* 0x000fe40003f26270 */
[----:B---3--:R-:W-:-:S04]  /*8ac0*/  LEA.HI R10, R11, R11, RZ, 0x1 ;  /* 0x0000000b0b0a7211 */ /* 0x008fc800078f08ff */
[----:B------:R-:W-:-:S05]  /*8ad0*/  LOP3.LUT R10, R10, 0xfffffffe, RZ, 0xc0, !PT ;  /* 0xfffffffe0a0a7812 */ /* 0x000fca00078ec0ff */
[----:B------:R-:W-:-:S05]  /*8ae0*/  IMAD.IADD R10, R11, 0x1, -R10 ;  /* 0x000000010b0a7824 */ /* 0x000fca00078e0a0a */
[----:B------:R-:W-:Y:S01]  /*8af0*/  SHF.L.U32 R10, R10, 0x1f, RZ ;  /* 0x0000001f0a0a7819 */ /* 0x000fe200000006ff */
[----:B------:R-:W-:Y:S06]  /*8b00*/  @P1 BRA `(.L_x_2941) ;  /* 0x0000000000301947 */ /* 0x000fec0003800000 */
[----:B------:R-:W-:Y:S02]  /*8b10*/  CS2R R30, SRZ ;  /* 0x00000000001e7805 */ /* 0x000fe4000001ff00 */
[----:B------:R-:W-:Y:S02]  /*8b20*/  CS2R R32, SRZ ;  /* 0x0000000000207805 */ /* 0x000fe4000001ff00 */
[----:B------:R-:W-:Y:S01]  /*8b30*/  CS2R R34, SRZ ;  /* 0x0000000000227805 */ /* 0x000fe2000001ff00 */
[----:B------:R-:W-:Y:S06]  /*8b40*/  @P0 BRA `(.L_x_2941) ;  /* 0x0000000000200947 */ /* 0x000fec0003800000 */
[C---:B------:R-:W-:Y:S01]  /*8b50*/  IMAD.SHL.U32 R15, R16.reuse, 0x2, RZ ;  /* 0x00000002100f7824 */ /* 0x040fe200078e00ff */
[----:B------:R-:W-:-:S04]  /*8b60*/  SHF.L.U64.HI R11, R16, 0x1, R17 ;  /* 0x00000001100b7819 */ /* 0x000fc80000010211 */
[-C--:B-1----:R-:W-:Y:S02]  /*8b70*/  IADD3 R32, P1, R3, R15.reuse, RZ ;  /* 0x0000000f03207210 */ /* 0x082fe40007f3e0ff */
[----:B------:R-:W-:-:S03]  /*8b80*/  IADD3 R14, P2, R14, R15, RZ ;  /* 0x0000000f0e0e7210 */ /* 0x000fc60007f5e0ff */
[--C-:B--2---:R-:W-:Y:S02]  /*8b90*/  IMAD.X R33, R0, 0x1, R11.reuse, P1 ;  /* 0x0000000100217824 */ /* 0x104fe400008e060b */
[----:B------:R-:W-:-:S04]  /*8ba0*/  IMAD.X R15, R8, 0x1, R11, P2 ;  /* 0x00000001080f7824 */ /* 0x000fc800010e060b */
[----:B------:R-:W5:Y:S04]  /*8bb0*/  LD.E.128 R32, desc[UR54][R32.64] ;  /* 0x0000003620207980 */ /* 0x000f68000c101d00 */
[----:B------:R0:W5:Y:S02]  /*8bc0*/  LD.E.128 R28, desc[UR54][R14.64] ;  /* 0x000000360e1c7980 */ /* 0x000164000c101d00 */
.L_x_2941:
[----:B------:R-:W-:Y:S05]  /*8bd0*/  BSYNC B1 ;  /* 0x0000000000017941 */ /* 0x000fea0003800000 */
.L_x_2940:
[----:B------:R-:W3:Y:S01]  /*8be0*/  SYNCS.PHASECHK.TRANS64.TRYWAIT P1, [R23+URZ+0x22800], R10 ;  /* 0x0228000a170075a7 */ /* 0x000ee2000802017f */
[----:B--2---:R-:W-:Y:S01]  /*8bf0*/  VIADDMNMX R0, R27, -R214, 0x80, PT ;  /* 0x000000801b007446 */ /* 0x004fe200038009d6 */
[C---:B------:R-:W-:Y:S01]  /*8c00*/  VIADD R11, R205.reuse, 0x40 ;  /* 0x00000040cd0b7836 */ /* 0x040fe20000000000 */
[----:B-----5:R-:W-:Y:S01]  /*8c10*/  MOV R8, R29 ;  /* 0x0000001d00087202 */ /* 0x020fe20000000f00 */
[----:B-1----:R-:W-:Y:S01]  /*8c20*/  IMAD.MOV.U32 R3, RZ, RZ, R28 ;  /* 0x000000ffff037224 */ /* 0x002fe200078e001c */
[-C--:B------:R-:W-:Y:S01]  /*8c30*/  ISETP.GE.OR P2, PT, R205, R0.reuse, P0 ;  /* 0x00000000cd00720c */ /* 0x080fe20000746670 */
[----:B------:R-:W-:Y:S01]  /*8c40*/  BSSY B1, `(.L_x_2942) ;  /* 0x000000d000017945 */ /* 0x000fe20003800000 */
[----:B------:R-:W-:Y:S01]  /*8c50*/  ISETP.GE.OR P0, PT, R11, R0, P0 ;  /* 0x000000000b00720c */ /* 0x000fe20000706670 */
[----:B------:R-:W-:Y:S01]  /*8c60*/  IMAD.MOV.U32 R0, RZ, RZ, R30 ;  /* 0x000000ffff007224 */ /* 0x000fe200078e001e */
[----:B------:R-:W-:Y:S01]  /*8c70*/  PRMT R53, R53, 0x5410, R3 ;  /* 0x0000541035357816 */ /* 0x000fe20000000003 */
[----:B------:R-:W-:Y:S01]  /*8c80*/  IMAD.MOV.U32 R3, RZ, RZ, R31 ;  /* 0x000000ffff037224 */ /* 0x000fe200078e001f */
[----:B------:R-:W-:Y:S01]  /*8c90*/  PRMT R54, R8, 0x7610, R54 ;  /* 0x0000761008367816 */ /* 0x000fe20000000036 */
[----:B------:R-:W-:-:S02]  /*8ca0*/  IMAD.MOV.U32 R8, RZ, RZ, R32 ;  /* 0x000000ffff087224 */ /* 0x000fc400078e0020 */
[----:B------:R-:W-:Y:S01]  /*8cb0*/  IMAD.MOV.U32 R11, RZ, RZ, R33 ;  /* 0x000000ffff0b7224 */ /* 0x000fe200078e0021 */
[----:B------:R-:W-:Y:S01]  /*8cc0*/  PRMT R54, R54, 0x5410, R0 ;  /* 0x0000541036367816 */ /* 0x000fe20000000000 */
[----:B------:R-:W-:Y:S01]  /*8cd0*/  IMAD.IADD R0, R16, 0x1, R37 ;  /* 0x0000000110007824 */ /* 0x000fe200078e0225 */
[----:B------:R-:W-:Y:S02]  /*8ce0*/  PRMT R55, R3, 0x5410, R8 ;  /* 0x0000541003377816 */ /* 0x000fe40000000008 */
[----:B------:R-:W-:Y:S01]  /*8cf0*/  PRMT R56, R11, 0x7610, R56 ;  /* 0x000076100b387816 */ /* 0x000fe20000000038 */
[----:B---3--:R-:W-:Y:S06]  /*8d00*/  @!P1 BRA `(.L_x_2943) ;  /* 0x0000019800349947 */ /* 0x008fec0003800000 */
.L_x_3242:
[----:B------:R-:W-:Y:S05]  /*8d10*/  BSYNC B1 ;  /* 0x0000000000017941 */ /* 0x000fea0003800000 */
.L_x_2942:
[----:B------:R-:W-:Y:S01]  /*8d20*/  BSSY B1, `(.L_x_2944) ;  /* 0x0000069000017945 */ /* 0x000fe20003800000 */
[----:B------:R-:W-:Y:S01]  /*8d30*/  IMAD.MOV.U32 R57, RZ, RZ, R34 ;  /* 0x000000ffff397224 */ /* 0x000fe200078e0022 */
[----:B------:R-:W-:Y:S01]  /*8d40*/  LOP3.LUT R0, R0, 0x38, RZ, 0xc0, !PT ;  /* 0x0000003800007812 */ /* 0x000fe200078ec0ff */
[----:B------:R-:W-:Y:S01]  /*8d50*/  IMAD.MOV.U32 R58, RZ, RZ, R35 ;  /* 0x000000ffff3a7224 */ /* 0x000fe200078e0023 */
[----:B------:R-:W-:Y:S06]  /*8d60*/  @P2 BRA `(.L_x_2945) ;  /* 0x0000000400902947 */ /* 0x000fec0003800000 */
[----:B------:R-:W2:Y:S01]  /*8d70*/  LDL R3, [R1+0x24] ;  /* 0x0000240001037983 */ /* 0x000ea20000100800 */
[----:B------:R-:W-:Y:S01]  /*8d80*/  HADD2.F32 R25, -RZ, R25.H0_H0 ;  /* 0x20000019ff197230 */ /* 0x000fe20000004100 */
[----:B------:R-:W-:Y:S01]  /*8d90*/  SHF.R.U64 R49, R4, 0x10, R5 ;  /* 0x0000001004317819 */ /* 0x000fe20000001205 */
[----:B------:R-:W-:Y:S01]  /*8da0*/  HADD2.F32 R21, -RZ, R44.H0_H0 ;  /* 0x2000002cff157230 */ /* 0x000fe20000004100 */
[----:B------:R-:W3:Y:S01]  /*8db0*/  S2R R8, SR_TID.X ;  /* 0x0000000000087919 */ /* 0x000ee20000002100 */
[--C-:B------:R-:W-:Y:S02]  /*8dc0*/  SHF.R.U64 R52, R42, 0x10, R43.reuse ;  /* 0x000000102a347819 */ /* 0x100fe4000000122b */
[----:B------:R-:W-:Y:S02]  /*8dd0*/  SHF.R.U32.HI R42, RZ, 0x10, R43 ;  /* 0x00000010ff2a7819 */ /* 0x000fe4000001162b */
[--C-:B------:R-:W-:Y:S02]  /*8de0*/  SHF.R.U64 R51, R40, 0x10, R41.reuse ;  /* 0x0000001028337819 */ /* 0x100fe40000001229 */
[----:B------:R-:W-:-:S02]  /*8df0*/  SHF.R.U32.HI R46, RZ, 0x10, R41 ;  /* 0x00000010ff2e7819 */ /* 0x000fc40000011629 */
[----:B------:R-:W-:Y:S02]  /*8e00*/  SHF.R.U32.HI R43, RZ, 0x10, R5 ;  /* 0x00000010ff2b7819 */ /* 0x000fe40000011605 */
[----:B------:R-:W-:Y:S01]  /*8e10*/  SHF.R.U64 R50, R6, 0x10, R7 ;  /* 0x0000001006327819 */ /* 0x000fe20000001207 */
[----:B---3--:R-:W-:-:S05]  /*8e20*/  VIADD R8, R8, 0xffffff80 ;  /* 0xffffff8008087836 */ /* 0x008fca0000000000 */
[----:B------:R-:W-:-:S04]  /*8e30*/  SHF.R.S32.HI R20, RZ, 0x1f, R8 ;  /* 0x0000001fff147819 */ /* 0x000fc80000011408 */
[----:B------:R-:W-:-:S04]  /*8e40*/  LEA.HI R20, R20, R8, RZ, 0x5 ;  /* 0x0000000814147211 */ /* 0x000fc800078f28ff */
[----:B------:R-:W-:Y:S01]  /*8e50*/  SHF.R.S32.HI R20, RZ, 0x5, R20 ;  /* 0x00000005ff147819 */ /* 0x000fe20000011414 */
[----:B--2---:R-:W-:-:S05]  /*8e60*/  IMAD.SHL.U32 R3, R3, 0x40, RZ ;  /* 0x0000004003037824 */ /* 0x004fca00078e00ff */
[----:B------:R-:W-:-:S04]  /*8e70*/  LOP3.LUT R11, R3, 0x1c0, RZ, 0xc0, !PT ;  /* 0x000001c0030b7812 */ /* 0x000fc800078ec0ff */
[----:B------:R-:W-:Y:S02]  /*8e80*/  LOP3.LUT R3, R11, 0x38, R16, 0xf8, !PT ;  /* 0x000000380b037812 */ /* 0x000fe400078ef810 */
[----:B-1----:R-:W-:-:S04]  /*8e90*/  SHF.R.U32.HI R10, RZ, 0x3, R11 ;  /* 0x00000003ff0a7819 */ /* 0x002fc8000001160b */
[----:B------:R-:W-:-:S05]  /*8ea0*/  LOP3.LUT R3, R3, R10, RZ, 0x3c, !PT ;  /* 0x0000000a03037212 */ /* 0x000fca00078e3cff */
[----:B------:R-:W-:Y:S01]  /*8eb0*/  IMAD R8, R20, 0x200, R3 ;  /* 0x0000020014087824 */ /* 0x000fe200078e0203 */
[----:B------:R-:W-:-:S03]  /*8ec0*/  LOP3.LUT R3, R10, R0, R11, 0x1e, !PT ;  /* 0x000000000a037212 */ /* 0x000fc600078e1e0b */
[----:B------:R-:W-:Y:S01]  /*8ed0*/  IMAD R45, R8, 0x2, R23 ;  /* 0x00000002082d7824 */ /* 0x000fe200078e0217 */
[----:B------:R-:W-:Y:S02]  /*8ee0*/  LEA R8, R20, R3, 0x9 ;  /* 0x0000000314087211 */ /* 0x000fe400078e48ff */
[----:B------:R-:W-:Y:S02]  /*8ef0*/  SHF.R.U32.HI R20, RZ, 0x10, R7 ;  /* 0x00000010ff147819 */ /* 0x000fe40000011607 */
[----:B0-----:R-:W0:Y:S01]  /*8f00*/  LDS.128 R12, [R45+0x18400] ;  /* 0x018400002d0c7984 */ /* 0x001e220000000c00 */
[----:B------:R-:W-:Y:S02]  /*8f10*/  IMAD R47, R8, 0x2, R23 ;  /* 0x00000002082f7824 */ /* 0x000fe400078e0217 */
[----:B------:R-:W-:-:S03]  /*8f20*/  HADD2.F32 R20, -RZ, R20.H0_H0 ;  /* 0x20000014ff147230 */ /* 0x000fc60000004100 */
[----:B------:R-:W1:Y:S01]  /*8f30*/  LDS.128 R36, [R47+0x18400] ;  /* 0x018400002f247984 */ /* 0x000e620000000c00 */
[--C-:B0-----:R-:W-:Y:S02]  /*8f40*/  HADD2.F32 R4, -RZ, R13.reuse.H0_H0 ;  /* 0x2000000dff047230 */ /* 0x101fe40000004100 */
[----:B------:R-:W-:Y:S02]  /*8f50*/  HADD2.F32 R13, -RZ, R13.H1_H1 ;  /* 0x3000000dff0d7230 */ /* 0x000fe40000004100 */
[----:B------:R-:W-:Y:S02]  /*8f60*/  HADD2.F32 R6, -RZ, R15.H0_H0 ;  /* 0x2000000fff067230 */ /* 0x000fe40000004100 */
[--C-:B-1----:R-:W-:Y:S02]  /*8f70*/  HADD2.F32 R8, -RZ, R37.reuse.H0_H0 ;  /* 0x20000025ff087230 */ /* 0x102fe40000004100 */
[----:B------:R-:W-:Y:S02]  /*8f80*/  HADD2.F32 R37, -RZ, R37.H1_H1 ;  /* 0x30000025ff257230 */ /* 0x000fe40000004100 */
[----:B------:R-:W-:-:S02]  /*8f90*/  HADD2.F32 R11, -RZ, R39.H0_H0 ;  /* 0x20000027ff0b7230 */ /* 0x000fc40000004100 */
[C---:B------:R-:W-:Y:S01]  /*8fa0*/  FMUL.FTZ R27, R8.reuse, R25 ;  /* 0x00000019081b7220 */ /* 0x040fe20000410000 */
[-C--:B------:R-:W-:Y:S01]  /*8fb0*/  FMUL.FTZ R41, R8, R21.reuse ;  /* 0x0000001508297220 */ /* 0x080fe20000410000 */
[----:B------:R-:W-:Y:S02]  /*8fc0*/  HADD2.F32 R8, -RZ, R42.H0_H0 ;  /* 0x2000002aff087230 */ /* 0x000fe40000004100 */
[C---:B------:R-:W-:Y:S01]  /*8fd0*/  FFMA.FTZ R27, R4.reuse, R21, -R27 ;  /* 0x00000015041b7223 */ /* 0x040fe2000001081b */
[----:B------:R-:W-:Y:S02]  /*8fe0*/  HADD2.F32 R21, -RZ, R24.H0_H0 ;  /* 0x20000018ff157230 */ /* 0x000fe40000004100 */
[C---:B------:R-:W-:Y:S01]  /*8ff0*/  FMUL.FTZ R24, R37.reuse, R20 ;  /* 0x0000001425187220 */ /* 0x040fe20000410000 */
[----:B------:R-:W-:Y:S01]  /*9000*/  FFMA.FTZ R41, R4, R25, R41 ;  /* 0x0000001904297223 */ /* 0x000fe20000010029 */
[----:B------:R-:W-:Y:S02]  /*9010*/  HADD2.F32 R4, -RZ, R9.H1_H1 ;  /* 0x30000009ff047230 */ /* 0x000fe40000004100 */
[-C--:B------:R-:W-:Y:S01]  /*9020*/  FMUL.FTZ R42, R37, R8.reuse ;  /* 0x00000008252a7220 */ /* 0x080fe20000410000 */
[----:B------:R-:W-:Y:S01]  /*9030*/  FFMA.FTZ R40, R13, R8, -R24 ;  /* 0x000000080d287223 */ /* 0x000fe20000010818 */
[----:B------:R-:W-:-:S02]  /*9040*/  HADD2.F32 R39, -RZ, R39.H1_H1 ;  /* 0x30000027ff277230 */ /* 0x000fc40000004100 */
[CC--:B------:R-:W-:Y:S01]  /*9050*/  FMUL.FTZ R25, R11.reuse, R21.reuse ;  /* 0x000000150b197220 */ /* 0x0c0fe20000410000 */
[----:B------:R-:W-:Y:S02]  /*9060*/  HADD2.F32 R24, -RZ, R43.H0_H0 ;  /* 0x2000002bff187230 */ /* 0x000fe40000004100 */
[----:B------:R-:W-:Y:S01]  /*9070*/  FMUL.FTZ R44, R11, R4 ;  /* 0x000000040b2c7220 */ /* 0x000fe20000410000 */
[----:B------:R-:W-:Y:S02]  /*9080*/  HADD2.F32 R15, -RZ, R15.H1_H1 ;  /* 0x3000000fff0f7230 */ /* 0x000fe40000004100 */
[----:B------:R-:W-:Y:S01]  /*9090*/  FFMA.FTZ R42, R13, R20, R42 ;  /* 0x000000140d2a7223 */ /* 0x000fe2000001002a */
[----:B------:R-:W-:Y:S02]  /*90a0*/  HADD2.F32 R8, -RZ, R46.H0_H0 ;  /* 0x2000002eff087230 */ /* 0x000fe40000004100 */
[----:B------:R-:W-:Y:S01]  /*90b0*/  FMUL.FTZ R20, R39, R24 ;  /* 0x0000001827147220 */ /* 0x000fe20000410000 */
[C---:B------:R-:W-:Y:S01]  /*90c0*/  FFMA.FTZ R25, R6.reuse, R4, -R25 ;  /* 0x0000000406197223 */ /* 0x040fe20000010819 */
[----:B------:R-:W-:Y:S01]  /*90d0*/  FFMA.FTZ R44, R6, R21, R44 ;  /* 0x00000015062c7223 */ /* 0x000fe2000001002c */
[----:B------:R-:W-:-:S02]  /*90e0*/  HADD2.F32 R4, -RZ, R48.H1_H1 ;  /* 0x30000030ff047230 */ /* 0x000fc40000004100 */
[-C--:B------:R-:W-:Y:S01]  /*90f0*/  FFMA.FTZ R46, R15, R8.reuse, -R20 ;  /* 0x000000080f2e7223 */ /* 0x080fe20000010814 */
[----:B------:R-:W-:Y:S02]  /*9100*/  HADD2.F32 R6, -RZ, R48.H0_H0 ;  /* 0x20000030ff067230 */ /* 0x000fe40000004100 */
[----:B------:R-:W-:Y:S01]  /*9110*/  FMUL.FTZ R48, R39, R8 ;  /* 0x0000000827307220 */ /* 0x000fe20000410000 */
[----:B------:R-:W-:Y:S02]  /*9120*/  HADD2.F32 R7, -RZ, R36.H0_H0 ;  /* 0x20000024ff077230 */ /* 0x000fe40000004100 */
[----:B------:R-:W-:Y:S02]  /*9130*/  HADD2.F32 R10, -RZ, R38.H0_H0 ;  /* 0x20000026ff0a7230 */ /* 0x000fe40000004100 */
[----:B------:R-:W-:Y:S01]  /*9140*/  FFMA.FTZ R37, R15, R24, R48 ;  /* 0x000000180f257223 */ /* 0x000fe20000010030 */
[----:B------:R-:W-:Y:S02]  /*9150*/  HADD2.F32 R8, -RZ, R53.H0_H0 ;  /* 0x20000035ff087230 */ /* 0x000fe40000004100 */
[----:B------:R-:W-:Y:S01]  /*9160*/  FMUL.FTZ R20, R7, R6 ;  /* 0x0000000607147220 */ /* 0x000fe20000410000 */
[----:B------:R-:W-:-:S02]  /*9170*/  HADD2.F32 R5, -RZ, R14.H0_H0 ;  /* 0x2000000eff057230 */ /* 0x000fc40000004100 */
[----:B------:R-:W-:Y:S01]  /*9180*/  FMUL.FTZ R7, R7, R4 ;  /* 0x0000000407077220 */ /* 0x000fe20000410000 */
[----:B------:R-:W-:Y:S02]  /*9190*/  HADD2.F32 R9, -RZ, R9.H0_H0 ;  /* 0x20000009ff097230 */ /* 0x000fe40000004100 */
[C---:B------:R-:W-:Y:S01]  /*91a0*/  FMUL.FTZ R24, R10.reuse, R8 ;  /* 0x000000080a187220 */ /* 0x040fe20000410000 */
[----:B------:R-:W-:Y:S02]  /*91b0*/  HADD2.F32 R3, -RZ, R12.H0_H0 ;  /* 0x2000000cff037230 */ /* 0x000fe40000004100 */
[----:B------:R-:W-:Y:S02]  /*91c0*/  HADD2.F32 R36, -RZ, R36.H1_H1 ;  /* 0x30000024ff247230 */ /* 0x000fe40000004100 */
[-C--:B------:R-:W-:Y:S01]  /*91d0*/  FMUL.FTZ R10, R10, R9.reuse ;  /* 0x000000090a0a7220 */ /* 0x080fe20000410000 */
[----:B------:R-:W-:Y:S01]  /*91e0*/  FFMA.FTZ R24, R5, R9, -R24 ;  /* 0x0000000905187223 */ /* 0x000fe20000010818 */
[C---:B------:R-:W-:Y:S01]  /*91f0*/  FFMA.FTZ R4, R3.reuse, R4, -R20 ;  /* 0x0000000403047223 */ /* 0x040fe20000010814 */
[----:B------:R-:W-:Y:S01]  /*9200*/  FFMA.FTZ R6, R3, R6, R7 ;  /* 0x0000000603067223 */ /* 0x000fe20000010007 */
[----:B------:R-:W-:-:S02]  /*9210*/  HADD2.F32 R9, -RZ, R50.H0_H0 ;  /* 0x20000032ff097230 */ /* 0x000fc40000004100 */
[----:B------:R-:W-:Y:S01]  /*9220*/  FFMA.FTZ R10, R5, R8, R10 ;  /* 0x00000008050a7223 */ /* 0x000fe2000001000a */
[----:B------:R-:W-:Y:S02]  /*9230*/  HADD2.F32 R3, -RZ, R52.H0_H0 ;  /* 0x20000034ff037230 */ /* 0x000fe40000004100 */
[----:B------:R-:W-:Y:S02]  /*9240*/  HADD2.F32 R38, -RZ, R38.H1_H1 ;  /* 0x30000026ff267230 */ /* 0x000fe40000004100 */
[C---:B------:R-:W-:Y:S01]  /*9250*/  FMUL.FTZ R5, R36.reuse, R9 ;  /* 0x0000000924057220 */ /* 0x040fe20000410000 */
[----:B------:R-:W-:Y:S02]  /*9260*/  HADD2.F32 R11, -RZ, R49.H0_H0 ;  /* 0x20000031ff0b7230 */ /* 0x000fe40000004100 */
[----:B------:R-:W-:Y:S01]  /*9270*/  FMUL.FTZ R36, R36, R3 ;  /* 0x0000000324247220 */ /* 0x000fe20000410000 */
[----:B------:R-:W-:Y:S02]  /*9280*/  HADD2.F32 R7, -RZ, R51.H0_H0 ;  /* 0x20000033ff077230 */ /* 0x000fe40000004100 */
[----:B------:R-:W-:-:S02]  /*9290*/  HADD2.F32 R12, -RZ, R12.H1_H1 ;  /* 0x3000000cff0c7230 */ /* 0x000fc40000004100 */
[C---:B------:R-:W-:Y:S01]  /*92a0*/  FMUL.FTZ R15, R38.reuse, R11 ;  /* 0x0000000b260f7220 */ /* 0x040fe20000410000 */
[----:B------:R-:W-:Y:S02]  /*92b0*/  HADD2.F32 R14, -RZ, R14.H1_H1 ;  /* 0x3000000eff0e7230 */ /* 0x000fe40000004100 */
[----:B------:R-:W-:Y:S01]  /*92c0*/  FMUL.FTZ R38, R38, R7 ;  /* 0x0000000726267220 */ /* 0x000fe20000410000 */
[C---:B------:R-:W-:Y:S01]  /*92d0*/  FFMA.FTZ R13, R12.reuse, R9, R36 ;  /* 0x000000090c0d7223 */ /* 0x040fe20000010024 */
[----:B------:R-:W-:Y:S01]  /*92e0*/  FFMA.FTZ R3, R12, R3, -R5 ;  /* 0x000000030c037223 */ /* 0x000fe20000010805 */
[C---:B------:R-:W-:Y:S01]  /*92f0*/  FFMA.FTZ R15, R14.reuse, R7, -R15 ;  /* 0x000000070e0f7223 */ /* 0x040fe2000001080f */
[----:B------:R-:W-:Y:S01]  /*9300*/  FFMA.FTZ R21, R14, R11, R38 ;  /* 0x0000000b0e157223 */ /* 0x000fe20000010026 */
[----:B------:R-:W-:Y:S02]  /*9310*/  F2FP.F16.F32.PACK_AB R5, R40, R27 ;  /* 0x0000001b2805723e */ /* 0x000fe400000000ff */
[----:B------:R-:W-:-:S02]  /*9320*/  F2FP.F16.F32.PACK_AB R8, R13, R6 ;  /* 0x000000060d08723e */ /* 0x000fc400000000ff */
[----:B------:R-:W-:Y:S02]  /*9330*/  F2FP.F16.F32.PACK_AB R7, R46, R25 ;  /* 0x000000192e07723e */ /* 0x000fe400000000ff */
[----:B------:R-:W-:Y:S02]  /*9340*/  F2FP.F16.F32.PACK_AB R4, R3, R4 ;  /* 0x000000040304723e */ /* 0x000fe400000000ff */
[----:B------:R-:W-:Y:S02]  /*9350*/  F2FP.F16.F32.PACK_AB R6, R15, R24 ;  /* 0x000000180f06723e */ /* 0x000fe400000000ff */
[----:B------:R-:W-:Y:S02]  /*9360*/  F2FP.F16.F32.PACK_AB R9, R42, R41 ;  /* 0x000000292a09723e */ /* 0x000fe400000000ff */
[----:B------:R-:W-:Y:S01]  /*9370*/  F2FP.F16.F32.PACK_AB R11, R37, R44 ;  /* 0x0000002c250b723e */ /* 0x000fe200000000ff */
[----:B------:R2:W-:Y:S01]  /*9380*/  STS.128 [R45+0x18400], R4 ;  /* 0x018400042d007388 */ /* 0x0005e20000000c00 */
[----:B------:R-:W-:-:S05]  /*9390*/  F2FP.F16.F32.PACK_AB R10, R21, R10 ;  /* 0x0000000a150a723e */ /* 0x000fca00000000ff */
[----:B------:R2:W-:Y:S02]  /*93a0*/  STS.128 [R47+0x18400], R8 ;  /* 0x018400082f007388 */ /* 0x0005e40000000c00 */
.L_x_2945:
[----:B------:R-:W-:Y:S05]  /*93b0*/  BSYNC B1 ;  /* 0x0000000000017941 */ /* 0x000fea0003800000 */
.L_x_2944:
[----:B------:R-:W-:Y:S01]  /*93c0*/  PRMT R36, R57, 0x5410, R58 ;  /* 0x0000541039247816 */ /* 0x000fe2000000003a */
[----:B------:R-:W-:Y:S06]  /*93d0*/  @P0 BRA `(.L_x_2936) ;  /* 0x0000000400800947 */ /* 0x000fec0003800000 */
[----:B------:R-:W3:Y:S01]  /*93e0*/  LDL R3, [R1+0xc] ;  /* 0x00000c0001037983 */ /* 0x000ee20000100800 */
[C---:B--2---:R-:W-:Y:S02]  /*93f0*/  VIADD R4, R205.reuse, 0x40 ;  /* 0x00000040cd047836 */ /* 0x044fe40000000000 */
[----:B------:R-:W-:Y:S01]  /*9400*/  VIADD R5, R205, 0x40 ;  /* 0x00000040cd057836 */ /* 0x000fe20000000000 */
[----:B------:R-:W1:Y:S01]  /*9410*/  LDL R44, [R1+0x30] ;  /* 0x00003000012c7983 */ /* 0x000e620000100800 */
[----:B------:R-:W-:Y:S02]  /*9420*/  IMAD.SHL.U32 R4, R4, 0x40, RZ ;  /* 0x0000004004047824 */ /* 0x000fe400078e00ff */
[----:B------:R-:W-:-:S03]  /*9430*/  IMAD.SHL.U32 R5, R5, 0x40, RZ ;  /* 0x0000004005057824 */ /* 0x000fc600078e00ff */
[----:B------:R-:W-:Y:S02]  /*9440*/  LOP3.LUT R4, R4, 0x1c0, RZ, 0xc0, !PT ;  /* 0x000001c004047812 */ /* 0x000fe400078ec0ff */
[----:B------:R-:W-:Y:S02]  /*9450*/  LOP3.LUT R5, R5, 0x1c0, RZ, 0xc0, !PT ;  /* 0x000001c005057812 */ /* 0x000fe400078ec0ff */
[----:B------:R-:W-:-:S04]  /*9460*/  SHF.R.U32.HI R4, RZ, 0x3, R4 ;  /* 0x00000003ff047819 */ /* 0x000fc80000011604 */
[----:B------:R-:W-:Y:S02]  /*9470*/  LOP3.LUT R0, R4, R0, R5, 0x1e, !PT ;  /* 0x0000000004007212 */ /* 0x000fe400078e1e05 */
[--C-:B------:R-:W-:Y:S01]  /*9480*/  SHF.R.U64 R39, R28, 0x10, R29.reuse ;  /* 0x000000101c277819 */ /* 0x100fe2000000121d */
[----:B------:R-:W-:Y:S01]  /*9490*/  HADD2.F32 R25, -RZ, R56.H0_H0 ;  /* 0x20000038ff197230 */ /* 0x000fe20000004100 */
[----:B------:R-:W-:Y:S01]  /*94a0*/  SHF.R.U32.HI R29, RZ, 0x10, R29 ;  /* 0x00000010ff1d7819 */ /* 0x000fe2000001161d */
[----:B------:R-:W-:Y:S01]  /*94b0*/  HADD2.F32 R27, -RZ, R54.H0_H0 ;  /* 0x20000036ff1b7230 */ /* 0x000fe20000004100 */
[--C-:B------:R-:W-:Y:S02]  /*94c0*/  SHF.R.U64 R41, R32, 0x10, R33.reuse ;  /* 0x0000001020297819 */ /* 0x100fe40000001221 */
[----:B------:R-:W-:Y:S01]  /*94d0*/  SHF.R.U32.HI R32, RZ, 0x10, R33 ;  /* 0x00000010ff207819 */ /* 0x000fe20000011621 */
[----:B------:R-:W-:Y:S01]  /*94e0*/  HADD2.F32 R29, -RZ, R29.H0_H0 ;  /* 0x2000001dff1d7230 */ /* 0x000fe20000004100 */
[----:B------:R-:W-:-:S02]  /*94f0*/  SHF.R.U64 R40, R34, 0x10, R35 ;  /* 0x0000001022287819 */ /* 0x000fc40000001223 */
[----:B------:R-:W-:Y:S02]  /*9500*/  SHF.R.U32.HI R38, RZ, 0x10, R35 ;  /* 0x00000010ff267819 */ /* 0x000fe40000011623 */
[--C-:B------:R-:W-:Y:S02]  /*9510*/  SHF.R.U64 R37, R30, 0x10, R31.reuse ;  /* 0x000000101e257819 */ /* 0x100fe4000000121f */
[----:B------:R-:W-:Y:S01]  /*9520*/  SHF.R.U32.HI R35, RZ, 0x10, R31 ;  /* 0x00000010ff237819 */ /* 0x000fe2000001161f */
[----:B------:R-:W-:Y:S02]  /*9530*/  HADD2.F32 R28, -RZ, R53.H1_H1 ;  /* 0x30000035ff1c7230 */ /* 0x000fe40000004100 */
[----:B---3--:R-:W-:-:S04]  /*9540*/  IMAD.IADD R0, R3, 0x1, R0 ;  /* 0x0000000103007824 */ /* 0x008fc800078e0200 */
[----:B------:R-:W-:Y:S01]  /*9550*/  IMAD R0, R0, 0x2, R23 ;  /* 0x0000000200007824 */ /* 0x000fe200078e0217 */
[----:B-1----:R-:W1:Y:S04]  /*9560*/  LDS.128 R8, [R44+0x18400] ;  /* 0x018400002c087984 */ /* 0x002e680000000c00 */
[----:B------:R-:W0:Y:S01]  /*9570*/  LDS.128 R4, [R0+0x18400] ;  /* 0x0184000000047984 */ /* 0x000e220000000c00 */
[----:B-1----:R-:W-:Y:S02]  /*9580*/  HADD2.F32 R12, -RZ, R9.H0_H0 ;  /* 0x20000009ff0c7230 */ /* 0x002fe40000004100 */
[--C-:B0-----:R-:W-:Y:S02]  /*9590*/  HADD2.F32 R15, -RZ, R5.reuse.H0_H0 ;  /* 0x20000005ff0f7230 */ /* 0x101fe40000004100 */
[----:B------:R-:W-:-:S03]  /*95a0*/  HADD2.F32 R20, -RZ, R5.H1_H1 ;  /* 0x30000005ff147230 */ /* 0x000fc60000004100 */
[C---:B------:R-:W-:Y:S01]  /*95b0*/  FMUL.FTZ R31, R15.reuse, R27 ;  /* 0x0000001b0f1f7220 */ /* 0x040fe20000410000 */
[----:B------:R-:W-:Y:S01]  /*95c0*/  FMUL.FTZ R33, R15, R25 ;  /* 0x000000190f217220 */ /* 0x000fe20000410000 */
[----:B------:R-:W-:Y:S02]  /*95d0*/  HADD2.F32 R9, -RZ, R9.H1_H1 ;  /* 0x30000009ff097230 */ /* 0x000fe40000004100 */
[----:B------:R-:W-:Y:S01]  /*95e0*/  FMUL.FTZ R30, R20, R29 ;  /* 0x0000001d141e7220 */ /* 0x000fe20000410000 */
[----:B------:R-:W-:Y:S02]  /*95f0*/  HADD2.F32 R15, -RZ, R32.H0_H0 ;  /* 0x20000020ff0f7230 */ /* 0x000fe40000004100 */
[C---:B------:R-:W-:Y:S01]  /*9600*/  FFMA.FTZ R31, R12.reuse, R25, -R31 ;  /* 0x000000190c1f7223 */ /* 0x040fe2000001081f */
[----:B------:R-:W-:Y:S02]  /*9610*/  HADD2.F32 R5, -RZ, R4.H0_H0 ;  /* 0x20000004ff057230 */ /* 0x000fe40000004100 */
[----:B------:R-:W-:Y:S01]  /*9620*/  FFMA.FTZ R33, R12, R27, R33 ;  /* 0x0000001b0c217223 */ /* 0x000fe20000010021 */
[----:B------:R-:W-:-:S02]  /*9630*/  HADD2.F32 R12, -RZ, R55.H1_H1 ;  /* 0x30000037ff0c7230 */ /* 0x000fc40000004100 */
[-C--:B------:R-:W-:Y:S01]  /*9640*/  FFMA.FTZ R32, R9, R15.reuse, -R30 ;  /* 0x0000000f09207223 */ /* 0x080fe2000001081e */
[----:B------:R-:W-:Y:S02]  /*9650*/  HADD2.F32 R3, -RZ, R8.H0_H0 ;  /* 0x20000008ff037230 */ /* 0x000fe40000004100 */
[C---:B------:R-:W-:Y:S01]  /*9660*/  FMUL.FTZ R30, R5.reuse, R28 ;  /* 0x0000001c051e7220 */ /* 0x040fe20000410000 */
[----:B------:R-:W-:Y:S01]  /*9670*/  FMUL.FTZ R34, R20, R15 ;  /* 0x0000000f14227220 */ /* 0x000fe20000410000 */
[-C--:B------:R-:W-:Y:S01]  /*9680*/  FMUL.FTZ R5, R5, R12.reuse ;  /* 0x0000000c05057220 */ /* 0x080fe20000410000 */
[----:B------:R-:W-:Y:S02]  /*9690*/  HADD2.F32 R21, -RZ, R6.H0_H0 ;  /* 0x20000006ff157230 */ /* 0x000fe40000004100 */
[----:B------:R-:W-:Y:S02]  /*96a0*/  HADD2.F32 R20, -RZ, R54.H1_H1 ;  /* 0x30000036ff147230 */ /* 0x000fe40000004100 */
[----:B------:R-:W-:Y:S01]  /*96b0*/  FFMA.FTZ R30, R3, R12, -R30 ;  /* 0x0000000c031e7223 */ /* 0x000fe2000001081e */
[----:B------:R-:W-:-:S02]  /*96c0*/  HADD2.F32 R12, -RZ, R36.H0_H0 ;  /* 0x20000024ff0c7230 */ /* 0x000fc40000004100 */
[----:B------:R-:W-:Y:S01]  /*96d0*/  FFMA.FTZ R15, R3, R28, R5 ;  /* 0x0000001c030f7223 */ /* 0x000fe20000010005 */
[----:B------:R-:W-:Y:S02]  /*96e0*/  HADD2.F32 R13, -RZ, R10.H0_H0 ;  /* 0x2000000aff0d7230 */ /* 0x000fe40000004100 */
[----:B------:R-:W-:Y:S01]  /*96f0*/  FMUL.FTZ R28, R21, R20 ;  /* 0x00000014151c7220 */ /* 0x000fe20000410000 */
[----:B------:R-:W-:Y:S02]  /*9700*/  HADD2.F32 R24, -RZ, R7.H0_H0 ;  /* 0x20000007ff187230 */ /* 0x000fe40000004100 */
[----:B------:R-:W-:Y:S02]  /*9710*/  HADD2.F32 R5, -RZ, R55.H0_H0 ;  /* 0x20000037ff057230 */ /* 0x000fe40000004100 */
[----:B------:R-:W-:Y:S02]  /*9720*/  HADD2.F32 R3, -RZ, R36.H1_H1 ;  /* 0x30000024ff037230 */ /* 0x000fe40000004100 */
[----:B------:R-:W-:Y:S01]  /*9730*/  FFMA.FTZ R34, R9, R29, R34 ;  /* 0x0000001d09227223 */ /* 0x000fe20000010022 */
[----:B------:R-:W-:Y:S01]  /*9740*/  FMUL.FTZ R36, R21, R12 ;  /* 0x0000000c15247220 */ /* 0x000fe20000410000 */
[----:B------:R-:W-:-:S02]  /*9750*/  HADD2.F32 R14, -RZ, R11.H0_H0 ;  /* 0x2000000bff0e7230 */ /* 0x000fc40000004100 */
[C---:B------:R-:W-:Y:S01]  /*9760*/  FFMA.FTZ R21, R13.reuse, R12, -R28 ;  /* 0x0000000c0d157223 */ /* 0x040fe2000001081c */
[C---:B------:R-:W-:Y:S01]  /*9770*/  FMUL.FTZ R9, R24.reuse, R5 ;  /* 0x0000000518097220 */ /* 0x040fe20000410000 */
[----:B------:R-:W-:Y:S02]  /*9780*/  HADD2.F32 R7, -RZ, R7.H1_H1 ;  /* 0x30000007ff077230 */ /* 0x000fe40000004100 */
[-C--:B------:R-:W-:Y:S01]  /*9790*/  FMUL.FTZ R24, R24, R3.reuse ;  /* 0x0000000318187220 */ /* 0x080fe20000410000 */
[----:B------:R-:W-:Y:S02]  /*97a0*/  HADD2.F32 R28, -RZ, R35.H0_H0 ;  /* 0x20000023ff1c7230 */ /* 0x000fe40000004100 */
[----:B------:R-:W-:Y:S02]  /*97b0*/  HADD2.F32 R12, -RZ, R38.H0_H0 ;  /* 0x20000026ff0c7230 */ /* 0x000fe40000004100 */
[----:B------:R-:W-:Y:S01]  /*97c0*/  FFMA.FTZ R36, R13, R20, R36 ;  /* 0x000000140d247223 */ /* 0x000fe20000010024 */
[C---:B------:R-:W-:Y:S01]  /*97d0*/  FFMA.FTZ R20, R14.reuse, R3, -R9 ;  /* 0x000000030e147223 */ /* 0x040fe20000010809 */
[----:B------:R-:W-:Y:S01]  /*97e0*/  FFMA.FTZ R24, R14, R5, R24 ;  /* 0x000000050e187223 */ /* 0x000fe20000010018 */
[----:B------:R-:W-:-:S02]  /*97f0*/  HADD2.F32 R11, -RZ, R11.H1_H1 ;  /* 0x3000000bff0b7230 */ /* 0x000fc40000004100 */
[C---:B------:R-:W-:Y:S01]  /*9800*/  FMUL.FTZ R38, R7.reuse, R28 ;  /* 0x0000001c07267220 */ /* 0x040fe20000410000 */
[----:B------:R-:W-:Y:S01]  /*9810*/  FMUL.FTZ R14, R7, R12 ;  /* 0x0000000c070e7220 */ /* 0x000fe20000410000 */
[----:B------:R-:W-:Y:S02]  /*9820*/  HADD2.F32 R4, -RZ, R4.H1_H1 ;  /* 0x30000004ff047230 */ /* 0x000fe40000004100 */
[----:B------:R-:W-:Y:S02]  /*9830*/  HADD2.F32 R6, -RZ, R6.H1_H1 ;  /* 0x30000006ff067230 */ /* 0x000fe40000004100 */
[----:B------:R-:W-:Y:S02]  /*9840*/  HADD2.F32 R7, -RZ, R39.H0_H0 ;  /* 0x20000027ff077230 */ /* 0x000fe40000004100 */
[----:B------:R-:W-:Y:S02]  /*9850*/  HADD2.F32 R9, -RZ, R37.H0_H0 ;  /* 0x20000025ff097230 */ /* 0x000fe40000004100 */
[----:B------:R-:W-:-:S02]  /*9860*/  HADD2.F32 R3, -RZ, R41.H0_H0 ;  /* 0x20000029ff037230 */ /* 0x000fc40000004100 */
[----:B------:R-:W-:Y:S02]  /*9870*/  HADD2.F32 R5, -RZ, R40.H0_H0 ;  /* 0x20000028ff057230 */ /* 0x000fe40000004100 */
[C---:B------:R-:W-:Y:S01]  /*9880*/  FFMA.FTZ R25, R11.reuse, R12, -R38 ;  /* 0x0000000c0b197223 */ /* 0x040fe20000010826 */
[----:B------:R-:W-:Y:S02]  /*9890*/  HADD2.F32 R8, -RZ, R8.H1_H1 ;  /* 0x30000008ff087230 */ /* 0x000fe40000004100 */
[----:B------:R-:W-:Y:S01]  /*98a0*/  FFMA.FTZ R27, R11, R28, R14 ;  /* 0x0000001c0b1b7223 */ /* 0x000fe2000001000e */
[----:B------:R-:W-:Y:S02]  /*98b0*/  HADD2.F32 R10, -RZ, R10.H1_H1 ;  /* 0x3000000aff0a7230 */ /* 0x000fe40000004100 */
        /* <DEDUP_REMOVED lines=18> */
.L_x_2936:
[----:B------:R-:W-:Y:S05]  /*99e0*/  BSYNC B0 ;  /* 0x0000000000007941 */ /* 0x000fea0003800000 */
.L_x_2922:
        /* <DEDUP_REMOVED lines=8> */
.L_x_2919:
[----:B-123--:R-:W1:Y:S01]  /*9a70*/  S2R R0, SR_TID.X ;  /* 0x0000000000007919 */ /* 0x00ee620000002100 */
[----:B------:R-:W-:Y:S05]  /*9a80*/  WARPSYNC.ALL ;  /* 0x0000000000007948 */ /* 0x000fea0003800000 */
[----:B------:R-:W-:Y:S02]  /*9a90*/  LOP3.LUT R22, R22, 0xfffbffff, RZ, 0xc0, !PT ;  /* 0xfffbffff16167812 */ /* 0x000fe400078ec0ff */
[----:B-1----:R-:W-:-:S05]  /*9aa0*/  SHF.R.U32.HI R0, RZ, 0x7, R0 ;  /* 0x00000007ff007819 */ /* 0x002fca0000011600 */
[----:B------:R-:W-:Y:S02]  /*9ab0*/  VIADD R177, R0, 0x8 ;  /* 0x0000000800b17836 */ /* 0x000fe40000000000 */
[----:B------:R-:W-:-:S03]  /*9ac0*/  IMAD.U32 R0, RZ, RZ, UR51 ;  /* 0x00000033ff007e24 */ /* 0x000fc6000f8e00ff */
[----:B------:R1:W-:Y:S02]  /*9ad0*/  BAR.SYNC.DEFER_BLOCKING R177, 0x100 ;  /* 0x000400b10000751d */ /* 0x0003e40000010000 */
[----:B------:R-:W-:-:S13]  /*9ae0*/  ISETP.NE.AND P1, PT, R0, 0x3, PT ;  /* 0x000000030000780c */ /* 0x000fda0003f25270 */
[----:B------:R-:W-:Y:S01]  /*9af0*/  @P1 LOP3.LUT R22, R22, 0x40000, RZ, 0xfc, !PT ;  /* 0x0004000016161812 */ /* 0x000fe200078efcff */
[----:B-1----:R-:W-:Y:S06]  /*9b00*/  @!P1 BRA `(.L_x_2946) ;  /* 0x0000000000049947 */ /* 0x002fec0003800000 */
[----:B------:R-:W-:Y:S01]  /*9b10*/  BPT.TRAP 0x1 ;  /* 0x000000040000795c */ /* 0x000fe20000300000 */
.L_x_2946:
[----:B------:R-:W-:Y:S01]  /*9b20*/  IMAD R0, R2, 0x8, R23 ;  /* 0x0000000802007824 */ /* 0x000fe200078e0217 */
[----:B------:R-:W-:-:S04]  /*9b30*/  SHF.L.U32 R21, R202, 0x1f, RZ ;  /* 0x0000001fca157819 */ /* 0x000fc800000006ff */
[----:B------:R1:W2:Y:S01]  /*9b40*/  SYNCS.PHASECHK.TRANS64.TRYWAIT P0, [R0+URZ+0x22830], R21 ;  /* 0x02283015000075a7 */ /* 0x0002a2000800017f */
[----:B------:R-:W-:Y:S05]  /*9b50*/  @!P1 BRA `(.L_x_2947) ;  /* 0x0000000000049947 */ /* 0x000fea0003800000 */
[----:B------:R-:W-:Y:S01]  /*9b60*/  BPT.TRAP 0x1 ;  /* 0x000000040000795c */ /* 0x000fe20000300000 */
.L_x_2947:
[----:B------:R-:W-:Y:S01]  /*9b70*/  VIADD R3, R23, 0x1c400 ;  /* 0x0001c40017037836 */ /* 0x000fe20000000000 */
[----:B------:R-:W-:Y:S02]  /*9b80*/  LOP3.LUT R4, R26, 0x10000, RZ, 0xfc, !PT ;  /* 0x000100001a047812 */ /* 0x000fe400078efcff */
[----:B------:R-:W-:Y:S02]  /*9b90*/  MOV R5, 0x40000040 ;  /* 0x4000004000057802 */ /* 0x000fe40000000f00 */
[----:B------:R-:W-:-:S04]  /*9ba0*/  SHF.R.U32.HI R3, RZ, 0x4, R3 ;  /* 0x00000004ff037819 */ /* 0x000fc80000011603 */
[----:B------:R-:W-:-:S04]  /*9bb0*/  LOP3.LUT R3, R3, 0x3fff, RZ, 0xc0, !PT ;  /* 0x00003fff03037812 */ /* 0x000fc800078ec0ff */
[----:B------:R-:W-:Y:S01]  /*9bc0*/  LOP3.LUT R227, R3, 0x10000, RZ, 0xfc, !PT ;  /* 0x0001000003e37812 */ /* 0x000fe200078efcff */
[----:B--2---:R-:W-:Y:S06]  /*9bd0*/  @P0 BRA `(.L_x_2948) ;  /* 0x0000000000080947 */ /* 0x004fec0003800000 */
[----:B------:R-:W2:Y:S02]  /*9be0*/  SYNCS.PHASECHK.TRANS64.TRYWAIT P0, [R0+URZ+0x22830], R21 ;  /* 0x02283015000075a7 */ /* 0x000ea4000800017f */
[----:B--2---:R-:W-:Y:S05]  /*9bf0*/  @!P0 BRA `(.L_x_2949) ;  /* 0x00000188008c8947 */ /* 0x004fea0003800000 */
.L_x_2948:
[----:B------:R-:W-:Y:S01]  /*9c00*/  IMAD R6, R2, 0x300, R227 ;  /* 0x0000030002067824 */ /* 0x000fe200078e02e3 */
[----:B------:R-:W-:Y:S05]  /*9c10*/  WARPSYNC.ALL ;  /* 0x0000000000007948 */ /* 0x000fea0003800000 */
[----:B------:R-:W-:Y:S01]  /*9c20*/  IMAD.MOV.U32 R7, RZ, RZ, 0x40000040 ;  /* 0x40000040ff077424 */ /* 0x000fe200078e00ff */
[C---:B------:R-:W-:Y:S01]  /*9c30*/  R2UR UR4, R4.reuse ;  /* 0x00000000040472ca */ /* 0x040fe200000e0000 */
[----:B0----5:R-:W-:Y:S01]  /*9c40*/  WARPGROUP.ARRIVE ;  /* 0x00000000000079c5 */ /* 0x021fe20000000000 */
[----:B------:R-:W-:Y:S01]  /*9c50*/  R2UR UR5, R5 ;  /* 0x00000000050572ca */ /* 0x000fe200000e0000 */
[----:B------:R-:W-:Y:S01]  /*9c60*/  VIADD R14, R4, 0x2 ;  /* 0x00000002040e7836 */ /* 0x000fe20000000000 */
[C---:B------:R-:W-:Y:S01]  /*9c70*/  R2UR UR6, R6.reuse ;  /* 0x00000000060672ca */ /* 0x040fe200000e0000 */
[----:B------:R-:W-:Y:S01]  /*9c80*/  VIADD R8, R6, 0x2 ;  /* 0x0000000206087836 */ /* 0x000fe20000000000 */
[----:B------:R-:W-:Y:S01]  /*9c90*/  R2UR UR7, R7 ;  /* 0x00000000070772ca */ /* 0x000fe200000e0000 */
[----:B------:R-:W-:Y:S01]  /*9ca0*/  IMAD.MOV.U32 R15, RZ, RZ, 0x40000040 ;  /* 0x40000040ff0f7424 */ /* 0x000fe200078e00ff */
[----:B------:R-:W-:Y:S01]  /*9cb0*/  MOV R11, 0x40000040 ;  /* 0x40000040000b7802 */ /* 0x000fe20000000f00 */
[----:B------:R-:W-:Y:S01]  /*9cc0*/  IMAD.MOV.U32 R9, RZ, RZ, 0x40000040 ;  /* 0x40000040ff097424 */ /* 0x000fe200078e00ff */
[----:B------:R-:W0:Y:S01]  /*9cd0*/  S2R R3, SR_TID.X ;  /* 0x0000000000037919 */ /* 0x000e220000002100 */
[----:B------:R-:W-:-:S02]  /*9ce0*/  VIADD R12, R4, 0x4 ;  /* 0x00000004040c7836 */ /* 0x000fc40000000000 */
[----:B------:R-:W-:Y:S02]  /*9cf0*/  IMAD.MOV.U32 R13, RZ, RZ, 0x40000040 ;  /* 0x40000040ff0d7424 */ /* 0x000fe400078e00ff */
[----:B------:R-:W-:Y:S02]  /*9d00*/  VIADD R10, R4, 0x6 ;  /* 0x00000006040a7836 */ /* 0x000fe40000000000 */
[----:B------:R-:W-:Y:S02]  /*9d10*/  IMAD.MOV.U32 R7, RZ, RZ, 0x40000040 ;  /* 0x40000040ff077424 */ /* 0x000fe400078e00ff */
[----:B------:R-:W-:Y:S01]  /*9d20*/  HGMMA.64x96x16.F32 R24, gdesc[UR4], RZ, !UPT, gsb0 ;  /* 0x01600000041879f0 */ /* 0x000fe2000c0008ff */
[----:B------:R-:W-:Y:S01]  /*9d30*/  R2UR UR4, R14 ;  /* 0x000000000e0472ca */ /* 0x000fe200000e0000 */
[----:B------:R-:W-:Y:S01]  /*9d40*/  IMAD.U32 R97, RZ, RZ, UR51 ;  /* 0x00000033ff617e24 */ /* 0x000fe2000f8e00ff */
[----:B------:R-:W-:Y:S02]  /*9d50*/  R2UR UR5, R15 ;  /* 0x000000000f0572ca */ /* 0x000fe400000e0000 */
[----:B------:R-:W-:Y:S01]  /*9d60*/  R2UR UR6, R8 ;  /* 0x00000000080672ca */ /* 0x000fe200000e0000 */
[C---:B------:R-:W-:Y:S01]  /*9d70*/  VIADD R8, R6.reuse, 0x4 ;  /* 0x0000000406087836 */ /* 0x040fe20000000000 */
[----:B------:R-:W-:Y:S01]  /*9d80*/  R2UR UR7, R9 ;  /* 0x00000000090772ca */ /* 0x000fe200000e0000 */
[----:B------:R-:W-:Y:S01]  /*9d90*/  IMAD.MOV.U32 R9, RZ, RZ, 0x40000040 ;  /* 0x40000040ff097424 */ /* 0x000fe200078e00ff */
[----:B------:R-:W-:Y:S01]  /*9da0*/  ISETP.NE.AND P0, PT, R97, 0x3, PT ;  /* 0x000000036100780c */ /* 0x000fe20003f05270 */
[----:B------:R-:W-:Y:S01]  /*9db0*/  VIADD R6, R6, 0x6 ;  /* 0x0000000606067836 */ /* 0x000fe20000000000 */
[----:B0-----:R-:W-:Y:S01]  /*9dc0*/  SHF.R.U32.HI R3, RZ, 0x7, R3 ;  /* 0x00000007ff037819 */ /* 0x001fe20000011603 */
[----:B------:R-:W-:-:S02]  /*9dd0*/  WARPGROUP.DEPBAR.LE gsb0, 0x0 ;  /* 0x00008000000079c5 */ /* 0x000fc40000010000 */
[----:B------:R-:W-:-:S06]  /*9de0*/  WARPGROUP.ARRIVE ;  /* 0x00000000000079c5 */ /* 0x000fcc0000000000 */
        /* <DEDUP_REMOVED lines=8> */
[----:B------:R-:W-:Y:S01]  /*9e70*/  HGMMA.64x96x16.F32 R24, gdesc[UR4], R24, gsb0 ;  /* 0x01600000041879f0 */ /* 0x000fe20008000818 */
[----:B------:R-:W-:Y:S02]  /*9e80*/  R2UR UR4, R10 ;  /* 0x000000000a0472ca */ /* 0x000fe400000e0000 */
[----:B------:R-:W-:Y:S02]  /*9e90*/  R2UR UR5, R11 ;  /* 0x000000000b0572ca */ /* 0x000fe400000e0000 */
[----:B------:R-:W-:Y:S02]  /*9ea0*/  R2UR UR6, R6 ;  /* 0x00000000060672ca */ /* 0x000fe400000e0000 */
[----:B------:R-:W-:Y:S01]  /*9eb0*/  R2UR UR7, R7 ;  /* 0x00000000070772ca */ /* 0x000fe200000e0000 */
[----:B------:R-:W-:Y:S02]  /*9ec0*/  WARPGROUP.DEPBAR.LE gsb0, 0x0 ;  /* 0x00008000000079c5 */ /* 0x000fe40000010000 */
[----:B------:R-:W-:-:S10]  /*9ed0*/  WARPGROUP.ARRIVE ;  /* 0x00000000000079c5 */ /* 0x000fd40000000000 */
[----:B------:R-:W-:Y:S03]  /*9ee0*/  HGMMA.64x96x16.F32 R24, gdesc[UR4], R24, gsb0 ;  /* 0x01600000041879f0 */ /* 0x000fe60008000818 */
[----:B------:R-:W-:Y:S02]  /*9ef0*/  WARPGROUP.DEPBAR.LE gsb0, 0x0 ;  /* 0x00008000000079c5 */ /* 0x000fe40000010000 */
[----:B------:R0:W-:Y:S06]  /*9f00*/  BAR.ARV R9, 0x100 ;  /* 0x000400090000751d */ /* 0x0001ec0000002000 */
[----:B------:R-:W-:Y:S05]  /*9f10*/  @!P0 BRA `(.L_x_2950) ;  /* 0x0000000000048947 */ /* 0x000fea0003800000 */
[----:B------:R-:W-:Y:S01]  /*9f20*/  BPT.TRAP 0x1 ;  /* 0x000000040000795c */ /* 0x000fe20000300000 */
.L_x_2950:
[----:B------:R-:W3:Y:S01]  /*9f30*/  LDC R226, c[0x0][0x448] ;  /* 0x00011200ffe27b82 */ /* 0x000ee20000000800 */
[----:B------:R-:W-:Y:S01]  /*9f40*/  ULDC UR4, c[0x0][0x9d8] ;  /* 0x0002760000047ab9 */ /* 0x000fe20000000800 */
[----:B------:R-:W-:Y:S01]  /*9f50*/  ULDC.64 UR6, c[0x0][0x9e0] ;  /* 0x0002780000067ab9 */ /* 0x000fe20000000a00 */
[----:B------:R-:W-:Y:S01]  /*9f60*/  FMUL.FTZ R7, R36, UR4 ;  /* 0x0000000424077c20 */ /* 0x000fe20008410000 */
[----:B------:R-:W-:Y:S01]  /*9f70*/  FMUL.FTZ R36, R38, UR4 ;  /* 0x0000000426247c20 */ /* 0x000fe20008410000 */
[----:B------:R-:W-:Y:S01]  /*9f80*/  FMUL.FTZ R40, R40, UR4 ;  /* 0x0000000428287c20 */ /* 0x000fe20008410000 */
[----:B------:R-:W-:Y:S01]  /*9f90*/  FMUL.FTZ R6, R26, UR4 ;  /* 0x000000041a067c20 */ /* 0x000fe20008410000 */
[----:B------:R-:W-:Y:S01]  /*9fa0*/  FMUL.FTZ R26, R35, UR4 ;  /* 0x00000004231a7c20 */ /* 0x000fe20008410000 */
[----:B------:R-:W-:Y:S01]  /*9fb0*/  FMUL.FTZ R37, R37, UR4 ;  /* 0x0000000425257c20 */ /* 0x000fe20008410000 */
[----:B------:R-:W4:Y:S01]  /*9fc0*/  MUFU.TANH R79, R40 ;  /* 0x00000028004f7308 */ /* 0x000f220000002400 */
[----:B------:R-:W-:-:S02]  /*9fd0*/  IMAD.IADD R35, R229, 0x1, R214 ;  /* 0x00000001e5237824 */ /* 0x000fc400078e02d6 */
[----:B------:R-:W-:Y:S01]  /*9fe0*/  FMUL.FTZ R54, R54, UR4 ;  /* 0x0000000436367c20 */ /* 0x000fe20008410000 */
[----:B------:R-:W-:Y:S01]  /*9ff0*/  FMUL.FTZ R29, R29, UR4 ;  /* 0x000000041d1d7c20 */ /* 0x000fe20008410000 */
[----:B------:R-:W-:Y:S01]  /*a000*/  FMUL.FTZ R25, R25, UR4 ;  /* 0x0000000419197c20 */ /* 0x000fe20008410000 */
[----:B------:R-:W-:Y:S01]  /*a010*/  FMUL.FTZ R28, R28, UR4 ;  /* 0x000000041c1c7c20 */ /* 0x000fe20008410000 */
[----:B------:R-:W-:Y:S01]  /*a020*/  FMUL.FTZ R32, R32, UR4 ;  /* 0x0000000420207c20 */ /* 0x000fe20008410000 */
[----:B------:R-:W-:Y:S01]  /*a030*/  FMUL.FTZ R33, R33, UR4 ;  /* 0x0000000421217c20 */ /* 0x000fe20008410000 */
[----:B------:R-:W0:Y:S01]  /*a040*/  MUFU.TANH R78, R37 ;  /* 0x00000025004e7308 */ /* 0x000e220000002400 */
[----:B------:R-:W-:Y:S01]  /*a050*/  FMUL.FTZ R45, R45, UR4 ;  /* 0x000000042d2d7c20 */ /* 0x000fe20008410000 */
[----:B------:R-:W-:Y:S01]  /*a060*/  FMUL.FTZ R8, R24, UR4 ;  /* 0x0000000418087c20 */ /* 0x000fe20008410000 */
[----:B------:R-:W-:Y:S01]  /*a070*/  UISETP.GE.AND UP0, UPT, UR7, 0x1, UPT ;  /* 0x000000010700788c */ /* 0x000fe2000bf06270 */
[----:B------:R-:W-:Y:S01]  /*a080*/  FMUL.FTZ R24, R31, UR4 ;  /* 0x000000041f187c20 */ /* 0x000fe20008410000 */
[----:B------:R-:W-:Y:S01]  /*a090*/  LOP3.LUT R22, R22, 0xfff7ffff, RZ, 0xc0, !PT ;  /* 0xfff7ffff16167812 */ /* 0x000fe200078ec0ff */
[----:B------:R-:W-:Y:S01]  /*a0a0*/  FMUL.FTZ R3, R27, UR4 ;  /* 0x000000041b037c20 */ /* 0x000fe20008410000 */
[----:B---3--:R-:W-:Y:S01]  /*a0b0*/  ISETP.NE.AND P0, PT, R226, 0x1, PT ;  /* 0x00000001e200780c */ /* 0x008fe20003f05270 */
        /* <DEDUP_REMOVED lines=8> */
[----:B------:R5:W0:Y:S01]  /*a140*/  MUFU.TANH R74, R29 ;  /* 0x0000001d004a7308 */ /* 0x000a220000002400 */
[----:B------:R-:W-:Y:S01]  /*a150*/  FMUL.FTZ R49, R49, UR4 ;  /* 0x0000000431317c20 */ /* 0x000fe20008410000 */
[----:B------:R-:W-:Y:S01]  /*a160*/  FMUL.FTZ R52, R52, UR4 ;  /* 0x0000000434347c20 */ /* 0x000fe20008410000 */
[----:B------:R-:W-:Y:S01]  /*a170*/  FMUL.FTZ R53, R53, UR4 ;  /* 0x0000000435357c20 */ /* 0x000fe20008410000 */
[----:B------:R-:W1:Y:S01]  /*a180*/  @P0 LDC R38, c[0x0][0x44c] ;  /* 0x00011300ff260b82 */ /* 0x000e620000000800 */
[----:B------:R-:W-:Y:S01]  /*a190*/  FMUL.FTZ R64, R64, UR4 ;  /* 0x0000000440407c20 */ /* 0x000fe20008410000 */
[----:B------:R-:W-:Y:S01]  /*a1a0*/  FMUL.FTZ R65, R65, UR4 ;  /* 0x0000000441417c20 */ /* 0x000fe20008410000 */
[----:B------:R-:W-:Y:S01]  /*a1b0*/  FMUL.FTZ R68, R68, UR4 ;  /* 0x0000000444447c20 */ /* 0x000fe20008410000 */
[----:B------:R2:W0:Y:S01]  /*a1c0*/  MUFU.TANH R72, R25 ;  /* 0x0000001900487308 */ /* 0x0004220000002400 */
[----:B-----5:R-:W-:Y:S01]  /*a1d0*/  FMUL.FTZ R29, R43, UR4 ;  /* 0x000000042b1d7c20 */ /* 0x020fe20008410000 */
[----:B------:R-:W-:Y:S01]  /*a1e0*/  FMUL.FTZ R69, R69, UR4 ;  /* 0x0000000445457c20 */ /* 0x000fe20008410000 */
[----:B------:R-:W-:Y:S01]  /*a1f0*/  FMUL.FTZ R47, R71, UR4 ;  /* 0x00000004472f7c20 */ /* 0x000fe20008410000 */
[----:B------:R-:W5:Y:S01]  /*a200*/  @P0 LDC R40, c[0x0][0x450] ;  /* 0x00011400ff280b82 */ /* 0x000f620000000800 */
[----:B------:R-:W-:Y:S01]  /*a210*/  FMUL.FTZ R55, R55, UR4 ;  /* 0x0000000437377c20 */ /* 0x000fe20008410000 */
[----:B------:R-:W-:Y:S01]  /*a220*/  FMUL.FTZ R56, R56, UR4 ;  /* 0x0000000438387c20 */ /* 0x000fe20008410000 */
[----:B------:R-:W-:Y:S01]  /*a230*/  FMUL.FTZ R57, R57, UR4 ;  /* 0x0000000439397c20 */ /* 0x000fe20008410000 */
[----:B------:R4:W0:Y:S01]  /*a240*/  MUFU.TANH R73, R28 ;  /* 0x0000001c00497308 */ /* 0x0008220000002400 */
[----:B--2---:R-:W-:Y:S01]  /*a250*/  FMUL.FTZ R25, R34, UR4 ;  /* 0x0000000422197c20 */ /* 0x004fe20008410000 */
[----:B------:R-:W-:Y:S01]  /*a260*/  FMUL.FTZ R34, R63, UR4 ;  /* 0x000000043f227c20 */ /* 0x000fe20008410000 */
[----:B------:R-:W-:Y:S01]  /*a270*/  FMUL.FTZ R58, R58, UR4 ;  /* 0x000000043a3a7c20 */ /* 0x000fe20008410000 */
[----:B------:R-:W-:Y:S01]  /*a280*/  FMUL.FTZ R59, R59, UR4 ;  /* 0x000000043b3b7c20 */ /* 0x000fe20008410000 */
[----:B------:R-:W-:Y:S01]  /*a290*/  FMUL.FTZ R60, R60, UR4 ;  /* 0x000000043c3c7c20 */ /* 0x000fe20008410000 */
[----:B------:R-:W-:Y:S01]  /*a2a0*/  FMUL.FTZ R61, R61, UR4 ;  /* 0x000000043d3d7c20 */ /* 0x000fe20008410000 */
[----:B------:R-:W-:Y:S01]  /*a2b0*/  FMUL.FTZ R62, R62, UR4 ;  /* 0x000000043e3e7c20 */ /* 0x000fe20008410000 */
[----:B------:R2:W0:Y:S01]  /*a2c0*/  MUFU.TANH R75, R32 ;  /* 0x00000020004b7308 */ /* 0x0004220000002400 */
[----:B----4-:R-:W-:Y:S01]  /*a2d0*/  FMUL.FTZ R28, R42, UR4 ;  /* 0x000000042a1c7c20 */ /* 0x010fe20008410000 */
[----:B------:R-:W-:Y:S01]  /*a2e0*/  FMUL.FTZ R42, R66, UR4 ;  /* 0x00000004422a7c20 */ /* 0x000fe20008410000 */
[----:B------:R-:W-:Y:S01]  /*a2f0*/  @P0 LOP3.LUT R22, R22, 0x80000, RZ, 0xfc, !PT ;  /* 0x0008000016160812 */ /* 0x000fe200078efcff */
[----:B-1----:R-:W-:Y:S01]  /*a300*/  @P0 IMAD.HI.U32 R37, R35, R38, RZ ;  /* 0x0000002623250227 */ /* 0x002fe200078e00ff */
[----:B------:R-:W-:Y:S01]  /*a310*/  ULDC UR50, c[0x0][0x9dc] ;  /* 0x0002770000327ab9 */ /* 0x000fe20000000800 */
[----:B------:R-:W-:-:S02]  /*a320*/  UP2UR UR52, UPR, URZ, 0x1 ;  /* 0x000000013f347883 */ /* 0x000fc40008000000 */
[----:B------:R-:W-:Y:S01]  /*a330*/  IMAD.MOV.U32 R38, RZ, RZ, R35 ;  /* 0x000000ffff267224 */ /* 0x000fe200078e0023 */
[----:B------:R1:W4:Y:S01]  /*a340*/  MUFU.TANH R76, R33 ;  /* 0x00000021004c7308 */ /* 0x0003220000002400 */
[----:B------:R-:W-:Y:S02]  /*a350*/  VIADD R35, R0, 0x22840 ;  /* 0x0002284000237836 */ /* 0x000fe40000000000 */
[----:B--2---:R-:W-:Y:S01]  /*a360*/  FMUL.FTZ R32, R50, UR4 ;  /* 0x0000000432207c20 */ /* 0x004fe20008410000 */
[----:B-----5:R-:W-:Y:S01]  /*a370*/  @P0 SHF.R.U32.HI R38, RZ, R40, R37 ;  /* 0x00000028ff260219 */ /* 0x020fe20000011625 */
[----:B------:R-:W-:Y:S01]  /*a380*/  IMAD.U32 R40, RZ, RZ, UR47 ;  /* 0x0000002fff287e24 */ /* 0x000fe2000f8e00ff */
[----:B------:R-:W-:Y:S01]  /*a390*/  PLOP3.LUT P0, PT, PT, PT, UP0, 0x40, 0x0 ;  /* 0x000000000000781c */ /* 0x000fe20003f0e808 */
[----:B------:R-:W-:Y:S01]  /*a3a0*/  IMAD R37, R176, -0x60, R204 ;  /* 0xffffffa0b0257824 */ /* 0x000fe200078e02cc */
[----:B------:R-:W-:Y:S01]  /*a3b0*/  ULOP3.LUT UR50, URZ, UR50, URZ, 0x33, !UPT ;  /* 0x000000323f327292 */ /* 0x000fe2000f8e333f */
[----:B------:R-:W2:Y:S01]  /*a3c0*/  SHFL.IDX PT, R54, R38, RZ, 0x1c1f ;  /* 0x001c1fff26367589 */ /* 0x000ea200000e0000 */
[----:B------:R-:W-:Y:S01]  /*a3d0*/  PRMT R35, R40, 0x654, R35 ;  /* 0x0000065428237816 */ /* 0x000fe20000000023 */
[----:B------:R5:W0:Y:S01]  /*a3e0*/  MUFU.TANH R77, R7 ;  /* 0x00000007004d7308 */ /* 0x000a220000002400 */
[----:B-1----:R-:W-:-:S02]  /*a3f0*/  FMUL.FTZ R33, R51, UR4 ;  /* 0x0000000433217c20 */ /* 0x002fc40008410000 */
[----:B------:R1:W-:Y:S05]  /*a400*/  SYNCS.ARRIVE.TRANS64.RED.A1T0 RZ, [R35+URZ], RZ ;  /* 0x000000ff23ff79a7 */ /* 0x0003ea000810043f */
[----:B------:R3:W0:Y:S01]  /*a410*/  MUFU.TANH R43, R45 ;  /* 0x0000002d002b7308 */ /* 0x0006220000002400 */
[----:B-----5:R-:W-:Y:S01]  /*a420*/  FMUL.FTZ R7, R67, UR4 ;  /* 0x0000000443077c20 */ /* 0x020fe20008410000 */
[C---:B-1----:R-:W-:Y:S02]  /*a430*/  VIADD R35, R37.reuse, 0x61 ;  /* 0x0000006125237836 */ /* 0x042fe40000000000 */
[----:B------:R-:W-:Y:S02]  /*a440*/  VIADD R37, R37, 0x60 ;  /* 0x0000006025257836 */ /* 0x000fe40000000000 */
[----:B------:R-:W-:-:S02]  /*a450*/  IMAD R40, R206, -0x2, R35 ;  /* 0xfffffffece287824 */ /* 0x000fc400078e0223 */
[----:B------:R-:W1:Y:S01]  /*a460*/  MUFU.TANH R8, R8 ;  /* 0x0000000800087308 */ /* 0x000e620000002400 */
[----:B---3--:R-:W-:Y:S01]  /*a470*/  FMUL.FTZ R45, R70, UR4 ;  /* 0x00000004462d7c20 */ /* 0x008fe20008410000 */
[----:B------:R-:W-:Y:S02]  /*a480*/  IMAD.MOV.U32 R35, RZ, RZ, -0x60 ;  /* 0xffffffa0ff237424 */ /* 0x000fe400078e00ff */
[----:B------:R-:W-:Y:S02]  /*a490*/  IMAD.IADD R40, R40, 0x1, -R203 ;  /* 0x0000000128287824 */ /* 0x000fe400078e0acb */
[----:B------:R-:W-:Y:S02]  /*a4a0*/  IMAD R63, R206, -0x2, R37 ;  /* 0xfffffffece3f7824 */ /* 0x000fe400078e0225 */
[----:B------:R-:W3:Y:S01]  /*a4b0*/  MUFU.TANH R6, R6 ;  /* 0x0000000600067308 */ /* 0x000ee20000002400 */
[C---:B------:R-:W-:Y:S01]  /*a4c0*/  VIADD R66, R40.reuse, UR6 ;  /* 0x0000000628427c36 */ /* 0x040fe20008000000 */
[----:B------:R-:W-:Y:S01]  /*a4d0*/  IADD3 R67, R40, UR50, RZ ;  /* 0x0000003228437c10 */ /* 0x000fe2000fffe0ff */
[----:B------:R-:W-:-:S03]  /*a4e0*/  IMAD R71, R176, R35, 0x60 ;  /* 0x00000060b0477424 */ /* 0x000fc600078e0223 */
[----:B--2---:R-:W-:Y:S01]  /*a4f0*/  VIADDMNMX R35, R54, R66, R63, PT ;  /* 0x0000004236237246 */ /* 0x004fe2000380013f */
[----:B------:R-:W-:Y:S01]  /*a500*/  IMAD R70, R206, -0x2, R71 ;  /* 0xfffffffece467824 */ /* 0x000fe200078e0247 */
        /* <DEDUP_REMOVED lines=21> */
[----:B------:R0:W0:Y:S08]  /*a660*/  MUFU.TANH R46, R56 ;  /* 0x00000038002e7308 */ /* 0x0000300000002400 */
[----:B------:R0:W0:Y:S08]  /*a670*/  MUFU.TANH R50, R57 ;  /* 0x0000003900327308 */ /* 0x0000300000002400 */
[----:B------:R0:W0:Y:S08]  /*a680*/  MUFU.TANH R82, R58 ;  /* 0x0000003a00527308 */ /* 0x0000300000002400 */
[----:B------:R0:W0:Y:S08]  /*a690*/  MUFU.TANH R83, R59 ;  /* 0x0000003b00537308 */ /* 0x0000300000002400 */
[----:B------:R0:W0:Y:S08]  /*a6a0*/  MUFU.TANH R51, R60 ;  /* 0x0000003c00337308 */ /* 0x0000300000002400 */
[----:B------:R0:W0:Y:S08]  /*a6b0*/  MUFU.TANH R84, R61 ;  /* 0x0000003d00547308 */ /* 0x0000300000002400 */
[----:B------:R0:W0:Y:S08]  /*a6c0*/  MUFU.TANH R85, R62 ;  /* 0x0000003e00557308 */ /* 0x0000300000002400 */
        /* <DEDUP_REMOVED lines=9> */
[----:B-1234-:R-:W-:Y:S05]  /*a760*/  @P0 BRA `(.L_x_2951) ;  /* 0x0000000000540947 */ /* 0x01efea0003800000 */
[----:B------:R-:W-:Y:S01]  /*a770*/  IADD3 R39, -R203, R204, R54 ;  /* 0x000000cccb277210 */ /* 0x000fe20007ffe136 */
[----:B------:R-:W-:Y:S03]  /*a780*/  BSSY B0, `(.L_x_2952) ;  /* 0x0000010000007945 */ /* 0x000fe60003800000 */
[----:B------:R-:W-:-:S13]  /*a790*/  ISETP.GT.AND P0, PT, R39, -0x1, PT ;  /* 0xffffffff2700780c */ /* 0x000fda0003f04270 */
[----:B------:R-:W-:Y:S05]  /*a7a0*/  @P0 BRA `(.L_x_2953) ;  /* 0x0000000000200947 */ /* 0x000fea0003800000 */
[----:B------:R-:W-:Y:S01]  /*a7b0*/  UISETP.NE.AND UP0, UPT, UR7, 0x1, UPT ;  /* 0x000000010700788c */ /* 0x000fe2000bf05270 */
[----:B------:R-:W-:-:S05]  /*a7c0*/  LOP3.LUT R39, RZ, R39, RZ, 0x33, !PT ;  /* 0x00000027ff277212 */ /* 0x000fca00078e33ff */
[----:B------:R-:W-:-:S05]  /*a7d0*/  PLOP3.LUT P0, PT, PT, PT, UP0, 0x80, 0x0 ;  /* 0x000000000000781c */ /* 0x000fca0003f0f008 */
[----:B------:R-:W-:-:S08]  /*a7e0*/  @UP0 ULDC.64 UR4, c[0x0][0x9e8] ;  /* 0x00027a0000040ab9 */ /* 0x000fd00000000a00 */
[----:B------:R-:W-:-:S05]  /*a7f0*/  @P0 IMAD.HI.U32 R40, R39, UR4, RZ ;  /* 0x0000000427280c27 */ /* 0x000fca000f8e00ff */
[----:B------:R-:W-:-:S04]  /*a800*/  @P0 SHF.R.U32.HI R39, RZ, UR5, R40 ;  /* 0x00000005ff270c19 */ /* 0x000fc80008011628 */
[----:B------:R-:W-:Y:S01]  /*a810*/  LOP3.LUT R39, RZ, R39, RZ, 0x33, !PT ;  /* 0x00000027ff277212 */ /* 0x000fe200078e33ff */
[----:B------:R-:W-:Y:S06]  /*a820*/  BRA `(.L_x_2954) ;  /* 0x0000000000147947 */ /* 0x000fec0003800000 */
.L_x_2953:
[----:B------:R-:W-:-:S06]  /*a830*/  UISETP.NE.AND UP0, UPT, UR7, 0x1, UPT ;  /* 0x000000010700788c */ /* 0x000fcc000bf05270 */
[----:B------:R-:W-:-:S05]  /*a840*/  PLOP3.LUT P0, PT, PT, PT, UP0, 0x80, 0x0 ;  /* 0x000000000000781c */ /* 0x000fca0003f0f008 */
[----:B------:R-:W-:-:S08]  /*a850*/  @UP0 ULDC.64 UR4, c[0x0][0x9e8] ;  /* 0x00027a0000040ab9 */ /* 0x000fd00000000a00 */
[----:B------:R-:W-:-:S05]  /*a860*/  @P0 IMAD.HI.U32 R40, R39, UR4, RZ ;  /* 0x0000000427280c27 */ /* 0x000fca000f8e00ff */
[----:B------:R-:W-:-:S07]  /*a870*/  @P0 SHF.R.U32.HI R39, RZ, UR5, R40 ;  /* 0x00000005ff270c19 */ /* 0x000fce0008011628 */
.L_x_2954:
[----:B------:R-:W-:Y:S05]  /*a880*/  BSYNC B0 ;  /* 0x0000000000007941 */ /* 0x000fea0003800000 */
.L_x_2952:
[----:B------:R-:W-:-:S05]  /*a890*/  IMAD R40, R39, UR7, R70 ;  /* 0x0000000727287c24 */ /* 0x000fca000f8e0246 */
[----:B------:R-:W-:Y:S02]  /*a8a0*/  VIMNMX R37, R37, R40, !PT ;  /* 0x0000002825257248 */ /* 0x000fe40007fe0100 */
[----:B------:R-:W-:-:S07]  /*a8b0*/  VIADDMNMX R35, R40, UR7, R35, PT ;  /* 0x0000000728237c46 */ /* 0x000fce000b800123 */
.L_x_2951:
[C---:B------:R-:W-:Y:S01]  /*a8c0*/  ISETP.GE.AND P1, PT, R71.reuse, 0x9, PT ;  /* 0x000000094700780c */ /* 0x040fe20003f26270 */
[----:B------:R-:W-:Y:S01]  /*a8d0*/  UISETP.GE.AND UP0, UPT, UR7, 0x1, UPT ;  /* 0x000000010700788c */ /* 0x000fe2000bf06270 */
[----:B------:R-:W-:Y:S02]  /*a8e0*/  ISETP.GE.AND P0, PT, R71, 0x2, PT ;  /* 0x000000024700780c */ /* 0x000fe40003f06270 */
[C---:B------:R-:W-:Y:S02]  /*a8f0*/  ISETP.GT.AND P2, PT, R37.reuse, 0x8, !P1 ;  /* 0x000000082500780c */ /* 0x040fe40004f44270 */
[----:B------:R-:W-:Y:S02]  /*a900*/  ISETP.GT.AND P3, PT, R37, 0x1, !P0 ;  /* 0x000000012500780c */ /* 0x000fe40004764270 */
[----:B------:R-:W-:Y:S02]  /*a910*/  ISETP.LT.OR P2, PT, R35, 0x9, P2 ;  /* 0x000000092300780c */ /* 0x000fe40001741670 */
[----:B------:R-:W-:-:S02]  /*a920*/  ISETP.GE.AND P4, PT, R71, 0xa, PT ;  /* 0x0000000a4700780c */ /* 0x000fc40003f86270 */
[----:B0-----:R-:W-:Y:S02]  /*a930*/  FSEL R154, R73, -INF , !P2 ;  /* 0xff800000499a7808 */ /* 0x001fe40005000000 */
[----:B------:R-:W-:Y:S02]  /*a940*/  ISETP.LT.OR P3, PT, R35, 0x2, P3 ;  /* 0x000000022300780c */ /* 0x000fe40001f61670 */
        /* <DEDUP_REMOVED lines=90> */
[C---:B------:R-:W-:Y:S02]  /*aef0*/  ISETP.GE.AND P2, PT, R71.reuse, 0x52, PT ;  /* 0x000000524700780c */ /* 0x040fe40003f46270 */
[----:B------:R-:W-:Y:S02]  /*af00*/  ISETP.GE.AND P5, PT, R71, 0x1, PT ;  /* 0x000000014700780c */ /* 0x000fe40003fa6270 */
[----:B------:R-:W-:Y:S02]  /*af10*/  ISETP.GT.AND P3, PT, R37, 0x51, !P2 ;  /* 0x000000512500780c */ /* 0x000fe40005764270 */
[----:B------:R-:W-:-:S02]  /*af20*/  ISETP.GE.AND P6, PT, R71, 0x5a, PT ;  /* 0x0000005a4700780c */ /* 0x000fc40003fc6270 */
[----:B------:R-:W-:-:S04]  /*af30*/  ISETP.LT.OR P3, PT, R35, 0x52, P3 ;  /* 0x000000522300780c */ /* 0x000fc80001f61670 */
[----:B------:R-:W-:Y:S02]  /*af40*/  FSEL R48, R65, -INF , !P3 ;  /* 0xff80000041307808 */ /* 0x000fe40005800000 */
[----:B------:R-:W-:-:S04]  /*af50*/  ISETP.GE.AND P3, PT, R71, 0x59, PT ;  /* 0x000000594700780c */ /* 0x000fc80003f66270 */
[----:B------:R-:W-:-:S04]  /*af60*/  ISETP.GT.AND P4, PT, R37, 0x58, !P3 ;  /* 0x000000582500780c */ /* 0x000fc80005f84270 */
[----:B------:R-:W-:-:S04]  /*af70*/  ISETP.LT.OR P4, PT, R35, 0x59, P4 ;  /* 0x000000592300780c */ /* 0x000fc80002781670 */
[----:B------:R-:W-:Y:S02]  /*af80*/  FSEL R44, R68, -INF , !P4 ;  /* 0xff800000442c7808 */ /* 0x000fe40006000000 */
[----:B------:R-:W-:-:S04]  /*af90*/  ISETP.GT.AND P4, PT, R37, RZ, !P5 ;  /* 0x000000ff2500720c */ /* 0x000fc80006f84270 */
[----:B------:R-:W-:-:S04]  /*afa0*/  ISETP.LT.OR P4, PT, R35, 0x1, P4 ;  /* 0x000000012300780c */ /* 0x000fc80002781670 */
[----:B------:R-:W-:Y:S02]  /*afb0*/  FSEL R152, R8, -INF , !P4 ;  /* 0xff80000008987808 */ /* 0x000fe40006000000 */
[----:B------:R-:W-:Y:S01]  /*afc0*/  ISETP.GT.AND P4, PT, R37, 0x59, !P6 ;  /* 0x000000592500780c */ /* 0x000fe20007784270 */
[----:B------:R-:W0:Y:S03]  /*afd0*/  SHFL.IDX PT, R8, R38, 0x1, 0x1c1f ;  /* 0x003c1f0026087f89 */ /* 0x000e2600000e0000 */
[----:B------:R-:W-:-:S04]  /*afe0*/  ISETP.LT.OR P4, PT, R35, 0x5a, P4 ;  /* 0x0000005a2300780c */ /* 0x000fc80002781670 */
[----:B------:R-:W-:Y:S02]  /*aff0*/  FSEL R46, R69, -INF , !P4 ;  /* 0xff800000452e7808 */ /* 0x000fe40006000000 */
[----:B------:R-:W-:Y:S02]  /*b000*/  PLOP3.LUT P4, PT, PT, PT, UP0, 0x40, 0x0 ;  /* 0x000000000000781c */ /* 0x000fe40003f8e808 */
[----:B0-----:R-:W-:Y:S01]  /*b010*/  VIADDMNMX R63, R8, R66, R63, PT ;  /* 0x00000042083f7246 */ /* 0x001fe2000380013f */
[----:B------:R-:W-:-:S10]  /*b020*/  IMAD.IADD R64, R67, 0x1, R8 ;  /* 0x0000000143407824 */ /* 0x000fd400078e0208 */
[----:B------:R-:W-:Y:S05]  /*b030*/  @P4 BRA `(.L_x_2955) ;  /* 0x00000000005c4947 */ /* 0x000fea0003800000 */
        /* <DEDUP_REMOVED lines=8> */
[----:B------:R-:W-:Y:S01]  /*b0c0*/  @P4 IMAD.HI.U32 R35, R8, UR4, RZ ;  /* 0x0000000408234c27 */ /* 0x000fe2000f8e00ff */
[----:B------:R-:W-:-:S13]  /*b0d0*/  PLOP3.LUT P4, PT, PT, PT, UP0, 0x80, 0x0 ;  /* 0x000000000000781c */ /* 0x000fda0003f8f008 */
[----:B------:R-:W-:-:S04]  /*b0e0*/  @P4 SHF.R.U32.HI R8, RZ, UR5, R35 ;  /* 0x00000005ff084c19 */ /* 0x000fc80008011623 */
[----:B------:R-:W-:Y:S01]  /*b0f0*/  LOP3.LUT R8, RZ, R8, RZ, 0x33, !PT ;  /* 0x00000008ff087212 */ /* 0x000fe200078e33ff */
[----:B------:R-:W-:Y:S06]  /*b100*/  BRA `(.L_x_2958) ;  /* 0x0000000000187947 */ /* 0x000fec0003800000 */
.L_x_2957:
[----:B------:R-:W-:-:S06]  /*b110*/  UISETP.NE.AND UP0, UPT, UR7, 0x1, UPT ;  /* 0x000000010700788c */ /* 0x000fcc000bf05270 */
[----:B------:R-:W-:-:S05]  /*b120*/  PLOP3.LUT P4, PT, PT, PT, UP0, 0x80, 0x0 ;  /* 0x000000000000781c */ /* 0x000fca0003f8f008 */
[----:B------:R-:W-:-:S08]  /*b130*/  @UP0 ULDC.64 UR4, c[0x0][0x9e8] ;  /* 0x00027a0000040ab9 */ /* 0x000fd00000000a00 */
[----:B------:R-:W-:Y:S01]  /*b140*/  @P4 IMAD.HI.U32 R35, R8, UR4, RZ ;  /* 0x0000000408234c27 */ /* 0x000fe2000f8e00ff */
[----:B------:R-:W-:-:S13]  /*b150*/  PLOP3.LUT P4, PT, PT, PT, UP0, 0x80, 0x0 ;  /* 0x000000000000781c */ /* 0x000fda0003f8f008 */
[----:B------:R-:W-:-:S07]  /*b160*/  @P4 SHF.R.U32.HI R8, RZ, UR5, R35 ;  /* 0x00000005ff084c19 */ /* 0x000fce0008011623 */
.L_x_2958:
[----:B------:R-:W-:Y:S05]  /*b170*/  BSYNC B0 ;  /* 0x0000000000007941 */ /* 0x000fea0003800000 */
.L_x_2956:
[----:B------:R-:W-:-:S05]  /*b180*/  IMAD R8, R8, UR7, R70 ;  /* 0x0000000708087c24 */ /* 0x000fca000f8e0246 */
[----:B------:R-:W-:Y:S02]  /*b190*/  VIMNMX R64, R64, R8, !PT ;  /* 0x0000000840407248 */ /* 0x000fe40007fe0100 */
[----:B------:R-:W-:-:S07]  /*b1a0*/  VIADDMNMX R63, R8, UR7, R63, PT ;  /* 0x00000007083f7c46 */ /* 0x000fce000b80013f */
.L_x_2955:
        /* <DEDUP_REMOVED lines=15> */
[----:B------:R-:W-:Y:S02]  /*b2a0*/  ISETP.GT.AND P0, PT, R64, 0x10, !P0 ;  /* 0x000000104000780c */ /* 0x000fe40004704270 */
[C---:B------:R-:W-:Y:S02]  /*b2b0*/  ISETP.LT.OR P5, PT, R63.reuse, 0x1, P5 ;  /* 0x000000013f00780c */ /* 0x040fe40002fa1670 */
[----:B------:R-:W-:Y:S02]  /*b2c0*/  ISETP.LT.OR P0, PT, R63, 0x11, P0 ;  /* 0x000000113f00780c */ /* 0x000fe40000701670 */
[----:B------:R-:W-:-:S02]  /*b2d0*/  FSEL R65, R6, -INF , !P5 ;  /* 0xff80000006417808 */ /* 0x000fc40006800000 */
        /* <DEDUP_REMOVED lines=8> */
[----:B------:R-:W-:Y:S02]  /*b360*/  ISETP.GT.AND P0, PT, R64, 0x18, !P1 ;  /* 0x000000184000780c */ /* 0x000fe40004f04270 */
[----:B------:R-:W-:Y:S02]  /*b370*/  FMNMX.FTZ R6, R156, R6, !PT ;  /* 0x000000069c067209 */ /* 0x000fe40007810000 */
        /* <DEDUP_REMOVED lines=9> */
[----:B------:R-:W-:Y:S02]  /*b410*/  ISETP.NE.AND P1, PT, R94, RZ, PT ;  /* 0x000000ff5e00720c */ /* 0x000fe40003f25270 */
[----:B------:R-:W-:Y:S02]  /*b420*/  ISETP.GT.AND P0, PT, R64, 0x20, !P0 ;  /* 0x000000204000780c */ /* 0x000fe40004704270 */
[----:B------:R-:W-:Y:S02]  /*b430*/  FMNMX.FTZ R66, R43, R66, !PT ;  /* 0x000000422b427209 */ /* 0x000fe40007810000 */
[----:B------:R-:W-:Y:S02]  /*b440*/  ISETP.LT.OR P0, PT, R63, 0x21, P0 ;  /* 0x000000213f00780c */ /* 0x000fe40000701670 */
[----:B------:R-:W-:-:S02]  /*b450*/  ISETP.NE.AND P4, PT, R95, RZ, PT ;  /* 0x000000ff5f00720c */ /* 0x000fc40003f85270 */
[----:B------:R-:W-:Y:S02]  /*b460*/  FSEL R8, R28, -INF , !P0 ;  /* 0xff8000001c087808 */ /* 0x000fe40004000000 */
[----:B------:R-:W-:Y:S02]  /*b470*/  ISETP.NE.AND P0, PT, R79, RZ, PT ;  /* 0x000000ff4f00720c */ /* 0x000fe40003f05270 */
[C---:B------:R-:W-:Y:S02]  /*b480*/  ISETP.GT.AND P2, PT, R64.reuse, 0x51, !P2 ;  /* 0x000000514000780c */ /* 0x040fe40005744270 */
[C---:B------:R-:W-:Y:S02]  /*b490*/  ISETP.GT.AND P0, PT, R64.reuse, 0x21, !P0 ;  /* 0x000000214000780c */ /* 0x040fe40004704270 */
[----:B------:R-:W-:Y:S02]  /*b4a0*/  ISETP.GT.AND P3, PT, R64, 0x58, !P3 ;  /* 0x000000584000780c */ /* 0x000fe40005f64270 */
[----:B------:R-:W-:-:S02]  /*b4b0*/  ISETP.LT.OR P0, PT, R63, 0x22, P0 ;  /* 0x000000223f00780c */ /* 0x000fc40000701670 */
[----:B------:R-:W-:Y:S02]  /*b4c0*/  ISETP.LT.OR P2, PT, R63, 0x52, P2 ;  /* 0x000000523f00780c */ /* 0x000fe40001741670 */
[----:B------:R-:W-:Y:S02]  /*b4d0*/  FSEL R20, R29, -INF , !P0 ;  /* 0xff8000001d147808 */ /* 0x000fe40004000000 */
[----:B------:R-:W-:Y:S02]  /*b4e0*/  ISETP.NE.AND P0, PT, R87, RZ, PT ;  /* 0x000000ff5700720c */ /* 0x000fe40003f05270 */
[C---:B------:R-:W-:Y:S02]  /*b4f0*/  ISETP.GT.AND P6, PT, R64.reuse, 0x59, !P6 ;  /* 0x000000594000780c */ /* 0x040fe400077c4270 */
[----:B------:R-:W-:Y:S02]  /*b500*/  ISETP.GT.AND P0, PT, R64, 0x28, !P0 ;  /* 0x000000284000780c */ /* 0x000fe40004704270 */
[----:B------:R-:W-:-:S02]  /*b510*/  ISETP.LT.OR P3, PT, R63, 0x59, P3 ;  /* 0x000000593f00780c */ /* 0x000fc40001f61670 */
[C---:B------:R-:W-:Y:S02]  /*b520*/  ISETP.LT.OR P0, PT, R63.reuse, 0x29, P0 ;  /* 0x000000293f00780c */ /* 0x040fe40000701670 */
[----:B------:R-:W-:Y:S02]  /*b530*/  ISETP.LT.OR P6, PT, R63, 0x5a, P6 ;  /* 0x0000005a3f00780c */ /* 0x000fe400037c1670 */
[----:B------:R-:W-:Y:S02]  /*b540*/  FSEL R24, R30, -INF , !P0 ;  /* 0xff8000001e187808 */ /* 0x000fe40004000000 */
[----:B------:R-:W-:Y:S02]  /*b550*/  ISETP.NE.AND P0, PT, R88, RZ, PT ;  /* 0x000000ff5800720c */ /* 0x000fe40003f05270 */
[----:B------:R-:W-:Y:S02]  /*b560*/  FSEL R45, R45, -INF , !P3 ;  /* 0xff8000002d2d7808 */ /* 0x000fe40005800000 */
        /* <DEDUP_REMOVED lines=46> */
[----:B------:R-:W-:Y:S01]  /*b850*/  ISETP.NE.AND P4, PT, R96, RZ, PT ;  /* 0x000000ff6000720c */ /* 0x000fe20003f85270 */
[----:B------:R-:W0:Y:S01]  /*b860*/  SHFL.BFLY PT, R6, R33, 0x2, 0x1f ;  /* 0x0c401f0021067f89 */ /* 0x000e2200000e0000 */
[----:B------:R-:W-:-:S02]  /*b870*/  FSEL R31, R85, -INF , !P0 ;  /* 0xff800000551f7808 */ /* 0x000fc40004000000 */
[----:B0-----:R-:W-:Y:S02]  /*b880*/  FMNMX.FTZ R35, R33, R6, !PT ;  /* 0x0000000621237209 */ /* 0x001fe40007810000 */
[----:B------:R-:W-:-:S03]  /*b890*/  FMNMX.FTZ R33, R41, R66, !PT ;  /* 0x0000004229217209 */ /* 0x000fc60007810000 */
[----:B------:R-:W0:Y:S02]  /*b8a0*/  SHFL.BFLY PT, R6, R35, 0x1, 0x1f ;  /* 0x0c201f0023067f89 */ /* 0x000e2400000e0000 */
        /* <DEDUP_REMOVED lines=13> */
[----:B------:R0:W-:Y:S01]  /*b980*/  MUFU.EX2 R33, R67 ;  /* 0x0000004300217308 */ /* 0x0001e20000000800 */
[----:B------:R-:W-:Y:S01]  /*b990*/  FMNMX.FTZ R37, R20, R37, !PT ;  /* 0x0000002514257209 */ /* 0x000fe20007810000 */
[--C-:B------:R-:W-:Y:S01]  /*b9a0*/  FFMA.FTZ R53, R53, UR48, -R69.reuse ;  /* 0x0000003035357c23 */ /* 0x100fe20008010845 */
[----:B------:R-:W-:Y:S01]  /*b9b0*/  ISETP.NE.AND P4, PT, R84, RZ, PT ;  /* 0x000000ff5400720c */ /* 0x000fe20003f85270 */
[--C-:B------:R-:W-:Y:S01]  /*b9c0*/  FFMA.FTZ R152, R152, UR48, -R69.reuse ;  /* 0x0000003098987c23 */ /* 0x100fe20008010845 */
[----:B------:R-:W-:Y:S01]  /*b9d0*/  FMNMX.FTZ R66, R24, R37, !PT ;  /* 0x0000002518427209 */ /* 0x000fe20007810000 */
[--C-:B------:R-:W-:Y:S01]  /*b9e0*/  FFMA.FTZ R154, R154, UR48, -R69.reuse ;  /* 0x000000309a9a7c23 */ /* 0x100fe20008010845 */
[----:B------:R-:W-:Y:S01]  /*b9f0*/  FSEL R34, R34, -INF , !P0 ;  /* 0xff80000022227808 */ /* 0x000fe20004000000 */
[----:B------:R-:W-:Y:S01]  /*ba00*/  MUFU.EX2 R168, R53 ;  /* 0x0000003500a87308 */ /* 0x000fe20000000800 */
[----:B------:R-:W-:Y:S01]  /*ba10*/  FMNMX.FTZ R37, R25, R66, !PT ;  /* 0x0000004219257209 */ /* 0x000fe20007810000 */
[--C-:B------:R-:W-:Y:S01]  /*ba20*/  FFMA.FTZ R68, R74, UR48, -R69.reuse ;  /* 0x000000304a447c23 */ /* 0x100fe20008010845 */
[----:B------:R-:W-:Y:S01]  /*ba30*/  ISETP.GT.AND P0, PT, R64, 0x50, !P4 ;  /* 0x000000504000780c */ /* 0x000fe20006704270 */
[--C-:B------:R-:W-:Y:S01]  /*ba40*/  FFMA.FTZ R156, R156, UR48, -R69.reuse ;  /* 0x000000309c9c7c23 */ /* 0x100fe20008010845 */
[----:B0-----:R-:W-:Y:S01]  /*ba50*/  FMNMX.FTZ R67, R26, R37, !PT ;  /* 0x000000251a437209 */ /* 0x001fe20007810000 */
        /* <DEDUP_REMOVED lines=9> */
[----:B------:R-:W-:Y:S01]  /*baf0*/  FSEL R62, R7, -INF , !P2 ;  /* 0xff800000073e7808 */ /* 0x000fe20005000000 */
        /* <DEDUP_REMOVED lines=20> */
[----:B------:R-:W-:Y:S01]  /*bc40*/  FFMA.FTZ R46, R46, UR48, -R69 ;  /* 0x000000302e2e7c23 */ /* 0x000fe20008010845 */
[----:B------:R-:W-:-:S02]  /*bc50*/  FMNMX.FTZ R67, R42, R67, !PT ;  /* 0x000000432a437209 */ /* 0x000fc40007810000 */
[----:B------:R-:W-:Y:S02]  /*bc60*/  ISETP.NE.AND P4, PT, R97, 0x3, PT ;  /* 0x000000036100780c */ /* 0x000fe40003f85270 */
[----:B------:R-:W-:Y:S01]  /*bc70*/  FMNMX.FTZ R64, R62, R67, !PT ;  /* 0x000000433e407209 */ /* 0x000fe20007810000 */
[----:B------:R-:W-:Y:S03]  /*bc80*/  MUFU.EX2 R37, R70 ;  /* 0x0000004600257308 */ /* 0x000fe60000000800 */
[----:B------:R-:W-:-:S04]  /*bc90*/  FMNMX.FTZ R64, R45, R64, !PT ;  /* 0x000000402d407209 */ /* 0x000fc80007810000 */
[----:B------:R-:W-:Y:S01]  /*bca0*/  FMNMX.FTZ R64, R47, R64, !PT ;  /* 0x000000402f407209 */ /* 0x000fe20007810000 */
[----:B------:R-:W-:Y:S04]  /*bcb0*/  MUFU.EX2 R158, R158 ;  /* 0x0000009e009e7308 */ /* 0x000fe80000000800 */
[----:B------:R-:W0:Y:S04]  /*bcc0*/  SHFL.BFLY PT, R7, R64, 0x2, 0x1f ;  /* 0x0c401f0040077f89 */ /* 0x000e2800000e0000 */
[----:B------:R-:W-:Y:S08]  /*bcd0*/  MUFU.EX2 R39, R39 ;  /* 0x0000002700277308 */ /* 0x000ff00000000800 */
[----:B------:R-:W-:Y:S08]  /*bce0*/  MUFU.EX2 R160, R160 ;  /* 0x000000a000a07308 */ /* 0x000ff00000000800 */
[----:B------:R-:W-:Y:S01]  /*bcf0*/  MUFU.EX2 R61, R61 ;  /* 0x0000003d003d7308 */ /* 0x000fe20000000800 */
[----:B0-----:R-:W-:-:S07]  /*bd00*/  FMNMX.FTZ R54, R64, R7, !PT ;  /* 0x0000000740367209 */ /* 0x001fce0007810000 */
[----:B------:R-:W-:Y:S01]  /*bd10*/  MUFU.EX2 R60, R60 ;  /* 0x0000003c003c7308 */ /* 0x000fe20000000800 */
[----:B------:R-:W0:Y:S07]  /*bd20*/  SHFL.BFLY PT, R7, R54, 0x1, 0x1f ;  /* 0x0c201f0036077f89 */ /* 0x000e2e00000e0000 */
[----:B------:R-:W1:Y:S08]  /*bd30*/  MUFU.EX2 R59, R59 ;  /* 0x0000003b003b7308 */ /* 0x000e700000000800 */
[----:B------:R-:W-:Y:S08]  /*bd40*/  MUFU.EX2 R58, R58 ;  /* 0x0000003a003a7308 */ /* 0x000ff00000000800 */
[----:B------:R-:W2:Y:S01]  /*bd50*/  MUFU.EX2 R57, R57 ;  /* 0x0000003900397308 */ /* 0x000ea20000000800 */
[----:B0-----:R-:W-:-:S02]  /*bd60*/  FMNMX.FTZ R7, R54, R7, !PT ;  /* 0x0000000736077209 */ /* 0x001fc40007810000 */
[----:B-1----:R-:W-:Y:S02]  /*bd70*/  F2FP.F16.F32.PACK_AB R162, R59, R60 ;  /* 0x0000003c3ba2723e */ /* 0x002fe400000000ff */
[C---:B------:R-:W-:Y:S01]  /*bd80*/  FSETP.NEU.FTZ.AND P0, PT, R7.reuse, -INF , PT ;  /* 0xff8000000700780b */ /* 0x040fe20003f1d000 */
[----:B------:R-:W-:Y:S02]  /*bd90*/  FMUL.FTZ R53, R7, UR48 ;  /* 0x0000003007357c20 */ /* 0x000fe40008410000 */
[----:B------:R-:W-:Y:S03]  /*bda0*/  MUFU.EX2 R56, R56 ;  /* 0x0000003800387308 */ /* 0x000fe60000000800 */
[----:B------:R-:W-:-:S05]  /*bdb0*/  FSEL R67, R53, RZ, P0 ;  /* 0x000000ff35437208 */ /* 0x000fca0000000000 */
        /* <DEDUP_REMOVED lines=25> */
[--C-:B------:R-:W-:Y:S01]  /*bf50*/  FFMA.FTZ R45, R45, UR48, -R67.reuse ;  /* 0x000000302d2d7c23 */ /* 0x100fe20008010843 */
[----:B------:R-:W-:Y:S01]  /*bf60*/  FFMA.FTZ R47, R47, UR48, -R67 ;  /* 0x000000302f2f7c23 */ /* 0x000fe20008010843 */
[----:B--2---:R-:W-:-:S03]  /*bf70*/  F2FP.F16.F32.PACK_AB R164, R57, R58 ;  /* 0x0000003a39a4723e */ /* 0x004fc600000000ff */
[----:B------:R-:W2:Y:S01]  /*bf80*/  MUFU.EX2 R43, R43 ;  /* 0x0000002b002b7308 */ /* 0x000ea20000000800 */
[----:B-1----:R-:W-:Y:S01]  /*bf90*/  FADD.FTZ R41, R152, R33 ;  /* 0x0000002198297221 */ /* 0x002fe20000010000 */
[----:B------:R-:W-:Y:S02]  /*bfa0*/  F2FP.F16.F32.PACK_AB R152, R33, R152 ;  /* 0x000000982198723e */ /* 0x000fe400000000ff */
[----:B0-----:R-:W-:-:S04]  /*bfb0*/  F2FP.F16.F32.PACK_AB R153, R52, R65 ;  /* 0x000000413499723e */ /* 0x001fc800000000ff */
[----:B------:R0:W-:Y:S08]  /*bfc0*/  MUFU.EX2 R161, R8 ;  /* 0x0000000800a17308 */ /* 0x0001f00000000800 */
[----:B------:R-:W1:Y:S01]  /*bfd0*/  MUFU.EX2 R40, R40 ;  /* 0x0000002800287308 */ /* 0x000e620000000800 */
[----:B0-----:R-:W-:Y:S01]  /*bfe0*/  FADD.FTZ R8, R154, R41 ;  /* 0x000000299a087221 */ /* 0x001fe20000010000 */
[----:B------:R-:W-:-:S02]  /*bff0*/  F2FP.F16.F32.PACK_AB R154, R35, R154 ;  /* 0x0000009a239a723e */ /* 0x000fc400000000ff */
[----:B--2---:R-:W-:Y:S01]  /*c000*/  F2FP.F16.F32.PACK_AB R155, R54, R43 ;  /* 0x0000002b369b723e */ /* 0x004fe200000000ff */
[----:B------:R-:W-:Y:S01]  /*c010*/  FADD.FTZ R41, R35, R8 ;  /* 0x0000000823297221 */ /* 0x000fe20000010000 */
[----:B------:R-:W-:Y:S02]  /*c020*/  FADD.FTZ R8, R65, R52 ;  /* 0x0000003441087221 */ /* 0x000fe40000010000 */
[----:B------:R0:W2:Y:S08]  /*c030*/  MUFU.EX2 R157, R38 ;  /* 0x00000026009d7308 */ /* 0x0000b00000000800 */
[----:B------:R-:W3:Y:S01]  /*c040*/  MUFU.EX2 R36, R36 ;  /* 0x0000002400247308 */ /* 0x000ee20000000800 */
[----:B0-----:R-:W-:Y:S01]  /*c050*/  FADD.FTZ R38, R156, R41 ;  /* 0x000000299c267221 */ /* 0x001fe20000010000 */
[----:B------:R-:W-:Y:S01]  /*c060*/  FADD.FTZ R41, R43, R8 ;  /* 0x000000082b297221 */ /* 0x000fe20000010000 */
[----:B------:R-:W-:-:S02]  /*c070*/  F2FP.F16.F32.PACK_AB R156, R37, R156 ;  /* 0x0000009c259c723e */ /* 0x000fc400000000ff */
[----:B------:R-:W-:Y:S01]  /*c080*/  FADD.FTZ R69, R37, R38 ;  /* 0x0000002625457221 */ /* 0x000fe20000010000 */
[----:B------:R-:W-:Y:S02]  /*c090*/  FADD.FTZ R41, R54, R41 ;  /* 0x0000002936297221 */ /* 0x000fe40000010000 */
[----:B------:R-:W0:Y:S01]  /*c0a0*/  MUFU.EX2 R3, R3 ;  /* 0x0000000300037308 */ /* 0x000e220000000800 */
[----:B------:R-:W-:Y:S01]  /*c0b0*/  FADD.FTZ R8, R158, R69 ;  /* 0x000000459e087221 */ /* 0x000fe20000010000 */
[----:B------:R-:W-:-:S03]  /*c0c0*/  F2FP.F16.F32.PACK_AB R158, R39, R158 ;  /* 0x0000009e279e723e */ /* 0x000fc600000000ff */
[----:B------:R-:W-:Y:S01]  /*c0d0*/  FADD.FTZ R69, R39, R8 ;  /* 0x0000000827457221 */ /* 0x000fe20000010000 */
[----:B-1----:R-:W-:Y:S02]  /*c0e0*/  FADD.FTZ R8, R40, R41 ;  /* 0x0000002928087221 */ /* 0x002fe40000010000 */
[----:B------:R1:W-:Y:S02]  /*c0f0*/  MUFU.EX2 R165, R28 ;  /* 0x0000001c00a57308 */ /* 0x0003e40000000800 */
[C---:B--2---:R-:W-:Y:S01]  /*c100*/  FADD.FTZ R41, R157.reuse, R8 ;  /* 0x000000089d297221 */ /* 0x044fe20000010000 */
[----:B------:R-:W-:-:S03]  /*c110*/  F2FP.F16.F32.PACK_AB R157, R157, R40 ;  /* 0x000000289d9d723e */ /* 0x000fc600000000ff */
[----:B---3--:R-:W-:Y:S02]  /*c120*/  FADD.FTZ R8, R36, R41 ;  /* 0x0000002924087221 */ /* 0x008fe40000010000 */
[----:B------:R-:W-:Y:S01]  /*c130*/  MUFU.EX2 R20, R20 ;  /* 0x0000001400147308 */ /* 0x000fe20000000800 */
[----:B-1----:R-:W-:Y:S01]  /*c140*/  FADD.FTZ R28, R160, R69 ;  /* 0x00000045a01c7221 */ /* 0x002fe20000010000 */
[C---:B0-----:R-:W-:Y:S01]  /*c150*/  FADD.FTZ R8, R3.reuse, R8 ;  /* 0x0000000803087221 */ /* 0x041fe20000010000 */
[----:B------:R-:W-:Y:S02]  /*c160*/  F2FP.F16.F32.PACK_AB R159, R3, R36 ;  /* 0x00000024039f723e */ /* 0x000fe400000000ff */
[C---:B------:R-:W-:Y:S01]  /*c170*/  FADD.FTZ R69, R61.reuse, R28 ;  /* 0x0000001c3d457221 */ /* 0x040fe20000010000 */
[----:B------:R-:W-:Y:S02]  /*c180*/  F2FP.F16.F32.PACK_AB R160, R61, R160 ;  /* 0x000000a03da0723e */ /* 0x000fe400000000ff */
[----:B------:R-:W-:Y:S01]  /*c190*/  MUFU.EX2 R24, R24 ;  /* 0x0000001800187308 */ /* 0x000fe20000000800 */
[----:B------:R-:W-:-:S04]  /*c1a0*/  FADD.FTZ R28, R60, R69 ;  /* 0x000000453c1c7221 */ /* 0x000fc80000010000 */
[----:B------:R-:W-:-:S03]  /*c1b0*/  FADD.FTZ R41, R59, R28 ;  /* 0x0000001c3b297221 */ /* 0x000fc60000010000 */
[----:B------:R-:W0:Y:S08]  /*c1c0*/  MUFU.EX2 R25, R25 ;  /* 0x0000001900197308 */ /* 0x000e300000000800 */
[----:B------:R-:W1:Y:S08]  /*c1d0*/  MUFU.EX2 R55, R55 ;  /* 0x0000003700377308 */ /* 0x000e700000000800 */
[----:B------:R-:W2:Y:S01]  /*c1e0*/  MUFU.EX2 R26, R26 ;  /* 0x0000001a001a7308 */ /* 0x000ea20000000800 */
[----:B0-----:R-:W-:-:S07]  /*c1f0*/  F2FP.F16.F32.PACK_AB R163, R25, R24 ;  /* 0x0000001819a3723e */ /* 0x001fce00000000ff */
[----:B------:R0:W-:Y:S01]  /*c200*/  MUFU.EX2 R38, R29 ;  /* 0x0000001d00267308 */ /* 0x0001e20000000800 */
[----:B-1----:R-:W-:-:S07]  /*c210*/  F2FP.F16.F32.PACK_AB R166, R55, R56 ;  /* 0x0000003837a6723e */ /* 0x002fce00000000ff */
[----:B------:R-:W1:Y:S01]  /*c220*/  MUFU.EX2 R63, R63 ;  /* 0x0000003f003f7308 */ /* 0x000e620000000800 */
[----:B0-----:R-:W-:Y:S01]  /*c230*/  FADD.FTZ R29, R161, R8 ;  /* 0x00000008a11d7221 */ /* 0x001fe20000010000 */
[----:B------:R-:W-:Y:S01]  /*c240*/  FADD.FTZ R8, R58, R41 ;  /* 0x000000293a087221 */ /* 0x000fe20000010000 */
[C---:B------:R-:W-:Y:S02]  /*c250*/  F2FP.F16.F32.PACK_AB R161, R20.reuse, R161 ;  /* 0x000000a114a1723e */ /* 0x040fe400000000ff */
[----:B------:R-:W-:Y:S01]  /*c260*/  FADD.FTZ R29, R20, R29 ;  /* 0x0000001d141d7221 */ /* 0x000fe20000010000 */
[----:B------:R-:W-:Y:S02]  /*c270*/  FADD.FTZ R41, R57, R8 ;  /* 0x0000000839297221 */ /* 0x000fe40000010000 */
[----:B------:R-:W0:Y:S01]  /*c280*/  MUFU.EX2 R27, R27 ;  /* 0x0000001b001b7308 */ /* 0x000e220000000800 */
[----:B------:R-:W-:Y:S01]  /*c290*/  FADD.FTZ R8, R24, R29 ;  /* 0x0000001d18087221 */ /* 0x000fe20000010000 */
[----:B------:R-:W-:-:S03]  /*c2a0*/  FADD.FTZ R28, R56, R41 ;  /* 0x00000029381c7221 */ /* 0x000fc60000010000 */
[----:B------:R-:W-:Y:S01]  /*c2b0*/  FADD.FTZ R29, R25, R8 ;  /* 0x00000008191d7221 */ /* 0x000fe20000010000 */
[----:B------:R-:W-:Y:S02]  /*c2c0*/  FADD.FTZ R28, R55, R28 ;  /* 0x0000001c371c7221 */ /* 0x000fe40000010000 */
[----:B------:R-:W3:Y:S01]  /*c2d0*/  MUFU.EX2 R51, R51 ;  /* 0x0000003300337308 */ /* 0x000ee20000000800 */
[----:B--2---:R-:W-:Y:S01]  /*c2e0*/  FADD.FTZ R8, R26, R29 ;  /* 0x0000001d1a087221 */ /* 0x004fe20000010000 */
[----:B-1----:R-:W-:-:S03]  /*c2f0*/  FADD.FTZ R29, R63, R28 ;  /* 0x0000001c3f1d7221 */ /* 0x002fc60000010000 */
[----:B------:R-:W-:Y:S01]  /*c300*/  FADD.FTZ R8, R165, R8 ;  /* 0x00000008a5087221 */ /* 0x000fe20000010000 */
[C---:B------:R-:W-:Y:S01]  /*c310*/  FADD.FTZ R28, R168.reuse, R29 ;  /* 0x0000001da81c7221 */ /* 0x040fe20000010000 */
[----:B------:R-:W-:Y:S01]  /*c320*/  F2FP.F16.F32.PACK_AB R168, R168, R63 ;  /* 0x0000003fa8a8723e */ /* 0x000fe200000000ff */
[----:B------:R-:W1:Y:S01]  /*c330*/  MUFU.EX2 R50, R50 ;  /* 0x0000003200327308 */ /* 0x000e620000000800 */
[----:B0-----:R-:W-:Y:S01]  /*c340*/  FADD.FTZ R29, R27, R8 ;  /* 0x000000081b1d7221 */ /* 0x001fe20000010000 */
[----:B------:R-:W-:Y:S02]  /*c350*/  F2FP.F16.F32.PACK_AB R165, R165, R26 ;  /* 0x0000001aa5a5723e */ /* 0x000fe400000000ff */
[C---:B------:R-:W-:Y:S01]  /*c360*/  F2FP.F16.F32.PACK_AB R167, R38.reuse, R27 ;  /* 0x0000001b26a7723e */ /* 0x040fe200000000ff */
[----:B------:R-:W-:-:S03]  /*c370*/  FADD.FTZ R29, R38, R29 ;  /* 0x0000001d261d7221 */ /* 0x000fc60000010000 */
[----:B------:R-:W0:Y:S01]  /*c380*/  MUFU.EX2 R32, R32 ;  /* 0x0000002000207308 */ /* 0x000e220000000800 */
[----:B---3--:R-:W-:-:S07]  /*c390*/  FADD.FTZ R33, R51, R28 ;  /* 0x0000001c33217221 */ /* 0x008fce0000010000 */
        /* <DEDUP_REMOVED lines=16> */
[C---:B-1----:R-:W-:Y:S01]  /*c4a0*/  FADD.FTZ R29, R34.reuse, R29 ;  /* 0x0000001d221d7221 */ /* 0x042fe20000010000 */
[----:B------:R-:W-:-:S06]  /*c4b0*/  F2FP.F16.F32.PACK_AB R171, R34, R31 ;  /* 0x0000001f22ab723e */ /* 0x000fcc00000000ff */
[----:B------:R-:W1:Y:S01]  /*c4c0*/  MUFU.EX2 R44, R44 ;  /* 0x0000002c002c7308 */ /* 0x000e620000000800 */
[----:B0-----:R-:W-:-:S07]  /*c4d0*/  FADD.FTZ R30, R42, R29 ;  /* 0x0000001d2a1e7221 */ /* 0x001fce0000010000 */
        /* <DEDUP_REMOVED lines=13> */
.L_x_2959:
[----:B------:R0:W1:Y:S01]  /*c5b0*/  SYNCS.PHASECHK.TRANS64.TRYWAIT P0, [R0+URZ+0x22850], R21 ;  /* 0x02285015000075a7 */ /* 0x000062000800017f */
[----:B------:R-:W-:Y:S05]  /*c5c0*/  @!P4 BRA `(.L_x_2960) ;  /* 0x000000000004c947 */ /* 0x000fea0003800000 */
[----:B------:R-:W-:Y:S01]  /*c5d0*/  BPT.TRAP 0x1 ;  /* 0x000000040000795c */ /* 0x000fe20000300000 */
.L_x_2960:
[----:B------:R-:W-:Y:S04]  /*c5e0*/  BSSY B0, `(.L_x_2961) ;  /* 0x0000004000007945 */ /* 0x000fe80003800000 */
[----:B-1----:R-:W-:Y:S05]  /*c5f0*/  @P0 BRA `(.L_x_2962) ;  /* 0x0000000000080947 */ /* 0x002fea0003800000 */
[----:B------:R-:W1:Y:S02]  /*c600*/  SYNCS.PHASECHK.TRANS64.TRYWAIT P0, [R0+URZ+0x22850], R21 ;  /* 0x02285015000075a7 */ /* 0x000e64000800017f */
[----:B-1----:R-:W-:Y:S05]  /*c610*/  @!P0 BRA `(.L_x_2963) ;  /* 0x0000016000188947 */ /* 0x002fea0003800000 */
.L_x_2962:
[----:B------:R-:W-:Y:S05]  /*c620*/  BSYNC B0 ;  /* 0x0000000000007941 */ /* 0x000fea0003800000 */
.L_x_2961:
[----:B------:R-:W-:Y:S05]  /*c630*/  WARPSYNC.ALL ;  /* 0x0000000000007948 */ /* 0x000fea0003800000 */
[----:B------:R-:W-:Y:S01]  /*c640*/  R2UR UR4, R23 ;  /* 0x00000000170472ca */ /* 0x000fe200000e0000 */
[----:B------:R2:W-:Y:S01]  /*c650*/  BAR.SYNC.DEFER_BLOCKING R177, 0x100 ;  /* 0x000400b10000751d */ /* 0x0005e20000010000 */
[----:B01----:R-:W-:Y:S02]  /*c660*/  IMAD.MOV.U32 R21, RZ, RZ, 0xc00 ;  /* 0x00000c00ff157424 */ /* 0x003fe400078e00ff */
[----:B------:R-:W-:-:S05]  /*c670*/  IMAD.U32 R178, RZ, RZ, UR51 ;  /* 0x00000033ffb27e24 */ /* 0x000fca000f8e00ff */
[----:B------:R-:W-:-:S04]  /*c680*/  ISETP.NE.AND P0, PT, R178, 0x3, PT ;  /* 0x00000003b200780c */ /* 0x000fc80003f05270 */
[----:B------:R-:W-:-:S04]  /*c690*/  UIADD3 UR4, UR4, 0x400, URZ ;  /* 0x0000040004047890 */ /* 0x000fc8000fffe03f */
[----:B------:R-:W-:-:S04]  /*c6a0*/  USHF.R.U32.HI UR4, URZ, 0x4, UR4 ;  /* 0x000000043f047899 */ /* 0x000fc80008011604 */
[----:B------:R-:W-:-:S04]  /*c6b0*/  ULOP3.LUT UR4, UR4, 0x3fff, URZ, 0xc0, !UPT ;  /* 0x00003fff04047892 */ /* 0x000fc8000f8ec03f */
[----:B------:R-:W-:Y:S01]  /*c6c0*/  ULOP3.LUT UR49, UR4, 0x3000000, URZ, 0xfc, !UPT ;  /* 0x0300000004317892 */ /* 0x000fe2000f8efc3f */
[----:B------:R-:W-:-:S05]  /*c6d0*/  WARPGROUP.ARRIVE ;  /* 0x00000000000079c5 */ /* 0x000fca0000000000 */
[----:B------:R-:W-:Y:S02]  /*c6e0*/  IMAD R20, R2, R21, UR49 ;  /* 0x0000003102147e24 */ /* 0x000fe4000f8e0215 */
[----:B------:R-:W-:-:S03]  /*c6f0*/  IMAD.MOV.U32 R21, RZ, RZ, 0x40000040 ;  /* 0x40000040ff157424 */ /* 0x000fc600078e00ff */
[----:B------:R-:W-:Y:S02]  /*c700*/  R2UR UR10, R20 ;  /* 0x00000000140a72ca */ /* 0x000fe400000e0000 */
[----:B------:R-:W-:Y:S01]  /*c710*/  R2UR UR11, R21 ;  /* 0x00000000150b72ca */ /* 0x000fe200000e0000 */
[----:B------:R-:W-:-:S12]  /*c720*/  IMAD.MOV.U32 R21, RZ, RZ, 0x40000040 ;  /* 0x40000040ff157424 */ /* 0x000fd800078e00ff */
[----:B------:R-:W-:Y:S03]  /*c730*/  HGMMA.64x256x16.F32 R24, R152, gdesc[UR8].tnspB, RZ, !UPT, gsb0 ;  /* 0x43e0000898187df0 */ /* 0x000fe6000c0008ff */
[----:B------:R-:W-:Y:S02]  /*c740*/  WARPGROUP.DEPBAR.LE gsb0, 0x0 ;  /* 0x00008000000079c5 */ /* 0x000fe40000010000 */
[----:B------:R-:W-:Y:S01]  /*c750*/  VIADD R152, R20, 0x80 ;  /* 0x0000008014987836 */ /* 0x000fe20000000000 */
[----:B------:R-:W-:Y:S01]  /*c760*/  WARPGROUP.ARRIVE ;  /* 0x00000000000079c5 */ /* 0x000fe20000000000 */
[----:B------:R-:W-:-:S03]  /*c770*/  IMAD.MOV.U32 R153, RZ, RZ, 0x40000040 ;  /* 0x40000040ff997424 */ /* 0x000fc600078e00ff */
        /* <DEDUP_REMOVED lines=35> */
[----:B--2---:R-:W-:Y:S05]  /*c9b0*/  @!P0 BRA `(.L_x_2964) ;  /* 0x0000000000048947 */ /* 0x004fea0003800000 */
[----:B------:R-:W-:Y:S01]  /*c9c0*/  BPT.TRAP 0x1 ;  /* 0x000000040000795c */ /* 0x000fe20000300000 */
.L_x_2964:
[----:B------:R-:W-:Y:S01]  /*c9d0*/  ISETP.NE.AND P0, PT, R226, 0x1, PT ;  /* 0x00000001e200780c */ /* 0x000fe20003f05270 */
[----:B------:R-:W-:Y:S01]  /*c9e0*/  VIADD R0, R0, 0x22860 ;  /* 0x0002286000007836 */ /* 0x000fe20000000000 */
[----:B------:R-:W-:Y:S01]  /*c9f0*/  UISETP.GE.AND UP0, UPT, UR7, 0x1, UPT ;  /* 0x000000010700788c */ /* 0x000fe2000bf06270 */
[----:B------:R-:W-:-:S05]  /*ca00*/  IMAD.U32 R153, RZ, RZ, UR47 ;  /* 0x0000002fff997e24 */ /* 0x000fca000f8e00ff */
[----:B------:R-:W-:-:S04]  /*ca10*/  PRMT R0, R153, 0x654, R0 ;  /* 0x0000065499007816 */ /* 0x000fc80000000000 */
[----:B------:R0:W-:Y:S01]  /*ca20*/  SYNCS.ARRIVE.TRANS64.RED.A1T0 RZ, [R0+URZ], RZ ;  /* 0x000000ff00ff79a7 */ /* 0x0001e2000810043f */
[----:B------:R-:W1:Y:S01]  /*ca30*/  @P0 LDC R21, c[0x0][0x44c] ;  /* 0x00011300ff150b82 */ /* 0x000e620000000800 */
[----:B0-----:R-:W-:-:S07]  /*ca40*/  IMAD.MOV.U32 R0, RZ, RZ, R214 ;  /* 0x000000ffff007224 */ /* 0x001fce00078e00d6 */
[----:B------:R-:W0:Y:S01]  /*ca50*/  @P0 LDC R20, c[0x0][0x450] ;  /* 0x00011400ff140b82 */ /* 0x000e220000000800 */
[----:B-1----:R-:W-:-:S05]  /*ca60*/  @P0 IMAD.HI.U32 R21, R214, R21, RZ ;  /* 0x00000015d6150227 */ /* 0x002fca00078e00ff */
[----:B0-----:R-:W-:Y:S02]  /*ca70*/  @P0 SHF.R.U32.HI R0, RZ, R20, R21 ;  /* 0x00000014ff000219 */ /* 0x001fe40000011615 */
[----:B------:R-:W-:Y:S02]  /*ca80*/  PLOP3.LUT P0, PT, PT, PT, UP0, 0x40, 0x0 ;  /* 0x000000000000781c */ /* 0x000fe40003f0e808 */
[----:B------:R-:W-:Y:S01]  /*ca90*/  IADD3 R152, R0, R204, -R203 ;  /* 0x000000cc00987210 */ /* 0x000fe20007ffe8cb */
[----:B------:R-:W-:-:S04]  /*caa0*/  VIADD R0, R176, 0xfffffffe ;  /* 0xfffffffeb0007836 */ /* 0x000fc80000000000 */
[----:B------:R-:W-:-:S06]  /*cab0*/  VIADD R20, R152, UR6 ;  /* 0x0000000698147c36 */ /* 0x000fcc0008000000 */
[----:B------:R-:W-:Y:S05]  /*cac0*/  @P0 BRA `(.L_x_2965) ;  /* 0x0000000000540947 */ /* 0x000fea0003800000 */
[C---:B------:R-:W-:Y:S01]  /*cad0*/  ISETP.GT.AND P0, PT, R152.reuse, RZ, PT ;  /* 0x000000ff9800720c */ /* 0x040fe20003f04270 */
[----:B------:R-:W-:Y:S01]  /*cae0*/  BSSY B0, `(.L_x_2966) ;  /* 0x0000010000007945 */ /* 0x000fe20003800000 */
[----:B------:R-:W-:-:S11]  /*caf0*/  VIADD R21, R152, 0xffffffff ;  /* 0xffffffff98157836 */ /* 0x000fd60000000000 */
[----:B------:R-:W-:Y:S05]  /*cb00*/  @P0 BRA `(.L_x_2967) ;  /* 0x0000000000200947 */ /* 0x000fea0003800000 */
[----:B------:R-:W-:Y:S01]  /*cb10*/  UISETP.NE.AND UP0, UPT, UR7, 0x1, UPT ;  /* 0x000000010700788c */ /* 0x000fe2000bf05270 */
[----:B------:R-:W-:-:S05]  /*cb20*/  IMAD.MOV R21, RZ, RZ, -R152 ;  /* 0x000000ffff157224 */ /* 0x000fca00078e0a98 */
[----:B------:R-:W-:-:S05]  /*cb30*/  PLOP3.LUT P0, PT, PT, PT, UP0, 0x80, 0x0 ;  /* 0x000000000000781c */ /* 0x000fca0003f0f008 */
[----:B------:R-:W-:-:S08]  /*cb40*/  @UP0 ULDC.64 UR4, c[0x0][0x9e8] ;  /* 0x00027a0000040ab9 */ /* 0x000fd00000000a00 */
[----:B------:R-:W-:-:S05]  /*cb50*/  @P0 IMAD.HI.U32 R152, R21, UR4, RZ ;  /* 0x0000000415980c27 */ /* 0x000fca000f8e00ff */
[----:B------:R-:W-:-:S04]  /*cb60*/  @P0 SHF.R.U32.HI R21, RZ, UR5, R152 ;  /* 0x00000005ff150c19 */ /* 0x000fc80008011698 */
[----:B------:R-:W-:Y:S01]  /*cb70*/  LOP3.LUT R21, RZ, R21, RZ, 0x33, !PT ;  /* 0x00000015ff157212 */ /* 0x000fe200078e33ff */
[----:B------:R-:W-:Y:S06]  /*cb80*/  BRA `(.L_x_2968) ;  /* 0x0000000000147947 */ /* 0x000fec0003800000 */
.L_x_2967:
[----:B------:R-:W-:-:S06]  /*cb90*/  UISETP.NE.AND UP0, UPT, UR7, 0x1, UPT ;  /* 0x000000010700788c */ /* 0x000fcc000bf05270 */
[----:B------:R-:W-:-:S05]  /*cba0*/  PLOP3.LUT P0, PT, PT, PT, UP0, 0x80, 0x0 ;  /* 0x000000000000781c */ /* 0x000fca0003f0f008 */
[----:B------:R-:W-:-:S08]  /*cbb0*/  @UP0 ULDC.64 UR4, c[0x0][0x9e8] ;  /* 0x00027a0000040ab9 */ /* 0x000fd00000000a00 */
[----:B------:R-:W-:-:S05]  /*cbc0*/  @P0 IMAD.HI.U32 R152, R21, UR4, RZ ;  /* 0x0000000415980c27 */ /* 0x000fca000f8e00ff */
[----:B------:R-:W-:-:S07]  /*cbd0*/  @P0 SHF.R.U32.HI R21, RZ, UR5, R152 ;  /* 0x00000005ff150c19 */ /* 0x000fce0008011698 */
.L_x_2968:
[----:B------:R-:W-:Y:S05]  /*cbe0*/  BSYNC B0 ;  /* 0x0000000000007941 */ /* 0x000fea0003800000 */
.L_x_2966:
[----:B------:R-:W-:-:S04]  /*cbf0*/  IMAD.U32 R152, RZ, RZ, UR7 ;  /* 0x00000007ff987e24 */ /* 0x000fc8000f8e00ff */
[----:B------:R-:W-:-:S05]  /*cc00*/  IMAD R21, R21, R152, UR7 ;  /* 0x0000000715157e24 */ /* 0x000fca000f8e0298 */
[----:B------:R-:W-:-:S07]  /*cc10*/  VIMNMX R20, R20, R21, PT ;  /* 0x0000001514147248 */ /* 0x000fce0003fe0100 */
.L_x_2965:
[----:B------:R-:W2:Y:S01]  /*cc20*/  LDL R152, [R1+0x4] ;  /* 0x0000040001987983 */ /* 0x000ea20000100800 */
[----:B------:R-:W-:Y:S01]  /*cc30*/  IMAD.HI R20, R20, 0x2aaaaaab, RZ ;  /* 0x2aaaaaab14147827 */ /* 0x000fe200078e02ff */
[----:B------:R-:W-:Y:S01]  /*cc40*/  ULDC UR37, c[0x0][0x9e4] ;  /* 0x0002790000257ab9 */ /* 0x000fe20000000800 */
[----:B------:R-:W-:Y:S01]  /*cc50*/  ULDC UR38, c[0x0][0x9e4] ;  /* 0x0002790000267ab9 */ /* 0x000fe20000000800 */
[----:B------:R-:W-:Y:S01]  /*cc60*/  ULDC UR39, c[0x0][0x9d8] ;  /* 0x0002760000277ab9 */ /* 0x000fe20000000800 */
[----:B------:R-:W-:Y:S01]  /*cc70*/  ULDC UR46, c[0x0][0x9d8] ;  /* 0x00027600002e7ab9 */ /* 0x000fe20000000800 */
[----:B------:R-:W-:Y:S01]  /*cc80*/  SHF.R.U32.HI R21, RZ, 0x1f, R20 ;  /* 0x0000001fff157819 */ /* 0x000fe20000011614 */
[----:B------:R-:W-:Y:S01]  /*cc90*/  ULDC UR40, c[0x0][0x9d8] ;  /* 0x0002760000287ab9 */ /* 0x000fe20000000800 */
[----:B------:R-:W-:Y:S01]  /*cca0*/  ULDC UR41, c[0x0][0x988] ;  /* 0x0002620000297ab9 */ /* 0x000fe20000000800 */
[----:B------:R-:W-:Y:S01]  /*ccb0*/  ULDC UR42, c[0x0][0x988] ;  /* 0x00026200002a7ab9 */ /* 0x000fe20000000800 */
[----:B------:R-:W-:Y:S01]  /*ccc0*/  LEA.HI.SX32 R21, R20, R21, 0x1c ;  /* 0x0000001514157211 */ /* 0x000fe200078fe2ff */
[----:B------:R-:W-:Y:S01]  /*ccd0*/  ULDC UR43, c[0x0][0x988] ;  /* 0x00026200002b7ab9 */ /* 0x000fe20000000800 */
[----:B------:R-:W-:Y:S01]  /*cce0*/  ULDC UR44, c[0x0][0x9e0] ;  /* 0x00027800002c7ab9 */ /* 0x000fe20000000800 */
[----:B------:R-:W-:Y:S01]  /*ccf0*/  ULDC UR45, c[0x0][0x9e0] ;  /* 0x00027800002d7ab9 */ /* 0x000fe20000000800 */
[----:B--2---:R-:W-:-:S04]  /*cd00*/  VIMNMX R223, R152, R21, !PT ;  /* 0x0000001598df7248 */ /* 0x004fc80007fe0100 */
[----:B------:R-:W-:-:S13]  /*cd10*/  ISETP.GE.AND P0, PT, R0, R223, PT ;  /* 0x000000df0000720c */ /* 0x000fda0003f06270 */
[----:B------:R-:W-:Y:S05]  /*cd20*/  @!P0 BRA `(.L_x_2969) ;  /* 0x0000003800148947 */ /* 0x000fea0003800000 */
.L_x_2989:
[----:B0-----:R-:W-:Y:S01]  /*cd30*/  MOV R20, UR51 ;  /* 0x0000003300147c02 */ /* 0x001fe20008000f00 */
[----:B------:R-:W-:Y:S01]  /*cd40*/  VIADD R2, R2, 0x1 ;  /* 0x0000000102027836 */ /* 0x000fe20000000000 */
[----:B------:R-:W-:Y:S05]  /*cd50*/  YIELD ;  /* 0x0000000000007946 */ /* 0x000fea0003800000 */
[----:B------:R-:W-:Y:S02]  /*cd60*/  ISETP.NE.AND P1, PT, R20, 0x3, PT ;  /* 0x000000031400780c */ /* 0x000fe40003f25270 */
[----:B------:R-:W-:-:S04]  /*cd70*/  ISETP.NE.AND P0, PT, R2, 0x2, PT ;  /* 0x000000020200780c */ /* 0x000fc80003f05270 */
[----:B------:R-:W-:Y:S02]  /*cd80*/  SEL R9, RZ, 0x1, P0 ;  /* 0x00000001ff097807 */ /* 0x000fe40000000000 */
[----:B------:R-:W-:Y:S02]  /*cd90*/  SEL R2, R2, RZ, P0 ;  /* 0x000000ff02027207 */ /* 0x000fe40000000000 */
[----:B------:R-:W-:-:S03]  /*cda0*/  LOP3.LUT R202, R202, R9, RZ, 0x3c, !PT ;  /* 0x00000009caca7212 */ /* 0x000fc600078e3cff */
[----:B------:R-:W-:Y:S05]  /*cdb0*/  @!P1 BRA `(.L_x_2970) ;  /* 0x0000000000049947 */ /* 0x000fea0003800000 */
[----:B------:R-:W-:Y:S01]  /*cdc0*/  BPT.TRAP 0x1 ;  /* 0x000000040000795c */ /* 0x000fe20000300000 */
.L_x_2970:
[----:B------:R-:W-:Y:S01]  /*cdd0*/  IMAD R20, R2, 0x8, R23 ;  /* 0x0000000802147824 */ /* 0x000fe200078e0217 */
[----:B------:R-:W-:-:S04]  /*cde0*/  SHF.L.U32 R21, R202, 0x1f, RZ ;  /* 0x0000001fca157819 */ /* 0x000fc800000006ff */
[----:B------:R0:W1:Y:S01]  /*cdf0*/  SYNCS.PHASECHK.TRANS64.TRYWAIT P0, [R20+URZ+0x22830], R21 ;  /* 0x02283015140075a7 */ /* 0x000062000800017f */
[----:B------:R-:W-:Y:S05]  /*ce00*/  @!P1 BRA `(.L_x_2971) ;  /* 0x0000000000049947 */ /* 0x000fea0003800000 */
[----:B------:R-:W-:Y:S01]  /*ce10*/  BPT.TRAP 0x1 ;  /* 0x000000040000795c */ /* 0x000fe20000300000 */
.L_x_2971:
[----:B------:R-:W-:Y:S02]  /*ce20*/  IMAD R156, R2, 0x300, R227 ;  /* 0x00000300029c7824 */ /* 0x000fe400078e02e3 */
[----:B------:R-:W-:Y:S01]  /*ce30*/  IMAD.MOV.U32 R157, RZ, RZ, 0x40000040 ;  /* 0x40000040ff9d7424 */ /* 0x000fe200078e00ff */
[----:B-1----:R-:W-:Y:S06]  /*ce40*/  @P0 BRA `(.L_x_2972) ;  /* 0x0000000000080947 */ /* 0x002fec0003800000 */
[----:B------:R-:W1:Y:S02]  /*ce50*/  SYNCS.PHASECHK.TRANS64.TRYWAIT P0, [R20+URZ+0x22830], R21 ;  /* 0x02283015140075a7 */ /* 0x000e64000800017f */
[----:B-1----:R-:W-:Y:S05]  /*ce60*/  @!P0 BRA `(.L_x_2973) ;  /* 0x0000015800188947 */ /* 0x002fea0003800000 */
.L_x_2972:
        /* <DEDUP_REMOVED lines=12> */
[----:B------:R-:W-:Y:S01]  /*cf30*/  IMAD.MOV.U32 R157, RZ, RZ, 0x40000040 ;  /* 0x40000040ff9d7424 */ /* 0x000fe200078e00ff */
[----:B------:R-:W-:Y:S01]  /*cf40*/  R2UR UR11, R155 ;  /* 0x000000009b0b72ca */ /* 0x000fe200000e0000 */
[----:B------:R-:W2:Y:S01]  /*cf50*/  S2R R9, SR_TID.X ;  /* 0x0000000000097919 */ /* 0x000ea20000002100 */
[----:B------:R-:W-:Y:S01]  /*cf60*/  R2UR UR15, R153 ;  /* 0x00000000990f72ca */ /* 0x000fe200000e0000 */
[----:B------:R-:W-:Y:S01]  /*cf70*/  IMAD.U32 R215, RZ, RZ, UR51 ;  /* 0x00000033ffd77e24 */ /* 0x000fe2000f8e00ff */
[----:B------:R-:W-:-:S02]  /*cf80*/  R2UR UR18, R156 ;  /* 0x000000009c1272ca */ /* 0x000fc400000e0000 */
[----:B------:R-:W-:Y:S02]  /*cf90*/  R2UR UR19, R157 ;  /* 0x000000009d1372ca */ /* 0x000fe400000e0000 */
[----:B------:R-:W-:Y:S01]  /*cfa0*/  WARPGROUP.ARRIVE ;  /* 0x00000000000079c5 */ /* 0x000fe20000000000 */
[----:B------:R-:W-:Y:S02]  /*cfb0*/  R2UR UR8, R14 ;  /* 0x000000000e0872ca */ /* 0x000fe400000e0000 */
[----:B------:R-:W-:Y:S02]  /*cfc0*/  R2UR UR9, R15 ;  /* 0x000000000f0972ca */ /* 0x000fe400000e0000 */
[----:B------:R-:W-:Y:S01]  /*cfd0*/  R2UR UR12, R12 ;  /* 0x000000000c0c72ca */ /* 0x000fe200000e0000 */
[----:B------:R-:W-:Y:S01]  /*cfe0*/  HGMMA.64x96x16.F32 R152, gdesc[UR4], RZ, !UPT, gsb0 ;  /* 0x01600000049879f0 */ /* 0x000fe2000c0008ff */
[----:B------:R-:W-:Y:S02]  /*cff0*/  R2UR UR13, R13 ;  /* 0x000000000d0d72ca */ /* 0x000fe400000e0000 */
[----:B------:R-:W-:-:S02]  /*d000*/  R2UR UR16, R10 ;  /* 0x000000000a1072ca */ /* 0x000fc400000e0000 */
[----:B------:R-:W-:Y:S02]  /*d010*/  R2UR UR17, R11 ;  /* 0x000000000b1172ca */ /* 0x000fe400000e0000 */
[----:B------:R-:W-:Y:S02]  /*d020*/  ISETP.NE.AND P0, PT, R215, 0x3, PT ;  /* 0x00000003d700780c */ /* 0x000fe40003f05270 */
        /* <DEDUP_REMOVED lines=15> */
.L_x_2974:
[----:B------:R-:W-:Y:S01]  /*d120*/  ISETP.NE.AND P0, PT, R226, 0x1, PT ;  /* 0x00000001e200780c */ /* 0x000fe20003f05270 */
[----:B------:R-:W-:Y:S02]  /*d130*/  IMAD.IADD R215, R229, 0x1, R214 ;  /* 0x00000001e5d77824 */ /* 0x000fe400078e02d6 */
[----:B------:R-:W-:Y:S01]  /*d140*/  FMUL.FTZ R218, R184, UR46 ;  /* 0x0000002eb8da7c20 */ /* 0x000fe20008410000 */
[----:B------:R-:W-:Y:S01]  /*d150*/  FMUL.FTZ R184, R186, UR46 ;  /* 0x0000002ebab87c20 */ /* 0x000fe20008410000 */
[----:B------:R-:W-:Y:S01]  /*d160*/  FMUL.FTZ R186, R190, UR46 ;  /* 0x0000002ebeba7c20 */ /* 0x000fe20008410000 */
[----:B------:R-:W-:Y:S01]  /*d170*/  FMUL.FTZ R190, R195, UR46 ;  /* 0x0000002ec3be7c20 */ /* 0x000fe20008410000 */
[----:B------:R-:W-:Y:S01]  /*d180*/  FMUL.FTZ R219, R185, UR46 ;  /* 0x0000002eb9db7c20 */ /* 0x000fe20008410000 */
[----:B------:R-:W-:Y:S01]  /*d190*/  IMAD R195, R0, -0x60, RZ ;  /* 0xffffffa000c37824 */ /* 0x000fe200078e02ff */
[----:B------:R-:W-:Y:S01]  /*d1a0*/  UISETP.NE.AND UP0, UPT, UR52, URZ, UPT ;  /* 0x0000003f3400728c */ /* 0x000fe2000bf05270 */
[----:B------:R-:W-:Y:S01]  /*d1b0*/  FMUL.FTZ R185, R187, UR46 ;  /* 0x0000002ebbb97c20 */ /* 0x000fe20008410000 */
[----:B------:R-:W-:Y:S01]  /*d1c0*/  FMUL.FTZ R220, R189, UR46 ;  /* 0x0000002ebddc7c20 */ /* 0x000fe20008410000 */
[----:B------:R-:W-:Y:S01]  /*d1d0*/  FMUL.FTZ R187, R191, UR46 ;  /* 0x0000002ebfbb7c20 */ /* 0x000fe20008410000 */
[----:B------:R-:W-:Y:S01]  /*d1e0*/  FMUL.FTZ R191, R192, UR46 ;  /* 0x0000002ec0bf7c20 */ /* 0x000fe20008410000 */
        /* <DEDUP_REMOVED lines=30> */
[----:B------:R-:W-:Y:S01]  /*d3d0*/  FMUL.FTZ R180, R180, UR46 ;  /* 0x0000002eb4b47c20 */ /* 0x000fe20008410000 */
[----:B------:R-:W-:Y:S01]  /*d3e0*/  FMUL.FTZ R181, R181, UR46 ;  /* 0x0000002eb5b57c20 */ /* 0x000fe20008410000 */
[----:B----4-:R-:W-:Y:S01]  /*d3f0*/  @P0 SHF.R.U32.HI R215, RZ, R216, R217 ;  /* 0x000000d8ffd70219 */ /* 0x010fe200000116d9 */
[----:B------:R-:W-:Y:S01]  /*d400*/  FMUL.FTZ R217, R169, UR46 ;  /* 0x0000002ea9d97c20 */ /* 0x000fe20008410000 */
[----:B------:R-:W-:Y:S01]  /*d410*/  FMUL.FTZ R216, R168, UR46 ;  /* 0x0000002ea8d87c20 */ /* 0x000fe20008410000 */
[----:B------:R-:W-:Y:S01]  /*d420*/  IMAD.U32 R169, RZ, RZ, UR47 ;  /* 0x0000002fffa97e24 */ /* 0x000fe2000f8e00ff */
[----:B------:R-:W-:Y:S01]  /*d430*/  IADD3 R168, R20, 0x22840, RZ ;  /* 0x0002284014a87810 */ /* 0x000fe20007ffe0ff */
[----:B------:R-:W3:Y:S01]  /*d440*/  SHFL.IDX PT, R224, R215, RZ, 0x1c1f ;  /* 0x001c1fffd7e07589 */ /* 0x000ee200000e0000 */
[----:B------:R-:W-:Y:S01]  /*d450*/  FMUL.FTZ R182, R182, UR46 ;  /* 0x0000002eb6b67c20 */ /* 0x000fe20008410000 */
[----:B------:R-:W-:Y:S01]  /*d460*/  FMUL.FTZ R183, R183, UR46 ;  /* 0x0000002eb7b77c20 */ /* 0x000fe20008410000 */
[----:B------:R-:W-:Y:S01]  /*d470*/  PRMT R168, R169, 0x654, R168 ;  /* 0x00000654a9a87816 */ /* 0x000fe200000000a8 */
[----:B------:R-:W-:Y:S01]  /*d480*/  FMUL.FTZ R188, R188, UR46 ;  /* 0x0000002ebcbc7c20 */ /* 0x000fe20008410000 */
[----:B------:R-:W-:Y:S01]  /*d490*/  FMUL.FTZ R193, R193, UR46 ;  /* 0x0000002ec1c17c20 */ /* 0x000fe20008410000 */
[----:B------:R-:W-:Y:S01]  /*d4a0*/  FMUL.FTZ R196, R196, UR46 ;  /* 0x0000002ec4c47c20 */ /* 0x000fe20008410000 */
[----:B------:R4:W-:Y:S01]  /*d4b0*/  SYNCS.ARRIVE.TRANS64.RED.A1T0 RZ, [R168+URZ], RZ ;  /* 0x000000ffa8ff79a7 */ /* 0x0009e2000810043f */
[----:B------:R-:W-:Y:S01]  /*d4c0*/  FMUL.FTZ R197, R197, UR46 ;  /* 0x0000002ec5c57c20 */ /* 0x000fe20008410000 */
[----:B------:R-:W-:Y:S01]  /*d4d0*/  FMUL.FTZ R192, R198, UR46 ;  /* 0x0000002ec6c07c20 */ /* 0x000fe20008410000 */
[----:B------:R-:W-:Y:S01]  /*d4e0*/  FMUL.FTZ R194, R199, UR46 ;  /* 0x0000002ec7c27c20 */ /* 0x000fe20008410000 */
[----:B------:R-:W-:Y:S01]  /*d4f0*/  PLOP3.LUT P0, PT, PT, PT, UP0, 0x40, 0x0 ;  /* 0x000000000000781c */ /* 0x000fe20003f0e808 */
[----:B------:R-:W0:Y:S01]  /*d500*/  MUFU.TANH R152, R152 ;  /* 0x0000009800987308 */ /* 0x000e220000002400 */
[----:B----4-:R-:W-:-:S04]  /*d510*/  VIADD R168, R195, 0x1 ;  /* 0x00000001c3a87836 */ /* 0x010fc80000000000 */
[----:B------:R-:W-:-:S03]  /*d520*/  IMAD R168, R206, -0x2, R168 ;  /* 0xfffffffecea87824 */ /* 0x000fc600078e02a8 */
[----:B------:R-:W4:Y:S02]  /*d530*/  MUFU.TANH R153, R153 ;  /* 0x0000009900997308 */ /* 0x000f240000002400 */
[----:B------:R-:W-:-:S06]  /*d540*/  IADD3 R168, -R203, R168, R204 ;  /* 0x000000a8cba87210 */ /* 0x000fcc0007ffe1cc */
[----:B------:R-:W0:Y:S01]  /*d550*/  MUFU.TANH R154, R154 ;  /* 0x0000009a009a7308 */ /* 0x000e220000002400 */
[C---:B------:R-:W-:Y:S02]  /*d560*/  VIADD R222, R168.reuse, UR44 ;  /* 0x0000002ca8de7c36 */ /* 0x040fe40008000000 */
[----:B------:R-:W-:Y:S02]  /*d570*/  VIADD R221, R168, UR50 ;  /* 0x00000032a8dd7c36 */ /* 0x000fe40008000000 */
[C---:B---3--:R-:W-:Y:S02]  /*d580*/  IMAD.IADD R199, R224.reuse, 0x1, R222 ;  /* 0x00000001e0c77824 */ /* 0x048fe400078e02de */
[----:B------:R-:W-:Y:S01]  /*d590*/  IMAD.IADD R198, R224, 0x1, R221 ;  /* 0x00000001e0c67824 */ /* 0x000fe200078e02dd */
        /* <DEDUP_REMOVED lines=45> */
[----:B---34-:R-:W-:Y:S05]  /*d870*/  @P0 BRA `(.L_x_2975) ;  /* 0x0000000000580947 */ /* 0x018fea0003800000 */
[----:B------:R-:W-:Y:S01]  /*d880*/  IADD3 R224, -R203, R204, R224 ;  /* 0x000000cccbe07210 */ /* 0x000fe20007ffe1e0 */
[----:B------:R-:W-:Y:S03]  /*d890*/  BSSY B0, `(.L_x_2976) ;  /* 0x0000010000007945 */ /* 0x000fe60003800000 */
[----:B------:R-:W-:-:S13]  /*d8a0*/  ISETP.GT.AND P0, PT, R224, -0x1, PT ;  /* 0xffffffffe000780c */ /* 0x000fda0003f04270 */
[----:B------:R-:W-:Y:S05]  /*d8b0*/  @P0 BRA `(.L_x_2977) ;  /* 0x0000000000200947 */ /* 0x000fea0003800000 */
[----:B------:R-:W-:Y:S01]  /*d8c0*/  IMAD.U32 R225, RZ, RZ, UR37 ;  /* 0x00000025ffe17e24 */ /* 0x000fe2000f8e00ff */
[----:B------:R-:W-:-:S04]  /*d8d0*/  LOP3.LUT R224, RZ, R224, RZ, 0x33, !PT ;  /* 0x000000e0ffe07212 */ /* 0x000fc800078e33ff */
[----:B------:R-:W-:-:S13]  /*d8e0*/  ISETP.NE.AND P0, PT, R225, 0x1, PT ;  /* 0x00000001e100780c */ /* 0x000fda0003f05270 */
[----:B------:R-:W3:Y:S02]  /*d8f0*/  @P0 LDC.64 R168, c[0x0][0x9e8] ;  /* 0x00027a00ffa80b82 */ /* 0x000ee40000000a00 */
[----:B---3--:R-:W-:-:S05]  /*d900*/  @P0 IMAD.HI.U32 R168, R224, R168, RZ ;  /* 0x000000a8e0a80227 */ /* 0x008fca00078e00ff */
[----:B------:R-:W-:-:S04]  /*d910*/  @P0 SHF.R.U32.HI R224, RZ, R169, R168 ;  /* 0x000000a9ffe00219 */ /* 0x000fc800000116a8 */
[----:B------:R-:W-:Y:S01]  /*d920*/  LOP3.LUT R224, RZ, R224, RZ, 0x33, !PT ;  /* 0x000000e0ffe07212 */ /* 0x000fe200078e33ff */
[----:B------:R-:W-:Y:S06]  /*d930*/  BRA `(.L_x_2978) ;  /* 0x0000000000147947 */ /* 0x000fec0003800000 */
.L_x_2977:
[----:B------:R-:W-:-:S05]  /*d940*/  IMAD.U32 R225, RZ, RZ, UR37 ;  /* 0x00000025ffe17e24 */ /* 0x000fca000f8e00ff */
[----:B------:R-:W-:-:S13]  /*d950*/  ISETP.NE.AND P0, PT, R225, 0x1, PT ;  /* 0x00000001e100780c */ /* 0x000fda0003f05270 */
[----:B------:R-:W3:Y:S02]  /*d960*/  @P0 LDC.64 R168, c[0x0][0x9e8] ;  /* 0x00027a00ffa80b82 */ /* 0x000ee40000000a00 */
[----:B---3--:R-:W-:-:S05]  /*d970*/  @P0 IMAD.HI.U32 R168, R224, R168, RZ ;  /* 0x000000a8e0a80227 */ /* 0x008fca00078e00ff */
[----:B------:R-:W-:-:S07]  /*d980*/  @P0 SHF.R.U32.HI R224, RZ, R169, R168 ;  /* 0x000000a9ffe00219 */ /* 0x000fce00000116a8 */
.L_x_2978:
[----:B------:R-:W-:Y:S05]  /*d990*/  BSYNC B0 ;  /* 0x0000000000007941 */ /* 0x000fea0003800000 */
.L_x_2976:
[----:B------:R-:W-:-:S04]  /*d9a0*/  IMAD R168, R206, -0x2, R195 ;  /* 0xfffffffecea87824 */ /* 0x000fc800078e02c3 */
[----:B------:R-:W-:-:S05]  /*d9b0*/  IMAD R168, R224, R225, R168 ;  /* 0x000000e1e0a87224 */ /* 0x000fca00078e02a8 */
[----:B------:R-:W-:Y:S02]  /*d9c0*/  VIMNMX R198, R198, R168, !PT ;  /* 0x000000a8c6c67248 */ /* 0x000fe40007fe0100 */
[----:B------:R-:W-:-:S07]  /*d9d0*/  VIADDMNMX R199, R168, R225, R199, PT ;  /* 0x000000e1a8c77246 */ /* 0x000fce00038001c7 */
.L_x_2975:
[C---:B------:R-:W-:Y:S01]  /*d9e0*/  ISETP.GE.AND P1, PT, R195.reuse, 0x1, PT ;  /* 0x00000001c300780c */ /* 0x040fe20003f26270 */
[----:B------:R-:W-:Y:S01]  /*d9f0*/  UISETP.NE.AND UP0, UPT, UR52, URZ, UPT ;  /* 0x0000003f3400728c */ /* 0x000fe2000bf05270 */
[----:B------:R-:W-:Y:S02]  /*da00*/  LOP3.LUT R22, R22, 0xfffdffff, RZ, 0xc0, !PT ;  /* 0xfffdffff16167812 */ /* 0x000fe400078ec0ff */
[C---:B------:R-:W-:Y:S02]  /*da10*/  ISETP.GE.AND P0, PT, R195.reuse, 0x2, PT ;  /* 0x00000002c300780c */ /* 0x040fe40003f06270 */
[----:B------:R-:W-:Y:S02]  /*da20*/  ISETP.GT.AND P2, PT, R198, RZ, !P1 ;  /* 0x000000ffc600720c */ /* 0x000fe40004f44270 */
[----:B------:R-:W-:Y:S02]  /*da30*/  ISETP.GE.AND P3, PT, R195, 0x9, PT ;  /* 0x00000009c300780c */ /* 0x000fe40003f66270 */
[----:B------:R-:W-:-:S03]  /*da40*/  ISETP.LT.OR P2, PT, R199, 0x1, P2 ;  /* 0x00000001c700780c */ /* 0x000fc60001741670 */
[----:B------:R-:W-:Y:S02]  /*da50*/  @P1 LOP3.LUT R22, R22, 0x20000, RZ, 0xfc, !PT ;  /* 0x0002000016161812 */ /* 0x000fe400078efcff */
[----:B------:R-:W-:Y:S02]  /*da60*/  ISETP.GT.AND P1, PT, R198, 0x1, !P0 ;  /* 0x00000001c600780c */ /* 0x000fe40004724270 */
[----:B0-----:R-:W-:Y:S02]  /*da70*/  FSEL R168, R152, -INF , !P2 ;  /* 0xff80000098a87808 */ /* 0x001fe40005000000 */
[----:B------:R-:W-:Y:S02]  /*da80*/  ISETP.LT.OR P1, PT, R199, 0x2, P1 ;  /* 0x00000002c700780c */ /* 0x000fe40000f21670 */
[----:B------:R-:W-:Y:S02]  /*da90*/  ISETP.GE.AND P2, PT, R195, 0xa, PT ;  /* 0x0000000ac300780c */ /* 0x000fe40003f46270 */
[----:B------:R-:W-:-:S02]  /*daa0*/  LOP3.LUT R22, R22, 0xfffffffd, RZ, 0xc0, !PT ;  /* 0xfffffffd16167812 */ /* 0x000fc400078ec0ff */
[----:B------:R-:W-:Y:S02]  /*dab0*/  FSEL R169, R153, -INF , !P1 ;  /* 0xff80000099a97808 */ /* 0x000fe40004800000 */
[----:B------:R-:W-:Y:S02]  /*dac0*/  ISETP.GT.AND P1, PT, R198, 0x8, !P3 ;  /* 0x00000008c600780c */ /* 0x000fe40005f24270 */
[----:B------:R-:W-:Y:S02]  /*dad0*/  @P3 LOP3.LUT R22, R22, 0x2, RZ, 0xfc, !PT ;  /* 0x0000000216163812 */ /* 0x000fe400078efcff */
[----:B------:R-:W-:Y:S02]  /*dae0*/  ISETP.LT.OR P1, PT, R199, 0x9, P1 ;  /* 0x00000009c700780c */ /* 0x000fe40000f21670 */
[----:B------:R-:W-:Y:S02]  /*daf0*/  LOP3.LUT R22, R22, 0xfffffffb, RZ, 0xc0, !PT ;  /* 0xfffffffb16167812 */ /* 0x000fe400078ec0ff */
[----:B------:R-:W-:-:S02]  /*db00*/  FSEL R156, R156, -INF , !P1 ;  /* 0xff8000009c9c7808 */ /* 0x000fc40004800000 */
        /* <DEDUP_REMOVED lines=111> */
[----:B------:R-:W-:Y:S02]  /*e200*/  ISETP.GT.AND P6, PT, R198, 0x59, !P6 ;  /* 0x00000059c600780c */ /* 0x000fe400077c4270 */
[----:B------:R-:W0:Y:S02]  /*e210*/  SHFL.IDX PT, R198, R215, 0x1, 0x1c1f ;  /* 0x003c1f00d7c67f89 */ /* 0x000e2400000e0000 */
[----:B------:R-:W-:-:S04]  /*e220*/  ISETP.LT.OR P6, PT, R199, 0x5a, P6 ;  /* 0x0000005ac700780c */ /* 0x000fc800037c1670 */
[----:B------:R-:W-:Y:S02]  /*e230*/  FSEL R197, R197, -INF , !P6 ;  /* 0xff800000c5c57808 */ /* 0x000fe40007000000 */
[----:B------:R-:W-:Y:S01]  /*e240*/  PLOP3.LUT P6, PT, PT, PT, UP0, 0x40, 0x0 ;  /* 0x000000000000781c */ /* 0x000fe20003fce808 */
[--C-:B0-----:R-:W-:Y:S02]  /*e250*/  IMAD.IADD R222, R222, 0x1, R198.reuse ;  /* 0x00000001dede7824 */ /* 0x101fe400078e02c6 */
[----:B------:R-:W-:-:S10]  /*e260*/  IMAD.IADD R221, R221, 0x1, R198 ;  /* 0x00000001dddd7824 */ /* 0x000fd400078e02c6 */
[----:B------:R-:W-:Y:S05]  /*e270*/  @P6 BRA `(.L_x_2979) ;  /* 0x0000000000586947 */ /* 0x000fea0003800000 */
        /* <DEDUP_REMOVED lines=12> */
.L_x_2981:
[----:B------:R-:W-:-:S04]  /*e340*/  MOV R199, UR37 ;  /* 0x0000002500c77c02 */ /* 0x000fc80008000f00 */
[----:B------:R-:W-:-:S13]  /*e350*/  ISETP.NE.AND P6, PT, R199, 0x1, PT ;  /* 0x00000001c700780c */ /* 0x000fda0003fc5270 */
[----:B------:R-:W0:Y:S02]  /*e360*/  @P6 LDC.64 R152, c[0x0][0x9e8] ;  /* 0x00027a00ff986b82 */ /* 0x000e240000000a00 */
[----:B0-----:R-:W-:-:S05]  /*e370*/  @P6 IMAD.HI.U32 R152, R198, R152, RZ ;  /* 0x00000098c6986227 */ /* 0x001fca00078e00ff */
[----:B------:R-:W-:-:S07]  /*e380*/  @P6 SHF.R.U32.HI R198, RZ, R153, R152 ;  /* 0x00000099ffc66219 */ /* 0x000fce0000011698 */
.L_x_2982:
[----:B------:R-:W-:Y:S05]  /*e390*/  BSYNC B0 ;  /* 0x0000000000007941 */ /* 0x000fea0003800000 */
.L_x_2980:
[----:B------:R-:W-:-:S04]  /*e3a0*/  IMAD R195, R206, -0x2, R195 ;  /* 0xfffffffecec37824 */ /* 0x000fc800078e02c3 */
[----:B------:R-:W-:-:S05]  /*e3b0*/  IMAD R195, R198, R199, R195 ;  /* 0x000000c7c6c37224 */ /* 0x000fca00078e02c3 */
[----:B------:R-:W-:Y:S02]  /*e3c0*/  VIMNMX R221, R221, R195, !PT ;  /* 0x000000c3dddd7248 */ /* 0x000fe40007fe0100 */
[----:B------:R-:W-:-:S07]  /*e3d0*/  VIADDMNMX R222, R195, R199, R222, PT ;  /* 0x000000c7c3de7246 */ /* 0x000fce00038001de */
.L_x_2979:
[----:B------:R-:W-:Y:S01]  /*e3e0*/  ISETP.GT.AND P0, PT, R221, 0x1, !P0 ;  /* 0x00000001dd00780c */ /* 0x000fe20004704270 */
[----:B------:R-:W-:Y:S01]  /*e3f0*/  UMOV UR48, UR42 ;  /* 0x0000002a00307c82 */ /* 0x000fe20008000000 */
[----:B------:R-:W-:Y:S01]  /*e400*/  FMNMX.FTZ R152, R168, R6, !PT ;  /* 0x00000006a8987209 */ /* 0x000fe20007810000 */
[----:B------:R-:W-:Y:S01]  /*e410*/  IMAD.U32 R224, RZ, RZ, UR51 ;  /* 0x00000033ffe07e24 */ /* 0x000fe2000f8e00ff */
[----:B------:R-:W-:Y:S02]  /*e420*/  ISETP.LT.OR P0, PT, R222, 0x2, P0 ;  /* 0x00000002de00780c */ /* 0x000fe40000701670 */
[C---:B------:R-:W-:Y:S02]  /*e430*/  LOP3.LUT P6, RZ, R22.reuse, 0x20, RZ, 0xc0, !PT ;  /* 0x0000002016ff7812 */ /* 0x040fe400078cc0ff */
        /* <DEDUP_REMOVED lines=55> */
[----:B------:R-:W-:-:S02]  /*e7b0*/  LOP3.LUT P0, RZ, R22, 0x2000, RZ, 0xc0, !PT ;  /* 0x0000200016ff7812 */ /* 0x000fc4000780c0ff */
[----:B------:R-:W-:Y:S02]  /*e7c0*/  LOP3.LUT P6, RZ, R22, 0x40, RZ, 0xc0, !PT ;  /* 0x0000004016ff7812 */ /* 0x000fe400078cc0ff */
[C---:B------:R-:W-:Y:S02]  /*e7d0*/  ISETP.GT.AND P0, PT, R221.reuse, 0x28, !P0 ;  /* 0x00000028dd00780c */ /* 0x040fe40004704270 */
[----:B------:R-:W-:Y:S02]  /*e7e0*/  ISETP.GT.AND P1, PT, R221, 0x48, !P1 ;  /* 0x00000048dd00780c */ /* 0x000fe40004f24270 */
[C---:B------:R-:W-:Y:S02]  /*e7f0*/  ISETP.LT.OR P0, PT, R222.reuse, 0x29, P0 ;  /* 0x00000029de00780c */ /* 0x040fe40000701670 */
[----:B------:R-:W-:Y:S02]  /*e800*/  ISETP.LT.OR P1, PT, R222, 0x49, P1 ;  /* 0x00000049de00780c */ /* 0x000fe40000f21670 */
[----:B------:R-:W-:-:S02]  /*e810*/  FSEL R174, R174, -INF , !P0 ;  /* 0xff800000aeae7808 */ /* 0x000fc40004000000 */
[----:B------:R-:W-:Y:S02]  /*e820*/  LOP3.LUT P0, RZ, R22, 0x1000, RZ, 0xc0, !PT ;  /* 0x0000100016ff7812 */ /* 0x000fe4000780c0ff */
[----:B------:R-:W-:Y:S02]  /*e830*/  FSEL R186, R186, -INF , !P1 ;  /* 0xff800000baba7808 */ /* 0x000fe40004800000 */
[C---:B------:R-:W-:Y:S02]  /*e840*/  ISETP.GT.AND P0, PT, R221.reuse, 0x29, !P0 ;  /* 0x00000029dd00780c */ /* 0x040fe40004704270 */
[----:B------:R-:W-:Y:S02]  /*e850*/  LOP3.LUT P1, RZ, R22, 0x20000, RZ, 0xc0, !PT ;  /* 0x0002000016ff7812 */ /* 0x000fe4000782c0ff */
[----:B------:R-:W-:Y:S02]  /*e860*/  ISETP.LT.OR P0, PT, R222, 0x2a, P0 ;  /* 0x0000002ade00780c */ /* 0x000fe40000701670 */
[----:B------:R-:W-:-:S02]  /*e870*/  ISETP.GT.AND P2, PT, R221, 0x49, !P2 ;  /* 0x00000049dd00780c */ /* 0x000fc40005744270 */
[----:B------:R-:W-:Y:S02]  /*e880*/  FSEL R175, R175, -INF , !P0 ;  /* 0xff800000afaf7808 */ /* 0x000fe40004000000 */
[----:B------:R-:W-:Y:S02]  /*e890*/  LOP3.LUT P0, RZ, R22, 0x800, RZ, 0xc0, !PT ;  /* 0x0000080016ff7812 */ /* 0x000fe4000780c0ff */
[C---:B------:R-:W-:Y:S02]  /*e8a0*/  ISETP.LT.OR P2, PT, R222.reuse, 0x4a, P2 ;  /* 0x0000004ade00780c */ /* 0x040fe40001741670 */
[C---:B------:R-:W-:Y:S02]  /*e8b0*/  ISETP.GT.AND P0, PT, R221.reuse, 0x30, !P0 ;  /* 0x00000030dd00780c */ /* 0x040fe40004704270 */
[----:B------:R-:W-:Y:S02]  /*e8c0*/  ISETP.GT.AND P3, PT, R221, 0x50, !P3 ;  /* 0x00000050dd00780c */ /* 0x000fe40005f64270 */
[----:B------:R-:W-:-:S02]  /*e8d0*/  ISETP.LT.OR P0, PT, R222, 0x31, P0 ;  /* 0x00000031de00780c */ /* 0x000fc40000701670 */
[----:B------:R-:W-:Y:S02]  /*e8e0*/  FSEL R187, R187, -INF , !P2 ;  /* 0xff800000bbbb7808 */ /* 0x000fe40005000000 */
[----:B------:R-:W-:Y:S02]  /*e8f0*/  FSEL R153, R178, -INF , !P0 ;  /* 0xff800000b2997808 */ /* 0x000fe40004000000 */
[----:B------:R-:W-:Y:S01]  /*e900*/  LOP3.LUT P0, RZ, R22, 0x400, RZ, 0xc0, !PT ;  /* 0x0000040016ff7812 */ /* 0x000fe2000780c0ff */
[----:B------:R-:W0:Y:S01]  /*e910*/  SHFL.BFLY PT, R178, R152, 0x2, 0x1f ;  /* 0x0c401f0098b27f89 */ /* 0x000e2200000e0000 */
[C---:B------:R-:W-:Y:S02]  /*e920*/  ISETP.GT.AND P4, PT, R221.reuse, 0x51, !P4 ;  /* 0x00000051dd00780c */ /* 0x040fe40006784270 */
[----:B------:R-:W-:Y:S02]  /*e930*/  ISETP.GT.AND P0, PT, R221, 0x31, !P0 ;  /* 0x00000031dd00780c */ /* 0x000fe40004704270 */
[----:B------:R-:W-:-:S02]  /*e940*/  ISETP.LT.OR P3, PT, R222, 0x51, P3 ;  /* 0x00000051de00780c */ /* 0x000fc40001f61670 */
[----:B------:R-:W-:Y:S02]  /*e950*/  ISETP.LT.OR P0, PT, R222, 0x32, P0 ;  /* 0x00000032de00780c */ /* 0x000fe40000701670 */
[----:B------:R-:W-:Y:S02]  /*e960*/  ISETP.GT.AND P5, PT, R221, 0x58, !P5 ;  /* 0x00000058dd00780c */ /* 0x000fe40006fa4270 */
[----:B------:R-:W-:Y:S02]  /*e970*/  FSEL R179, R179, -INF , !P0 ;  /* 0xff800000b3b37808 */ /* 0x000fe40004000000 */
[----:B------:R-:W-:Y:S02]  /*e980*/  LOP3.LUT P0, RZ, R22, 0x200, RZ, 0xc0, !PT ;  /* 0x0000020016ff7812 */ /* 0x000fe4000780c0ff */
[----:B------:R-:W-:Y:S02]  /*e990*/  ISETP.LT.OR P4, PT, R222, 0x52, P4 ;  /* 0x00000052de00780c */ /* 0x000fe40002781670 */
[----:B------:R-:W-:-:S02]  /*e9a0*/  ISETP.GT.AND P0, PT, R221, 0x38, !P0 ;  /* 0x00000038dd00780c */ /* 0x000fc40004704270 */
[----:B------:R-:W-:Y:S02]  /*e9b0*/  FSEL R189, R189, -INF , !P3 ;  /* 0xff800000bdbd7808 */ /* 0x000fe40005800000 */
[C---:B------:R-:W-:Y:S02]  /*e9c0*/  ISETP.LT.OR P0, PT, R222.reuse, 0x39, P0 ;  /* 0x00000039de00780c */ /* 0x040fe40000701670 */
[----:B------:R-:W-:Y:S02]  /*e9d0*/  ISETP.LT.OR P5, PT, R222, 0x59, P5 ;  /* 0x00000059de00780c */ /* 0x000fe40002fa1670 */
[----:B------:R-:W-:Y:S02]  /*e9e0*/  FSEL R182, R182, -INF , !P0 ;  /* 0xff800000b6b67808 */ /* 0x000fe40004000000 */
[----:B------:R-:W-:Y:S02]  /*e9f0*/  LOP3.LUT P0, RZ, R22, 0x100, RZ, 0xc0, !PT ;  /* 0x0000010016ff7812 */ /* 0x000fe4000780c0ff */
[----:B0-----:R-:W-:-:S02]  /*ea00*/  FMNMX.FTZ R178, R152, R178, !PT ;  /* 0x000000b298b27209 */ /* 0x001fc40007810000 */
[----:B------:R-:W-:Y:S02]  /*ea10*/  ISETP.GT.AND P0, PT, R221, 0x39, !P0 ;  /* 0x00000039dd00780c */ /* 0x000fe40004704270 */
[----:B------:R-:W-:Y:S01]  /*ea20*/  FSEL R190, R190, -INF , !P4 ;  /* 0xff800000bebe7808 */ /* 0x000fe20006000000 */
[----:B------:R-:W0:Y:S01]  /*ea30*/  SHFL.BFLY PT, R152, R178, 0x1, 0x1f ;  /* 0x0c201f00b2987f89 */ /* 0x000e2200000e0000 */
[----:B------:R-:W-:Y:S02]  /*ea40*/  ISETP.LT.OR P0, PT, R222, 0x3a, P0 ;  /* 0x0000003ade00780c */ /* 0x000fe40000701670 */
[----:B------:R-:W-:Y:S02]  /*ea50*/  FSEL R192, R192, -INF , !P5 ;  /* 0xff800000c0c07808 */ /* 0x000fe40006800000 */
[----:B------:R-:W-:Y:S02]  /*ea60*/  FSEL R183, R183, -INF , !P0 ;  /* 0xff800000b7b77808 */ /* 0x000fe40004000000 */
[----:B------:R-:W-:-:S04]  /*ea70*/  LOP3.LUT P0, RZ, R22, 0x80, RZ, 0xc0, !PT ;  /* 0x0000008016ff7812 */ /* 0x000fc8000780c0ff */
[----:B------:R-:W-:-:S04]  /*ea80*/  ISETP.GT.AND P0, PT, R221, 0x40, !P0 ;  /* 0x00000040dd00780c */ /* 0x000fc80004704270 */
[----:B------:R-:W-:-:S04]  /*ea90*/  ISETP.LT.OR P0, PT, R222, 0x41, P0 ;  /* 0x00000041de00780c */ /* 0x000fc80000701670 */
[----:B------:R-:W-:Y:S02]  /*eaa0*/  FSEL R184, R184, -INF , !P0 ;  /* 0xff800000b8b87808 */ /* 0x000fe40004000000 */
[----:B------:R-:W-:Y:S02]  /*eab0*/  ISETP.GT.AND P0, PT, R221, 0x41, !P6 ;  /* 0x00000041dd00780c */ /* 0x000fe40007704270 */
[----:B------:R-:W-:Y:S02]  /*eac0*/  LOP3.LUT P6, RZ, R22, 0x1, RZ, 0xc0, !PT ;  /* 0x0000000116ff7812 */ /* 0x000fe400078cc0ff */
[----:B------:R-:W-:Y:S02]  /*ead0*/  ISETP.LT.OR P0, PT, R222, 0x42, P0 ;  /* 0x00000042de00780c */ /* 0x000fe40000701670 */
[----:B0-----:R-:W-:Y:S02]  /*eae0*/  FMNMX.FTZ R178, R178, R152, !PT ;  /* 0x00000098b2b27209 */ /* 0x001fe40007810000 */
[----:B------:R-:W-:-:S02]  /*eaf0*/  FSEL R185, R185, -INF , !P0 ;  /* 0xff800000b9b97808 */ /* 0x000fc40004000000 */
[----:B------:R-:W-:-:S04]  /*eb00*/  FSETP.NEU.FTZ.AND P0, PT, R178, -INF , PT ;  /* 0xff800000b200780b */ /* 0x000fc80003f1d000 */
[----:B------:R-:W-:-:S05]  /*eb10*/  FSEL R152, R178, RZ, P0 ;  /* 0x000000ffb2987208 */ /* 0x000fca0000000000 */
[----:B------:R-:W-:Y:S01]  /*eb20*/  FADD.FTZ R152, -R152, R6 ;  /* 0x0000000698987221 */ /* 0x000fe20000010100 */
[----:B------:R-:W-:-:S05]  /*eb30*/  FMUL.FTZ R6, R178, UR48 ;  /* 0x00000030b2067c20 */ /* 0x000fca0008410000 */
[----:B------:R-:W-:Y:S02]  /*eb40*/  FSEL R6, R6, RZ, P0 ;  /* 0x000000ff06067208 */ /* 0x000fe40000000000 */
[----:B------:R-:W-:-:S03]  /*eb50*/  ISETP.GT.AND P0, PT, R221, RZ, !P1 ;  /* 0x000000ffdd00720c */ /* 0x000fc60004f04270 */
[--C-:B------:R-:W-:Y:S01]  /*eb60*/  FFMA.FTZ R168, R168, UR48, -R6.reuse ;  /* 0x00000030a8a87c23 */ /* 0x100fe20008010806 */
        /* <DEDUP_REMOVED lines=22> */
[----:B------:R-:W-:Y:S01]  /*ecd0*/  FFMA.FTZ R197, R197, UR48, -R6 ;  /* 0x00000030c5c57c23 */ /* 0x000fe20008010806 */
[----:B------:R-:W-:Y:S01]  /*ece0*/  FMUL.FTZ R6, R152, UR48 ;  /* 0x0000003098067c20 */ /* 0x000fe20008410000 */
[----:B------:R-:W-:Y:S01]  /*ecf0*/  MUFU.EX2 R168, R168 ;  /* 0x000000a800a87308 */ /* 0x000fe20000000800 */
[----:B------:R-:W-:-:S04]  /*ed00*/  ISETP.LT.OR P0, PT, R222, 0x1, P0 ;  /* 0x00000001de00780c */ /* 0x000fc80000701670 */
[----:B------:R-:W-:Y:S02]  /*ed10*/  FSEL R154, R154, -INF , !P0 ;  /* 0xff8000009a9a7808 */ /* 0x000fe40004000000 */
[----:B------:R-:W-:Y:S01]  /*ed20*/  ISETP.GT.AND P0, PT, R221, 0x59, !P6 ;  /* 0x00000059dd00780c */ /* 0x000fe20007704270 */
[----:B------:R-:W0:Y:S01]  /*ed30*/  MUFU.EX2 R6, R6 ;  /* 0x0000000600067308 */ /* 0x000e220000000800 */
[----:B------:R-:W-:Y:S02]  /*ed40*/  ISETP.NE.AND P6, PT, R224, 0x3, PT ;  /* 0x00000003e000780c */ /* 0x000fe40003fc5270 */
[----:B------:R-:W-:-:S04]  /*ed50*/  ISETP.LT.OR P0, PT, R222, 0x5a, P0 ;  /* 0x0000005ade00780c */ /* 0x000fc80000701670 */
[----:B------:R-:W-:Y:S01]  /*ed60*/  FSEL R194, R194, -INF , !P0 ;  /* 0xff800000c2c27808 */ /* 0x000fe20004000000 */
[----:B------:R-:W3:Y:S08]  /*ed70*/  MUFU.EX2 R152, R169 ;  /* 0x000000a900987308 */ /* 0x000ef00000000800 */
[----:B------:R-:W4:Y:S01]  /*ed80*/  MUFU.EX2 R156, R156 ;  /* 0x0000009c009c7308 */ /* 0x000f220000000800 */
[----:B0-----:R-:W-:Y:S01]  /*ed90*/  FFMA.FTZ R8, R6, R8, R168 ;  /* 0x0000000806087223 */ /* 0x001fe200000100a8 */
[-C--:B------:R-:W-:Y:S01]  /*eda0*/  FMUL.FTZ R24, R24, R6.reuse ;  /* 0x0000000618187220 */ /* 0x080fe20000410000 */
[-C--:B------:R-:W-:Y:S01]  /*edb0*/  FMUL.FTZ R25, R25, R6.reuse ;  /* 0x0000000619197220 */ /* 0x080fe20000410000 */
[-C--:B------:R-:W-:Y:S01]  /*edc0*/  FMUL.FTZ R28, R28, R6.reuse ;  /* 0x000000061c1c7220 */ /* 0x080fe20000410000 */
[-C--:B------:R-:W-:Y:S01]  /*edd0*/  FMUL.FTZ R29, R29, R6.reuse ;  /* 0x000000061d1d7220 */ /* 0x080fe20000410000 */
[-C--:B------:R-:W-:Y:S01]  /*ede0*/  FMUL.FTZ R32, R32, R6.reuse ;  /* 0x0000000620207220 */ /* 0x080fe20000410000 */
[----:B------:R-:W-:Y:S01]  /*edf0*/  FMUL.FTZ R33, R33, R6 ;  /* 0x0000000621217220 */ /* 0x000fe20000410000 */
[----:B------:R-:W0:Y:S01]  /*ee00*/  MUFU.EX2 R157, R157 ;  /* 0x0000009d009d7308 */ /* 0x000e220000000800 */
[C---:B---3--:R-:W-:Y:S01]  /*ee10*/  FADD.FTZ R8, R152.reuse, R8 ;  /* 0x0000000898087221 */ /* 0x048fe20000010000 */
[----:B------:R-:W-:Y:S01]  /*ee20*/  F2FP.F16.F32.PACK_AB R152, R152, R168 ;  /* 0x000000a89898723e */ /* 0x000fe200000000ff */
[-C--:B------:R-:W-:Y:S01]  /*ee30*/  FMUL.FTZ R36, R36, R6.reuse ;  /* 0x0000000624247220 */ /* 0x080fe20000410000 */
[----:B------:R-:W-:Y:S01]  /*ee40*/  FMNMX.FTZ R168, R154, R7, !PT ;  /* 0x000000079aa87209 */ /* 0x000fe20007810000 */
[-C--:B------:R-:W-:Y:S01]  /*ee50*/  FMUL.FTZ R37, R37, R6.reuse ;  /* 0x0000000625257220 */ /* 0x080fe20000410000 */
[-C--:B------:R-:W-:Y:S01]  /*ee60*/  FMUL.FTZ R40, R40, R6.reuse ;  /* 0x0000000628287220 */ /* 0x080fe20000410000 */
[----:B------:R-:W-:Y:S01]  /*ee70*/  FMUL.FTZ R41, R41, R6 ;  /* 0x0000000629297220 */ /* 0x000fe20000410000 */
[----:B------:R-:W-:Y:S01]  /*ee80*/  FMNMX.FTZ R168, R155, R168, !PT ;  /* 0x000000a89ba87209 */ /* 0x000fe20007810000 */
[----:B------:R-:W3:Y:S01]  /*ee90*/  MUFU.EX2 R160, R160 ;  /* 0x000000a000a07308 */ /* 0x000ee20000000800 */
[----:B----4-:R-:W-:Y:S01]  /*eea0*/  FADD.FTZ R8, R156, R8 ;  /* 0x000000089c087221 */ /* 0x010fe20000010000 */
[----:B------:R-:W-:Y:S01]  /*eeb0*/  FMUL.FTZ R44, R44, R6 ;  /* 0x000000062c2c7220 */ /* 0x000fe20000410000 */
[----:B------:R-:W-:Y:S01]  /*eec0*/  FMNMX.FTZ R168, R158, R168, !PT ;  /* 0x000000a89ea87209 */ /* 0x000fe20007810000 */
[-C--:B------:R-:W-:Y:S01]  /*eed0*/  FMUL.FTZ R45, R45, R6.reuse ;  /* 0x000000062d2d7220 */ /* 0x080fe20000410000 */
[-C--:B------:R-:W-:Y:S01]  /*eee0*/  FMUL.FTZ R48, R48, R6.reuse ;  /* 0x0000000630307220 */ /* 0x080fe20000410000 */
[----:B------:R-:W-:Y:S01]  /*eef0*/  FMUL.FTZ R49, R49, R6 ;  /* 0x0000000631317220 */ /* 0x000fe20000410000 */
[----:B------:R-:W-:Y:S01]  /*ef00*/  FMNMX.FTZ R168, R159, R168, !PT ;  /* 0x000000a89fa87209 */ /* 0x000fe20007810000 */
[----:B------:R-:W4:Y:S01]  /*ef10*/  MUFU.EX2 R161, R161 ;  /* 0x000000a100a17308 */ /* 0x000f220000000800 */
[----:B0-----:R-:W-:Y:S01]  /*ef20*/  FADD.FTZ R8, R157, R8 ;  /* 0x000000089d087221 */ /* 0x001fe20000010000 */
[----:B------:R-:W-:Y:S01]  /*ef30*/  FMUL.FTZ R52, R52, R6 ;  /* 0x0000000634347220 */ /* 0x000fe20000410000 */
[----:B------:R-:W-:Y:S01]  /*ef40*/  FMNMX.FTZ R168, R162, R168, !PT ;  /* 0x000000a8a2a87209 */ /* 0x000fe20007810000 */
[-C--:B------:R-:W-:Y:S01]  /*ef50*/  FMUL.FTZ R53, R53, R6.reuse ;  /* 0x0000000635357220 */ /* 0x080fe20000410000 */
[-C--:B------:R-:W-:Y:S01]  /*ef60*/  FMUL.FTZ R56, R56, R6.reuse ;  /* 0x0000000638387220 */ /* 0x080fe20000410000 */
[----:B------:R-:W-:Y:S01]  /*ef70*/  FMUL.FTZ R57, R57, R6 ;  /* 0x0000000639397220 */ /* 0x000fe20000410000 */
[----:B------:R-:W-:Y:S01]  /*ef80*/  FMNMX.FTZ R168, R163, R168, !PT ;  /* 0x000000a8a3a87209 */ /* 0x000fe20007810000 */
[----:B------:R-:W0:Y:S01]  /*ef90*/  MUFU.EX2 R164, R164 ;  /* 0x000000a400a47308 */ /* 0x000e220000000800 */
[----:B---3--:R-:W-:Y:S01]  /*efa0*/  FADD.FTZ R8, R160, R8 ;  /* 0x00000008a0087221 */ /* 0x008fe20000010000 */
[----:B------:R-:W-:Y:S01]  /*efb0*/  FMUL.FTZ R60, R60, R6 ;  /* 0x000000063c3c7220 */ /* 0x000fe20000410000 */
        /* <DEDUP_REMOVED lines=71> */
[-C--:B------:R-:W-:Y:S01]  /*f430*/  FMUL.FTZ R132, R132, R6.reuse ;  /* 0x0000000684847220 */ /* 0x080fe20000410000 */
[-C--:B------:R-:W-:Y:S01]  /*f440*/  FMUL.FTZ R133, R133, R6.reuse ;  /* 0x0000000685857220 */ /* 0x080fe20000410000 */
[----:B------:R-:W3:Y:S01]  /*f450*/  SHFL.BFLY PT, R169, R168, 0x2, 0x1f ;  /* 0x0c401f00a8a97f89 */ /* 0x000ee200000e0000 */
[-C--:B------:R-:W-:Y:S01]  /*f460*/  FMUL.FTZ R136, R136, R6.reuse ;  /* 0x0000000688887220 */ /* 0x080fe20000410000 */
[-C--:B------:R-:W-:Y:S01]  /*f470*/  FMUL.FTZ R137, R137, R6.reuse ;  /* 0x0000000689897220 */ /* 0x080fe20000410000 */
[-C--:B------:R-:W-:Y:S01]  /*f480*/  FMUL.FTZ R140, R140, R6.reuse ;  /* 0x000000068c8c7220 */ /* 0x080fe20000410000 */
[----:B------:R-:W5:Y:S01]  /*f490*/  MUFU.EX2 R218, R218 ;  /* 0x000000da00da7308 */ /* 0x000f620000000800 */
[----:B----4-:R-:W-:Y:S01]  /*f4a0*/  FADD.FTZ R8, R180, R8 ;  /* 0x00000008b4087221 */ /* 0x010fe20000010000 */
[-C--:B------:R-:W-:Y:S01]  /*f4b0*/  FMUL.FTZ R141, R141, R6.reuse ;  /* 0x000000068d8d7220 */ /* 0x080fe20000410000 */
[-C--:B------:R-:W-:Y:S01]  /*f4c0*/  FMUL.FTZ R144, R144, R6.reuse ;  /* 0x0000000690907220 */ /* 0x080fe20000410000 */
[-C--:B------:R-:W-:Y:S01]  /*f4d0*/  FMUL.FTZ R145, R145, R6.reuse ;  /* 0x0000000691917220 */ /* 0x080fe20000410000 */
[-C--:B------:R-:W-:Y:S01]  /*f4e0*/  FMUL.FTZ R148, R148, R6.reuse ;  /* 0x0000000694947220 */ /* 0x080fe20000410000 */
[----:B------:R-:W-:-:S02]  /*f4f0*/  FMUL.FTZ R149, R149, R6 ;  /* 0x0000000695957220 */ /* 0x000fc40000410000 */
[----:B------:R-:W4:Y:S01]  /*f500*/  MUFU.EX2 R219, R219 ;  /* 0x000000db00db7308 */ /* 0x000f220000000800 */
[----:B0-----:R-:W-:-:S07]  /*f510*/  FADD.FTZ R8, R181, R8 ;  /* 0x00000008b5087221 */ /* 0x001fce0000010000 */
[----:B------:R-:W0:Y:S01]  /*f520*/  MUFU.EX2 R188, R188 ;  /* 0x000000bc00bc7308 */ /* 0x000e220000000800 */
[----:B-----5:R-:W-:Y:S01]  /*f530*/  FADD.FTZ R8, R218, R8 ;  /* 0x00000008da087221 */ /* 0x020fe20000010000 */
[----:B---3--:R-:W-:-:S06]  /*f540*/  FMNMX.FTZ R168, R168, R169, !PT ;  /* 0x000000a9a8a87209 */ /* 0x008fcc0007810000 */
[----:B------:R-:W3:Y:S01]  /*f550*/  MUFU.EX2 R220, R220 ;  /* 0x000000dc00dc7308 */ /* 0x000ee20000000800 */
[----:B------:R-:W5:Y:S01]  /*f560*/  SHFL.BFLY PT, R169, R168, 0x1, 0x1f ;  /* 0x0c201f00a8a97f89 */ /* 0x000f6200000e0000 */
[----:B----4-:R-:W-:-:S06]  /*f570*/  FADD.FTZ R8, R219, R8 ;  /* 0x00000008db087221 */ /* 0x010fcc0000010000 */
[----:B------:R-:W4:Y:S08]  /*f580*/  MUFU.EX2 R191, R191 ;  /* 0x000000bf00bf7308 */ /* 0x000f300000000800 */
[----:B------:R-:W1:Y:S08]  /*f590*/  MUFU.EX2 R193, R193 ;  /* 0x000000c100c17308 */ /* 0x000e700000000800 */
[----:B------:R-:W2:Y:S01]  /*f5a0*/  MUFU.EX2 R196, R196 ;  /* 0x000000c400c47308 */ /* 0x000ea20000000800 */
[----:B-----5:R-:W-:-:S04]  /*f5b0*/  FMNMX.FTZ R176, R168, R169, !PT ;  /* 0x000000a9a8b07209 */ /* 0x020fc80007810000 */
[C---:B------:R-:W-:Y:S01]  /*f5c0*/  FSETP.NEU.FTZ.AND P0, PT, R176.reuse, -INF , PT ;  /* 0xff800000b000780b */ /* 0x040fe20003f1d000 */
[----:B------:R-:W-:-:S05]  /*f5d0*/  FMUL.FTZ R168, R176, UR48 ;  /* 0x00000030b0a87c20 */ /* 0x000fca0008410000 */
[----:B------:R-:W-:-:S05]  /*f5e0*/  FSEL R168, R168, RZ, P0 ;  /* 0x000000ffa8a87208 */ /* 0x000fca0000000000 */
[--C-:B------:R-:W-:Y:S01]  /*f5f0*/  FFMA.FTZ R199, R166, UR48, -R168.reuse ;  /* 0x00000030a6c77c23 */ /* 0x100fe200080108a8 */
[----:B------:R-:W-:Y:S01]  /*f600*/  F2FP.F16.F32.PACK_AB R166, R181, R180 ;  /* 0x000000b4b5a6723e */ /* 0x000fe200000000ff */
[--C-:B------:R-:W-:Y:S01]  /*f610*/  FFMA.FTZ R222, R154, UR48, -R168.reuse ;  /* 0x000000309ade7c23 */ /* 0x100fe200080108a8 */
[----:B------:R-:W-:Y:S01]  /*f620*/  FSEL R180, R176, RZ, P0 ;  /* 0x000000ffb0b47208 */ /* 0x000fe20000000000 */
[--C-:B------:R-:W-:Y:S01]  /*f630*/  FFMA.FTZ R169, R155, UR48, -R168.reuse ;  /* 0x000000309ba97c23 */ /* 0x100fe200080108a8 */
[--C-:B------:R-:W-:Y:S01]  /*f640*/  FFMA.FTZ R221, R158, UR48, -R168.reuse ;  /* 0x000000309edd7c23 */ /* 0x100fe200080108a8 */
[--C-:B------:R-:W-:Y:S01]  /*f650*/  FFMA.FTZ R159, R159, UR48, -R168.reuse ;  /* 0x000000309f9f7c23 */ /* 0x100fe200080108a8 */
[--C-:B------:R-:W-:Y:S01]  /*f660*/  FFMA.FTZ R215, R162, UR48, -R168.reuse ;  /* 0x00000030a2d77c23 */ /* 0x100fe200080108a8 */
[----:B------:R-:W-:Y:S01]  /*f670*/  FADD.FTZ R180, -R180, R7 ;  /* 0x00000007b4b47221 */ /* 0x000fe20000010100 */
[----:B------:R-:W-:Y:S01]  /*f680*/  MUFU.EX2 R222, R222 ;  /* 0x000000de00de7308 */ /* 0x000fe20000000800 */
[----:B------:R-:W-:Y:S01]  /*f690*/  FFMA.FTZ R163, R163, UR48, -R168 ;  /* 0x00000030a3a37c23 */ /* 0x000fe200080108a8 */
[----:B------:R-:W-:Y:S01]  /*f6a0*/  F2FP.F16.F32.PACK_AB R154, R157, R156 ;  /* 0x0000009c9d9a723e */ /* 0x000fe200000000ff */
[----:B------:R-:W-:Y:S01]  /*f6b0*/  FMUL.FTZ R7, R180, UR48 ;  /* 0x00000030b4077c20 */ /* 0x000fe20008410000 */
[----:B------:R-:W-:Y:S01]  /*f6c0*/  F2FP.F16.F32.PACK_AB R156, R161, R160 ;  /* 0x000000a0a19c723e */ /* 0x000fe200000000ff */
[----:B0-----:R-:W-:Y:S01]  /*f6d0*/  FADD.FTZ R161, R188, R8 ;  /* 0x00000008bca17221 */ /* 0x001fe20000010000 */
[--C-:B------:R-:W-:Y:S01]  /*f6e0*/  FFMA.FTZ R155, R174, UR48, -R168.reuse ;  /* 0x00000030ae9b7c23 */ /* 0x100fe200080108a8 */
[--C-:B------:R-:W-:Y:S01]  /*f6f0*/  FFMA.FTZ R167, R167, UR48, -R168.reuse ;  /* 0x00000030a7a77c23 */ /* 0x100fe200080108a8 */
[----:B------:R-:W-:Y:S01]  /*f700*/  MUFU.EX2 R169, R169 ;  /* 0x000000a900a97308 */ /* 0x000fe20000000800 */
[----:B---3--:R-:W-:Y:S01]  /*f710*/  FADD.FTZ R8, R220, R161 ;  /* 0x000000a1dc087221 */ /* 0x008fe20000010000 */
[--C-:B------:R-:W-:Y:S01]  /*f720*/  FFMA.FTZ R198, R170, UR48, -R168.reuse ;  /* 0x00000030aac67c23 */ /* 0x100fe200080108a8 */
[----:B------:R-:W-:Y:S01]  /*f730*/  F2FP.F16.F32.PACK_AB R158, R165, R164 ;  /* 0x000000a4a59e723e */ /* 0x000fe200000000ff */
[----:B------:R-:W-:Y:S01]  /*f740*/  FFMA.FTZ R171, R171, UR48, -R168 ;  /* 0x00000030abab7c23 */ /* 0x000fe200080108a8 */
[----:B----4-:R-:W-:Y:S01]  /*f750*/  FADD.FTZ R8, R191, R8 ;  /* 0x00000008bf087221 */ /* 0x010fe20000010000 */
[--C-:B------:R-:W-:Y:S01]  /*f760*/  FFMA.FTZ R175, R175, UR48, -R168.reuse ;  /* 0x00000030afaf7c23 */ /* 0x100fe200080108a8 */
[----:B------:R-:W-:Y:S01]  /*f770*/  FFMA.FTZ R153, R153, UR48, -R168 ;  /* 0x0000003099997c23 */ /* 0x000fe200080108a8 */
[----:B------:R-:W0:Y:S01]  /*f780*/  MUFU.EX2 R7, R7 ;  /* 0x0000000700077308 */ /* 0x000e220000000800 */
[----:B-1----:R-:W-:Y:S01]  /*f790*/  FADD.FTZ R165, R193, R8 ;  /* 0x00000008c1a57221 */ /* 0x002fe20000010000 */
[--C-:B------:R-:W-:Y:S01]  /*f7a0*/  FFMA.FTZ R179, R179, UR48, -R168.reuse ;  /* 0x00000030b3b37c23 */ /* 0x100fe200080108a8 */
[----:B------:R-:W-:Y:S01]  /*f7b0*/  F2FP.F16.F32.PACK_AB R162, R173, R172 ;  /* 0x000000acada2723e */ /* 0x000fe200000000ff */
[--C-:B------:R-:W-:Y:S01]  /*f7c0*/  FFMA.FTZ R182, R182, UR48, -R168.reuse ;  /* 0x00000030b6b67c23 */ /* 0x100fe200080108a8 */
[----:B--2---:R-:W-:Y:S01]  /*f7d0*/  FADD.FTZ R165, R196, R165 ;  /* 0x000000a5c4a57221 */ /* 0x004fe20000010000 */
        /* <DEDUP_REMOVED lines=9> */
[----:B------:R-:W-:Y:S01]  /*f870*/  FFMA.FTZ R194, R194, UR48, -R168 ;  /* 0x00000030c2c27c23 */ /* 0x000fe200080108a8 */
[----:B------:R-:W2:Y:S01]  /*f880*/  MUFU.EX2 R159, R159 ;  /* 0x0000009f009f7308 */ /* 0x000ea20000000800 */
[----:B0-----:R-:W-:Y:S01]  /*f890*/  FFMA.FTZ R180, R7, R3, R222 ;  /* 0x0000000307b47223 */ /* 0x001fe200000100de */
[----:B------:R-:W-:Y:S01]  /*f8a0*/  F2FP.F16.F32.PACK_AB R160, R217, R216 ;  /* 0x000000d8d9a0723e */ /* 0x000fe200000000ff */
[----:B------:R-:W-:Y:S01]  /*f8b0*/  FMUL.FTZ R26, R26, R7 ;  /* 0x000000071a1a7220 */ /* 0x000fe20000410000 */
[----:B------:R-:W-:Y:S01]  /*f8c0*/  F2FP.F16.F32.PACK_AB R164, R177, R195 ;  /* 0x000000c3b1a4723e */ /* 0x000fe200000000ff */
[----:B------:R-:W-:Y:S01]  /*f8d0*/  FADD.FTZ R180, R169, R180 ;  /* 0x000000b4a9b47221 */ /* 0x000fe20000010000 */
[----:B------:R-:W-:Y:S01]  /*f8e0*/  F2FP.F16.F32.PACK_AB R168, R219, R218 ;  /* 0x000000dadba8723e */ /* 0x000fe200000000ff */
[-C--:B------:R-:W-:Y:S01]  /*f8f0*/  FMUL.FTZ R27, R27, R7.reuse ;  /* 0x000000071b1b7220 */ /* 0x080fe20000410000 */
[----:B------:R-:W0:Y:S01]  /*f900*/  MUFU.EX2 R157, R215 ;  /* 0x000000d7009d7308 */ /* 0x000e220000000800 */
[----:B-1----:R-:W-:Y:S01]  /*f910*/  FADD.FTZ R180, R221, R180 ;  /* 0x000000b4ddb47221 */ /* 0x002fe20000010000 */
[----:B------:R-:W-:Y:S01]  /*f920*/  F2FP.F16.F32.PACK_AB R170, R220, R188 ;  /* 0x000000bcdcaa723e */ /* 0x000fe200000000ff */
[----:B------:R-:W-:Y:S01]  /*f930*/  FMUL.FTZ R30, R30, R7 ;  /* 0x000000071e1e7220 */ /* 0x000fe20000410000 */
[----:B------:R-:W-:Y:S01]  /*f940*/  F2FP.F16.F32.PACK_AB R172, R193, R191 ;  /* 0x000000bfc1ac723e */ /* 0x000fe200000000ff */
        /* <DEDUP_REMOVED lines=60> */
[----:B0-----:R-:W-:Y:S01]  /*fd10*/  FADD.FTZ R180, R171, R180 ;  /* 0x000000b4abb47221 */ /* 0x001fe20000010000 */
[----:B-1----:R-:W-:Y:S01]  /*fd20*/  F2FP.F16.F32.PACK_AB R155, R159, R221 ;  /* 0x000000dd9f9b723e */ /* 0x002fe200000000ff */
[----:B------:R-:W-:Y:S01]  /*fd30*/  FMUL.FTZ R118, R118, R7 ;  /* 0x0000000776767220 */ /* 0x000fe20000410000 */
[----:B------:R-:W-:Y:S01]  /*fd40*/  F2FP.F16.F32.PACK_AB R159, R167, R199 ;  /* 0x000000c7a79f723e */ /* 0x000fe200000000ff */
[----:B------:R-:W-:Y:S01]  /*fd50*/  FMUL.FTZ R119, R119, R7 ;  /* 0x0000000777777220 */ /* 0x000fe20000410000 */
[----:B------:R-:W-:Y:S01]  /*fd60*/  F2FP.F16.F32.PACK_AB R161, R171, R161 ;  /* 0x000000a1aba1723e */ /* 0x000fe200000000ff */
[-C--:B------:R-:W-:Y:S01]  /*fd70*/  FMUL.FTZ R122, R122, R7.reuse ;  /* 0x000000077a7a7220 */ /* 0x080fe20000410000 */
[----:B------:R0:W1:Y:S01]  /*fd80*/  MUFU.EX2 R173, R153 ;  /* 0x0000009900ad7308 */ /* 0x0000620000000800 */
[----:B---3--:R-:W-:Y:S01]  /*fd90*/  FADD.FTZ R180, R165, R180 ;  /* 0x000000b4a5b47221 */ /* 0x008fe20000010000 */
[-C--:B------:R-:W-:Y:S01]  /*fda0*/  FMUL.FTZ R123, R123, R7.reuse ;  /* 0x000000077b7b7220 */ /* 0x080fe20000410000 */
[-C--:B------:R-:W-:Y:S01]  /*fdb0*/  FMUL.FTZ R126, R126, R7.reuse ;  /* 0x000000077e7e7220 */ /* 0x080fe20000410000 */
[-C--:B------:R-:W-:Y:S01]  /*fdc0*/  FMUL.FTZ R127, R127, R7.reuse ;  /* 0x000000077f7f7220 */ /* 0x080fe20000410000 */
[-C--:B------:R-:W-:Y:S01]  /*fdd0*/  FMUL.FTZ R130, R130, R7.reuse ;  /* 0x0000000782827220 */ /* 0x080fe20000410000 */
[-C--:B------:R-:W-:Y:S01]  /*fde0*/  FMUL.FTZ R131, R131, R7.reuse ;  /* 0x0000000783837220 */ /* 0x080fe20000410000 */
[----:B------:R-:W-:Y:S01]  /*fdf0*/  FMUL.FTZ R134, R134, R7 ;  /* 0x0000000786867220 */ /* 0x000fe20000410000 */
[----:B------:R-:W3:Y:S01]  /*fe00*/  MUFU.EX2 R179, R179 ;  /* 0x000000b300b37308 */ /* 0x000ee20000000800 */
[C---:B--2---:R-:W-:Y:S01]  /*fe10*/  FADD.FTZ R180, R175.reuse, R180 ;  /* 0x000000b4afb47221 */ /* 0x044fe20000010000 */
[----:B------:R-:W-:Y:S01]  /*fe20*/  F2FP.F16.F32.PACK_AB R163, R175, R165 ;  /* 0x000000a5afa3723e */ /* 0x000fe200000000ff */
[-C--:B------:R-:W-:Y:S01]  /*fe30*/  FMUL.FTZ R135, R135, R7.reuse ;  /* 0x0000000787877220 */ /* 0x080fe20000410000 */
[----:B0-----:R-:W-:Y:S01]  /*fe40*/  F2FP.F16.F32.PACK_AB R153, R169, R222 ;  /* 0x000000dea999723e */ /* 0x001fe200000000ff */
        /* <DEDUP_REMOVED lines=9> */
[----:B------:R-:W-:-:S02]  /*fee0*/  FMUL.FTZ R151, R151, R7 ;  /* 0x0000000797977220 */ /* 0x000fc40000410000 */
[----:B------:R-:W1:Y:S01]  /*fef0*/  MUFU.EX2 R183, R183 ;  /* 0x000000b700b77308 */ /* 0x000e620000000800 */
[C---:B---3--:R-:W-:Y:S01]  /*ff00*/  FADD.FTZ R3, R179.reuse, R180 ;  /* 0x000000b4b3037221 */ /* 0x048fe20000010000 */
        /* <DEDUP_REMOVED lines=9> */
[C---:B0-----:R-:W-:Y:S01]  /*ffa0*/  FADD.FTZ R3, R185.reuse, R6 ;  /* 0x00000006b9037221 */ /* 0x041fe20000010000 */
[----:B------:R-:W-:-:S06]  /*ffb0*/  F2FP.F16.F32.PACK_AB R169, R185, R184 ;  /* 0x000000b8b9a9723e */ /* 0x000fcc00000000ff */
[----:B------:R-:W0:Y:S01]  /*ffc0*/  MUFU.EX2 R189, R189 ;  /* 0x000000bd00bd7308 */ /* 0x000e220000000800 */
[----:B-1----:R-:W-:-:S07]  /*ffd0*/  FADD.FTZ R6, R186, R3 ;  /* 0x00000003ba067221 */ /* 0x002fce0000010000 */
        /* <DEDUP_REMOVED lines=13> */
.L_x_2983:
[----:B------:R0:W1:Y:S01]  /*100b0*/  SYNCS.PHASECHK.TRANS64.TRYWAIT P0, [R20+URZ+0x22850], R21 ;  /* 0x02285015140075a7 */ /* 0x000062000800017f */
[----:B------:R-:W-:Y:S05]  /*100c0*/  @!P6 BRA `(.L_x_2984) ;  /* 0x000000000004e947 */ /* 0x000fea0003800000 */
[----:B------:R-:W-:Y:S01]  /*100d0*/  BPT.TRAP 0x1 ;  /* 0x000000040000795c */ /* 0x000fe20000300000 */
.L_x_2984:
[----:B------:R-:W-:Y:S01]  /*100e0*/  IMAD.MOV.U32 R177, RZ, RZ, 0xc00 ;  /* 0x00000c00ffb17424 */ /* 0x000fe200078e00ff */
[----:B------:R-:W-:Y:S03]  /*100f0*/  BSSY B0, `(.L_x_2985) ;  /* 0x0000005000007945 */ /* 0x000fe60003800000 */
[----:B------:R-:W-:Y:S01]  /*10100*/  IMAD R177, R2, R177, UR49 ;  /* 0x0000003102b17e24 */ /* 0x000fe2000f8e02b1 */
[----:B-1----:R-:W-:Y:S06]  /*10110*/  @P0 BRA `(.L_x_2986) ;  /* 0x0000000000080947 */ /* 0x002fec0003800000 */
[----:B------:R-:W1:Y:S02]  /*10120*/  SYNCS.PHASECHK.TRANS64.TRYWAIT P0, [R20+URZ+0x22850], R21 ;  /* 0x02285015140075a7 */ /* 0x000e64000800017f */
[----:B-1----:R-:W-:Y:S05]  /*10130*/  @!P0 BRA `(.L_x_2987) ;  /* 0x0000012400788947 */ /* 0x002fea0003800000 */
.L_x_2986:
[----:B------:R-:W-:Y:S05]  /*10140*/  BSYNC B0 ;  /* 0x0000000000007941 */ /* 0x000fea0003800000 */
.L_x_2985:
[----:B------:R-:W2:Y:S01]  /*10150*/  S2R R179, SR_TID.X ;  /* 0x0000000000b37919 */ /* 0x000ea20000002100 */
[----:B------:R-:W-:Y:S05]  /*10160*/  WARPSYNC.ALL ;  /* 0x0000000000007948 */ /* 0x000fea0003800000 */
[----:B------:R-:W-:Y:S02]  /*10170*/  IMAD.MOV.U32 R6, RZ, RZ, R177 ;  /* 0x000000ffff067224 */ /* 0x000fe400078e00b1 */
[----:B------:R-:W-:-:S03]  /*10180*/  IMAD.MOV.U32 R7, RZ, RZ, 0x40000040 ;  /* 0x40000040ff077424 */ /* 0x000fc600078e00ff */
[----:B------:R-:W-:Y:S01]  /*10190*/  R2UR UR6, R6 ;  /* 0x00000000060672ca */ /* 0x000fe200000e0000 */
[----:B------:R-:W-:Y:S01]  /*101a0*/  VIADD R6, R177, 0x80 ;  /* 0x00000080b1067836 */ /* 0x000fe20000000000 */
[----:B------:R-:W-:Y:S01]  /*101b0*/  R2UR UR7, R7 ;  /* 0x00000000070772ca */ /* 0x000fe200000e0000 */
[----:B------:R-:W-:Y:S01]  /*101c0*/  IMAD.MOV.U32 R7, RZ, RZ, 0x40000040 ;  /* 0x40000040ff077424 */ /* 0x000fe200078e00ff */
[----:B--2---:R-:W-:-:S05]  /*101d0*/  SHF.R.U32.HI R179, RZ, 0x7, R179 ;  /* 0x00000007ffb37819 */ /* 0x004fca00000116b3 */
[----:B01----:R-:W-:Y:S02]  /*101e0*/  VIADD R21, R179, 0x8 ;  /* 0x00000008b3157836 */ /* 0x003fe40000000000 */
[----:B------:R-:W-:-:S03]  /*101f0*/  IMAD.U32 R179, RZ, RZ, UR51 ;  /* 0x00000033ffb37e24 */ /* 0x000fc6000f8e00ff */
[----:B------:R0:W-:Y:S02]  /*10200*/  BAR.SYNC.DEFER_BLOCKING R21, 0x100 ;  /* 0x000400150000751d */ /* 0x0001e40000010000 */
[----:B------:R-:W-:-:S04]  /*10210*/  ISETP.NE.AND P0, PT, R179, 0x3, PT ;  /* 0x00000003b300780c */ /* 0x000fc80003f05270 */
[----:B------:R-:W-:-:S06]  /*10220*/  WARPGROUP.ARRIVE ;  /* 0x00000000000079c5 */ /* 0x000fcc0000000000 */
        /* <DEDUP_REMOVED lines=17> */
[----:B------:R-:W-:Y:S02]  /*10340*/  R2UR UR6, R6 ;  /* 0x00000000060672ca */ /* 0x000fe400000e0000 */
[----:B------:R-:W-:Y:S01]  /*10350*/  R2UR UR7, R7 ;  /* 0x00000000070772ca */ /* 0x000fe200000e0000 */
[----:B------:R-:W-:Y:S01]  /*10360*/  IMAD.MOV.U32 R7, RZ, RZ, 0x40000040 ;  /* 0x40000040ff077424 */ /* 0x000fe200078e00ff */
[----:B------:R-:W-:Y:S01]  /*10370*/  IADD3 R6, R177, 0x200, RZ ;  /* 0x00000200b1067810 */ /* 0x000fe20007ffe0ff */
[----:B------:R-:W-:Y:S02]  /*10380*/  WARPGROUP.DEPBAR.LE gsb0, 0x0 ;  /* 0x00008000000079c5 */ /* 0x000fe40000010000 */
[----:B------:R-:W-:-:S15]  /*10390*/  WARPGROUP.ARRIVE ;  /* 0x00000000000079c5 */ /* 0x000fde0000000000 */
[----:B------:R-:W-:-:S05]  /*103a0*/  NOP ;  /* 0x0000000000007918 */ /* 0x000fca0000000000 */
        /* <DEDUP_REMOVED lines=18> */
.L_x_2988:
[----:B------:R-:W-:Y:S01]  /*104d0*/  ISETP.GT.AND P0, PT, R0, R223, PT ;  /* 0x000000df0000720c */ /* 0x000fe20003f04270 */
[----:B------:R-:W-:Y:S02]  /*104e0*/  VIADD R20, R20, 0x22860 ;  /* 0x0002286014147836 */ /* 0x000fe40000000000 */
[----:B------:R-:W-:Y:S02]  /*104f0*/  IMAD.U32 R7, RZ, RZ, UR47 ;  /* 0x0000002fff077e24 */ /* 0x000fe4000f8e00ff */
[----:B------:R-:W-:Y:S02]  /*10500*/  VIADD R0, R0, 0xffffffff ;  /* 0xffffffff00007836 */ /* 0x000fe40000000000 */
[----:B------:R-:W-:Y:S01]  /*10510*/  IMAD.MOV.U32 R6, RZ, RZ, R178 ;  /* 0x000000ffff067224 */ /* 0x000fe200078e00b2 */
[----:B------:R-:W-:Y:S01]  /*10520*/  PRMT R20, R7, 0x654, R20 ;  /* 0x0000065407147816 */ /* 0x000fe20000000014 */
[----:B------:R-:W-:-:S03]  /*10530*/  IMAD.MOV.U32 R7, RZ, RZ, R176 ;  /* 0x000000ffff077224 */ /* 0x000fc600078e00b0 */
[----:B------:R0:W-:Y:S01]  /*10540*/  SYNCS.ARRIVE.TRANS64.RED.A1T0 RZ, [R20+URZ], RZ ;  /* 0x000000ff14ff79a7 */ /* 0x0001e2000810043f */
[----:B------:R-:W-:Y:S05]  /*10550*/  @P0 BRA `(.L_x_2989) ;  /* 0xffffffc400f40947 */ /* 0x000fea000383ffff */
[----:B------:R-:W-:Y:S02]  /*10560*/  IMAD.MOV.U32 R7, RZ, RZ, R176 ;  /* 0x000000ffff077224 */ /* 0x000fe400078e00b0 */
[----:B------:R-:W-:-:S07]  /*10570*/  IMAD.MOV.U32 R6, RZ, RZ, R178 ;  /* 0x000000ffff067224 */ /* 0x000fce00078e00b2 */
.L_x_2969:
[----:B0-----:R-:W0:Y:S01]  /*10580*/  LDC R20, c[0x0][0x448] ;  /* 0x00011200ff147b82 */ /* 0x001e220000000800 */
[----:B------:R-:W-:Y:S01]  /*10590*/  LOP3.LUT R22, R22, 0xfff7ffff, RZ, 0xc0, !PT ;  /* 0xfff7ffff16167812 */ /* 0x000fe200078ec0ff */
[----:B------:R-:W-:Y:S01]  /*105a0*/  ULDC UR4, c[0x0][0x9dc] ;  /* 0x0002770000047ab9 */ /* 0x000fe20000000800 */
[----:B------:R-:W-:-:S05]  /*105b0*/  IADD3 R153, R204, 0x1, -R203 ;  /* 0x00000001cc997810 */ /* 0x000fca0007ffe8cb */
[----:B------:R-:W1:Y:S01]  /*105c0*/  LDC R154, c[0x0][0x9e4] ;  /* 0x00027900ff9a7b82 */ /* 0x000e620000000800 */
[----:B0-----:R-:W-:Y:S02]  /*105d0*/  ISETP.NE.AND P0, PT, R20, 0x1, PT ;  /* 0x000000011400780c */ /* 0x001fe40003f05270 */
[----:B------:R-:W-:-:S11]  /*105e0*/  IADD3 R20, R214, 0x7f, RZ ;  /* 0x0000007fd6147810 */ /* 0x000fd60007ffe0ff */
[----:B------:R-:W0:Y:S01]  /*105f0*/  @P0 LDC R21, c[0x0][0x44c] ;  /* 0x00011300ff150b82 */ /* 0x000e220000000800 */
[----:B------:R-:W-:-:S04]  /*10600*/  @P0 LOP3.LUT R22, R22, 0x80000, RZ, 0xfc, !PT ;  /* 0x0008000016160812 */ /* 0x000fc800078efcff */
[----:B------:R-:W-:-:S03]  /*10610*/  LOP3.LUT R22, R22, 0xffefffff, RZ, 0xc0, !PT ;  /* 0xffefffff16167812 */ /* 0x000fc600078ec0ff */
[----:B------:R-:W2:Y:S01]  /*10620*/  @P0 LDC R152, c[0x0][0x450] ;  /* 0x00011400ff980b82 */ /* 0x000ea20000000800 */
[----:B0-----:R-:W-:-:S05]  /*10630*/  @P0 IMAD.HI.U32 R21, R20, R21, RZ ;  /* 0x0000001514150227 */ /* 0x001fca00078e00ff */
[----:B--2---:R-:W-:Y:S02]  /*10640*/  @P0 SHF.R.U32.HI R20, RZ, R152, R21 ;  /* 0x00000098ff140219 */ /* 0x004fe40000011615 */
[----:B-1----:R-:W-:-:S03]  /*10650*/  ISETP.GE.AND P0, PT, R154, 0x1, PT ;  /* 0x000000019a00780c */ /* 0x002fc60003f06270 */
[----:B------:R-:W-:-:S04]  /*10660*/  IMAD.IADD R20, R153, 0x1, R20 ;  /* 0x0000000199147824 */ /* 0x000fc800078e0214 */
[----:B------:R-:W-:-:S06]  /*10670*/  VIADD R152, R20, -UR4 ;  /* 0x8000000414987c36 */ /* 0x000fcc0008000000 */
[----:B------:R-:W-:Y:S01]  /*10680*/  @P0 LOP3.LUT R22, R22, 0x100000, RZ, 0xfc, !PT ;  /* 0x0010000016160812 */ /* 0x000fe200078efcff */
[----:B------:R-:W-:Y:S06]  /*10690*/  @!P0 BRA `(.L_x_2990) ;  /* 0x0000000000488947 */ /* 0x000fec0003800000 */
[----:B------:R-:W-:Y:S01]  /*106a0*/  IMAD.MOV.U32 R153, RZ, RZ, R20 ;  /* 0x000000ffff997224 */ /* 0x000fe200078e0014 */
[----:B------:R-:W-:Y:S04]  /*106b0*/  BSSY B0, `(.L_x_2991) ;  /* 0x000000e000007945 */ /* 0x000fe80003800000 */
        /* <DEDUP_REMOVED lines=9> */
.L_x_2992:
[----:B------:R-:W-:-:S13]  /*10750*/  ISETP.NE.AND P0, PT, R154, 0x1, PT ;  /* 0x000000019a00780c */ /* 0x000fda0003f05270 */
[----:B------:R-:W0:Y:S02]  /*10760*/  @P0 LDC.64 R20, c[0x0][0x9e8] ;  /* 0x00027a00ff140b82 */ /* 0x000e240000000a00 */
[----:B0-----:R-:W-:-:S05]  /*10770*/  @P0 IMAD.HI.U32 R20, R153, R20, RZ ;  /* 0x0000001499140227 */ /* 0x001fca00078e00ff */
[----:B------:R-:W-:-:S07]  /*10780*/  @P0 SHF.R.U32.HI R153, RZ, R21, R20 ;  /* 0x00000015ff990219 */ /* 0x000fce0000011614 */
.L_x_2993:
[----:B------:R-:W-:Y:S05]  /*10790*/  BSYNC B0 ;  /* 0x0000000000007941 */ /* 0x000fea0003800000 */
.L_x_2991:
[----:B------:R-:W-:-:S05]  /*107a0*/  IMAD R153, R153, R154, RZ ;  /* 0x0000009a99997224 */ /* 0x000fca00078e02ff */
[----:B------:R-:W-:-:S07]  /*107b0*/  VIMNMX R152, R152, R153, !PT ;  /* 0x0000009998987248 */ /* 0x000fce0007fe0100 */
.L_x_2990:
[----:B------:R-:W2:Y:S01]  /*107c0*/  LDL R20, [R1+0x4] ;  /* 0x0000040001147983 */ /* 0x000ea20000100800 */
[----:B------:R-:W-:-:S04]  /*107d0*/  VIADD R152, R152, 0x5f ;  /* 0x0000005f98987836 */ /* 0x000fc80000000000 */
[----:B------:R-:W-:-:S05]  /*107e0*/  IMAD.HI R152, R152, 0x2aaaaaab, RZ ;  /* 0x2aaaaaab98987827 */ /* 0x000fca00078e02ff */
[----:B------:R-:W-:-:S04]  /*107f0*/  SHF.R.U32.HI R21, RZ, 0x1f, R152 ;  /* 0x0000001fff157819 */ /* 0x000fc80000011698 */
[----:B------:R-:W-:-:S04]  /*10800*/  LEA.HI.SX32 R21, R152, R21, 0x1c ;  /* 0x0000001598157211 */ /* 0x000fc800078fe2ff */
[----:B--2---:R-:W-:-:S04]  /*10810*/  VIMNMX R228, R20, R21, !PT ;  /* 0x0000001514e47248 */ /* 0x004fc80007fe0100 */
[----:B------:R-:W-:-:S13]  /*10820*/  ISETP.GE.AND P0, PT, R0, R228, PT ;  /* 0x000000e40000720c */ /* 0x000fda0003f06270 */
[----:B------:R-:W-:Y:S05]  /*10830*/  @!P0 BRA `(.L_x_2994) ;  /* 0x0000002400708947 */ /* 0x000fea0003800000 */
[----:B------:R-:W-:Y:S02]  /*10840*/  IMAD.MOV.U32 R215, RZ, RZ, R7 ;  /* 0x000000ffffd77224 */ /* 0x000fe400078e0007 */
[----:B------:R-:W-:Y:S02]  /*10850*/  IMAD.MOV.U32 R216, RZ, RZ, R6 ;  /* 0x000000ffffd87224 */ /* 0x000fe400078e0006 */
[----:B------:R-:W-:-:S07]  /*10860*/  IMAD.MOV.U32 R21, RZ, RZ, R0 ;  /* 0x000000ffff157224 */ /* 0x000fce00078e0000 */
.L_x_3006:
[----:B0-----:R-:W-:Y:S01]  /*10870*/  IMAD.U32 R0, RZ, RZ, UR51 ;  /* 0x00000033ff007e24 */ /* 0x001fe2000f8e00ff */
[----:B------:R-:W-:Y:S05]  /*10880*/  YIELD ;  /* 0x0000000000007946 */ /* 0x000fea0003800000 */
[----:B------:R-:W-:Y:S01]  /*10890*/  ISETP.NE.AND P2, PT, R0, 0x3, PT ;  /* 0x000000030000780c */ /* 0x000fe20003f45270 */
[----:B------:R-:W-:Y:S02]  /*108a0*/  VIADD R2, R2, 0x1 ;  /* 0x0000000102027836 */ /* 0x000fe40000000000 */
[----:B------:R-:W-:Y:S02]  /*108b0*/  IMAD.MOV.U32 R7, RZ, RZ, R21 ;  /* 0x000000ffff077224 */ /* 0x000fe400078e0015 */
[----:B------:R-:W-:Y:S01]  /*108c0*/  VIADD R21, R21, 0xffffffff ;  /* 0xffffffff15157836 */ /* 0x000fe20000000000 */
[----:B------:R-:W-:-:S02]  /*108d0*/  ISETP.NE.AND P1, PT, R2, 0x2, PT ;  /* 0x000000020200780c */ /* 0x000fc40003f25270 */
[----:B------:R-:W-:Y:S02]  /*108e0*/  ISETP.GT.AND P0, PT, R7, R228, PT ;  /* 0x000000e40700720c */ /* 0x000fe40003f04270 */
[----:B--2---:R-:W-:Y:S02]  /*108f0*/  SEL R9, RZ, 0x1, P1 ;  /* 0x00000001ff097807 */ /* 0x004fe40000800000 */
[----:B------:R-:W-:Y:S02]  /*10900*/  SEL R2, R2, RZ, P1 ;  /* 0x000000ff02027207 */ /* 0x000fe40000800000 */
[----:B------:R-:W-:Y:S01]  /*10910*/  LOP3.LUT R202, R202, R9, RZ, 0x3c, !PT ;  /* 0x00000009caca7212 */ /* 0x000fe200078e3cff */
[----:B------:R-:W-:Y:S06]  /*10920*/  @!P2 BRA `(.L_x_2995) ;  /* 0x000000000004a947 */ /* 0x000fec0003800000 */
[----:B------:R-:W-:Y:S01]  /*10930*/  BPT.TRAP 0x1 ;  /* 0x000000040000795c */ /* 0x000fe20000300000 */
.L_x_2995:
[----:B------:R-:W-:Y:S02]  /*10940*/  LEA R0, R2, R23, 0x3 ;  /* 0x0000001702007211 */ /* 0x000fe400078e18ff */
[----:B------:R-:W-:-:S04]  /*10950*/  SHF.L.U32 R20, R202, 0x1f, RZ ;  /* 0x0000001fca147819 */ /* 0x000fc800000006ff */
[----:B------:R0:W1:Y:S01]  /*10960*/  SYNCS.PHASECHK.TRANS64.TRYWAIT P1, [R0+URZ+0x22830], R20 ;  /* 0x02283014000075a7 */ /* 0x000062000802017f */
[----:B------:R-:W-:Y:S05]  /*10970*/  @!P2 BRA `(.L_x_2996) ;  /* 0x000000000004a947 */ /* 0x000fea0003800000 */
[----:B------:R-:W-:Y:S01]  /*10980*/  BPT.TRAP 0x1 ;  /* 0x000000040000795c */ /* 0x000fe20000300000 */
.L_x_2996:
[----:B------:R-:W-:Y:S02]  /*10990*/  IMAD R154, R2, 0x300, R227 ;  /* 0x00000300029a7824 */ /* 0x000fe400078e02e3 */
[----:B------:R-:W-:Y:S01]  /*109a0*/  IMAD.MOV.U32 R155, RZ, RZ, 0x40000040 ;  /* 0x40000040ff9b7424 */ /* 0x000fe200078e00ff */
[----:B-1----:R-:W-:Y:S06]  /*109b0*/  @P1 BRA `(.L_x_2997) ;  /* 0x0000000000081947 */ /* 0x002fec0003800000 */
[----:B------:R-:W1:Y:S02]  /*109c0*/  SYNCS.PHASECHK.TRANS64.TRYWAIT P1, [R0+URZ+0x22830], R20 ;  /* 0x02283014000075a7 */ /* 0x000e64000802017f */
[----:B-1----:R-:W-:Y:S05]  /*109d0*/  @!P1 BRA `(.L_x_2998) ;  /* 0x0000011c00649947 */ /* 0x002fea0003800000 */
.L_x_2997:
        /* <DEDUP_REMOVED lines=17> */
[----:B------:R-:W-:Y:S01]  /*10af0*/  WARPGROUP.ARRIVE ;  /* 0x00000000000079c5 */ /* 0x000fe20000000000 */
[----:B------:R-:W-:-:S02]  /*10b00*/  R2UR UR8, R14 ;  /* 0x000000000e0872ca */ /* 0x000fc400000e0000 */
[----:B------:R-:W-:Y:S02]  /*10b10*/  R2UR UR9, R15 ;  /* 0x000000000f0972ca */ /* 0x000fe400000e0000 */
[----:B------:R-:W-:Y:S01]  /*10b20*/  R2UR UR14, R6 ;  /* 0x00000000060e72ca */ /* 0x000fe200000e0000 */
[----:B------:R-:W-:Y:S01]  /*10b30*/  HGMMA.64x96x16.F32 R152, gdesc[UR4], RZ, !UPT, gsb0 ;  /* 0x01600000049879f0 */ /* 0x000fe2000c0008ff */
[----:B------:R-:W-:Y:S02]  /*10b40*/  R2UR UR15, R7 ;  /* 0x00000000070f72ca */ /* 0x000fe400000e0000 */
[----:B------:R-:W-:Y:S02]  /*10b50*/  R2UR UR12, R12 ;  /* 0x000000000c0c72ca */ /* 0x000fe400000e0000 */
        /* <DEDUP_REMOVED lines=19> */
.L_x_2999:
        /* <DEDUP_REMOVED lines=35> */
[----:B------:R-:W-:Y:S01]  /*10ec0*/  UMOV UR48, UR43 ;  /* 0x0000002b00307c82 */ /* 0x000fe20008000000 */
        /* <DEDUP_REMOVED lines=52> */
[----:B-----5:R-:W-:-:S05]  /*11210*/  FMNMX.FTZ R6, R193, R6, !PT ;  /* 0x00000006c1067209 */ /* 0x020fca0007810000 */
[----:B------:R-:W5:Y:S02]  /*11220*/  SHFL.BFLY PT, R196, R6, 0x2, 0x1f ;  /* 0x0c401f0006c47f89 */ /* 0x000f6400000e0000 */
[----:B------:R-:W0:Y:S01]  /*11230*/  MUFU.TANH R221, R221 ;  /* 0x000000dd00dd7308 */ /* 0x000e220000002400 */
[----:B---3--:R-:W-:-:S07]  /*11240*/  FMNMX.FTZ R162, R219, R215, !PT ;  /* 0x000000d7dba27209 */ /* 0x008fce0007810000 */
[----:B------:R-:W3:Y:S01]  /*11250*/  MUFU.TANH R226, R226 ;  /* 0x000000e200e27308 */ /* 0x000ee20000002400 */
[----:B----4-:R-:W-:-:S07]  /*11260*/  FMNMX.FTZ R162, R220, R162, !PT ;  /* 0x000000a2dca27209 */ /* 0x010fce0007810000 */
[----:B------:R-:W4:Y:S01]  /*11270*/  MUFU.TANH R225, R225 ;  /* 0x000000e100e17308 */ /* 0x000f220000002400 */
[----:B0-----:R-:W-:Y:S02]  /*11280*/  FMNMX.FTZ R163, R221, R162, !PT ;  /* 0x000000a2dda37209 */ /* 0x001fe40007810000 */
[----:B-----5:R-:W-:Y:S01]  /*11290*/  FMNMX.FTZ R6, R6, R196, !PT ;  /* 0x000000c406067209 */ /* 0x020fe20007810000 */
[----:B------:R-:W-:-:S04]  /*112a0*/  FMUL.FTZ R196, R171, UR40 ;  /* 0x00000028abc47c20 */ /* 0x000fc80008410000 */
[----:B------:R-:W0:Y:S01]  /*112b0*/  MUFU.TANH R224, R224 ;  /* 0x000000e000e07308 */ /* 0x000e220000002400 */
[----:B---3--:R-:W-:Y:S01]  /*112c0*/  FMNMX.FTZ R163, R226, R163, !PT ;  /* 0x000000a3e2a37209 */ /* 0x008fe20007810000 */
[----:B------:R-:W-:Y:S01]  /*112d0*/  FMUL.FTZ R171, R198, UR40 ;  /* 0x00000028c6ab7c20 */ /* 0x000fe20008410000 */
[----:B------:R-:W3:Y:S05]  /*112e0*/  SHFL.BFLY PT, R154, R6, 0x1, 0x1f ;  /* 0x0c201f00069a7f89 */ /* 0x000eea00000e0000 */
[----:B------:R-:W5:Y:S01]  /*112f0*/  MUFU.TANH R223, R223 ;  /* 0x000000df00df7308 */ /* 0x000f620000002400 */
[----:B----4-:R-:W-:-:S07]  /*11300*/  FMNMX.FTZ R166, R225, R163, !PT ;  /* 0x000000a3e1a67209 */ /* 0x010fce0007810000 */
[----:B------:R-:W4:Y:S01]  /*11310*/  MUFU.TANH R222, R222 ;  /* 0x000000de00de7308 */ /* 0x000f220000002400 */
[----:B0-----:R-:W-:-:S07]  /*11320*/  FMNMX.FTZ R166, R224, R166, !PT ;  /* 0x000000a6e0a67209 */ /* 0x001fce0007810000 */
[----:B------:R-:W0:Y:S01]  /*11330*/  MUFU.TANH R218, R218 ;  /* 0x000000da00da7308 */ /* 0x000e220000002400 */
[----:B-----5:R-:W-:Y:S02]  /*11340*/  FMNMX.FTZ R166, R223, R166, !PT ;  /* 0x000000a6dfa67209 */ /* 0x020fe40007810000 */
[----:B---3--:R-:W-:-:S05]  /*11350*/  FMNMX.FTZ R6, R6, R154, !PT ;  /* 0x0000009a06067209 */ /* 0x008fca0007810000 */
[C---:B------:R-:W-:Y:S01]  /*11360*/  FADD.FTZ R159, -R6.reuse, R216 ;  /* 0x000000d8069f7221 */ /* 0x040fe20000010100 */
[----:B------:R-:W-:Y:S01]  /*11370*/  FMUL.FTZ R154, R6, UR48 ;  /* 0x00000030069a7c20 */ /* 0x000fe20008410000 */
[----:B------:R-:W-:Y:S01]  /*11380*/  MUFU.TANH R196, R196 ;  /* 0x000000c400c47308 */ /* 0x000fe20000002400 */
[----:B----4-:R-:W-:Y:S01]  /*11390*/  FMNMX.FTZ R166, R222, R166, !PT ;  /* 0x000000a6dea67209 */ /* 0x010fe20007810000 */
[----:B------:R-:W-:Y:S01]  /*113a0*/  FMUL.FTZ R159, R159, UR48 ;  /* 0x000000309f9f7c20 */ /* 0x000fe20008410000 */
[--C-:B------:R-:W-:Y:S01]  /*113b0*/  FFMA.FTZ R217, R217, UR48, -R154.reuse ;  /* 0x00000030d9d97c23 */ /* 0x100fe2000801089a */
[--C-:B------:R-:W-:Y:S01]  /*113c0*/  FFMA.FTZ R158, R7, UR48, -R154.reuse ;  /* 0x00000030079e7c23 */ /* 0x100fe2000801089a */
[--C-:B------:R-:W-:Y:S01]  /*113d0*/  FFMA.FTZ R155, R152, UR48, -R154.reuse ;  /* 0x00000030989b7c23 */ /* 0x100fe2000801089a */
[--C-:B------:R-:W-:Y:S01]  /*113e0*/  FFMA.FTZ R7, R176, UR48, -R154.reuse ;  /* 0x00000030b0077c23 */ /* 0x100fe2000801089a */
[--C-:B------:R-:W-:Y:S01]  /*113f0*/  FFMA.FTZ R153, R153, UR48, -R154.reuse ;  /* 0x0000003099997c23 */ /* 0x100fe2000801089a */
[----:B------:R-:W3:Y:S01]  /*11400*/  MUFU.EX2 R176, R159 ;  /* 0x0000009f00b07308 */ /* 0x000ee20000000800 */
[--C-:B------:R-:W-:Y:S01]  /*11410*/  FFMA.FTZ R156, R156, UR48, -R154.reuse ;  /* 0x000000309c9c7c23 */ /* 0x100fe2000801089a */
[--C-:B------:R-:W-:Y:S01]  /*11420*/  FFMA.FTZ R157, R157, UR48, -R154.reuse ;  /* 0x000000309d9d7c23 */ /* 0x100fe2000801089a */
[--C-:B------:R-:W-:Y:S01]  /*11430*/  FFMA.FTZ R160, R160, UR48, -R154.reuse ;  /* 0x00000030a0a07c23 */ /* 0x100fe2000801089a */
[--C-:B------:R-:W-:Y:S01]  /*11440*/  FFMA.FTZ R161, R161, UR48, -R154.reuse ;  /* 0x00000030a1a17c23 */ /* 0x100fe2000801089a */
[--C-:B------:R-:W-:Y:S01]  /*11450*/  FFMA.FTZ R164, R164, UR48, -R154.reuse ;  /* 0x00000030a4a47c23 */ /* 0x100fe2000801089a */
[--C-:B------:R-:W-:Y:S01]  /*11460*/  FFMA.FTZ R165, R165, UR48, -R154.reuse ;  /* 0x00000030a5a57c23 */ /* 0x100fe2000801089a */
[--C-:B------:R-:W-:Y:S01]  /*11470*/  FFMA.FTZ R168, R168, UR48, -R154.reuse ;  /* 0x00000030a8a87c23 */ /* 0x100fe2000801089a */
[----:B------:R-:W4:Y:S01]  /*11480*/  MUFU.EX2 R152, R217 ;  /* 0x000000d900987308 */ /* 0x000f220000000800 */
[--C-:B------:R-:W-:Y:S01]  /*11490*/  FFMA.FTZ R169, R169, UR48, -R154.reuse ;  /* 0x00000030a9a97c23 */ /* 0x100fe2000801089a */
[--C-:B------:R-:W-:Y:S01]  /*114a0*/  FFMA.FTZ R172, R172, UR48, -R154.reuse ;  /* 0x00000030acac7c23 */ /* 0x100fe2000801089a */
[--C-:B------:R-:W-:Y:S01]  /*114b0*/  FFMA.FTZ R173, R173, UR48, -R154.reuse ;  /* 0x00000030adad7c23 */ /* 0x100fe2000801089a */
[--C-:B------:R-:W-:Y:S01]  /*114c0*/  FFMA.FTZ R177, R177, UR48, -R154.reuse ;  /* 0x00000030b1b17c23 */ /* 0x100fe2000801089a */
[--C-:B------:R-:W-:Y:S01]  /*114d0*/  FFMA.FTZ R180, R180, UR48, -R154.reuse ;  /* 0x00000030b4b47c23 */ /* 0x100fe2000801089a */
[--C-:B------:R-:W-:Y:S01]  /*114e0*/  FFMA.FTZ R181, R181, UR48, -R154.reuse ;  /* 0x00000030b5b57c23 */ /* 0x100fe2000801089a */
[--C-:B------:R-:W-:Y:S01]  /*114f0*/  FFMA.FTZ R184, R184, UR48, -R154.reuse ;  /* 0x00000030b8b87c23 */ /* 0x100fe2000801089a */
[----:B------:R-:W5:Y:S01]  /*11500*/  MUFU.EX2 R158, R158 ;  /* 0x0000009e009e7308 */ /* 0x000f620000000800 */
[--C-:B------:R-:W-:Y:S01]  /*11510*/  FFMA.FTZ R185, R185, UR48, -R154.reuse ;  /* 0x00000030b9b97c23 */ /* 0x100fe2000801089a */
[--C-:B------:R-:W-:Y:S01]  /*11520*/  FFMA.FTZ R188, R188, UR48, -R154.reuse ;  /* 0x00000030bcbc7c23 */ /* 0x100fe2000801089a */
[--C-:B------:R-:W-:Y:S01]  /*11530*/  FFMA.FTZ R189, R189, UR48, -R154.reuse ;  /* 0x00000030bdbd7c23 */ /* 0x100fe2000801089a */
[--C-:B------:R-:W-:Y:S01]  /*11540*/  FFMA.FTZ R192, R192, UR48, -R154.reuse ;  /* 0x00000030c0c07c23 */ /* 0x100fe2000801089a */
[----:B------:R-:W-:Y:S01]  /*11550*/  FFMA.FTZ R193, R193, UR48, -R154 ;  /* 0x00000030c1c17c23 */ /* 0x000fe2000801089a */
[----:B0-----:R-:W-:Y:S01]  /*11560*/  FMNMX.FTZ R166, R218, R166, !PT ;  /* 0x000000a6daa67209 */ /* 0x001fe20007810000 */
[----:B---3--:R-:W-:Y:S01]  /*11570*/  FMUL.FTZ R24, R24, R176 ;  /* 0x000000b018187220 */ /* 0x008fe20000410000 */
[----:B------:R0:W3:Y:S01]  /*11580*/  MUFU.EX2 R154, R155 ;  /* 0x0000009b009a7308 */ /* 0x0000e20000000800 */
[----:B----4-:R-:W-:Y:S01]  /*11590*/  FFMA.FTZ R8, R176, R8, R152 ;  /* 0x00000008b0087223 */ /* 0x010fe20000010098 */
[----:B------:R-:W-:Y:S01]  /*115a0*/  FMNMX.FTZ R166, R196, R166, !PT ;  /* 0x000000a6c4a67209 */ /* 0x000fe20007810000 */
[-C--:B------:R-:W-:Y:S01]  /*115b0*/  FMUL.FTZ R25, R25, R176.reuse ;  /* 0x000000b019197220 */ /* 0x080fe20000410000 */
[-C--:B------:R-:W-:Y:S01]  /*115c0*/  FMUL.FTZ R28, R28, R176.reuse ;  /* 0x000000b01c1c7220 */ /* 0x080fe20000410000 */
[-C--:B------:R-:W-:Y:S01]  /*115d0*/  FMUL.FTZ R29, R29, R176.reuse ;  /* 0x000000b01d1d7220 */ /* 0x080fe20000410000 */
[-C--:B------:R-:W-:Y:S01]  /*115e0*/  FMUL.FTZ R32, R32, R176.reuse ;  /* 0x000000b020207220 */ /* 0x080fe20000410000 */
[----:B------:R-:W-:Y:S01]  /*115f0*/  FMUL.FTZ R33, R33, R176 ;  /* 0x000000b021217220 */ /* 0x000fe20000410000 */
[----:B------:R4:W1:Y:S01]  /*11600*/  MUFU.EX2 R159, R153 ;  /* 0x00000099009f7308 */ /* 0x0008620000000800 */
[----:B-----5:R-:W-:Y:S01]  /*11610*/  FADD.FTZ R8, R158, R8 ;  /* 0x000000089e087221 */ /* 0x020fe20000010000 */
[----:B0-----:R-:W-:Y:S01]  /*11620*/  FMUL.FTZ R155, R178, UR40 ;  /* 0x00000028b29b7c20 */ /* 0x001fe20008410000 */
[----:B------:R-:W-:Y:S01]  /*11630*/  F2FP.F16.F32.PACK_AB R152, R158, R152 ;  /* 0x000000989e98723e */ /* 0x000fe200000000ff */
[----:B------:R-:W-:Y:S01]  /*11640*/  FMUL.FTZ R158, R179, UR40 ;  /* 0x00000028b39e7c20 */ /* 0x000fe20008410000 */
[-C--:B------:R-:W-:Y:S01]  /*11650*/  FMUL.FTZ R36, R36, R176.reuse ;  /* 0x000000b024247220 */ /* 0x080fe20000410000 */
[-C--:B------:R-:W-:Y:S01]  /*11660*/  FMUL.FTZ R37, R37, R176.reuse ;  /* 0x000000b025257220 */ /* 0x080fe20000410000 */
[-C--:B------:R-:W-:Y:S01]  /*11670*/  FMUL.FTZ R40, R40, R176.reuse ;  /* 0x000000b028287220 */ /* 0x080fe20000410000 */
[----:B------:R-:W0:Y:S01]  /*11680*/  MUFU.TANH R197, R197 ;  /* 0x000000c500c57308 */ /* 0x000e220000002400 */
[----:B----4-:R-:W-:Y:S01]  /*11690*/  FMUL.FTZ R153, R175, UR40 ;  /* 0x00000028af997c20 */ /* 0x010fe20008410000 */
[----:B---3--:R-:W-:Y:S01]  /*116a0*/  FADD.FTZ R8, R154, R8 ;  /* 0x000000089a087221 */ /* 0x008fe20000010000 */
[----:B------:R-:W-:Y:S01]  /*116b0*/  FMUL.FTZ R175, R194, UR40 ;  /* 0x00000028c2af7c20 */ /* 0x000fe20008410000 */
[-C--:B------:R-:W-:Y:S01]  /*116c0*/  FMUL.FTZ R41, R41, R176.reuse ;  /* 0x000000b029297220 */ /* 0x080fe20000410000 */
[-C--:B------:R-:W-:Y:S01]  /*116d0*/  FMUL.FTZ R44, R44, R176.reuse ;  /* 0x000000b02c2c7220 */ /* 0x080fe20000410000 */
[-C--:B------:R-:W-:Y:S01]  /*116e0*/  FMUL.FTZ R45, R45, R176.reuse ;  /* 0x000000b02d2d7220 */ /* 0x080fe20000410000 */
[----:B------:R-:W-:Y:S01]  /*116f0*/  FMUL.FTZ R48, R48, R176 ;  /* 0x000000b030307220 */ /* 0x000fe20000410000 */
[----:B------:R-:W3:Y:S01]  /*11700*/  MUFU.TANH R153, R153 ;  /* 0x0000009900997308 */ /* 0x000ee20000002400 */
[C---:B-1----:R-:W-:Y:S01]  /*11710*/  FADD.FTZ R8, R159.reuse, R8 ;  /* 0x000000089f087221 */ /* 0x042fe20000010000 */
[----:B------:R-:W-:Y:S01]  /*11720*/  F2FP.F16.F32.PACK_AB R154, R159, R154 ;  /* 0x0000009a9f9a723e */ /* 0x000fe200000000ff */
[----:B------:R-:W-:Y:S01]  /*11730*/  FMUL.FTZ R159, R182, UR40 ;  /* 0x00000028b69f7c20 */ /* 0x000fe20008410000 */
[----:B------:R-:W-:Y:S01]  /*11740*/  FMUL.FTZ R182, R191, UR40 ;  /* 0x00000028bfb67c20 */ /* 0x000fe20008410000 */
[-C--:B------:R-:W-:Y:S01]  /*11750*/  FMUL.FTZ R49, R49, R176.reuse ;  /* 0x000000b031317220 */ /* 0x080fe20000410000 */
[-C--:B------:R-:W-:Y:S01]  /*11760*/  FMUL.FTZ R52, R52, R176.reuse ;  /* 0x000000b034347220 */ /* 0x080fe20000410000 */
[----:B------:R-:W-:Y:S01]  /*11770*/  FMUL.FTZ R53, R53, R176 ;  /* 0x000000b035357220 */ /* 0x000fe20000410000 */
[----:B------:R-:W1:Y:S01]  /*11780*/  MUFU.TANH R155, R155 ;  /* 0x0000009b009b7308 */ /* 0x000e620000002400 */
        /* <DEDUP_REMOVED lines=8> */
[----:B---3--:R-:W-:Y:S01]  /*11810*/  FMNMX.FTZ R166, R153, R166, !PT ;  /* 0x000000a699a67209 */ /* 0x008fe20007810000 */
[-C--:B------:R-:W-:Y:S01]  /*11820*/  FMUL.FTZ R68, R68, R176.reuse ;  /* 0x000000b044447220 */ /* 0x080fe20000410000 */
[-C--:B------:R-:W-:Y:S01]  /*11830*/  FMUL.FTZ R69, R69, R176.reuse ;  /* 0x000000b045457220 */ /* 0x080fe20000410000 */
[-C--:B------:R-:W-:Y:S01]  /*11840*/  FMUL.FTZ R72, R72, R176.reuse ;  /* 0x000000b048487220 */ /* 0x080fe20000410000 */
[-C--:B------:R-:W-:Y:S01]  /*11850*/  FMUL.FTZ R73, R73, R176.reuse ;  /* 0x000000b049497220 */ /* 0x080fe20000410000 */
[-C--:B------:R-:W-:Y:S01]  /*11860*/  FMUL.FTZ R76, R76, R176.reuse ;  /* 0x000000b04c4c7220 */ /* 0x080fe20000410000 */
[----:B------:R-:W-:Y:S01]  /*11870*/  FMUL.FTZ R77, R77, R176 ;  /* 0x000000b04d4d7220 */ /* 0x000fe20000410000 */
[----:B------:R-:W3:Y:S01]  /*11880*/  MUFU.TANH R159, R159 ;  /* 0x0000009f009f7308 */ /* 0x000ee20000002400 */
[----:B-1----:R-:W-:Y:S01]  /*11890*/  FMNMX.FTZ R166, R155, R166, !PT ;  /* 0x000000a69ba67209 */ /* 0x002fe20007810000 */
[-C--:B------:R-:W-:Y:S01]  /*118a0*/  FMUL.FTZ R80, R80, R176.reuse ;  /* 0x000000b050507220 */ /* 0x080fe20000410000 */
[-C--:B------:R-:W-:Y:S01]  /*118b0*/  FMUL.FTZ R81, R81, R176.reuse ;  /* 0x000000b051517220 */ /* 0x080fe20000410000 */
[-C--:B------:R-:W-:Y:S01]  /*118c0*/  FMUL.FTZ R84, R84, R176.reuse ;  /* 0x000000b054547220 */ /* 0x080fe20000410000 */
[-C--:B------:R-:W-:Y:S01]  /*118d0*/  FMUL.FTZ R85, R85, R176.reuse ;  /* 0x000000b055557220 */ /* 0x080fe20000410000 */
[-C--:B------:R-:W-:Y:S01]  /*118e0*/  FMUL.FTZ R88, R88, R176.reuse ;  /* 0x000000b058587220 */ /* 0x080fe20000410000 */
[----:B------:R-:W-:Y:S01]  /*118f0*/  FMUL.FTZ R89, R89, R176 ;  /* 0x000000b059597220 */ /* 0x000fe20000410000 */
[----:B------:R1:W4:Y:S01]  /*11900*/  MUFU.TANH R162, R183 ;  /* 0x000000b700a27308 */ /* 0x0003220000002400 */
[----:B0-----:R-:W-:Y:S01]  /*11910*/  FMNMX.FTZ R166, R158, R166, !PT ;  /* 0x000000a69ea67209 */ /* 0x001fe20007810000 */
[-C--:B------:R-:W-:Y:S01]  /*11920*/  FMUL.FTZ R92, R92, R176.reuse ;  /* 0x000000b05c5c7220 */ /* 0x080fe20000410000 */
[-C--:B------:R-:W-:Y:S01]  /*11930*/  FMUL.FTZ R93, R93, R176.reuse ;  /* 0x000000b05d5d7220 */ /* 0x080fe20000410000 */
[-C--:B------:R-:W-:Y:S01]  /*11940*/  FMUL.FTZ R96, R96, R176.reuse ;  /* 0x000000b060607220 */ /* 0x080fe20000410000 */
[-C--:B------:R-:W-:Y:S01]  /*11950*/  FMUL.FTZ R97, R97, R176.reuse ;  /* 0x000000b061617220 */ /* 0x080fe20000410000 */
[-C--:B------:R-:W-:Y:S01]  /*11960*/  FMUL.FTZ R100, R100, R176.reuse ;  /* 0x000000b064647220 */ /* 0x080fe20000410000 */
[----:B------:R-:W-:Y:S01]  /*11970*/  FMUL.FTZ R101, R101, R176 ;  /* 0x000000b065657220 */ /* 0x000fe20000410000 */
[----:B------:R0:W5:Y:S01]  /*11980*/  MUFU.TANH R163, R186 ;  /* 0x000000ba00a37308 */ /* 0x0001620000002400 */
[----:B-1----:R-:W-:Y:S01]  /*11990*/  FMUL.FTZ R183, R190, UR40 ;  /* 0x00000028beb77c20 */ /* 0x002fe20008410000 */
[----:B---3--:R-:W-:Y:S01]  /*119a0*/  FMNMX.FTZ R167, R159, R166, !PT ;  /* 0x000000a69fa77209 */ /* 0x008fe20007810000 */
[-C--:B------:R-:W-:Y:S01]  /*119b0*/  FMUL.FTZ R104, R104, R176.reuse ;  /* 0x000000b068687220 */ /* 0x080fe20000410000 */
[-C--:B------:R-:W-:Y:S01]  /*119c0*/  FMUL.FTZ R105, R105, R176.reuse ;  /* 0x000000b069697220 */ /* 0x080fe20000410000 */
[-C--:B------:R-:W-:Y:S01]  /*119d0*/  FMUL.FTZ R108, R108, R176.reuse ;  /* 0x000000b06c6c7220 */ /* 0x080fe20000410000 */
[-C--:B------:R-:W-:Y:S01]  /*119e0*/  FMUL.FTZ R109, R109, R176.reuse ;  /* 0x000000b06d6d7220 */ /* 0x080fe20000410000 */
[-C--:B------:R-:W-:Y:S01]  /*119f0*/  FMUL.FTZ R112, R112, R176.reuse ;  /* 0x000000b070707220 */ /* 0x080fe20000410000 */
[----:B------:R-:W-:Y:S01]  /*11a00*/  MUFU.TANH R183, R183 ;  /* 0x000000b700b77308 */ /* 0x000fe20000002400 */
[----:B0-----:R-:W-:Y:S01]  /*11a10*/  FMUL.FTZ R186, R187, UR40 ;  /* 0x00000028bbba7c20 */ /* 0x001fe20008410000 */
[----:B----4-:R-:W-:Y:S01]  /*11a20*/  FMNMX.FTZ R167, R162, R167, !PT ;  /* 0x000000a7a2a77209 */ /* 0x010fe20007810000 */
[-C--:B------:R-:W-:Y:S01]  /*11a30*/  FMUL.FTZ R113, R113, R176.reuse ;  /* 0x000000b071717220 */ /* 0x080fe20000410000 */
[-C--:B------:R-:W-:Y:S01]  /*11a40*/  FMUL.FTZ R116, R116, R176.reuse ;  /* 0x000000b074747220 */ /* 0x080fe20000410000 */
[-C--:B------:R-:W-:Y:S01]  /*11a50*/  FMUL.FTZ R117, R117, R176.reuse ;  /* 0x000000b075757220 */ /* 0x080fe20000410000 */
[-C--:B------:R-:W-:Y:S01]  /*11a60*/  FMUL.FTZ R120, R120, R176.reuse ;  /* 0x000000b078787220 */ /* 0x080fe20000410000 */
[-C--:B------:R-:W-:Y:S01]  /*11a70*/  FMUL.FTZ R121, R121, R176.reuse ;  /* 0x000000b079797220 */ /* 0x080fe20000410000 */
[----:B------:R-:W0:Y:S01]  /*11a80*/  MUFU.TANH R186, R186 ;  /* 0x000000ba00ba7308 */ /* 0x000e220000002400 */
[----:B-----5:R-:W-:Y:S01]  /*11a90*/  FMNMX.FTZ R167, R163, R167, !PT ;  /* 0x000000a7a3a77209 */ /* 0x020fe20007810000 */
[-C--:B------:R-:W-:Y:S01]  /*11aa0*/  FMUL.FTZ R124, R124, R176.reuse ;  /* 0x000000b07c7c7220 */ /* 0x080fe20000410000 */
[-C--:B------:R-:W-:Y:S01]  /*11ab0*/  FMUL.FTZ R125, R125, R176.reuse ;  /* 0x000000b07d7d7220 */ /* 0x080fe20000410000 */
[-C--:B------:R-:W-:Y:S01]  /*11ac0*/  FMUL.FTZ R128, R128, R176.reuse ;  /* 0x000000b080807220 */ /* 0x080fe20000410000 */
[-C--:B------:R-:W-:Y:S01]  /*11ad0*/  FMUL.FTZ R129, R129, R176.reuse ;  /* 0x000000b081817220 */ /* 0x080fe20000410000 */
[-C--:B------:R-:W-:Y:S01]  /*11ae0*/  FMUL.FTZ R132, R132, R176.reuse ;  /* 0x000000b084847220 */ /* 0x080fe20000410000 */
[-C--:B------:R-:W-:Y:S01]  /*11af0*/  FMUL.FTZ R133, R133, R176.reuse ;  /* 0x000000b085857220 */ /* 0x080fe20000410000 */
[----:B------:R-:W1:Y:S01]  /*11b00*/  MUFU.TANH R182, R182 ;  /* 0x000000b600b67308 */ /* 0x000e620000002400 */
[-C--:B------:R-:W-:Y:S01]  /*11b10*/  FMUL.FTZ R136, R136, R176.reuse ;  /* 0x000000b088887220 */ /* 0x080fe20000410000 */
[-C--:B------:R-:W-:Y:S01]  /*11b20*/  FMUL.FTZ R137, R137, R176.reuse ;  /* 0x000000b089897220 */ /* 0x080fe20000410000 */
[-C--:B------:R-:W-:Y:S01]  /*11b30*/  FMUL.FTZ R140, R140, R176.reuse ;  /* 0x000000b08c8c7220 */ /* 0x080fe20000410000 */
[-C--:B------:R-:W-:Y:S01]  /*11b40*/  FMUL.FTZ R141, R141, R176.reuse ;  /* 0x000000b08d8d7220 */ /* 0x080fe20000410000 */
[-C--:B------:R-:W-:Y:S01]  /*11b50*/  FMUL.FTZ R144, R144, R176.reuse ;  /* 0x000000b090907220 */ /* 0x080fe20000410000 */
[-C--:B------:R-:W-:Y:S01]  /*11b60*/  FMUL.FTZ R145, R145, R176.reuse ;  /* 0x000000b091917220 */ /* 0x080fe20000410000 */
[-C--:B------:R-:W-:Y:S01]  /*11b70*/  FMUL.FTZ R148, R148, R176.reuse ;  /* 0x000000b094947220 */ /* 0x080fe20000410000 */
[----:B------:R-:W3:Y:S01]  /*11b80*/  MUFU.TANH R175, R175 ;  /* 0x000000af00af7308 */ /* 0x000ee20000002400 */
[----:B0-----:R-:W-:Y:S01]  /*11b90*/  FMNMX.FTZ R167, R186, R167, !PT ;  /* 0x000000a7baa77209 */ /* 0x001fe20007810000 */
[----:B------:R-:W-:-:S03]  /*11ba0*/  FMUL.FTZ R149, R149, R176 ;  /* 0x000000b095957220 */ /* 0x000fc60000410000 */
[----:B------:R-:W-:-:S03]  /*11bb0*/  FMNMX.FTZ R167, R183, R167, !PT ;  /* 0x000000a7b7a77209 */ /* 0x000fc60007810000 */
[----:B------:R-:W0:Y:S01]  /*11bc0*/  MUFU.TANH R166, R195 ;  /* 0x000000c300a67308 */ /* 0x000e220000002400 */
[----:B-1----:R-:W-:-:S07]  /*11bd0*/  FMNMX.FTZ R167, R182, R167, !PT ;  /* 0x000000a7b6a77209 */ /* 0x002fce0007810000 */
[----:B------:R-:W1:Y:S01]  /*11be0*/  MUFU.TANH R171, R171 ;  /* 0x000000ab00ab7308 */ /* 0x000e620000002400 */
[----:B---3--:R-:W-:-:S07]  /*11bf0*/  FMNMX.FTZ R167, R175, R167, !PT ;  /* 0x000000a7afa77209 */ /* 0x008fce0007810000 */
[----:B------:R-:W3:Y:S01]  /*11c00*/  MUFU.TANH R174, R174 ;  /* 0x000000ae00ae7308 */ /* 0x000ee20000002400 */
[----:B0-----:R-:W-:-:S07]  /*11c10*/  FMNMX.FTZ R167, R166, R167, !PT ;  /* 0x000000a7a6a77209 */ /* 0x001fce0007810000 */
[----:B------:R-:W-:Y:S01]  /*11c20*/  MUFU.EX2 R170, R160 ;  /* 0x000000a000aa7308 */ /* 0x000fe20000000800 */
[----:B-1----:R-:W-:-:S07]  /*11c30*/  FMNMX.FTZ R167, R171, R167, !PT ;  /* 0x000000a7aba77209 */ /* 0x002fce0007810000 */
[----:B------:R-:W-:Y:S01]  /*11c40*/  MUFU.EX2 R160, R164 ;  /* 0x000000a400a07308 */ /* 0x000fe20000000800 */
[----:B---3--:R-:W-:-:S05]  /*11c50*/  FMNMX.FTZ R178, R174, R167, !PT ;  /* 0x000000a7aeb27209 */ /* 0x008fca0007810000 */
[----:B------:R-:W0:Y:S02]  /*11c60*/  SHFL.BFLY PT, R167, R178, 0x2, 0x1f ;  /* 0x0c401f00b2a77f89 */ /* 0x000e2400000e0000 */
[----:B------:R-:W-:Y:S08]  /*11c70*/  MUFU.EX2 R164, R172 ;  /* 0x000000ac00a47308 */ /* 0x000ff00000000800 */
[----:B------:R-:W-:Y:S08]  /*11c80*/  MUFU.EX2 R172, R177 ;  /* 0x000000b100ac7308 */ /* 0x000ff00000000800 */
[----:B------:R-:W1:Y:S01]  /*11c90*/  MUFU.EX2 R156, R156 ;  /* 0x0000009c009c7308 */ /* 0x000e620000000800 */
[----:B0-----:R-:W-:-:S07]  /*11ca0*/  FMNMX.FTZ R178, R178, R167, !PT ;  /* 0x000000a7b2b27209 */ /* 0x001fce0007810000 */
[----:B------:R-:W-:Y:S01]  /*11cb0*/  MUFU.EX2 R167, R7 ;  /* 0x0000000700a77308 */ /* 0x000fe20000000800 */
[----:B------:R-:W0:Y:S07]  /*11cc0*/  SHFL.BFLY PT, R179, R178, 0x1, 0x1f ;  /* 0x0c201f00b2b37f89 */ /* 0x000e2e00000e0000 */
[----:B------:R-:W3:Y:S01]  /*11cd0*/  MUFU.EX2 R157, R157 ;  /* 0x0000009d009d7308 */ /* 0x000ee20000000800 */
[----:B-1----:R-:W-:-:S07]  /*11ce0*/  FADD.FTZ R8, R156, R8 ;  /* 0x000000089c087221 */ /* 0x002fce0000010000 */
[----:B------:R-:W1:Y:S08]  /*11cf0*/  MUFU.EX2 R161, R161 ;  /* 0x000000a100a17308 */ /* 0x000e700000000800 */
[----:B------:R-:W4:Y:S01]  /*11d00*/  MUFU.EX2 R165, R165 ;  /* 0x000000a500a57308 */ /* 0x000f220000000800 */
[C---:B---3--:R-:W-:Y:S01]  /*11d10*/  FADD.FTZ R8, R157.reuse, R8 ;  /* 0x000000089d087221 */ /* 0x048fe20000010000 */
[----:B------:R-:W-:-:S02]  /*11d20*/  F2FP.F16.F32.PACK_AB R156, R157, R156 ;  /* 0x0000009c9d9c723e */ /* 0x000fc400000000ff */
[----:B0-----:R-:W-:Y:S01]  /*11d30*/  FMNMX.FTZ R7, R178, R179, !PT ;  /* 0x000000b3b2077209 */ /* 0x001fe20007810000 */
[----:B------:R-:W-:-:S03]  /*11d40*/  FADD.FTZ R8, R170, R8 ;  /* 0x00000008aa087221 */ /* 0x000fc60000010000 */
[----:B------:R-:W0:Y:S01]  /*11d50*/  MUFU.EX2 R168, R168 ;  /* 0x000000a800a87308 */ /* 0x000e220000000800 */
[C---:B------:R-:W-:Y:S01]  /*11d60*/  FADD.FTZ R177, -R7.reuse, R215 ;  /* 0x000000d707b17221 */ /* 0x040fe20000010100 */
[----:B------:R-:W-:Y:S01]  /*11d70*/  FMUL.FTZ R179, R7, UR48 ;  /* 0x0000003007b37c20 */ /* 0x000fe20008410000 */
[----:B-1----:R-:W-:Y:S02]  /*11d80*/  FADD.FTZ R8, R161, R8 ;  /* 0x00000008a1087221 */ /* 0x002fe40000010000 */
        /* <DEDUP_REMOVED lines=18> */
[----:B------:R-:W-:Y:S01]  /*11eb0*/  FADD.FTZ R8, R160, R8 ;  /* 0x00000008a0087221 */ /* 0x000fe20000010000 */
[C---:B----4-:R-:W-:Y:S01]  /*11ec0*/  F2FP.F16.F32.PACK_AB R160, R165.reuse, R160 ;  /* 0x000000a0a5a0723e */ /* 0x050fe200000000ff */
[--C-:B------:R-:W-:Y:S01]  /*11ed0*/  FFMA.FTZ R162, R162, UR48, -R179.reuse ;  /* 0x00000030a2a27c23 */ /* 0x100fe200080108b3 */
[----:B------:R-:W3:Y:S01]  /*11ee0*/  MUFU.EX2 R220, R220 ;  /* 0x000000dc00dc7308 */ /* 0x000ee20000000800 */
[----:B------:R-:W-:Y:S01]  /*11ef0*/  FADD.FTZ R8, R165, R8 ;  /* 0x00000008a5087221 */ /* 0x000fe20000010000 */
[----:B------:R-:W-:Y:S01]  /*11f00*/  FFMA.FTZ R178, R166, UR48, -R179 ;  /* 0x00000030a6b27c23 */ /* 0x000fe200080108b3 */
[----:B------:R-:W-:-:S02]  /*11f10*/  VIADD R158, R0, 0x22840 ;  /* 0x00022840009e7836 */ /* 0x000fc40000000000 */
[--C-:B------:R-:W-:Y:S01]  /*11f20*/  FFMA.FTZ R163, R163, UR48, -R179.reuse ;  /* 0x00000030a3a37c23 */ /* 0x100fe200080108b3 */
[----:B0-----:R-:W-:Y:S01]  /*11f30*/  FADD.FTZ R165, R168, R8 ;  /* 0x00000008a8a57221 */ /* 0x001fe20000010000 */
[----:B------:R-:W-:Y:S02]  /*11f40*/  IMAD.U32 R166, RZ, RZ, UR47 ;  /* 0x0000002fffa67e24 */ /* 0x000fe4000f8e00ff */
[----:B------:R-:W-:Y:S01]  /*11f50*/  FFMA.FTZ R186, R186, UR48, -R179 ;  /* 0x00000030baba7c23 */ /* 0x000fe200080108b3 */
[----:B------:R-:W0:Y:S01]  /*11f60*/  MUFU.EX2 R155, R187 ;  /* 0x000000bb009b7308 */ /* 0x000e220000000800 */
[----:B-1----:R-:W-:Y:S01]  /*11f70*/  FFMA.FTZ R3, R177, R3, R153 ;  /* 0x00000003b1037223 */ /* 0x002fe20000010099 */
[--C-:B------:R-:W-:Y:S01]  /*11f80*/  FFMA.FTZ R183, R183, UR48, -R179.reuse ;  /* 0x00000030b7b77c23 */ /* 0x100fe200080108b3 */
[----:B------:R-:W-:Y:S01]  /*11f90*/  PRMT R158, R166, 0x654, R158 ;  /* 0x00000654a69e7816 */ /* 0x000fe2000000009e */
[--C-:B------:R-:W-:Y:S01]  /*11fa0*/  FFMA.FTZ R182, R182, UR48, -R179.reuse ;  /* 0x00000030b6b67c23 */ /* 0x100fe200080108b3 */
[--C-:B------:R-:W-:Y:S01]  /*11fb0*/  FFMA.FTZ R175, R175, UR48, -R179.reuse ;  /* 0x00000030afaf7c23 */ /* 0x100fe200080108b3 */
[----:B------:R-:W-:Y:S01]  /*11fc0*/  FFMA.FTZ R171, R171, UR48, -R179 ;  /* 0x00000030abab7c23 */ /* 0x000fe200080108b3 */
[----:B------:R1:W-:Y:S01]  /*11fd0*/  SYNCS.ARRIVE.TRANS64.RED.A1T0 RZ, [R158+URZ], RZ ;  /* 0x000000ff9eff79a7 */ /* 0x0003e2000810043f */
[----:B------:R-:W4:Y:S01]  /*11fe0*/  MUFU.EX2 R198, R198 ;  /* 0x000000c600c67308 */ /* 0x000f220000000800 */
[----:B---3--:R-:W-:Y:S01]  /*11ff0*/  FADD.FTZ R3, R220, R3 ;  /* 0x00000003dc037221 */ /* 0x008fe20000010000 */
[----:B------:R-:W-:Y:S01]  /*12000*/  FFMA.FTZ R179, R174, UR48, -R179 ;  /* 0x00000030aeb37c23 */ /* 0x000fe200080108b3 */
[----:B------:R-:W-:Y:S01]  /*12010*/  F2FP.F16.F32.PACK_AB R153, R220, R153 ;  /* 0x00000099dc99723e */ /* 0x000fe200000000ff */
[-C--:B------:R-:W-:Y:S01]  /*12020*/  FMUL.FTZ R26, R26, R177.reuse ;  /* 0x000000b11a1a7220 */ /* 0x080fe20000410000 */
[-C--:B------:R-:W-:Y:S01]  /*12030*/  FMUL.FTZ R27, R27, R177.reuse ;  /* 0x000000b11b1b7220 */ /* 0x080fe20000410000 */
[-C--:B------:R-:W-:Y:S01]  /*12040*/  FMUL.FTZ R30, R30, R177.reuse ;  /* 0x000000b11e1e7220 */ /* 0x080fe20000410000 */
[----:B-1----:R-:W-:Y:S01]  /*12050*/  F2FP.F16.F32.PACK_AB R158, R161, R170 ;  /* 0x000000aaa19e723e */ /* 0x002fe200000000ff */
[----:B------:R-:W1:Y:S01]  /*12060*/  MUFU.EX2 R199, R199 ;  /* 0x000000c700c77308 */ /* 0x000e620000000800 */
        /* <DEDUP_REMOVED lines=8> */
[C---:B----4-:R-:W-:Y:S01]  /*120f0*/  FADD.FTZ R3, R198.reuse, R3 ;  /* 0x00000003c6037221 */ /* 0x050fe20000010000 */
[----:B------:R-:W-:Y:S01]  /*12100*/  F2FP.F16.F32.PACK_AB R155, R198, R155 ;  /* 0x0000009bc69b723e */ /* 0x000fe200000000ff */
[-C--:B------:R-:W-:Y:S01]  /*12110*/  FMUL.FTZ R43, R43, R177.reuse ;  /* 0x000000b12b2b7220 */ /* 0x080fe20000410000 */
[-C--:B------:R-:W-:Y:S01]  /*12120*/  FMUL.FTZ R46, R46, R177.reuse ;  /* 0x000000b12e2e7220 */ /* 0x080fe20000410000 */
[-C--:B------:R-:W-:Y:S01]  /*12130*/  FMUL.FTZ R47, R47, R177.reuse ;  /* 0x000000b12f2f7220 */ /* 0x080fe20000410000 */
[-C--:B------:R-:W-:Y:S01]  /*12140*/  FMUL.FTZ R50, R50, R177.reuse ;  /* 0x000000b132327220 */ /* 0x080fe20000410000 */
[-C--:B------:R-:W-:Y:S01]  /*12150*/  FMUL.FTZ R51, R51, R177.reuse ;  /* 0x000000b133337220 */ /* 0x080fe20000410000 */
[----:B------:R-:W3:Y:S01]  /*12160*/  MUFU.EX2 R159, R216 ;  /* 0x000000d8009f7308 */ /* 0x000ee20000000800 */
[----:B-1----:R-:W-:Y:S01]  /*12170*/  FADD.FTZ R3, R199, R3 ;  /* 0x00000003c7037221 */ /* 0x002fe20000010000 */
[-C--:B------:R-:W-:Y:S01]  /*12180*/  FMUL.FTZ R54, R54, R177.reuse ;  /* 0x000000b136367220 */ /* 0x080fe20000410000 */
        /* <DEDUP_REMOVED lines=70> */
[----:B-1----:R-:W-:-:S07]  /*125f0*/  FADD.FTZ R3, R195, R3 ;  /* 0x00000003c3037221 */ /* 0x002fce0000010000 */
[----:B------:R-:W1:Y:S01]  /*12600*/  MUFU.EX2 R197, R197 ;  /* 0x000000c500c57308 */ /* 0x000e620000000800 */
[C---:B0-----:R-:W-:Y:S01]  /*12610*/  FADD.FTZ R166, R173.reuse, R166 ;  /* 0x000000a6ada67221 */ /* 0x041fe20000010000 */
[----:B------:R-:W-:-:S06]  /*12620*/  F2FP.F16.F32.PACK_AB R164, R173, R164 ;  /* 0x000000a4ada4723e */ /* 0x000fcc00000000ff */
[----:B------:R0:W4:Y:S01]  /*12630*/  MUFU.EX2 R8, R162 ;  /* 0x000000a200087308 */ /* 0x0001220000000800 */
[----:B---3--:R-:W-:-:S07]  /*12640*/  F2FP.F16.F32.PACK_AB R165, R196, R195 ;  /* 0x000000c3c4a5723e */ /* 0x008fce00000000ff */
[----:B------:R-:W3:Y:S01]  /*12650*/  MUFU.EX2 R180, R180 ;  /* 0x000000b400b47308 */ /* 0x000ee20000000800 */
[----:B0-----:R-:W-:Y:S01]  /*12660*/  F2FP.F16.F32.PACK_AB R162, R169, R168 ;  /* 0x000000a8a9a2723e */ /* 0x001fe200000000ff */
[----:B------:R-:W-:Y:S01]  /*12670*/  FADD.FTZ R168, R196, R3 ;  /* 0x00000003c4a87221 */ /* 0x000fe20000010000 */
[----:B------:R-:W-:Y:S01]  /*12680*/  FADD.FTZ R3, R167, R166 ;  /* 0x000000a6a7037221 */ /* 0x000fe20000010000 */
[C---:B------:R-:W-:Y:S02]  /*12690*/  F2FP.F16.F32.PACK_AB R166, R172.reuse, R167 ;  /* 0x000000a7aca6723e */ /* 0x040fe400000000ff */
[----:B-1----:R-:W-:Y:S01]  /*126a0*/  FADD.FTZ R167, R197, R168 ;  /* 0x000000a8c5a77221 */ /* 0x002fe20000010000 */
[----:B------:R-:W-:Y:S01]  /*126b0*/  FADD.FTZ R3, R172, R3 ;  /* 0x00000003ac037221 */ /* 0x000fe20000010000 */
[----:B------:R0:W1:Y:S02]  /*126c0*/  MUFU.EX2 R169, R163 ;  /* 0x000000a300a97308 */ /* 0x0000640000000800 */
[C---:B----4-:R-:W-:Y:S01]  /*126d0*/  FADD.FTZ R170, R8.reuse, R167 ;  /* 0x000000a708aa7221 */ /* 0x050fe20000010000 */
[----:B------:R-:W-:-:S05]  /*126e0*/  F2FP.F16.F32.PACK_AB R167, R8, R197 ;  /* 0x000000c508a7723e */ /* 0x000fca00000000ff */
[----:B------:R-:W4:Y:S01]  /*126f0*/  MUFU.EX2 R181, R181 ;  /* 0x000000b500b57308 */ /* 0x000f220000000800 */
[----:B---3--:R-:W-:Y:S01]  /*12700*/  FADD.FTZ R8, R180, R3 ;  /* 0x00000003b4087221 */ /* 0x008fe20000010000 */
[----:B0-----:R-:W-:-:S06]  /*12710*/  F2FP.F16.F32.PACK_AB R163, R194, R191 ;  /* 0x000000bfc2a3723e */ /* 0x001fcc00000000ff */
[----:B------:R-:W0:Y:S01]  /*12720*/  MUFU.EX2 R186, R186 ;  /* 0x000000ba00ba7308 */ /* 0x000e220000000800 */
[----:B-1----:R-:W-:-:S07]  /*12730*/  FADD.FTZ R3, R169, R170 ;  /* 0x000000aaa9037221 */ /* 0x002fce0000010000 */
[----:B------:R-:W1:Y:S01]  /*12740*/  MUFU.EX2 R183, R183 ;  /* 0x000000b700b77308 */ /* 0x000e620000000800 */
[C---:B----4-:R-:W-:Y:S01]  /*12750*/  FADD.FTZ R187, R181.reuse, R8 ;  /* 0x00000008b5bb7221 */ /* 0x050fe20000010000 */
[----:B------:R-:W-:-:S06]  /*12760*/  F2FP.F16.F32.PACK_AB R168, R181, R180 ;  /* 0x000000b4b5a8723e */ /* 0x000fcc00000000ff */
[----:B------:R-:W3:Y:S01]  /*12770*/  MUFU.EX2 R184, R184 ;  /* 0x000000b800b87308 */ /* 0x000ee20000000800 */
[C---:B0-----:R-:W-:Y:S01]  /*12780*/  FADD.FTZ R8, R186.reuse, R3 ;  /* 0x00000003ba087221 */ /* 0x041fe20000010000 */
[----:B------:R-:W-:-:S06]  /*12790*/  F2FP.F16.F32.PACK_AB R169, R186, R169 ;  /* 0x000000a9baa9723e */ /* 0x000fcc00000000ff */
[----:B------:R-:W0:Y:S01]  /*127a0*/  MUFU.EX2 R182, R182 ;  /* 0x000000b600b67308 */ /* 0x000e220000000800 */
[----:B-1----:R-:W-:-:S07]  /*127b0*/  FADD.FTZ R3, R183, R8 ;  /* 0x00000008b7037221 */ /* 0x002fce0000010000 */
[----:B------:R-:W1:Y:S01]  /*127c0*/  MUFU.EX2 R185, R185 ;  /* 0x000000b900b97308 */ /* 0x000e620000000800 */
[----:B---3--:R-:W-:-:S07]  /*127d0*/  FADD.FTZ R170, R184, R187 ;  /* 0x000000bbb8aa7221 */ /* 0x008fce0000010000 */
[----:B------:R-:W3:Y:S01]  /*127e0*/  MUFU.EX2 R173, R175 ;  /* 0x000000af00ad7308 */ /* 0x000ee20000000800 */
[----:B0-----:R-:W-:-:S07]  /*127f0*/  FADD.FTZ R8, R182, R3 ;  /* 0x00000003b6087221 */ /* 0x001fce0000010000 */
[----:B------:R-:W0:Y:S01]  /*12800*/  MUFU.EX2 R188, R188 ;  /* 0x000000bc00bc7308 */ /* 0x000e220000000800 */
[----:B-1----:R-:W-:-:S07]  /*12810*/  FADD.FTZ R181, R185, R170 ;  /* 0x000000aab9b57221 */ /* 0x002fce0000010000 */
[----:B------:R-:W1:Y:S01]  /*12820*/  MUFU.EX2 R178, R178 ;  /* 0x000000b200b27308 */ /* 0x000e620000000800 */
[----:B---3--:R-:W-:-:S07]  /*12830*/  FADD.FTZ R3, R173, R8 ;  /* 0x00000008ad037221 */ /* 0x008fce0000010000 */
[----:B------:R-:W3:Y:S01]  /*12840*/  MUFU.EX2 R189, R189 ;  /* 0x000000bd00bd7308 */ /* 0x000ee20000000800 */
[----:B0-----:R-:W-:-:S07]  /*12850*/  FADD.FTZ R170, R188, R181 ;  /* 0x000000b5bcaa7221 */ /* 0x001fce0000010000 */
[----:B------:R0:W4:Y:S01]  /*12860*/  MUFU.EX2 R180, R171 ;  /* 0x000000ab00b47308 */ /* 0x0001220000000800 */
[C---:B-1----:R-:W-:Y:S01]  /*12870*/  FADD.FTZ R3, R178.reuse, R3 ;  /* 0x00000003b2037221 */ /* 0x042fe20000010000 */
[----:B------:R-:W-:-:S06]  /*12880*/  F2FP.F16.F32.PACK_AB R173, R178, R173 ;  /* 0x000000adb2ad723e */ /* 0x000fcc00000000ff */
[----:B------:R-:W1:Y:S01]  /*12890*/  MUFU.EX2 R174, R192 ;  /* 0x000000c000ae7308 */ /* 0x000e620000000800 */
[----:B---3--:R-:W-:Y:S01]  /*128a0*/  FADD.FTZ R181, R189, R170 ;  /* 0x000000aabdb57221 */ /* 0x008fe20000010000 */
[----:B0-----:R-:W-:Y:S02]  /*128b0*/  F2FP.F16.F32.PACK_AB R171, R182, R183 ;  /* 0x000000b7b6ab723e */ /* 0x001fe400000000ff */
[----:B------:R-:W-:Y:S02]  /*128c0*/  F2FP.F16.F32.PACK_AB R170, R185, R184 ;  /* 0x000000b8b9aa723e */ /* 0x000fe400000000ff */
[----:B------:R-:W-:Y:S02]  /*128d0*/  F2FP.F16.F32.PACK_AB R172, R189, R188 ;  /* 0x000000bcbdac723e */ /* 0x000fe400000000ff */
[----:B------:R-:W0:Y:S01]  /*128e0*/  MUFU.EX2 R175, R179 ;  /* 0x000000b300af7308 */ /* 0x000e220000000800 */
[----:B----4-:R-:W-:-:S07]  /*128f0*/  FADD.FTZ R182, R180, R3 ;  /* 0x00000003b4b67221 */ /* 0x010fce0000010000 */
[----:B------:R-:W3:Y:S01]  /*12900*/  MUFU.EX2 R193, R193 ;  /* 0x000000c100c17308 */ /* 0x000ee20000000800 */
[----:B-1----:R-:W-:Y:S01]  /*12910*/  FADD.FTZ R8, R174, R181 ;  /* 0x000000b5ae087221 */ /* 0x002fe20000010000 */
[C---:B0-----:R-:W-:Y:S01]  /*12920*/  FADD.FTZ R3, R175.reuse, R182 ;  /* 0x000000b6af037221 */ /* 0x041fe20000010000 */
[----:B------:R-:W-:Y:S02]  /*12930*/  F2FP.F16.F32.PACK_AB R175, R175, R180 ;  /* 0x000000b4afaf723e */ /* 0x000fe400000000ff */
[C---:B---3--:R-:W-:Y:S01]  /*12940*/  FADD.FTZ R8, R193.reuse, R8 ;  /* 0x00000008c1087221 */ /* 0x048fe20000010000 */
[----:B------:R-:W-:Y:S01]  /*12950*/  F2FP.F16.F32.PACK_AB R174, R193, R174 ;  /* 0x000000aec1ae723e */ /* 0x000fe200000000ff */
[----:B------:R-:W-:Y:S06]  /*12960*/  @!P2 BRA `(.L_x_3000) ;  /* 0x000000000004a947 */ /* 0x000fec0003800000 */
[----:B------:R-:W-:Y:S01]  /*12970*/  BPT.TRAP 0x1 ;  /* 0x000000040000795c */ /* 0x000fe20000300000 */
.L_x_3000:
[----:B------:R0:W1:Y:S01]  /*12980*/  SYNCS.PHASECHK.TRANS64.TRYWAIT P1, [R0+URZ+0x22850], R20 ;  /* 0x02285014000075a7 */ /* 0x000062000802017f */
[----:B------:R-:W-:Y:S05]  /*12990*/  @!P2 BRA `(.L_x_3001) ;  /* 0x000000000004a947 */ /* 0x000fea0003800000 */
[----:B------:R-:W-:Y:S01]  /*129a0*/  BPT.TRAP 0x1 ;  /* 0x000000040000795c */ /* 0x000fe20000300000 */
.L_x_3001:
[----:B------:R-:W-:Y:S01]  /*129b0*/  IMAD.MOV.U32 R177, RZ, RZ, 0xc00 ;  /* 0x00000c00ffb17424 */ /* 0x000fe200078e00ff */
[----:B------:R-:W-:Y:S03]  /*129c0*/  BSSY B0, `(.L_x_3002) ;  /* 0x0000005000007945 */ /* 0x000fe60003800000 */
[----:B------:R-:W-:Y:S01]  /*129d0*/  IMAD R176, R2, R177, UR49 ;  /* 0x0000003102b07e24 */ /* 0x000fe2000f8e02b1 */
[----:B-1----:R-:W-:Y:S06]  /*129e0*/  @P1 BRA `(.L_x_3003) ;  /* 0x0000000000081947 */ /* 0x002fec0003800000 */
[----:B------:R-:W1:Y:S02]  /*129f0*/  SYNCS.PHASECHK.TRANS64.TRYWAIT P1, [R0+URZ+0x22850], R20 ;  /* 0x02285014000075a7 */ /* 0x000e64000802017f */
[----:B-1----:R-:W-:Y:S05]  /*12a00*/  @!P1 BRA `(.L_x_3004) ;  /* 0x000000fc006c9947 */ /* 0x002fea0003800000 */
.L_x_3003:
[----:B------:R-:W-:Y:S05]  /*12a10*/  BSYNC B0 ;  /* 0x0000000000007941 */ /* 0x000fea0003800000 */
.L_x_3002:
[----:B------:R-:W3:Y:S01]  /*12a20*/  S2R R178, SR_TID.X ;  /* 0x0000000000b27919 */ /* 0x000ee20000002100 */
[----:B------:R-:W-:Y:S05]  /*12a30*/  WARPSYNC.ALL ;  /* 0x0000000000007948 */ /* 0x000fea0003800000 */
[----:B------:R-:W-:Y:S02]  /*12a40*/  MOV R177, 0x40000040 ;  /* 0x4000004000b17802 */ /* 0x000fe40000000f00 */
[----:B------:R-:W-:Y:S02]  /*12a50*/  R2UR UR6, R176 ;  /* 0x00000000b00672ca */ /* 0x000fe400000e0000 */
[----:B------:R-:W-:-:S02]  /*12a60*/  R2UR UR7, R177 ;  /* 0x00000000b10772ca */ /* 0x000fc400000e0000 */
[----:B---3--:R-:W-:-:S05]  /*12a70*/  SHF.R.U32.HI R178, RZ, 0x7, R178 ;  /* 0x00000007ffb27819 */ /* 0x008fca00000116b2 */
[----:B01----:R-:W-:Y:S02]  /*12a80*/  VIADD R20, R178, 0x8 ;  /* 0x00000008b2147836 */ /* 0x003fe40000000000 */
[----:B------:R-:W-:-:S03]  /*12a90*/  IMAD.U32 R178, RZ, RZ, UR51 ;  /* 0x00000033ffb27e24 */ /* 0x000fc6000f8e00ff */
[----:B------:R0:W-:Y:S02]  /*12aa0*/  BAR.SYNC.DEFER_BLOCKING R20, 0x100 ;  /* 0x000400140000751d */ /* 0x0001e40000010000 */
[----:B------:R-:W-:-:S04]  /*12ab0*/  ISETP.NE.AND P1, PT, R178, 0x3, PT ;  /* 0x00000003b200780c */ /* 0x000fc80003f25270 */
[----:B------:R-:W-:-:S06]  /*12ac0*/  WARPGROUP.ARRIVE ;  /* 0x00000000000079c5 */ /* 0x000fcc0000000000 */
[----:B------:R-:W-:Y:S03]  /*12ad0*/  HGMMA.64x256x16.F32 R24, R152, gdesc[UR4].tnspB, R24, gsb0 ;  /* 0x43e0000498187df0 */ /* 0x000fe60008000818 */
        /* <DEDUP_REMOVED lines=27> */
[----:B------:R-:W-:Y:S02]  /*12c90*/  R2UR UR7, R153 ;  /* 0x00000000990772ca */ /* 0x000fe400000e0000 */
        /* <DEDUP_REMOVED lines=14> */
.L_x_3005:
[----:B------:R-:W-:Y:S02]  /*12d80*/  VIADD R0, R0, 0x22860 ;  /* 0x0002286000007836 */ /* 0x000fe40000000000 */
[----:B------:R-:W-:Y:S02]  /*12d90*/  IMAD.U32 R153, RZ, RZ, UR47 ;  /* 0x0000002fff997e24 */ /* 0x000fe4000f8e00ff */
[----:B------:R-:W-:Y:S02]  /*12da0*/  IMAD.MOV.U32 R215, RZ, RZ, R7 ;  /* 0x000000ffffd77224 */ /* 0x000fe400078e0007 */
[----:B------:R-:W-:Y:S01]  /*12db0*/  IMAD.MOV.U32 R216, RZ, RZ, R6 ;  /* 0x000000ffffd87224 */ /* 0x000fe200078e0006 */
[----:B------:R-:W-:-:S04]  /*12dc0*/  PRMT R0, R153, 0x654, R0 ;  /* 0x0000065499007816 */ /* 0x000fc80000000000 */
[----:B------:R0:W-:Y:S01]  /*12dd0*/  SYNCS.ARRIVE.TRANS64.RED.A1T0 RZ, [R0+URZ], RZ ;  /* 0x000000ff00ff79a7 */ /* 0x0001e2000810043f */
[----:B------:R-:W-:Y:S05]  /*12de0*/  @P0 BRA `(.L_x_3006) ;  /* 0xffffffd800a00947 */ /* 0x000fea000383ffff */
[----:B0-----:R-:W-:-:S07]  /*12df0*/  IMAD.MOV.U32 R0, RZ, RZ, R21 ;  /* 0x000000ffff007224 */ /* 0x001fce00078e0015 */
.L_x_2994:
[----:B------:R-:W3:Y:S02]  /*12e00*/  LDL R20, [R1+0x4] ;  /* 0x0000040001147983 */ /* 0x000ee40000100800 */
[----:B---3--:R-:W-:-:S13]  /*12e10*/  ISETP.GE.AND P0, PT, R0, R20, PT ;  /* 0x000000140000720c */ /* 0x008fda0003f06270 */
[----:B------:R-:W-:Y:S05]  /*12e20*/  @!P0 BRA `(.L_x_3007) ;  /* 0x00000038000c8947 */ /* 0x000fea0003800000 */
[----:B------:R-:W-:Y:S02]  /*12e30*/  IMAD.MOV.U32 R215, RZ, RZ, R7 ;  /* 0x000000ffffd77224 */ /* 0x000fe400078e0007 */
[----:B------:R-:W-:-:S07]  /*12e40*/  IMAD.MOV.U32 R216, RZ, RZ, R6 ;  /* 0x000000ffffd87224 */ /* 0x000fce00078e0006 */
.L_x_3027:
[----:B------:R-:W-:Y:S01]  /*12e50*/  IMAD.U32 R6, RZ, RZ, UR51 ;  /* 0x00000033ff067e24 */ /* 0x000fe2000f8e00ff */
[----:B------:R-:W-:Y:S05]  /*12e60*/  YIELD ;  /* 0x0000000000007946 */ /* 0x000fea0003800000 */
[----:B------:R-:W-:Y:S01]  /*12e70*/  ISETP.NE.AND P1, PT, R6, 0x3, PT ;  /* 0x000000030600780c */ /* 0x000fe20003f25270 */
[----:B------:R-:W-:-:S05]  /*12e80*/  VIADD R2, R2, 0x1 ;  /* 0x0000000102027836 */ /* 0x000fca0000000000 */
[----:B------:R-:W-:-:S04]  /*12e90*/  ISETP.NE.AND P0, PT, R2, 0x2, PT ;  /* 0x000000020200780c */ /* 0x000fc80003f05270 */
[----:B------:R-:W-:Y:S02]  /*12ea0*/  SEL R7, RZ, 0x1, P0 ;  /* 0x00000001ff077807 */ /* 0x000fe40000000000 */
[----:B------:R-:W-:Y:S02]  /*12eb0*/  SEL R2, R2, RZ, P0 ;  /* 0x000000ff02027207 */ /* 0x000fe40000000000 */
[----:B------:R-:W-:Y:S01]  /*12ec0*/  LOP3.LUT R202, R202, R7, RZ, 0x3c, !PT ;  /* 0x00000007caca7212 */ /* 0x000fe200078e3cff */
[----:B------:R-:W-:Y:S06]  /*12ed0*/  @!P1 BRA `(.L_x_3008) ;  /* 0x0000000000049947 */ /* 0x000fec0003800000 */
[----:B------:R-:W-:Y:S01]  /*12ee0*/  BPT.TRAP 0x1 ;  /* 0x000000040000795c */ /* 0x000fe20000300000 */
.L_x_3008:
[----:B------:R-:W-:Y:S01]  /*12ef0*/  IMAD R20, R2, 0x8, R23 ;  /* 0x0000000802147824 */ /* 0x000fe200078e0217 */
[----:B------:R-:W-:-:S04]  /*12f00*/  SHF.L.U32 R21, R202, 0x1f, RZ ;  /* 0x0000001fca157819 */ /* 0x000fc800000006ff */
[----:B------:R0:W1:Y:S01]  /*12f10*/  SYNCS.PHASECHK.TRANS64.TRYWAIT P0, [R20+URZ+0x22830], R21 ;  /* 0x02283015140075a7 */ /* 0x000062000800017f */
[----:B------:R-:W-:Y:S05]  /*12f20*/  @!P1 BRA `(.L_x_3009) ;  /* 0x0000000000049947 */ /* 0x000fea0003800000 */
[----:B------:R-:W-:Y:S01]  /*12f30*/  BPT.TRAP 0x1 ;  /* 0x000000040000795c */ /* 0x000fe20000300000 */
.L_x_3009:
[----:B------:R-:W-:Y:S02]  /*12f40*/  IMAD R154, R2, 0x300, R227 ;  /* 0x00000300029a7824 */ /* 0x000fe400078e02e3 */
[----:B------:R-:W-:Y:S01]  /*12f50*/  IMAD.MOV.U32 R155, RZ, RZ, 0x40000040 ;  /* 0x40000040ff9b7424 */ /* 0x000fe200078e00ff */
[----:B-1----:R-:W-:Y:S06]  /*12f60*/  @P0 BRA `(.L_x_3010) ;  /* 0x0000000000080947 */ /* 0x002fec0003800000 */
[----:B------:R-:W1:Y:S02]  /*12f70*/  SYNCS.PHASECHK.TRANS64.TRYWAIT P0, [R20+URZ+0x22830], R21 ;  /* 0x02283015140075a7 */ /* 0x000e64000800017f */
[----:B-1----:R-:W-:Y:S05]  /*12f80*/  @!P0 BRA `(.L_x_3011) ;  /* 0x000000f800208947 */ /* 0x002fea0003800000 */
.L_x_3010:
[----:B------:R-:W-:Y:S05]  /*12f90*/  WARPSYNC.ALL ;  /* 0x0000000000007948 */ /* 0x000fea0003800000 */
[C---:B------:R-:W-:Y:S01]  /*12fa0*/  R2UR UR6, R154.reuse ;  /* 0x000000009a0672ca */ /* 0x040fe200000e0000 */
[----:B------:R-:W-:Y:S01]  /*12fb0*/  VIADD R6, R154, 0x4 ;  /* 0x000000049a067836 */ /* 0x000fe20000000000 */
[----:B------:R-:W-:Y:S01]  /*12fc0*/  R2UR UR7, R155 ;  /* 0x000000009b0772ca */ /* 0x000fe200000e0000 */
[----:B------:R-:W-:Y:S01]  /*12fd0*/  IMAD.MOV.U32 R153, RZ, RZ, 0x40000040 ;  /* 0x40000040ff997424 */ /* 0x000fe200078e00ff */
[----:B------:R-:W-:Y:S01]  /*12fe0*/  R2UR UR4, R4 ;  /* 0x00000000040472ca */ /* 0x000fe200000e0000 */
[----:B------:R-:W-:Y:S01]  /*12ff0*/  IMAD.MOV.U32 R155, RZ, RZ, 0x40000040 ;  /* 0x40000040ff9b7424 */ /* 0x000fe200078e00ff */
[----:B------:R-:W-:Y:S01]  /*13000*/  R2UR UR5, R5 ;  /* 0x00000000050572ca */ /* 0x000fe200000e0000 */
[----:B------:R-:W-:Y:S01]  /*13010*/  IMAD.MOV.U32 R7, RZ, RZ, 0x40000040 ;  /* 0x40000040ff077424 */ /* 0x000fe200078e00ff */
[C---:B------:R-:W-:Y:S01]  /*13020*/  IADD3 R152, R154.reuse, 0x2, RZ ;  /* 0x000000029a987810 */ /* 0x040fe20007ffe0ff */
[----:B------:R-:W-:Y:S01]  /*13030*/  VIADD R154, R154, 0x6 ;  /* 0x000000069a9a7836 */ /* 0x000fe20000000000 */
[----:B------:R-:W-:Y:S01]  /*13040*/  R2UR UR11, R153 ;  /* 0x00000000990b72ca */ /* 0x000fe200000e0000 */
[----:B--2---:R-:W2:Y:S01]  /*13050*/  S2R R9, SR_TID.X ;  /* 0x0000000000097919 */ /* 0x004ea20000002100 */
        /* <DEDUP_REMOVED lines=12> */
[----:B------:R-:W-:Y:S02]  /*13120*/  R2UR UR16, R10 ;  /* 0x000000000a1072ca */ /* 0x000fe400000e0000 */
        /* <DEDUP_REMOVED lines=17> */
.L_x_3012:
[----:B------:R-:W3:Y:S01]  /*13240*/  LDC R6, c[0x0][0x448] ;  /* 0x00011200ff067b82 */ /* 0x000ee20000000800 */
[----:B------:R-:W-:Y:S01]  /*13250*/  FMUL.FTZ R218, R184, UR39 ;  /* 0x00000027b8da7c20 */ /* 0x000fe20008410000 */
[----:B------:R-:W-:Y:S01]  /*13260*/  FMUL.FTZ R184, R186, UR39 ;  /* 0x00000027bab87c20 */ /* 0x000fe20008410000 */
[----:B------:R-:W-:Y:S01]  /*13270*/  FMUL.FTZ R186, R190, UR39 ;  /* 0x00000027beba7c20 */ /* 0x000fe20008410000 */
[----:B------:R-:W-:Y:S01]  /*13280*/  FMUL.FTZ R190, R194, UR39 ;  /* 0x00000027c2be7c20 */ /* 0x000fe20008410000 */
[----:B------:R-:W-:Y:S02]  /*13290*/  IMAD R194, R0, -0x60, RZ ;  /* 0xffffffa000c27824 */ /* 0x000fe400078e02ff */
[----:B------:R-:W-:Y:S01]  /*132a0*/  FMUL.FTZ R219, R185, UR39 ;  /* 0x00000027b9db7c20 */ /* 0x000fe20008410000 */
[----:B------:R-:W-:Y:S01]  /*132b0*/  FMUL.FTZ R220, R189, UR39 ;  /* 0x00000027bddc7c20 */ /* 0x000fe20008410000 */
[----:B------:R-:W4:Y:S01]  /*132c0*/  LDC R226, c[0x0][0x9e4] ;  /* 0x00027900ffe27b82 */ /* 0x000f220000000800 */
        /* <DEDUP_REMOVED lines=15> */
[----:B---3--:R-:W-:Y:S01]  /*133c0*/  ISETP.NE.AND P0, PT, R6, 0x1, PT ;  /* 0x000000010600780c */ /* 0x008fe20003f05270 */
[----:B------:R-:W-:-:S02]  /*133d0*/  IMAD.IADD R6, R229, 0x1, R214 ;  /* 0x00000001e5067824 */ /* 0x000fc400078e02d6 */
        /* <DEDUP_REMOVED lines=10> */
[----:B------:R-:W5:Y:S07]  /*13480*/  @P0 LDC R217, c[0x0][0x44c] ;  /* 0x00011300ffd90b82 */ /* 0x000f6e0000000800 */
[----:B------:R-:W0:Y:S01]  /*13490*/  MUFU.TANH R171, R171 ;  /* 0x000000ab00ab7308 */ /* 0x000e220000002400 */
[----:B------:R-:W1:Y:S07]  /*134a0*/  @P0 LDC R7, c[0x0][0x450] ;  /* 0x00011400ff070b82 */ /* 0x000e6e0000000800 */
[----:B------:R-:W0:Y:S08]  /*134b0*/  MUFU.TANH R172, R172 ;  /* 0x000000ac00ac7308 */ /* 0x000e300000002400 */
[----:B------:R-:W0:Y:S01]  /*134c0*/  MUFU.TANH R173, R173 ;  /* 0x000000ad00ad7308 */ /* 0x000e220000002400 */
[----:B-----5:R-:W-:-:S07]  /*134d0*/  @P0 IMAD.HI.U32 R217, R6, R217, RZ ;  /* 0x000000d906d90227 */ /* 0x020fce00078e00ff */
[----:B------:R-:W0:Y:S01]  /*134e0*/  MUFU.TANH R174, R174 ;  /* 0x000000ae00ae7308 */ /* 0x000e220000002400 */
[----:B-1----:R-:W-:Y:S01]  /*134f0*/  @P0 SHF.R.U32.HI R6, RZ, R7, R217 ;  /* 0x00000007ff060219 */ /* 0x002fe200000116d9 */
        /* <DEDUP_REMOVED lines=19> */
[----:B------:R-:W1:Y:S01]  /*13630*/  SHFL.IDX PT, R223, R6, RZ, 0x1c1f ;  /* 0x001c1fff06df7589 */ /* 0x000e6200000e0000 */
[----:B------:R-:W-:Y:S01]  /*13640*/  IMAD.U32 R169, RZ, RZ, UR47 ;  /* 0x0000002fffa97e24 */ /* 0x000fe2000f8e00ff */
[----:B----4-:R-:W-:Y:S01]  /*13650*/  ISETP.GE.AND P0, PT, R226, 0x1, PT ;  /* 0x00000001e200780c */ /* 0x010fe20003f06270 */
[----:B------:R-:W4:Y:S03]  /*13660*/  MUFU.TANH R7, R7 ;  /* 0x0000000700077308 */ /* 0x000f260000002400 */
[----:B------:R-:W-:-:S04]  /*13670*/  PRMT R168, R169, 0x654, R168 ;  /* 0x00000654a9a87816 */ /* 0x000fc800000000a8 */
[----:B------:R5:W-:Y:S01]  /*13680*/  SYNCS.ARRIVE.TRANS64.RED.A1T0 RZ, [R168+URZ], RZ ;  /* 0x000000ffa8ff79a7 */ /* 0x000be2000810043f */
[----:B------:R-:W0:Y:S01]  /*13690*/  MUFU.TANH R152, R152 ;  /* 0x0000009800987308 */ /* 0x000e220000002400 */
[----:B-----5:R-:W-:-:S07]  /*136a0*/  VIADD R168, R194, 0x1 ;  /* 0x00000001c2a87836 */ /* 0x020fce0000000000 */
[----:B------:R-:W0:Y:S01]  /*136b0*/  MUFU.TANH R153, R153 ;  /* 0x0000009900997308 */ /* 0x000e220000002400 */
[----:B------:R-:W-:-:S07]  /*136c0*/  IMAD R168, R206, -0x2, R168 ;  /* 0xfffffffecea87824 */ /* 0x000fce00078e02a8 */
[----:B------:R-:W0:Y:S01]  /*136d0*/  MUFU.TANH R154, R154 ;  /* 0x0000009a009a7308 */ /* 0x000e220000002400 */
[----:B------:R-:W-:-:S04]  /*136e0*/  IADD3 R168, -R203, R168, R204 ;  /* 0x000000a8cba87210 */ /* 0x000fc80007ffe1cc */
[C---:B------:R-:W-:Y:S01]  /*136f0*/  IADD3 R199, R168.reuse, UR50, RZ ;  /* 0x00000032a8c77c10 */ /* 0x040fe2000fffe0ff */
[----:B------:R-:W-:Y:S02]  /*13700*/  VIADD R222, R168, UR45 ;  /* 0x0000002da8de7c36 */ /* 0x000fe40008000000 */
[----:B------:R-:W0:Y:S02]  /*13710*/  MUFU.TANH R155, R155 ;  /* 0x0000009b009b7308 */ /* 0x000e240000002400 */
[C---:B-1----:R-:W-:Y:S02]  /*13720*/  IMAD.IADD R198, R223.reuse, 0x1, R222 ;  /* 0x00000001dfc67824 */ /* 0x042fe400078e02de */
[----:B------:R-:W-:-:S04]  /*13730*/  IMAD.IADD R197, R223, 0x1, R199 ;  /* 0x00000001dfc57824 */ /* 0x000fc800078e02c7 */
        /* <DEDUP_REMOVED lines=39> */
[----:B------:R-:W-:Y:S01]  /*139b0*/  IADD3 R223, -R203, R204, R223 ;  /* 0x000000cccbdf7210 */ /* 0x000fe20007ffe1df */
        /* <DEDUP_REMOVED lines=11> */
.L_x_3015:
[----:B------:R-:W-:-:S05]  /*13a70*/  IMAD.U32 R224, RZ, RZ, UR38 ;  /* 0x00000026ffe07e24 */ /* 0x000fca000f8e00ff */
[----:B------:R-:W-:-:S13]  /*13a80*/  ISETP.NE.AND P0, PT, R224, 0x1, PT ;  /* 0x00000001e000780c */ /* 0x000fda0003f05270 */
[----:B------:R-:W1:Y:S02]  /*13a90*/  @P0 LDC.64 R168, c[0x0][0x9e8] ;  /* 0x00027a00ffa80b82 */ /* 0x000e640000000a00 */
[----:B-1----:R-:W-:-:S05]  /*13aa0*/  @P0 IMAD.HI.U32 R168, R223, R168, RZ ;  /* 0x000000a8dfa80227 */ /* 0x002fca00078e00ff */
[----:B------:R-:W-:-:S07]  /*13ab0*/  @P0 SHF.R.U32.HI R223, RZ, R169, R168 ;  /* 0x000000a9ffdf0219 */ /* 0x000fce00000116a8 */
.L_x_3016:
[----:B------:R-:W-:Y:S05]  /*13ac0*/  BSYNC B0 ;  /* 0x0000000000007941 */ /* 0x000fea0003800000 */
.L_x_3014:
[----:B------:R-:W-:-:S04]  /*13ad0*/  IMAD R168, R206, -0x2, R194 ;  /* 0xfffffffecea87824 */ /* 0x000fc800078e02c2 */
[----:B------:R-:W-:-:S05]  /*13ae0*/  IMAD R168, R223, R224, R168 ;  /* 0x000000e0dfa87224 */ /* 0x000fca00078e02a8 */
[----:B------:R-:W-:Y:S02]  /*13af0*/  VIMNMX R197, R197, R168, !PT ;  /* 0x000000a8c5c57248 */ /* 0x000fe40007fe0100 */
[----:B------:R-:W-:-:S07]  /*13b00*/  VIADDMNMX R198, R168, R224, R198, PT ;  /* 0x000000e0a8c67246 */ /* 0x000fce00038001c6 */
.L_x_3013:
[----:B------:R-:W-:Y:S01]  /*13b10*/  ISETP.GE.AND P0, PT, R194, 0x1, PT ;  /* 0x00000001c200780c */ /* 0x000fe20003f06270 */
[----:B------:R-:W1:Y:S01]  /*13b20*/  SHFL.IDX PT, R6, R6, 0x1, 0x1c1f ;  /* 0x003c1f0006067f89 */ /* 0x000e6200000e0000 */
[----:B------:R-:W-:Y:S02]  /*13b30*/  LOP3.LUT R22, R22, 0xfffdffff, RZ, 0xc0, !PT ;  /* 0xfffdffff16167812 */ /* 0x000fe400078ec0ff */
[----:B------:R-:W-:-:S09]  /*13b40*/  ISETP.GE.AND P2, PT, R194, 0x9, PT ;  /* 0x00000009c200780c */ /* 0x000fd20003f46270 */
[----:B------:R-:W-:Y:S02]  /*13b50*/  @P0 LOP3.LUT R22, R22, 0x20000, RZ, 0xfc, !PT ;  /* 0x0002000016160812 */ /* 0x000fe400078efcff */
[----:B------:R-:W-:Y:S02]  /*13b60*/  ISETP.GT.AND P0, PT, R197, RZ, !P0 ;  /* 0x000000ffc500720c */ /* 0x000fe40004704270 */
[----:B------:R-:W-:Y:S02]  /*13b70*/  LOP3.LUT R22, R22, 0xfffffffd, RZ, 0xc0, !PT ;  /* 0xfffffffd16167812 */ /* 0x000fe400078ec0ff */
[----:B------:R-:W-:Y:S02]  /*13b80*/  ISETP.LT.OR P1, PT, R198, 0x1, P0 ;  /* 0x00000001c600780c */ /* 0x000fe40000721670 */
[----:B------:R-:W-:Y:S02]  /*13b90*/  ISETP.GE.AND P0, PT, R194, 0x2, PT ;  /* 0x00000002c200780c */ /* 0x000fe40003f06270 */
[----:B------:R-:W-:-:S02]  /*13ba0*/  FSEL R168, R7, -INF , !P1 ;  /* 0xff80000007a87808 */ /* 0x000fc40004800000 */
[----:B------:R-:W-:Y:S01]  /*13bb0*/  ISETP.GT.AND P1, PT, R197, 0x1, !P0 ;  /* 0x00000001c500780c */ /* 0x000fe20004724270 */
[--C-:B-1----:R-:W-:Y:S01]  /*13bc0*/  IMAD.IADD R222, R222, 0x1, R6.reuse ;  /* 0x00000001dede7824 */ /* 0x102fe200078e0206 */
[----:B------:R-:W-:Y:S01]  /*13bd0*/  @P2 LOP3.LUT R22, R22, 0x2, RZ, 0xfc, !PT ;  /* 0x0000000216162812 */ /* 0x000fe200078efcff */
[----:B------:R-:W-:Y:S01]  /*13be0*/  IMAD.IADD R199, R199, 0x1, R6 ;  /* 0x00000001c7c77824 */ /* 0x000fe200078e0206 */
[----:B------:R-:W-:Y:S02]  /*13bf0*/  ISETP.LT.OR P1, PT, R198, 0x2, P1 ;  /* 0x00000002c600780c */ /* 0x000fe40000f21670 */
[----:B------:R-:W-:Y:S02]  /*13c00*/  LOP3.LUT R22, R22, 0xfffffffb, RZ, 0xc0, !PT ;  /* 0xfffffffb16167812 */ /* 0x000fe400078ec0ff */
[----:B0-----:R-:W-:Y:S02]  /*13c10*/  FSEL R152, R152, -INF , !P1 ;  /* 0xff80000098987808 */ /* 0x001fe40004800000 */
[----:B------:R-:W-:-:S02]  /*13c20*/  ISETP.GT.AND P1, PT, R197, 0x8, !P2 ;  /* 0x00000008c500780c */ /* 0x000fc40005724270 */
[----:B------:R-:W-:Y:S02]  /*13c30*/  ISETP.GE.AND P2, PT, R194, 0xa, PT ;  /* 0x0000000ac200780c */ /* 0x000fe40003f46270 */
[----:B------:R-:W-:-:S04]  /*13c40*/  ISETP.LT.OR P1, PT, R198, 0x9, P1 ;  /* 0x00000009c600780c */ /* 0x000fc80000f21670 */
[----:B------:R-:W-:Y:S02]  /*13c50*/  FSEL R155, R155, -INF , !P1 ;  /* 0xff8000009b9b7808 */ /* 0x000fe40004800000 */
        /* <DEDUP_REMOVED lines=128> */
.L_x_3019:
[----:B------:R-:W-:-:S05]  /*14460*/  IMAD.U32 R197, RZ, RZ, UR38 ;  /* 0x00000026ffc57e24 */ /* 0x000fca000f8e00ff */
[----:B------:R-:W-:-:S13]  /*14470*/  ISETP.NE.AND P6, PT, R197, 0x1, PT ;  /* 0x00000001c500780c */ /* 0x000fda0003fc5270 */
[----:B------:R-:W0:Y:S02]  /*14480*/  @P6 LDC.64 R6, c[0x0][0x9e8] ;  /* 0x00027a00ff066b82 */ /* 0x000e240000000a00 */
[----:B0-----:R-:W-:-:S05]  /*14490*/  @P6 IMAD.HI.U32 R6, R169, R6, RZ ;  /* 0x00000006a9066227 */ /* 0x001fca00078e00ff */
[----:B------:R-:W-:-:S07]  /*144a0*/  @P6 SHF.R.U32.HI R169, RZ, R7, R6 ;  /* 0x00000007ffa96219 */ /* 0x000fce0000011606 */
.L_x_3020:
[----:B------:R-:W-:Y:S05]  /*144b0*/  BSYNC B0 ;  /* 0x0000000000007941 */ /* 0x000fea0003800000 */
.L_x_3018:
[----:B------:R-:W-:-:S04]  /*144c0*/  IMAD R194, R206, -0x2, R194 ;  /* 0xfffffffecec27824 */ /* 0x000fc800078e02c2 */
[----:B------:R-:W-:-:S05]  /*144d0*/  IMAD R194, R169, R197, R194 ;  /* 0x000000c5a9c27224 */ /* 0x000fca00078e02c2 */
[----:B------:R-:W-:Y:S02]  /*144e0*/  VIMNMX R199, R199, R194, !PT ;  /* 0x000000c2c7c77248 */ /* 0x000fe40007fe0100 */
[----:B------:R-:W-:-:S07]  /*144f0*/  VIADDMNMX R222, R194, R197, R222, PT ;  /* 0x000000c5c2de7246 */ /* 0x000fce00038001de */
.L_x_3017:
[----:B------:R-:W-:Y:S01]  /*14500*/  ISETP.GT.AND P0, PT, R199, 0x1, !P0 ;  /* 0x00000001c700780c */ /* 0x000fe20004704270 */
[----:B------:R-:W-:Y:S01]  /*14510*/  UMOV UR48, UR41 ;  /* 0x0000002900307c82 */ /* 0x000fe20008000000 */
[----:B------:R-:W-:Y:S02]  /*14520*/  FMNMX.FTZ R6, R168, R216, !PT ;  /* 0x000000d8a8067209 */ /* 0x000fe40007810000 */
[----:B------:R-:W-:Y:S02]  /*14530*/  ISETP.LT.OR P0, PT, R222, 0x2, P0 ;  /* 0x00000002de00780c */ /* 0x000fe40000701670 */
[----:B------:R-:W-:Y:S02]  /*14540*/  LOP3.LUT P6, RZ, R22, 0x20, RZ, 0xc0, !PT ;  /* 0x0000002016ff7812 */ /* 0x000fe400078cc0ff */
        /* <DEDUP_REMOVED lines=64> */
[----:B------:R-:W-:Y:S02]  /*14950*/  FSEL R186, R186, -INF , !P1 ;  /* 0xff800000baba7808 */ /* 0x000fe40004800000 */
[C---:B------:R-:W-:Y:S02]  /*14960*/  ISETP.GT.AND P0, PT, R199.reuse, 0x29, !P0 ;  /* 0x00000029c700780c */ /* 0x040fe40004704270 */
[----:B------:R-:W-:Y:S02]  /*14970*/  LOP3.LUT P1, RZ, R22, 0x20000, RZ, 0xc0, !PT ;  /* 0x0002000016ff7812 */ /* 0x000fe4000782c0ff */
[----:B------:R-:W-:Y:S02]  /*14980*/  ISETP.LT.OR P0, PT, R222, 0x2a, P0 ;  /* 0x0000002ade00780c */ /* 0x000fe40000701670 */
[----:B------:R-:W-:Y:S02]  /*14990*/  ISETP.GT.AND P2, PT, R199, 0x49, !P2 ;  /* 0x00000049c700780c */ /* 0x000fe40005744270 */
[----:B------:R-:W-:-:S02]  /*149a0*/  FSEL R175, R175, -INF , !P0 ;  /* 0xff800000afaf7808 */ /* 0x000fc40004000000 */
[----:B------:R-:W-:Y:S02]  /*149b0*/  LOP3.LUT P0, RZ, R22, 0x800, RZ, 0xc0, !PT ;  /* 0x0000080016ff7812 */ /* 0x000fe4000780c0ff */
[----:B0-----:R-:W-:Y:S02]  /*149c0*/  FMNMX.FTZ R6, R6, R7, !PT ;  /* 0x0000000706067209 */ /* 0x001fe40007810000 */
[C---:B------:R-:W-:Y:S02]  /*149d0*/  ISETP.GT.AND P0, PT, R199.reuse, 0x30, !P0 ;  /* 0x00000030c700780c */ /* 0x040fe40004704270 */
[C---:B------:R-:W-:Y:S01]  /*149e0*/  ISETP.LT.OR P2, PT, R222.reuse, 0x4a, P2 ;  /* 0x0000004ade00780c */ /* 0x040fe20001741670 */
[----:B------:R-:W0:Y:S01]  /*149f0*/  SHFL.BFLY PT, R7, R6, 0x1, 0x1f ;  /* 0x0c201f0006077f89 */ /* 0x000e2200000e0000 */
[----:B------:R-:W-:Y:S02]  /*14a00*/  ISETP.LT.OR P0, PT, R222, 0x31, P0 ;  /* 0x00000031de00780c */ /* 0x000fe40000701670 */
[----:B------:R-:W-:-:S02]  /*14a10*/  ISETP.GT.AND P3, PT, R199, 0x50, !P3 ;  /* 0x00000050c700780c */ /* 0x000fc40005f64270 */
[----:B------:R-:W-:Y:S02]  /*14a20*/  FSEL R178, R178, -INF , !P0 ;  /* 0xff800000b2b27808 */ /* 0x000fe40004000000 */
[----:B------:R-:W-:Y:S02]  /*14a30*/  LOP3.LUT P0, RZ, R22, 0x400, RZ, 0xc0, !PT ;  /* 0x0000040016ff7812 */ /* 0x000fe4000780c0ff */
[----:B------:R-:W-:Y:S02]  /*14a40*/  FSEL R187, R187, -INF , !P2 ;  /* 0xff800000bbbb7808 */ /* 0x000fe40005000000 */
[----:B------:R-:W-:Y:S02]  /*14a50*/  ISETP.GT.AND P0, PT, R199, 0x31, !P0 ;  /* 0x00000031c700780c */ /* 0x000fe40004704270 */
[C---:B------:R-:W-:Y:S02]  /*14a60*/  ISETP.LT.OR P3, PT, R222.reuse, 0x51, P3 ;  /* 0x00000051de00780c */ /* 0x040fe40001f61670 */
[----:B------:R-:W-:-:S02]  /*14a70*/  ISETP.LT.OR P0, PT, R222, 0x32, P0 ;  /* 0x00000032de00780c */ /* 0x000fc40000701670 */
[----:B------:R-:W-:Y:S02]  /*14a80*/  ISETP.GT.AND P4, PT, R199, 0x51, !P4 ;  /* 0x00000051c700780c */ /* 0x000fe40006784270 */
[----:B------:R-:W-:Y:S02]  /*14a90*/  FSEL R179, R179, -INF , !P0 ;  /* 0xff800000b3b37808 */ /* 0x000fe40004000000 */
[----:B------:R-:W-:Y:S02]  /*14aa0*/  LOP3.LUT P0, RZ, R22, 0x200, RZ, 0xc0, !PT ;  /* 0x0000020016ff7812 */ /* 0x000fe4000780c0ff */
[----:B------:R-:W-:Y:S02]  /*14ab0*/  FSEL R190, R190, -INF , !P3 ;  /* 0xff800000bebe7808 */ /* 0x000fe40005800000 */
[----:B------:R-:W-:Y:S02]  /*14ac0*/  ISETP.GT.AND P0, PT, R199, 0x38, !P0 ;  /* 0x00000038c700780c */ /* 0x000fe40004704270 */
[----:B0-----:R-:W-:-:S02]  /*14ad0*/  FMNMX.FTZ R6, R6, R7, !PT ;  /* 0x0000000706067209 */ /* 0x001fc40007810000 */
[----:B------:R-:W-:Y:S02]  /*14ae0*/  ISETP.LT.OR P0, PT, R222, 0x39, P0 ;  /* 0x00000039de00780c */ /* 0x000fe40000701670 */
[C---:B------:R-:W-:Y:S01]  /*14af0*/  ISETP.GT.AND P5, PT, R199.reuse, 0x58, !P5 ;  /* 0x00000058c700780c */ /* 0x040fe20006fa4270 */
[----:B------:R-:W-:Y:S01]  /*14b00*/  FMUL.FTZ R7, R6, UR48 ;  /* 0x0000003006077c20 */ /* 0x000fe20008410000 */
[----:B------:R-:W-:Y:S02]  /*14b10*/  FSEL R182, R182, -INF , !P0 ;  /* 0xff800000b6b67808 */ /* 0x000fe40004000000 */
[----:B------:R-:W-:Y:S02]  /*14b20*/  LOP3.LUT P0, RZ, R22, 0x100, RZ, 0xc0, !PT ;  /* 0x0000010016ff7812 */ /* 0x000fe4000780c0ff */
[----:B------:R-:W-:Y:S02]  /*14b30*/  ISETP.LT.OR P4, PT, R222, 0x52, P4 ;  /* 0x00000052de00780c */ /* 0x000fe40002781670 */
[----:B------:R-:W-:-:S02]  /*14b40*/  ISETP.GT.AND P0, PT, R199, 0x39, !P0 ;  /* 0x00000039c700780c */ /* 0x000fc40004704270 */
[C---:B------:R-:W-:Y:S02]  /*14b50*/  ISETP.LT.OR P5, PT, R222.reuse, 0x59, P5 ;  /* 0x00000059de00780c */ /* 0x040fe40002fa1670 */
[----:B------:R-:W-:Y:S02]  /*14b60*/  ISETP.LT.OR P0, PT, R222, 0x3a, P0 ;  /* 0x0000003ade00780c */ /* 0x000fe40000701670 */
[----:B------:R-:W-:Y:S02]  /*14b70*/  FSEL R189, R189, -INF , !P4 ;  /* 0xff800000bdbd7808 */ /* 0x000fe40006000000 */
[----:B------:R-:W-:Y:S02]  /*14b80*/  FSEL R183, R183, -INF , !P0 ;  /* 0xff800000b7b77808 */ /* 0x000fe40004000000 */
[----:B------:R-:W-:Y:S02]  /*14b90*/  LOP3.LUT P0, RZ, R22, 0x80, RZ, 0xc0, !PT ;  /* 0x0000008016ff7812 */ /* 0x000fe4000780c0ff */
[----:B------:R-:W-:-:S02]  /*14ba0*/  FSEL R191, R191, -INF , !P5 ;  /* 0xff800000bfbf7808 */ /* 0x000fc40006800000 */
[----:B------:R-:W-:-:S04]  /*14bb0*/  ISETP.GT.AND P0, PT, R199, 0x40, !P0 ;  /* 0x00000040c700780c */ /* 0x000fc80004704270 */
[----:B------:R-:W-:-:S04]  /*14bc0*/  ISETP.LT.OR P0, PT, R222, 0x41, P0 ;  /* 0x00000041de00780c */ /* 0x000fc80000701670 */
[----:B------:R-:W-:Y:S02]  /*14bd0*/  FSEL R184, R184, -INF , !P0 ;  /* 0xff800000b8b87808 */ /* 0x000fe40004000000 */
[----:B------:R-:W-:Y:S02]  /*14be0*/  ISETP.GT.AND P0, PT, R199, 0x41, !P6 ;  /* 0x00000041c700780c */ /* 0x000fe40007704270 */
[----:B------:R-:W-:Y:S02]  /*14bf0*/  LOP3.LUT P6, RZ, R22, 0x1, RZ, 0xc0, !PT ;  /* 0x0000000116ff7812 */ /* 0x000fe400078cc0ff */
[----:B------:R-:W-:-:S04]  /*14c00*/  ISETP.LT.OR P0, PT, R222, 0x42, P0 ;  /* 0x00000042de00780c */ /* 0x000fc80000701670 */
[----:B------:R-:W-:Y:S02]  /*14c10*/  FSEL R185, R185, -INF , !P0 ;  /* 0xff800000b9b97808 */ /* 0x000fe40004000000 */
[----:B------:R-:W-:-:S04]  /*14c20*/  FSETP.NEU.FTZ.AND P0, PT, R6, -INF , PT ;  /* 0xff8000000600780b */ /* 0x000fc80003f1d000 */
[----:B------:R-:W-:Y:S02]  /*14c30*/  FSEL R169, R6, RZ, P0 ;  /* 0x000000ff06a97208 */ /* 0x000fe40000000000 */
[----:B------:R-:W-:Y:S02]  /*14c40*/  FSEL R7, R7, RZ, P0 ;  /* 0x000000ff07077208 */ /* 0x000fe40000000000 */
[----:B------:R-:W-:Y:S01]  /*14c50*/  ISETP.GT.AND P0, PT, R199, RZ, !P1 ;  /* 0x000000ffc700720c */ /* 0x000fe20004f04270 */
[----:B------:R-:W-:Y:S02]  /*14c60*/  FADD.FTZ R169, -R169, R216 ;  /* 0x000000d8a9a97221 */ /* 0x000fe40000010100 */
[--C-:B------:R-:W-:Y:S01]  /*14c70*/  FFMA.FTZ R168, R168, UR48, -R7.reuse ;  /* 0x00000030a8a87c23 */ /* 0x100fe20008010807 */
[----:B------:R-:W-:Y:S01]  /*14c80*/  ISETP.LT.OR P0, PT, R222, 0x1, P0 ;  /* 0x00000001de00780c */ /* 0x000fe20000701670 */
[--C-:B------:R-:W-:Y:S01]  /*14c90*/  FFMA.FTZ R152, R152, UR48, -R7.reuse ;  /* 0x0000003098987c23 */ /* 0x100fe20008010807 */
[--C-:B------:R-:W-:Y:S01]  /*14ca0*/  FFMA.FTZ R155, R155, UR48, -R7.reuse ;  /* 0x000000309b9b7c23 */ /* 0x100fe20008010807 */
[--C-:B------:R-:W-:Y:S01]  /*14cb0*/  FFMA.FTZ R156, R156, UR48, -R7.reuse ;  /* 0x000000309c9c7c23 */ /* 0x100fe20008010807 */
[----:B------:R-:W-:Y:S01]  /*14cc0*/  FSEL R194, R153, -INF , !P0 ;  /* 0xff80000099c27808 */ /* 0x000fe20004000000 */
        /* <DEDUP_REMOVED lines=20> */
[----:B------:R-:W-:Y:S01]  /*14e10*/  FMNMX.FTZ R7, R194, R215, !PT ;  /* 0x000000d7c2077209 */ /* 0x000fe20007810000 */
[----:B------:R-:W-:Y:S01]  /*14e20*/  FMUL.FTZ R153, R169, UR48 ;  /* 0x00000030a9997c20 */ /* 0x000fe20008410000 */
[----:B------:R-:W-:Y:S01]  /*14e30*/  MUFU.EX2 R168, R168 ;  /* 0x000000a800a87308 */ /* 0x000fe20000000800 */
[----:B------:R-:W-:-:S02]  /*14e40*/  ISETP.GT.AND P0, PT, R199, 0x59, !P6 ;  /* 0x00000059c700780c */ /* 0x000fc40007704270 */
[----:B------:R-:W-:Y:S02]  /*14e50*/  FMNMX.FTZ R7, R154, R7, !PT ;  /* 0x000000079a077209 */ /* 0x000fe40007810000 */
[----:B------:R-:W-:Y:S02]  /*14e60*/  ISETP.LT.OR P0, PT, R222, 0x5a, P0 ;  /* 0x0000005ade00780c */ /* 0x000fe40000701670 */
[----:B------:R-:W-:Y:S01]  /*14e70*/  FMNMX.FTZ R7, R157, R7, !PT ;  /* 0x000000079d077209 */ /* 0x000fe20007810000 */
[----:B------:R-:W0:Y:S01]  /*14e80*/  MUFU.EX2 R153, R153 ;  /* 0x0000009900997308 */ /* 0x000e220000000800 */
[----:B------:R-:W-:Y:S02]  /*14e90*/  FSEL R193, R193, -INF , !P0 ;  /* 0xff800000c1c17808 */ /* 0x000fe40004000000 */
[----:B------:R-:W-:Y:S02]  /*14ea0*/  FMNMX.FTZ R7, R158, R7, !PT ;  /* 0x000000079e077209 */ /* 0x000fe40007810000 */
[----:B------:R-:W-:-:S02]  /*14eb0*/  ISETP.NE.AND P6, PT, R225, 0x3, PT ;  /* 0x00000003e100780c */ /* 0x000fc40003fc5270 */
[----:B------:R-:W-:Y:S01]  /*14ec0*/  FMNMX.FTZ R7, R161, R7, !PT ;  /* 0x00000007a1077209 */ /* 0x000fe20007810000 */
[----:B------:R-:W1:Y:S03]  /*14ed0*/  MUFU.EX2 R152, R152 ;  /* 0x0000009800987308 */ /* 0x000e660000000800 */
[----:B------:R-:W-:-:S04]  /*14ee0*/  FMNMX.FTZ R7, R162, R7, !PT ;  /* 0x00000007a2077209 */ /* 0x000fc80007810000 */
[----:B------:R-:W-:Y:S01]  /*14ef0*/  FMNMX.FTZ R7, R165, R7, !PT ;  /* 0x00000007a5077209 */ /* 0x000fe20007810000 */
[----:B------:R-:W3:Y:S01]  /*14f00*/  MUFU.EX2 R155, R155 ;  /* 0x0000009b009b7308 */ /* 0x000ee20000000800 */
[----:B0-----:R-:W-:Y:S01]  /*14f10*/  FFMA.FTZ R8, R153, R8, R168 ;  /* 0x0000000899087223 */ /* 0x001fe200000100a8 */
[----:B------:R-:W-:Y:S01]  /*14f20*/  FMUL.FTZ R24, R24, R153 ;  /* 0x0000009918187220 */ /* 0x000fe20000410000 */
[----:B------:R-:W-:Y:S01]  /*14f30*/  FMNMX.FTZ R7, R166, R7, !PT ;  /* 0x00000007a6077209 */ /* 0x000fe20007810000 */
[-C--:B------:R-:W-:Y:S01]  /*14f40*/  FMUL.FTZ R25, R25, R153.reuse ;  /* 0x0000009919197220 */ /* 0x080fe20000410000 */
[-C--:B------:R-:W-:Y:S01]  /*14f50*/  FMUL.FTZ R28, R28, R153.reuse ;  /* 0x000000991c1c7220 */ /* 0x080fe20000410000 */
[----:B------:R-:W-:Y:S01]  /*14f60*/  FMUL.FTZ R29, R29, R153 ;  /* 0x000000991d1d7220 */ /* 0x000fe20000410000 */
[----:B------:R-:W-:Y:S01]  /*14f70*/  FMNMX.FTZ R7, R170, R7, !PT ;  /* 0x00000007aa077209 */ /* 0x000fe20007810000 */
[----:B------:R-:W0:Y:S01]  /*14f80*/  MUFU.EX2 R156, R156 ;  /* 0x0000009c009c7308 */ /* 0x000e220000000800 */
[C---:B-1----:R-:W-:Y:S01]  /*14f90*/  FADD.FTZ R8, R152.reuse, R8 ;  /* 0x0000000898087221 */ /* 0x042fe20000010000 */
[----:B------:R-:W-:Y:S01]  /*14fa0*/  F2FP.F16.F32.PACK_AB R152, R152, R168 ;  /* 0x000000a89898723e */ /* 0x000fe200000000ff */
[----:B------:R-:W-:Y:S01]  /*14fb0*/  FMUL.FTZ R32, R32, R153 ;  /* 0x0000009920207220 */ /* 0x000fe20000410000 */
[----:B------:R-:W-:Y:S01]  /*14fc0*/  FMNMX.FTZ R7, R171, R7, !PT ;  /* 0x00000007ab077209 */ /* 0x000fe20007810000 */
[-C--:B------:R-:W-:Y:S01]  /*14fd0*/  FMUL.FTZ R33, R33, R153.reuse ;  /* 0x0000009921217220 */ /* 0x080fe20000410000 */
[-C--:B------:R-:W-:Y:S01]  /*14fe0*/  FMUL.FTZ R36, R36, R153.reuse ;  /* 0x0000009924247220 */ /* 0x080fe20000410000 */
[----:B------:R-:W-:Y:S01]  /*14ff0*/  FMUL.FTZ R37, R37, R153 ;  /* 0x0000009925257220 */ /* 0x000fe20000410000 */
[----:B------:R-:W-:Y:S01]  /*15000*/  FMNMX.FTZ R7, R174, R7, !PT ;  /* 0x00000007ae077209 */ /* 0x000fe20007810000 */
[----:B------:R-:W1:Y:S01]  /*15010*/  MUFU.EX2 R159, R159 ;  /* 0x0000009f009f7308 */ /* 0x000e620000000800 */
        /* <DEDUP_REMOVED lines=16> */
[----:B-1----:R-:W-:Y:S01]  /*15120*/  FADD.FTZ R8, R159, R8 ;  /* 0x000000089f087221 */ /* 0x002fe20000010000 */
        /* <DEDUP_REMOVED lines=36> */
[-C--:B------:R-:W-:Y:S01]  /*15370*/  FMUL.FTZ R93, R93, R153.reuse ;  /* 0x000000995d5d7220 */ /* 0x080fe20000410000 */
[-C--:B------:R-:W-:Y:S01]  /*15380*/  FMUL.FTZ R96, R96, R153.reuse ;  /* 0x0000009960607220 */ /* 0x080fe20000410000 */
[----:B------:R-:W3:Y:S01]  /*15390*/  SHFL.BFLY PT, R168, R7, 0x2, 0x1f ;  /* 0x0c401f0007a87f89 */ /* 0x000ee200000e0000 */
[----:B------:R-:W4:Y:S01]  /*153a0*/  MUFU.EX2 R173, R173 ;  /* 0x000000ad00ad7308 */ /* 0x000f220000000800 */
        /* <DEDUP_REMOVED lines=16> */
[----:B----4-:R-:W-:Y:S01]  /*154b0*/  FADD.FTZ R8, R173, R8 ;  /* 0x00000008ad087221 */ /* 0x010fe20000010000 */
[-C--:B------:R-:W-:Y:S01]  /*154c0*/  FMUL.FTZ R121, R121, R153.reuse ;  /* 0x0000009979797220 */ /* 0x080fe20000410000 */
[-C--:B------:R-:W-:Y:S01]  /*154d0*/  FMUL.FTZ R124, R124, R153.reuse ;  /* 0x000000997c7c7220 */ /* 0x080fe20000410000 */
[-C--:B------:R-:W-:Y:S01]  /*154e0*/  FMUL.FTZ R125, R125, R153.reuse ;  /* 0x000000997d7d7220 */ /* 0x080fe20000410000 */
[-C--:B------:R-:W-:Y:S01]  /*154f0*/  FMUL.FTZ R128, R128, R153.reuse ;  /* 0x0000009980807220 */ /* 0x080fe20000410000 */
[-C--:B------:R-:W-:Y:S01]  /*15500*/  FMUL.FTZ R129, R129, R153.reuse ;  /* 0x0000009981817220 */ /* 0x080fe20000410000 */
[----:B---3--:R-:W-:Y:S01]  /*15510*/  FMNMX.FTZ R7, R7, R168, !PT ;  /* 0x000000a807077209 */ /* 0x008fe20007810000 */
[----:B------:R-:W3:Y:S01]  /*15520*/  MUFU.EX2 R180, R180 ;  /* 0x000000b400b47308 */ /* 0x000ee20000000800 */
[----:B0-----:R-:W-:Y:S01]  /*15530*/  FADD.FTZ R8, R176, R8 ;  /* 0x00000008b0087221 */ /* 0x001fe20000010000 */
[-C--:B------:R-:W-:Y:S01]  /*15540*/  FMUL.FTZ R132, R132, R153.reuse ;  /* 0x0000009984847220 */ /* 0x080fe20000410000 */
[-C--:B------:R-:W-:Y:S01]  /*15550*/  FMUL.FTZ R133, R133, R153.reuse ;  /* 0x0000009985857220 */ /* 0x080fe20000410000 */
[----:B------:R-:W0:Y:S01]  /*15560*/  SHFL.BFLY PT, R168, R7, 0x1, 0x1f ;  /* 0x0c201f0007a87f89 */ /* 0x000e2200000e0000 */
[-C--:B------:R-:W-:Y:S01]  /*15570*/  FMUL.FTZ R136, R136, R153.reuse ;  /* 0x0000009988887220 */ /* 0x080fe20000410000 */
[-C--:B------:R-:W-:Y:S01]  /*15580*/  FMUL.FTZ R137, R137, R153.reuse ;  /* 0x0000009989897220 */ /* 0x080fe20000410000 */
[-C--:B------:R-:W-:Y:S01]  /*15590*/  FMUL.FTZ R140, R140, R153.reuse ;  /* 0x000000998c8c7220 */ /* 0x080fe20000410000 */
[----:B------:R-:W4:Y:S01]  /*155a0*/  MUFU.EX2 R181, R181 ;  /* 0x000000b500b57308 */ /* 0x000f220000000800 */
[----:B-1----:R-:W-:Y:S01]  /*155b0*/  FADD.FTZ R8, R177, R8 ;  /* 0x00000008b1087221 */ /* 0x002fe20000010000 */
[-C--:B------:R-:W-:Y:S01]  /*155c0*/  FMUL.FTZ R141, R141, R153.reuse ;  /* 0x000000998d8d7220 */ /* 0x080fe20000410000 */
[-C--:B------:R-:W-:Y:S01]  /*155d0*/  FMUL.FTZ R144, R144, R153.reuse ;  /* 0x0000009990907220 */ /* 0x080fe20000410000 */
[-C--:B------:R-:W-:Y:S01]  /*155e0*/  FMUL.FTZ R145, R145, R153.reuse ;  /* 0x0000009991917220 */ /* 0x080fe20000410000 */
[-C--:B------:R-:W-:Y:S01]  /*155f0*/  FMUL.FTZ R148, R148, R153.reuse ;  /* 0x0000009994947220 */ /* 0x080fe20000410000 */
[----:B------:R-:W-:-:S02]  /*15600*/  FMUL.FTZ R149, R149, R153 ;  /* 0x0000009995957220 */ /* 0x000fc40000410000 */
[----:B------:R-:W1:Y:S01]  /*15610*/  MUFU.EX2 R218, R218 ;  /* 0x000000da00da7308 */ /* 0x000e620000000800 */
[----:B---3--:R-:W-:-:S07]  /*15620*/  FADD.FTZ R8, R180, R8 ;  /* 0x00000008b4087221 */ /* 0x008fce0000010000 */
[----:B------:R-:W3:Y:S01]  /*15630*/  MUFU.EX2 R219, R219 ;  /* 0x000000db00db7308 */ /* 0x000ee20000000800 */
[----:B----4-:R-:W-:Y:S01]  /*15640*/  FADD.FTZ R8, R181, R8 ;  /* 0x00000008b5087221 */ /* 0x010fe20000010000 */
[----:B0-----:R-:W-:-:S04]  /*15650*/  FMNMX.FTZ R7, R7, R168, !PT ;  /* 0x000000a807077209 */ /* 0x001fc80007810000 */
[C---:B------:R-:W-:Y:S01]  /*15660*/  FSETP.NEU.FTZ.AND P0, PT, R7.reuse, -INF , PT ;  /* 0xff8000000700780b */ /* 0x040fe20003f1d000 */
[----:B------:R-:W-:Y:S01]  /*15670*/  FMUL.FTZ R168, R7, UR48 ;  /* 0x0000003007a87c20 */ /* 0x000fe20008410000 */
[----:B------:R-:W0:Y:S01]  /*15680*/  MUFU.EX2 R188, R188 ;  /* 0x000000bc00bc7308 */ /* 0x000e220000000800 */
[----:B-1----:R-:W-:-:S03]  /*15690*/  FADD.FTZ R8, R218, R8 ;  /* 0x00000008da087221 */ /* 0x002fc60000010000 */
[----:B------:R-:W-:Y:S01]  /*156a0*/  FSEL R168, R168, RZ, P0 ;  /* 0x000000ffa8a87208 */ /* 0x000fe20000000000 */
[----:B---3--:R-:W-:-:S03]  /*156b0*/  FADD.FTZ R8, R219, R8 ;  /* 0x00000008db087221 */ /* 0x008fc60000010000 */
[----:B------:R-:W1:Y:S01]  /*156c0*/  MUFU.EX2 R220, R220 ;  /* 0x000000dc00dc7308 */ /* 0x000e620000000800 */
[--C-:B------:R-:W-:Y:S01]  /*156d0*/  FFMA.FTZ R222, R194, UR48, -R168.reuse ;  /* 0x00000030c2de7c23 */ /* 0x100fe200080108a8 */
[--C-:B------:R-:W-:Y:S01]  /*156e0*/  FFMA.FTZ R194, R158, UR48, -R168.reuse ;  /* 0x000000309ec27c23 */ /* 0x100fe200080108a8 */
[----:B------:R-:W-:Y:S01]  /*156f0*/  F2FP.F16.F32.PACK_AB R158, R164, R163 ;  /* 0x000000a3a49e723e */ /* 0x000fe200000000ff */
[--C-:B------:R-:W-:Y:S01]  /*15700*/  FFMA.FTZ R169, R154, UR48, -R168.reuse ;  /* 0x000000309aa97c23 */ /* 0x100fe200080108a8 */
[----:B------:R-:W-:Y:S01]  /*15710*/  F2FP.F16.F32.PACK_AB R164, R177, R176 ;  /* 0x000000b0b1a4723e */ /* 0x000fe200000000ff */
[--C-:B------:R-:W-:Y:S01]  /*15720*/  FFMA.FTZ R216, R157, UR48, -R168.reuse ;  /* 0x000000309dd87c23 */ /* 0x100fe200080108a8 */
[----:B------:R-:W-:Y:S01]  /*15730*/  FSEL R176, R7, RZ, P0 ;  /* 0x000000ff07b07208 */ /* 0x000fe20000000000 */
[----:B------:R-:W-:Y:S01]  /*15740*/  MUFU.EX2 R222, R222 ;  /* 0x000000de00de7308 */ /* 0x000fe20000000800 */
[----:B------:R-:W-:Y:S01]  /*15750*/  F2FP.F16.F32.PACK_AB R154, R156, R155 ;  /* 0x0000009b9c9a723e */ /* 0x000fe200000000ff */
[--C-:B------:R-:W-:Y:S01]  /*15760*/  FFMA.FTZ R199, R161, UR48, -R168.reuse ;  /* 0x00000030a1c77c23 */ /* 0x100fe200080108a8 */
[--C-:B------:R-:W-:Y:S01]  /*15770*/  FFMA.FTZ R161, R162, UR48, -R168.reuse ;  /* 0x00000030a2a17c23 */ /* 0x100fe200080108a8 */
[----:B------:R-:W-:Y:S01]  /*15780*/  FADD.FTZ R176, -R176, R215 ;  /* 0x000000d7b0b07221 */ /* 0x000fe20000010100 */
[--C-:B------:R-:W-:Y:S01]  /*15790*/  FFMA.FTZ R198, R165, UR48, -R168.reuse ;  /* 0x00000030a5c67c23 */ /* 0x100fe200080108a8 */
[----:B------:R-:W-:Y:S01]  /*157a0*/  FFMA.FTZ R165, R166, UR48, -R168 ;  /* 0x00000030a6a57c23 */ /* 0x000fe200080108a8 */
[----:B------:R-:W-:Y:S01]  /*157b0*/  F2FP.F16.F32.PACK_AB R166, R181, R180 ;  /* 0x000000b4b5a6723e */ /* 0x000fe200000000ff */
[----:B------:R-:W-:Y:S01]  /*157c0*/  FMUL.FTZ R176, R176, UR48 ;  /* 0x00000030b0b07c20 */ /* 0x000fe20008410000 */
[----:B------:R-:W-:Y:S01]  /*157d0*/  MUFU.EX2 R169, R169 ;  /* 0x000000a900a97308 */ /* 0x000fe20000000800 */
[----:B0-----:R-:W-:Y:S01]  /*157e0*/  FADD.FTZ R163, R188, R8 ;  /* 0x00000008bca37221 */ /* 0x001fe20000010000 */
[--C-:B------:R-:W-:Y:S01]  /*157f0*/  FFMA.FTZ R157, R174, UR48, -R168.reuse ;  /* 0x00000030ae9d7c23 */ /* 0x100fe200080108a8 */
[----:B------:R-:W-:Y:S01]  /*15800*/  F2FP.F16.F32.PACK_AB R156, R160, R159 ;  /* 0x0000009fa09c723e */ /* 0x000fe200000000ff */
[--C-:B------:R-:W-:Y:S01]  /*15810*/  FFMA.FTZ R197, R170, UR48, -R168.reuse ;  /* 0x00000030aac57c23 */ /* 0x100fe200080108a8 */
[----:B-1----:R-:W-:Y:S01]  /*15820*/  FADD.FTZ R163, R220, R163 ;  /* 0x000000a3dca37221 */ /* 0x002fe20000010000 */
[--C-:B------:R-:W-:Y:S01]  /*15830*/  FFMA.FTZ R171, R171, UR48, -R168.reuse ;  /* 0x00000030abab7c23 */ /* 0x100fe200080108a8 */
[--C-:B------:R-:W-:Y:S01]  /*15840*/  FFMA.FTZ R175, R175, UR48, -R168.reuse ;  /* 0x00000030afaf7c23 */ /* 0x100fe200080108a8 */
[----:B------:R-:W0:Y:S01]  /*15850*/  MUFU.EX2 R176, R176 ;  /* 0x000000b000b07308 */ /* 0x000e220000000800 */
[--C-:B------:R-:W-:Y:S01]  /*15860*/  FFMA.FTZ R178, R178, UR48, -R168.reuse ;  /* 0x00000030b2b27c23 */ /* 0x100fe200080108a8 */
[--C-:B------:R-:W-:Y:S01]  /*15870*/  FFMA.FTZ R179, R179, UR48, -R168.reuse ;  /* 0x00000030b3b37c23 */ /* 0x100fe200080108a8 */
[--C-:B------:R-:W-:Y:S01]  /*15880*/  FFMA.FTZ R182, R182, UR48, -R168.reuse ;  /* 0x00000030b6b67c23 */ /* 0x100fe200080108a8 */
[--C-:B------:R-:W-:Y:S01]  /*15890*/  FFMA.FTZ R183, R183, UR48, -R168.reuse ;  /* 0x00000030b7b77c23 */ /* 0x100fe200080108a8 */
[----:B------:R-:W-:Y:S01]  /*158a0*/  F2FP.F16.F32.PACK_AB R160, R217, R167 ;  /* 0x000000a7d9a0723e */ /* 0x000fe200000000ff */
[--C-:B------:R-:W-:Y:S01]  /*158b0*/  FFMA.FTZ R184, R184, UR48, -R168.reuse ;  /* 0x00000030b8b87c23 */ /* 0x100fe200080108a8 */
[--C-:B------:R-:W-:Y:S01]  /*158c0*/  FFMA.FTZ R185, R185, UR48, -R168.reuse ;  /* 0x00000030b9b97c23 */ /* 0x100fe200080108a8 */
[----:B------:R-:W1:Y:S01]  /*158d0*/  MUFU.EX2 R155, R216 ;  /* 0x000000d8009b7308 */ /* 0x000e620000000800 */
[--C-:B------:R-:W-:Y:S01]  /*158e0*/  FFMA.FTZ R186, R186, UR48, -R168.reuse ;  /* 0x00000030baba7c23 */ /* 0x100fe200080108a8 */
[--C-:B------:R-:W-:Y:S01]  /*158f0*/  FFMA.FTZ R187, R187, UR48, -R168.reuse ;  /* 0x00000030bbbb7c23 */ /* 0x100fe200080108a8 */
[--C-:B------:R-:W-:Y:S01]  /*15900*/  FFMA.FTZ R190, R190, UR48, -R168.reuse ;  /* 0x00000030bebe7c23 */ /* 0x100fe200080108a8 */
[--C-:B------:R-:W-:Y:S01]  /*15910*/  FFMA.FTZ R189, R189, UR48, -R168.reuse ;  /* 0x00000030bdbd7c23 */ /* 0x100fe200080108a8 */
[----:B------:R-:W-:Y:S01]  /*15920*/  F2FP.F16.F32.PACK_AB R162, R173, R172 ;  /* 0x000000acada2723e */ /* 0x000fe200000000ff */
[--C-:B------:R-:W-:Y:S01]  /*15930*/  FFMA.FTZ R191, R191, UR48, -R168.reuse ;  /* 0x00000030bfbf7c23 */ /* 0x100fe200080108a8 */
[----:B------:R-:W-:Y:S01]  /*15940*/  FFMA.FTZ R193, R193, UR48, -R168 ;  /* 0x00000030c1c17c23 */ /* 0x000fe200080108a8 */
[----:B------:R-:W3:Y:S01]  /*15950*/  MUFU.EX2 R192, R192 ;  /* 0x000000c000c07308 */ /* 0x000ee20000000800 */
        /* <DEDUP_REMOVED lines=16> */
[----:B---3--:R-:W-:Y:S01]  /*15a60*/  FADD.FTZ R8, R192, R163 ;  /* 0x000000a3c0087221 */ /* 0x008fe20000010000 */
[-C--:B------:R-:W-:Y:S01]  /*15a70*/  FMUL.FTZ R42, R42, R176.reuse ;  /* 0x000000b02a2a7220 */ /* 0x080fe20000410000 */
[-C--:B------:R-:W-:Y:S01]  /*15a80*/  FMUL.FTZ R43, R43, R176.reuse ;  /* 0x000000b02b2b7220 */ /* 0x080fe20000410000 */
[-C--:B------:R-:W-:Y:S01]  /*15a90*/  FMUL.FTZ R46, R46, R176.reuse ;  /* 0x000000b02e2e7220 */ /* 0x080fe20000410000 */
[-C--:B------:R-:W-:Y:S01]  /*15aa0*/  FMUL.FTZ R47, R47, R176.reuse ;  /* 0x000000b02f2f7220 */ /* 0x080fe20000410000 */
[-C--:B------:R-:W-:Y:S01]  /*15ab0*/  FMUL.FTZ R50, R50, R176.reuse ;  /* 0x000000b032327220 */ /* 0x080fe20000410000 */
[-C--:B------:R-:W-:Y:S01]  /*15ac0*/  FMUL.FTZ R51, R51, R176.reuse ;  /* 0x000000b033337220 */ /* 0x080fe20000410000 */
[----:B------:R-:W3:Y:S01]  /*15ad0*/  MUFU.EX2 R199, R199 ;  /* 0x000000c700c77308 */ /* 0x000ee20000000800 */
[C---:B0-----:R-:W-:Y:S01]  /*15ae0*/  FADD.FTZ R180, R194.reuse, R3 ;  /* 0x00000003c2b47221 */ /* 0x041fe20000010000 */
[----:B------:R-:W-:Y:S01]  /*15af0*/  F2FP.F16.F32.PACK_AB R155, R194, R155 ;  /* 0x0000009bc29b723e */ /* 0x000fe200000000ff */
        /* <DEDUP_REMOVED lines=61> */
[----:B------:R1:W4:Y:S01]  /*15ed0*/  MUFU.EX2 R163, R157 ;  /* 0x0000009d00a37308 */ /* 0x0003220000000800 */
        /* <DEDUP_REMOVED lines=8> */
[----:B0-----:R-:W-:Y:S01]  /*15f60*/  FADD.FTZ R180, R171, R180 ;  /* 0x000000b4abb47221 */ /* 0x001fe20000010000 */
[----:B-1----:R-:W-:-:S02]  /*15f70*/  F2FP.F16.F32.PACK_AB R157, R161, R199 ;  /* 0x000000c7a19d723e */ /* 0x002fc400000000ff */
[----:B------:R-:W-:-:S04]  /*15f80*/  F2FP.F16.F32.PACK_AB R161, R171, R197 ;  /* 0x000000c5aba1723e */ /* 0x000fc800000000ff */
[----:B------:R-:W0:Y:S01]  /*15f90*/  MUFU.EX2 R178, R178 ;  /* 0x000000b200b27308 */ /* 0x000e220000000800 */
[----:B----4-:R-:W-:-:S07]  /*15fa0*/  FADD.FTZ R180, R163, R180 ;  /* 0x000000b4a3b47221 */ /* 0x010fce0000010000 */
[----:B------:R-:W1:Y:S01]  /*15fb0*/  MUFU.EX2 R179, R179 ;  /* 0x000000b300b37308 */ /* 0x000e620000000800 */
[C---:B---3--:R-:W-:Y:S01]  /*15fc0*/  FADD.FTZ R3, R175.reuse, R180 ;  /* 0x000000b4af037221 */ /* 0x048fe20000010000 */
[----:B------:R-:W-:-:S06]  /*15fd0*/  F2FP.F16.F32.PACK_AB R163, R175, R163 ;  /* 0x000000a3afa3723e */ /* 0x000fcc00000000ff */
[----:B------:R-:W3:Y:S01]  /*15fe0*/  MUFU.EX2 R167, R182 ;  /* 0x000000b600a77308 */ /* 0x000ee20000000800 */
[----:B0-----:R-:W-:-:S07]  /*15ff0*/  FADD.FTZ R180, R178, R3 ;  /* 0x00000003b2b47221 */ /* 0x001fce0000010000 */
[----:B------:R-:W0:Y:S01]  /*16000*/  MUFU.EX2 R183, R183 ;  /* 0x000000b700b77308 */ /* 0x000e220000000800 */
[C---:B-1----:R-:W-:Y:S01]  /*16010*/  FADD.FTZ R180, R179.reuse, R180 ;  /* 0x000000b4b3b47221 */ /* 0x042fe20000010000 */
[----:B------:R-:W-:-:S06]  /*16020*/  F2FP.F16.F32.PACK_AB R165, R179, R178 ;  /* 0x000000b2b3a5723e */ /* 0x000fcc00000000ff */
[----:B------:R-:W1:Y:S01]  /*16030*/  MUFU.EX2 R184, R184 ;  /* 0x000000b800b87308 */ /* 0x000e620000000800 */
[----:B---3--:R-:W-:-:S07]  /*16040*/  FADD.FTZ R180, R167, R180 ;  /* 0x000000b4a7b47221 */ /* 0x008fce0000010000 */
[----:B------:R-:W3:Y:S01]  /*16050*/  MUFU.EX2 R185, R185 ;  /* 0x000000b900b97308 */ /* 0x000ee20000000800 */
[C---:B0-----:R-:W-:Y:S01]  /*16060*/  FADD.FTZ R3, R183.reuse, R180 ;  /* 0x000000b4b7037221 */ /* 0x041fe20000010000 */
[----:B------:R-:W-:-:S06]  /*16070*/  F2FP.F16.F32.PACK_AB R167, R183, R167 ;  /* 0x000000a7b7a7723e */ /* 0x000fcc00000000ff */
[----:B------:R-:W0:Y:S01]  /*16080*/  MUFU.EX2 R186, R186 ;  /* 0x000000ba00ba7308 */ /* 0x000e220000000800 */
[----:B-1----:R-:W-:-:S07]  /*16090*/  FADD.FTZ R180, R184, R3 ;  /* 0x00000003b8b47221 */ /* 0x002fce0000010000 */
        /* <DEDUP_REMOVED lines=12> */
[----:B------:R-:W-:-:S03]  /*16160*/  F2FP.F16.F32.PACK_AB R173, R189, R173 ;  /* 0x000000adbdad723e */ /* 0x000fc600000000ff */
[----:B-1----:R-:W-:-:S04]  /*16170*/  FADD.FTZ R180, R191, R180 ;  /* 0x000000b4bfb47221 */ /* 0x002fc80000010000 */
[C---:B---3--:R-:W-:Y:S01]  /*16180*/  FADD.FTZ R3, R193.reuse, R180 ;  /* 0x000000b4c1037221 */ /* 0x048fe20000010000 */
[----:B------:R-:W-:Y:S01]  /*16190*/  F2FP.F16.F32.PACK_AB R175, R193, R191 ;  /* 0x000000bfc1af723e */ /* 0x000fe200000000ff */
[----:B------:R-:W-:Y:S06]  /*161a0*/  @!P6 BRA `(.L_x_3021) ;  /* 0x000000000004e947 */ /* 0x000fec0003800000 */
[----:B------:R-:W-:Y:S01]  /*161b0*/  BPT.TRAP 0x1 ;  /* 0x000000040000795c */ /* 0x000fe20000300000 */
.L_x_3021:
[----:B------:R0:W1:Y:S01]  /*161c0*/  SYNCS.PHASECHK.TRANS64.TRYWAIT P0, [R20+URZ+0x22850], R21 ;  /* 0x02285015140075a7 */ /* 0x000062000800017f */
[----:B------:R-:W-:Y:S05]  /*161d0*/  @!P6 BRA `(.L_x_3022) ;  /* 0x000000000004e947 */ /* 0x000fea0003800000 */
[----:B------:R-:W-:Y:S01]  /*161e0*/  BPT.TRAP 0x1 ;  /* 0x000000040000795c */ /* 0x000fe20000300000 */
.L_x_3022:
[----:B------:R-:W-:Y:S01]  /*161f0*/  IMAD.MOV.U32 R177, RZ, RZ, 0xc00 ;  /* 0x00000c00ffb17424 */ /* 0x000fe200078e00ff */
[----:B------:R-:W-:Y:S03]  /*16200*/  BSSY B0, `(.L_x_3023) ;  /* 0x0000005000007945 */ /* 0x000fe60003800000 */
[----:B------:R-:W-:Y:S01]  /*16210*/  IMAD R176, R2, R177, UR49 ;  /* 0x0000003102b07e24 */ /* 0x000fe2000f8e02b1 */
[----:B-1----:R-:W-:Y:S06]  /*16220*/  @P0 BRA `(.L_x_3024) ;  /* 0x0000000000080947 */ /* 0x002fec0003800000 */
[----:B------:R-:W1:Y:S02]  /*16230*/  SYNCS.PHASECHK.TRANS64.TRYWAIT P0, [R20+URZ+0x22850], R21 ;  /* 0x02285015140075a7 */ /* 0x000e64000800017f */
[----:B-1----:R-:W-:Y:S05]  /*16240*/  @!P0 BRA `(.L_x_3025) ;  /* 0x000000c400848947 */ /* 0x002fea0003800000 */
.L_x_3024:
[----:B------:R-:W-:Y:S05]  /*16250*/  BSYNC B0 ;  /* 0x0000000000007941 */ /* 0x000fea0003800000 */
.L_x_3023:
[----:B------:R-:W3:Y:S01]  /*16260*/  S2R R178, SR_TID.X ;  /* 0x0000000000b27919 */ /* 0x000ee20000002100 */
[----:B------:R-:W-:Y:S05]  /*16270*/  WARPSYNC.ALL ;  /* 0x0000000000007948 */ /* 0x000fea0003800000 */
[----:B------:R-:W-:Y:S01]  /*16280*/  IMAD.MOV.U32 R177, RZ, RZ, 0x40000040 ;  /* 0x40000040ffb17424 */ /* 0x000fe200078e00ff */
[----:B------:R-:W-:-:S04]  /*16290*/  R2UR UR6, R176 ;  /* 0x00000000b00672ca */ /* 0x000fc800000e0000 */
[----:B------:R-:W-:Y:S02]  /*162a0*/  R2UR UR7, R177 ;  /* 0x00000000b10772ca */ /* 0x000fe400000e0000 */
        /* <DEDUP_REMOVED lines=8> */
[----:B------:R-:W-:Y:S01]  /*16330*/  IMAD.MOV.U32 R153, RZ, RZ, 0x40000040 ;  /* 0x40000040ff997424 */ /* 0x000fe200078e00ff */
[----:B------:R-:W-:Y:S01]  /*16340*/  IADD3 R152, R176, 0x80, RZ ;  /* 0x00000080b0987810 */ /* 0x000fe20007ffe0ff */
        /* <DEDUP_REMOVED lines=39> */
.L_x_3026:
[----:B------:R-:W3:Y:S01]  /*165c0*/  LDL R152, [R1+0x4] ;  /* 0x0000040001987983 */ /* 0x000ee20000100800 */
[----:B------:R-:W-:Y:S01]  /*165d0*/  VIADD R20, R20, 0x22860 ;  /* 0x0002286014147836 */ /* 0x000fe20000000000 */
[----:B------:R-:W-:Y:S01]  /*165e0*/  MOV R21, UR47 ;  /* 0x0000002f00157c02 */ /* 0x000fe20008000f00 */
[----:B------:R-:W-:Y:S02]  /*165f0*/  IMAD.MOV.U32 R215, RZ, RZ, R7 ;  /* 0x000000ffffd77224 */ /* 0x000fe400078e0007 */
[----:B------:R-:W-:Y:S01]  /*16600*/  IMAD.MOV.U32 R216, RZ, RZ, R6 ;  /* 0x000000ffffd87224 */ /* 0x000fe200078e0006 */
[----:B------:R-:W-:-:S04]  /*16610*/  PRMT R20, R21, 0x654, R20 ;  /* 0x0000065415147816 */ /* 0x000fc80000000014 */
[----:B------:R0:W-:Y:S01]  /*16620*/  SYNCS.ARRIVE.TRANS64.RED.A1T0 RZ, [R20+URZ], RZ ;  /* 0x000000ff14ff79a7 */ /* 0x0001e2000810043f */
[C---:B---3--:R-:W-:Y:S01]  /*16630*/  ISETP.GT.AND P0, PT, R0.reuse, R152, PT ;  /* 0x000000980000720c */ /* 0x048fe20003f04270 */
[----:B------:R-:W-:-:S12]  /*16640*/  VIADD R0, R0, 0xffffffff ;  /* 0xffffffff00007836 */ /* 0x000fd80000000000 */
[----:B0-----:R-:W-:Y:S05]  /*16650*/  @P0 BRA `(.L_x_3027) ;  /* 0xffffffc400fc0947 */ /* 0x001fea000383ffff */
.L_x_3007:
[----:B------:R-:W3:Y:S01]  /*16660*/  LDL.LU R176, [R1+0x18] ;  /* 0x0000180001b07983 */ /* 0x000ee20000300800 */
[----:B------:R-:W-:Y:S05]  /*16670*/  WARPSYNC.ALL ;  /* 0x0000000000007948 */ /* 0x000fea0003800000 */
[----:B------:R-:W0:Y:S01]  /*16680*/  SHFL.BFLY PT, R5, R8, 0x2, 0x1f ;  /* 0x0c401f0008057f89 */ /* 0x000e2200000e0000 */
[----:B------:R-:W-:Y:S01]  /*16690*/  VIADD R2, R2, 0x1 ;  /* 0x0000000102027836 */ /* 0x000fe20000000000 */
[----:B------:R-:W-:Y:S01]  /*166a0*/  PLOP3.LUT P0, PT, PT, PT, PT, 0x8, 0x0 ;  /* 0x000000000000781c */ /* 0x000fe20003f0e170 */
[----:B------:R-:W-:Y:S01]  /*166b0*/  IMAD.U32 R14, RZ, RZ, UR48 ;  /* 0x00000030ff0e7e24 */ /* 0x000fe2000f8e00ff */
[----:B------:R-:W1:Y:S01]  /*166c0*/  SHFL.BFLY PT, R4, R3, 0x2, 0x1f ;  /* 0x0c401f0003047f89 */ /* 0x000e6200000e0000 */
[----:B------:R-:W-:Y:S01]  /*166d0*/  IMAD.U32 R15, RZ, RZ, UR48 ;  /* 0x00000030ff0f7e24 */ /* 0x000fe2000f8e00ff */
[----:B------:R2:W-:Y:S08]  /*166e0*/  BAR.ARV R9, 0x100 ;  /* 0x000400090000751d */ /* 0x0005f00000002000 */
[----:B------:R-:W-:Y:S06]  /*166f0*/  BAR.ARV 0x8, 0x180 ;  /* 0x0206000000007b1d */ /* 0x000fec0000002000 */
[----:B------:R-:W-:Y:S01]  /*16700*/  ISETP.NE.AND P1, PT, R2, 0x2, PT ;  /* 0x000000020200780c */ /* 0x000fe20003f25270 */
[----:B------:R-:W-:-:S02]  /*16710*/  IMAD.MOV.U32 R13, RZ, RZ, -0x800000 ;  /* 0xff800000ff0d7424 */ /* 0x000fc400078e00ff */
[----:B0-----:R-:W-:Y:S01]  /*16720*/  FADD.FTZ R0, R5, R8 ;  /* 0x0000000805007221 */ /* 0x001fe20000010000 */
[----:B------:R-:W-:Y:S01]  /*16730*/  IMAD.MOV.U32 R8, RZ, RZ, RZ ;  /* 0x000000ffff087224 */ /* 0x000fe200078e00ff */
[----:B------:R-:W-:Y:S01]  /*16740*/  SEL R2, R2, RZ, P1 ;  /* 0x000000ff02027207 */ /* 0x000fe20000800000 */
[----:B------:R-:W-:Y:S02]  /*16750*/  IMAD.MOV.U32 R12, RZ, RZ, -0x800000 ;  /* 0xff800000ff0c7424 */ /* 0x000fe400078e00ff */
[----:B-1----:R-:W-:Y:S01]  /*16760*/  FADD.FTZ R10, R4, R3 ;  /* 0x00000003040a7221 */ /* 0x002fe20000010000 */
[----:B------:R-:W0:Y:S01]  /*16770*/  SHFL.BFLY PT, R5, R0, 0x1, 0x1f ;  /* 0x0c201f0000057f89 */ /* 0x000e2200000e0000 */
[----:B------:R-:W-:-:S03]  /*16780*/  SEL R3, RZ, 0x1, P1 ;  /* 0x00000001ff037807 */ /* 0x000fc60000800000 */
[----:B------:R-:W1:Y:S01]  /*16790*/  SHFL.BFLY PT, R11, R10, 0x1, 0x1f ;  /* 0x0c201f000a0b7f89 */ /* 0x000e6200000e0000 */
[----:B------:R-:W-:Y:S01]  /*167a0*/  LOP3.LUT R202, R202, R3, RZ, 0x3c, !PT ;  /* 0x00000003caca7212 */ /* 0x000fe200078e3cff */
[----:B0-----:R-:W-:Y:S01]  /*167b0*/  FADD.FTZ R4, R0, R5 ;  /* 0x0000000500047221 */ /* 0x001fe20000010000 */
[----:B------:R-:W-:Y:S02]  /*167c0*/  IMAD.MOV.U32 R0, RZ, RZ, RZ ;  /* 0x000000ffff007224 */ /* 0x000fe400078e00ff */
[----:B-1----:R-:W-:Y:S02]  /*167d0*/  FADD.FTZ R5, R10, R11 ;  /* 0x0000000b0a057221 */ /* 0x002fe40000010000 */
[----:B------:R-:W-:-:S03]  /*167e0*/  FSETP.NE.FTZ.AND P2, PT, R4, RZ, PT ;  /* 0x000000ff0400720b */ /* 0x000fc60003f55000 */
[----:B------:R-:W-:-:S10]  /*167f0*/  FSETP.NE.FTZ.AND P3, PT, R5, RZ, PT ;  /* 0x000000ff0500720b */ /* 0x000fd40003f75000 */
[----:B------:R-:W0:Y:S01]  /*16800*/  @P2 MUFU.LG2 R20, R4 ;  /* 0x0000000400142308 */ /* 0x000e220000000c00 */
[----:B------:R-:W-:Y:S02]  /*16810*/  @P2 FMUL.FTZ R14, R14, 0.69314718246459960938 ;  /* 0x3f3172180e0e2820 */ /* 0x000fe40000410000 */
[----:B------:R-:W-:-:S05]  /*16820*/  @P3 FMUL.FTZ R15, R15, 0.69314718246459960938 ;  /* 0x3f3172180f0f3820 */ /* 0x000fca0000410000 */
[----:B------:R-:W1:Y:S08]  /*16830*/  @P2 MUFU.RCP R8, R4 ;  /* 0x0000000400082308 */ /* 0x000e700000001000 */
[----:B------:R-:W4:Y:S01]  /*16840*/  @P3 MUFU.LG2 R21, R5 ;  /* 0x0000000500153308 */ /* 0x000f220000000c00 */
[----:B0-----:R-:W-:-:S04]  /*16850*/  @P2 FMUL.FTZ R23, R20, 0.69314718246459960938 ;  /* 0x3f31721814172820 */ /* 0x001fc80000410000 */
[----:B------:R-:W-:-:S03]  /*16860*/  @P2 FFMA.FTZ R13, R14, R6, R23 ;  /* 0x000000060e0d2223 */ /* 0x000fc60000010017 */
[----:B------:R-:W0:Y:S01]  /*16870*/  @P3 MUFU.RCP R0, R5 ;  /* 0x0000000500003308 */ /* 0x000e220000001000 */
        /* <DEDUP_REMOVED lines=64> */
[----:B----4-:R-:W-:Y:S01]  /*16c80*/  @P3 FMUL.FTZ R20, R21, 0.69314718246459960938 ;  /* 0x3f31721815143820 */ /* 0x010fe20000410000 */
[-C--:B0-----:R-:W-:Y:S01]  /*16c90*/  FMUL.FTZ R4, R31, R0.reuse ;  /* 0x000000001f047220 */ /* 0x081fe20000410000 */
[-C--:B------:R-:W-:Y:S01]  /*16ca0*/  FMUL.FTZ R8, R35, R0.reuse ;  /* 0x0000000023087220 */ /* 0x080fe20000410000 */
[-C--:B------:R-:W-:Y:S01]  /*16cb0*/  FMUL.FTZ R10, R27, R0.reuse ;  /* 0x000000001b0a7220 */ /* 0x080fe20000410000 */
        /* <DEDUP_REMOVED lines=62> */
[----:B---3--:R-:W-:-:S05]  /*170a0*/  VIADD R176, R176, 0x1 ;  /* 0x00000001b0b07836 */ /* 0x008fca0000000000 */
[----:B------:R0:W-:Y:S02]  /*170b0*/  STL [R1+0x18], R176 ;  /* 0x000018b001007387 */ /* 0x0001e40000100800 */
.L_x_2911:
[----:B------:R-:W-:Y:S05]  /*170c0*/  WARPSYNC.ALL ;  /* 0x0000000000007948 */ /* 0x000fea0003800000 */
[----:B------:R-:W1:Y:S08]  /*170d0*/  S2UR UR47, SR_CgaCtaId ;  /* 0x00000000002f79c3 */ /* 0x000e700000008800 */
[----:B------:R-:W-:Y:S06]  /*170e0*/  BAR.SYNC.DEFER_BLOCKING 0x5, 0x180 ;  /* 0x0146000000007b1d */ /* 0x000fec0000010000 */
[----:B------:R-:W-:Y:S01]  /*170f0*/  UMOV UR4, 0x400 ;  /* 0x0000040000047882 */ /* 0x000fe20000000000 */
[----:B------:R-:W-:Y:S01]  /*17100*/  BSSY B0, `(.L_x_3028) ;  /* 0x00002f8000007945 */ /* 0x000fe20003800000 */
[----:B-1----:R-:W-:-:S06]  /*17110*/  ULEA UR4, UR47, UR4, 0x18 ;  /* 0x000000042f047291 */ /* 0x002fcc000f8ec03f */
[----:B------:R-:W-:-:S05]  /*17120*/  MOV R23, UR4 ;  /* 0x0000000400177c02 */ /* 0x000fca0008000f00 */
[----:B------:R1:W2:Y:S01]  /*17130*/  LDS.128 R120, [R23+0x228d0] ;  /* 0x0228d00017787984 */ /* 0x0002a20000000c00 */
[----:B------:R-:W-:Y:S06]  /*17140*/  BAR.ARV 0x4, 0x180 ;  /* 0x0106000000007b1d */ /* 0x000fec0000002000 */
[----:B------:R-:W-:Y:S05]  /*17150*/  @P0 BRA `(.L_x_3029) ;  /* 0x0000002000340947 */ /* 0x000fea0003800000 */
[----:B------:R-:W3:Y:S04]  /*17160*/  LDL R7, [R1+0x38] ;  /* 0x0000380001077983 */ /* 0x000ee80000100800 */
[----:B------:R-:W4:Y:S01]  /*17170*/  LDL R180, [R1+0x14] ;  /* 0x0000140001b47983 */ /* 0x000f220000100800 */
[----:B------:R-:W1:Y:S01]  /*17180*/  S2R R6, SR_SWINHI ;  /* 0x0000000000067919 */ /* 0x000e620000002f00 */
[----:B------:R-:W-:Y:S05]  /*17190*/  WARPSYNC.ALL ;  /* 0x0000000000007948 */ /* 0x000fea0003800000 */
[----:B------:R-:W-:Y:S01]  /*171a0*/  ULDC.64 UR4, c[0x0][0xc00] ;  /* 0x0003000000047ab9 */ /* 0x000fe20000000a00 */
[----:B0-----:R-:W4:Y:S01]  /*171b0*/  LDL R176, [R1+0x10] ;  /* 0x0000100001b07983 */ /* 0x001f220000100800 */
[----:B------:R-:W-:-:S02]  /*171c0*/  MOV R14, R23 ;  /* 0x00000017000e7202 */ /* 0x000fc40000000f00 */
[----:B-1----:R-:W-:Y:S02]  /*171d0*/  MOV R15, R6 ;  /* 0x00000006000f7202 */ /* 0x002fe40000000f00 */
        /* <DEDUP_REMOVED lines=19> */
[----:B------:R-:W-:Y:S01]  /*17310*/  F2FP.F16.F32.PACK_AB R137, R112, R108 ;  /* 0x0000006c7089723e */ /* 0x000fe200000000ff */
[----:B------:R-:W-:Y:S01]  /*17320*/  BAR.SYNC.DEFER_BLOCKING 0x1, 0x100 ;  /* 0x0044000000007b1d */ /* 0x000fe20000010000 */
[----:B---3--:R-:W-:-:S03]  /*17330*/  IMAD.WIDE R150, R7, 0x2, R14 ;  /* 0x0000000207967825 */ /* 0x008fc600078e020e */
[C---:B------:R-:W-:Y:S02]  /*17340*/  IADD3 R183, P3, R150.reuse, 0x60, RZ ;  /* 0x0000006096b77810 */ /* 0x040fe40007f7e0ff */
[C---:B------:R-:W-:Y:S02]  /*17350*/  IADD3 R179, P1, R150.reuse, 0x20, RZ ;  /* 0x0000002096b37810 */ /* 0x040fe40007f3e0ff */
[----:B------:R-:W-:Y:S02]  /*17360*/  LOP3.LUT R98, R183, 0x380, RZ, 0xc0, !PT ;  /* 0x00000380b7627812 */ /* 0x000fe400078ec0ff */
[----:B------:R-:W-:Y:S02]  /*17370*/  IADD3 R181, P2, R150, 0x40, RZ ;  /* 0x0000004096b57810 */ /* 0x000fe40007f5e0ff */
[----:B------:R-:W-:Y:S02]  /*17380*/  LOP3.LUT R6, R179, 0x380, RZ, 0xc0, !PT ;  /* 0x00000380b3067812 */ /* 0x000fe400078ec0ff */
[----:B------:R-:W-:-:S02]  /*17390*/  SHF.R.U64 R98, R98, 0x3, RZ ;  /* 0x0000000362627819 */ /* 0x000fc400000012ff */
[C---:B------:R-:W-:Y:S02]  /*173a0*/  IADD3 R110, P0, R150.reuse, 0x4040, RZ ;  /* 0x00004040966e7810 */ /* 0x040fe40007f1e0ff */
[----:B------:R-:W-:Y:S01]  /*173b0*/  LOP3.LUT R94, R181, 0x380, RZ, 0xc0, !PT ;  /* 0x00000380b55e7812 */ /* 0x000fe200078ec0ff */
[----:B------:R-:W-:Y:S01]  /*173c0*/  IMAD.X R7, RZ, RZ, R151, P1 ;  /* 0x000000ffff077224 */ /* 0x000fe200008e0697 */
[----:B------:R-:W-:Y:S02]  /*173d0*/  IADD3 R102, P4, R150, 0x4000, RZ ;  /* 0x0000400096667810 */ /* 0x000fe40007f9e0ff */
[----:B------:R-:W-:Y:S02]  /*173e0*/  SHF.R.U64 R6, R6, 0x3, RZ ;  /* 0x0000000306067819 */ /* 0x000fe400000012ff */
[----:B------:R-:W-:Y:S02]  /*173f0*/  LOP3.LUT R98, R98, R183, RZ, 0x3c, !PT ;  /* 0x000000b762627212 */ /* 0x000fe400078e3cff */
[----:B------:R-:W-:-:S02]  /*17400*/  LOP3.LUT R183, R110, 0x380, RZ, 0xc0, !PT ;  /* 0x000003806eb77812 */ /* 0x000fc400078ec0ff */
[----:B------:R-:W-:Y:S02]  /*17410*/  IADD3 R114, P1, R150, 0x4060, RZ ;  /* 0x0000406096727810 */ /* 0x000fe40007f3e0ff */
[----:B------:R-:W-:Y:S02]  /*17420*/  SHF.R.U64 R94, R94, 0x3, RZ ;  /* 0x000000035e5e7819 */ /* 0x000fe400000012ff */
[----:B------:R-:W-:Y:S01]  /*17430*/  IADD3 R106, P5, R150, 0x4020, RZ ;  /* 0x00004020966a7810 */ /* 0x000fe20007fbe0ff */
[----:B------:R-:W-:Y:S01]  /*17440*/  IMAD.X R103, RZ, RZ, R151, P4 ;  /* 0x000000ffff677224 */ /* 0x000fe200020e0697 */
[----:B------:R-:W-:Y:S02]  /*17450*/  LOP3.LUT R6, R6, R179, RZ, 0x3c, !PT ;  /* 0x000000b306067212 */ /* 0x000fe400078e3cff */
[----:B------:R-:W-:Y:S02]  /*17460*/  LOP3.LUT R179, R102, 0x380, RZ, 0xc0, !PT ;  /* 0x0000038066b37812 */ /* 0x000fe400078ec0ff */
[----:B------:R-:W-:-:S02]  /*17470*/  SHF.R.U64 R183, R183, 0x3, RZ ;  /* 0x00000003b7b77819 */ /* 0x000fc400000012ff */
[----:B------:R-:W-:Y:S02]  /*17480*/  IADD3 R130, P4, R150, 0x8040, RZ ;  /* 0x0000804096827810 */ /* 0x000fe40007f9e0ff */
[----:B------:R-:W-:Y:S02]  /*17490*/  LOP3.LUT R94, R94, R181, RZ, 0x3c, !PT ;  /* 0x000000b55e5e7212 */ /* 0x000fe400078e3cff */
[----:B------:R-:W-:Y:S01]  /*174a0*/  LOP3.LUT R185, R114, 0x380, RZ, 0xc0, !PT ;  /* 0x0000038072b97812 */ /* 0x000fe200078ec0ff */
[--C-:B------:R-:W-:Y:S01]  /*174b0*/  IMAD.X R95, RZ, RZ, R151.reuse, P2 ;  /* 0x000000ffff5f7224 */ /* 0x100fe200010e0697 */
[----:B------:R-:W-:Y:S01]  /*174c0*/  LOP3.LUT R181, R106, 0x380, RZ, 0xc0, !PT ;  /* 0x000003806ab57812 */ /* 0x000fe200078ec0ff */
[----:B------:R-:W-:Y:S01]  /*174d0*/  IMAD.X R107, RZ, RZ, R151, P5 ;  /* 0x000000ffff6b7224 */ /* 0x000fe200028e0697 */
[----:B------:R-:W-:Y:S02]  /*174e0*/  IADD3 R118, P2, R150, 0x8000, RZ ;  /* 0x0000800096767810 */ /* 0x000fe40007f5e0ff */
[----:B------:R-:W-:-:S02]  /*174f0*/  SHF.R.U64 R179, R179, 0x3, RZ ;  /* 0x00000003b3b37819 */ /* 0x000fc400000012ff */
[----:B------:R-:W-:Y:S01]  /*17500*/  LOP3.LUT R110, R183, R110, RZ, 0x3c, !PT ;  /* 0x0000006eb76e7212 */ /* 0x000fe200078e3cff */
[--C-:B------:R-:W-:Y:S01]  /*17510*/  IMAD.X R99, RZ, RZ, R151.reuse, P3 ;  /* 0x000000ffff637224 */ /* 0x100fe200018e0697 */
[----:B------:R-:W-:Y:S02]  /*17520*/  SHF.R.U64 R185, R185, 0x3, RZ ;  /* 0x00000003b9b97819 */ /* 0x000fe400000012ff */
[----:B------:R-:W-:Y:S02]  /*17530*/  LOP3.LUT R183, R130, 0x380, RZ, 0xc0, !PT ;  /* 0x0000038082b77812 */ /* 0x000fe400078ec0ff */
[C---:B------:R-:W-:Y:S02]  /*17540*/  IADD3 R134, P5, R150.reuse, 0x8060, RZ ;  /* 0x0000806096867810 */ /* 0x040fe40007fbe0ff */
[----:B------:R-:W-:Y:S02]  /*17550*/  SHF.R.U64 R181, R181, 0x3, RZ ;  /* 0x00000003b5b57819 */ /* 0x000fe400000012ff */
[----:B------:R-:W-:Y:S01]  /*17560*/  IADD3 R126, P3, R150, 0x8020, RZ ;  /* 0x00008020967e7810 */ /* 0x000fe20007f7e0ff */
[----:B------:R-:W-:Y:S01]  /*17570*/  IMAD.X R119, RZ, RZ, R151, P2 ;  /* 0x000000ffff777224 */ /* 0x000fe200010e0697 */
[----:B------:R-:W-:-:S02]  /*17580*/  LOP3.LUT R102, R179, R102, RZ, 0x3c, !PT ;  /* 0x00000066b3667212 */ /* 0x000fc400078e3cff */
[----:B------:R-:W-:Y:S02]  /*17590*/  LOP3.LUT R21, R150, 0x380, RZ, 0xc0, !PT ;  /* 0x0000038096157812 */ /* 0x000fe400078ec0ff */
[----:B------:R-:W-:Y:S02]  /*175a0*/  LOP3.LUT R114, R185, R114, RZ, 0x3c, !PT ;  /* 0x00000072b9727212 */ /* 0x000fe400078e3cff */
[----:B------:R-:W-:Y:S02]  /*175b0*/  LOP3.LUT R179, R118, 0x380, RZ, 0xc0, !PT ;  /* 0x0000038076b37812 */ /* 0x000fe400078ec0ff */
[----:B------:R-:W-:Y:S02]  /*175c0*/  SHF.R.U64 R183, R183, 0x3, RZ ;  /* 0x00000003b7b77819 */ /* 0x000fe400000012ff */
[----:B--2---:R-:W-:Y:S02]  /*175d0*/  IADD3 R120, P2, R150, 0xc040, RZ ;  /* 0x0000c04096787810 */ /* 0x004fe40007f5e0ff */
[----:B------:R-:W-:-:S02]  /*175e0*/  LOP3.LUT R106, R181, R106, RZ, 0x3c, !PT ;  /* 0x0000006ab56a7212 */ /* 0x000fc400078e3cff */
[----:B------:R-:W-:Y:S01]  /*175f0*/  LOP3.LUT R185, R134, 0x380, RZ, 0xc0, !PT ;  /* 0x0000038086b97812 */ /* 0x000fe200078ec0ff */
[--C-:B------:R-:W-:Y:S01]  /*17600*/  IMAD.X R111, RZ, RZ, R151.reuse, P0 ;  /* 0x000000ffff6f7224 */ /* 0x100fe200000e0697 */
[----:B------:R-:W-:Y:S01]  /*17610*/  LOP3.LUT R181, R126, 0x380, RZ, 0xc0, !PT ;  /* 0x000003807eb57812 */ /* 0x000fe200078ec0ff */
[--C-:B------:R-:W-:Y:S01]  /*17620*/  IMAD.X R127, RZ, RZ, R151.reuse, P3 ;  /* 0x000000ffff7f7224 */ /* 0x100fe200018e0697 */
[----:B------:R-:W-:Y:S02]  /*17630*/  IADD3 R20, P0, R150, 0xc000, RZ ;  /* 0x0000c00096147810 */ /* 0x000fe40007f1e0ff */
[----:B------:R-:W-:Y:S02]  /*17640*/  SHF.R.U64 R21, R21, 0x3, RZ ;  /* 0x0000000315157819 */ /* 0x000fe400000012ff */
[----:B------:R-:W-:Y:S02]  /*17650*/  SHF.R.U64 R179, R179, 0x3, RZ ;  /* 0x00000003b3b37819 */ /* 0x000fe400000012ff */
[----:B------:R-:W-:Y:S01]  /*17660*/  LOP3.LUT R130, R183, R130, RZ, 0x3c, !PT ;  /* 0x00000082b7827212 */ /* 0x000fe200078e3cff */
[----:B------:R-:W-:Y:S01]  /*17670*/  IMAD.X R115, RZ, RZ, R151, P1 ;  /* 0x000000ffff737224 */ /* 0x000fe200008e0697 */
[----:B------:R-:W-:-:S02]  /*17680*/  SHF.R.U64 R185, R185, 0x3, RZ ;  /* 0x00000003b9b97819 */ /* 0x000fc400000012ff */
[----:B------:R-:W-:Y:S02]  /*17690*/  LOP3.LUT R183, R120, 0x380, RZ, 0xc0, !PT ;  /* 0x0000038078b77812 */ /* 0x000fe400078ec0ff */
[C---:B-----5:R-:W-:Y:S02]  /*176a0*/  IADD3 R30, P3, R150.reuse, 0xc060, RZ ;  /* 0x0000c060961e7810 */ /* 0x060fe40007f7e0ff */
[----:B------:R-:W-:Y:S02]  /*176b0*/  SHF.R.U64 R181, R181, 0x3, RZ ;  /* 0x00000003b5b57819 */ /* 0x000fe400000012ff */
[----:B------:R-:W-:Y:S02]  /*176c0*/  IADD3 R34, P1, R150, 0xc020, RZ ;  /* 0x0000c02096227810 */ /* 0x000fe40007f3e0ff */
[----:B------:R-:W-:Y:S02]  /*176d0*/  IADD3.X R139, RZ, R151, RZ, P0, !PT ;  /* 0x00000097ff8b7210 */ /* 0x000fe400007fe4ff */
[----:B------:R-:W-:-:S02]  /*176e0*/  LOP3.LUT R150, R21, R150, RZ, 0x3c, !PT ;  /* 0x0000009615967212 */ /* 0x000fc400078e3cff */
[----:B------:R-:W-:Y:S02]  /*176f0*/  LOP3.LUT R118, R179, R118, RZ, 0x3c, !PT ;  /* 0x00000076b3767212 */ /* 0x000fe400078e3cff */
[----:B------:R-:W-:Y:S02]  /*17700*/  LOP3.LUT R134, R185, R134, RZ, 0x3c, !PT ;  /* 0x00000086b9867212 */ /* 0x000fe400078e3cff */
[----:B------:R-:W-:Y:S02]  /*17710*/  LOP3.LUT R179, R20, 0x380, RZ, 0xc0, !PT ;  /* 0x0000038014b37812 */ /* 0x000fe400078ec0ff */
[----:B------:R-:W-:Y:S02]  /*17720*/  SHF.R.U64 R183, R183, 0x3, RZ ;  /* 0x00000003b7b77819 */ /* 0x000fe400000012ff */
[----:B------:R-:W-:Y:S02]  /*17730*/  ISETP.NE.U32.AND P0, PT, RZ, UR4, PT ;  /* 0x00000004ff007c0c */ /* 0x000fe4000bf05070 */
[----:B------:R-:W-:-:S02]  /*17740*/  LOP3.LUT R126, R181, R126, RZ, 0x3c, !PT ;  /* 0x0000007eb57e7212 */ /* 0x000fc400078e3cff */
[----:B------:R-:W-:Y:S02]  /*17750*/  LOP3.LUT R185, R30, 0x380, RZ, 0xc0, !PT ;  /* 0x000003801eb97812 */ /* 0x000fe400078ec0ff */
[----:B------:R-:W-:Y:S02]  /*17760*/  LOP3.LUT R181, R34, 0x380, RZ, 0xc0, !PT ;  /* 0x0000038022b57812 */ /* 0x000fe400078ec0ff */
[----:B------:R-:W-:Y:S02]  /*17770*/  MOV R150, R150 ;  /* 0x0000009600967202 */ /* 0x000fe40000000f00 */
[----:B------:R-:W-:Y:S02]  /*17780*/  SHF.R.U64 R179, R179, 0x3, RZ ;  /* 0x00000003b3b37819 */ /* 0x000fe400000012ff */
[----:B------:R-:W-:Y:S02]  /*17790*/  LOP3.LUT R146, R183, R120, RZ, 0x3c, !PT ;  /* 0x00000078b7927212 */ /* 0x000fe400078e3cff */
[----:B------:R-:W-:Y:S01]  /*177a0*/  ISETP.NE.AND.EX P0, PT, RZ, UR5, PT, P0 ;  /* 0x00000005ff007c0c */ /* 0x000fe2000bf05300 */
[----:B------:R-:W-:Y:S01]  /*177b0*/  ULDC.64 UR4, c[0x0][0xc08] ;  /* 0x0003020000047ab9 */ /* 0x000fe20000000a00 */
[----:B------:R-:W-:Y:S01]  /*177c0*/  SHF.R.U64 R185, R185, 0x3, RZ ;  /* 0x00000003b9b97819 */ /* 0x000fe200000012ff */
[----:B------:R-:W-:Y:S01]  /*177d0*/  IMAD.X R147, RZ, RZ, R151, P2 ;  /* 0x000000ffff937224 */ /* 0x000fe200010e0697 */
[----:B------:R-:W-:-:S02]  /*177e0*/  MOV R120, R6 ;  /* 0x0000000600787202 */ /* 0x000fc40000000f00 */
[----:B------:R-:W-:Y:S02]  /*177f0*/  SHF.R.U64 R181, R181, 0x3, RZ ;  /* 0x00000003b5b57819 */ /* 0x000fe400000012ff */
[----:B------:R-:W-:Y:S02]  /*17800*/  F2FP.F16.F32.PACK_AB R6, R37, R154 ;  /* 0x0000009a2506723e */ /* 0x000fe400000000ff */
[----:B------:R-:W-:Y:S01]  /*17810*/  F2FP.F16.F32.PACK_AB R7, R39, R38 ;  /* 0x000000262707723e */ /* 0x000fe200000000ff */
[----:B------:R0:W-:Y:S01]  /*17820*/  STSM.16.M88.4 [R150], R24 ;  /* 0x0000001896007844 */ /* 0x0001e20000000200 */
[----:B------:R-:W-:Y:S02]  /*17830*/  ISETP.NE.U32.AND P2, PT, RZ, UR4, PT ;  /* 0x00000004ff007c0c */ /* 0x000fe4000bf45070 */
[----:B------:R-:W-:Y:S02]  /*17840*/  LOP3.LUT R138, R179, R20, RZ, 0x3c, !PT ;  /* 0x00000014b38a7212 */ /* 0x000fe400078e3cff */
[----:B------:R-:W-:-:S02]  /*17850*/  MOV R95, R94 ;  /* 0x0000005e005f7202 */ /* 0x000fc40000000f00 */
[----:B------:R-:W-:Y:S02]  /*17860*/  LOP3.LUT R20, R185, R30, RZ, 0x3c, !PT ;  /* 0x0000001eb9147212 */ /* 0x000fe400078e3cff */
[----:B------:R-:W-:Y:S01]  /*17870*/  MOV R98, R98 ;  /* 0x0000006200627202 */ /* 0x000fe20000000f00 */
[----:B------:R1:W-:Y:S01]  /*17880*/  STSM.16.M88.4 [R120], R4 ;  /* 0x0000000478007844 */ /* 0x0003e20000000200 */
[----:B------:R-:W-:Y:S02]  /*17890*/  LOP3.LUT R142, R181, R34, RZ, 0x3c, !PT ;  /* 0x00000022b58e7212 */ /* 0x000fe400078e3cff */
[----:B------:R-:W-:Y:S02]  /*178a0*/  MOV R102, R102 ;  /* 0x0000006600667202 */ /* 0x000fe40000000f00 */
[----:B------:R-:W-:Y:S02]  /*178b0*/  F2FP.F16.F32.PACK_AB R30, R61, R160 ;  /* 0x000000a03d1e723e */ /* 0x000fe400000000ff */
[----:B0-----:R-:W-:-:S02]  /*178c0*/  F2FP.F16.F32.PACK_AB R24, R49, R157 ;  /* 0x0000009d3118723e */ /* 0x001fc400000000ff */
[----:B------:R-:W-:Y:S02]  /*178d0*/  F2FP.F16.F32.PACK_AB R25, R51, R50 ;  /* 0x000000323319723e */ /* 0x000fe400000000ff */
[----:B------:R-:W-:Y:S02]  /*178e0*/  F2FP.F16.F32.PACK_AB R26, R53, R158 ;  /* 0x0000009e351a723e */ /* 0x000fe400000000ff */
[----:B------:R-:W-:Y:S01]  /*178f0*/  F2FP.F16.F32.PACK_AB R27, R55, R54 ;  /* 0x00000036371b723e */ /* 0x000fe200000000ff */
[--C-:B------:R-:W-:Y:S01]  /*17900*/  IMAD.X R131, RZ, RZ, R151.reuse, P4 ;  /* 0x000000ffff837224 */ /* 0x100fe200020e0697 */
[----:B------:R-:W-:Y:S02]  /*17910*/  MOV R106, R106 ;  /* 0x0000006a006a7202 */ /* 0x000fe40000000f00 */
[----:B------:R-:W-:Y:S02]  /*17920*/  F2FP.F16.F32.PACK_AB R34, R69, R162 ;  /* 0x000000a24522723e */ /* 0x000fe400000000ff */
[----:B------:R-:W-:Y:S01]  /*17930*/  ISETP.NE.AND.EX P2, PT, RZ, UR5, PT, P2 ;  /* 0x00000005ff007c0c */ /* 0x000fe2000bf45320 */
[----:B------:R-:W-:Y:S01]  /*17940*/  IMAD.X R135, RZ, RZ, R151, P5 ;  /* 0x000000ffff877224 */ /* 0x000fe200028e0697 */
[----:B------:R-:W-:Y:S01]  /*17950*/  MOV R110, R110 ;  /* 0x0000006e006e7202 */ /* 0x000fe20000000f00 */
[----:B------:R0:W-:Y:S01]  /*17960*/  STSM.16.M88.4 [R95], R8 ;  /* 0x000000085f007844 */ /* 0x0001e20000000200 */
[----:B-1----:R-:W-:-:S02]  /*17970*/  F2FP.F16.F32.PACK_AB R4, R73, R163 ;  /* 0x000000a34904723e */ /* 0x002fc400000000ff */
[----:B------:R-:W-:Y:S02]  /*17980*/  F2FP.F16.F32.PACK_AB R5, R75, R74 ;  /* 0x0000004a4b05723e */ /* 0x000fe400000000ff */
[----:B------:R-:W-:Y:S02]  /*17990*/  F2FP.F16.F32.PACK_AB R6, R77, R164 ;  /* 0x000000a44d06723e */ /* 0x000fe400000000ff */
[----:B------:R-:W-:Y:S01]  /*179a0*/  F2FP.F16.F32.PACK_AB R7, R79, R78 ;  /* 0x0000004e4f07723e */ /* 0x000fe200000000ff */
[----:B------:R1:W-:Y:S01]  /*179b0*/  STSM.16.M88.4 [R98], R24 ;  /* 0x0000001862007844 */ /* 0x0003e20000000200 */
[----:B------:R-:W-:Y:S01]  /*179c0*/  MOV R114, R114 ;  /* 0x0000007200727202 */ /* 0x000fe20000000f00 */
[----:B------:R-:W-:Y:S01]  /*179d0*/  IMAD.X R143, RZ, RZ, R151, P1 ;  /* 0x000000ffff8f7224 */ /* 0x000fe200008e0697 */
[----:B------:R-:W-:Y:S01]  /*179e0*/  MOV R118, R118 ;  /* 0x0000007600767202 */ /* 0x000fe20000000f00 */
[----:B------:R2:W-:Y:S01]  /*179f0*/  STSM.16.M88.4 [R102], R28 ;  /* 0x0000001c66007844 */ /* 0x0005e20000000200 */
[----:B------:R-:W-:-:S02]  /*17a00*/  MOV R126, R126 ;  /* 0x0000007e007e7202 */ /* 0x000fc40000000f00 */
[----:B0-----:R-:W-:Y:S02]  /*17a10*/  F2FP.F16.F32.PACK_AB R8, R81, R165 ;  /* 0x000000a55108723e */ /* 0x001fe400000000ff */
[----:B------:R-:W-:Y:S02]  /*17a20*/  F2FP.F16.F32.PACK_AB R9, R83, R82 ;  /* 0x000000525309723e */ /* 0x000fe400000000ff */
[----:B------:R-:W-:Y:S02]  /*17a30*/  F2FP.F16.F32.PACK_AB R10, R85, R166 ;  /* 0x000000a6550a723e */ /* 0x000fe400000000ff */
[----:B------:R-:W-:Y:S01]  /*17a40*/  F2FP.F16.F32.PACK_AB R11, R87, R86 ;  /* 0x00000056570b723e */ /* 0x000fe200000000ff */
[----:B------:R-:W-:Y:S01]  /*17a50*/  STSM.16.M88.4 [R106], R32 ;  /* 0x000000206a007844 */ /* 0x000fe20000000200 */
[----:B-1----:R-:W-:Y:S02]  /*17a60*/  F2FP.F16.F32.PACK_AB R24, R89, R167 ;  /* 0x000000a75918723e */ /* 0x002fe400000000ff */
[----:B------:R-:W-:-:S02]  /*17a70*/  F2FP.F16.F32.PACK_AB R25, R91, R90 ;  /* 0x0000005a5b19723e */ /* 0x000fc400000000ff */
[----:B------:R-:W-:Y:S02]  /*17a80*/  F2FP.F16.F32.PACK_AB R26, R93, R168 ;  /* 0x000000a85d1a723e */ /* 0x000fe400000000ff */
[----:B------:R-:W-:Y:S01]  /*17a90*/  F2FP.F16.F32.PACK_AB R27, R40, R36 ;  /* 0x00000024281b723e */ /* 0x000fe200000000ff */
[----:B------:R0:W-:Y:S01]  /*17aa0*/  STSM.16.M88.4 [R110], R4 ;  /* 0x000000046e007844 */ /* 0x0001e20000000200 */
[----:B------:R-:W-:Y:S01]  /*17ab0*/  F2FP.F16.F32.PACK_AB R36, R97, R169 ;  /* 0x000000a96124723e */ /* 0x000fe200000000ff */
[----:B------:R-:W-:Y:S01]  /*17ac0*/  IMAD.X R21, RZ, RZ, R151, P3 ;  /* 0x000000ffff157224 */ /* 0x000fe200018e0697 */
[----:B------:R-:W-:Y:S01]  /*17ad0*/  F2FP.F16.F32.PACK_AB R37, R44, R42 ;  /* 0x0000002a2c25723e */ /* 0x000fe200000000ff */
[----:B--2---:R-:W4:Y:S01]  /*17ae0*/  LDC.64 R28, c[0x0][0xc00] ;  /* 0x00030000ff1c7b82 */ /* 0x004f220000000a00 */
[----:B------:R-:W-:Y:S02]  /*17af0*/  F2FP.F16.F32.PACK_AB R38, R101, R170 ;  /* 0x000000aa6526723e */ /* 0x000fe400000000ff */
[----:B------:R-:W-:-:S02]  /*17b00*/  F2FP.F16.F32.PACK_AB R39, R48, R46 ;  /* 0x0000002e3027723e */ /* 0x000fc400000000ff */
[----:B------:R-:W-:Y:S02]  /*17b10*/  MOV R130, R130 ;  /* 0x0000008200827202 */ /* 0x000fe40000000f00 */
[----:B------:R-:W-:Y:S02]  /*17b20*/  F2FP.F16.F32.PACK_AB R40, R105, R171 ;  /* 0x000000ab6928723e */ /* 0x000fe400000000ff */
[----:B------:R-:W-:Y:S01]  /*17b30*/  F2FP.F16.F32.PACK_AB R42, R109, R172 ;  /* 0x000000ac6d2a723e */ /* 0x000fe200000000ff */
[----:B------:R1:W-:Y:S01]  /*17b40*/  STSM.16.M88.4 [R114], R8 ;  /* 0x0000000872007844 */ /* 0x0003e20000000200 */
[----:B------:R-:W-:Y:S02]  /*17b50*/  MOV R134, R134 ;  /* 0x0000008600867202 */ /* 0x000fe40000000f00 */
[----:B0-----:R-:W-:Y:S02]  /*17b60*/  F2FP.F16.F32.PACK_AB R4, R113, R173 ;  /* 0x000000ad7104723e */ /* 0x001fe400000000ff */
[----:B------:R-:W-:-:S02]  /*17b70*/  F2FP.F16.F32.PACK_AB R5, R68, R64 ;  /* 0x000000404405723e */ /* 0x000fc400000000ff */
[----:B------:R-:W-:Y:S02]  /*17b80*/  F2FP.F16.F32.PACK_AB R6, R117, R174 ;  /* 0x000000ae7506723e */ /* 0x000fe400000000ff */
[----:B------:R-:W-:Y:S01]  /*17b90*/  F2FP.F16.F32.PACK_AB R7, R72, R71 ;  /* 0x000000474807723e */ /* 0x000fe200000000ff */
[----:B------:R0:W-:Y:S01]  /*17ba0*/  STSM.16.M88.4 [R118], R24 ;  /* 0x0000001876007844 */ /* 0x0001e20000000200 */
[----:B------:R-:W-:Y:S02]  /*17bb0*/  MOV R94, R138 ;  /* 0x0000008a005e7202 */ /* 0x000fe40000000f00 */
[----:B------:R-:W-:Y:S01]  /*17bc0*/  MOV R142, R142 ;  /* 0x0000008e008e7202 */ /* 0x000fe20000000f00 */
[----:B------:R-:W-:Y:S01]  /*17bd0*/  STSM.16.M88.4 [R126], R36 ;  /* 0x000000247e007844 */ /* 0x000fe20000000200 */
[----:B-1----:R-:W-:Y:S02]  /*17be0*/  F2FP.F16.F32.PACK_AB R8, R3, R175 ;  /* 0x000000af0308723e */ /* 0x002fe400000000ff */
[----:B------:R-:W-:-:S02]  /*17bf0*/  F2FP.F16.F32.PACK_AB R9, R80, R76 ;  /* 0x0000004c5009723e */ /* 0x000fc400000000ff */
[----:B------:R-:W-:Y:S02]  /*17c00*/  F2FP.F16.F32.PACK_AB R10, R125, R177 ;  /* 0x000000b17d0a723e */ /* 0x000fe400000000ff */
[----:B------:R-:W-:Y:S01]  /*17c10*/  F2FP.F16.F32.PACK_AB R11, R88, R84 ;  /* 0x00000054580b723e */ /* 0x000fe200000000ff */
[----:B------:R-:W-:Y:S01]  /*17c20*/  STSM.16.M88.4 [R130], R40 ;  /* 0x0000002882007844 */ /* 0x000fe20000000200 */
[----:B------:R-:W-:Y:S02]  /*17c30*/  MOV R146, R146 ;  /* 0x0000009200927202 */ /* 0x000fe40000000f00 */
[----:B------:R-:W-:Y:S02]  /*17c40*/  MOV R21, R20 ;  /* 0x0000001400157202 */ /* 0x000fe40000000f00 */
[----:B0-----:R-:W-:Y:S02]  /*17c50*/  F2FP.F16.F32.PACK_AB R24, R129, R178 ;  /* 0x000000b28118723e */ /* 0x001fe400000000ff */
[----:B------:R-:W-:-:S02]  /*17c60*/  F2FP.F16.F32.PACK_AB R25, R96, R92 ;  /* 0x0000005c6019723e */ /* 0x000fc400000000ff */
[----:B------:R-:W-:Y:S02]  /*17c70*/  F2FP.F16.F32.PACK_AB R26, R133, R132 ;  /* 0x00000084851a723e */ /* 0x000fe400000000ff */
[----:B------:R-:W-:Y:S01]  /*17c80*/  F2FP.F16.F32.PACK_AB R27, R104, R100 ;  /* 0x00000064681b723e */ /* 0x000fe200000000ff */
[----:B------:R0:W-:Y:S01]  /*17c90*/  STSM.16.M88.4 [R134], R4 ;  /* 0x0000000486007844 */ /* 0x0001e20000000200 */
[----:B------:R-:W-:Y:S02]  /*17ca0*/  F2FP.F16.F32.PACK_AB R138, R141, R140 ;  /* 0x0000008c8d8a723e */ /* 0x000fe400000000ff */
[----:B------:R-:W-:Y:S02]  /*17cb0*/  F2FP.F16.F32.PACK_AB R32, R145, R144 ;  /* 0x000000909120723e */ /* 0x000fe400000000ff */
[----:B------:R-:W-:Y:S02]  /*17cc0*/  F2FP.F16.F32.PACK_AB R139, R124, R116 ;  /* 0x000000747c8b723e */ /* 0x000fe400000000ff */
[----:B------:R-:W-:-:S02]  /*17cd0*/  F2FP.F16.F32.PACK_AB R33, R152, R128 ;  /* 0x000000809821723e */ /* 0x000fc400000000ff */
[----:B------:R-:W-:Y:S02]  /*17ce0*/  F2FP.F16.F32.PACK_AB R34, R149, R148 ;  /* 0x000000949522723e */ /* 0x000fe400000000ff */
[----:B------:R-:W-:Y:S01]  /*17cf0*/  F2FP.F16.F32.PACK_AB R35, R0, R153 ;  /* 0x000000990023723e */ /* 0x000fe200000000ff */
[----:B------:R1:W-:Y:S01]  /*17d00*/  STSM.16.M88.4 [R94], R8 ;  /* 0x000000085e007844 */ /* 0x0003e20000000200 */
[----:B------:R-:W-:Y:S01]  /*17d10*/  ULDC UR4, c[0x0][0xa88] ;  /* 0x0002a20000047ab9 */ /* 0x000fe20000000800 */
[----:B----4-:R-:W-:Y:S01]  /*17d20*/  IMAD.WIDE R28, R180, 0x4, R28 ;  /* 0x00000004b41c7825 */ /* 0x010fe200078e021c */
[----:B------:R-:W2:Y:S01]  /*17d30*/  LDC R3, c[0x0][0xbe8] ;  /* 0x0002fa00ff037b82 */ /* 0x000ea20000000800 */
[----:B------:R3:W-:Y:S04]  /*17d40*/  STSM.16.M88.4 [R142], R24 ;  /* 0x000000188e007844 */ /* 0x0007e80000000200 */
[----:B------:R3:W-:Y:S03]  /*17d50*/  STSM.16.M88.4 [R146], R136 ;  /* 0x0000008892007844 */ /* 0x0007e60000000200 */
[----:B0-----:R-:W0:Y:S01]  /*17d60*/  @P2 LDC.64 R4, c[0x0][0xc08] ;  /* 0x00030200ff042b82 */ /* 0x001e220000000a00 */
[----:B------:R3:W-:Y:S01]  /*17d70*/  STSM.16.M88.4 [R21], R32 ;  /* 0x0000002015007844 */ /* 0x0007e20000000200 */
[----:B------:R-:W-:-:S06]  /*17d80*/  IMAD.MOV.U32 R20, RZ, RZ, RZ ;  /* 0x000000ffff147224 */ /* 0x000fcc00078e00ff */
[----:B------:R-:W-:Y:S01]  /*17d90*/  BAR.SYNC.DEFER_BLOCKING 0x1, 0x100 ;  /* 0x0044000000007b1d */ /* 0x000fe20000010000 */
[----:B------:R-:W-:Y:S02]  /*17da0*/  IMAD.U32 R6, RZ, RZ, UR4 ;  /* 0x00000004ff067e24 */ /* 0x000fe4000f8e00ff */
[----:B0-----:R-:W-:-:S03]  /*17db0*/  @P2 IMAD.WIDE R4, R180, 0x4, R4 ;  /* 0x00000004b4042825 */ /* 0x001fc600078e0204 */
[----:B------:R3:W5:Y:S04]  /*17dc0*/  @P0 LDG.E R20, desc[UR54][R28.64] ;  /* 0x000000361c140981 */ /* 0x000768000c1e1900 */
[----:B------:R3:W5:Y:S01]  /*17dd0*/  @P2 LDG.E R6, desc[UR54][R4.64] ;  /* 0x0000003604062981 */ /* 0x000762000c1e1900 */
[----:B--2---:R-:W-:-:S13]  /*17de0*/  ISETP.NE.AND P1, PT, R3, 0x1, PT ;  /* 0x000000010300780c */ /* 0x004fda0003f25270 */
[----:B------:R-:W0:Y:S08]  /*17df0*/  @P1 LDC R7, c[0x0][0xbec] ;  /* 0x0002fb00ff071b82 */ /* 0x000e300000000800 */
[----:B-1----:R-:W1:Y:S01]  /*17e00*/  @P1 LDC R11, c[0x0][0xbf0] ;  /* 0x0002fc00ff0b1b82 */ /* 0x002e620000000800 */
[----:B------:R-:W-:Y:S01]  /*17e10*/  SHF.R.S32.HI R76, RZ, 0x1f, R176 ;  /* 0x0000001fff4c7819 */ /* 0x000fe200000114b0 */
[----:B---3--:R-:W-:Y:S06]  /*17e20*/  @P2 BRA `(.L_x_3030) ;  /* 0x0000000000102947 */ /* 0x008fec0003800000 */
[----:B------:R-:W-:Y:S05]  /*17e30*/  @!P0 BRA `(.L_x_3030) ;  /* 0x00000000000c8947 */ /* 0x000fea0003800000 */
[----:B------:R-:W2:Y:S04]  /*17e40*/  LDG.E R5, desc[UR54][R28.64] ;  /* 0x000000361c057981 */ /* 0x000ea8000c1e1900 */
[----:B-----5:R-:W2:Y:S02]  /*17e50*/  LDG.E R6, desc[UR54][R28.64+0x4] ;  /* 0x000004361c067981 */ /* 0x020ea4000c1e1900 */
[----:B--2---:R-:W-:-:S07]  /*17e60*/  IMAD.IADD R6, R6, 0x1, -R5 ;  /* 0x0000000106067824 */ /* 0x004fce00078e0a05 */
.L_x_3030:
[----:B------:R-:W2:Y:S01]  /*17e70*/  S2R R25, SR_TID.X ;  /* 0x0000000000197919 */ /* 0x000ea20000002100 */
[----:B------:R-:W-:Y:S01]  /*17e80*/  ULDC.64 UR4, c[0x0][0xb90] ;  /* 0x0002e40000047ab9 */ /* 0x000fe20000000a00 */
[----:B------:R-:W-:Y:S01]  /*17e90*/  IMAD.IADD R8, R229, 0x1, R214 ;  /* 0x00000001e5087824 */ /* 0x000fe200078e02d6 */
[----:B-----5:R-:W-:Y:S01]  /*17ea0*/  SHF.R.S32.HI R21, RZ, 0x1f, R20 ;  /* 0x0000001fff157819 */ /* 0x020fe20000011414 */
[----:B------:R-:W-:Y:S01]  /*17eb0*/  IMAD R0, R76, UR4, RZ ;  /* 0x000000044c007c24 */ /* 0x000fe2000f8e02ff */
[----:B------:R-:W-:Y:S01]  /*17ec0*/  SHF.R.S32.HI R78, RZ, 0x1f, R180 ;  /* 0x0000001fff4e7819 */ /* 0x000fe200000114b4 */
[----:B------:R-:W-:Y:S01]  /*17ed0*/  IMAD R81, R6, R3, RZ ;  /* 0x0000000306517224 */ /* 0x000fe200078e02ff */
[----:B------:R-:W-:Y:S01]  /*17ee0*/  SEL R79, R180, RZ, !P0 ;  /* 0x000000ffb44f7207 */ /* 0x000fe20004000000 */
[----:B------:R-:W-:Y:S01]  /*17ef0*/  IMAD R9, R176, UR5, R0 ;  /* 0x00000005b0097c24 */ /* 0x000fe2000f8e0200 */
[----:B------:R-:W-:Y:S01]  /*17f00*/  SEL R78, R78, RZ, !P0 ;  /* 0x000000ff4e4e7207 */ /* 0x000fe20004000000 */
[----:B0-----:R-:W-:Y:S01]  /*17f10*/  @P1 IMAD.HI.U32 R0, R8, R7, RZ ;  /* 0x0000000708001227 */ /* 0x001fe200078e00ff */
[----:B------:R-:W0:Y:S03]  /*17f20*/  @P1 LDC R87, c[0x0][0xbec] ;  /* 0x0002fb00ff571b82 */ /* 0x000e260000000800 */
[----:B------:R-:W-:Y:S01]  /*17f30*/  IMAD.MOV.U32 R7, RZ, RZ, R8 ;  /* 0x000000ffff077224 */ /* 0x000fe200078e0008 */
[----:B-1----:R-:W-:Y:S01]  /*17f40*/  @P1 SHF.R.U32.HI R7, RZ, R11, R0 ;  /* 0x0000000bff071219 */ /* 0x002fe20000011600 */
[----:B------:R-:W-:Y:S01]  /*17f50*/  IMAD.WIDE.U32 R4, R176, UR4, R20 ;  /* 0x00000004b0047c25 */ /* 0x000fe2000f8e0014 */
[----:B------:R-:W-:-:S02]  /*17f60*/  ULDC.64 UR4, c[0x0][0xb98] ;  /* 0x0002e60000047ab9 */ /* 0x000fc40000000a00 */
[----:B------:R-:W1:Y:S01]  /*17f70*/  @P1 LDC R89, c[0x0][0xbf0] ;  /* 0x0002fc00ff591b82 */ /* 0x000e620000000800 */
[----:B------:R-:W-:Y:S02]  /*17f80*/  IMAD.IADD R5, R5, 0x1, R9 ;  /* 0x0000000105057824 */ /* 0x000fe400078e0209 */
[----:B------:R-:W-:Y:S02]  /*17f90*/  IMAD.MOV R0, RZ, RZ, -R7 ;  /* 0x000000ffff007224 */ /* 0x000fe400078e0a07 */
[----:B------:R-:W-:-:S04]  /*17fa0*/  IMAD.WIDE.U32 R4, R79, UR4, R4 ;  /* 0x000000044f047c25 */ /* 0x000fc8000f8e0004 */
[----:B------:R-:W-:Y:S01]  /*17fb0*/  IMAD R9, R3, R0, R8 ;  /* 0x0000000003097224 */ /* 0x000fe200078e0208 */
[----:B------:R-:W-:Y:S01]  /*17fc0*/  IADD3 R4, P2, R7, R4, RZ ;  /* 0x0000000407047210 */ /* 0x000fe20007f5e0ff */
[----:B------:R-:W-:Y:S02]  /*17fd0*/  IMAD R8, R78, UR4, RZ ;  /* 0x000000044e087c24 */ /* 0x000fe4000f8e02ff */
[----:B--2---:R-:W-:Y:S02]  /*17fe0*/  VIADD R25, R25, 0xffffff80 ;  /* 0xffffff8019197836 */ /* 0x004fe40000000000 */
[----:B------:R-:W-:Y:S01]  /*17ff0*/  IMAD R8, R79, UR5, R8 ;  /* 0x000000054f087c24 */ /* 0x000fe2000f8e0208 */
[----:B------:R-:W-:Y:S02]  /*18000*/  ULDC.64 UR4, c[0x0][0xb88] ;  /* 0x0002e20000047ab9 */ /* 0x000fe40000000a00 */
[----:B------:R-:W-:-:S04]  /*18010*/  SHF.R.S32.HI R10, RZ, 0x1f, R25 ;  /* 0x0000001fff0a7819 */ /* 0x000fc80000011419 */
[CC--:B------:R-:W-:Y:S02]  /*18020*/  LEA.HI R77, R10.reuse, R25.reuse, RZ, 0x3 ;  /* 0x000000190a4d7211 */ /* 0x0c0fe400078f18ff */
[----:B------:R-:W-:Y:S02]  /*18030*/  LEA.HI R10, R10, R25, RZ, 0x7 ;  /* 0x000000190a0a7211 */ /* 0x000fe400078f38ff */
[----:B------:R-:W-:Y:S02]  /*18040*/  LOP3.LUT R80, R77, 0xfffffff8, RZ, 0xc0, !PT ;  /* 0xfffffff84d507812 */ /* 0x000fe400078ec0ff */
[----:B------:R-:W-:Y:S02]  /*18050*/  LOP3.LUT R11, R10, 0xffffff80, RZ, 0xc0, !PT ;  /* 0xffffff800a0b7812 */ /* 0x000fe400078ec0ff */
[----:B------:R-:W-:Y:S01]  /*18060*/  SHF.R.S32.HI R77, RZ, 0x3, R77 ;  /* 0x00000003ff4d7819 */ /* 0x000fe2000001144d */
[C---:B------:R-:W-:Y:S01]  /*18070*/  IMAD.IADD R80, R25.reuse, 0x1, -R80 ;  /* 0x0000000119507824 */ /* 0x040fe200078e0a50 */
[----:B------:R-:W-:-:S02]  /*18080*/  IADD3 R24, R25, -R11, RZ ;  /* 0x8000000b19187210 */ /* 0x000fc40007ffe0ff */
[----:B------:R-:W-:Y:S01]  /*18090*/  SHF.R.S32.HI R25, RZ, 0x1f, R7 ;  /* 0x0000001fff197819 */ /* 0x000fe20000011407 */
[----:B------:R-:W-:Y:S01]  /*180a0*/  IMAD.SHL.U32 R0, R80, 0x8, RZ ;  /* 0x0000000850007824 */ /* 0x000fe200078e00ff */
[----:B------:R-:W-:Y:S02]  /*180b0*/  SHF.R.S32.HI R7, RZ, 0x1f, R9 ;  /* 0x0000001fff077819 */ /* 0x000fe40000011409 */
[----:B------:R-:W-:Y:S01]  /*180c0*/  IADD3.X R5, R25, R5, R8, P2, !PT ;  /* 0x0000000519057210 */ /* 0x000fe200017fe408 */
[----:B------:R-:W-:Y:S01]  /*180d0*/  IMAD R11, R77, 0x40, R0 ;  /* 0x000000404d0b7824 */ /* 0x000fe200078e0200 */
[----:B------:R-:W-:Y:S01]  /*180e0*/  SHF.R.S32.HI R27, RZ, 0x1f, R24 ;  /* 0x0000001fff1b7819 */ /* 0x000fe20000011418 */
[----:B------:R-:W-:Y:S01]  /*180f0*/  IMAD R8, R7, UR4, RZ ;  /* 0x0000000407087c24 */ /* 0x000fe2000f8e02ff */
[----:B------:R-:W-:Y:S01]  /*18100*/  LOP3.LUT P0, RZ, R24, 0x3, RZ, 0xc0, !PT ;  /* 0x0000000318ff7812 */ /* 0x000fe2000780c0ff */
[----:B------:R-:W-:Y:S01]  /*18110*/  IMAD.WIDE.U32 R4, R9, UR4, R4 ;  /* 0x0000000409047c25 */ /* 0x000fe2000f8e0004 */
[----:B------:R-:W-:-:S02]  /*18120*/  LEA.HI R26, R27, R24, RZ, 0x2 ;  /* 0x000000181b1a7211 */ /* 0x000fc400078f10ff */
[----:B------:R-:W-:Y:S01]  /*18130*/  LEA.HI R24, R27, R24, RZ, 0x5 ;  /* 0x000000181b187211 */ /* 0x000fe200078f28ff */
[----:B------:R-:W-:Y:S01]  /*18140*/  IMAD R7, R9, UR5, R8 ;  /* 0x0000000509077c24 */ /* 0x000fe2000f8e0208 */
[----:B------:R-:W-:Y:S01]  /*18150*/  ULDC.64 UR4, c[0x0][0xb50] ;  /* 0x0002d40000047ab9 */ /* 0x000fe20000000a00 */
[----:B------:R-:W-:Y:S01]  /*18160*/  IMAD.WIDE R14, R11, 0x2, R14 ;  /* 0x000000020b0e7825 */ /* 0x000fe200078e020e */
[----:B------:R-:W-:Y:S02]  /*18170*/  LEA R8, P2, R4, UR4, 0x2 ;  /* 0x0000000404087c11 */ /* 0x000fe4000f8410ff */
[----:B------:R-:W-:Y:S01]  /*18180*/  SHF.R.S32.HI R28, RZ, 0x2, R26 ;  /* 0x00000002ff1c7819 */ /* 0x000fe2000001141a */
[----:B------:R-:W-:Y:S01]  /*18190*/  IMAD.IADD R5, R5, 0x1, R7 ;  /* 0x0000000105057824 */ /* 0x000fe200078e0207 */
[C---:B------:R-:W-:Y:S02]  /*181a0*/  IADD3 R69, P4, R14.reuse, 0x2000, RZ ;  /* 0x000020000e457810 */ /* 0x040fe40007f9e0ff */
[----:B------:R-:W-:-:S02]  /*181b0*/  IADD3 R61, P3, R14, 0x4000, RZ ;  /* 0x000040000e3d7810 */ /* 0x000fc40007f7e0ff */
[----:B------:R-:W-:Y:S01]  /*181c0*/  LEA.HI.X R9, R4, UR5, R5, 0x2, P2 ;  /* 0x0000000504097c11 */ /* 0x000fe200090f1405 */
[----:B------:R-:W-:Y:S01]  /*181d0*/  ULDC.64 UR4, c[0x0][0xaa0] ;  /* 0x0002a80000047ab9 */ /* 0x000fe20000000a00 */
[C---:B------:R-:W-:Y:S02]  /*181e0*/  IADD3 R65, P2, R14.reuse, 0x3000, RZ ;  /* 0x000030000e417810 */ /* 0x040fe40007f5e0ff */
[----:B------:R-:W-:Y:S01]  /*181f0*/  IADD3 R73, P5, R14, 0x1000, RZ ;  /* 0x000010000e497810 */ /* 0x000fe20007fbe0ff */
[----:B------:R-:W-:Y:S01]  /*18200*/  SHFL.IDX PT, R27, R9, 0x1, 0x1c1f ;  /* 0x003c1f00091b7f89 */ /* 0x000fe200000e0000 */
[----:B------:R-:W-:Y:S02]  /*18210*/  LOP3.LUT R64, R65, 0x380, RZ, 0xc0, !PT ;  /* 0x0000038041407812 */ /* 0x000fe400078ec0ff */
[----:B------:R-:W-:Y:S02]  /*18220*/  LOP3.LUT R68, R69, 0x380, RZ, 0xc0, !PT ;  /* 0x0000038045447812 */ /* 0x000fe400078ec0ff */
[----:B------:R-:W-:-:S02]  /*18230*/  SHF.R.U64 R64, R64, 0x3, RZ ;  /* 0x0000000340407819 */ /* 0x000fc400000012ff */
[----:B------:R-:W-:Y:S02]  /*18240*/  LOP3.LUT R60, R61, 0x380, RZ, 0xc0, !PT ;  /* 0x000003803d3c7812 */ /* 0x000fe400078ec0ff */
[----:B------:R-:W-:Y:S02]  /*18250*/  LOP3.LUT R72, R73, 0x380, RZ, 0xc0, !PT ;  /* 0x0000038049487812 */ /* 0x000fe400078ec0ff */
[----:B------:R-:W-:Y:S02]  /*18260*/  SHF.R.U64 R68, R68, 0x3, RZ ;  /* 0x0000000344447819 */ /* 0x000fe400000012ff */
[----:B------:R-:W-:Y:S02]  /*18270*/  SHF.R.S32.HI R29, RZ, 0x1f, R26 ;  /* 0x0000001fff1d7819 */ /* 0x000fe4000001141a */
[----:B------:R-:W-:Y:S01]  /*18280*/  LOP3.LUT R64, R64, R65, RZ, 0x3c, !PT ;  /* 0x0000004140407212 */ /* 0x000fe200078e3cff */
[----:B------:R-:W-:Y:S01]  /*18290*/  IMAD.X R65, RZ, RZ, R15, P2 ;  /* 0x000000ffff417224 */ /* 0x000fe200010e060f */
[----:B------:R-:W-:Y:S01]  /*182a0*/  SHF.R.U64 R60, R60, 0x3, RZ ;  /* 0x000000033c3c7819 */ /* 0x000fe200000012ff */
[----:B------:R-:W-:Y:S01]  /*182b0*/  SHFL.IDX PT, R26, R8, 0x1, 0x1c1f ;  /* 0x003c1f00081a7f89 */ /* 0x000fe200000e0000 */
[----:B------:R-:W-:-:S02]  /*182c0*/  IADD3 R49, P2, R14, 0x7000, RZ ;  /* 0x000070000e317810 */ /* 0x000fc40007f5e0ff */
[----:B------:R-:W-:Y:S02]  /*182d0*/  SHF.R.U64 R72, R72, 0x3, RZ ;  /* 0x0000000348487819 */ /* 0x000fe400000012ff */
[----:B------:R-:W-:Y:S01]  /*182e0*/  LOP3.LUT R68, R68, R69, RZ, 0x3c, !PT ;  /* 0x0000004544447212 */ /* 0x000fe200078e3cff */
[--C-:B------:R-:W-:Y:S01]  /*182f0*/  IMAD.X R69, RZ, RZ, R15.reuse, P4 ;  /* 0x000000ffff457224 */ /* 0x100fe200020e060f */
[----:B------:R-:W-:Y:S02]  /*18300*/  LEA.HI R29, R29, R28, RZ, 0x3 ;  /* 0x0000001c1d1d7211 */ /* 0x000fe400078f18ff */
[----:B------:R-:W-:Y:S02]  /*18310*/  SHF.R.S32.HI R11, RZ, 0x7, R10 ;  /* 0x00000007ff0b7819 */ /* 0x000fe4000001140a */
[----:B------:R-:W-:Y:S02]  /*18320*/  IADD3 R53, P4, R14, 0x6000, RZ ;  /* 0x000060000e357810 */ /* 0x000fe40007f9e0ff */
[----:B------:R-:W-:Y:S01]  /*18330*/  LOP3.LUT R60, R60, R61, RZ, 0x3c, !PT ;  /* 0x0000003d3c3c7212 */ /* 0x000fe200078e3cff */
[----:B------:R-:W-:Y:S01]  /*18340*/  IMAD.X R61, RZ, RZ, R15, P3 ;  /* 0x000000ffff3d7224 */ /* 0x000fe200018e060f */
[----:B------:R-:W-:-:S02]  /*18350*/  LOP3.LUT R48, R49, 0x380, RZ, 0xc0, !PT ;  /* 0x0000038031307812 */ /* 0x000fc400078ec0ff */
[----:B------:R-:W-:Y:S01]  /*18360*/  LOP3.LUT R72, R72, R73, RZ, 0x3c, !PT ;  /* 0x0000004948487212 */ /* 0x000fe200078e3cff */
[----:B------:R-:W-:Y:S01]  /*18370*/  IMAD.X R73, RZ, RZ, R15, P5 ;  /* 0x000000ffff497224 */ /* 0x000fe200028e060f */
[----:B------:R-:W-:Y:S02]  /*18380*/  LOP3.LUT R29, R29, 0xfffffff8, RZ, 0xc0, !PT ;  /* 0xfffffff81d1d7812 */ /* 0x000fe400078ec0ff */
[----:B------:R-:W-:Y:S02]  /*18390*/  LEA.HI R10, R10, R11, RZ, 0x1 ;  /* 0x0000000b0a0a7211 */ /* 0x000fe400078f08ff */
[----:B------:R-:W-:Y:S01]  /*183a0*/  IADD3 R45, P3, R14, 0x8000, RZ ;  /* 0x000080000e2d7810 */ /* 0x000fe20007f7e0ff */
[----:B------:R-:W-:Y:S01]  /*183b0*/  IMAD.IADD R29, R28, 0x1, -R29 ;  /* 0x000000011c1d7824 */ /* 0x000fe200078e0a1d */
[----:B------:R-:W-:Y:S02]  /*183c0*/  IADD3 R57, P5, R14, 0x5000, RZ ;  /* 0x000050000e397810 */ /* 0x000fe40007fbe0ff */
[----:B------:R-:W-:-:S02]  /*183d0*/  LOP3.LUT R52, R53, 0x380, RZ, 0xc0, !PT ;  /* 0x0000038035347812 */ /* 0x000fc400078ec0ff */
[----:B------:R-:W-:Y:S02]  /*183e0*/  SHF.R.U64 R48, R48, 0x3, RZ ;  /* 0x0000000330307819 */ /* 0x000fe400000012ff */
[----:B------:R-:W-:Y:S02]  /*183f0*/  LOP3.LUT R10, R10, 0x3fffffe, RZ, 0xc0, !PT ;  /* 0x03fffffe0a0a7812 */ /* 0x000fe400078ec0ff */
[----:B------:R-:W-:Y:S02]  /*18400*/  SHF.R.S32.HI R24, RZ, 0x5, R24 ;  /* 0x00000005ff187819 */ /* 0x000fe40000011418 */
[----:B------:R-:W-:Y:S01]  /*18410*/  LOP3.LUT R44, R45, 0x380, RZ, 0xc0, !PT ;  /* 0x000003802d2c7812 */ /* 0x000fe200078ec0ff */
[----:B------:R-:W-:Y:S01]  /*18420*/  IMAD.IADD R10, R11, 0x1, -R10 ;  /* 0x000000010b0a7824 */ /* 0x000fe200078e0a0a */
[----:B------:R-:W-:Y:S01]  /*18430*/  LOP3.LUT R56, R57, 0x380, RZ, 0xc0, !PT ;  /* 0x0000038039387812 */ /* 0x000fe200078ec0ff */
[----:B------:R-:W-:Y:S01]  /*18440*/  IMAD R7, R24, 0x10, R29 ;  /* 0x0000001018077824 */ /* 0x000fe200078e021d */
[----:B------:R-:W-:Y:S01]  /*18450*/  SHF.R.U64 R52, R52, 0x3, RZ ;  /* 0x0000000334347819 */ /* 0x000fe200000012ff */
[----:B------:R-:W-:Y:S01]  /*18460*/  SHFL.IDX PT, R11, R9, RZ, 0x1c1f ;  /* 0x001c1fff090b7589 */ /* 0x000fe200000e0000 */
[----:B------:R-:W-:Y:S01]  /*18470*/  LOP3.LUT R48, R48, R49, RZ, 0x3c, !PT ;  /* 0x0000003130307212 */ /* 0x000fe200078e3cff */
[----:B------:R-:W-:Y:S01]  /*18480*/  IMAD.X R49, RZ, RZ, R15, P2 ;  /* 0x000000ffff317224 */ /* 0x000fe200010e060f */
[----:B------:R-:W-:Y:S01]  /*18490*/  SHF.R.U64 R44, R44, 0x3, RZ ;  /* 0x000000032c2c7819 */ /* 0x000fe200000012ff */
[----:B------:R-:W-:Y:S01]  /*184a0*/  IMAD R5, R10, 0x40, R7 ;  /* 0x000000400a057824 */ /* 0x000fe200078e0207 */
[----:B------:R-:W-:Y:S01]  /*184b0*/  IADD3 R33, P2, R14, 0xb000, RZ ;  /* 0x0000b0000e217810 */ /* 0x000fe20007f5e0ff */
[----:B------:R-:W2:Y:S01]  /*184c0*/  SHFL.IDX PT, R10, R8, RZ, 0x1c1f ;  /* 0x001c1fff080a7589 */ /* 0x000ea200000e0000 */
[----:B------:R-:W-:Y:S01]  /*184d0*/  SHF.R.U64 R56, R56, 0x3, RZ ;  /* 0x0000000338387819 */ /* 0x000fe200000012ff */
[----:B------:R-:W-:Y:S01]  /*184e0*/  IMAD.IADD R4, R5, 0x1, R214 ;  /* 0x0000000105047824 */ /* 0x000fe200078e02d6 */
[----:B------:R-:W-:Y:S01]  /*184f0*/  LOP3.LUT R52, R52, R53, RZ, 0x3c, !PT ;  /* 0x0000003534347212 */ /* 0x000fe200078e3cff */
[----:B------:R-:W-:Y:S01]  /*18500*/  IMAD.X R53, RZ, RZ, R15, P4 ;  /* 0x000000ffff357224 */ /* 0x000fe200020e060f */
[----:B------:R-:W-:-:S02]  /*18510*/  IADD3 R37, P4, R14, 0xa000, RZ ;  /* 0x0000a0000e257810 */ /* 0x000fc40007f9e0ff */
[----:B------:R-:W-:Y:S01]  /*18520*/  LOP3.LUT R44, R44, R45, RZ, 0x3c, !PT ;  /* 0x0000002d2c2c7212 */ /* 0x000fe200078e3cff */
[----:B------:R-:W-:Y:S01]  /*18530*/  IMAD.X R45, RZ, RZ, R15, P3 ;  /* 0x000000ffff2d7224 */ /* 0x000fe200018e060f */
[----:B------:R-:W-:Y:S02]  /*18540*/  LOP3.LUT R32, R33, 0x380, RZ, 0xc0, !PT ;  /* 0x0000038021207812 */ /* 0x000fe400078ec0ff */
[----:B------:R-:W-:Y:S02]  /*18550*/  LOP3.LUT R56, R56, R57, RZ, 0x3c, !PT ;  /* 0x0000003938387212 */ /* 0x000fe400078e3cff */
[----:B------:R-:W-:Y:S02]  /*18560*/  IADD3.X R57, RZ, R15, RZ, P5, !PT ;  /* 0x0000000fff397210 */ /* 0x000fe40002ffe4ff */
[C---:B------:R-:W-:Y:S02]  /*18570*/  IADD3 R29, P3, R14.reuse, 0xc000, RZ ;  /* 0x0000c0000e1d7810 */ /* 0x040fe40007f7e0ff */
[----:B------:R-:W-:-:S02]  /*18580*/  IADD3 R41, P5, R14, 0x9000, RZ ;  /* 0x000090000e297810 */ /* 0x000fc40007fbe0ff */
[----:B------:R-:W-:Y:S02]  /*18590*/  LOP3.LUT R36, R37, 0x380, RZ, 0xc0, !PT ;  /* 0x0000038025247812 */ /* 0x000fe400078ec0ff */
[----:B------:R-:W-:Y:S02]  /*185a0*/  SHF.R.U64 R32, R32, 0x3, RZ ;  /* 0x0000000320207819 */ /* 0x000fe400000012ff */
[----:B------:R-:W-:Y:S02]  /*185b0*/  LOP3.LUT R28, R29, 0x380, RZ, 0xc0, !PT ;  /* 0x000003801d1c7812 */ /* 0x000fe400078ec0ff */
[----:B------:R-:W-:Y:S02]  /*185c0*/  LOP3.LUT R40, R41, 0x380, RZ, 0xc0, !PT ;  /* 0x0000038029287812 */ /* 0x000fe400078ec0ff */
[----:B------:R-:W-:Y:S02]  /*185d0*/  SHF.R.U64 R36, R36, 0x3, RZ ;  /* 0x0000000324247819 */ /* 0x000fe400000012ff */
[----:B------:R-:W-:Y:S01]  /*185e0*/  LOP3.LUT R32, R32, R33, RZ, 0x3c, !PT ;  /* 0x0000002120207212 */ /* 0x000fe200078e3cff */
[----:B------:R-:W-:Y:S01]  /*185f0*/  IMAD.X R33, RZ, RZ, R15, P2 ;  /* 0x000000ffff217224 */ /* 0x000fe200010e060f */
[----:B------:R-:W-:-:S02]  /*18600*/  SHF.R.U64 R28, R28, 0x3, RZ ;  /* 0x000000031c1c7819 */ /* 0x000fc400000012ff */
[C---:B------:R-:W-:Y:S01]  /*18610*/  ISETP.GE.OR P2, PT, R4.reuse, R81, P0 ;  /* 0x000000510400720c */ /* 0x040fe20000746670 */
[----:B------:R-:W-:Y:S01]  /*18620*/  VIADD R4, R4, 0x8 ;  /* 0x0000000804047836 */ /* 0x000fe20000000000 */
[----:B------:R-:W-:Y:S02]  /*18630*/  SHF.R.U64 R40, R40, 0x3, RZ ;  /* 0x0000000328287819 */ /* 0x000fe400000012ff */
[----:B------:R-:W-:Y:S01]  /*18640*/  LOP3.LUT R36, R36, R37, RZ, 0x3c, !PT ;  /* 0x0000002524247212 */ /* 0x000fe200078e3cff */
[--C-:B------:R-:W-:Y:S01]  /*18650*/  IMAD.X R37, RZ, RZ, R15.reuse, P4 ;  /* 0x000000ffff257224 */ /* 0x100fe200020e060f */
[----:B------:R-:W-:Y:S01]  /*18660*/  IADD3 R83, P4, R14, 0xe000, RZ ;  /* 0x0000e0000e537810 */ /* 0x000fe20007f9e0ff */
[----:B------:R-:W-:Y:S01]  /*18670*/  IMAD R21, R21, UR4, RZ ;  /* 0x0000000415157c24 */ /* 0x000fe2000f8e02ff */
[----:B------:R-:W-:Y:S01]  /*18680*/  LOP3.LUT R28, R28, R29, RZ, 0x3c, !PT ;  /* 0x0000001d1c1c7212 */ /* 0x000fe200078e3cff */
[--C-:B------:R-:W-:Y:S01]  /*18690*/  IMAD.X R29, RZ, RZ, R15.reuse, P3 ;  /* 0x000000ffff1d7224 */ /* 0x100fe200018e060f */
[----:B------:R-:W-:Y:S01]  /*186a0*/  LOP3.LUT R40, R40, R41, RZ, 0x3c, !PT ;  /* 0x0000002928287212 */ /* 0x000fe200078e3cff */
[----:B------:R-:W-:Y:S01]  /*186b0*/  IMAD.X R41, RZ, RZ, R15, P5 ;  /* 0x000000ffff297224 */ /* 0x000fe200028e060f */
[----:B------:R-:W-:Y:S01]  /*186c0*/  IADD3 R5, P3, R14, 0xf000, RZ ;  /* 0x0000f0000e057810 */ /* 0x000fe20007f7e0ff */
[----:B--2---:R-:W-:Y:S01]  /*186d0*/  @!P2 ST.E desc[UR54][R10.64], R13 ;  /* 0x0000000d0a00a985 */ /* 0x004fe2000c101936 */
[----:B------:R-:W-:-:S02]  /*186e0*/  ISETP.GE.OR P0, PT, R4, R81, P0 ;  /* 0x000000510400720c */ /* 0x000fc40000706670 */
[C---:B------:R-:W-:Y:S02]  /*186f0*/  IADD3 R25, P5, R14.reuse, 0xd000, RZ ;  /* 0x0000d0000e197810 */ /* 0x040fe40007fbe0ff */
[----:B------:R-:W-:Y:S02]  /*18700*/  LOP3.LUT R7, R14, 0x380, RZ, 0xc0, !PT ;  /* 0x000003800e077812 */ /* 0x000fe400078ec0ff */
[----:B------:R-:W-:Y:S01]  /*18710*/  LOP3.LUT R82, R83, 0x380, RZ, 0xc0, !PT ;  /* 0x0000038053527812 */ /* 0x000fe200078ec0ff */
[C---:B------:R-:W-:Y:S01]  /*18720*/  IMAD R85, R20.reuse, UR5, R21 ;  /* 0x0000000514557c24 */ /* 0x040fe2000f8e0215 */
[----:B------:R-:W-:Y:S01]  /*18730*/  LOP3.LUT R4, R5, 0x380, RZ, 0xc0, !PT ;  /* 0x0000038005047812 */ /* 0x000fe200078ec0ff */
[----:B------:R-:W-:Y:S01]  /*18740*/  IMAD.WIDE.U32 R20, R20, UR4, RZ ;  /* 0x0000000414147c25 */ /* 0x000fe2000f8e00ff */
[----:B------:R-:W-:Y:S01]  /*18750*/  LOP3.LUT R24, R25, 0x380, RZ, 0xc0, !PT ;  /* 0x0000038019187812 */ /* 0x000fe200078ec0ff */
[----:B------:R-:W-:Y:S01]  /*18760*/  ULDC.64 UR4, c[0x0][0xae8] ;  /* 0x0002ba0000047ab9 */ /* 0x000fe20000000a00 */
[----:B------:R-:W-:Y:S01]  /*18770*/  SHF.R.U64 R82, R82, 0x3, RZ ;  /* 0x0000000352527819 */ /* 0x000fe200000012ff */
[----:B------:R2:W-:Y:S01]  /*18780*/  @!P0 ST.E desc[UR54][R26.64], R12 ;  /* 0x0000000c1a008985 */ /* 0x0005e2000c101936 */
[----:B------:R-:W-:Y:S01]  /*18790*/  SHF.R.U64 R7, R7, 0x3, RZ ;  /* 0x0000000307077819 */ /* 0x000fe200000012ff */
[----:B------:R-:W-:Y:S01]  /*187a0*/  IMAD.IADD R21, R21, 0x1, R85 ;  /* 0x0000000115157824 */ /* 0x000fe200078e0255 */
[----:B------:R-:W-:Y:S01]  /*187b0*/  SHF.R.U64 R4, R4, 0x3, RZ ;  /* 0x0000000304047819 */ /* 0x000fe200000012ff */
[----:B------:R-:W-:Y:S01]  /*187c0*/  IMAD R85, R80, 0x20, R77 ;  /* 0x0000002050557824 */ /* 0x000fe200078e024d */
[----:B------:R-:W-:Y:S01]  /*187d0*/  SHF.R.U64 R24, R24, 0x3, RZ ;  /* 0x0000000318187819 */ /* 0x000fe200000012ff */
[----:B------:R-:W-:Y:S01]  /*187e0*/  IMAD R76, R76, UR4, RZ ;  /* 0x000000044c4c7c24 */ /* 0x000fe2000f8e02ff */
[----:B------:R-:W-:Y:S01]  /*187f0*/  LOP3.LUT R82, R82, R83, RZ, 0x3c, !PT ;  /* 0x0000005352527212 */ /* 0x000fe200078e3cff */
[----:B------:R-:W-:Y:S01]  /*18800*/  IMAD.X R9, RZ, RZ, R15, P3 ;  /* 0x000000ffff097224 */ /* 0x000fe200018e060f */
[----:B------:R-:W-:Y:S01]  /*18810*/  LOP3.LUT R14, R7, R14, RZ, 0x3c, !PT ;  /* 0x0000000e070e7212 */ /* 0x000fe200078e3cff */
[----:B------:R-:W5:Y:S01]  /*18820*/  LD.E.128 R72, desc[UR54][R72.64] ;  /* 0x0000003648487980 */ /* 0x000f62000c101d00 */
[----:B------:R-:W-:Y:S01]  /*18830*/  IADD3.X R83, RZ, R15, RZ, P4, !PT ;  /* 0x0000000fff537210 */ /* 0x000fe200027fe4ff */
[----:B------:R-:W-:Y:S01]  /*18840*/  IMAD.IADD R80, R214, 0x1, R85 ;  /* 0x00000001d6507824 */ /* 0x000fe200078e0255 */
[----:B------:R-:W-:Y:S01]  /*18850*/  LOP3.LUT R24, R24, R25, RZ, 0x3c, !PT ;  /* 0x0000001918187212 */ /* 0x000fe200078e3cff */
[----:B------:R-:W-:Y:S01]  /*18860*/  IMAD.X R25, RZ, RZ, R15, P5 ;  /* 0x000000ffff197224 */ /* 0x000fe200028e060f */
[----:B------:R-:W-:Y:S01]  /*18870*/  LOP3.LUT R8, R4, R5, RZ, 0x3c, !PT ;  /* 0x0000000504087212 */ /* 0x000fe200078e3cff */
[----:B------:R-:W5:Y:S01]  /*18880*/  LD.E.128 R68, desc[UR54][R68.64] ;  /* 0x0000003644447980 */ /* 0x000f62000c101d00 */
[----:B------:R-:W-:-:S03]  /*18890*/  IMAD.WIDE.U32 R20, R176, UR4, R20 ;  /* 0x00000004b0147c25 */ /* 0x000fc6000f8e0014 */
[----:B------:R-:W5:Y:S01]  /*188a0*/  LD.E.128 R4, desc[UR54][R14.64] ;  /* 0x000000360e047980 */ /* 0x000f62000c101d00 */
[----:B------:R-:W-:-:S03]  /*188b0*/  IMAD.IADD R214, R77, 0x1, R214 ;  /* 0x000000014dd67824 */ /* 0x000fc600078e02d6 */
[----:B------:R-:W5:Y:S04]  /*188c0*/  LD.E.128 R64, desc[UR54][R64.64] ;  /* 0x0000003640407980 */ /* 0x000f68000c101d00 */
[----:B------:R-:W5:Y:S04]  /*188d0*/  LD.E.128 R60, desc[UR54][R60.64] ;  /* 0x000000363c3c7980 */ /* 0x000f68000c101d00 */
[----:B--2---:R2:W5:Y:S04]  /*188e0*/  LD.E.128 R12, desc[UR54][R82.64] ;  /* 0x00000036520c7980 */ /* 0x004568000c101d00 */
[----:B------:R-:W5:Y:S04]  /*188f0*/  LD.E.128 R56, desc[UR54][R56.64] ;  /* 0x0000003638387980 */ /* 0x000f68000c101d00 */
[----:B------:R-:W5:Y:S01]  /*18900*/  LD.E.128 R52, desc[UR54][R52.64] ;  /* 0x0000003634347980 */ /* 0x000f62000c101d00 */
[----:B--2---:R-:W-:Y:S01]  /*18910*/  IMAD R83, R176, UR5, R76 ;  /* 0x00000005b0537c24 */ /* 0x004fe2000f8e024c */
[----:B------:R-:W-:Y:S01]  /*18920*/  ULDC.64 UR4, c[0x0][0xaf0] ;  /* 0x0002bc0000047ab9 */ /* 0x000fe20000000a00 */
[----:B0-----:R-:W-:Y:S01]  /*18930*/  @P1 IMAD.HI.U32 R76, R80, R87, RZ ;  /* 0x00000057504c1227 */ /* 0x001fe200078e00ff */
[----:B------:R-:W5:Y:S03]  /*18940*/  LD.E.128 R48, desc[UR54][R48.64] ;  /* 0x0000003630307980 */ /* 0x000f66000c101d00 */
[----:B------:R-:W-:Y:S01]  /*18950*/  IMAD.IADD R21, R21, 0x1, R83 ;  /* 0x0000000115157824 */ /* 0x000fe200078e0253 */
[----:B------:R-:W5:Y:S01]  /*18960*/  LD.E.128 R44, desc[UR54][R44.64] ;  /* 0x000000362c2c7980 */ /* 0x000f62000c101d00 */
[----:B------:R-:W-:Y:S01]  /*18970*/  IMAD.MOV.U32 R83, RZ, RZ, R80 ;  /* 0x000000ffff537224 */ /* 0x000fe200078e0050 */
[----:B-1----:R-:W-:Y:S01]  /*18980*/  @P1 SHF.R.U32.HI R83, RZ, R89, R76 ;  /* 0x00000059ff531219 */ /* 0x002fe2000001164c */
[----:B------:R-:W-:Y:S01]  /*18990*/  IMAD R78, R78, UR4, RZ ;  /* 0x000000044e4e7c24 */ /* 0x000fe2000f8e02ff */
[----:B------:R-:W5:Y:S02]  /*189a0*/  LD.E.128 R40, desc[UR54][R40.64] ;  /* 0x0000003628287980 */ /* 0x000f64000c101d00 */
[--C-:B------:R-:W-:Y:S01]  /*189b0*/  SHF.R.S32.HI R76, RZ, 0x1f, R83.reuse ;  /* 0x0000001fff4c7819 */ /* 0x100fe20000011453 */
[----:B------:R-:W-:Y:S01]  /*189c0*/  IMAD R85, R79, UR5, R78 ;  /* 0x000000054f557c24 */ /* 0x000fe2000f8e024e */
[----:B------:R-:W5:Y:S01]  /*189d0*/  LD.E.128 R36, desc[UR54][R36.64] ;  /* 0x0000003624247980 */ /* 0x000f62000c101d00 */
[----:B------:R-:W-:-:S02]  /*189e0*/  IMAD.MOV R78, RZ, RZ, -R83 ;  /* 0x000000ffff4e7224 */ /* 0x000fc400078e0a53 */
[----:B------:R-:W-:Y:S01]  /*189f0*/  IMAD.WIDE.U32 R20, R79, UR4, R20 ;  /* 0x000000044f147c25 */ /* 0x000fe2000f8e0014 */
[----:B------:R-:W-:Y:S01]  /*18a00*/  ULDC.64 UR4, c[0x0][0xae0] ;  /* 0x0002b80000047ab9 */ /* 0x000fe20000000a00 */
[----:B------:R-:W5:Y:S02]  /*18a10*/  LD.E.128 R32, desc[UR54][R32.64] ;  /* 0x0000003620207980 */ /* 0x000f64000c101d00 */
[----:B------:R-:W-:Y:S02]  /*18a20*/  IMAD R76, R76, UR4, RZ ;  /* 0x000000044c4c7c24 */ /* 0x000fe4000f8e02ff */
[----:B------:R-:W-:Y:S01]  /*18a30*/  IMAD R3, R3, R78, R80 ;  /* 0x0000004e03037224 */ /* 0x000fe200078e0250 */
[----:B------:R-:W5:Y:S01]  /*18a40*/  LD.E.128 R28, desc[UR54][R28.64] ;  /* 0x000000361c1c7980 */ /* 0x000f62000c101d00 */
[----:B------:R-:W-:Y:S02]  /*18a50*/  IMAD.IADD R21, R21, 0x1, R85 ;  /* 0x0000000115157824 */ /* 0x000fe400078e0255 */
[C---:B------:R-:W-:Y:S01]  /*18a60*/  IMAD R79, R83.reuse, UR5, R76 ;  /* 0x00000005534f7c24 */ /* 0x040fe2000f8e024c */
[----:B------:R-:W-:Y:S01]  /*18a70*/  SHF.R.S32.HI R76, RZ, 0x1f, R3 ;  /* 0x0000001fff4c7819 */ /* 0x000fe20000011403 */
[----:B------:R-:W-:Y:S01]  /*18a80*/  IMAD.WIDE.U32 R20, R83, UR4, R20 ;  /* 0x0000000453147c25 */ /* 0x000fe2000f8e0014 */
[----:B------:R-:W-:Y:S01]  /*18a90*/  ULDC.64 UR4, c[0x0][0xad8] ;  /* 0x0002b60000047ab9 */ /* 0x000fe20000000a00 */
[----:B------:R-:W5:Y:S02]  /*18aa0*/  LD.E.128 R24, desc[UR54][R24.64] ;  /* 0x0000003618187980 */ /* 0x000f64000c101d00 */
[----:B------:R-:W-:-:S02]  /*18ab0*/  IMAD.IADD R21, R21, 0x1, R79 ;  /* 0x0000000115157824 */ /* 0x000fc400078e024f */
[----:B------:R-:W5:Y:S01]  /*18ac0*/  LD.E.128 R8, desc[UR54][R8.64] ;  /* 0x0000003608087980 */ /* 0x000f62000c101d00 */
[----:B------:R-:W-:Y:S01]  /*18ad0*/  IMAD R76, R76, UR4, RZ ;  /* 0x000000044c4c7c24 */ /* 0x000fe2000f8e02ff */
[----:B------:R-:W-:Y:S01]  /*18ae0*/  @!PT LDS RZ, [RZ] ;  /* 0x00000000fffff984 */ /* 0x000fe20000000800 */
[----:B------:R-:W-:Y:S01]  /*18af0*/  @!PT LDS RZ, [RZ] ;  /* 0x00000000fffff984 */ /* 0x000fe20000000800 */
[----:B------:R-:W-:Y:S01]  /*18b00*/  @!PT LDS RZ, [RZ] ;  /* 0x00000000fffff984 */ /* 0x000fe20000000800 */
[----:B------:R-:W-:Y:S01]  /*18b10*/  @!PT LDS RZ, [RZ] ;  /* 0x00000000fffff984 */ /* 0x000fe20000000800 */
[----:B------:R0:W-:Y:S06]  /*18b20*/  MEMBAR.ALL.CTA ;  /* 0x0000000000007992 */ /* 0x0001ec0000008000 */
[----:B0-----:R-:W0:Y:S01]  /*18b30*/  FENCE.VIEW.ASYNC.S ;  /* 0x00000000000073c6 */ /* 0x001e220000000000 */
[C---:B------:R-:W-:Y:S02]  /*18b40*/  IMAD R77, R3.reuse, UR5, R76 ;  /* 0x00000005034d7c24 */ /* 0x040fe4000f8e024c */
[----:B------:R-:W-:Y:S01]  /*18b50*/  IMAD.WIDE.U32 R20, R3, UR4, R20 ;  /* 0x0000000403147c25 */ /* 0x000fe2000f8e0014 */
[----:B------:R-:W-:-:S03]  /*18b60*/  ULDC.64 UR4, c[0x0][0xa80] ;  /* 0x0002a00000047ab9 */ /* 0x000fc60000000a00 */
[----:B------:R-:W-:Y:S01]  /*18b70*/  IMAD.IADD R21, R21, 0x1, R77 ;  /* 0x0000000115157824 */ /* 0x000fe200078e024d */
[----:B------:R-:W-:Y:S01]  /*18b80*/  LEA R80, P2, R20, UR4, 0x1 ;  /* 0x0000000414507c11 */ /* 0x000fe2000f8408ff */
[----:B------:R-:W-:-:S03]  /*18b90*/  VIADD R3, R23, 0x22820 ;  /* 0x0002282017037836 */ /* 0x000fc60000000000 */
[----:B------:R-:W-:Y:S02]  /*18ba0*/  LEA.HI.X R84, R20, UR5, R21, 0x1, P2 ;  /* 0x0000000514547c11 */ /* 0x000fe400090f0c15 */
[CC--:B------:R-:W-:Y:S02]  /*18bb0*/  ISETP.GE.AND P2, PT, R214.reuse, R81.reuse, PT ;  /* 0x00000051d600720c */ /* 0x0c0fe40003f46270 */
[----:B------:R-:W-:Y:S01]  /*18bc0*/  PRMT R3, RZ, 0x654, R3 ;  /* 0x00000654ff037816 */ /* 0x000fe20000000003 */
[C---:B------:R-:W-:Y:S01]  /*18bd0*/  VIADD R78, R214.reuse, 0x40 ;  /* 0x00000040d64e7836 */ /* 0x040fe20000000000 */
[----:B------:R-:W-:Y:S01]  /*18be0*/  IADD3 R76, R214, 0x20, RZ ;  /* 0x00000020d64c7810 */ /* 0x000fe20007ffe0ff */
[C---:B------:R-:W-:Y:S02]  /*18bf0*/  VIADD R86, R0.reuse, 0xc0 ;  /* 0x000000c000567836 */ /* 0x040fe40000000000 */
[C---:B------:R-:W-:Y:S02]  /*18c00*/  VIADD R88, R0.reuse, 0x40 ;  /* 0x0000004000587836 */ /* 0x040fe40000000000 */
[----:B------:R-:W-:Y:S01]  /*18c10*/  VIADD R90, R0, 0x80 ;  /* 0x00000080005a7836 */ /* 0x000fe20000000000 */
[----:B0-----:R0:W-:Y:S01]  /*18c20*/  SYNCS.ARRIVE.TRANS64.RED.A1T0 RZ, [R3+URZ], RZ ;  /* 0x000000ff03ff79a7 */ /* 0x0011e2000810043f */
[----:B------:R1:W2:Y:S01]  /*18c30*/  SHFL.IDX PT, R83, R80, RZ, 0x181f ;  /* 0x00181fff50537589 */ /* 0x0002a200000e0000 */
[----:B------:R-:W-:Y:S01]  /*18c40*/  BSSY B1, `(.L_x_3031) ;  /* 0x000001a000017945 */ /* 0x000fe20003800000 */
[----:B------:R-:W-:-:S02]  /*18c50*/  ISETP.GE.AND P1, PT, R76, R81, PT ;  /* 0x000000514c00720c */ /* 0x000fc40003f26270 */
[----:B------:R-:W-:Y:S01]  /*18c60*/  ISETP.GE.AND P0, PT, R78, R81, PT ;  /* 0x000000514e00720c */ /* 0x000fe20003f06270 */
[----:B0-----:R1:W0:Y:S01]  /*18c70*/  SHFL.IDX PT, R3, R84, RZ, 0x181f ;  /* 0x00181fff54037589 */ /* 0x00122200000e0000 */
[----:B------:R-:W-:Y:S02]  /*18c80*/  SHF.R.S32.HI R87, RZ, 0x1f, R0 ;  /* 0x0000001fff577819 */ /* 0x000fe40000011400 */
[----:B------:R-:W-:Y:S02]  /*18c90*/  SHF.R.S32.HI R85, RZ, 0x1f, R86 ;  /* 0x0000001fff557819 */ /* 0x000fe40000011456 */
[----:B------:R-:W-:Y:S02]  /*18ca0*/  SHF.R.S32.HI R89, RZ, 0x1f, R88 ;  /* 0x0000001fff597819 */ /* 0x000fe40000011458 */
[----:B------:R-:W-:Y:S01]  /*18cb0*/  SHF.R.S32.HI R91, RZ, 0x1f, R90 ;  /* 0x0000001fff5b7819 */ /* 0x000fe2000001145a */
[----:B-1----:R-:W-:Y:S06]  /*18cc0*/  @P2 BRA `(.L_x_3032) ;  /* 0x0000000000442947 */ /* 0x002fec0003800000 */
[----:B------:R-:W-:Y:S02]  /*18cd0*/  ULDC UR4, c[0x0][0xac8] ;  /* 0x0002b20000047ab9 */ /* 0x000fe40000000800 */
[----:B------:R-:W-:Y:S02]  /*18ce0*/  ISETP.GE.AND P2, PT, R0, UR4, PT ;  /* 0x0000000400007c0c */ /* 0x000fe4000bf46270 */
[----:B------:R-:W-:Y:S02]  /*18cf0*/  ISETP.GE.AND P3, PT, R88, UR4, PT ;  /* 0x0000000458007c0c */ /* 0x000fe4000bf66270 */
[----:B------:R-:W-:-:S09]  /*18d00*/  ISETP.GE.AND P4, PT, R90, UR4, PT ;  /* 0x000000045a007c0c */ /* 0x000fd2000bf86270 */
[----:B--2---:R-:W-:-:S04]  /*18d10*/  @!P2 LEA R20, P5, R0, R83, 0x1 ;  /* 0x000000530014a211 */ /* 0x004fc800078a08ff */
[----:B0-----:R-:W-:Y:S02]  /*18d20*/  @!P2 LEA.HI.X R21, R0, R3, R87, 0x1, P5 ;  /* 0x000000030015a211 */ /* 0x001fe400028f0c57 */
        /* <DEDUP_REMOVED lines=11> */
.L_x_3032:
[----:B------:R-:W-:Y:S05]  /*18de0*/  BSYNC B1 ;  /* 0x0000000000017941 */ /* 0x000fea0003800000 */
.L_x_3031:
[----:B0-----:R0:W3:Y:S01]  /*18df0*/  SHFL.IDX PT, R3, R84, 0x1, 0x181f ;  /* 0x00381f0054037f89 */ /* 0x0010e200000e0000 */
[----:B------:R-:W-:Y:S03]  /*18e00*/  BSSY B1, `(.L_x_3033) ;  /* 0x0000014000017945 */ /* 0x000fe60003800000 */
[----:B-1---5:R0:W1:Y:S01]  /*18e10*/  SHFL.IDX PT, R29, R80, 0x1, 0x181f ;  /* 0x00381f00501d7f89 */ /* 0x02206200000e0000 */
[----:B------:R-:W-:Y:S05]  /*18e20*/  @P1 BRA `(.L_x_3034) ;  /* 0x0000000000441947 */ /* 0x000fea0003800000 */
[----:B------:R-:W-:Y:S02]  /*18e30*/  ULDC UR4, c[0x0][0xac8] ;  /* 0x0002b20000047ab9 */ /* 0x000fe40000000800 */
[----:B------:R-:W-:Y:S02]  /*18e40*/  ISETP.GE.AND P4, PT, R0, UR4, PT ;  /* 0x0000000400007c0c */ /* 0x000fe4000bf86270 */
[----:B------:R-:W-:Y:S02]  /*18e50*/  ISETP.GE.AND P3, PT, R88, UR4, PT ;  /* 0x0000000458007c0c */ /* 0x000fe4000bf66270 */
[----:B------:R-:W-:Y:S02]  /*18e60*/  ISETP.GE.AND P2, PT, R90, UR4, PT ;  /* 0x000000045a007c0c */ /* 0x000fe4000bf46270 */
[----:B------:R-:W-:-:S07]  /*18e70*/  ISETP.GE.AND P1, PT, R86, UR4, PT ;  /* 0x0000000456007c0c */ /* 0x000fce000bf26270 */
[----:B-1----:R-:W-:-:S04]  /*18e80*/  @!P4 LEA R4, P5, R0, R29, 0x1 ;  /* 0x0000001d0004c211 */ /* 0x002fc800078a08ff */
[----:B---3--:R-:W-:Y:S02]  /*18e90*/  @!P4 LEA.HI.X R5, R0, R3, R87, 0x1, P5 ;  /* 0x000000030005c211 */ /* 0x008fe400028f0c57 */
        /* <DEDUP_REMOVED lines=10> */
.L_x_3034:
[----:B------:R-:W-:Y:S05]  /*18f40*/  BSYNC B1 ;  /* 0x0000000000017941 */ /* 0x000fea0003800000 */
.L_x_3033:
[----:B---3--:R3:W0:Y:S01]  /*18f50*/  SHFL.IDX PT, R3, R84, 0x2, 0x181f ;  /* 0x00581f0054037f89 */ /* 0x00862200000e0000 */
[----:B------:R-:W-:Y:S03]  /*18f60*/  BSSY B1, `(.L_x_3035) ;  /* 0x0000014000017945 */ /* 0x000fe60003800000 */
[----:B----4-:R3:W4:Y:S01]  /*18f70*/  SHFL.IDX PT, R25, R80, 0x2, 0x181f ;  /* 0x00581f0050197f89 */ /* 0x01072200000e0000 */
[----:B------:R-:W-:Y:S05]  /*18f80*/  @P0 BRA `(.L_x_3036) ;  /* 0x0000000000440947 */ /* 0x000fea0003800000 */
[----:B------:R-:W-:Y:S02]  /*18f90*/  ULDC UR4, c[0x0][0xac8] ;  /* 0x0002b20000047ab9 */ /* 0x000fe40000000800 */
[----:B------:R-:W-:Y:S02]  /*18fa0*/  ISETP.GE.AND P3, PT, R0, UR4, PT ;  /* 0x0000000400007c0c */ /* 0x000fe4000bf66270 */
[----:B------:R-:W-:Y:S02]  /*18fb0*/  ISETP.GE.AND P2, PT, R88, UR4, PT ;  /* 0x0000000458007c0c */ /* 0x000fe4000bf46270 */
[----:B------:R-:W-:Y:S02]  /*18fc0*/  ISETP.GE.AND P1, PT, R90, UR4, PT ;  /* 0x000000045a007c0c */ /* 0x000fe4000bf26270 */
[----:B------:R-:W-:-:S07]  /*18fd0*/  ISETP.GE.AND P0, PT, R86, UR4, PT ;  /* 0x0000000456007c0c */ /* 0x000fce000bf06270 */
[-C--:B----4-:R-:W-:Y:S02]  /*18fe0*/  @!P3 LEA R4, P5, R0, R25.reuse, 0x1 ;  /* 0x000000190004b211 */ /* 0x090fe400078a08ff */
[----:B------:R-:W-:Y:S02]  /*18ff0*/  @!P2 LEA R6, P4, R88, R25, 0x1 ;  /* 0x000000195806a211 */ /* 0x000fe400078808ff */
[----:B0-----:R-:W-:Y:S02]  /*19000*/  @!P3 LEA.HI.X R5, R0, R3, R87, 0x1, P5 ;  /* 0x000000030005b211 */ /* 0x001fe400028f0c57 */
        /* <DEDUP_REMOVED lines=9> */
.L_x_3036:
[----:B------:R-:W-:Y:S05]  /*190a0*/  BSYNC B1 ;  /* 0x0000000000017941 */ /* 0x000fea0003800000 */
.L_x_3035:
[----:B0-----:R-:W-:Y:S01]  /*190b0*/  VIADD R4, R214, 0x60 ;  /* 0x00000060d6047836 */ /* 0x001fe20000000000 */
[----:B------:R0:W0:Y:S04]  /*190c0*/  SHFL.IDX PT, R3, R84, 0x3, 0x181f ;  /* 0x00781f0054037f89 */ /* 0x00002800000e0000 */
        /* <DEDUP_REMOVED lines=22> */
.L_x_3029:
[----:B------:R-:W3:Y:S01]  /*19230*/  LDL R9, [R1+0x14] ;  /* 0x0000140001097983 */ /* 0x000ee20000100800 */
[----:B------:R-:W-:Y:S01]  /*19240*/  ULDC.64 UR4, c[0x0][0xc00] ;  /* 0x0003000000047ab9 */ /* 0x000fe20000000a00 */
[----:B------:R-:W3:Y:S01]  /*19250*/  LDC.64 R4, c[0x0][0xc00] ;  /* 0x00030000ff047b82 */ /* 0x000ee20000000a00 */
[----:B------:R-:W-:Y:S01]  /*19260*/  ISETP.NE.U32.AND P0, PT, RZ, UR4, PT ;  /* 0x00000004ff007c0c */ /* 0x000fe2000bf05070 */
[----:B------:R-:W-:-:S03]  /*19270*/  IMAD.MOV.U32 R0, RZ, RZ, RZ ;  /* 0x000000ffff007224 */ /* 0x000fc600078e00ff */
[----:B------:R-:W-:Y:S01]  /*19280*/  ISETP.NE.AND.EX P0, PT, RZ, UR5, PT, P0 ;  /* 0x00000005ff007c0c */ /* 0x000fe2000bf05300 */
[----:B------:R-:W-:Y:S02]  /*19290*/  ULDC.64 UR4, c[0x0][0xc08] ;  /* 0x0003020000047ab9 */ /* 0x000fe40000000a00 */
[----:B------:R-:W-:Y:S01]  /*192a0*/  ISETP.NE.U32.AND P1, PT, RZ, UR4, PT ;  /* 0x00000004ff007c0c */ /* 0x000fe2000bf25070 */
[----:B------:R-:W4:Y:S03]  /*192b0*/  LDC R25, c[0x0][0xbe8] ;  /* 0x0002fa00ff197b82 */ /* 0x000f260000000800 */
[----:B------:R-:W-:-:S13]  /*192c0*/  ISETP.NE.AND.EX P1, PT, RZ, UR5, PT, P1 ;  /* 0x00000005ff007c0c */ /* 0x000fda000bf25310 */
[----:B------:R-:W0:Y:S01]  /*192d0*/  @P1 LDC.64 R6, c[0x0][0xc08] ;  /* 0x00030200ff061b82 */ /* 0x000e220000000a00 */
[----:B------:R-:W-:Y:S02]  /*192e0*/  ULDC UR4, c[0x0][0xa88] ;  /* 0x0002a20000047ab9 */ /* 0x000fe40000000800 */
[----:B------:R-:W-:Y:S01]  /*192f0*/  IMAD.U32 R8, RZ, RZ, UR4 ;  /* 0x00000004ff087e24 */ /* 0x000fe2000f8e00ff */
[----:B------:R-:W1:Y:S01]  /*19300*/  S2R R28, SR_TID.X ;  /* 0x00000000001c7919 */ /* 0x000e620000002100 */
[----:B---3--:R-:W-:-:S04]  /*19310*/  IMAD.WIDE R4, R9, 0x4, R4 ;  /* 0x0000000409047825 */ /* 0x008fc800078e0204 */
[----:B0-----:R-:W-:Y:S01]  /*19320*/  @P1 IMAD.WIDE R6, R9, 0x4, R6 ;  /* 0x0000000409061825 */ /* 0x001fe200078e0206 */
[----:B------:R0:W5:Y:S04]  /*19330*/  @P0 LDG.E R0, desc[UR54][R4.64] ;  /* 0x0000003604000981 */ /* 0x000168000c1e1900 */
[----:B------:R0:W5:Y:S01]  /*19340*/  @P1 LDG.E R8, desc[UR54][R6.64] ;  /* 0x0000003606081981 */ /* 0x000162000c1e1900 */
[----:B----4-:R-:W-:Y:S01]  /*19350*/  ISETP.NE.AND P2, PT, R25, 0x1, PT ;  /* 0x000000011900780c */ /* 0x010fe20003f45270 */
[----:B-1----:R-:W-:-:S05]  /*19360*/  VIADD R28, R28, 0xffffff80 ;  /* 0xffffff801c1c7836 */ /* 0x002fca0000000000 */
[----:B------:R-:W-:Y:S02]  /*19370*/  SHF.R.S32.HI R3, RZ, 0x1f, R28 ;  /* 0x0000001fff037819 */ /* 0x000fe4000001141c */
[----:B------:R-:W-:Y:S02]  /*19380*/  ISETP.GE.AND P3, PT, R28, 0x80, PT ;  /* 0x000000801c00780c */ /* 0x000fe40003f66270 */
[----:B------:R-:W-:-:S03]  /*19390*/  LEA.HI R20, R3, R28, RZ, 0x3 ;  /* 0x0000001c03147211 */ /* 0x000fc600078f18ff */
[----:B------:R-:W1:Y:S01]  /*193a0*/  @P2 LDC R27, c[0x0][0xbec] ;  /* 0x0002fb00ff1b2b82 */ /* 0x000e620000000800 */
[----:B0-----:R-:W-:Y:S07]  /*193b0*/  @P1 BRA `(.L_x_3038) ;  /* 0x0000000000101947 */ /* 0x001fee0003800000 */
[----:B------:R-:W-:Y:S05]  /*193c0*/  @!P0 BRA `(.L_x_3038) ;  /* 0x00000000000c8947 */ /* 0x000fea0003800000 */
[----:B------:R-:W3:Y:S04]  /*193d0*/  LDG.E R3, desc[UR54][R4.64] ;  /* 0x0000003604037981 */ /* 0x000ee8000c1e1900 */
[----:B-----5:R-:W3:Y:S02]  /*193e0*/  LDG.E R8, desc[UR54][R4.64+0x4] ;  /* 0x0000043604087981 */ /* 0x020ee4000c1e1900 */
[----:B---3--:R-:W-:-:S07]  /*193f0*/  IMAD.IADD R8, R8, 0x1, -R3 ;  /* 0x0000000108087824 */ /* 0x008fce00078e0a03 */
.L_x_3038:
[----:B------:R-:W3:Y:S01]  /*19400*/  LDL R26, [R1+0x10] ;  /* 0x00001000011a7983 */ /* 0x000ee20000100800 */
[----:B------:R-:W-:Y:S01]  /*19410*/  SHF.R.S32.HI R3, RZ, 0x1f, R9 ;  /* 0x0000001fff037819 */ /* 0x000fe20000011409 */
[----:B------:R-:W-:Y:S01]  /*19420*/  BSSY B1, `(.L_x_3039) ;  /* 0x000002e000017945 */ /* 0x000fe20003800000 */
[----:B------:R-:W-:Y:S02]  /*19430*/  LOP3.LUT R24, R20, 0xfffffff8, RZ, 0xc0, !PT ;  /* 0xfffffff814187812 */ /* 0x000fe400078ec0ff */
[----:B------:R-:W-:Y:S02]  /*19440*/  SEL R13, R9, RZ, !P0 ;  /* 0x000000ff090d7207 */ /* 0x000fe40004000000 */
[----:B------:R-:W-:Y:S02]  /*19450*/  SEL R14, R3, RZ, !P0 ;  /* 0x000000ff030e7207 */ /* 0x000fe40004000000 */
[----:B-----5:R-:W-:Y:S02]  /*19460*/  SHF.R.S32.HI R11, RZ, 0x1f, R0 ;  /* 0x0000001fff0b7819 */ /* 0x020fe40000011400 */
[----:B---3--:R-:W-:Y:S01]  /*19470*/  SHF.R.S32.HI R12, RZ, 0x1f, R26 ;  /* 0x0000001fff0c7819 */ /* 0x008fe2000001141a */
[----:B------:R-:W-:Y:S06]  /*19480*/  @P3 BRA `(.L_x_3040) ;  /* 0x00000000009c3947 */ /* 0x000fec0003800000 */
[----:B------:R-:W0:Y:S01]  /*19490*/  S2R R5, SR_TID.X ;  /* 0x0000000000057919 */ /* 0x000e220000002100 */
[----:B------:R-:W3:Y:S02]  /*194a0*/  LDC R9, c[0x0][0xbe8] ;  /* 0x0002fa00ff097b82 */ /* 0x000ee40000000800 */
[----:B---3--:R-:W-:Y:S01]  /*194b0*/  IMAD R3, R8, R9, RZ ;  /* 0x0000000908037224 */ /* 0x008fe200078e02ff */
[----:B0-----:R-:W-:-:S04]  /*194c0*/  IADD3 R10, R214, -0x80, R5 ;  /* 0xffffff80d60a7810 */ /* 0x001fc80007ffe005 */
[----:B------:R-:W-:-:S13]  /*194d0*/  ISETP.GE.AND P0, PT, R10, R3, PT ;  /* 0x000000030a00720c */ /* 0x000fda0003f06270 */
[----:B------:R-:W-:Y:S05]  /*194e0*/  @P0 BRA `(.L_x_3040) ;  /* 0x0000000000840947 */ /* 0x000fea0003800000 */
[----:B------:R-:W-:Y:S01]  /*194f0*/  ISETP.NE.AND P0, PT, R9, 0x1, PT ;  /* 0x000000010900780c */ /* 0x000fe20003f05270 */
[----:B------:R-:W-:Y:S01]  /*19500*/  ULDC.64 UR4, c[0x0][0xb90] ;  /* 0x0002e40000047ab9 */ /* 0x000fe20000000a00 */
[----:B------:R-:W-:Y:S01]  /*19510*/  MOV R4, R0 ;  /* 0x0000000000047202 */ /* 0x000fe20000000f00 */
[----:B------:R-:W-:Y:S02]  /*19520*/  IMAD R7, R12, UR4, RZ ;  /* 0x000000040c077c24 */ /* 0x000fe4000f8e02ff */
[----:B------:R-:W-:Y:S02]  /*19530*/  IMAD.MOV.U32 R5, RZ, RZ, R11 ;  /* 0x000000ffff057224 */ /* 0x000fe400078e000b */
[----:B------:R-:W-:Y:S02]  /*19540*/  IMAD.MOV.U32 R3, RZ, RZ, R10 ;  /* 0x000000ffff037224 */ /* 0x000fe400078e000a */
[----:B------:R-:W-:-:S04]  /*19550*/  IMAD.WIDE.U32 R4, R26, UR4, R4 ;  /* 0x000000041a047c25 */ /* 0x000fc8000f8e0004 */
[----:B------:R-:W0:Y:S01]  /*19560*/  @P0 LDC R15, c[0x0][0xbec] ;  /* 0x0002fb00ff0f0b82 */ /* 0x000e220000000800 */
[----:B------:R-:W-:Y:S01]  /*19570*/  IMAD R7, R26, UR5, R7 ;  /* 0x000000051a077c24 */ /* 0x000fe2000f8e0207 */
[----:B------:R-:W-:-:S03]  /*19580*/  ULDC.64 UR4, c[0x0][0xb98] ;  /* 0x0002e60000047ab9 */ /* 0x000fc60000000a00 */
[----:B------:R-:W-:-:S03]  /*19590*/  IMAD.IADD R5, R5, 0x1, R7 ;  /* 0x0000000105057824 */ /* 0x000fc600078e0207 */
[----:B------:R-:W3:Y:S01]  /*195a0*/  @P0 LDC R21, c[0x0][0xbf0] ;  /* 0x0002fc00ff150b82 */ /* 0x000ee20000000800 */
[----:B------:R-:W-:-:S04]  /*195b0*/  IMAD.WIDE.U32 R4, R13, UR4, R4 ;  /* 0x000000040d047c25 */ /* 0x000fc8000f8e0004 */
[----:B0-----:R-:W-:-:S05]  /*195c0*/  @P0 IMAD.HI.U32 R6, R10, R15, RZ ;  /* 0x0000000f0a060227 */ /* 0x001fca00078e00ff */
[----:B---3--:R-:W-:Y:S01]  /*195d0*/  @P0 SHF.R.U32.HI R3, RZ, R21, R6 ;  /* 0x00000015ff030219 */ /* 0x008fe20000011606 */
[----:B------:R-:W-:-:S03]  /*195e0*/  IMAD R6, R14, UR4, RZ ;  /* 0x000000040e067c24 */ /* 0x000fc6000f8e02ff */
[----:B------:R-:W-:Y:S01]  /*195f0*/  IADD3 R4, P0, R3, R4, RZ ;  /* 0x0000000403047210 */ /* 0x000fe20007f1e0ff */
[--C-:B------:R-:W-:Y:S02]  /*19600*/  IMAD.MOV R7, RZ, RZ, -R3.reuse ;  /* 0x000000ffff077224 */ /* 0x100fe400078e0a03 */
        /* <DEDUP_REMOVED lines=12> */
[----:B------:R-:W-:Y:S01]  /*196d0*/  LEA.HI.X R7, R4, UR5, R3, 0x2, P0 ;  /* 0x0000000504077c11 */ /* 0x000fe200080f1403 */
[----:B------:R-:W-:-:S05]  /*196e0*/  IMAD.MOV.U32 R3, RZ, RZ, -0x800000 ;  /* 0xff800000ff037424 */ /* 0x000fca00078e00ff */
[----:B------:R0:W-:Y:S02]  /*196f0*/  STG.E desc[UR54][R6.64], R3 ;  /* 0x0000000306007986 */ /* 0x0001e4000c101936 */
.L_x_3040:
[----:B------:R-:W-:Y:S05]  /*19700*/  BSYNC B1 ;  /* 0x0000000000017941 */ /* 0x000fea0003800000 */
.L_x_3039:
[----:B------:R-:W3:Y:S01]  /*19710*/  @P2 LDC R9, c[0x0][0xbf0] ;  /* 0x0002fc00ff092b82 */ /* 0x000ee20000000800 */
[----:B------:R-:W-:Y:S01]  /*19720*/  ULDC.64 UR4, c[0x0][0xaa0] ;  /* 0x0002a80000047ab9 */ /* 0x000fe20000000a00 */
[----:B------:R-:W-:Y:S01]  /*19730*/  SHF.R.S32.HI R29, RZ, 0x3, R20 ;  /* 0x00000003ff1d7819 */ /* 0x000fe20000011414 */
[----:B0-----:R-:W-:Y:S02]  /*19740*/  IMAD R3, R11, UR4, RZ ;  /* 0x000000040b037c24 */ /* 0x001fe4000f8e02ff */
[----:B------:R-:W-:Y:S02]  /*19750*/  IMAD.IADD R24, R28, 0x1, -R24 ;  /* 0x000000011c187824 */ /* 0x000fe400078e0a18 */
[C---:B------:R-:W-:Y:S02]  /*19760*/  IMAD R3, R0.reuse, UR5, R3 ;  /* 0x0000000500037c24 */ /* 0x040fe4000f8e0203 */
[----:B------:R-:W-:Y:S01]  /*19770*/  IMAD.WIDE.U32 R4, R0, UR4, RZ ;  /* 0x0000000400047c25 */ /* 0x000fe2000f8e00ff */
[----:B------:R-:W-:-:S03]  /*19780*/  ULDC.64 UR4, c[0x0][0xae8] ;  /* 0x0002ba0000047ab9 */ /* 0x000fc60000000a00 */
[----:B------:R-:W-:Y:S02]  /*19790*/  IMAD R7, R24, 0x20, R29 ;  /* 0x0000002018077824 */ /* 0x000fe400078e021d */
[----:B------:R-:W-:Y:S02]  /*197a0*/  IMAD R0, R12, UR4, RZ ;  /* 0x000000040c007c24 */ /* 0x000fe4000f8e02ff */
[----:B------:R-:W-:Y:S02]  /*197b0*/  IMAD.IADD R10, R214, 0x1, R7 ;  /* 0x00000001d60a7824 */ /* 0x000fe400078e0207 */
[----:B------:R-:W-:Y:S02]  /*197c0*/  IMAD R7, R26, UR5, R0 ;  /* 0x000000051a077c24 */ /* 0x000fe4000f8e0200 */
[----:B------:R-:W-:Y:S02]  /*197d0*/  IMAD.IADD R5, R5, 0x1, R3 ;  /* 0x0000000105057824 */ /* 0x000fe400078e0203 */
[----:B-1----:R-:W-:-:S04]  /*197e0*/  @P2 IMAD.HI.U32 R0, R10, R27, RZ ;  /* 0x0000001b0a002227 */ /* 0x002fc800078e00ff */
[----:B------:R-:W-:Y:S01]  /*197f0*/  IMAD.WIDE.U32 R4, R26, UR4, R4 ;  /* 0x000000041a047c25 */ /* 0x000fe2000f8e0004 */
[----:B------:R-:W-:-:S03]  /*19800*/  ULDC.64 UR4, c[0x0][0xaf0] ;  /* 0x0002bc0000047ab9 */ /* 0x000fc60000000a00 */
[----:B------:R-:W-:Y:S01]  /*19810*/  IMAD.MOV.U32 R3, RZ, RZ, R10 ;  /* 0x000000ffff037224 */ /* 0x000fe200078e000a */
[----:B---3--:R-:W-:Y:S01]  /*19820*/  @P2 SHF.R.U32.HI R3, RZ, R9, R0 ;  /* 0x00000009ff032219 */ /* 0x008fe20000011600 */
[----:B------:R-:W-:Y:S02]  /*19830*/  IMAD.IADD R5, R5, 0x1, R7 ;  /* 0x0000000105057824 */ /* 0x000fe400078e0207 */
[----:B------:R-:W-:Y:S01]  /*19840*/  IMAD R6, R14, UR4, RZ ;  /* 0x000000040e067c24 */ /* 0x000fe2000f8e02ff */
[----:B------:R-:W-:Y:S01]  /*19850*/  IADD3 R7, -R3, RZ, RZ ;  /* 0x000000ff03077210 */ /* 0x000fe20007ffe1ff */
[----:B------:R-:W-:Y:S01]  /*19860*/  IMAD.WIDE.U32 R4, R13, UR4, R4 ;  /* 0x000000040d047c25 */ /* 0x000fe2000f8e0004 */
[----:B------:R-:W-:-:S03]  /*19870*/  SHF.R.S32.HI R0, RZ, 0x1f, R3 ;  /* 0x0000001fff007819 */ /* 0x000fc60000011403 */
[----:B------:R-:W-:Y:S01]  /*19880*/  IMAD R9, R13, UR5, R6 ;  /* 0x000000050d097c24 */ /* 0x000fe2000f8e0206 */
[----:B------:R-:W-:Y:S01]  /*19890*/  ULDC.64 UR4, c[0x0][0xae0] ;  /* 0x0002b80000047ab9 */ /* 0x000fe20000000a00 */
        /* <DEDUP_REMOVED lines=12> */
[----:B------:R-:W-:Y:S02]  /*19960*/  IMAD.SHL.U32 R9, R24, 0x8, RZ ;  /* 0x0000000818097824 */ /* 0x000fe400078e00ff */
[----:B------:R-:W-:Y:S01]  /*19970*/  IMAD.IADD R5, R5, 0x1, R3 ;  /* 0x0000000105057824 */ /* 0x000fe200078e0203 */
        /* <DEDUP_REMOVED lines=11> */
[----:B------:R0:W1:Y:S04]  /*19a30*/  SHFL.IDX PT, R0, R4, RZ, 0x181f ;  /* 0x00181fff04007589 */ /* 0x00006800000e0000 */
[----:B------:R0:W3:Y:S02]  /*19a40*/  SHFL.IDX PT, R14, R3, RZ, 0x181f ;  /* 0x00181fff030e7589 */ /* 0x0000e400000e0000 */
.L_x_3245:
[----:B------:R-:W-:Y:S01]  /*19a50*/  IMAD R8, R8, R25, RZ ;  /* 0x0000001908087224 */ /* 0x000fe200078e02ff */
[----:B------:R-:W-:Y:S01]  /*19a60*/  BSSY B1, `(.L_x_3042) ;  /* 0x0000015000017945 */ /* 0x000fe20003800000 */
[----:B------:R-:W-:-:S05]  /*19a70*/  IMAD.IADD R7, R29, 0x1, R214 ;  /* 0x000000011d077824 */ /* 0x000fca00078e02d6 */
        /* <DEDUP_REMOVED lines=9> */
[----:B-1----:R-:W-:Y:S02]  /*19b10*/  @!P3 LEA.HI.X R13, R9, R0, R20, 0x1, P5 ;  /* 0x00000000090db211 */ /* 0x002fe400028f0c14 */
        /* <DEDUP_REMOVED lines=9> */
.L_x_3043:
[----:B------:R-:W-:Y:S05]  /*19bb0*/  BSYNC B1 ;  /* 0x0000000000017941 */ /* 0x000fea0003800000 */
.L_x_3042:
[----:B------:R-:W-:-:S03]  /*19bc0*/  UMOV UR4, 0xffffffff ;  /* 0xffffffff00047882 */ /* 0x000fc60000000000 */
[----:B------:R-:W-:Y:S05]  /*19bd0*/  BRA.DIV UR4, `(.L_x_3044) ;  /* 0x0000008e04687947 */ /* 0x000fea000b800000 */
[----:B-1----:R1:W0:Y:S04]  /*19be0*/  SHFL.IDX PT, R0, R4, 0x1, 0x181f ;  /* 0x00381f0004007f89 */ /* 0x00222800000e0000 */
[----:B---34-:R1:W3:Y:S02]  /*19bf0*/  SHFL.IDX PT, R14, R3, 0x1, 0x181f ;  /* 0x00381f00030e7f89 */ /* 0x0182e400000e0000 */
.L_x_3249:
        /* <DEDUP_REMOVED lines=21> */
.L_x_3046:
[----:B------:R-:W-:Y:S05]  /*19d50*/  BSYNC B1 ;  /* 0x0000000000017941 */ /* 0x000fea0003800000 */
.L_x_3045:
[----:B------:R-:W-:-:S03]  /*19d60*/  UMOV UR4, 0xffffffff ;  /* 0xffffffff00047882 */ /* 0x000fc60000000000 */
[----:B------:R-:W-:Y:S05]  /*19d70*/  BRA.DIV UR4, `(.L_x_3047) ;  /* 0x0000008e04487947 */ /* 0x000fea000b800000 */
[----:B0-----:R0:W0:Y:S04]  /*19d80*/  SHFL.IDX PT, R0, R4, 0x2, 0x181f ;  /* 0x00581f0004007f89 */ /* 0x00102800000e0000 */
[----:B---34-:R3:W4:Y:S02]  /*19d90*/  SHFL.IDX PT, R14, R3, 0x2, 0x181f ;  /* 0x00581f00030e7f89 */ /* 0x01872400000e0000 */
.L_x_3253:
        /* <DEDUP_REMOVED lines=21> */
.L_x_3049:
[----:B------:R-:W-:Y:S05]  /*19ef0*/  BSYNC B1 ;  /* 0x0000000000017941 */ /* 0x000fea0003800000 */
.L_x_3048:
[----:B------:R-:W-:-:S03]  /*19f00*/  UMOV UR4, 0xffffffff ;  /* 0xffffffff00047882 */ /* 0x000fc60000000000 */
[----:B------:R-:W-:Y:S05]  /*19f10*/  BRA.DIV UR4, `(.L_x_3050) ;  /* 0x0000008e04287947 */ /* 0x000fea000b800000 */
[----:B0-----:R0:W0:Y:S04]  /*19f20*/  SHFL.IDX PT, R0, R4, 0x3, 0x181f ;  /* 0x00781f0004007f89 */ /* 0x00102800000e0000 */
[----:B----4-:R4:W0:Y:S02]  /*19f30*/  SHFL.IDX PT, R14, R3, 0x3, 0x181f ;  /* 0x00781f00030e7f89 */ /* 0x01082400000e0000 */
.L_x_3257:
[----:B-1-34-:R-:W-:-:S05]  /*19f40*/  VIADD R3, R7, 0x60 ;  /* 0x0000006007037836 */ /* 0x01afca0000000000 */
        /* <DEDUP_REMOVED lines=19> */
.L_x_3037:
[----:B------:R-:W-:Y:S05]  /*1a080*/  BSYNC B0 ;  /* 0x0000000000007941 */ /* 0x000fea0003800000 */
.L_x_3028:
[----:B------:R-:W-:Y:S02]  /*1a090*/  ULDC UR4, c[0x0][0xc3c] ;  /* 0x00030f0000047ab9 */ /* 0x000fe40000000800 */
[----:B--2---:R-:W-:-:S13]  /*1a0a0*/  ISETP.GE.AND P0, PT, R123, UR4, PT ;  /* 0x000000047b007c0c */ /* 0x004fda000bf06270 */
[----:B------:R-:W-:Y:S05]  /*1a0b0*/  @!P0 BRA `(.L_x_3051) ;  /* 0xfffffe6c00b48947 */ /* 0x000fea000383ffff */
[----:B------:R-:W-:Y:S05]  /*1a0c0*/  BRA `(.L_x_2831) ;  /* 0x0000007000b07947 */ /* 0x000fea0003800000 */
.L_x_2829:
[----:B------:R-:W-:-:S08]  /*1a0d0*/  NOP ;  /* 0x0000000000007918 */ /* 0x000fd00000000000 */
[----:B------:R-:W0:-:S00]  /*1a0e0*/  USETMAXREG.DEALLOC.CTAPOOL 0x28 ;  /* 0x00000028000079c8 */ /* 0x000e0000080e0500 */
[----:B0-----:R-:W-:Y:S02]  /*1a0f0*/  LOP3.LUT R2, R2, 0x3, RZ, 0xc0, !PT ;  /* 0x0000000302027812 */ /* 0x001fe400078ec0ff */
[----:B------:R-:W-:Y:S02]  /*1a100*/  LOP3.LUT R22, R22, 0xffffff7f, RZ, 0xc0, !PT ;  /* 0xffffff7f16167812 */ /* 0x000fe400078ec0ff */
[----:B------:R-:W-:Y:S02]  /*1a110*/  MOV R4, RZ ;  /* 0x000000ff00047202 */ /* 0x000fe40000000f00 */
        /* <DEDUP_REMOVED lines=11> */
.L_x_3052:
        /* <DEDUP_REMOVED lines=41> */
.L_x_3058:
[----:B------:R-:W-:Y:S01]  /*1a460*/  UIADD3 UR4, UR4, 0x1f, URZ ;  /* 0x0000001f04047890 */ /* 0x000fe2000fffe03f */
[----:B------:R-:W-:-:S05]  /*1a470*/  IMAD.U32 R19, RZ, RZ, UR7 ;  /* 0x00000007ff137e24 */ /* 0x000fca000f8e00ff */
        /* <DEDUP_REMOVED lines=10> */
.L_x_3057:
[----:B------:R-:W-:Y:S05]  /*1a520*/  BSYNC B0 ;  /* 0x0000000000007941 */ /* 0x000fea0003800000 */
.L_x_3056:
[----:B0----5:R-:W0:Y:S02]  /*1a530*/  SHFL.UP PT, R2, R4, 0x1, RZ ;  /* 0x0420000004027989 */ /* 0x021e2400000e00ff */
        /* <DEDUP_REMOVED lines=19> */
.L_x_3054:
        /* <DEDUP_REMOVED lines=20> */
.L_x_3059:
[----:B---3--:R-:W-:Y:S01]  /*1a7b0*/  IMAD R16, R16, UR5, R13 ;  /* 0x0000000510107c24 */ /* 0x008fe2000f8e020d */
[----:B------:R-:W-:Y:S01]  /*1a7c0*/  IABS R2, R6 ;  /* 0x0000000600027213 */ /* 0x000fe20000000000 */
[----:B01----:R-:W-:-:S03]  /*1a7d0*/  IMAD.MOV R11, RZ, RZ, -R3 ;  /* 0x000000ffff0b7224 */ /* 0x003fc600078e0a03 */
[----:B--2---:R-:W-:Y:S01]  /*1a7e0*/  IADD3 R9, -R16, UR6, RZ ;  /* 0x0000000610097c10 */ /* 0x004fe2000fffe1ff */
[----:B------:R-:W-:Y:S01]  /*1a7f0*/  IMAD.MOV R10, RZ, RZ, -R2 ;  /* 0x000000ffff0a7224 */ /* 0x000fe200078e0a02 */
[----:B------:R-:W-:Y:S01]  /*1a800*/  MOV R2, RZ ;  /* 0x000000ff00027202 */ /* 0x000fe20000000f00 */
[----:B------:R-:W-:Y:S01]  /*1a810*/  IMAD R11, R11, R12, RZ ;  /* 0x0000000c0b0b7224 */ /* 0x000fe200078e02ff */
        /* <DEDUP_REMOVED lines=19> */
[----:B------:R-:W-:Y:S01]  /*1a950*/  IMAD R6, R6, R2, R9 ;  /* 0x0000000206067224 */ /* 0x000fe200078e0209 */
[----:B------:R-:W-:Y:S02]  /*1a960*/  MOV R2, RZ ;  /* 0x000000ff00027202 */ /* 0x000fe40000000f00 */
[----:B------:R-:W-:Y:S02]  /*1a970*/  VIADDMNMX R15, R8, UR5, R7, PT ;  /* 0x00000005080f7c46 */ /* 0x000fe4000b800107 */
[----:B------:R-:W-:-:S02]  /*1a980*/  IABS R11, R6 ;  /* 0x00000006000b7213 */ /* 0x000fc40000000000 */
[----:B------:R-:W-:Y:S01]  /*1a990*/  IABS R8, R15 ;  /* 0x0000000f00087213 */ /* 0x000fe20000000000 */
[----:B------:R-:W-:-:S03]  /*1a9a0*/  IMAD.MOV R18, RZ, RZ, -R15 ;  /* 0x000000ffff127224 */ /* 0x000fc600078e0a0f */
[----:B------:R-:W0:Y:S08]  /*1a9b0*/  I2F.RP R7, R8 ;  /* 0x0000000800077306 */ /* 0x000e300000209400 */
[----:B0-----:R-:W0:Y:S02]  /*1a9c0*/  MUFU.RCP R7, R7 ;  /* 0x0000000700077308 */ /* 0x001e240000001000 */
[----:B0-----:R-:W-:-:S06]  /*1a9d0*/  VIADD R3, R7, 0xffffffe ;  /* 0x0ffffffe07037836 */ /* 0x001fcc0000000000 */
[----:B------:R-:W0:Y:S02]  /*1a9e0*/  F2I.FTZ.U32.TRUNC.NTZ R3, R3 ;  /* 0x0000000300037305 */ /* 0x000e24000021f000 */
[----:B0-----:R-:W-:-:S04]  /*1a9f0*/  IMAD.MOV R10, RZ, RZ, -R3 ;  /* 0x000000ffff0a7224 */ /* 0x001fc800078e0a03 */
[----:B------:R-:W-:Y:S01]  /*1aa00*/  IMAD.MOV.U32 R9, RZ, RZ, R10 ;  /* 0x000000ffff097224 */ /* 0x000fe200078e000a */
[----:B------:R-:W-:-:S03]  /*1aa10*/  IABS R10, R15 ;  /* 0x0000000f000a7213 */ /* 0x000fc60000000000 */
        /* <DEDUP_REMOVED lines=20> */
.L_x_3055:
[----:B------:R-:W-:Y:S02]  /*1ab60*/  IMAD.MOV.U32 R17, RZ, RZ, RZ ;  /* 0x000000ffff117224 */ /* 0x000fe400078e00ff */
[----:B------:R-:W-:Y:S02]  /*1ab70*/  IMAD.U32 R16, RZ, RZ, UR6 ;  /* 0x00000006ff107e24 */ /* 0x000fe4000f8e00ff */
[----:B------:R-:W-:-:S07]  /*1ab80*/  IMAD.MOV.U32 R18, RZ, RZ, RZ ;  /* 0x000000ffff127224 */ /* 0x000fce00078e00ff */
.L_x_3060:
[----:B------:R-:W-:-:S13]  /*1ab90*/  ISETP.NE.AND P0, PT, R5, RZ, PT ;  /* 0x000000ff0500720c */ /* 0x000fda0003f05270 */
[----:B------:R-:W0:Y:S01]  /*1aba0*/  @!P0 S2R R3, SR_CgaCtaId ;  /* 0x0000000000038919 */ /* 0x000e220000008800 */
[----:B------:R-:W-:-:S04]  /*1abb0*/  @!P0 MOV R2, 0x400 ;  /* 0x0000040000028802 */ /* 0x000fc80000000f00 */
[----:B0-----:R-:W-:-:S05]  /*1abc0*/  @!P0 LEA R2, R3, R2, 0x18 ;  /* 0x0000000203028211 */ /* 0x001fca00078ec0ff */
[----:B------:R0:W-:Y:S01]  /*1abd0*/  @!P0 STS.128 [R2+0x228d0], R16 ;  /* 0x0228d01002008388 */ /* 0x0001e20000000c00 */
[----:B------:R-:W-:Y:S06]  /*1abe0*/  BAR.ARV 0x5, 0x180 ;  /* 0x0146000000007b1d */ /* 0x000fec0000002000 */
.L_x_3053:
[----:B------:R2:W-:Y:S01]  /*1abf0*/  STL [R1+0x24], RZ ;  /* 0x000024ff01007387 */ /* 0x0005e20000100800 */
[----:B------:R-:W-:Y:S01]  /*1ac00*/  ULDC UR4, c[0x0][0xc3c] ;  /* 0x00030f0000047ab9 */ /* 0x000fe20000000800 */
[----:B------:R-:W-:Y:S01]  /*1ac10*/  MOV R26, 0x1 ;  /* 0x00000001001a7802 */ /* 0x000fe20000000f00 */
[----:B------:R-:W-:Y:S01]  /*1ac20*/  IMAD.MOV.U32 R25, RZ, RZ, RZ ;  /* 0x000000ffff197224 */ /* 0x000fe200078e00ff */
[----:B-1----:R-:W-:-:S13]  /*1ac30*/  ISETP.GE.AND P0, PT, R19, UR4, PT ;  /* 0x0000000413007c0c */ /* 0x002fda000bf06270 */
[----:B--2---:R-:W-:Y:S05]  /*1ac40*/  @P0 BRA `(.L_x_3061) ;  /* 0x0000006000f40947 */ /* 0x004fea0003800000 */
[----:B------:R-:W1:Y:S01]  /*1ac50*/  S2UR UR5, SR_CgaCtaId ;  /* 0x00000000000579c3 */ /* 0x000e620000008800 */
[C---:B0-----:R-:W-:Y:S01]  /*1ac60*/  IMAD.SHL.U32 R2, R0.reuse, 0x8, RZ ;  /* 0x0000000800027824 */ /* 0x041fe200078e00ff */
[----:B------:R-:W-:Y:S01]  /*1ac70*/  LOP3.LUT R4, R0, 0x7f, RZ, 0xc0, !PT ;  /* 0x0000007f00047812 */ /* 0x000fe200078ec0ff */
[----:B------:R-:W-:Y:S01]  /*1ac80*/  UMOV UR4, 0x400 ;  /* 0x0000040000047882 */ /* 0x000fe20000000000 */
[----:B------:R0:W-:Y:S01]  /*1ac90*/  STL [R1+0x24], RZ ;  /* 0x000024ff01007387 */ /* 0x0001e20000100800 */
[----:B------:R-:W-:Y:S01]  /*1aca0*/  BSSY B8, `(.L_x_3061) ;  /* 0x0000637000087945 */ /* 0x000fe20003800000 */
[----:B------:R-:W-:Y:S01]  /*1acb0*/  LOP3.LUT R3, R2, 0x1f8, RZ, 0xc0, !PT ;  /* 0x000001f802037812 */ /* 0x000fe200078ec0ff */
[----:B------:R-:W-:Y:S01]  /*1acc0*/  IMAD.SHL.U32 R30, R4, 0x8, RZ ;  /* 0x00000008041e7824 */ /* 0x000fe200078e00ff */
[----:B------:R-:W-:Y:S01]  /*1acd0*/  LOP3.LUT R2, R2, 0x38, RZ, 0xc0, !PT ;  /* 0x0000003802027812 */ /* 0x000fe200078ec0ff */
[----:B------:R-:W-:Y:S01]  /*1ace0*/  IMAD.MOV.U32 R27, RZ, RZ, 0x1 ;  /* 0x00000001ff1b7424 */ /* 0x000fe200078e00ff */
[----:B------:R-:W-:Y:S01]  /*1acf0*/  LOP3.LUT R3, R3, 0x38, R0, 0x78, !PT ;  /* 0x0000003803037812 */ /* 0x000fe200078e7800 */
[----:B------:R-:W-:Y:S01]  /*1ad00*/  IMAD.SHL.U32 R0, R0, 0x10, RZ ;  /* 0x0000001000007824 */ /* 0x000fe200078e00ff */
[----:B------:R-:W-:Y:S01]  /*1ad10*/  CS2R R24, SRZ ;  /* 0x0000000000187805 */ /* 0x000fe2000001ff00 */
[----:B------:R-:W-:Y:S01]  /*1ad20*/  IMAD.MOV.U32 R26, RZ, RZ, 0x1 ;  /* 0x00000001ff1a7424 */ /* 0x000fe200078e00ff */
[----:B------:R-:W-:Y:S01]  /*1ad30*/  LOP3.LUT R30, R3, 0x200, R30, 0xf8, !PT ;  /* 0x00000200031e7812 */ /* 0x000fe200078ef81e */
[----:B------:R-:W-:Y:S01]  /*1ad40*/  ULDC.64 UR40, c[0x0][0x198] ;  /* 0x0000660000287ab9 */ /* 0x000fe20000000a00 */
[----:B------:R-:W-:Y:S01]  /*1ad50*/  SHF.R.U32.HI R3, RZ, 0x3, R4 ;  /* 0x00000003ff037819 */ /* 0x000fe20000011604 */
[----:B------:R-:W-:Y:S01]  /*1ad60*/  ULOP3.LUT UR38, UR36, 0x2, URZ, 0xfc, !UPT ;  /* 0x0000000224267892 */ /* 0x000fe2000f8efc3f */
[----:B------:R-:W-:-:S02]  /*1ad70*/  ULDC UR37, c[0x0][0xc] ;  /* 0x0000030000257ab9 */ /* 0x000fc40000000800 */
[----:B------:R-:W-:Y:S02]  /*1ad80*/  LOP3.LUT R3, R3, 0x70, R0, 0xf8, !PT ;  /* 0x0000007003037812 */ /* 0x000fe400078ef800 */
[C---:B------:R-:W-:Y:S01]  /*1ad90*/  LOP3.LUT R0, R2.reuse, 0x40, RZ, 0xfc, !PT ;  /* 0x0000004002007812 */ /* 0x040fe200078efcff */
[----:B-1----:R-:W-:Y:S01]  /*1ada0*/  ULEA UR4, UR5, UR4, 0x18 ;  /* 0x0000000405047291 */ /* 0x002fe2000f8ec03f */
[C---:B------:R-:W-:Y:S02]  /*1adb0*/  LOP3.LUT R3, R2.reuse, 0x80, RZ, 0xfc, !PT ;  /* 0x0000008002037812 */ /* 0x040fe400078efcff */
[----:B------:R-:W-:-:S03]  /*1adc0*/  LOP3.LUT R2, R2, 0xc0, RZ, 0xfc, !PT ;  /* 0x000000c002027812 */ /* 0x000fc600078efcff */
[----:B------:R-:W-:-:S04]  /*1add0*/  IMAD.U32 R23, RZ, RZ, UR4 ;  /* 0x00000004ff177e24 */ /* 0x000fc8000f8e00ff */
[----:B------:R-:W-:-:S05]  /*1ade0*/  IMAD R0, R30, 0x2, R23 ;  /* 0x000000021e007824 */ /* 0x000fca00078e0217 */
[----:B------:R0:W-:Y:S02]  /*1adf0*/  STL [R1+0x8], R0 ;  /* 0x0000080001007387 */ /* 0x0001e40000100800 */
.L_x_3176:
[----:B------:R-:W-:Y:S05]  /*1ae00*/  YIELD ;  /* 0x0000000000007946 */ /* 0x000fea0003800000 */
[----:B------:R-:W-:Y:S01]  /*1ae10*/  ULDC.64 UR4, c[0x0][0xa28] ;  /* 0x00028a0000047ab9 */ /* 0x000fe20000000a00 */
[----:B------:R-:W-:Y:S01]  /*1ae20*/  IMAD.MOV.U32 R31, RZ, RZ, RZ ;  /* 0x000000ffff1f7224 */ /* 0x000fe200078e00ff */
[----:B------:R-:W-:Y:S01]  /*1ae30*/  ISETP.NE.U32.AND P0, PT, RZ, UR4, PT ;  /* 0x00000004ff007c0c */ /* 0x000fe2000bf05070 */
[----:B0123--:R-:W1:Y:S01]  /*1ae40*/  LDC.64 R4, c[0x0][0xa00] ;  /* 0x00028000ff047b82 */ /* 0x00fe620000000a00 */
[----:B------:R-:W-:Y:S01]  /*1ae50*/  IMAD.MOV.U32 R8, RZ, RZ, RZ ;  /* 0x000000ffff087224 */ /* 0x000fe200078e00ff */
[----:B------:R-:W-:Y:S01]  /*1ae60*/  ULDC.64 UR6, c[0x0][0xa10] ;  /* 0x0002840000067ab9 */ /* 0x000fe20000000a00 */
[----:B------:R-:W-:Y:S01]  /*1ae70*/  ISETP.NE.AND.EX P0, PT, RZ, UR5, PT, P0 ;  /* 0x00000005ff007c0c */ /* 0x000fe2000bf05300 */
[----:B------:R-:W-:-:S12]  /*1ae80*/  ULDC.64 UR4, c[0x0][0xa18] ;  /* 0x0002860000047ab9 */ /* 0x000fd80000000a00 */
[----:B------:R-:W2:Y:S02]  /*1ae90*/  @P0 LDC.64 R2, c[0x0][0xa28] ;  /* 0x00028a00ff020b82 */ /* 0x000ea40000000a00 */
[----:B--2---:R-:W-:-:S05]  /*1aea0*/  @P0 IMAD.WIDE R2, R19, 0x4, R2 ;  /* 0x0000000413020825 */ /* 0x004fca00078e0202 */
[----:B------:R2:W5:Y:S01]  /*1aeb0*/  @P0 LDG.E R31, desc[UR54][R2.64] ;  /* 0x00000036021f0981 */ /* 0x000562000c1e1900 */
[----:B------:R-:W-:Y:S01]  /*1aec0*/  ISETP.NE.U32.AND P0, PT, RZ, UR4, PT ;  /* 0x00000004ff007c0c */ /* 0x000fe2000bf05070 */
[----:B-1----:R-:W-:Y:S01]  /*1aed0*/  IMAD.WIDE R4, R19, 0x4, R4 ;  /* 0x0000000413047825 */ /* 0x002fe200078e0204 */
[----:B------:R-:W-:Y:S02]  /*1aee0*/  ISETP.NE.U32.AND P1, PT, RZ, UR6, PT ;  /* 0x00000006ff007c0c */ /* 0x000fe4000bf25070 */
[----:B------:R-:W-:Y:S01]  /*1aef0*/  ISETP.NE.AND.EX P2, PT, RZ, UR5, PT, P0 ;  /* 0x00000005ff007c0c */ /* 0x000fe2000bf45300 */
[----:B------:R-:W-:Y:S01]  /*1af00*/  ULDC.64 UR4, c[0x0][0xa00] ;  /* 0x0002800000047ab9 */ /* 0x000fe20000000a00 */
[----:B------:R-:W-:Y:S01]  /*1af10*/  ISETP.NE.AND.EX P1, PT, RZ, UR7, PT, P1 ;  /* 0x00000007ff007c0c */ /* 0x000fe2000bf25310 */
[----:B0-----:R-:W-:Y:S01]  /*1af20*/  IMAD.MOV.U32 R0, RZ, RZ, RZ ;  /* 0x000000ffff007224 */ /* 0x001fe200078e00ff */
[----:B------:R-:W-:Y:S01]  /*1af30*/  ISETP.NE.U32.AND P0, PT, RZ, UR4, PT ;  /* 0x00000004ff007c0c */ /* 0x000fe2000bf05070 */
[----:B--2---:R-:W0:Y:S03]  /*1af40*/  LDC.64 R2, c[0x0][0xa10] ;  /* 0x00028400ff027b82 */ /* 0x004e260000000a00 */
[----:B------:R-:W-:-:S05]  /*1af50*/  ISETP.NE.AND.EX P0, PT, RZ, UR5, PT, P0 ;  /* 0x00000005ff007c0c */ /* 0x000fca000bf05300 */
[----:B------:R-:W1:Y:S08]  /*1af60*/  @P2 LDC.64 R6, c[0x0][0xa18] ;  /* 0x00028600ff062b82 */ /* 0x000e700000000a00 */
[----:B------:R-:W2:Y:S01]  /*1af70*/  @P0 LDG.E R8, desc[UR54][R4.64] ;  /* 0x0000003604080981 */ /* 0x000ea2000c1e1900 */
[----:B------:R-:W-:Y:S01]  /*1af80*/  ULDC UR4, c[0x0][0x288] ;  /* 0x0000a20000047ab9 */ /* 0x000fe20000000800 */
[----:B0-----:R-:W-:-:S05]  /*1af90*/  IMAD.WIDE R2, R19, 0x4, R2 ;  /* 0x0000000413027825 */ /* 0x001fca00078e0202 */
[----:B------:R-:W5:Y:S01]  /*1afa0*/  @P1 LDG.E R0, desc[UR54][R2.64] ;  /* 0x0000003602001981 */ /* 0x000f62000c1e1900 */
[----:B-1----:R-:W-:-:S03]  /*1afb0*/  @P2 IMAD.WIDE R6, R19, 0x4, R6 ;  /* 0x0000000413062825 */ /* 0x002fc600078e0206 */
[----:B--2---:R0:W-:Y:S02]  /*1afc0*/  STL [R1+0xc], R8 ;  /* 0x00000c0801007387 */ /* 0x0041e40000100800 */
[----:B0-----:R-:W-:Y:S01]  /*1afd0*/  MOV R8, UR4 ;  /* 0x0000000400087c02 */ /* 0x001fe20008000f00 */
[----:B------:R-:W-:-:S05]  /*1afe0*/  ULDC.64 UR4, c[0x0][0x418] ;  /* 0x0001060000047ab9 */ /* 0x000fca0000000a00 */
        /* <DEDUP_REMOVED lines=8> */
[----:B0-----:R-:W-:Y:S02]  /*1b070*/  IMAD.U32 R6, RZ, RZ, UR5 ;  /* 0x00000005ff067e24 */ /* 0x001fe4000f8e00ff */
[----:B------:R-:W-:Y:S01]  /*1b080*/  IMAD.U32 R10, RZ, RZ, UR4 ;  /* 0x00000004ff0a7e24 */ /* 0x000fe2000f8e00ff */
[----:B--2---:R0:W-:Y:S01]  /*1b090*/  STL [R1+0x4], R8 ;  /* 0x0000040801007387 */ /* 0x0041e20000100800 */
[----:B------:R-:W-:Y:S01]  /*1b0a0*/  IMAD.MOV.U32 R12, RZ, RZ, R8 ;  /* 0x000000ffff0c7224 */ /* 0x000fe200078e0008 */
[----:B------:R-:W-:Y:S06]  /*1b0b0*/  @P2 BRA `(.L_x_3062) ;  /* 0x0000000000142947 */ /* 0x000fec0003800000 */
[----:B------:R-:W-:Y:S05]  /*1b0c0*/  @!P0 BRA `(.L_x_3062) ;  /* 0x0000000000108947 */ /* 0x000fea0003800000 */
[----:B0-----:R-:W2:Y:S04]  /*1b0d0*/  LDG.E R8, desc[UR54][R4.64] ;  /* 0x0000003604087981 */ /* 0x001ea8000c1e1900 */
[----:B------:R-:W2:Y:S02]  /*1b0e0*/  LDG.E R7, desc[UR54][R4.64+0x4] ;  /* 0x0000043604077981 */ /* 0x000ea4000c1e1900 */
[----:B--2---:R-:W-:-:S05]  /*1b0f0*/  IMAD.IADD R12, R7, 0x1, -R8 ;  /* 0x00000001070c7824 */ /* 0x004fca00078e0a08 */
[----:B------:R1:W-:Y:S02]  /*1b100*/  STL [R1+0x4], R12 ;  /* 0x0000040c01007387 */ /* 0x0003e40000100800 */
.L_x_3062:
[----:B------:R-:W-:Y:S02]  /*1b110*/  ULDC.64 UR4, c[0x0][0xa20] ;  /* 0x0002880000047ab9 */ /* 0x000fe40000000a00 */
[----:B------:R-:W-:-:S04]  /*1b120*/  ISETP.NE.U32.AND P0, PT, RZ, UR4, PT ;  /* 0x00000004ff007c0c */ /* 0x000fc8000bf05070 */
[----:B------:R-:W-:-:S13]  /*1b130*/  ISETP.NE.AND.EX P0, PT, RZ, UR5, PT, P0 ;  /* 0x00000005ff007c0c */ /* 0x000fda000bf05300 */
[----:B------:R-:W-:Y:S05]  /*1b140*/  @!P0 BRA `(.L_x_3063) ;  /* 0x0000000000108947 */ /* 0x000fea0003800000 */
[----:B------:R-:W2:Y:S02]  /*1b150*/  LDC.64 R4, c[0x0][0xa20] ;  /* 0x00028800ff047b82 */ /* 0x000ea40000000a00 */
[----:B--2---:R-:W-:-:S05]  /*1b160*/  IMAD.WIDE R4, R19, 0x4, R4 ;  /* 0x0000000413047825 */ /* 0x004fca00078e0204 */
[----:B------:R2:W5:Y:S01]  /*1b170*/  LDG.E R10, desc[UR54][R4.64] ;  /* 0x00000036040a7981 */ /* 0x000562000c1e1900 */
[----:B------:R-:W-:Y:S05]  /*1b180*/  BRA `(.L_x_3064) ;  /* 0x0000000000247947 */ /* 0x000fea0003800000 */
.L_x_3063:
[----:B------:R-:W-:Y:S02]  /*1b190*/  ULDC.64 UR4, c[0x0][0xa08] ;  /* 0x0002820000047ab9 */ /* 0x000fe40000000a00 */
[----:B------:R-:W-:-:S04]  /*1b1a0*/  ISETP.NE.U32.AND P0, PT, RZ, UR4, PT ;  /* 0x00000004ff007c0c */ /* 0x000fc8000bf05070 */
[----:B------:R-:W-:-:S13]  /*1b1b0*/  ISETP.NE.AND.EX P0, PT, RZ, UR5, PT, P0 ;  /* 0x00000005ff007c0c */ /* 0x000fda000bf05300 */
[----:B------:R-:W-:Y:S05]  /*1b1c0*/  @!P0 BRA `(.L_x_3064) ;  /* 0x0000000000148947 */ /* 0x000fea0003800000 */
[----:B------:R-:W2:Y:S02]  /*1b1d0*/  LDC.64 R4, c[0x0][0xa08] ;  /* 0x00028200ff047b82 */ /* 0x000ea40000000a00 */
[----:B--2---:R-:W-:-:S05]  /*1b1e0*/  IMAD.WIDE R4, R19, 0x4, R4 ;  /* 0x0000000413047825 */ /* 0x004fca00078e0204 */
[----:B------:R-:W2:Y:S04]  /*1b1f0*/  LDG.E R10, desc[UR54][R4.64] ;  /* 0x00000036040a7981 */ /* 0x000ea8000c1e1900 */
[----:B------:R-:W2:Y:S02]  /*1b200*/  LDG.E R7, desc[UR54][R4.64+0x4] ;  /* 0x0000043604077981 */ /* 0x000ea4000c1e1900 */
[----:B--2---:R-:W-:-:S07]  /*1b210*/  IMAD.IADD R10, R7, 0x1, -R10 ;  /* 0x00000001070a7824 */ /* 0x004fce00078e0a0a */
.L_x_3064:
[----:B--2---:R-:W2:Y:S01]  /*1b220*/  @P1 LDG.E R5, desc[UR54][R2.64] ;  /* 0x0000003602051981 */ /* 0x004ea2000c1e1900 */
[----:B------:R-:W3:Y:S03]  /*1b230*/  LDC R7, c[0x0][0x448] ;  /* 0x00011200ff077b82 */ /* 0x000ee60000000800 */
[----:B------:R4:W2:Y:S01]  /*1b240*/  @P1 LDG.E R4, desc[UR54][R2.64+0x4] ;  /* 0x0000043602041981 */ /* 0x0008a2000c1e1900 */
[----:B------:R-:W-:Y:S02]  /*1b250*/  IMAD.SHL.U32 R35, R17, 0x80, RZ ;  /* 0x0000008011237824 */ /* 0x000fe400078e00ff */
[----:B-----5:R-:W-:Y:S02]  /*1b260*/  IMAD.IADD R10, R10, 0x1, -R31 ;  /* 0x000000010a0a7824 */ /* 0x020fe400078e0a1f */
[----:B----4-:R-:W4:Y:S01]  /*1b270*/  LDC.64 R2, c[0x0][0x9e0] ;  /* 0x00027800ff027b82 */ /* 0x010f220000000a00 */
[----:B---3--:R-:W-:-:S13]  /*1b280*/  ISETP.NE.AND P2, PT, R7, 0x1, PT ;  /* 0x000000010700780c */ /* 0x008fda0003f45270 */
[----:B------:R-:W3:Y:S01]  /*1b290*/  @P2 LDC R7, c[0x0][0x44c] ;  /* 0x00011300ff072b82 */ /* 0x000ee20000000800 */
[----:B----4-:R-:W-:-:S07]  /*1b2a0*/  ISETP.GE.AND P3, PT, R3, 0x1, PT ;  /* 0x000000010300780c */ /* 0x010fce0003f66270 */
[----:B0-----:R-:W0:Y:S01]  /*1b2b0*/  @P2 LDC R8, c[0x0][0x450] ;  /* 0x00011400ff082b82 */ /* 0x001e220000000800 */
[----:B--2---:R-:W-:Y:S02]  /*1b2c0*/  @P1 IMAD.IADD R6, R4, 0x1, -R5 ;  /* 0x0000000104061824 */ /* 0x004fe400078e0a05 */
[----:B------:R-:W-:Y:S02]  /*1b2d0*/  VIADD R4, R35, 0x7f ;  /* 0x0000007f23047836 */ /* 0x000fe40000000000 */
[----:B------:R-:W-:Y:S02]  /*1b2e0*/  IMAD.IADD R17, R10, 0x1, R6 ;  /* 0x000000010a117824 */ /* 0x000fe400078e0206 */
[----:B---3--:R-:W-:-:S03]  /*1b2f0*/  @P2 IMAD.HI.U32 R5, R4, R7, RZ ;  /* 0x0000000704052227 */ /* 0x008fc600078e00ff */
[C---:B------:R-:W-:Y:S02]  /*1b300*/  IADD3 R7, R17.reuse, 0x1, -R12 ;  /* 0x0000000111077810 */ /* 0x040fe40007ffe80c */
[----:B0-----:R-:W-:Y:S01]  /*1b310*/  @P2 SHF.R.U32.HI R4, RZ, R8, R5 ;  /* 0x00000008ff042219 */ /* 0x001fe20000011605 */
[----:B------:R-:W-:-:S03]  /*1b320*/  VIADD R5, R17, 0x5f ;  /* 0x0000005f11057836 */ /* 0x000fc60000000000 */
[----:B------:R-:W-:Y:S01]  /*1b330*/  IADD3 R11, R7, R4, RZ ;  /* 0x00000004070b7210 */ /* 0x000fe20007ffe0ff */
[----:B------:R-:W-:-:S04]  /*1b340*/  IMAD.HI R5, R5, 0x2aaaaaab, RZ ;  /* 0x2aaaaaab05057827 */ /* 0x000fc800078e02ff */
[----:B------:R-:W-:Y:S01]  /*1b350*/  IMAD.IADD R2, R11, 0x1, R2 ;  /* 0x000000010b027824 */ /* 0x000fe200078e0202 */
[----:B------:R-:W-:-:S04]  /*1b360*/  SHF.R.U32.HI R4, RZ, 0x1f, R5 ;  /* 0x0000001fff047819 */ /* 0x000fc80000011605 */
[----:B------:R-:W-:Y:S01]  /*1b370*/  LEA.HI.SX32 R9, R5, R4, 0x1c ;  /* 0x0000000405097211 */ /* 0x000fe200078fe2ff */
        /* <DEDUP_REMOVED lines=12> */
.L_x_3067:
[----:B------:R-:W-:-:S13]  /*1b440*/  ISETP.NE.AND P0, PT, R3, 0x1, PT ;  /* 0x000000010300780c */ /* 0x000fda0003f05270 */
[----:B------:R-:W0:Y:S02]  /*1b450*/  @P0 LDC.64 R4, c[0x0][0x9e8] ;  /* 0x00027a00ff040b82 */ /* 0x000e240000000a00 */
[----:B0-----:R-:W-:-:S05]  /*1b460*/  @P0 IMAD.HI.U32 R4, R8, R4, RZ ;  /* 0x0000000408040227 */ /* 0x001fca00078e00ff */
[----:B------:R-:W-:-:S07]  /*1b470*/  @P0 SHF.R.U32.HI R8, RZ, R5, R4 ;  /* 0x00000005ff080219 */ /* 0x000fce0000011604 */
.L_x_3068:
[----:B------:R-:W-:Y:S05]  /*1b480*/  BSYNC B0 ;  /* 0x0000000000007941 */ /* 0x000fea0003800000 */
.L_x_3066:
[----:B------:R-:W-:-:S05]  /*1b490*/  IMAD R5, R8, R3, R3 ;  /* 0x0000000308057224 */ /* 0x000fca00078e0203 */
[----:B------:R-:W-:-:S07]  /*1b4a0*/  VIMNMX R2, R2, R5, PT ;  /* 0x0000000502027248 */ /* 0x000fce0003fe0100 */
.L_x_3065:
[----:B------:R-:W0:Y:S01]  /*1b4b0*/  @P2 LDC R4, c[0x0][0x44c] ;  /* 0x00011300ff042b82 */ /* 0x000e220000000800 */
[----:B------:R-:W-:Y:S01]  /*1b4c0*/  IMAD.MOV.U32 R5, RZ, RZ, R35 ;  /* 0x000000ffff057224 */ /* 0x000fe200078e0023 */
[----:B------:R-:W-:Y:S01]  /*1b4d0*/  ULDC UR4, c[0x0][0x9dc] ;  /* 0x0002770000047ab9 */ /* 0x000fe20000000800 */
[----:B------:R-:W-:-:S05]  /*1b4e0*/  IMAD.IADD R8, R17, 0x1, -R12 ;  /* 0x0000000111087824 */ /* 0x000fca00078e0a0c */
[----:B------:R-:W2:Y:S01]  /*1b4f0*/  @P2 LDC R11, c[0x0][0x450] ;  /* 0x00011400ff0b2b82 */ /* 0x000ea20000000800 */
[----:B0-----:R-:W-:-:S05]  /*1b500*/  @P2 IMAD.HI.U32 R4, R35, R4, RZ ;  /* 0x0000000423042227 */ /* 0x001fca00078e00ff */
[----:B--2---:R-:W-:-:S05]  /*1b510*/  @P2 SHF.R.U32.HI R5, RZ, R11, R4 ;  /* 0x0000000bff052219 */ /* 0x004fca0000011604 */
[----:B-1----:R-:W-:-:S04]  /*1b520*/  IMAD.IADD R12, R8, 0x1, R5 ;  /* 0x00000001080c7824 */ /* 0x002fc800078e0205 */
        /* <DEDUP_REMOVED lines=12> */
.L_x_3071:
[----:B------:R-:W-:-:S13]  /*1b5f0*/  ISETP.NE.AND P0, PT, R3, 0x1, PT ;  /* 0x000000010300780c */ /* 0x000fda0003f05270 */
[----:B------:R-:W0:Y:S02]  /*1b600*/  @P0 LDC.64 R4, c[0x0][0x9e8] ;  /* 0x00027a00ff040b82 */ /* 0x000e240000000a00 */
[----:B0-----:R-:W-:-:S05]  /*1b610*/  @P0 IMAD.HI.U32 R4, R12, R4, RZ ;  /* 0x000000040c040227 */ /* 0x001fca00078e00ff */
[----:B------:R-:W-:-:S07]  /*1b620*/  @P0 SHF.R.U32.HI R12, RZ, R5, R4 ;  /* 0x00000005ff0c0219 */ /* 0x000fce0000011604 */
.L_x_3072:
[----:B------:R-:W-:Y:S05]  /*1b630*/  BSYNC B0 ;  /* 0x0000000000007941 */ /* 0x000fea0003800000 */
.L_x_3070:
[----:B------:R-:W-:-:S05]  /*1b640*/  IMAD R12, R12, R3, RZ ;  /* 0x000000030c0c7224 */ /* 0x000fca00078e02ff */
[----:B------:R-:W-:-:S07]  /*1b650*/  VIMNMX R11, R11, R12, !PT ;  /* 0x0000000c0b0b7248 */ /* 0x000fce0007fe0100 */
.L_x_3069:
[----:B------:R-:W-:Y:S01]  /*1b660*/  VIADD R2, R2, 0x5f ;  /* 0x0000005f02027836 */ /* 0x000fe20000000000 */
[----:B------:R-:W-:Y:S01]  /*1b670*/  BSSY B0, `(.L_x_3073) ;  /* 0x0000138000007945 */ /* 0x000fe20003800000 */
        /* <DEDUP_REMOVED lines=14> */
[----:B------:R-:W-:-:S07]  /*1b760*/  SHF.R.U32.HI R4, RZ, 0x6, R3 ;  /* 0x00000006ff047819 */ /* 0x000fce0000011603 */
[----:B------:R-:W-:Y:S02]  /*1b770*/  @P0 VIADD R5, R6, 0x5f ;  /* 0x0000005f06050836 */ /* 0x000fe40000000000 */
[----:B------:R-:W-:Y:S02]  /*1b780*/  IMAD.MOV.U32 R6, RZ, RZ, R4 ;  /* 0x000000ffff067224 */ /* 0x000fe400078e0004 */
[----:B------:R-:W-:-:S05]  /*1b790*/  @P0 IMAD.HI R5, R5, 0x2aaaaaab, RZ ;  /* 0x2aaaaaab05050827 */ /* 0x000fca00078e02ff */
[----:B------:R-:W-:-:S04]  /*1b7a0*/  @P0 SHF.R.U32.HI R2, RZ, 0x1f, R5 ;  /* 0x0000001fff020819 */ /* 0x000fc80000011605 */
        /* <DEDUP_REMOVED lines=11> */
.L_x_3260:
[----:B-1----:R-:W-:Y:S02]  /*1b860*/  ISETP.NE.AND P0, PT, R14, RZ, PT ;  /* 0x000000ff0e00720c */ /* 0x002fe40003f05270 */
[----:B------:R-:W-:-:S11]  /*1b870*/  PLOP3.LUT P6, PT, PT, PT, PT, 0x8, 0x0 ;  /* 0x000000000000781c */ /* 0x000fd60003fce170 */
[----:B------:R-:W-:Y:S05]  /*1b880*/  @P0 BRA `(.L_x_3076) ;  /* 0x00000000000c0947 */ /* 0x000fea0003800000 */
[----:B------:R-:W-:-:S03]  /*1b890*/  UMOV UR4, 0xffffffff ;  /* 0xffffffff00047882 */ /* 0x000fc60000000000 */
[----:B------:R-:W-:Y:S05]  /*1b8a0*/  BRA.DIV UR4, `(.L_x_3077) ;  /* 0x0000007604407947 */ /* 0x000fea000b800000 */
[----:B------:R-:W-:-:S13]  /*1b8b0*/  ELECT P6, URZ, PT ;  /* 0x00000000003f782f */ /* 0x000fda00038c0000 */
.L_x_3076:
        /* <DEDUP_REMOVED lines=9> */
.L_x_3263:
[----:B------:R-:W-:Y:S05]  /*1b950*/  BSYNC B1 ;  /* 0x0000000000017941 */ /* 0x000fea0003800000 */
.L_x_3078:
[----:B------:R-:W-:Y:S04]  /*1b960*/  BSSY B1, `(.L_x_3080) ;  /* 0x000007b000017945 */ /* 0x000fe80003800000 */
[----:B------:R-:W-:Y:S05]  /*1b970*/  @!P6 BRA `(.L_x_3081) ;  /* 0x0000000400e4e947 */ /* 0x000fea0003800000 */
[----:B------:R-:W-:Y:S01]  /*1b980*/  IMAD R12, R24, 0x8, R23 ;  /* 0x00000008180c7824 */ /* 0x000fe200078e0217 */
[----:B0-----:R-:W-:Y:S01]  /*1b990*/  SHF.L.U32 R2, R27, 0x1f, RZ ;  /* 0x0000001f1b027819 */ /* 0x001fe200000006ff */
[----:B------:R-:W0:Y:S01]  /*1b9a0*/  S2R R3, SR_TID.X ;  /* 0x0000000000037919 */ /* 0x000e220000002100 */
[----:B------:R-:W-:Y:S02]  /*1b9b0*/  BSSY B2, `(.L_x_3082) ;  /* 0x0000005000027945 */ /* 0x000fe40003800000 */
[----:B------:R-:W1:Y:S01]  /*1b9c0*/  SYNCS.PHASECHK.TRANS64.TRYWAIT P0, [R12+URZ+0x228a0], R2 ;  /* 0x0228a0020c0075a7 */ /* 0x000e62000800017f */
[----:B0-----:R-:W-:-:S04]  /*1b9d0*/  LOP3.LUT R3, R3, 0x7f, RZ, 0xc0, !PT ;  /* 0x0000007f03037812 */ /* 0x001fc800078ec0ff */
[----:B------:R-:W-:Y:S01]  /*1b9e0*/  ISETP.NE.AND P1, PT, R3, RZ, PT ;  /* 0x000000ff0300720c */ /* 0x000fe20003f25270 */
[----:B-1----:R-:W-:-:S12]  /*1b9f0*/  @!P0 BRA `(.L_x_3083) ;  /* 0x0000007400208947 */ /* 0x002fd80003800000 */
.L_x_3264:
[----:B------:R-:W-:Y:S05]  /*1ba00*/  BSYNC B2 ;  /* 0x0000000000027941 */ /* 0x000fea0003800000 */
.L_x_3082:
        /* <DEDUP_REMOVED lines=9> */
.L_x_3085:
[----:B------:R-:W-:Y:S05]  /*1baa0*/  BSYNC B2 ;  /* 0x0000000000027941 */ /* 0x000fea0003800000 */
.L_x_3084:
        /* <DEDUP_REMOVED lines=10> */
[----:B------:R-:W-:Y:S01]  /*1bb50*/  VIADD R13, R12, 0x22890 ;  /* 0x000228900c0d7836 */ /* 0x000fe20000000000 */
[----:B------:R-:W-:-:S09]  /*1bb60*/  UMOV UR7, 0x12f00000 ;  /* 0x12f0000000077882 */ /* 0x000fd20000000000 */
.L_x_3086:
        /* <DEDUP_REMOVED lines=13> */
.L_x_3265:
[----:B------:R-:W-:Y:S05]  /*1bc40*/  BSYNC B2 ;  /* 0x0000000000027941 */ /* 0x000fea0003800000 */
.L_x_3087:
[----:B------:R-:W-:Y:S01]  /*1bc50*/  BSSY B2, `(.L_x_3089) ;  /* 0x000000b000027945 */ /* 0x000fe20003800000 */
[----:B01----:R-:W-:Y:S02]  /*1bc60*/  IMAD.MOV.U32 R2, RZ, RZ, 0x0 ;  /* 0x00000000ff027424 */ /* 0x003fe400078e00ff */
[----:B------:R-:W-:Y:S01]  /*1bc70*/  IMAD.MOV.U32 R3, RZ, RZ, 0x12f00000 ;  /* 0x12f00000ff037424 */ /* 0x000fe200078e00ff */
[----:B------:R-:W-:Y:S06]  /*1bc80*/  @P1 BRA `(.L_x_3090) ;  /* 0x00000000001c1947 */ /* 0x000fec0003800000 */
[----:B------:R-:W0:Y:S01]  /*1bc90*/  S2R R14, SR_TID.X ;  /* 0x00000000000e7919 */ /* 0x000e220000002100 */
[----:B------:R-:W-:-:S04]  /*1bca0*/  IMAD.MOV.U32 R13, RZ, RZ, 0xc000 ;  /* 0x0000c000ff0d7424 */ /* 0x000fc800078e00ff */
[----:B------:R1:W-:Y:S01]  /*1bcb0*/  SYNCS.ARRIVE.TRANS64 RZ, [R12+URZ+0x228b0], R13 ;  /* 0x0228b00d0cff79a7 */ /* 0x0003e2000800003f */
[----:B0-----:R-:W-:-:S04]  /*1bcc0*/  LOP3.LUT R14, R14, 0x1f, RZ, 0xc0, !PT ;  /* 0x0000001f0e0e7812 */ /* 0x001fc800078ec0ff */
[----:B------:R-:W-:-:S13]  /*1bcd0*/  ISETP.NE.AND P0, PT, R14, RZ, PT ;  /* 0x000000ff0e00720c */ /* 0x000fda0003f05270 */
[----:B-1----:R-:W-:Y:S05]  /*1bce0*/  @!P0 BRA `(.L_x_3090) ;  /* 0x0000000000048947 */ /* 0x002fea0003800000 */
[----:B------:R-:W-:Y:S01]  /*1bcf0*/  BPT.TRAP 0x1 ;  /* 0x000000040000795c */ /* 0x000fe20000300000 */
.L_x_3090:
[----:B------:R-:W-:Y:S05]  /*1bd00*/  BSYNC B2 ;  /* 0x0000000000027941 */ /* 0x000fea0003800000 */
.L_x_3089:
[----:B------:R-:W-:Y:S01]  /*1bd10*/  R2UR UR6, R2 ;  /* 0x00000000020672ca */ /* 0x000fe200000e0000 */
[----:B------:R-:W-:Y:S01]  /*1bd20*/  UIADD3 UR4, UP0, UR40, 0x670, URZ ;  /* 0x0000067028047890 */ /* 0x000fe2000ff1e03f */
[----:B------:R-:W-:Y:S01]  /*1bd30*/  R2UR UR7, R3 ;  /* 0x00000000030772ca */ /* 0x000fe200000e0000 */
[----:B------:R-:W-:Y:S01]  /*1bd40*/  VIADD R12, R12, 0x228b0 ;  /* 0x000228b00c0c7836 */ /* 0x000fe20000000000 */
[----:B------:R-:W-:Y:S01]  /*1bd50*/  R2UR UR10, R11 ;  /* 0x000000000b0a72ca */ /* 0x000fe200000e0000 */
[----:B------:R-:W-:Y:S01]  /*1bd60*/  IMAD R11, R24, 0xc000, R23 ;  /* 0x0000c000180b7824 */ /* 0x000fe200078e0217 */
[----:B------:R-:W-:Y:S01]  /*1bd70*/  PLOP3.LUT P0, PT, PT, PT, PT, 0x80, 0x0 ;  /* 0x000000000000781c */ /* 0x000fe20003f0f070 */
[----:B------:R-:W-:Y:S02]  /*1bd80*/  UIADD3.X UR5, URZ, UR41, URZ, UP0, !UPT ;  /* 0x000000293f057290 */ /* 0x000fe400087fe43f */
[----:B------:R-:W-:-:S10]  /*1bd90*/  VIADD R13, R11, 0x400 ;  /* 0x000004000b0d7836 */ /* 0x000fd40000000000 */
.L_x_3091:
        /* <DEDUP_REMOVED lines=15> */
.L_x_3092:
        /* <DEDUP_REMOVED lines=15> */
.L_x_3093:
        /* <DEDUP_REMOVED lines=15> */
.L_x_3094:
        /* <DEDUP_REMOVED lines=10> */
.L_x_3081:
[----:B------:R-:W-:Y:S05]  /*1c110*/  BSYNC B1 ;  /* 0x0000000000017941 */ /* 0x000fea0003800000 */
.L_x_3080:
[----:B------:R-:W-:Y:S01]  /*1c120*/  VIADD R11, R6, 0xfffffffe ;  /* 0xfffffffe060b7836 */ /* 0x000fe20000000000 */
[----:B------:R-:W-:Y:S01]  /*1c130*/  PLOP3.LUT P0, PT, PT, PT, PT, 0x8, 0x0 ;  /* 0x000000000000781c */ /* 0x000fe20003f0e170 */
[----:B------:R-:W-:-:S03]  /*1c140*/  VIADD R24, R24, 0x1 ;  /* 0x0000000118187836 */ /* 0x000fc60000000000 */
[----:B------:R-:W-:Y:S02]  /*1c150*/  ISETP.GE.AND P2, PT, R11, R4, PT ;  /* 0x000000040b00720c */ /* 0x000fe40003f46270 */
[----:B------:R-:W-:-:S04]  /*1c160*/  ISETP.NE.AND P1, PT, R24, 0x2, PT ;  /* 0x000000021800780c */ /* 0x000fc80003f25270 */
[----:B0-----:R-:W-:Y:S02]  /*1c170*/  SEL R2, RZ, 0x1, P1 ;  /* 0x00000001ff027807 */ /* 0x001fe40000800000 */
[----:B------:R-:W-:Y:S02]  /*1c180*/  SEL R24, R24, RZ, P1 ;  /* 0x000000ff18187207 */ /* 0x000fe40000800000 */
[----:B------:R-:W-:-:S03]  /*1c190*/  LOP3.LUT R27, R27, R2, RZ, 0x3c, !PT ;  /* 0x000000021b1b7212 */ /* 0x000fc600078e3cff */
[----:B------:R-:W-:Y:S05]  /*1c1a0*/  @!P2 BRA `(.L_x_3074) ;  /* 0x000000080010a947 */ /* 0x000fea0003800000 */
.L_x_3110:
[----:B------:R-:W-:Y:S05]  /*1c1b0*/  YIELD ;  /* 0x0000000000007946 */ /* 0x000fea0003800000 */
[----:B------:R-:W-:Y:S04]  /*1c1c0*/  BSSY B1, `(.L_x_3095) ;  /* 0x000007a000017945 */ /* 0x000fe80003800000 */
[----:B------:R-:W-:Y:S05]  /*1c1d0*/  @!P6 BRA `(.L_x_3096) ;  /* 0x0000000400e0e947 */ /* 0x000fea0003800000 */
[----:B------:R-:W-:Y:S01]  /*1c1e0*/  IMAD R10, R24, 0x8, R23 ;  /* 0x00000008180a7824 */ /* 0x000fe200078e0217 */
[----:B------:R-:W-:Y:S01]  /*1c1f0*/  SHF.L.U32 R2, R27, 0x1f, RZ ;  /* 0x0000001f1b027819 */ /* 0x000fe200000006ff */
[----:B------:R-:W0:Y:S01]  /*1c200*/  S2R R3, SR_TID.X ;  /* 0x0000000000037919 */ /* 0x000e220000002100 */
[----:B------:R-:W-:Y:S02]  /*1c210*/  BSSY B2, `(.L_x_3097) ;  /* 0x0000005000027945 */ /* 0x000fe40003800000 */
[----:B------:R-:W1:Y:S01]  /*1c220*/  SYNCS.PHASECHK.TRANS64.TRYWAIT P1, [R10+URZ+0x228a0], R2 ;  /* 0x0228a0020a0075a7 */ /* 0x000e62000802017f */
[----:B0-----:R-:W-:-:S04]  /*1c230*/  LOP3.LUT R3, R3, 0x7f, RZ, 0xc0, !PT ;  /* 0x0000007f03037812 */ /* 0x001fc800078ec0ff */
[----:B------:R-:W-:Y:S01]  /*1c240*/  ISETP.NE.AND P2, PT, R3, RZ, PT ;  /* 0x000000ff0300720c */ /* 0x000fe20003f45270 */
[----:B-1----:R-:W-:-:S12]  /*1c250*/  @!P1 BRA `(.L_x_3098) ;  /* 0x0000006c00309947 */ /* 0x002fd80003800000 */
.L_x_3266:
[----:B------:R-:W-:Y:S05]  /*1c260*/  BSYNC B2 ;  /* 0x0000000000027941 */ /* 0x000fea0003800000 */
.L_x_3097:
        /* <DEDUP_REMOVED lines=9> */
.L_x_3100:
[----:B------:R-:W-:Y:S05]  /*1c300*/  BSYNC B2 ;  /* 0x0000000000027941 */ /* 0x000fea0003800000 */
.L_x_3099:
        /* <DEDUP_REMOVED lines=11> */
.L_x_3101:
        /* <DEDUP_REMOVED lines=13> */
.L_x_3267:
[----:B------:R-:W-:Y:S05]  /*1c490*/  BSYNC B2 ;  /* 0x0000000000027941 */ /* 0x000fea0003800000 */
.L_x_3102:
[----:B------:R-:W-:Y:S01]  /*1c4a0*/  BSSY B2, `(.L_x_3104) ;  /* 0x000000b000027945 */ /* 0x000fe20003800000 */
[----:B01----:R-:W-:Y:S02]  /*1c4b0*/  IMAD.MOV.U32 R2, RZ, RZ, 0x0 ;  /* 0x00000000ff027424 */ /* 0x003fe400078e00ff */
[----:B------:R-:W-:Y:S01]  /*1c4c0*/  IMAD.MOV.U32 R3, RZ, RZ, 0x12f00000 ;  /* 0x12f00000ff037424 */ /* 0x000fe200078e00ff */
[----:B------:R-:W-:Y:S06]  /*1c4d0*/  @P2 BRA `(.L_x_3105) ;  /* 0x00000000001c2947 */ /* 0x000fec0003800000 */
[----:B------:R-:W0:Y:S01]  /*1c4e0*/  S2R R14, SR_TID.X ;  /* 0x00000000000e7919 */ /* 0x000e220000002100 */
[----:B------:R-:W-:-:S04]  /*1c4f0*/  MOV R13, 0xc000 ;  /* 0x0000c000000d7802 */ /* 0x000fc80000000f00 */
[----:B------:R1:W-:Y:S01]  /*1c500*/  SYNCS.ARRIVE.TRANS64 RZ, [R10+URZ+0x228b0], R13 ;  /* 0x0228b00d0aff79a7 */ /* 0x0003e2000800003f */
[----:B0-----:R-:W-:-:S04]  /*1c510*/  LOP3.LUT R14, R14, 0x1f, RZ, 0xc0, !PT ;  /* 0x0000001f0e0e7812 */ /* 0x001fc800078ec0ff */
[----:B------:R-:W-:-:S13]  /*1c520*/  ISETP.NE.AND P1, PT, R14, RZ, PT ;  /* 0x000000ff0e00720c */ /* 0x000fda0003f25270 */
[----:B-1----:R-:W-:Y:S05]  /*1c530*/  @!P1 BRA `(.L_x_3105) ;  /* 0x0000000000049947 */ /* 0x002fea0003800000 */
[----:B------:R-:W-:Y:S01]  /*1c540*/  BPT.TRAP 0x1 ;  /* 0x000000040000795c */ /* 0x000fe20000300000 */
.L_x_3105:
[----:B------:R-:W-:Y:S05]  /*1c550*/  BSYNC B2 ;  /* 0x0000000000027941 */ /* 0x000fea0003800000 */
.L_x_3104:
        /* <DEDUP_REMOVED lines=9> */
.L_x_3106:
        /* <DEDUP_REMOVED lines=15> */
.L_x_3107:
        /* <DEDUP_REMOVED lines=15> */
.L_x_3108:
        /* <DEDUP_REMOVED lines=15> */
.L_x_3109:
        /* <DEDUP_REMOVED lines=10> */
.L_x_3096:
[----:B------:R-:W-:Y:S05]  /*1c960*/  BSYNC B1 ;  /* 0x0000000000017941 */ /* 0x000fea0003800000 */
.L_x_3095:
        /* <DEDUP_REMOVED lines=8> */
.L_x_3074:
[----:B------:R-:W-:Y:S05]  /*1c9f0*/  BSYNC B0 ;  /* 0x0000000000007941 */ /* 0x000fea0003800000 */
.L_x_3073:
[----:B------:R-:W0:Y:S01]  /*1ca00*/  LDC R0, c[0x0][0x448] ;  /* 0x00011200ff007b82 */ /* 0x000e220000000800 */
[----:B------:R-:W-:Y:S07]  /*1ca10*/  @!P0 WARPSYNC.ALL ;  /* 0x0000000000008948 */ /* 0x000fee0003800000 */
[----:B------:R-:W1:Y:S08]  /*1ca20*/  LDC.64 R2, c[0x0][0x9e0] ;  /* 0x00027800ff027b82 */ /* 0x000e700000000a00 */
[----:B------:R-:W-:Y:S01]  /*1ca30*/  @!P0 BAR.SYNC.DEFER_BLOCKING 0xc, 0x180 ;  /* 0x0306000000008b1d */ /* 0x000fe20000010000 */
[----:B0-----:R-:W-:Y:S01]  /*1ca40*/  ISETP.NE.AND P1, PT, R0, 0x1, PT ;  /* 0x000000010000780c */ /* 0x001fe20003f25270 */
[----:B------:R-:W-:Y:S01]  /*1ca50*/  VIADD R0, R35, 0x7f ;  /* 0x0000007f23007836 */ /* 0x000fe20000000000 */
[----:B-1----:R-:W-:-:S11]  /*1ca60*/  ISETP.GE.AND P2, PT, R3, 0x1, PT ;  /* 0x000000010300780c */ /* 0x002fd60003f46270 */
[----:B------:R-:W0:Y:S08]  /*1ca70*/  @P1 LDC R5, c[0x0][0x44c] ;  /* 0x00011300ff051b82 */ /* 0x000e300000000800 */
[----:B------:R-:W1:Y:S01]  /*1ca80*/  @P1 LDC R4, c[0x0][0x450] ;  /* 0x00011400ff041b82 */ /* 0x000e620000000800 */
[----:B0-----:R-:W-:-:S05]  /*1ca90*/  @P1 IMAD.HI.U32 R5, R0, R5, RZ ;  /* 0x0000000500051227 */ /* 0x001fca00078e00ff */
[----:B-1----:R-:W-:-:S05]  /*1caa0*/  @P1 SHF.R.U32.HI R0, RZ, R4, R5 ;  /* 0x00000004ff001219 */ /* 0x002fca0000011605 */
[----:B------:R-:W-:-:S04]  /*1cab0*/  IMAD.IADD R7, R7, 0x1, R0 ;  /* 0x0000000107077824 */ /* 0x000fc800078e0200 */
        /* <DEDUP_REMOVED lines=13> */
.L_x_3113:
[----:B------:R-:W-:-:S13]  /*1cb90*/  ISETP.NE.AND P0, PT, R3, 0x1, PT ;  /* 0x000000010300780c */ /* 0x000fda0003f05270 */
[----:B------:R-:W0:Y:S02]  /*1cba0*/  @P0 LDC.64 R4, c[0x0][0x9e8] ;  /* 0x00027a00ff040b82 */ /* 0x000e240000000a00 */
[----:B0-----:R-:W-:-:S05]  /*1cbb0*/  @P0 IMAD.HI.U32 R4, R0, R4, RZ ;  /* 0x0000000400040227 */ /* 0x001fca00078e00ff */
[----:B------:R-:W-:-:S07]  /*1cbc0*/  @P0 SHF.R.U32.HI R0, RZ, R5, R4 ;  /* 0x00000005ff000219 */ /* 0x000fce0000011604 */
.L_x_3114:
[----:B------:R-:W-:Y:S05]  /*1cbd0*/  BSYNC B0 ;  /* 0x0000000000007941 */ /* 0x000fea0003800000 */
.L_x_3112:
[----:B------:R-:W-:-:S05]  /*1cbe0*/  IMAD R5, R0, R3, R3 ;  /* 0x0000000300057224 */ /* 0x000fca00078e0203 */
[----:B------:R-:W-:-:S07]  /*1cbf0*/  VIMNMX R2, R2, R5, PT ;  /* 0x0000000502027248 */ /* 0x000fce0003fe0100 */
.L_x_3111:
[----:B------:R-:W0:Y:S01]  /*1cc00*/  @P1 LDC R0, c[0x0][0x44c] ;  /* 0x00011300ff001b82 */ /* 0x000e220000000800 */
[----:B------:R-:W-:Y:S01]  /*1cc10*/  VIADD R2, R2, 0x5f ;  /* 0x0000005f02027836 */ /* 0x000fe20000000000 */
[----:B------:R-:W-:Y:S01]  /*1cc20*/  ULDC UR4, c[0x0][0x9dc] ;  /* 0x0002770000047ab9 */ /* 0x000fe20000000800 */
[----:B------:R-:W-:Y:S02]  /*1cc30*/  IMAD.MOV.U32 R7, RZ, RZ, R35 ;  /* 0x000000ffff077224 */ /* 0x000fe400078e0023 */
[----:B------:R-:W-:-:S03]  /*1cc40*/  IMAD.HI R2, R2, 0x2aaaaaab, RZ ;  /* 0x2aaaaaab02027827 */ /* 0x000fc600078e02ff */
[----:B------:R-:W1:Y:S01]  /*1cc50*/  @P1 LDC R5, c[0x0][0x450] ;  /* 0x00011400ff051b82 */ /* 0x000e620000000800 */
[----:B0-----:R-:W-:-:S05]  /*1cc60*/  @P1 IMAD.HI.U32 R0, R35, R0, RZ ;  /* 0x0000000023001227 */ /* 0x001fca00078e00ff */
[----:B-1----:R-:W-:Y:S02]  /*1cc70*/  @P1 SHF.R.U32.HI R7, RZ, R5, R0 ;  /* 0x00000005ff071219 */ /* 0x002fe40000011600 */
[----:B------:R-:W-:-:S03]  /*1cc80*/  SHF.R.U32.HI R5, RZ, 0x1f, R2 ;  /* 0x0000001fff057819 */ /* 0x000fc60000011602 */
[----:B------:R-:W-:Y:S01]  /*1cc90*/  IMAD.IADD R8, R8, 0x1, R7 ;  /* 0x0000000108087824 */ /* 0x000fe200078e0207 */
[----:B------:R-:W-:-:S03]  /*1cca0*/  LEA.HI.SX32 R2, R2, R5, 0x1c ;  /* 0x0000000502027211 */ /* 0x000fc600078fe2ff */
[----:B------:R-:W-:Y:S01]  /*1ccb0*/  VIADD R0, R8, -UR4 ;  /* 0x8000000408007c36 */ /* 0x000fe20008000000 */
[----:B------:R-:W-:-:S05]  /*1ccc0*/  VIMNMX R33, R9, R2, PT ;  /* 0x0000000209217248 */ /* 0x000fca0003fe0100 */
        /* <DEDUP_REMOVED lines=12> */
.L_x_3117:
[----:B------:R-:W-:-:S13]  /*1cd90*/  ISETP.NE.AND P0, PT, R3, 0x1, PT ;  /* 0x000000010300780c */ /* 0x000fda0003f05270 */
[----:B------:R-:W1:Y:S02]  /*1cda0*/  @P0 LDC.64 R4, c[0x0][0x9e8] ;  /* 0x00027a00ff040b82 */ /* 0x000e640000000a00 */
[----:B-1----:R-:W-:-:S05]  /*1cdb0*/  @P0 IMAD.HI.U32 R4, R8, R4, RZ ;  /* 0x0000000408040227 */ /* 0x002fca00078e00ff */
[----:B------:R-:W-:-:S07]  /*1cdc0*/  @P0 SHF.R.U32.HI R8, RZ, R5, R4 ;  /* 0x00000005ff080219 */ /* 0x000fce0000011604 */
.L_x_3118:
[----:B------:R-:W-:Y:S05]  /*1cdd0*/  BSYNC B0 ;  /* 0x0000000000007941 */ /* 0x000fea0003800000 */
.L_x_3116:
[----:B------:R-:W-:-:S05]  /*1cde0*/  IMAD R3, R8, R3, RZ ;  /* 0x0000000308037224 */ /* 0x000fca00078e02ff */
[----:B------:R-:W-:-:S07]  /*1cdf0*/  VIMNMX R0, R0, R3, !PT ;  /* 0x0000000300007248 */ /* 0x000fce0007fe0100 */
.L_x_3115:
        /* <DEDUP_REMOVED lines=24> */
.L_x_3120:
        /* <DEDUP_REMOVED lines=9> */
[----:B------:R-:W-:Y:S01]  /*1d010*/  MOV R8, 0x70 ;  /* 0x0000007000087802 */ /* 0x000fe20000000f00 */
[----:B------:R-:W1:Y:S01]  /*1d020*/  LDC.64 R2, c[0x4][R2] ;  /* 0x0100000002027b82 */ /* 0x000e620000000a00 */
        /* <DEDUP_REMOVED lines=8> */
[----:B01----:R-:W-:Y:S05]  /*1d0b0*/  CALL.ABS.NOINC R2 ;  /* 0x0000000002007343 */ /* 0x003fea0003c00000 */
.L_x_3123:
[----:B------:R-:W-:Y:S05]  /*1d0c0*/  BSYNC B6 ;  /* 0x0000000000067941 */ /* 0x000fea0003800000 */
.L_x_3122:
        /* <DEDUP_REMOVED lines=10> */
[----:B------:R-:W-:Y:S01]  /*1d170*/  MOV R13, RZ ;  /* 0x000000ff000d7202 */ /* 0x000fe20000000f00 */
[----:B------:R-:W-:Y:S02]  /*1d180*/  IMAD.U32 R5, RZ, RZ, UR7 ;  /* 0x00000007ff057e24 */ /* 0x000fe4000f8e00ff */
[----:B------:R-:W-:Y:S02]  /*1d190*/  IMAD.U32 R6, RZ, RZ, UR8 ;  /* 0x00000008ff067e24 */ /* 0x000fe4000f8e00ff */
[----:B------:R-:W-:-:S02]  /*1d1a0*/  IMAD.U32 R7, RZ, RZ, UR9 ;  /* 0x00000009ff077e24 */ /* 0x000fc4000f8e00ff */
[----:B------:R-:W-:Y:S02]  /*1d1b0*/  IMAD.U32 R10, RZ, RZ, UR4 ;  /* 0x00000004ff0a7e24 */ /* 0x000fe4000f8e00ff */
[----:B------:R-:W-:Y:S02]  /*1d1c0*/  IMAD.U32 R11, RZ, RZ, UR5 ;  /* 0x00000005ff0b7e24 */ /* 0x000fe4000f8e00ff */
[----:B------:R-:W-:Y:S02]  /*1d1d0*/  IMAD.MOV.U32 R8, RZ, RZ, 0x70 ;  /* 0x00000070ff087424 */ /* 0x000fe400078e00ff */
[----:B-1----:R-:W-:-:S07]  /*1d1e0*/  IMAD.MOV.U32 R12, RZ, RZ, 0x1 ;  /* 0x00000001ff0c7424 */ /* 0x002fce00078e00ff */
[----:B------:R-:W-:-:S07]  /*1d1f0*/  LEPC R20, `(.L_x_3126) ;  /* 0x000000001014794e */ /* 0x000fce0000000000 */
[----:B0-2---:R-:W-:Y:S05]  /*1d200*/  CALL.ABS.NOINC R2 ;  /* 0x0000000002007343 */ /* 0x005fea0003c00000 */
.L_x_3126:
        /* <DEDUP_REMOVED lines=15> */
.L_x_3125:
[----:B------:R-:W-:Y:S05]  /*1d300*/  BSYNC B6 ;  /* 0x0000000000067941 */ /* 0x000fea0003800000 */
.L_x_3124:
[----:B------:R-:W-:Y:S01]  /*1d310*/  ULDC.64 UR4, c[0x0][0x9f8] ;  /* 0x00027e0000047ab9 */ /* 0x000fe20000000a00 */
[----:B------:R-:W-:Y:S01]  /*1d320*/  IMAD.MOV.U32 R29, RZ, RZ, R19 ;  /* 0x000000ffff1d7224 */ /* 0x000fe200078e0013 */
[----:B------:R-:W-:Y:S01]  /*1d330*/  ISETP.NE.U32.AND P0, PT, RZ, UR4, PT ;  /* 0x00000004ff007c0c */ /* 0x000fe2000bf05070 */
[----:B------:R-:W1:Y:S01]  /*1d340*/  S2R R20, SR_TID.X ;  /* 0x0000000000147919 */ /* 0x000e620000002100 */
[----:B------:R-:W2:Y:S01]  /*1d350*/  LDC R10, c[0x0][0x430] ;  /* 0x00010c00ff0a7b82 */ /* 0x000ea20000000800 */
[----:B------:R-:W-:Y:S01]  /*1d360*/  IADD3 R0, R33, -0x1, RZ ;  /* 0xffffffff21007810 */ /* 0x000fe20007ffe0ff */
[----:B------:R-:W-:Y:S01]  /*1d370*/  IMAD.MOV.U32 R37, RZ, RZ, RZ ;  /* 0x000000ffff257224 */ /* 0x000fe200078e00ff */
[----:B------:R-:W-:Y:S01]  /*1d380*/  ISETP.NE.AND.EX P0, PT, RZ, UR5, PT, P0 ;  /* 0x00000005ff007c0c */ /* 0x000fe2000bf05300 */
[----:B------:R-:W-:-:S12]  /*1d390*/  ULDC UR4, c[0x0][0x320] ;  /* 0x0000c80000047ab9 */ /* 0x000fd80000000800 */
[----:B------:R-:W3:Y:S01]  /*1d3a0*/  @P0 LDC.64 R2, c[0x0][0x9f8] ;  /* 0x00027e00ff020b82 */ /* 0x000ee20000000a00 */
[----:B-1----:R-:W-:Y:S01]  /*1d3b0*/  LOP3.LUT R20, R20, 0x7f, RZ, 0xc0, !PT ;  /* 0x0000007f14147812 */ /* 0x002fe200078ec0ff */
[----:B---3--:R-:W-:-:S05]  /*1d3c0*/  @P0 IMAD.WIDE R2, R19, 0x4, R2 ;  /* 0x0000000413020825 */ /* 0x008fca00078e0202 */
[----:B------:R1:W3:Y:S01]  /*1d3d0*/  @P0 LDG.E R29, desc[UR54][R2.64] ;  /* 0x00000036021d0981 */ /* 0x0002e2000c1e1900 */
[----:B------:R-:W-:Y:S02]  /*1d3e0*/  SHF.R.U32.HI R21, RZ, 0x3, R20 ;  /* 0x00000003ff157819 */ /* 0x000fe40000011614 */
[----:B--2---:R-:W-:Y:S01]  /*1d3f0*/  ISETP.NE.AND P1, PT, R10, 0x1, PT ;  /* 0x000000010a00780c */ /* 0x004fe20003f25270 */
[----:B------:R-:W2:-:S12]  /*1d400*/  S2R R20, SR_TID.X ;  /* 0x0000000000147919 */ /* 0x000e980000002100 */
[----:B------:R-:W4:Y:S08]  /*1d410*/  @P1 LDC R5, c[0x0][0x434] ;  /* 0x00010d00ff051b82 */ /* 0x000f300000000800 */
[----:B------:R-:W0:Y:S01]  /*1d420*/  @P1 LDC R7, c[0x0][0x438] ;  /* 0x00010e00ff071b82 */ /* 0x000e220000000800 */
[----:B--2---:R-:W-:-:S05]  /*1d430*/  IMAD.SHL.U32 R20, R20, 0x10, RZ ;  /* 0x0000001014147824 */ /* 0x004fca00078e00ff */
[----:B------:R-:W-:-:S05]  /*1d440*/  LOP3.LUT R20, R21, 0x70, R20, 0xf8, !PT ;  /* 0x0000007015147812 */ /* 0x000fca00078ef814 */
[----:B------:R-:W-:-:S05]  /*1d450*/  IMAD R8, R0, 0x60, R20 ;  /* 0x0000006000087824 */ /* 0x000fca00078e0214 */
[C---:B------:R-:W-:Y:S01]  /*1d460*/  ISETP.GE.AND P0, PT, R8.reuse, R17, PT ;  /* 0x000000110800720c */ /* 0x040fe20003f06270 */
[----:B------:R-:W-:-:S03]  /*1d470*/  IMAD.IADD R8, R8, 0x1, R31 ;  /* 0x0000000108087824 */ /* 0x000fc600078e021f */
[----:B------:R-:W-:Y:S01]  /*1d480*/  ISETP.GT.U32.OR P0, PT, R20, 0x5f, P0 ;  /* 0x0000005f1400780c */ /* 0x000fe20000704470 */
[----:B----4-:R-:W-:-:S04]  /*1d490*/  @P1 IMAD.HI.U32 R4, R8, R5, RZ ;  /* 0x0000000508041227 */ /* 0x010fc800078e00ff */
[----:B------:R-:W-:Y:S01]  /*1d4a0*/  IMAD.MOV.U32 R9, RZ, RZ, R8 ;  /* 0x000000ffff097224 */ /* 0x000fe200078e0008 */
[----:B0-----:R-:W-:-:S07]  /*1d4b0*/  @P1 SHF.R.U32.HI R9, RZ, R7, R4 ;  /* 0x00000007ff091219 */ /* 0x001fce0000011604 */
[----:B-1----:R-:W0:Y:S01]  /*1d4c0*/  @!P0 LDC.64 R2, c[0x0][0x428] ;  /* 0x00010a00ff028b82 */ /* 0x002e220000000a00 */
[--C-:B------:R-:W-:Y:S01]  /*1d4d0*/  @!P0 SHF.R.S32.HI R7, RZ, 0x1f, R9.reuse ;  /* 0x0000001fff078819 */ /* 0x100fe20000011409 */
[----:B------:R-:W-:-:S06]  /*1d4e0*/  @!P0 IMAD.MOV.U32 R6, RZ, RZ, R9 ;  /* 0x000000ffff068224 */ /* 0x000fcc00078e0009 */
[----:B------:R-:W1:Y:S01]  /*1d4f0*/  @!P0 LDC.64 R4, c[0x0][0x418] ;  /* 0x00010600ff048b82 */ /* 0x000e620000000a00 */
[----:B------:R-:W-:Y:S01]  /*1d500*/  LOP3.LUT R22, R22, 0xffffffdf, RZ, 0xc0, !PT ;  /* 0xffffffdf16167812 */ /* 0x000fe200078ec0ff */
[----:B------:R-:W-:Y:S01]  /*1d510*/  UMOV UR5, 0xffffffff ;  /* 0xffffffff00057882 */ /* 0x000fe20000000000 */
[----:B---3--:R-:W-:Y:S01]  /*1d520*/  SHF.R.S32.HI R34, RZ, 0x1f, R29 ;  /* 0x0000001fff227819 */ /* 0x008fe2000001141d */
[----:B0-----:R-:W-:-:S04]  /*1d530*/  @!P0 IMAD.WIDE.U32 R6, R29, R2, R6 ;  /* 0x000000021d068225 */ /* 0x001fc800078e0006 */
[----:B------:R-:W-:Y:S01]  /*1d540*/  @!P0 IMAD R2, R34, R2, RZ ;  /* 0x0000000222028224 */ /* 0x000fe200078e02ff */
[----:B-1----:R-:W-:-:S03]  /*1d550*/  @!P0 LEA R4, P1, R6, R4, 0x2 ;  /* 0x0000000406048211 */ /* 0x002fc600078210ff */
[----:B------:R-:W-:-:S04]  /*1d560*/  @!P0 IMAD R3, R29, R3, R2 ;  /* 0x000000031d038224 */ /* 0x000fc800078e0202 */
[----:B------:R-:W-:-:S05]  /*1d570*/  @!P0 IMAD.IADD R3, R7, 0x1, R3 ;  /* 0x0000000107038824 */ /* 0x000fca00078e0203 */
[----:B------:R-:W-:-:S05]  /*1d580*/  @!P0 LEA.HI.X R5, R6, R5, R3, 0x2, P1 ;  /* 0x0000000506058211 */ /* 0x000fca00008f1403 */
[----:B------:R0:W5:Y:S01]  /*1d590*/  @!P0 LDG.E R37, desc[UR54][R4.64] ;  /* 0x0000003604258981 */ /* 0x000162000c1e1900 */
[----:B------:R-:W-:Y:S01]  /*1d5a0*/  ISETP.GT.U32.AND P0, PT, R20, 0x5f, PT ;  /* 0x0000005f1400780c */ /* 0x000fe20003f04070 */
[----:B------:R-:W-:Y:S01]  /*1d5b0*/  IMAD.U32 R2, RZ, RZ, UR38 ;  /* 0x00000026ff027e24 */ /* 0x000fe2000f8e00ff */
[----:B------:R-:W1:Y:S01]  /*1d5c0*/  S2R R20, SR_TID.X ;  /* 0x0000000000147919 */ /* 0x000e620000002100 */
[----:B------:R-:W-:-:S03]  /*1d5d0*/  IMAD.MOV R3, RZ, RZ, -R9 ;  /* 0x000000ffff037224 */ /* 0x000fc600078e0a09 */
[----:B------:R-:W-:Y:S01]  /*1d5e0*/  ISETP.NE.AND P2, PT, R2, 0x3, PT ;  /* 0x000000030200780c */ /* 0x000fe20003f45270 */
[----:B------:R-:W-:-:S06]  /*1d5f0*/  IMAD R3, R10, R3, R8 ;  /* 0x000000030a037224 */ /* 0x000fcc00078e0208 */
[----:B------:R-:W-:Y:S01]  /*1d600*/  @P0 LOP3.LUT R22, R22, 0x20, RZ, 0xfc, !PT ;  /* 0x0000002016160812 */ /* 0x000fe200078efcff */
[----:B------:R0:W-:Y:S03]  /*1d610*/  STL [R1], R3 ;  /* 0x0000000301007387 */ /* 0x0001e60000100800 */
[----:B------:R-:W-:-:S04]  /*1d620*/  LOP3.LUT R22, R22, 0xffffffbf, RZ, 0xc0, !PT ;  /* 0xffffffbf16167812 */ /* 0x000fc800078ec0ff */
[----:B------:R-:W-:-:S04]  /*1d630*/  @P2 LOP3.LUT R22, R22, 0x40, RZ, 0xfc, !PT ;  /* 0x0000004016162812 */ /* 0x000fc800078efcff */
[----:B------:R-:W-:Y:S01]  /*1d640*/  LOP3.LUT R22, R22, 0xfffffff7, RZ, 0xc0, !PT ;  /* 0xfffffff716167812 */ /* 0x000fe200078ec0ff */
[----:B-1----:R-:W-:-:S05]  /*1d650*/  IMAD.SHL.U32 R20, R20, 0x8, RZ ;  /* 0x0000000814147824 */ /* 0x002fca00078e00ff */
[----:B------:R-:W-:-:S04]  /*1d660*/  LOP3.LUT R20, R20, 0x38, RZ, 0xc0, !PT ;  /* 0x0000003814147812 */ /* 0x000fc800078ec0ff */
[C---:B------:R-:W-:Y:S02]  /*1d670*/  LOP3.LUT R13, R20.reuse, 0x40, RZ, 0xfc, !PT ;  /* 0x00000040140d7812 */ /* 0x040fe400078efcff */
[----:B------:R-:W-:Y:S02]  /*1d680*/  LOP3.LUT R12, R20, 0x80, RZ, 0xfc, !PT ;  /* 0x00000080140c7812 */ /* 0x000fe400078efcff */
[----:B------:R-:W-:Y:S02]  /*1d690*/  ISETP.GE.AND P4, PT, R13, UR4, PT ;  /* 0x000000040d007c0c */ /* 0x000fe4000bf86270 */
[----:B------:R-:W-:Y:S02]  /*1d6a0*/  ISETP.GE.AND P3, PT, R12, UR4, PT ;  /* 0x000000040c007c0c */ /* 0x000fe4000bf66270 */
[C---:B------:R-:W-:Y:S02]  /*1d6b0*/  ISETP.GE.AND P0, PT, R20.reuse, UR4, PT ;  /* 0x0000000414007c0c */ /* 0x040fe4000bf06270 */
[----:B------:R-:W-:-:S04]  /*1d6c0*/  LOP3.LUT R11, R20, 0xc0, RZ, 0xfc, !PT ;  /* 0x000000c0140b7812 */ /* 0x000fc800078efcff */
[----:B------:R-:W-:-:S03]  /*1d6d0*/  ISETP.GE.AND P1, PT, R11, UR4, PT ;  /* 0x000000040b007c0c */ /* 0x000fc6000bf26270 */
[----:B------:R-:W-:-:S04]  /*1d6e0*/  @P4 LOP3.LUT R22, R22, 0x8, RZ, 0xfc, !PT ;  /* 0x0000000816164812 */ /* 0x000fc800078efcff */
[----:B------:R-:W-:-:S04]  /*1d6f0*/  LOP3.LUT R22, R22, 0xffffffef, RZ, 0xc0, !PT ;  /* 0xffffffef16167812 */ /* 0x000fc800078ec0ff */
[----:B------:R-:W-:-:S04]  /*1d700*/  LOP3.LUT R22, R22, 0xfffffffb, RZ, 0xc0, !PT ;  /* 0xfffffffb16167812 */ /* 0x000fc800078ec0ff */
[----:B------:R-:W-:-:S04]  /*1d710*/  @P3 LOP3.LUT R22, R22, 0x4, RZ, 0xfc, !PT ;  /* 0x0000000416163812 */ /* 0x000fc800078efcff */
[----:B------:R-:W-:-:S04]  /*1d720*/  @P0 LOP3.LUT R22, R22, 0x10, RZ, 0xfc, !PT ;  /* 0x0000001016160812 */ /* 0x000fc800078efcff */
[----:B------:R-:W-:-:S04]  /*1d730*/  LOP3.LUT R22, R22, 0xfffffffd, RZ, 0xc0, !PT ;  /* 0xfffffffd16167812 */ /* 0x000fc800078ec0ff */
[----:B------:R-:W-:Y:S01]  /*1d740*/  @P1 LOP3.LUT R22, R22, 0x2, RZ, 0xfc, !PT ;  /* 0x0000000216161812 */ /* 0x000fe200078efcff */
[----:B0-----:R-:W-:Y:S06]  /*1d750*/  BRA.DIV UR5, `(.L_x_3127) ;  /* 0x0000005a05187947 */ /* 0x001fec000b800000 */
.L_x_3270:
[----:B------:R-:W-:Y:S02]  /*1d760*/  SHF.R.S32.HI R28, RZ, 0x1f, R18 ;  /* 0x0000001fff1c7819 */ /* 0x000fe40000011412 */
[----:B------:R-:W-:Y:S01]  /*1d770*/  SEL R6, RZ, 0x1, P0 ;  /* 0x00000001ff067807 */ /* 0x000fe20000000000 */
[----:B------:R-:W-:Y:S06]  /*1d780*/  @!P2 BRA `(.L_x_3128) ;  /* 0x000000000004a947 */ /* 0x000fec0003800000 */
[----:B------:R-:W-:Y:S01]  /*1d790*/  BPT.TRAP 0x1 ;  /* 0x000000040000795c */ /* 0x000fe20000300000 */
.L_x_3128:
[----:B------:R-:W-:Y:S01]  /*1d7a0*/  IMAD R33, R0, -0x60, R17 ;  /* 0xffffffa000217824 */ /* 0x000fe200078e0211 */
[----:B------:R-:W-:Y:S01]  /*1d7b0*/  SHF.L.U32 R0, R26, 0x1f, RZ ;  /* 0x0000001f1a007819 */ /* 0x000fe200000006ff */
[----:B------:R-:W-:Y:S01]  /*1d7c0*/  IMAD R17, R25, 0x8, R23 ;  /* 0x0000000819117824 */ /* 0x000fe200078e0217 */
[----:B------:R-:W-:Y:S03]  /*1d7d0*/  BSSY B0, `(.L_x_3129) ;  /* 0x0000003000007945 */ /* 0x000fe60003800000 */
[----:B------:R-:W0:Y:S02]  /*1d7e0*/  SYNCS.PHASECHK.TRANS64.TRYWAIT P0, [R17+URZ+0x22840], R0 ;  /* 0x02284000110075a7 */ /* 0x000e24000800017f */
[----:B0-----:R-:W-:Y:S05]  /*1d7f0*/  @!P0 BRA `(.L_x_3130) ;  /* 0x0000005800248947 */ /* 0x001fea0003800000 */
.L_x_3271:
[----:B------:R-:W-:Y:S05]  /*1d800*/  BSYNC B0 ;  /* 0x0000000000007941 */ /* 0x000fea0003800000 */
.L_x_3129:
[----:B------:R-:W0:Y:S01]  /*1d810*/  LDL R2, [R1] ;  /* 0x0000000001027983 */ /* 0x000e220000100800 */
[----:B------:R-:W-:Y:S01]  /*1d820*/  ULDC.64 UR4, c[0x0][0x300] ;  /* 0x0000c00000047ab9 */ /* 0x000fe20000000a00 */
[----:B-----5:R-:W-:Y:S01]  /*1d830*/  SHF.R.S32.HI R4, RZ, 0x1f, R37 ;  /* 0x0000001fff047819 */ /* 0x020fe20000011425 */
[----:B------:R-:W1:Y:S01]  /*1d840*/  S2R R8, SR_TID.X ;  /* 0x0000000000087919 */ /* 0x000e620000002100 */
[----:B------:R-:W-:Y:S01]  /*1d850*/  LOP3.LUT R22, R22, 0xfffffffe, RZ, 0xc0, !PT ;  /* 0xfffffffe16167812 */ /* 0x000fe200078ec0ff */
[----:B-1----:R-:W-:-:S05]  /*1d860*/  IMAD.SHL.U32 R8, R8, 0x8, RZ ;  /* 0x0000000808087824 */ /* 0x002fca00078e00ff */
[----:B------:R-:W-:Y:S02]  /*1d870*/  LOP3.LUT R8, R8, 0x38, RZ, 0xc0, !PT ;  /* 0x0000003808087812 */ /* 0x000fe400078ec0ff */
[----:B0-----:R-:W-:-:S05]  /*1d880*/  SHF.R.S32.HI R0, RZ, 0x1f, R2 ;  /* 0x0000001fff007819 */ /* 0x001fca0000011402 */
[----:B------:R0:W-:Y:S04]  /*1d890*/  STL [R1+0x28], R0 ;  /* 0x0000280001007387 */ /* 0x0001e80000100800 */
[----:B------:R1:W-:Y:S01]  /*1d8a0*/  STL [R1+0x2c], R4 ;  /* 0x00002c0401007387 */ /* 0x0003e20000100800 */
[----:B0-----:R-:W-:-:S04]  /*1d8b0*/  IMAD R0, R0, UR4, RZ ;  /* 0x0000000400007c24 */ /* 0x001fc8000f8e02ff */
[C---:B------:R-:W-:Y:S02]  /*1d8c0*/  IMAD R0, R2.reuse, UR5, R0 ;  /* 0x0000000502007c24 */ /* 0x040fe4000f8e0200 */
[----:B------:R-:W-:Y:S01]  /*1d8d0*/  IMAD.WIDE.U32 R2, R2, UR4, RZ ;  /* 0x0000000402027c25 */ /* 0x000fe2000f8e00ff */
        /* <DEDUP_REMOVED lines=12> */
[----:B0-----:R-:W-:-:S04]  /*1d9a0*/  LOP3.LUT R4, R4, 0x7f, RZ, 0xc0, !PT ;  /* 0x0000007f04047812 */ /* 0x001fc800078ec0ff */
[----:B------:R-:W-:Y:S02]  /*1d9b0*/  SHF.R.U32.HI R5, RZ, 0x3, R4 ;  /* 0x00000003ff057819 */ /* 0x000fe40000011604 */
[----:B------:R-:W-:Y:S02]  /*1d9c0*/  IADD3 R4, R3, R0, RZ ;  /* 0x0000000003047210 */ /* 0x000fe40007ffe0ff */
[----:B------:R-:W-:Y:S01]  /*1d9d0*/  LEA R0, P0, R2, UR4, 0x1 ;  /* 0x0000000402007c11 */ /* 0x000fe2000f8008ff */
[----:B------:R-:W-:Y:S01]  /*1d9e0*/  ULDC UR4, c[0x0][0x2f4] ;  /* 0x0000bd0000047ab9 */ /* 0x000fe20000000800 */
[----:B------:R-:W-:Y:S01]  /*1d9f0*/  IMAD.IADD R33, R33, 0x1, -R5 ;  /* 0x0000000121217824 */ /* 0x000fe200078e0a05 */
[----:B------:R-:W-:Y:S01]  /*1da00*/  ISETP.GE.AND P2, PT, R8, UR4, PT ;  /* 0x0000000408007c0c */ /* 0x000fe2000bf46270 */
[----:B------:R-:W-:Y:S01]  /*1da10*/  IMAD R5, R25, 0x1800, R30 ;  /* 0x0000180019057824 */ /* 0x000fe200078e021e */
[----:B------:R-:W-:Y:S01]  /*1da20*/  LEA.HI.X R4, R2, UR5, R4, 0x1, P0 ;  /* 0x0000000502047c11 */ /* 0x000fe200080f0c04 */
[----:B------:R-:W-:Y:S01]  /*1da30*/  UMOV UR5, 0xffffffff ;  /* 0xffffffff00057882 */ /* 0x000fe20000000000 */
[----:B------:R-:W-:-:S09]  /*1da40*/  ISETP.GE.AND P0, PT, R33, 0x1, PT ;  /* 0x000000012100780c */ /* 0x000fd20003f06270 */
        /* <DEDUP_REMOVED lines=54> */
.L_x_3285:
        /* <DEDUP_REMOVED lines=10> */
.L_x_3132:
        /* <DEDUP_REMOVED lines=11> */
.L_x_3133:
[----:B0-----:R0:W5:Y:S01]  /*1df00*/  LDL.LU R3, [R1+0xc] ;  /* 0x00000c0001037983 */ /* 0x0011620000300800 */
[C---:B------:R-:W-:Y:S01]  /*1df10*/  LOP3.LUT P2, RZ, R22.reuse, 0x8, RZ, 0xc0, !PT ;  /* 0x0000000816ff7812 */ /* 0x040fe2000784c0ff */
[----:B------:R0:W-:Y:S01]  /*1df20*/  SYNCS.ARRIVE.TRANS64.A1T0 RZ, [R17+URZ+0x22830], RZ ;  /* 0x022830ff11ff79a7 */ /* 0x0001e2000810003f */
[----:B------:R-:W-:-:S13]  /*1df30*/  LOP3.LUT P1, RZ, R22, 0x4, RZ, 0xc0, !PT ;  /* 0x0000000416ff7812 */ /* 0x000fda000782c0ff */
[----:B------:R-:W-:Y:S05]  /*1df40*/  WARPSYNC.ALL ;  /* 0x0000000000007948 */ /* 0x000fea0003800000 */
[----:B------:R-:W-:Y:S01]  /*1df50*/  BAR.SYNC.DEFER_BLOCKING 0x8, 0x180 ;  /* 0x0206000000007b1d */ /* 0x000fe20000010000 */
[----:B------:R-:W-:Y:S02]  /*1df60*/  LOP3.LUT P0, RZ, R22, 0x2, RZ, 0xc0, !PT ;  /* 0x0000000216ff7812 */ /* 0x000fe4000780c0ff */
[----:B------:R-:W-:Y:S02]  /*1df70*/  SEL R0, RZ, 0x2, P2 ;  /* 0x00000002ff007807 */ /* 0x000fe40001000000 */
[----:B------:R-:W-:Y:S01]  /*1df80*/  SEL R2, RZ, 0x4, P1 ;  /* 0x00000004ff027807 */ /* 0x000fe20000800000 */
[----:B------:R-:W-:Y:S01]  /*1df90*/  ULDC.64 UR4, c[0x0][0xa00] ;  /* 0x0002800000047ab9 */ /* 0x000fe20000000a00 */
[----:B------:R-:W-:Y:S01]  /*1dfa0*/  SEL R36, RZ, 0x8, P0 ;  /* 0x00000008ff247807 */ /* 0x000fe20000000000 */
[----:B------:R-:W-:Y:S01]  /*1dfb0*/  BSSY B6, `(.L_x_3134) ;  /* 0x0000025000067945 */ /* 0x000fe20003800000 */
[----:B------:R-:W-:-:S02]  /*1dfc0*/  IADD3 R0, R2, R0, R6 ;  /* 0x0000000002007210 */ /* 0x000fc40007ffe006 */
[----:B------:R-:W-:-:S03]  /*1dfd0*/  ISETP.NE.U32.AND P0, PT, RZ, UR4, PT ;  /* 0x00000004ff007c0c */ /* 0x000fc6000bf05070 */
[----:B------:R-:W-:Y:S01]  /*1dfe0*/  IMAD.IADD R36, R0, 0x1, R36 ;  /* 0x0000000100247824 */ /* 0x000fe200078e0224 */
[----:B------:R-:W-:Y:S01]  /*1dff0*/  ISETP.NE.AND.EX P0, PT, RZ, UR5, PT, P0 ;  /* 0x00000005ff007c0c */ /* 0x000fe2000bf05300 */
[----:B------:R-:W-:Y:S01]  /*1e000*/  VIADD R0, R23, 0x18400 ;  /* 0x0001840017007836 */ /* 0x000fe20000000000 */
[----:B------:R-:W-:Y:S02]  /*1e010*/  ULDC.64 UR4, c[0x0][0x298] ;  /* 0x0000a60000047ab9 */ /* 0x000fe40000000a00 */
[----:B------:R-:W-:Y:S02]  /*1e020*/  SEL R2, R19, RZ, !P0 ;  /* 0x000000ff13027207 */ /* 0x000fe40004000000 */
[----:B------:R-:W-:Y:S02]  /*1e030*/  LOP3.LUT P1, RZ, R0, 0x3ff, RZ, 0xc0, !PT ;  /* 0x000003ff00ff7812 */ /* 0x000fe4000782c0ff */
[----:B------:R-:W-:-:S04]  /*1e040*/  SHF.R.S32.HI R0, RZ, 0x1f, R19 ;  /* 0x0000001fff007819 */ /* 0x000fc80000011413 */
[----:B------:R-:W-:-:S05]  /*1e050*/  SEL R0, R0, RZ, !P0 ;  /* 0x000000ff00007207 */ /* 0x000fca0004000000 */
[----:B------:R1:W-:Y:S04]  /*1e060*/  STL [R1+0x34], R0 ;  /* 0x0000340001007387 */ /* 0x0003e80000100800 */
[----:B------:R2:W-:Y:S01]  /*1e070*/  STL [R1+0x14], R2 ;  /* 0x0000140201007387 */ /* 0x0005e20000100800 */
[----:B-1---5:R-:W-:-:S05]  /*1e080*/  SHF.R.S32.HI R0, RZ, 0x1f, R3 ;  /* 0x0000001fff007819 */ /* 0x022fca0000011403 */
[----:B------:R-:W-:-:S04]  /*1e090*/  IMAD R0, R0, UR4, RZ ;  /* 0x0000000400007c24 */ /* 0x000fc8000f8e02ff */
[C---:B------:R-:W-:Y:S02]  /*1e0a0*/  IMAD R0, R3.reuse, UR5, R0 ;  /* 0x0000000503007c24 */ /* 0x040fe4000f8e0200 */
[----:B--2---:R-:W-:-:S04]  /*1e0b0*/  IMAD.WIDE.U32 R2, R3, UR4, RZ ;  /* 0x0000000403027c25 */ /* 0x004fc8000f8e00ff */
[----:B------:R-:W-:Y:S01]  /*1e0c0*/  IMAD.IADD R0, R3, 0x1, R0 ;  /* 0x0000000103007824 */ /* 0x000fe200078e0200 */
[----:B------:R1:W-:Y:S04]  /*1e0d0*/  STL.64 [R1+0x18], R2 ;  /* 0x0000180201007387 */ /* 0x0003e80000100a00 */
[----:B------:R1:W-:Y:S01]  /*1e0e0*/  STL [R1+0xc], R0 ;  /* 0x00000c0001007387 */ /* 0x0003e20000100800 */
[----:B------:R-:W-:Y:S05]  /*1e0f0*/  @!P1 BRA `(.L_x_3135) ;  /* 0x0000000000409947 */ /* 0x000fea0003800000 */
[----:B-1----:R-:W-:Y:S01]  /*1e100*/  MOV R2, 0x0 ;  /* 0x0000000000027802 */ /* 0x002fe20000000f00 */
        /* <DEDUP_REMOVED lines=15> */
.L_x_3135:
[----:B------:R-:W-:Y:S05]  /*1e200*/  BSYNC B6 ;  /* 0x0000000000067941 */ /* 0x000fea0003800000 */
.L_x_3134:
[----:B-1----:R-:W2:Y:S01]  /*1e210*/  LDL.LU R0, [R1+0xc] ;  /* 0x00000c0001007983 */ /* 0x002ea20000300800 */
[----:B------:R-:W-:Y:S01]  /*1e220*/  ULDC.64 UR4, c[0x0][0x2d8] ;  /* 0x0000b60000047ab9 */ /* 0x000fe20000000a00 */
[----:B------:R-:W1:Y:S02]  /*1e230*/  LDC R7, c[0x0][0x448] ;  /* 0x00011200ff077b82 */ /* 0x000e640000000800 */
[----:B------:R-:W2:Y:S04]  /*1e240*/  LDL.LU.64 R2, [R1+0x18] ;  /* 0x0000180001027983 */ /* 0x000ea80000300a00 */
[----:B------:R-:W3:Y:S04]  /*1e250*/  LDL.LU R20, [R1+0x34] ;  /* 0x0000340001147983 */ /* 0x000ee80000300800 */
[----:B------:R-:W4:Y:S04]  /*1e260*/  LDL.LU R21, [R1+0x14] ;  /* 0x0000140001157983 */ /* 0x000f280000300800 */
[----:B------:R0:W5:Y:S01]  /*1e270*/  LDL R8, [R1+0x8] ;  /* 0x0000080001087983 */ /* 0x0001620000100800 */
[----:B-1----:R-:W-:-:S13]  /*1e280*/  ISETP.NE.AND P0, PT, R7, 0x1, PT ;  /* 0x000000010700780c */ /* 0x002fda0003f05270 */
[----:B------:R-:W1:Y:S01]  /*1e290*/  @P0 LDC R6, c[0x0][0x44c] ;  /* 0x00011300ff060b82 */ /* 0x000e620000000800 */
[----:B--2---:R-:W-:Y:S02]  /*1e2a0*/  IMAD.MOV.U32 R3, RZ, RZ, R0 ;  /* 0x000000ffff037224 */ /* 0x004fe400078e0000 */
[----:B------:R-:W-:Y:S02]  /*1e2b0*/  IMAD R0, R28, UR4, RZ ;  /* 0x000000041c007c24 */ /* 0x000fe4000f8e02ff */
[----:B------:R-:W-:-:S04]  /*1e2c0*/  IMAD.WIDE.U32 R2, R18, UR4, R2 ;  /* 0x0000000412027c25 */ /* 0x000fc8000f8e0002 */
[----:B------:R-:W-:Y:S01]  /*1e2d0*/  IMAD R0, R18, UR5, R0 ;  /* 0x0000000512007c24 */ /* 0x000fe2000f8e0200 */
[----:B------:R-:W-:-:S03]  /*1e2e0*/  ULDC.64 UR4, c[0x0][0x2e0] ;  /* 0x0000b80000047ab9 */ /* 0x000fc60000000a00 */
[----:B------:R-:W-:Y:S02]  /*1e2f0*/  IMAD.IADD R3, R3, 0x1, R0 ;  /* 0x0000000103037824 */ /* 0x000fe400078e0200 */
[----:B---3--:R-:W-:Y:S02]  /*1e300*/  IMAD R0, R20, UR4, RZ ;  /* 0x0000000414007c24 */ /* 0x008fe4000f8e02ff */
[----:B------:R-:W2:Y:S01]  /*1e310*/  S2R R20, SR_TID.X ;  /* 0x0000000000147919 */ /* 0x000ea20000002100 */
[----:B----4-:R-:W-:-:S04]  /*1e320*/  IMAD.WIDE.U32 R2, R21, UR4, R2 ;  /* 0x0000000415027c25 */ /* 0x010fc8000f8e0002 */
[----:B------:R-:W-:Y:S01]  /*1e330*/  IMAD R0, R21, UR5, R0 ;  /* 0x0000000515007c24 */ /* 0x000fe2000f8e0200 */
[----:B------:R-:W3:Y:S01]  /*1e340*/  S2R R9, SR_TID.X ;  /* 0x0000000000097919 */ /* 0x000ee20000002100 */
[----:B------:R-:W-:Y:S02]  /*1e350*/  ULDC.64 UR4, c[0x0][0x2d0] ;  /* 0x0000b40000047ab9 */ /* 0x000fe40000000a00 */
[----:B------:R-:W-:Y:S02]  /*1e360*/  IMAD.IADD R3, R3, 0x1, R0 ;  /* 0x0000000103037824 */ /* 0x000fe400078e0200 */
[----:B------:R-:W4:Y:S01]  /*1e370*/  @P0 LDC R0, c[0x0][0x450] ;  /* 0x00011400ff000b82 */ /* 0x000f220000000800 */
[----:B--2---:R-:W-:-:S04]  /*1e380*/  LOP3.LUT R20, R20, 0x7f, RZ, 0xc0, !PT ;  /* 0x0000007f14147812 */ /* 0x004fc800078ec0ff */
[----:B------:R-:W-:Y:S02]  /*1e390*/  SHF.R.U32.HI R21, RZ, 0x3, R20 ;  /* 0x00000003ff157819 */ /* 0x000fe40000011614 */
[----:B------:R-:W2:Y:S02]  /*1e3a0*/  S2R R20, SR_TID.X ;  /* 0x0000000000147919 */ /* 0x000ea40000002100 */
[----:B--2---:R-:W-:-:S05]  /*1e3b0*/  IMAD.SHL.U32 R20, R20, 0x10, RZ ;  /* 0x0000001014147824 */ /* 0x004fca00078e00ff */
[----:B------:R-:W-:-:S05]  /*1e3c0*/  LOP3.LUT R20, R21, 0x70, R20, 0xf8, !PT ;  /* 0x0000007015147812 */ /* 0x000fca00078ef814 */
[----:B------:R-:W-:Y:S02]  /*1e3d0*/  IMAD.IADD R5, R20, 0x1, R35 ;  /* 0x0000000114057824 */ /* 0x000fe400078e0223 */
[----:B------:R0:W5:Y:S02]  /*1e3e0*/  LDL R20, [R1+0x4] ;  /* 0x0000040001147983 */ /* 0x0001640000100800 */
[----:B-1----:R-:W-:-:S04]  /*1e3f0*/  @P0 IMAD.HI.U32 R6, R5, R6, RZ ;  /* 0x0000000605060227 */ /* 0x002fc800078e00ff */
[----:B------:R-:W-:Y:S01]  /*1e400*/  IMAD.MOV.U32 R4, RZ, RZ, R5 ;  /* 0x000000ffff047224 */ /* 0x000fe200078e0005 */
[----:B----4-:R-:W-:Y:S01]  /*1e410*/  @P0 SHF.R.U32.HI R4, RZ, R0, R6 ;  /* 0x00000000ff040219 */ /* 0x010fe20000011606 */
[----:B------:R-:W1:Y:S04]  /*1e420*/  S2R R21, SR_TID.X ;  /* 0x0000000000157919 */ /* 0x000e680000002100 */
        /* <DEDUP_REMOVED lines=13> */
[----:B---3--:R-:W-:Y:S01]  /*1e500*/  IMAD.SHL.U32 R9, R9, 0x8, RZ ;  /* 0x0000000809097824 */ /* 0x008fe200078e00ff */
[C---:B------:R-:W-:Y:S01]  /*1e510*/  LEA R0, P0, R2.reuse, UR4, 0x1 ;  /* 0x0000000402007c11 */ /* 0x040fe2000f8008ff */
[----:B------:R-:W-:Y:S01]  /*1e520*/  ULDC UR4, c[0x0][0x2b8] ;  /* 0x0000ae0000047ab9 */ /* 0x000fe20000000800 */
[----:B------:R-:W-:Y:S02]  /*1e530*/  IADD3 R4, R3, R4, RZ ;  /* 0x0000000403047210 */ /* 0x000fe40007ffe0ff */
[----:B------:R-:W-:Y:S02]  /*1e540*/  LOP3.LUT R9, R9, 0x38, RZ, 0xc0, !PT ;  /* 0x0000003809097812 */ /* 0x000fe400078ec0ff */
[----:B------:R-:W-:Y:S01]  /*1e550*/  LEA.HI.X R4, R2, UR5, R4, 0x1, P0 ;  /* 0x0000000502047c11 */ /* 0x000fe200080f0c04 */
[----:B------:R-:W-:Y:S01]  /*1e560*/  UMOV UR5, 0xffffffff ;  /* 0xffffffff00057882 */ /* 0x000fe20000000000 */
[----:B-1----:R-:W-:-:S02]  /*1e570*/  LOP3.LUT R21, R21, 0x7f, RZ, 0xc0, !PT ;  /* 0x0000007f15157812 */ /* 0x002fc400078ec0ff */
[----:B------:R-:W-:Y:S02]  /*1e580*/  ISETP.GE.AND P1, PT, R9, UR4, PT ;  /* 0x0000000409007c0c */ /* 0x000fe4000bf26270 */
[----:B------:R-:W-:Y:S01]  /*1e590*/  SHF.R.U32.HI R10, RZ, 0x3, R21 ;  /* 0x00000003ff0a7819 */ /* 0x000fe20000011615 */
[----:B0-----:R-:W-:Y:S10]  /*1e5a0*/  BRA.DIV UR5, `(.L_x_3136) ;  /* 0x0000005205cc7947 */ /* 0x001ff4000b800000 */
[----:B------:R-:W0:Y:S01]  /*1e5b0*/  SHFL.IDX PT, R3, R0, RZ, 0x181f ;  /* 0x00181fff00037589 */ /* 0x000e2200000e0000 */
[----:B-----5:R-:W-:Y:S02]  /*1e5c0*/  IMAD R5, R20, R7, RZ ;  /* 0x0000000714057224 */ /* 0x020fe400078e02ff */
[----:B------:R-:W-:Y:S01]  /*1e5d0*/  IMAD.IADD R35, R10, 0x1, R35 ;  /* 0x000000010a237824 */ /* 0x000fe200078e0223 */
[----:B------:R-:W1:Y:S03]  /*1e5e0*/  SHFL.IDX PT, R2, R4, RZ, 0x181f ;  /* 0x00181fff04027589 */ /* 0x000e6600000e0000 */
[C---:B------:R-:W-:Y:S01]  /*1e5f0*/  VIADD R6, R35.reuse, 0x10 ;  /* 0x0000001023067836 */ /* 0x040fe20000000000 */
[----:B------:R-:W-:-:S13]  /*1e600*/  ISETP.GE.AND P0, PT, R35, R5, PT ;  /* 0x000000052300720c */ /* 0x000fda0003f06270 */
        /* <DEDUP_REMOVED lines=60> */
[----:B------:R-:W2:Y:S04]  /*1e9d0*/  SHFL.IDX PT, R4, R4, 0x7, 0x181f ;  /* 0x00f81f0004047f89 */ /* 0x000ea800000e0000 */
[----:B------:R-:W3:Y:S01]  /*1e9e0*/  SHFL.IDX PT, R0, R0, 0x7, 0x181f ;  /* 0x00f81f0000007f89 */ /* 0x000ee200000e0000 */
[----:B0-----:R-:W-:-:S05]  /*1e9f0*/  @!P0 LEA R3, P2, R9, R3, 0x1 ;  /* 0x0000000309038211 */ /* 0x001fca00078408ff */
[----:B-1----:R-:W-:-:S05]  /*1ea00*/  @!P0 IMAD.X R2, RZ, RZ, R2, P2 ;  /* 0x000000ffff028224 */ /* 0x002fca00010e0602 */
[----:B------:R-:W-:-:S04]  /*1ea10*/  @!P0 LOP3.LUT R3, R3, R2, RZ, 0x3c, !PT ;  /* 0x0000000203038212 */ /* 0x000fc800078e3cff */
[----:B------:R-:W-:-:S04]  /*1ea20*/  @!P0 LOP3.LUT R2, R3, R2, RZ, 0x3c, !PT ;  /* 0x0000000203028212 */ /* 0x000fc800078e3cff */
[----:B------:R-:W-:-:S05]  /*1ea30*/  @!P0 LOP3.LUT R3, R3, R2, RZ, 0x3c, !PT ;  /* 0x0000000203038212 */ /* 0x000fca00078e3cff */
[----:B--23--:R0:W-:Y:S02]  /*1ea40*/  @!P0 LDGSTS.E.BYPASS.LTC128B.128 [R8+0x1b400], desc[UR54][R2.64], !P1 ;  /* 0x1b40000002088fae */ /* 0x00c1e4000c901d76 */
.L_x_3302:
[----:B------:R-:W-:-:S05]  /*1ea50*/  VIADD R35, R35, 0x70 ;  /* 0x0000007023237836 */ /* 0x000fca0000000000 */
[----:B------:R-:W-:-:S13]  /*1ea60*/  ISETP.GE.AND P0, PT, R35, R5, PT ;  /* 0x000000052300720c */ /* 0x000fda0003f06270 */
[----:B0-----:R-:W-:-:S05]  /*1ea70*/  @!P0 LEA R2, P2, R9, R0, 0x1 ;  /* 0x0000000009028211 */ /* 0x001fca00078408ff */
[----:B------:R-:W-:-:S05]  /*1ea80*/  @!P0 IMAD.X R3, RZ, RZ, R4, P2 ;  /* 0x000000ffff038224 */ /* 0x000fca00010e0604 */
[----:B------:R-:W-:Y:S01]  /*1ea90*/  @!PT LDS RZ, [RZ] ;  /* 0x00000000fffff984 */ /* 0x000fe20000000800 */
[----:B------:R-:W-:Y:S01]  /*1eaa0*/  @!PT LDS RZ, [RZ] ;  /* 0x00000000fffff984 */ /* 0x000fe20000000800 */
[----:B------:R-:W-:Y:S01]  /*1eab0*/  @!PT LDS RZ, [RZ] ;  /* 0x00000000fffff984 */ /* 0x000fe20000000800 */
[----:B------:R0:W-:Y:S01]  /*1eac0*/  @!P0 LDGSTS.E.BYPASS.LTC128B.128 [R8+0x1bc00], desc[UR54][R2.64], !P1 ;  /* 0x1bc0000002088fae */ /* 0x0001e2000c901d76 */
[----:B------:R-:W-:Y:S01]  /*1ead0*/  PLOP3.LUT P0, PT, PT, PT, PT, 0x80, 0x0 ;  /* 0x000000000000781c */ /* 0x000fe20003f0f070 */
[----:B------:R-:W-:-:S12]  /*1eae0*/  NOP ;  /* 0x0000000000007918 */ /* 0x000fd80000000000 */
.L_x_3137:
        /* <DEDUP_REMOVED lines=18> */
.L_x_3303:
[----:B------:R-:W-:Y:S05]  /*1ec10*/  BSYNC B0 ;  /* 0x0000000000007941 */ /* 0x000fea0003800000 */
.L_x_3138:
[----:B------:R-:W-:-:S05]  /*1ec20*/  IMAD.U32 R2, RZ, RZ, UR38 ;  /* 0x00000026ff027e24 */ /* 0x000fca000f8e00ff */
[----:B------:R-:W-:-:S13]  /*1ec30*/  ISETP.NE.AND P0, PT, R2, 0x3, PT ;  /* 0x000000030200780c */ /* 0x000fda0003f05270 */
[----:B------:R-:W-:Y:S05]  /*1ec40*/  @!P0 BRA `(.L_x_3140) ;  /* 0x0000000000048947 */ /* 0x000fea0003800000 */
[----:B------:R-:W-:Y:S01]  /*1ec50*/  BPT.TRAP 0x1 ;  /* 0x000000040000795c */ /* 0x000fe20000300000 */
.L_x_3140:
[----:B0-----:R-:W-:Y:S01]  /*1ec60*/  SHF.L.U32 R0, R26, 0x1f, RZ ;  /* 0x0000001f1a007819 */ /* 0x001fe200000006ff */
[----:B------:R-:W-:Y:S03]  /*1ec70*/  BSSY B0, `(.L_x_3141) ;  /* 0x0000003000007945 */ /* 0x000fe60003800000 */
[----:B------:R-:W0:Y:S02]  /*1ec80*/  SYNCS.PHASECHK.TRANS64.TRYWAIT P0, [R17+URZ+0x22860], R0 ;  /* 0x02286000110075a7 */ /* 0x000e24000800017f */
[----:B0-----:R-:W-:Y:S05]  /*1ec90*/  @!P0 BRA `(.L_x_3142) ;  /* 0x0000005400c88947 */ /* 0x001fea0003800000 */
.L_x_3304:
[----:B------:R-:W-:Y:S05]  /*1eca0*/  BSYNC B0 ;  /* 0x0000000000007941 */ /* 0x000fea0003800000 */
.L_x_3141:
[----:B------:R-:W0:Y:S01]  /*1ecb0*/  LDL.LU R3, [R1+0x28] ;  /* 0x0000280001037983 */ /* 0x000e220000300800 */
[----:B------:R-:W-:-:S03]  /*1ecc0*/  ULDC.64 UR4, c[0x0][0x328] ;  /* 0x0000ca0000047ab9 */ /* 0x000fc60000000a00 */
[----:B------:R-:W2:Y:S04]  /*1ecd0*/  LDL.LU R2, [R1] ;  /* 0x0000000001027983 */ /* 0x000ea80000300800 */
[----:B------:R-:W3:Y:S01]  /*1ece0*/  LDL.LU R4, [R1+0x2c] ;  /* 0x00002c0001047983 */ /* 0x000ee20000300800 */
[----:B0-----:R-:W-:-:S04]  /*1ecf0*/  IMAD R0, R3, UR4, RZ ;  /* 0x0000000403007c24 */ /* 0x001fc8000f8e02ff */
[C---:B--2---:R-:W-:Y:S02]  /*1ed00*/  IMAD R5, R2.reuse, UR5, R0 ;  /* 0x0000000502057c24 */ /* 0x044fe4000f8e0200 */
[----:B------:R-:W-:Y:S01]  /*1ed10*/  IMAD.WIDE.U32 R2, R2, UR4, RZ ;  /* 0x0000000402027c25 */ /* 0x000fe2000f8e00ff */
        /* <DEDUP_REMOVED lines=18> */
[----:B------:R-:W-:Y:S01]  /*1ee40*/  LOP3.LUT R7, R36, 0x1, RZ, 0xc0, !PT ;  /* 0x0000000124077812 */ /* 0x000fe200078ec0ff */
[----:B------:R-:W-:Y:S01]  /*1ee50*/  IMAD R4, R4, 0x2, R23 ;  /* 0x0000000204047824 */ /* 0x000fe200078e0217 */
[C---:B------:R-:W-:Y:S01]  /*1ee60*/  LOP3.LUT P2, RZ, R36.reuse, 0x2, RZ, 0xc0, !PT ;  /* 0x0000000224ff7812 */ /* 0x040fe2000784c0ff */
[----:B------:R-:W1:Y:S01]  /*1ee70*/  SHFL.IDX PT, R14, R5, RZ, 0x181f ;  /* 0x00181fff050e7589 */ /* 0x000e6200000e0000 */
[----:B------:R-:W-:Y:S02]  /*1ee80*/  ISETP.NE.U32.AND P3, PT, R7, 0x1, PT ;  /* 0x000000010700780c */ /* 0x000fe40003f65070 */
[----:B------:R-:W-:Y:S01]  /*1ee90*/  LOP3.LUT P1, RZ, R36, 0x4, RZ, 0xc0, !PT ;  /* 0x0000000424ff7812 */ /* 0x000fe2000782c0ff */
[----:B------:R-:W2:Y:S03]  /*1eea0*/  SHFL.IDX PT, R3, R6, RZ, 0x181f ;  /* 0x00181fff06037589 */ /* 0x000ea600000e0000 */
[----:B------:R-:W-:-:S02]  /*1eeb0*/  ISETP.LT.OR P4, PT, R33, 0x1, !P1 ;  /* 0x000000012100780c */ /* 0x000fc40004f81670 */
[----:B0-----:R-:W-:-:S04]  /*1eec0*/  SHF.L.U32 R2, R2, 0x3, RZ ;  /* 0x0000000302027819 */ /* 0x001fc800000006ff */
        /* <DEDUP_REMOVED lines=62> */
.L_x_3318:
        /* <DEDUP_REMOVED lines=15> */
.L_x_3144:
        /* <DEDUP_REMOVED lines=11> */
.L_x_3145:
[----:B------:R-:W2:Y:S01]  /*1f450*/  LDL.LU R2, [R1+0x20] ;  /* 0x0000200001027983 */ /* 0x000ea20000300800 */
[----:B------:R0:W-:Y:S01]  /*1f460*/  SYNCS.ARRIVE.TRANS64.A1T0 RZ, [R17+URZ+0x22850], RZ ;  /* 0x022850ff11ff79a7 */ /* 0x0001e2000810003f */
[----:B------:R-:W-:Y:S01]  /*1f470*/  BSSY B0, `(.L_x_3146) ;  /* 0x00000e0000007945 */ /* 0x000fe20003800000 */
[----:B--2---:R-:W-:-:S05]  /*1f480*/  VIADD R10, R2, 0xfffffffe ;  /* 0xfffffffe020a7836 */ /* 0x004fca0000000000 */
[----:B------:R-:W-:-:S13]  /*1f490*/  ISETP.GE.AND P0, PT, R10, R32, PT ;  /* 0x000000200a00720c */ /* 0x000fda0003f06270 */
[----:B0-----:R-:W-:Y:S05]  /*1f4a0*/  @!P0 BRA `(.L_x_3147) ;  /* 0x0000000c00708947 */ /* 0x001fea0003800000 */
.L_x_3160:
[----:B0-----:R-:W0:Y:S01]  /*1f4b0*/  S2R R2, SR_TID.X ;  /* 0x0000000000027919 */ /* 0x001e220000002100 */
[----:B------:R-:W1:Y:S01]  /*1f4c0*/  LDC R6, c[0x0][0x430] ;  /* 0x00010c00ff067b82 */ /* 0x000e620000000800 */
[----:B------:R-:W-:Y:S01]  /*1f4d0*/  IMAD R7, R10, 0x60, R31 ;  /* 0x000000600a077824 */ /* 0x000fe200078e021f */
[----:B--23--:R-:W2:Y:S01]  /*1f4e0*/  S2R R4, SR_TID.X ;  /* 0x0000000000047919 */ /* 0x00cea20000002100 */
[----:B------:R-:W-:Y:S02]  /*1f4f0*/  IMAD.U32 R12, RZ, RZ, UR38 ;  /* 0x00000026ff0c7e24 */ /* 0x000fe4000f8e00ff */
[----:B------:R-:W-:Y:S01]  /*1f500*/  VIADD R25, R25, 0x1 ;  /* 0x0000000119197836 */ /* 0x000fe20000000000 */
[----:B-1----:R-:W-:Y:S02]  /*1f510*/  ISETP.NE.AND P0, PT, R6, 0x1, PT ;  /* 0x000000010600780c */ /* 0x002fe40003f05270 */
[----:B0-----:R-:W-:Y:S01]  /*1f520*/  LOP3.LUT R2, R2, 0x7f, RZ, 0xc0, !PT ;  /* 0x0000007f02027812 */ /* 0x001fe200078ec0ff */
[----:B--2---:R-:W-:-:S03]  /*1f530*/  IMAD.SHL.U32 R4, R4, 0x10, RZ ;  /* 0x0000001004047824 */ /* 0x004fc600078e00ff */
[----:B------:R-:W-:-:S07]  /*1f540*/  SHF.R.U32.HI R2, RZ, 0x3, R2 ;  /* 0x00000003ff027819 */ /* 0x000fce0000011602 */
[----:B------:R-:W0:Y:S01]  /*1f550*/  @P0 LDC R3, c[0x0][0x438] ;  /* 0x00010e00ff030b82 */ /* 0x000e220000000800 */
[----:B------:R-:W-:-:S04]  /*1f560*/  LOP3.LUT R4, R2, 0x70, R4, 0xf8, !PT ;  /* 0x0000007002047812 */ /* 0x000fc800078ef804 */
[----:B------:R-:W-:-:S03]  /*1f570*/  ISETP.GT.U32.AND P1, PT, R4, 0x5f, PT ;  /* 0x0000005f0400780c */ /* 0x000fc60003f24070 */
[----:B------:R-:W1:Y:S01]  /*1f580*/  @P0 LDC R2, c[0x0][0x434] ;  /* 0x00010d00ff020b82 */ /* 0x000e620000000800 */
[----:B------:R-:W-:-:S05]  /*1f590*/  IADD3 R7, R4, R7, RZ ;  /* 0x0000000704077210 */ /* 0x000fca0007ffe0ff */
[----:B------:R-:W-:-:S04]  /*1f5a0*/  IMAD.MOV.U32 R11, RZ, RZ, R7 ;  /* 0x000000ffff0b7224 */ /* 0x000fc800078e0007 */
[----:B------:R-:W2:Y:S08]  /*1f5b0*/  @!P1 LDC.64 R4, c[0x0][0x428] ;  /* 0x00010a00ff049b82 */ /* 0x000eb00000000a00 */
[----:B------:R-:W3:Y:S01]  /*1f5c0*/  @!P1 LDC.64 R8, c[0x0][0x418] ;  /* 0x00010600ff089b82 */ /* 0x000ee20000000a00 */
[----:B-1----:R-:W-:-:S05]  /*1f5d0*/  @P0 IMAD.HI.U32 R2, R7, R2, RZ ;  /* 0x0000000207020227 */ /* 0x002fca00078e00ff */
[----:B0-----:R-:W-:-:S04]  /*1f5e0*/  @P0 SHF.R.U32.HI R11, RZ, R3, R2 ;  /* 0x00000003ff0b0219 */ /* 0x001fc80000011602 */
[--C-:B------:R-:W-:Y:S01]  /*1f5f0*/  @!P1 SHF.R.S32.HI R3, RZ, 0x1f, R11.reuse ;  /* 0x0000001fff039819 */ /* 0x100fe2000001140b */
[----:B------:R-:W-:-:S04]  /*1f600*/  @!P1 IMAD.MOV.U32 R2, RZ, RZ, R11 ;  /* 0x000000ffff029224 */ /* 0x000fc800078e000b */
[----:B--2---:R-:W-:-:S04]  /*1f610*/  @!P1 IMAD.WIDE.U32 R2, R29, R4, R2 ;  /* 0x000000041d029225 */ /* 0x004fc800078e0002 */
[----:B------:R-:W-:Y:S01]  /*1f620*/  @!P1 IMAD R4, R34, R4, RZ ;  /* 0x0000000422049224 */ /* 0x000fe200078e02ff */
[----:B---3--:R-:W-:-:S03]  /*1f630*/  @!P1 LEA R8, P0, R2, R8, 0x2 ;  /* 0x0000000802089211 */ /* 0x008fc600078010ff */
[----:B------:R-:W-:-:S04]  /*1f640*/  @!P1 IMAD R5, R29, R5, R4 ;  /* 0x000000051d059224 */ /* 0x000fc800078e0204 */
[----:B------:R-:W-:Y:S02]  /*1f650*/  @!P1 IMAD.IADD R3, R5, 0x1, R3 ;  /* 0x0000000105039824 */ /* 0x000fe400078e0203 */
[----:B------:R-:W-:-:S03]  /*1f660*/  IMAD.MOV.U32 R5, RZ, RZ, RZ ;  /* 0x000000ffff057224 */ /* 0x000fc600078e00ff */
[----:B------:R-:W-:Y:S01]  /*1f670*/  @!P1 LEA.HI.X R9, R2, R9, R3, 0x2, P0 ;  /* 0x0000000902099211 */ /* 0x000fe200000f1403 */
[----:B------:R-:W-:Y:S01]  /*1f680*/  IMAD.MOV R2, RZ, RZ, -R11 ;  /* 0x000000ffff027224 */ /* 0x000fe200078e0a0b */
[----:B------:R-:W-:-:S03]  /*1f690*/  ISETP.NE.AND P0, PT, R25, 0x2, PT ;  /* 0x000000021900780c */ /* 0x000fc60003f05270 */
[----:B------:R0:W5:Y:S01]  /*1f6a0*/  @!P1 LDG.E R5, desc[UR54][R8.64] ;  /* 0x0000003608059981 */ /* 0x000162000c1e1900 */
[----:B------:R-:W-:Y:S01]  /*1f6b0*/  ISETP.NE.AND P1, PT, R12, 0x3, PT ;  /* 0x000000030c00780c */ /* 0x000fe20003f25270 */
[----:B------:R-:W-:Y:S05]  /*1f6c0*/  YIELD ;  /* 0x0000000000007946 */ /* 0x000fea0003800000 */
[----:B------:R-:W-:Y:S01]  /*1f6d0*/  SEL R3, RZ, 0x1, P0 ;  /* 0x00000001ff037807 */ /* 0x000fe20000000000 */
[----:B------:R-:W-:Y:S01]  /*1f6e0*/  IMAD R6, R6, R2, R7 ;  /* 0x0000000206067224 */ /* 0x000fe200078e0207 */
[----:B------:R-:W-:Y:S02]  /*1f6f0*/  SEL R25, R25, RZ, P0 ;  /* 0x000000ff19197207 */ /* 0x000fe40000000000 */
[----:B------:R-:W-:Y:S01]  /*1f700*/  LOP3.LUT R26, R26, R3, RZ, 0x3c, !PT ;  /* 0x000000031a1a7212 */ /* 0x000fe200078e3cff */
[----:B------:R-:W-:-:S02]  /*1f710*/  IMAD.MOV.U32 R3, RZ, RZ, R10 ;  /* 0x000000ffff037224 */ /* 0x000fc400078e000a */
[----:B------:R-:W-:-:S03]  /*1f720*/  VIADD R10, R10, 0xffffffff ;  /* 0xffffffff0a0a7836 */ /* 0x000fc60000000000 */
[----:B------:R-:W-:Y:S01]  /*1f730*/  ISETP.GT.AND P2, PT, R3, R32, PT ;  /* 0x000000200300720c */ /* 0x000fe20003f44270 */
[----:B0-----:R-:W-:-:S12]  /*1f740*/  @!P1 BRA `(.L_x_3148) ;  /* 0x0000000000049947 */ /* 0x001fd80003800000 */
[----:B------:R-:W-:Y:S01]  /*1f750*/  BPT.TRAP 0x1 ;  /* 0x000000040000795c */ /* 0x000fe20000300000 */
.L_x_3148:
[----:B------:R-:W-:Y:S01]  /*1f760*/  IMAD R4, R25, 0x8, R23 ;  /* 0x0000000819047824 */ /* 0x000fe200078e0217 */
[----:B------:R-:W-:Y:S01]  /*1f770*/  SHF.L.U32 R21, R26, 0x1f, RZ ;  /* 0x0000001f1a157819 */ /* 0x000fe200000006ff */
[----:B------:R-:W-:Y:S01]  /*1f780*/  BSSY B1, `(.L_x_3149) ;  /* 0x0000004000017945 */ /* 0x000fe20003800000 */
[----:B------:R-:W-:Y:S02]  /*1f790*/  SHF.R.S32.HI R17, RZ, 0x1f, R6 ;  /* 0x0000001fff117819 */ /* 0x000fe40000011406 */
[----:B------:R-:W0:Y:S02]  /*1f7a0*/  SYNCS.PHASECHK.TRANS64.TRYWAIT P0, [R4+URZ+0x22840], R21 ;  /* 0x02284015040075a7 */ /* 0x000e24000800017f */
[----:B0-----:R-:W-:Y:S05]  /*1f7b0*/  @!P0 BRA `(.L_x_3150) ;  /* 0x00000054005c8947 */ /* 0x001fea0003800000 */
.L_x_3319:
[----:B------:R-:W-:Y:S05]  /*1f7c0*/  BSYNC B1 ;  /* 0x0000000000017941 */ /* 0x000fea0003800000 */
.L_x_3149:
        /* <DEDUP_REMOVED lines=11> */
[----:B------:R-:W-:-:S04]  /*1f880*/  ULDC.64 UR4, c[0x0][0x308] ;  /* 0x0000c20000047ab9 */ /* 0x000fc80000000a00 */
[----:B------:R-:W-:Y:S01]  /*1f890*/  IADD3 R3, R3, R7, RZ ;  /* 0x0000000703037210 */ /* 0x000fe20007ffe0ff */
[----:B------:R-:W-:-:S04]  /*1f8a0*/  IMAD R7, R28, UR4, RZ ;  /* 0x000000041c077c24 */ /* 0x000fc8000f8e02ff */
[C---:B------:R-:W-:Y:S02]  /*1f8b0*/  IMAD R7, R18.reuse, UR5, R7 ;  /* 0x0000000512077c24 */ /* 0x040fe4000f8e0207 */
[----:B------:R-:W-:Y:S01]  /*1f8c0*/  IMAD.WIDE.U32 R2, R18, UR4, R2 ;  /* 0x0000000412027c25 */ /* 0x000fe2000f8e0002 */
[----:B------:R-:W-:-:S03]  /*1f8d0*/  ULDC.64 UR4, c[0x0][0x2e8] ;  /* 0x0000ba0000047ab9 */ /* 0x000fc60000000a00 */
[----:B------:R-:W-:Y:S01]  /*1f8e0*/  IMAD.IADD R7, R7, 0x1, R3 ;  /* 0x0000000107077824 */ /* 0x000fe200078e0203 */
[----:B------:R-:W-:Y:S01]  /*1f8f0*/  LEA R8, P0, R2, UR4, 0x1 ;  /* 0x0000000402087c11 */ /* 0x000fe2000f8008ff */
[----:B------:R-:W-:-:S03]  /*1f900*/  UMOV UR4, 0xffffffff ;  /* 0xffffffff00047882 */ /* 0x000fc60000000000 */
[----:B------:R-:W-:Y:S01]  /*1f910*/  LEA.HI.X R9, R2, UR5, R7, 0x1, P0 ;  /* 0x0000000502097c11 */ /* 0x000fe200080f0c07 */
[----:B------:R-:W-:Y:S01]  /*1f920*/  IMAD R7, R25, 0x1800, R30 ;  /* 0x0000180019077824 */ /* 0x000fe200078e021e */
[----:B------:R-:W-:Y:S07]  /*1f930*/  BRA.DIV UR4, `(.L_x_3151) ;  /* 0x0000005604107947 */ /* 0x000fee000b800000 */
        /* <DEDUP_REMOVED lines=29> */
.L_x_3333:
        /* <DEDUP_REMOVED lines=8> */
.L_x_3152:
        /* <DEDUP_REMOVED lines=11> */
.L_x_3153:
[----:B------:R2:W-:Y:S01]  /*1fc40*/  SYNCS.ARRIVE.TRANS64.A1T0 RZ, [R4+URZ+0x22830], RZ ;  /* 0x022830ff04ff79a7 */ /* 0x0005e2000810003f */
[----:B------:R-:W-:Y:S05]  /*1fc50*/  @!P3 BRA `(.L_x_3154) ;  /* 0x000000000004b947 */ /* 0x000fea0003800000 */
[----:B------:R-:W-:Y:S01]  /*1fc60*/  BPT.TRAP 0x1 ;  /* 0x000000040000795c */ /* 0x000fe20000300000 */
.L_x_3154:
[----:B------:R-:W3:Y:S01]  /*1fc70*/  SYNCS.PHASECHK.TRANS64.TRYWAIT P0, [R4+URZ+0x22860], R21 ;  /* 0x02286015040075a7 */ /* 0x000ee2000800017f */
[----:B------:R-:W-:Y:S04]  /*1fc80*/  BSSY B1, `(.L_x_3155) ;  /* 0x0000002000017945 */ /* 0x000fe80003800000 */
[----:B---3--:R-:W-:Y:S05]  /*1fc90*/  @!P0 BRA `(.L_x_3156) ;  /* 0x0000005400dc8947 */ /* 0x008fea0003800000 */
.L_x_3334:
[----:B------:R-:W-:Y:S05]  /*1fca0*/  BSYNC B1 ;  /* 0x0000000000017941 */ /* 0x000fea0003800000 */
.L_x_3155:
        /* <DEDUP_REMOVED lines=21> */
[----:B------:R-:W-:Y:S01]  /*1fe00*/  IADD3 R7, R5, R3, RZ ;  /* 0x0000000305077210 */ /* 0x000fe20007ffe0ff */
[----:B------:R-:W-:-:S03]  /*1fe10*/  IMAD R5, R25, 0x6000, R30 ;  /* 0x0000600019057824 */ /* 0x000fc600078e021e */
[----:B------:R-:W-:Y:S01]  /*1fe20*/  LEA.HI.X R7, R2, UR5, R7, 0x1, P0 ;  /* 0x0000000502077c11 */ /* 0x000fe200080f0c07 */
[----:B------:R-:W-:Y:S06]  /*1fe30*/  BRA.DIV UR4, `(.L_x_3157) ;  /* 0x0000005604887947 */ /* 0x000fec000b800000 */
        /* <DEDUP_REMOVED lines=43> */
.L_x_3348:
        /* <DEDUP_REMOVED lines=11> */
.L_x_3158:
        /* <DEDUP_REMOVED lines=11> */
.L_x_3159:
[----:B------:R0:W-:Y:S01]  /*20250*/  SYNCS.ARRIVE.TRANS64.A1T0 RZ, [R4+URZ+0x22850], RZ ;  /* 0x022850ff04ff79a7 */ /* 0x0001e2000810003f */
[----:B------:R-:W-:Y:S05]  /*20260*/  @P2 BRA `(.L_x_3160) ;  /* 0xfffffff000902947 */ /* 0x000fea000383ffff */
.L_x_3147:
[----:B------:R-:W-:Y:S05]  /*20270*/  BSYNC B0 ;  /* 0x0000000000007941 */ /* 0x000fea0003800000 */
.L_x_3146:
[----:B------:R-:W1:Y:S01]  /*20280*/  S2R R2, SR_TID.X ;  /* 0x0000000000027919 */ /* 0x000e620000002100 */
[----:B------:R-:W-:Y:S01]  /*20290*/  VIADD R25, R25, 0x1 ;  /* 0x0000000119197836 */ /* 0x000fe20000000000 */
[----:B------:R-:W-:Y:S04]  /*202a0*/  BSSY B0, `(.L_x_3161) ;  /* 0x0000012000007945 */ /* 0x000fe80003800000 */
[----:B------:R-:W-:-:S04]  /*202b0*/  ISETP.NE.AND P0, PT, R25, 0x2, PT ;  /* 0x000000021900780c */ /* 0x000fc80003f05270 */
[----:B------:R-:W-:Y:S02]  /*202c0*/  SEL R5, RZ, 0x1, P0 ;  /* 0x00000001ff057807 */ /* 0x000fe40000000000 */
        /* <DEDUP_REMOVED lines=15> */
.L_x_3162:
[----:B------:R-:W-:Y:S05]  /*203c0*/  BSYNC B0 ;  /* 0x0000000000007941 */ /* 0x000fea0003800000 */
.L_x_3161:
[----:B------:R-:W-:Y:S02]  /*203d0*/  LOP3.LUT R26, R26, R5, RZ, 0x3c, !PT ;  /* 0x000000051a1a7212 */ /* 0x000fe400078e3cff */
[----:B------:R-:W-:-:S07]  /*203e0*/  SEL R25, R25, RZ, P0 ;  /* 0x000000ff19197207 */ /* 0x000fce0000000000 */
.L_x_3121:
[----:B------:R-:W-:Y:S05]  /*203f0*/  BSYNC B7 ;  /* 0x0000000000077941 */ /* 0x000fea0003800000 */
.L_x_3119:
[----:B------:R-:W-:-:S13]  /*20400*/  LOP3.LUT P0, RZ, R22, 0x80, RZ, 0xc0, !PT ;  /* 0x0000008016ff7812 */ /* 0x000fda000780c0ff */
[----:B------:R-:W-:Y:S05]  /*20410*/  @!P0 BRA `(.L_x_3163) ;  /* 0x0000000000248947 */ /* 0x000fea0003800000 */
[----:B------:R-:W-:Y:S05]  /*20420*/  WARPSYNC.ALL ;  /* 0x0000000000007948 */ /* 0x000fea0003800000 */
[----:B------:R-:W1:Y:S08]  /*20430*/  S2UR UR5, SR_CgaCtaId ;  /* 0x00000000000579c3 */ /* 0x000e700000008800 */
[----:B------:R-:W-:Y:S06]  /*20440*/  BAR.SYNC.DEFER_BLOCKING 0x5, 0x180 ;  /* 0x0146000000007b1d */ /* 0x000fec0000010000 */
[----:B------:R-:W-:-:S02]  /*20450*/  UMOV UR4, 0x400 ;  /* 0x0000040000047882 */ /* 0x000fc40000000000 */
[----:B-1----:R-:W-:-:S06]  /*20460*/  ULEA UR4, UR5, UR4, 0x18 ;  /* 0x0000000405047291 */ /* 0x002fcc000f8ec03f */
[----:B------:R-:W-:-:S05]  /*20470*/  IMAD.U32 R23, RZ, RZ, UR4 ;  /* 0x00000004ff177e24 */ /* 0x000fca000f8e00ff */
[----:B------:R1:W4:Y:S01]  /*20480*/  LDS.128 R16, [R23+0x228d0] ;  /* 0x0228d00017107984 */ /* 0x0003220000000c00 */
[----:B------:R-:W-:Y:S06]  /*20490*/  BAR.ARV 0x4, 0x180 ;  /* 0x0106000000007b1d */ /* 0x000fec0000002000 */
[----:B------:R-:W-:Y:S05]  /*204a0*/  BRA `(.L_x_3164) ;  /* 0x0000000800cc7947 */ /* 0x000fea0003800000 */
.L_x_3163:
        /* <DEDUP_REMOVED lines=8> */
[----:B------:R-:W1:Y:S02]  /*20530*/  @!P1 LDC.64 R2, c[0x0][0xc80] ;  /* 0x00032000ff029b82 */ /* 0x000e640000000a00 */
[----:B-1----:R-:W-:-:S06]  /*20540*/  @!P1 IMAD.WIDE R2, R5, 0x4, R2 ;  /* 0x0000000405029825 */ /* 0x002fcc00078e0202 */
[----:B------:R-:W4:Y:S01]  /*20550*/  @!P1 LDG.E R2, desc[UR54][R2.64] ;  /* 0x0000003602029981 */ /* 0x000f22000c1e1900 */
[----:B------:R-:W-:Y:S02]  /*20560*/  MOV R5, RZ ;  /* 0x000000ff00057202 */ /* 0x000fe40000000f00 */
[C---:B------:R-:W-:Y:S01]  /*20570*/  ISETP.GE.U32.AND P2, PT, R8.reuse, 0x2, PT ;  /* 0x000000020800780c */ /* 0x040fe20003f46070 */
[----:B------:R-:W-:Y:S01]  /*20580*/  SHFL.IDX PT, R0, R16, RZ, 0x1f ;  /* 0x00001fff10007589 */ /* 0x000fe200000e0000 */
[C---:B------:R-:W-:Y:S02]  /*20590*/  ISETP.GE.U32.AND P3, PT, R8.reuse, 0x4, PT ;  /* 0x000000040800780c */ /* 0x040fe40003f66070 */
[C---:B------:R-:W-:Y:S01]  /*205a0*/  ISETP.GE.U32.AND P4, PT, R8.reuse, 0x8, PT ;  /* 0x000000080800780c */ /* 0x040fe20003f86070 */
[----:B0-23--:R-:W-:Y:S01]  /*205b0*/  SHFL.IDX PT, R4, R16, 0x1, 0x1f ;  /* 0x00201f0010047f89 */ /* 0x00dfe200000e0000 */
[C---:B------:R-:W-:Y:S01]  /*205c0*/  ISETP.GE.U32.AND P5, PT, R8.reuse, 0x10, PT ;  /* 0x000000100800780c */ /* 0x040fe20003fa6070 */
        /* <DEDUP_REMOVED lines=18> */
.L_x_3358:
[----:B------:R-:W-:Y:S02]  /*206f0*/  ULDC UR4, c[0x0][0xc38] ;  /* 0x00030e0000047ab9 */ /* 0x000fe40000000800 */
[----:B------:R-:W-:-:S04]  /*20700*/  IMAD.U32 R7, RZ, RZ, UR4 ;  /* 0x00000004ff077e24 */ /* 0x000fc8000f8e00ff */
[----:B-1----:R-:W-:-:S04]  /*20710*/  IMAD R14, R14, R7, RZ ;  /* 0x000000070e0e7224 */ /* 0x002fc800078e02ff */
[----:B------:R-:W-:-:S05]  /*20720*/  IMAD.IADD R9, R4, 0x1, R14 ;  /* 0x0000000104097824 */ /* 0x000fca00078e020e */
[----:B------:R-:W-:-:S13]  /*20730*/  ISETP.GT.AND P6, PT, R9, R0, PT ;  /* 0x000000000900720c */ /* 0x000fda0003fc4270 */
[----:B------:R-:W-:Y:S05]  /*20740*/  @P6 BRA `(.L_x_3166) ;  /* 0x00000000009c6947 */ /* 0x000fea0003800000 */
.L_x_3171:
[----:B0-----:R-:W0:Y:S01]  /*20750*/  LDC R2, c[0x0][0xc3c] ;  /* 0x00030f00ff027b82 */ /* 0x001e220000000800 */
[----:B------:R-:W-:-:S05]  /*20760*/  VIADD R19, R19, 0x1f ;  /* 0x0000001f13137836 */ /* 0x000fca0000000000 */
        /* <DEDUP_REMOVED lines=12> */
.L_x_3169:
[----:B------:R-:W-:Y:S05]  /*20830*/  BSYNC B0 ;  /* 0x0000000000007941 */ /* 0x000fea0003800000 */
.L_x_3168:
[----:B------:R-:W-:-:S03]  /*20840*/  UMOV UR4, 0xffffffff ;  /* 0xffffffff00047882 */ /* 0x000fc60000000000 */
[----:B------:R-:W-:Y:S05]  /*20850*/  BRA.DIV UR4, `(.L_x_3170) ;  /* 0x0000005604ec7947 */ /* 0x000fea000b800000 */
[----:B-----5:R-:W1:Y:S02]  /*20860*/  SHFL.UP PT, R14, R5, 0x1, RZ ;  /* 0x04200000050e7989 */ /* 0x020e6400000e00ff */
[----:B-1----:R-:W-:-:S04]  /*20870*/  SEL R14, R14, RZ, P1 ;  /* 0x000000ff0e0e7207 */ /* 0x002fc80000800000 */
        /* <DEDUP_REMOVED lines=14> */
.L_x_3366:
[----:B------:R-:W-:Y:S02]  /*20960*/  ULDC UR4, c[0x0][0xc38] ;  /* 0x00030e0000047ab9 */ /* 0x000fe40000000800 */
[----:B------:R-:W-:-:S04]  /*20970*/  IMAD.U32 R7, RZ, RZ, UR4 ;  /* 0x00000004ff077e24 */ /* 0x000fc8000f8e00ff */
[----:B-1----:R-:W-:-:S04]  /*20980*/  IMAD R14, R14, R7, RZ ;  /* 0x000000070e0e7224 */ /* 0x002fc800078e02ff */
[----:B------:R-:W-:-:S05]  /*20990*/  IMAD.IADD R9, R14, 0x1, R9 ;  /* 0x000000010e097824 */ /* 0x000fca00078e0209 */
[----:B------:R-:W-:-:S13]  /*209a0*/  ISETP.GT.AND P6, PT, R9, R0, PT ;  /* 0x000000000900720c */ /* 0x000fda0003fc4270 */
[----:B------:R-:W-:Y:S05]  /*209b0*/  @!P6 BRA `(.L_x_3171) ;  /* 0xfffffffc0064e947 */ /* 0x000fea000383ffff */
.L_x_3166:
        /* <DEDUP_REMOVED lines=8> */
.L_x_3370:
[----:B------:R-:W-:Y:S01]  /*20a40*/  ISETP.NE.AND P0, PT, R3, RZ, PT ;  /* 0x000000ff0300720c */ /* 0x000fe20003f05270 */
[----:B------:R-:W-:-:S12]  /*20a50*/  IMAD.MOV.U32 R14, RZ, RZ, RZ ;  /* 0x000000ffff0e7224 */ /* 0x000fd800078e00ff */
[----:B------:R-:W-:Y:S05]  /*20a60*/  @!P0 BRA `(.L_x_3173) ;  /* 0x0000000000108947 */ /* 0x000fea0003800000 */
[----:B------:R-:W-:Y:S01]  /*20a70*/  UMOV UR4, 0xffffffff ;  /* 0xffffffff00047882 */ /* 0x000fe20000000000 */
[----:B------:R-:W-:Y:S02]  /*20a80*/  VIADD R12, R4, 0xffffffff ;  /* 0xffffffff040c7836 */ /* 0x000fe40000000000 */
[----:B------:R-:W-:Y:S05]  /*20a90*/  BRA.DIV UR4, `(.L_x_3174) ;  /* 0x0000005a04607947 */ /* 0x000fea000b800000 */
[----:B------:R3:W4:Y:S02]  /*20aa0*/  SHFL.IDX PT, R14, R2, R12, 0x1f ;  /* 0x00001f0c020e7589 */ /* 0x00072400000e0000 */
.L_x_3173:
[----:B0--3--:R-:W0:Y:S01]  /*20ab0*/  LDC.64 R2, c[0x0][0xc90] ;  /* 0x00032400ff027b82 */ /* 0x009e220000000a00 */
[----:B------:R-:W-:-:S04]  /*20ac0*/  IMAD.IADD R19, R4, 0x1, R19 ;  /* 0x0000000104137824 */ /* 0x000fc800078e0213 */
[----:B0-----:R-:W-:-:S05]  /*20ad0*/  IMAD.WIDE R2, R19, 0x4, R2 ;  /* 0x0000000413027825 */ /* 0x001fca00078e0202 */
[----:B------:R0:W1:Y:S01]  /*20ae0*/  LDG.E R6, desc[UR54][R2.64] ;  /* 0x0000003602067981 */ /* 0x000062000c1e1900 */
[----:B----4-:R-:W-:Y:S02]  /*20af0*/  IMAD R16, R14, R7, R16 ;  /* 0x000000070e107224 */ /* 0x010fe400078e0210 */
[----:B0-----:R-:W-:Y:S02]  /*20b00*/  IMAD.MOV.U32 R2, RZ, RZ, RZ ;  /* 0x000000ffff027224 */ /* 0x001fe400078e00ff */
[----:B-12---:R-:W-:-:S05]  /*20b10*/  IMAD R4, R5, R6, RZ ;  /* 0x0000000605047224 */ /* 0x006fca00078e02ff */
[----:B------:R-:W-:-:S04]  /*20b20*/  IABS R8, R4 ;  /* 0x0000000400087213 */ /* 0x000fc80000000000 */
[----:B------:R-:W0:Y:S08]  /*20b30*/  I2F.RP R10, R8 ;  /* 0x00000008000a7306 */ /* 0x000e300000209400 */
[----:B0-----:R-:W0:Y:S02]  /*20b40*/  MUFU.RCP R10, R10 ;  /* 0x0000000a000a7308 */ /* 0x001e240000001000 */
[----:B0-----:R-:W-:-:S06]  /*20b50*/  IADD3 R11, R10, 0xffffffe, RZ ;  /* 0x0ffffffe0a0b7810 */ /* 0x001fcc0007ffe0ff */
        /* <DEDUP_REMOVED lines=20> */
[----:B------:R-:W-:Y:S01]  /*20ca0*/  IMAD R0, R6, R2, RZ ;  /* 0x0000000206007224 */ /* 0x000fe200078e02ff */
[----:B------:R-:W-:-:S03]  /*20cb0*/  IADD3 R2, -R2, RZ, RZ ;  /* 0x000000ff02027210 */ /* 0x000fc60007ffe1ff */
        /* <DEDUP_REMOVED lines=33> */
.L_x_3167:
[----:B------:R-:W-:Y:S01]  /*20ed0*/  UMOV UR4, URZ ;  /* 0x0000003f00047c82 */ /* 0x000fe20008000000 */
[----:B------:R-:W-:Y:S01]  /*20ee0*/  UMOV UR5, URZ ;  /* 0x0000003f00057c82 */ /* 0x000fe20008000000 */
[----:B------:R-:W-:Y:S01]  /*20ef0*/  ULDC UR6, c[0x0][0xc3c] ;  /* 0x00030f0000067ab9 */ /* 0x000fe20000000800 */
[----:B------:R-:W-:Y:S01]  /*20f00*/  MOV R16, R0 ;  /* 0x0000000000107202 */ /* 0x000fe20000000f00 */
[----:B------:R-:W-:Y:S02]  /*20f10*/  IMAD.U32 R17, RZ, RZ, UR4 ;  /* 0x00000004ff117e24 */ /* 0x000fe4000f8e00ff */
[----:B------:R-:W-:Y:S02]  /*20f20*/  IMAD.U32 R18, RZ, RZ, UR5 ;  /* 0x00000005ff127e24 */ /* 0x000fe4000f8e00ff */
[----:B------:R-:W-:-:S07]  /*20f30*/  IMAD.U32 R19, RZ, RZ, UR6 ;  /* 0x00000006ff137e24 */ /* 0x000fce000f8e00ff */
.L_x_3175:
        /* <DEDUP_REMOVED lines=10> */
.L_x_3164:
[----:B------:R-:W-:Y:S02]  /*20fe0*/  ULDC UR4, c[0x0][0xc3c] ;  /* 0x00030f0000047ab9 */ /* 0x000fe40000000800 */
[----:B----4-:R-:W-:-:S13]  /*20ff0*/  ISETP.GE.AND P0, PT, R19, UR4, PT ;  /* 0x0000000413007c0c */ /* 0x010fda000bf06270 */
[----:B------:R-:W-:Y:S05]  /*21000*/  @!P0 BRA `(.L_x_3176) ;  /* 0xffffff9c007c8947 */ /* 0x000fea000383ffff */
[----:B------:R-:W-:Y:S05]  /*21010*/  BSYNC B8 ;  /* 0x0000000000087941 */ /* 0x000fea0003800000 */
.L_x_3061:
[----:B------:R-:W4:Y:S01]  /*21020*/  LDL.LU R0, [R1+0x24] ;  /* 0x0000240001007983 */ /* 0x000f220000300800 */
[----:B------:R-:W-:Y:S01]  /*21030*/  BSSY B0, `(.L_x_3177) ;  /* 0x000000b000007945 */ /* 0x000fe20003800000 */
[----:B------:R-:W2:Y:S01]  /*21040*/  S2R R5, SR_CgaCtaId ;  /* 0x0000000000057919 */ /* 0x000ea20000008800 */
[----:B----4-:R-:W-:-:S05]  /*21050*/  VIADD R0, R0, 0x1 ;  /* 0x0000000100007836 */ /* 0x010fca0000000000 */
[----:B0-----:R-:W-:-:S04]  /*21060*/  LEA.HI R2, R0, R0, RZ, 0x1 ;  /* 0x0000000000027211 */ /* 0x001fc800078f08ff */
[----:B------:R-:W-:Y:S02]  /*21070*/  LOP3.LUT R3, R2, 0xfffffffe, RZ, 0xc0, !PT ;  /* 0xfffffffe02037812 */ /* 0x000fe400078ec0ff */
[----:B------:R-:W-:-:S03]  /*21080*/  MOV R2, 0x400 ;  /* 0x0000040000027802 */ /* 0x000fc60000000f00 */
[----:B------:R-:W-:Y:S01]  /*21090*/  IMAD.IADD R0, R0, 0x1, -R3 ;  /* 0x0000000100007824 */ /* 0x000fe200078e0a03 */
[----:B--23--:R-:W-:-:S04]  /*210a0*/  LEA R4, R5, R2, 0x18 ;  /* 0x0000000205047211 */ /* 0x00cfc800078ec0ff */
[----:B------:R-:W-:-:S04]  /*210b0*/  SHF.L.U32 R0, R0, 0x1f, RZ ;  /* 0x0000001f00007819 */ /* 0x000fc800000006ff */
[----:B------:R-:W0:Y:S02]  /*210c0*/  SYNCS.PHASECHK.TRANS64.TRYWAIT P0, [R4+URZ+0x22820], R0 ;  /* 0x02282000040075a7 */ /* 0x000e24000800017f */
[----:B0-----:R-:W-:Y:S05]  /*210d0*/  @!P0 BRA `(.L_x_3178) ;  /* 0x0000005000f48947 */ /* 0x001fea0003800000 */
.L_x_3373:
[----:B------:R-:W-:Y:S05]  /*210e0*/  BSYNC B0 ;  /* 0x0000000000007941 */ /* 0x000fea0003800000 */
.L_x_3177:
[----:B------:R-:W-:-:S03]  /*210f0*/  UMOV UR4, 0xffffffff ;  /* 0xffffffff00047882 */ /* 0x000fc60000000000 */
[----:B------:R-:W-:Y:S05]  /*21100*/  BRA.DIV UR4, `(.L_x_3179) ;  /* 0x0000005204fc7947 */ /* 0x000fea000b800000 */
[----:B0-----:R-:W0:Y:S02]  /*21110*/  S2R R0, SR_TID.X ;  /* 0x0000000000007919 */ /* 0x001e240000002100 */
[----:B0-----:R-:W-:-:S04]  /*21120*/  SHF.R.U32.HI R0, RZ, 0x5, R0 ;  /* 0x00000005ff007819 */ /* 0x001fc80000011600 */
[----:B------:R-:W-:-:S05]  /*21130*/  LOP3.LUT R0, R0, 0x3, RZ, 0xc0, !PT ;  /* 0x0000000300007812 */ /* 0x000fca00078ec0ff */
[----:B------:R0:W2:Y:S02]  /*21140*/  SHFL.IDX PT, R14, R0, RZ, 0x1f ;  /* 0x00001fff000e7589 */ /* 0x0000a400000e0000 */
.L_x_3376:
[----:B--2---:R-:W-:-:S13]  /*21150*/  ISETP.NE.AND P0, PT, R14, RZ, PT ;  /* 0x000000ff0e00720c */ /* 0x004fda0003f05270 */
[----:B------:R-:W-:Y:S05]  /*21160*/  @P0 BRA `(.L_x_2831) ;  /* 0x0000000000880947 */ /* 0x000fea0003800000 */
[----:B------:R-:W-:-:S03]  /*21170*/  UMOV UR4, 0xffffffff ;  /* 0xffffffff00047882 */ /* 0x000fc60000000000 */
[----:B------:R-:W-:Y:S05]  /*21180*/  BRA.DIV UR4, `(.L_x_3180) ;  /* 0x0000005604107947 */ /* 0x000fea000b800000 */
[----:B------:R-:W-:-:S13]  /*21190*/  ELECT P6, URZ, PT ;  /* 0x00000000003f782f */ /* 0x000fda00038c0000 */
.L_x_3379:
[----:B------:R-:W-:Y:S05]  /*211a0*/  @!P6 BRA `(.L_x_2831) ;  /* 0x000000000078e947 */ /* 0x000fea0003800000 */
[----:B------:R-:W-:-:S06]  /*211b0*/  ULOP3.LUT UR4, UR36, 0x2, URZ, 0xfc, !UPT ;  /* 0x0000000224047892 */ /* 0x000fcc000f8efc3f */
[----:B0-----:R-:W-:-:S05]  /*211c0*/  IMAD.U32 R0, RZ, RZ, UR4 ;  /* 0x00000004ff007e24 */ /* 0x001fca000f8e00ff */
[----:B------:R-:W-:-:S13]  /*211d0*/  ISETP.NE.AND P0, PT, R0, 0x3, PT ;  /* 0x000000030000780c */ /* 0x000fda0003f05270 */
[----:B------:R-:W-:Y:S05]  /*211e0*/  @!P0 BRA `(.L_x_3181) ;  /* 0x0000000000048947 */ /* 0x000fea0003800000 */
[----:B------:R-:W-:Y:S01]  /*211f0*/  BPT.TRAP 0x1 ;  /* 0x000000040000795c */ /* 0x000fe20000300000 */
.L_x_3181:
[C---:B------:R-:W-:Y:S01]  /*21200*/  IMAD R5, R25.reuse, 0x8, R4 ;  /* 0x0000000819057824 */ /* 0x040fe200078e0204 */
[----:B------:R-:W-:Y:S01]  /*21210*/  SHF.L.U32 R0, R26, 0x1f, RZ ;  /* 0x0000001f1a007819 */ /* 0x000fe200000006ff */
[----:B------:R-:W-:-:S03]  /*21220*/  VIADD R25, R25, 0x1 ;  /* 0x0000000119197836 */ /* 0x000fc60000000000 */
[----:B------:R-:W0:Y:S02]  /*21230*/  SYNCS.PHASECHK.TRANS64.TRYWAIT P1, [R5+URZ+0x22840], R0 ;  /* 0x02284000050075a7 */ /* 0x000e24000802017f */
[----:B------:R-:W-:-:S04]  /*21240*/  ISETP.NE.AND P2, PT, R25, 0x2, PT ;  /* 0x000000021900780c */ /* 0x000fc80003f45270 */
[----:B------:R-:W-:Y:S01]  /*21250*/  SEL R3, RZ, 0x1, P2 ;  /* 0x00000001ff037807 */ /* 0x000fe20001000000 */
[----:B0-----:R-:W-:Y:S08]  /*21260*/  @!P1 BRA `(.L_x_3182) ;  /* 0x0000005000f89947 */ /* 0x001ff00003800000 */
.L_x_3380:
[----:B------:R-:W-:Y:S02]  /*21270*/  SEL R25, R25, RZ, P2 ;  /* 0x000000ff19197207 */ /* 0x000fe40001000000 */
[----:B------:R-:W-:Y:S01]  /*21280*/  LOP3.LUT R2, R26, R3, RZ, 0x3c, !PT ;  /* 0x000000031a027212 */ /* 0x000fe200078e3cff */
[----:B------:R-:W-:Y:S06]  /*21290*/  @!P0 BRA `(.L_x_3183) ;  /* 0x0000000000048947 */ /* 0x000fec0003800000 */
[----:B------:R-:W-:Y:S01]  /*212a0*/  BPT.TRAP 0x1 ;  /* 0x000000040000795c */ /* 0x000fe20000300000 */
.L_x_3183:
[----:B------:R-:W-:Y:S01]  /*212b0*/  IMAD R25, R25, 0x8, R4 ;  /* 0x0000000819197824 */ /* 0x000fe200078e0204 */
[----:B------:R-:W-:-:S04]  /*212c0*/  SHF.L.U32 R2, R2, 0x1f, RZ ;  /* 0x0000001f02027819 */ /* 0x000fc800000006ff */
[----:B------:R-:W2:Y:S02]  /*212d0*/  SYNCS.PHASECHK.TRANS64.TRYWAIT P1, [R25+URZ+0x22840], R2 ;  /* 0x02284002190075a7 */ /* 0x000ea4000802017f */
[----:B--2---:R-:W-:Y:S05]  /*212e0*/  @!P1 BRA `(.L_x_3184) ;  /* 0x0000005000ec9947 */ /* 0x004fea0003800000 */
.L_x_3381:
[----:B------:R-:W-:Y:S05]  /*212f0*/  @!P0 BRA `(.L_x_3185) ;  /* 0x0000000000048947 */ /* 0x000fea0003800000 */
[----:B------:R-:W-:Y:S01]  /*21300*/  BPT.TRAP 0x1 ;  /* 0x000000040000795c */ /* 0x000fe20000300000 */
.L_x_3185:
[----:B------:R-:W3:Y:S02]  /*21310*/  SYNCS.PHASECHK.TRANS64.TRYWAIT P1, [R5+URZ+0x22860], R0 ;  /* 0x02286000050075a7 */ /* 0x000ee4000802017f */
[----:B---3--:R-:W-:Y:S05]  /*21320*/  @!P1 BRA `(.L_x_3186) ;  /* 0x0000005000f09947 */ /* 0x008fea0003800000 */
.L_x_3382:
[----:B------:R-:W-:Y:S05]  /*21330*/  @!P0 BRA `(.L_x_3187) ;  /* 0x0000000000048947 */ /* 0x000fea0003800000 */
[----:B------:R-:W-:Y:S01]  /*21340*/  BPT.TRAP 0x1 ;  /* 0x000000040000795c */ /* 0x000fe20000300000 */
.L_x_3187:
[----:B----4-:R4:W0:Y:S02]  /*21350*/  SYNCS.PHASECHK.TRANS64.TRYWAIT P0, [R25+URZ+0x22860], R2 ;  /* 0x02286002190075a7 */ /* 0x010824000800017f */
[----:B0-----:R-:W-:Y:S05]  /*21360*/  @!P0 NANOSLEEP.SYNCS 0x989680 ;  /* 0x009896800000895d */ /* 0x001fea0003900000 */
[----:B------:R-:W0:Y:S02]  /*21370*/  @!P0 SYNCS.PHASECHK.TRANS64 P0, [R25+URZ+0x22860], R2 ;  /* 0x02286002190085a7 */ /* 0x000e24000800007f */
[----:B0-----:R-:W-:Y:S05]  /*21380*/  @!P0 BRA `(.L_x_3187) ;  /* 0xfffffffc00f08947 */ /* 0x001fea000383ffff */
.L_x_2831:
[----:B------:R-:W-:Y:S05]  /*21390*/  BSYNC B9 ;  /* 0x0000000000097941 */ /* 0x000fea0003800000 */
.L_x_2828:
[----:B------:R-:W-:Y:S05]  /*213a0*/  EXIT ;  /* 0x000000000000794d */ /* 0x000fea0003800000 */
.L_x_2857:
[----:B0-----:R0:W1:Y:S02]  /*213b0*/  SYNCS.PHASECHK.TRANS64.TRYWAIT P4, [R89+URZ+0x22890], R102 ;  /* 0x02289066590075a7 */ /* 0x001064000808017f */
[----:B-1----:R-:W-:Y:S05]  /*213c0*/  @!P4 NANOSLEEP.SYNCS 0x989680 ;  /* 0x009896800000c95d */ /* 0x002fea0003900000 */
[----:B------:R-:W1:Y:S02]  /*213d0*/  @!P4 SYNCS.PHASECHK.TRANS64 P4, [R89+URZ+0x22890], R102 ;  /* 0x022890665900c5a7 */ /* 0x000e64000808007f */
[----:B-1----:R-:W-:Y:S05]  /*213e0*/  @!P4 BRA `(.L_x_2857) ;  /* 0xfffffffc00f0c947 */ /* 0x002fea000383ffff */
[----:B------:R-:W-:Y:S05]  /*213f0*/  BRA `(.L_x_3188) ;  /* 0xfffffe1800d47947 */ /* 0x000fea000383ffff */
.L_x_2858:
[----:B------:R-:W-:Y:S01]  /*21400*/  BSSY B1, `(.L_x_3189) ;  /* 0x0000008000017945 */ /* 0x000fe20003800000 */
[----:B------:R-:W-:Y:S01]  /*21410*/  IMAD.MOV.U32 R13, RZ, RZ, R94 ;  /* 0x000000ffff0d7224 */ /* 0x000fe200078e005e */
[----:B------:R-:W-:Y:S01]  /*21420*/  MOV R12, RZ ;  /* 0x000000ff000c7202 */ /* 0x000fe20000000f00 */
[----:B------:R-:W-:Y:S02]  /*21430*/  IMAD.MOV.U32 R11, RZ, RZ, 0x1c1f ;  /* 0x00001c1fff0b7424 */ /* 0x000fe400078e00ff */
[----:B------:R-:W-:-:S07]  /*21440*/  IMAD.MOV.U32 R15, RZ, RZ, -0x1 ;  /* 0xffffffffff0f7424 */ /* 0x000fce00078e00ff */
[----:B0-----:R-:W-:Y:S05]  /*21450*/  WARPSYNC.COLLECTIVE R15, `(.L_x_3190) ;  /* 0x000000000f087348 */ /* 0x001fea0003c00000 */
[----:B------:R1:W2:Y:S02]  /*21460*/  SHFL.IDX P6, R14, R13, R12, R11 ;  /* 0x0000000c0d0e7389 */ /* 0x0002a400000c000b */
[----:B012---:R-:W-:Y:S01]  /*21470*/  ENDCOLLECTIVE ;  /* 0x000000000000791b */ /* 0x007fe20003800000 */
.L_x_3190:
[----:B------:R-:W-:Y:S05]  /*21480*/  BSYNC B1 ;  /* 0x0000000000017941 */ /* 0x000fea0003800000 */
.L_x_3189:
[----:B------:R-:W-:Y:S02]  /*21490*/  IMAD.MOV.U32 R13, RZ, RZ, R93 ;  /* 0x000000ffff0d7224 */ /* 0x000fe400078e005d */
[----:B------:R-:W-:Y:S02]  /*214a0*/  IMAD.MOV.U32 R12, RZ, RZ, RZ ;  /* 0x000000ffff0c7224 */ /* 0x000fe400078e00ff */
[----:B------:R-:W-:Y:S02]  /*214b0*/  IMAD.MOV.U32 R11, RZ, RZ, 0x1c1f ;  /* 0x00001c1fff0b7424 */ /* 0x000fe400078e00ff */
[----:B------:R-:W-:Y:S02]  /*214c0*/  IMAD.MOV.U32 R15, RZ, RZ, -0x1 ;  /* 0xffffffffff0f7424 */ /* 0x000fe400078e00ff */
[----:B------:R-:W-:-:S07]  /*214d0*/  IMAD.MOV.U32 R33, RZ, RZ, R14 ;  /* 0x000000ffff217224 */ /* 0x000fce00078e000e */
[----:B------:R-:W-:Y:S05]  /*214e0*/  WARPSYNC.COLLECTIVE R15, `(.L_x_3191) ;  /* 0x000000000f087348 */ /* 0x000fea0003c00000 */
[----:B------:R0:W1:Y:S02]  /*214f0*/  SHFL.IDX P6, R14, R13, R12, R11 ;  /* 0x0000000c0d0e7389 */ /* 0x00006400000c000b */
[----:B01----:R-:W-:Y:S01]  /*21500*/  ENDCOLLECTIVE ;  /* 0x000000000000791b */ /* 0x003fe20003800000 */
.L_x_3191:
[----:B------:R-:W-:Y:S01]  /*21510*/  IMAD.MOV.U32 R35, RZ, RZ, R14 ;  /* 0x000000ffff237224 */ /* 0x000fe200078e000e */
[----:B------:R-:W-:Y:S06]  /*21520*/  BRA `(.L_x_3192) ;  /* 0xfffffe18009c7947 */ /* 0x000fec000383ffff */
.L_x_2867:
[----:B------:R-:W-:Y:S01]  /*21530*/  BSSY B1, `(.L_x_3193) ;  /* 0x0000008000017945 */ /* 0x000fe20003800000 */
[----:B0---4-:R-:W-:Y:S01]  /*21540*/  IMAD.MOV.U32 R13, RZ, RZ, R94 ;  /* 0x000000ffff0d7224 */ /* 0x011fe200078e005e */
[----:B------:R-:W-:Y:S01]  /*21550*/  MOV R11, 0x1c1f ;  /* 0x00001c1f000b7802 */ /* 0x000fe20000000f00 */
[----:B------:R-:W-:Y:S02]  /*21560*/  IMAD.MOV.U32 R12, RZ, RZ, 0x1 ;  /* 0x00000001ff0c7424 */ /* 0x000fe400078e00ff */
[----:B------:R-:W-:-:S07]  /*21570*/  IMAD.MOV.U32 R15, RZ, RZ, -0x1 ;  /* 0xffffffffff0f7424 */ /* 0x000fce00078e00ff */
[----:B-123--:R-:W-:Y:S05]  /*21580*/  WARPSYNC.COLLECTIVE R15, `(.L_x_3194) ;  /* 0x000000000f087348 */ /* 0x00efea0003c00000 */
[----:B------:R0:W4:Y:S02]  /*21590*/  SHFL.IDX P6, R14, R13, R12, R11 ;  /* 0x0000000c0d0e7389 */ /* 0x00012400000c000b */
[----:B01234-:R-:W-:Y:S01]  /*215a0*/  ENDCOLLECTIVE ;  /* 0x000000000000791b */ /* 0x01ffe20003800000 */
.L_x_3194:
[----:B------:R-:W-:Y:S05]  /*215b0*/  BSYNC B1 ;  /* 0x0000000000017941 */ /* 0x000fea0003800000 */
.L_x_3193:
        /* <DEDUP_REMOVED lines=8> */
.L_x_3195:
[----:B------:R-:W-:Y:S01]  /*21640*/  IMAD.MOV.U32 R93, RZ, RZ, R14 ;  /* 0x000000ffff5d7224 */ /* 0x000fe200078e000e */
[----:B------:R-:W-:Y:S06]  /*21650*/  BRA `(.L_x_3196) ;  /* 0xfffffe2000007947 */ /* 0x000fec000383ffff */
.L_x_2877:
[----:B-1----:R1:W2:Y:S02]  /*21660*/  SYNCS.PHASECHK.TRANS64.TRYWAIT P3, [R89+URZ+0x22890], R102 ;  /* 0x02289066590075a7 */ /* 0x0022a4000806017f */
[----:B--2---:R-:W-:Y:S05]  /*21670*/  @!P3 NANOSLEEP.SYNCS 0x989680 ;  /* 0x009896800000b95d */ /* 0x004fea0003900000 */
[----:B------:R-:W2:Y:S02]  /*21680*/  @!P3 SYNCS.PHASECHK.TRANS64 P3, [R89+URZ+0x22890], R102 ;  /* 0x022890665900b5a7 */ /* 0x000ea4000806007f */
[----:B--2---:R-:W-:Y:S05]  /*21690*/  @!P3 BRA `(.L_x_2877) ;  /* 0xfffffffc00f0b947 */ /* 0x004fea000383ffff */
[----:B------:R-:W-:Y:S05]  /*216a0*/  BRA `(.L_x_3197) ;  /* 0xfffffe2800b87947 */ /* 0x000fea000383ffff */
.L_x_2878:
[----:B------:R-:W-:Y:S01]  /*216b0*/  BSSY B1, `(.L_x_3198) ;  /* 0x0000008000017945 */ /* 0x000fe20003800000 */
[----:B------:R-:W-:Y:S01]  /*216c0*/  IMAD.MOV.U32 R13, RZ, RZ, R94 ;  /* 0x000000ffff0d7224 */ /* 0x000fe200078e005e */
[----:B------:R-:W-:Y:S01]  /*216d0*/  MOV R15, 0xffffffff ;  /* 0xffffffff000f7802 */ /* 0x000fe20000000f00 */
[----:B------:R-:W-:Y:S02]  /*216e0*/  IMAD.MOV.U32 R12, RZ, RZ, RZ ;  /* 0x000000ffff0c7224 */ /* 0x000fe400078e00ff */
[----:B------:R-:W-:-:S07]  /*216f0*/  IMAD.MOV.U32 R11, RZ, RZ, 0x1c1f ;  /* 0x00001c1fff0b7424 */ /* 0x000fce00078e00ff */
[----:B-1----:R-:W-:Y:S05]  /*21700*/  WARPSYNC.COLLECTIVE R15, `(.L_x_3199) ;  /* 0x000000000f087348 */ /* 0x002fea0003c00000 */
[----:B------:R0:W2:Y:S02]  /*21710*/  SHFL.IDX P6, R14, R13, R12, R11 ;  /* 0x0000000c0d0e7389 */ /* 0x0000a400000c000b */
[----:B012---:R-:W-:Y:S01]  /*21720*/  ENDCOLLECTIVE ;  /* 0x000000000000791b */ /* 0x007fe20003800000 */
.L_x_3199:
[----:B------:R-:W-:Y:S05]  /*21730*/  BSYNC B1 ;  /* 0x0000000000017941 */ /* 0x000fea0003800000 */
.L_x_3198:
        /* <DEDUP_REMOVED lines=8> */
.L_x_3200:
[----:B------:R-:W-:Y:S05]  /*217c0*/  BRA `(.L_x_3201) ;  /* 0xfffffe2800887947 */ /* 0x000fea000383ffff */
.L_x_2883:
[----:B------:R-:W-:Y:S01]  /*217d0*/  BSSY B1, `(.L_x_3202) ;  /* 0x0000008000017945 */ /* 0x000fe20003800000 */
[----:B----4-:R-:W-:Y:S02]  /*217e0*/  IMAD.MOV.U32 R13, RZ, RZ, R94 ;  /* 0x000000ffff0d7224 */ /* 0x010fe400078e005e */
[----:B------:R-:W-:Y:S02]  /*217f0*/  IMAD.MOV.U32 R12, RZ, RZ, 0x1 ;  /* 0x00000001ff0c7424 */ /* 0x000fe400078e00ff */
[----:B------:R-:W-:Y:S02]  /*21800*/  IMAD.MOV.U32 R11, RZ, RZ, 0x1c1f ;  /* 0x00001c1fff0b7424 */ /* 0x000fe400078e00ff */
[----:B------:R-:W-:-:S07]  /*21810*/  IMAD.MOV.U32 R15, RZ, RZ, -0x1 ;  /* 0xffffffffff0f7424 */ /* 0x000fce00078e00ff */
[----:B0123--:R-:W-:Y:S05]  /*21820*/  WARPSYNC.COLLECTIVE R15, `(.L_x_3203) ;  /* 0x000000000f087348 */ /* 0x00ffea0003c00000 */
[----:B---3--:R3:W4:Y:S02]  /*21830*/  SHFL.IDX P6, R14, R13, R12, R11 ;  /* 0x0000000c0d0e7389 */ /* 0x00872400000c000b */
[----:B01234-:R-:W-:Y:S01]  /*21840*/  ENDCOLLECTIVE ;  /* 0x000000000000791b */ /* 0x01ffe20003800000 */
.L_x_3203:
[----:B------:R-:W-:Y:S05]  /*21850*/  BSYNC B1 ;  /* 0x0000000000017941 */ /* 0x000fea0003800000 */
.L_x_3202:
        /* <DEDUP_REMOVED lines=8> */
.L_x_3204:
[----:B------:R-:W-:Y:S01]  /*218e0*/  IMAD.MOV.U32 R36, RZ, RZ, R14 ;  /* 0x000000ffff247224 */ /* 0x000fe200078e000e */
[----:B------:R-:W-:Y:S06]  /*218f0*/  BRA `(.L_x_3205) ;  /* 0xfffffe30001c7947 */ /* 0x000fec000383ffff */
.L_x_2888:
[----:B0-----:R0:W1:Y:S02]  /*21900*/  SYNCS.PHASECHK.TRANS64.TRYWAIT P1, [R89+URZ+0x22890], R102 ;  /* 0x02289066590075a7 */ /* 0x001064000802017f */
[----:B-1----:R-:W-:Y:S05]  /*21910*/  @!P1 NANOSLEEP.SYNCS 0x989680 ;  /* 0x009896800000995d */ /* 0x002fea0003900000 */
[----:B------:R-:W1:Y:S02]  /*21920*/  @!P1 SYNCS.PHASECHK.TRANS64 P1, [R89+URZ+0x22890], R102 ;  /* 0x02289066590095a7 */ /* 0x000e64000802007f */
[----:B-1----:R-:W-:Y:S05]  /*21930*/  @!P1 BRA `(.L_x_2888) ;  /* 0xfffffffc00f09947 */ /* 0x002fea000383ffff */
[----:B------:R-:W-:Y:S05]  /*21940*/  BRA `(.L_x_3206) ;  /* 0xfffffe38001c7947 */ /* 0x000fea000383ffff */
.L_x_2889:
        /* <DEDUP_REMOVED lines=8> */
.L_x_3208:
[----:B------:R-:W-:Y:S05]  /*219d0*/  BSYNC B1 ;  /* 0x0000000000017941 */ /* 0x000fea0003800000 */
.L_x_3207:
        /* <DEDUP_REMOVED lines=8> */
.L_x_3209:
[----:B------:R-:W-:Y:S05]  /*21a60*/  BRA `(.L_x_3210) ;  /* 0xfffffe3800447947 */ /* 0x000fea000383ffff */
.L_x_2892:
        /* <DEDUP_REMOVED lines=8> */
.L_x_3212:
[----:B------:R-:W-:Y:S05]  /*21af0*/  BSYNC B1 ;  /* 0x0000000000017941 */ /* 0x000fea0003800000 */
.L_x_3211:
        /* <DEDUP_REMOVED lines=8> */
.L_x_3213:
[----:B------:R-:W-:Y:S05]  /*21b80*/  BRA `(.L_x_3214) ;  /* 0xfffffe3800447947 */ /* 0x000fea000383ffff */
.L_x_2896:
[----:B------:R0:W0:Y:S02]  /*21b90*/  SYNCS.PHASECHK.TRANS64.TRYWAIT P2, [R89+URZ+0x228b0], R102 ;  /* 0x0228b066590075a7 */ /* 0x000024000804017f */
[----:B0-----:R-:W-:Y:S05]  /*21ba0*/  @!P2 NANOSLEEP.SYNCS 0x989680 ;  /* 0x009896800000a95d */ /* 0x001fea0003900000 */
[----:B------:R-:W0:Y:S02]  /*21bb0*/  @!P2 SYNCS.PHASECHK.TRANS64 P2, [R89+URZ+0x228b0], R102 ;  /* 0x0228b0665900a5a7 */ /* 0x000e24000804007f */
[----:B0-----:R-:W-:Y:S05]  /*21bc0*/  @!P2 BRA `(.L_x_2896) ;  /* 0xfffffffc00f0a947 */ /* 0x001fea000383ffff */
[----:B------:R-:W-:Y:S05]  /*21bd0*/  BRA `(.L_x_3215) ;  /* 0xfffffe3800bc7947 */ /* 0x000fea000383ffff */
.L_x_2912:
[----:B------:R-:W-:Y:S01]  /*21be0*/  BSSY B0, `(.L_x_3216) ;  /* 0x0000007000007945 */ /* 0x000fe20003800000 */
[----:B------:R-:W-:Y:S02]  /*21bf0*/  IMAD.MOV.U32 R12, RZ, RZ, RZ ;  /* 0x000000ffff0c7224 */ /* 0x000fe400078e00ff */
[----:B------:R-:W-:Y:S02]  /*21c00*/  IMAD.MOV.U32 R11, RZ, RZ, 0x1f ;  /* 0x0000001fff0b7424 */ /* 0x000fe400078e00ff */
[----:B------:R-:W-:-:S07]  /*21c10*/  IMAD.MOV.U32 R15, RZ, RZ, -0x1 ;  /* 0xffffffffff0f7424 */ /* 0x000fce00078e00ff */
[----:B-----5:R-:W-:Y:S05]  /*21c20*/  WARPSYNC.COLLECTIVE R15, `(.L_x_3217) ;  /* 0x000000000f087348 */ /* 0x020fea0003c00000 */
[----:B------:R0:W1:Y:S02]  /*21c30*/  SHFL.IDX P6, R14, R13, R12, R11 ;  /* 0x0000000c0d0e7389 */ /* 0x00006400000c000b */
[----:B01---5:R-:W-:Y:S01]  /*21c40*/  ENDCOLLECTIVE ;  /* 0x000000000000791b */ /* 0x023fe20003800000 */
.L_x_3217:
[----:B------:R-:W-:Y:S05]  /*21c50*/  BSYNC B0 ;  /* 0x0000000000007941 */ /* 0x000fea0003800000 */
.L_x_3216:
[----:B------:R-:W-:Y:S05]  /*21c60*/  BRA `(.L_x_3218) ;  /* 0xfffffe4c00587947 */ /* 0x000fea000383ffff */
.L_x_2924:
[----:B------:R-:W-:Y:S01]  /*21c70*/  BSSY B1, `(.L_x_3219) ;  /* 0x0000008000017945 */ /* 0x000fe20003800000 */
[----:B0-----:R-:W-:Y:S02]  /*21c80*/  IMAD.MOV.U32 R13, RZ, RZ, R6 ;  /* 0x000000ffff0d7224 */ /* 0x001fe400078e0006 */
[----:B------:R-:W-:Y:S02]  /*21c90*/  IMAD.MOV.U32 R12, RZ, RZ, RZ ;  /* 0x000000ffff0c7224 */ /* 0x000fe400078e00ff */
[----:B------:R-:W-:Y:S02]  /*21ca0*/  IMAD.MOV.U32 R11, RZ, RZ, 0x1c1f ;  /* 0x00001c1fff0b7424 */ /* 0x000fe400078e00ff */
[----:B------:R-:W-:-:S07]  /*21cb0*/  IMAD.MOV.U32 R15, RZ, RZ, -0x1 ;  /* 0xffffffffff0f7424 */ /* 0x000fce00078e00ff */
[----:B------:R-:W-:Y:S05]  /*21cc0*/  WARPSYNC.COLLECTIVE R15, `(.L_x_3220) ;  /* 0x000000000f087348 */ /* 0x000fea0003c00000 */
[----:B------:R0:W1:Y:S02]  /*21cd0*/  SHFL.IDX P6, R14, R13, R12, R11 ;  /* 0x0000000c0d0e7389 */ /* 0x00006400000c000b */
[----:B01----:R-:W-:Y:S01]  /*21ce0*/  ENDCOLLECTIVE ;  /* 0x000000000000791b */ /* 0x003fe20003800000 */
.L_x_3220:
[----:B------:R-:W-:Y:S05]  /*21cf0*/  BSYNC B1 ;  /* 0x0000000000017941 */ /* 0x000fea0003800000 */
.L_x_3219:
        /* <DEDUP_REMOVED lines=8> */
.L_x_3221:
[----:B------:R-:W-:Y:S02]  /*21d80*/  IMAD.MOV.U32 R13, RZ, RZ, R8 ;  /* 0x000000ffff0d7224 */ /* 0x000fe400078e0008 */
[----:B------:R-:W-:-:S07]  /*21d90*/  IMAD.MOV.U32 R0, RZ, RZ, R14 ;  /* 0x000000ffff007224 */ /* 0x000fce00078e000e */
[----:B------:R-:W-:Y:S05]  /*21da0*/  WARPSYNC.COLLECTIVE R15, `(.L_x_3222) ;  /* 0x000000000f087348 */ /* 0x000fea0003c00000 */
[----:B------:R0:W1:Y:S02]  /*21db0*/  SHFL.IDX P6, R14, R13, R12, R11 ;  /* 0x0000000c0d0e7389 */ /* 0x00006400000c000b */
[----:B01----:R-:W-:Y:S01]  /*21dc0*/  ENDCOLLECTIVE ;  /* 0x000000000000791b */ /* 0x003fe20003800000 */
.L_x_3222:
[----:B------:R-:W-:Y:S02]  /*21dd0*/  IMAD.MOV.U32 R13, RZ, RZ, R7 ;  /* 0x000000ffff0d7224 */ /* 0x000fe400078e0007 */
[----:B------:R-:W-:-:S07]  /*21de0*/  IMAD.MOV.U32 R5, RZ, RZ, R14 ;  /* 0x000000ffff057224 */ /* 0x000fce00078e000e */
[----:B------:R-:W-:Y:S05]  /*21df0*/  WARPSYNC.COLLECTIVE R15, `(.L_x_3223) ;  /* 0x000000000f087348 */ /* 0x000fea0003c00000 */
[----:B------:R0:W1:Y:S02]  /*21e00*/  SHFL.IDX P6, R14, R13, R12, R11 ;  /* 0x0000000c0d0e7389 */ /* 0x00006400000c000b */
[----:B01----:R-:W-:Y:S01]  /*21e10*/  ENDCOLLECTIVE ;  /* 0x000000000000791b */ /* 0x003fe20003800000 */
.L_x_3223:
[----:B------:R-:W-:Y:S05]  /*21e20*/  BRA `(.L_x_3224) ;  /* 0xfffffe5000d47947 */ /* 0x000fea000383ffff */
.L_x_2927:
[----:B------:R-:W-:Y:S01]  /*21e30*/  BSSY B1, `(.L_x_3225) ;  /* 0x0000008000017945 */ /* 0x000fe20003800000 */
[----:B------:R-:W-:Y:S02]  /*21e40*/  IMAD.MOV.U32 R13, RZ, RZ, R6 ;  /* 0x000000ffff0d7224 */ /* 0x000fe400078e0006 */
[----:B------:R-:W-:Y:S02]  /*21e50*/  IMAD.MOV.U32 R12, RZ, RZ, 0x1 ;  /* 0x00000001ff0c7424 */ /* 0x000fe400078e00ff */
[----:B------:R-:W-:Y:S02]  /*21e60*/  IMAD.MOV.U32 R11, RZ, RZ, 0x1c1f ;  /* 0x00001c1fff0b7424 */ /* 0x000fe400078e00ff */
[----:B------:R-:W-:-:S07]  /*21e70*/  IMAD.MOV.U32 R15, RZ, RZ, -0x1 ;  /* 0xffffffffff0f7424 */ /* 0x000fce00078e00ff */
[----:B-1----:R-:W-:Y:S05]  /*21e80*/  WARPSYNC.COLLECTIVE R15, `(.L_x_3226) ;  /* 0x000000000f087348 */ /* 0x002fea0003c00000 */
[----:B------:R0:W2:Y:S02]  /*21e90*/  SHFL.IDX P6, R14, R13, R12, R11 ;  /* 0x0000000c0d0e7389 */ /* 0x0000a400000c000b */
[----:B012---:R-:W-:Y:S01]  /*21ea0*/  ENDCOLLECTIVE ;  /* 0x000000000000791b */ /* 0x007fe20003800000 */
.L_x_3226:
[----:B------:R-:W-:Y:S05]  /*21eb0*/  BSYNC B1 ;  /* 0x0000000000017941 */ /* 0x000fea0003800000 */
.L_x_3225:
        /* <DEDUP_REMOVED lines=8> */
.L_x_3227:
[----:B------:R-:W-:Y:S02]  /*21f40*/  IMAD.MOV.U32 R13, RZ, RZ, R8 ;  /* 0x000000ffff0d7224 */ /* 0x000fe400078e0008 */
[----:B------:R-:W-:-:S07]  /*21f50*/  IMAD.MOV.U32 R0, RZ, RZ, R14 ;  /* 0x000000ffff007224 */ /* 0x000fce00078e000e */
[----:B------:R-:W-:Y:S05]  /*21f60*/  WARPSYNC.COLLECTIVE R15, `(.L_x_3228) ;  /* 0x000000000f087348 */ /* 0x000fea0003c00000 */
[----:B------:R0:W1:Y:S02]  /*21f70*/  SHFL.IDX P6, R14, R13, R12, R11 ;  /* 0x0000000c0d0e7389 */ /* 0x00006400000c000b */
[----:B01----:R-:W-:Y:S01]  /*21f80*/  ENDCOLLECTIVE ;  /* 0x000000000000791b */ /* 0x003fe20003800000 */
.L_x_3228:
[----:B------:R-:W-:Y:S02]  /*21f90*/  IMAD.MOV.U32 R13, RZ, RZ, R7 ;  /* 0x000000ffff0d7224 */ /* 0x000fe400078e0007 */
[----:B------:R-:W-:-:S07]  /*21fa0*/  IMAD.MOV.U32 R5, RZ, RZ, R14 ;  /* 0x000000ffff057224 */ /* 0x000fce00078e000e */
[----:B------:R-:W-:Y:S05]  /*21fb0*/  WARPSYNC.COLLECTIVE R15, `(.L_x_3229) ;  /* 0x000000000f087348 */ /* 0x000fea0003c00000 */
[----:B------:R0:W1:Y:S02]  /*21fc0*/  SHFL.IDX P6, R14, R13, R12, R11 ;  /* 0x0000000c0d0e7389 */ /* 0x00006400000c000b */
[----:B01----:R-:W-:Y:S01]  /*21fd0*/  ENDCOLLECTIVE ;  /* 0x000000000000791b */ /* 0x003fe20003800000 */
.L_x_3229:
[----:B------:R-:W-:Y:S05]  /*21fe0*/  BRA `(.L_x_3230) ;  /* 0xfffffe54002c7947 */ /* 0x000fea000383ffff */
.L_x_2931:
[----:B0-----:R0:W1:Y:S02]  /*21ff0*/  SYNCS.PHASECHK.TRANS64.TRYWAIT P0, [R23+URZ+0x22800], R36 ;  /* 0x02280024170075a7 */ /* 0x001064000800017f */
[----:B-1----:R-:W-:Y:S05]  /*22000*/  @!P0 NANOSLEEP.SYNCS 0x989680 ;  /* 0x009896800000895d */ /* 0x002fea0003900000 */
[----:B------:R-:W1:Y:S02]  /*22010*/  @!P0 SYNCS.PHASECHK.TRANS64 P0, [R23+URZ+0x22800], R36 ;  /* 0x02280024170085a7 */ /* 0x000e64000800007f */
[----:B-1----:R-:W-:Y:S05]  /*22020*/  @!P0 BRA `(.L_x_2931) ;  /* 0xfffffffc00f08947 */ /* 0x002fea000383ffff */
[----:B------:R-:W-:Y:S05]  /*22030*/  BRA `(.L_x_3231) ;  /* 0xfffffe5800307947 */ /* 0x000fea000383ffff */
.L_x_2939:
[----:B------:R-:W1:Y:S01]  /*22040*/  LDC R37, c[0x0][0x3f4] ;  /* 0x0000fd00ff257b82 */ /* 0x000e620000000800 */
[----:B------:R-:W-:Y:S01]  /*22050*/  BSSY B1, `(.L_x_3232) ;  /* 0x0000008000017945 */ /* 0x000fe20003800000 */
[----:B0-----:R-:W-:Y:S01]  /*22060*/  IMAD.MOV.U32 R13, RZ, RZ, R20 ;  /* 0x000000ffff0d7224 */ /* 0x001fe200078e0014 */
[----:B------:R-:W-:Y:S01]  /*22070*/  MOV R15, 0xffffffff ;  /* 0xffffffff000f7802 */ /* 0x000fe20000000f00 */
[----:B------:R-:W-:Y:S02]  /*22080*/  IMAD.MOV.U32 R12, RZ, RZ, RZ ;  /* 0x000000ffff0c7224 */ /* 0x000fe400078e00ff */
[----:B------:R-:W-:-:S07]  /*22090*/  IMAD.MOV.U32 R11, RZ, RZ, 0x1c1f ;  /* 0x00001c1fff0b7424 */ /* 0x000fce00078e00ff */
[----:B-1----:R-:W-:Y:S05]  /*220a0*/  WARPSYNC.COLLECTIVE R15, `(.L_x_3233) ;  /* 0x000000000f087348 */ /* 0x002fea0003c00000 */
[----:B------:R0:W2:Y:S02]  /*220b0*/  SHFL.IDX P6, R14, R13, R12, R11 ;  /* 0x0000000c0d0e7389 */ /* 0x0000a400000c000b */
[----:B012---:R-:W-:Y:S01]  /*220c0*/  ENDCOLLECTIVE ;  /* 0x000000000000791b */ /* 0x007fe20003800000 */
.L_x_3233:
[----:B------:R-:W-:Y:S05]  /*220d0*/  BSYNC B1 ;  /* 0x0000000000017941 */ /* 0x000fea0003800000 */
.L_x_3232:
[----:B------:R-:W-:Y:S01]  /*220e0*/  IMAD.MOV.U32 R13, RZ, RZ, R10 ;  /* 0x000000ffff0d7224 */ /* 0x000fe200078e000a */
[----:B------:R-:W-:Y:S01]  /*220f0*/  ISETP.GE.AND P0, PT, R16, R37, PT ;  /* 0x000000251000720c */ /* 0x000fe20003f06270 */
[----:B------:R-:W-:Y:S02]  /*22100*/  IMAD.MOV.U32 R12, RZ, RZ, RZ ;  /* 0x000000ffff0c7224 */ /* 0x000fe400078e00ff */
[----:B------:R-:W-:Y:S02]  /*22110*/  IMAD.MOV.U32 R11, RZ, RZ, 0x1c1f ;  /* 0x00001c1fff0b7424 */ /* 0x000fe400078e00ff */
[----:B------:R-:W-:Y:S02]  /*22120*/  IMAD.MOV.U32 R15, RZ, RZ, -0x1 ;  /* 0xffffffffff0f7424 */ /* 0x000fe400078e00ff */
[----:B------:R-:W-:Y:S02]  /*22130*/  IMAD.MOV.U32 R0, RZ, RZ, R14 ;  /* 0x000000ffff007224 */ /* 0x000fe400078e000e */
[----:B------:R-:W-:-:S07]  /*22140*/  IMAD R27, R203, R8, RZ ;  /* 0x00000008cb1b7224 */ /* 0x000fce00078e02ff */
[----:B------:R-:W-:Y:S05]  /*22150*/  WARPSYNC.COLLECTIVE R15, `(.L_x_3234) ;  /* 0x000000000f087348 */ /* 0x000fea0003c00000 */
[----:B------:R0:W1:Y:S02]  /*22160*/  SHFL.IDX P6, R14, R13, R12, R11 ;  /* 0x0000000c0d0e7389 */ /* 0x00006400000c000b */
[----:B01----:R-:W-:Y:S01]  /*22170*/  ENDCOLLECTIVE ;  /* 0x000000000000791b */ /* 0x003fe20003800000 */
.L_x_3234:
[----:B------:R-:W-:Y:S01]  /*22180*/  ISETP.GE.OR P1, PT, R36, R27, P0 ;  /* 0x0000001b2400720c */ /* 0x000fe20000726670 */
[----:B------:R-:W-:-:S12]  /*22190*/  IMAD.MOV.U32 R13, RZ, RZ, R25 ;  /* 0x000000ffff0d7224 */ /* 0x000fd800078e0019 */
[C---:B------:R-:W-:Y:S01]  /*221a0*/  @!P1 IMAD.SHL.U32 R9, R16.reuse, 0x2, RZ ;  /* 0x0000000210099824 */ /* 0x040fe200078e00ff */
[----:B------:R-:W-:Y:S01]  /*221b0*/  @!P1 SHF.L.U64.HI R21, R16, 0x1, R17 ;  /* 0x0000000110159819 */ /* 0x000fe20000010211 */
[----:B------:R-:W-:-:S07]  /*221c0*/  IMAD.MOV.U32 R3, RZ, RZ, R14 ;  /* 0x000000ffff037224 */ /* 0x000fce00078e000e */
[----:B------:R-:W-:Y:S05]  /*221d0*/  WARPSYNC.COLLECTIVE R15, `(.L_x_3235) ;  /* 0x000000000f087348 */ /* 0x000fea0003c00000 */
[----:B------:R0:W1:Y:S02]  /*221e0*/  SHFL.IDX P6, R14, R13, R12, R11 ;  /* 0x0000000c0d0e7389 */ /* 0x00006400000c000b */
[----:B01----:R-:W-:Y:S01]  /*221f0*/  ENDCOLLECTIVE ;  /* 0x000000000000791b */ /* 0x003fe20003800000 */
.L_x_3235:
[----:B------:R-:W-:-:S04]  /*22200*/  @!P1 IADD3 R4, P2, R3, R9, RZ ;  /* 0x0000000903049210 */ /* 0x000fc80007f5e0ff */
[----:B------:R-:W-:-:S06]  /*22210*/  @!P1 IADD3.X R5, R0, R21, RZ, P2, !PT ;  /* 0x0000001500059210 */ /* 0x000fcc00017fe4ff */
[----:B------:R-:W5:Y:S01]  /*22220*/  @!P1 LD.E.128 R4, desc[UR54][R4.64] ;  /* 0x0000003604049980 */ /* 0x000f62000c101d00 */
[----:B------:R-:W-:Y:S02]  /*22230*/  IMAD.MOV.U32 R13, RZ, RZ, R24 ;  /* 0x000000ffff0d7224 */ /* 0x000fe400078e0018 */
[----:B------:R-:W-:-:S07]  /*22240*/  IMAD.MOV.U32 R8, RZ, RZ, R14 ;  /* 0x000000ffff087224 */ /* 0x000fce00078e000e */
[----:B-----5:R-:W-:Y:S05]  /*22250*/  WARPSYNC.COLLECTIVE R15, `(.L_x_3236) ;  /* 0x000000000f087348 */ /* 0x020fea0003c00000 */
[----:B------:R0:W1:Y:S02]  /*22260*/  SHFL.IDX P6, R14, R13, R12, R11 ;  /* 0x0000000c0d0e7389 */ /* 0x00006400000c000b */
[----:B01---5:R-:W-:Y:S01]  /*22270*/  ENDCOLLECTIVE ;  /* 0x000000000000791b */ /* 0x023fe20003800000 */
.L_x_3236:
[----:B------:R-:W-:-:S05]  /*22280*/  @!P1 IADD3 R14, P2, R14, R9, RZ ;  /* 0x000000090e0e9210 */ /* 0x000fca0007f5e0ff */
[----:B------:R-:W-:-:S04]  /*22290*/  @!P1 IMAD.X R3, R8, 0x1, R21, P2 ;  /* 0x0000000108039824 */ /* 0x000fc800010e0615 */
[----:B------:R-:W-:-:S05]  /*222a0*/  @!P1 IMAD.MOV.U32 R15, RZ, RZ, R3 ;  /* 0x000000ffff0f9224 */ /* 0x000fca00078e0003 */
[----:B------:R0:W5:Y:S01]  /*222b0*/  @!P1 LD.E.128 R28, desc[UR54][R14.64] ;  /* 0x000000360e1c9980 */ /* 0x000162000c101d00 */
[----:B------:R-:W-:Y:S02]  /*222c0*/  IMAD.MOV.U32 R13, RZ, RZ, R20 ;  /* 0x000000ffff0d7224 */ /* 0x000fe400078e0014 */
[----:B------:R-:W-:Y:S01]  /*222d0*/  IMAD.MOV.U32 R12, RZ, RZ, 0x1 ;  /* 0x00000001ff0c7424 */ /* 0x000fe200078e00ff */
[----:B0-----:R-:W-:-:S07]  /*222e0*/  MOV R15, 0xffffffff ;  /* 0xffffffff000f7802 */ /* 0x001fce0000000f00 */
[----:B-----5:R-:W-:Y:S05]  /*222f0*/  WARPSYNC.COLLECTIVE R15, `(.L_x_3237) ;  /* 0x000000000f087348 */ /* 0x020fea0003c00000 */
[----:B------:R0:W1:Y:S02]  /*22300*/  SHFL.IDX P6, R14, R13, R12, R11 ;  /* 0x0000000c0d0e7389 */ /* 0x00006400000c000b */
[----:B01---5:R-:W-:Y:S01]  /*22310*/  ENDCOLLECTIVE ;  /* 0x000000000000791b */ /* 0x023fe20003800000 */
.L_x_3237:
[----:B------:R-:W-:Y:S01]  /*22320*/  CS2R R42, SRZ ;  /* 0x00000000002a7805 */ /* 0x000fe2000001ff00 */
[----:B------:R-:W-:Y:S01]  /*22330*/  IMAD.MOV.U32 R13, RZ, RZ, R10 ;  /* 0x000000ffff0d7224 */ /* 0x000fe200078e000a */
[----:B------:R-:W-:Y:S01]  /*22340*/  CS2R R40, SRZ ;  /* 0x0000000000287805 */ /* 0x000fe2000001ff00 */
[----:B------:R-:W-:-:S04]  /*22350*/  @!P1 IMAD.MOV.U32 R42, RZ, RZ, R4 ;  /* 0x000000ffff2a9224 */ /* 0x000fc800078e0004 */
[----:B------:R-:W-:-:S05]  /*22360*/  IMAD.MOV.U32 R0, RZ, RZ, R42 ;  /* 0x000000ffff007224 */ /* 0x000fca00078e002a */
[----:B------:R-:W-:Y:S01]  /*22370*/  PRMT R48, R48, 0x5410, R0 ;  /* 0x0000541030307816 */ /* 0x000fe20000000000 */
[----:B------:R-:W-:-:S07]  /*22380*/  IMAD.MOV.U32 R0, RZ, RZ, R14 ;  /* 0x000000ffff007224 */ /* 0x000fce00078e000e */
[----:B------:R-:W-:Y:S05]  /*22390*/  WARPSYNC.COLLECTIVE R15, `(.L_x_3238) ;  /* 0x000000000f087348 */ /* 0x000fea0003c00000 */
[----:B------:R0:W1:Y:S02]  /*223a0*/  SHFL.IDX P6, R14, R13, R12, R11 ;  /* 0x0000000c0d0e7389 */ /* 0x00006400000c000b */
[----:B01----:R-:W-:Y:S01]  /*223b0*/  ENDCOLLECTIVE ;  /* 0x000000000000791b */ /* 0x003fe20003800000 */
.L_x_3238:
[----:B------:R-:W-:-:S04]  /*223c0*/  @!P1 IMAD.MOV.U32 R43, RZ, RZ, R5 ;  /* 0x000000ffff2b9224 */ /* 0x000fc800078e0005 */
[----:B------:R-:W-:-:S05]  /*223d0*/  IMAD.MOV.U32 R3, RZ, RZ, R43 ;  /* 0x000000ffff037224 */ /* 0x000fca00078e002b */
[----:B------:R-:W-:Y:S01]  /*223e0*/  PRMT R44, R3, 0x7610, R44 ;  /* 0x00007610032c7816 */ /* 0x000fe2000000002c */
[----:B------:R-:W-:Y:S02]  /*223f0*/  IMAD.MOV.U32 R13, RZ, RZ, R25 ;  /* 0x000000ffff0d7224 */ /* 0x000fe400078e0019 */
[----:B------:R-:W-:-:S07]  /*22400*/  IMAD.MOV.U32 R3, RZ, RZ, R14 ;  /* 0x000000ffff037224 */ /* 0x000fce00078e000e */
[----:B------:R-:W-:Y:S05]  /*22410*/  WARPSYNC.COLLECTIVE R15, `(.L_x_3239) ;  /* 0x000000000f087348 */ /* 0x000fea0003c00000 */
[----:B------:R0:W1:Y:S02]  /*22420*/  SHFL.IDX P6, R14, R13, R12, R11 ;  /* 0x0000000c0d0e7389 */ /* 0x00006400000c000b */
[----:B01----:R-:W-:Y:S01]  /*22430*/  ENDCOLLECTIVE ;  /* 0x000000000000791b */ /* 0x003fe20003800000 */
.L_x_3239:
[----:B------:R-:W-:Y:S02]  /*22440*/  @!P1 IMAD.MOV.U32 R40, RZ, RZ, R6 ;  /* 0x000000ffff289224 */ /* 0x000fe400078e0006 */
[----:B------:R-:W-:Y:S01]  /*22450*/  @!P1 IMAD.MOV.U32 R41, RZ, RZ, R7 ;  /* 0x000000ffff299224 */ /* 0x000fe200078e0007 */
[----:B------:R-:W-:Y:S02]  /*22460*/  CS2R R4, SRZ ;  /* 0x0000000000047805 */ /* 0x000fe4000001ff00 */
[----:B------:R-:W-:Y:S01]  /*22470*/  CS2R R6, SRZ ;  /* 0x0000000000067805 */ /* 0x000fe2000001ff00 */
[----:B------:R-:W-:Y:S02]  /*22480*/  IMAD.MOV.U32 R10, RZ, RZ, R40 ;  /* 0x000000ffff0a7224 */ /* 0x000fe400078e0028 */
[----:B------:R-:W-:Y:S01]  /*22490*/  IMAD.MOV.U32 R21, RZ, RZ, R41 ;  /* 0x000000ffff157224 */ /* 0x000fe200078e0029 */
[----:B------:R-:W-:Y:S01]  /*224a0*/  @!P1 MOV R4, R30 ;  /* 0x0000001e00049202 */ /* 0x000fe20000000f00 */
[----:B------:R-:W-:-:S02]  /*224b0*/  IMAD.MOV.U32 R13, RZ, RZ, R24 ;  /* 0x000000ffff0d7224 */ /* 0x000fc400078e0018 */
[----:B------:R-:W-:Y:S02]  /*224c0*/  @!P1 IMAD.MOV.U32 R6, RZ, RZ, R28 ;  /* 0x000000ffff069224 */ /* 0x000fe400078e001c */
[----:B------:R-:W-:Y:S02]  /*224d0*/  @!P1 IMAD.MOV.U32 R7, RZ, RZ, R29 ;  /* 0x000000ffff079224 */ /* 0x000fe400078e001d */
[----:B------:R-:W-:Y:S01]  /*224e0*/  @!P1 IMAD.MOV.U32 R5, RZ, RZ, R31 ;  /* 0x000000ffff059224 */ /* 0x000fe200078e001f */
[----:B------:R-:W-:Y:S01]  /*224f0*/  PRMT R9, R10, 0x5410, R21 ;  /* 0x000054100a097816 */ /* 0x000fe20000000015 */
[----:B------:R-:W-:Y:S02]  /*22500*/  IMAD.MOV.U32 R10, RZ, RZ, R6 ;  /* 0x000000ffff0a7224 */ /* 0x000fe400078e0006 */
[----:B------:R-:W-:-:S07]  /*22510*/  IMAD.MOV.U32 R8, RZ, RZ, R14 ;  /* 0x000000ffff087224 */ /* 0x000fce00078e000e */
[----:B------:R-:W-:Y:S05]  /*22520*/  WARPSYNC.COLLECTIVE R15, `(.L_x_3240) ;  /* 0x000000000f087348 */ /* 0x000fea0003c00000 */
[----:B------:R0:W1:Y:S02]  /*22530*/  SHFL.IDX P6, R14, R13, R12, R11 ;  /* 0x0000000c0d0e7389 */ /* 0x00006400000c000b */
[----:B01----:R-:W-:Y:S01]  /*22540*/  ENDCOLLECTIVE ;  /* 0x000000000000791b */ /* 0x003fe20003800000 */
.L_x_3240:
[----:B------:R-:W-:Y:S02]  /*22550*/  PRMT R48, R10, 0x7610, R48 ;  /* 0x000076100a307816 */ /* 0x000fe40000000030 */
[----:B------:R-:W-:Y:S01]  /*22560*/  CS2R R28, SRZ ;  /* 0x00000000001c7805 */ /* 0x000fe2000001ff00 */
[----:B------:R-:W-:Y:S02]  /*22570*/  IMAD.MOV.U32 R11, RZ, RZ, R7 ;  /* 0x000000ffff0b7224 */ /* 0x000fe400078e0007 */
[----:B------:R-:W-:Y:S02]  /*22580*/  IMAD.MOV.U32 R12, RZ, RZ, R4 ;  /* 0x000000ffff0c7224 */ /* 0x000fe400078e0004 */
[----:B------:R-:W-:Y:S01]  /*22590*/  IMAD.MOV.U32 R13, RZ, RZ, R5 ;  /* 0x000000ffff0d7224 */ /* 0x000fe200078e0005 */
[----:B------:R-:W-:Y:S02]  /*225a0*/  PRMT R25, R11, 0x7610, R25 ;  /* 0x000076100b197816 */ /* 0x000fe40000000019 */
[----:B------:R-:W-:-:S02]  /*225b0*/  PRMT R53, R12, 0x7610, R53 ;  /* 0x000076100c357816 */ /* 0x000fc40000000035 */
[----:B------:R-:W-:Y:S01]  /*225c0*/  PRMT R24, R13, 0x7610, R24 ;  /* 0x000076100d187816 */ /* 0x000fe20000000018 */
[----:B------:R-:W-:Y:S06]  /*225d0*/  BRA `(.L_x_3241) ;  /* 0xfffffe64001c7947 */ /* 0x000fec000383ffff */
.L_x_2943:
[----:B-1----:R1:W2:Y:S02]  /*225e0*/  SYNCS.PHASECHK.TRANS64.TRYWAIT P1, [R23+URZ+0x22800], R10 ;  /* 0x0228000a170075a7 */ /* 0x0022a4000802017f */
[----:B--2---:R-:W-:Y:S05]  /*225f0*/  @!P1 NANOSLEEP.SYNCS 0x989680 ;  /* 0x009896800000995d */ /* 0x004fea0003900000 */
[----:B------:R-:W2:Y:S02]  /*22600*/  @!P1 SYNCS.PHASECHK.TRANS64 P1, [R23+URZ+0x22800], R10 ;  /* 0x0228000a170095a7 */ /* 0x000ea4000802007f */
[----:B--2---:R-:W-:Y:S05]  /*22610*/  @!P1 BRA `(.L_x_2943) ;  /* 0xfffffffc00f09947 */ /* 0x004fea000383ffff */
[----:B------:R-:W-:Y:S05]  /*22620*/  BRA `(.L_x_3242) ;  /* 0xfffffe6400b87947 */ /* 0x000fea000383ffff */
.L_x_2949:
[----:B--2---:R2:W3:Y:S02]  /*22630*/  SYNCS.PHASECHK.TRANS64.TRYWAIT P0, [R0+URZ+0x22830], R21 ;  /* 0x02283015000075a7 */ /* 0x0044e4000800017f */
[----:B---3--:R-:W-:Y:S05]  /*22640*/  @!P0 NANOSLEEP.SYNCS 0x989680 ;  /* 0x009896800000895d */ /* 0x008fea0003900000 */
[----:B------:R-:W3:Y:S02]  /*22650*/  @!P0 SYNCS.PHASECHK.TRANS64 P0, [R0+URZ+0x22830], R21 ;  /* 0x02283015000085a7 */ /* 0x000ee4000800007f */
[----:B---3--:R-:W-:Y:S05]  /*22660*/  @!P0 BRA `(.L_x_2949) ;  /* 0xfffffffc00f08947 */ /* 0x008fea000383ffff */
[----:B------:R-:W-:Y:S05]  /*22670*/  BRA `(.L_x_2948) ;  /* 0xfffffe7400607947 */ /* 0x000fea000383ffff */
.L_x_2963:
[----:B-1----:R1:W2:Y:S02]  /*22680*/  SYNCS.PHASECHK.TRANS64.TRYWAIT P0, [R0+URZ+0x22850], R21 ;  /* 0x02285015000075a7 */ /* 0x0022a4000800017f */
[----:B--2---:R-:W-:Y:S05]  /*22690*/  @!P0 NANOSLEEP.SYNCS 0x989680 ;  /* 0x009896800000895d */ /* 0x004fea0003900000 */
[----:B------:R-:W2:Y:S02]  /*226a0*/  @!P0 SYNCS.PHASECHK.TRANS64 P0, [R0+URZ+0x22850], R21 ;  /* 0x02285015000085a7 */ /* 0x000ea4000800007f */
[----:B--2---:R-:W-:Y:S05]  /*226b0*/  @!P0 BRA `(.L_x_2963) ;  /* 0xfffffffc00f08947 */ /* 0x004fea000383ffff */
[----:B------:R-:W-:Y:S05]  /*226c0*/  BRA `(.L_x_2962) ;  /* 0xfffffe9c00d47947 */ /* 0x000fea000383ffff */
.L_x_2973:
[----:B-1----:R1:W2:Y:S02]  /*226d0*/  SYNCS.PHASECHK.TRANS64.TRYWAIT P0, [R20+URZ+0x22830], R21 ;  /* 0x02283015140075a7 */ /* 0x0022a4000800017f */
[----:B--2---:R-:W-:Y:S05]  /*226e0*/  @!P0 NANOSLEEP.SYNCS 0x989680 ;  /* 0x009896800000895d */ /* 0x004fea0003900000 */
[----:B------:R-:W2:Y:S02]  /*226f0*/  @!P0 SYNCS.PHASECHK.TRANS64 P0, [R20+URZ+0x22830], R21 ;  /* 0x02283015140085a7 */ /* 0x000ea4000800007f */
[----:B--2---:R-:W-:Y:S05]  /*22700*/  @!P0 BRA `(.L_x_2973) ;  /* 0xfffffffc00f08947 */ /* 0x004fea000383ffff */
[----:B------:R-:W-:Y:S05]  /*22710*/  BRA `(.L_x_2972) ;  /* 0xfffffea400d47947 */ /* 0x000fea000383ffff */
.L_x_2987:
[----:B-1----:R1:W2:Y:S02]  /*22720*/  SYNCS.PHASECHK.TRANS64.TRYWAIT P0, [R20+URZ+0x22850], R21 ;  /* 0x02285015140075a7 */ /* 0x0022a4000800017f */
[----:B--2---:R-:W-:Y:S05]  /*22730*/  @!P0 NANOSLEEP.SYNCS 0x989680 ;  /* 0x009896800000895d */ /* 0x004fea0003900000 */
[----:B------:R-:W2:Y:S02]  /*22740*/  @!P0 SYNCS.PHASECHK.TRANS64 P0, [R20+URZ+0x22850], R21 ;  /* 0x02285015140085a7 */ /* 0x000ea4000800007f */
[----:B--2---:R-:W-:Y:S05]  /*22750*/  @!P0 BRA `(.L_x_2987) ;  /* 0xfffffffc00f08947 */ /* 0x004fea000383ffff */
[----:B------:R-:W-:Y:S05]  /*22760*/  BRA `(.L_x_2986) ;  /* 0xfffffed800747947 */ /* 0x000fea000383ffff */
.L_x_2998:
[----:B-1----:R1:W2:Y:S02]  /*22770*/  SYNCS.PHASECHK.TRANS64.TRYWAIT P1, [R0+URZ+0x22830], R20 ;  /* 0x02283014000075a7 */ /* 0x0022a4000802017f */
[----:B--2---:R-:W-:Y:S05]  /*22780*/  @!P1 NANOSLEEP.SYNCS 0x989680 ;  /* 0x009896800000995d */ /* 0x004fea0003900000 */
[----:B------:R-:W2:Y:S02]  /*22790*/  @!P1 SYNCS.PHASECHK.TRANS64 P1, [R0+URZ+0x22830], R20 ;  /* 0x02283014000095a7 */ /* 0x000ea4000802007f */
[----:B--2---:R-:W-:Y:S05]  /*227a0*/  @!P1 BRA `(.L_x_2998) ;  /* 0xfffffffc00f09947 */ /* 0x004fea000383ffff */
[----:B------:R-:W-:Y:S05]  /*227b0*/  BRA `(.L_x_2997) ;  /* 0xfffffee000887947 */ /* 0x000fea000383ffff */
.L_x_3004:
[----:B-1----:R1:W3:Y:S02]  /*227c0*/  SYNCS.PHASECHK.TRANS64.TRYWAIT P1, [R0+URZ+0x22850], R20 ;  /* 0x02285014000075a7 */ /* 0x0022e4000802017f */
[----:B---3--:R-:W-:Y:S05]  /*227d0*/  @!P1 NANOSLEEP.SYNCS 0x989680 ;  /* 0x009896800000995d */ /* 0x008fea0003900000 */
[----:B------:R-:W3:Y:S02]  /*227e0*/  @!P1 SYNCS.PHASECHK.TRANS64 P1, [R0+URZ+0x22850], R20 ;  /* 0x02285014000095a7 */ /* 0x000ee4000802007f */
[----:B---3--:R-:W-:Y:S05]  /*227f0*/  @!P1 BRA `(.L_x_3004) ;  /* 0xfffffffc00f09947 */ /* 0x008fea000383ffff */
[----:B------:R-:W-:Y:S05]  /*22800*/  BRA `(.L_x_3003) ;  /* 0xffffff0000807947 */ /* 0x000fea000383ffff */
.L_x_3011:
[----:B-1----:R1:W3:Y:S02]  /*22810*/  SYNCS.PHASECHK.TRANS64.TRYWAIT P0, [R20+URZ+0x22830], R21 ;  /* 0x02283015140075a7 */ /* 0x0022e4000800017f */
[----:B---3--:R-:W-:Y:S05]  /*22820*/  @!P0 NANOSLEEP.SYNCS 0x989680 ;  /* 0x009896800000895d */ /* 0x008fea0003900000 */
[----:B------:R-:W3:Y:S02]  /*22830*/  @!P0 SYNCS.PHASECHK.TRANS64 P0, [R20+URZ+0x22830], R21 ;  /* 0x02283015140085a7 */ /* 0x000ee4000800007f */
[----:B---3--:R-:W-:Y:S05]  /*22840*/  @!P0 BRA `(.L_x_3011) ;  /* 0xfffffffc00f08947 */ /* 0x008fea000383ffff */
[----:B------:R-:W-:Y:S05]  /*22850*/  BRA `(.L_x_3010) ;  /* 0xffffff0400cc7947 */ /* 0x000fea000383ffff */
.L_x_3025:
[----:B-1----:R1:W3:Y:S02]  /*22860*/  SYNCS.PHASECHK.TRANS64.TRYWAIT P0, [R20+URZ+0x22850], R21 ;  /* 0x02285015140075a7 */ /* 0x0022e4000800017f */
[----:B---3--:R-:W-:Y:S05]  /*22870*/  @!P0 NANOSLEEP.SYNCS 0x989680 ;  /* 0x009896800000895d */ /* 0x008fea0003900000 */
[----:B------:R-:W3:Y:S02]  /*22880*/  @!P0 SYNCS.PHASECHK.TRANS64 P0, [R20+URZ+0x22850], R21 ;  /* 0x02285015140085a7 */ /* 0x000ee4000800007f */
[----:B---3--:R-:W-:Y:S05]  /*22890*/  @!P0 BRA `(.L_x_3025) ;  /* 0xfffffffc00f08947 */ /* 0x008fea000383ffff */
[----:B------:R-:W-:Y:S05]  /*228a0*/  BRA `(.L_x_3024) ;  /* 0xffffff3800687947 */ /* 0x000fea000383ffff */
.L_x_3041:
[----:B------:R-:W-:Y:S02]  /*228b0*/  IMAD.MOV.U32 R13, RZ, RZ, R4 ;  /* 0x000000ffff0d7224 */ /* 0x000fe400078e0004 */
[----:B------:R-:W-:Y:S02]  /*228c0*/  IMAD.MOV.U32 R12, RZ, RZ, RZ ;  /* 0x000000ffff0c7224 */ /* 0x000fe400078e00ff */
[----:B------:R-:W-:Y:S02]  /*228d0*/  IMAD.MOV.U32 R11, RZ, RZ, 0x181f ;  /* 0x0000181fff0b7424 */ /* 0x000fe400078e00ff */
[----:B------:R-:W-:-:S07]  /*228e0*/  IMAD.MOV.U32 R15, RZ, RZ, -0x1 ;  /* 0xffffffffff0f7424 */ /* 0x000fce00078e00ff */
[----:B--2---:R-:W-:Y:S05]  /*228f0*/  WARPSYNC.COLLECTIVE R15, `(.L_x_3243) ;  /* 0x000000000f087348 */ /* 0x004fea0003c00000 */
[----:B------:R0:W1:Y:S02]  /*22900*/  SHFL.IDX P6, R14, R13, R12, R11 ;  /* 0x0000000c0d0e7389 */ /* 0x00006400000c000b */
[----:B012---:R-:W-:Y:S01]  /*22910*/  ENDCOLLECTIVE ;  /* 0x000000000000791b */ /* 0x007fe20003800000 */
.L_x_3243:
[----:B------:R-:W-:Y:S01]  /*22920*/  MOV R13, R3 ;  /* 0x00000003000d7202 */ /* 0x000fe20000000f00 */
[----:B------:R-:W-:-:S07]  /*22930*/  IMAD.MOV.U32 R0, RZ, RZ, R14 ;  /* 0x000000ffff007224 */ /* 0x000fce00078e000e */
[----:B------:R-:W-:Y:S05]  /*22940*/  WARPSYNC.COLLECTIVE R15, `(.L_x_3244) ;  /* 0x000000000f087348 */ /* 0x000fea0003c00000 */
[----:B------:R0:W1:Y:S02]  /*22950*/  SHFL.IDX P6, R14, R13, R12, R11 ;  /* 0x0000000c0d0e7389 */ /* 0x00006400000c000b */
[----:B01----:R-:W-:Y:S01]  /*22960*/  ENDCOLLECTIVE ;  /* 0x000000000000791b */ /* 0x003fe20003800000 */
.L_x_3244:
[----:B------:R-:W-:Y:S05]  /*22970*/  BRA `(.L_x_3245) ;  /* 0xffffff7000347947 */ /* 0x000fea000383ffff */
.L_x_3044:
        /* <DEDUP_REMOVED lines=8> */
.L_x_3247:
[----:B------:R-:W-:Y:S05]  /*22a00*/  BSYNC B1 ;  /* 0x0000000000017941 */ /* 0x000fea0003800000 */
.L_x_3246:
        /* <DEDUP_REMOVED lines=8> */
.L_x_3248:
[----:B------:R-:W-:Y:S05]  /*22a90*/  BRA `(.L_x_3249) ;  /* 0xffffff7000587947 */ /* 0x000fea000383ffff */
.L_x_3047:
        /* <DEDUP_REMOVED lines=8> */
.L_x_3251:
[----:B------:R-:W-:Y:S05]  /*22b20*/  BSYNC B1 ;  /* 0x0000000000017941 */ /* 0x000fea0003800000 */
.L_x_3250:
        /* <DEDUP_REMOVED lines=8> */
.L_x_3252:
[----:B------:R-:W-:Y:S05]  /*22bb0*/  BRA `(.L_x_3253) ;  /* 0xffffff7000787947 */ /* 0x000fea000383ffff */
.L_x_3050:
        /* <DEDUP_REMOVED lines=8> */
.L_x_3255:
[----:B------:R-:W-:Y:S05]  /*22c40*/  BSYNC B1 ;  /* 0x0000000000017941 */ /* 0x000fea0003800000 */
.L_x_3254:
        /* <DEDUP_REMOVED lines=8> */
.L_x_3256:
[----:B------:R-:W-:Y:S05]  /*22cd0*/  BRA `(.L_x_3257) ;  /* 0xffffff7000987947 */ /* 0x000fea000383ffff */
.L_x_3075:
[----:B------:R-:W0:Y:S01]  /*22ce0*/  S2R R12, SR_TID.X ;  /* 0x00000000000c7919 */ /* 0x000e220000002100 */
[----:B------:R-:W-:Y:S01]  /*22cf0*/  BSSY B1, `(.L_x_3258) ;  /* 0x000000a000017945 */ /* 0x000fe20003800000 */
[----:B------:R-:W-:Y:S02]  /*22d00*/  IMAD.MOV.U32 R11, RZ, RZ, 0x1f ;  /* 0x0000001fff0b7424 */ /* 0x000fe400078e00ff */
[----:B------:R-:W-:Y:S01]  /*22d10*/  IMAD.MOV.U32 R15, RZ, RZ, -0x1 ;  /* 0xffffffffff0f7424 */ /* 0x000fe200078e00ff */
[----:B0-----:R-:W-:-:S04]  /*22d20*/  SHF.R.U32.HI R12, RZ, 0x5, R12 ;  /* 0x00000005ff0c7819 */ /* 0x001fc8000001160c */
[----:B------:R-:W-:-:S05]  /*22d30*/  LOP3.LUT R12, R12, 0x3, RZ, 0xc0, !PT ;  /* 0x000000030c0c7812 */ /* 0x000fca00078ec0ff */
[----:B------:R-:W-:Y:S02]  /*22d40*/  IMAD.MOV.U32 R13, RZ, RZ, R12 ;  /* 0x000000ffff0d7224 */ /* 0x000fe400078e000c */
[----:B------:R-:W-:-:S07]  /*22d50*/  IMAD.MOV.U32 R12, RZ, RZ, RZ ;  /* 0x000000ffff0c7224 */ /* 0x000fce00078e00ff */
[----:B------:R-:W-:Y:S05]  /*22d60*/  WARPSYNC.COLLECTIVE R15, `(.L_x_3259) ;  /* 0x000000000f087348 */ /* 0x000fea0003c00000 */
[----:B------:R0:W1:Y:S02]  /*22d70*/  SHFL.IDX P6, R14, R13, R12, R11 ;  /* 0x0000000c0d0e7389 */ /* 0x00006400000c000b */
[----:B01----:R-:W-:Y:S01]  /*22d80*/  ENDCOLLECTIVE ;  /* 0x000000000000791b */ /* 0x003fe20003800000 */
.L_x_3259:
[----:B------:R-:W-:Y:S05]  /*22d90*/  BSYNC B1 ;  /* 0x0000000000017941 */ /* 0x000fea0003800000 */
.L_x_3258:
[----:B------:R-:W-:Y:S05]  /*22da0*/  BRA `(.L_x_3260) ;  /* 0xffffff8800ac7947 */ /* 0x000fea000383ffff */
.L_x_3077:
[----:B------:R-:W-:Y:S01]  /*22db0*/  BSSY B1, `(.L_x_3261) ;  /* 0x0000006000017945 */ /* 0x000fe20003800000 */
[----:B------:R-:W-:-:S07]  /*22dc0*/  IMAD.MOV.U32 R15, RZ, RZ, -0x1 ;  /* 0xffffffffff0f7424 */ /* 0x000fce00078e00ff */
[----:B0-----:R-:W-:Y:S05]  /*22dd0*/  WARPSYNC.COLLECTIVE R15, `(.L_x_3262) ;  /* 0x000000000f0c7348 */ /* 0x001fea0003c00000 */
[----:B------:R-:W-:Y:S02]  /*22de0*/  ELECT P6, UR62, PT ;  /* 0x00000000003e782f */ /* 0x000fe400038c0000 */
[----:B------:R-:W-:Y:S01]  /*22df0*/  MOV R14, UR62 ;  /* 0x0000003e000e7c02 */ /* 0x000fe20008000f00 */
[----:B0-----:R-:W-:Y:S10]  /*22e00*/  ENDCOLLECTIVE ;  /* 0x000000000000791b */ /* 0x001ff40003800000 */
.L_x_3262:
[----:B------:R-:W-:Y:S05]  /*22e10*/  BSYNC B1 ;  /* 0x0000000000017941 */ /* 0x000fea0003800000 */
.L_x_3261:
[----:B------:R-:W-:Y:S05]  /*22e20*/  BRA `(.L_x_3076) ;  /* 0xffffff8800a47947 */ /* 0x000fea000383ffff */
.L_x_3079:
[----:B0-----:R0:W1:Y:S02]  /*22e30*/  SYNCS.PHASECHK.TRANS64.TRYWAIT P0, [R23+URZ+0x22820], R2 ;  /* 0x02282002170075a7 */ /* 0x001064000800017f */
[----:B-1----:R-:W-:Y:S05]  /*22e40*/  @!P0 NANOSLEEP.SYNCS 0x989680 ;  /* 0x009896800000895d */ /* 0x002fea0003900000 */
[----:B------:R-:W1:Y:S02]  /*22e50*/  @!P0 SYNCS.PHASECHK.TRANS64 P0, [R23+URZ+0x22820], R2 ;  /* 0x02282002170085a7 */ /* 0x000e64000800007f */
[----:B-1----:R-:W-:Y:S05]  /*22e60*/  @!P0 BRA `(.L_x_3079) ;  /* 0xfffffffc00f08947 */ /* 0x002fea000383ffff */
[----:B------:R-:W-:Y:S05]  /*22e70*/  BRA `(.L_x_3263) ;  /* 0xffffff8800b47947 */ /* 0x000fea000383ffff */
.L_x_3083:
[----:B0-----:R0:W1:Y:S02]  /*22e80*/  SYNCS.PHASECHK.TRANS64.TRYWAIT P0, [R12+URZ+0x228a0], R2 ;  /* 0x0228a0020c0075a7 */ /* 0x001064000800017f */
[----:B-1----:R-:W-:Y:S05]  /*22e90*/  @!P0 NANOSLEEP.SYNCS 0x989680 ;  /* 0x009896800000895d */ /* 0x002fea0003900000 */
[----:B------:R-:W1:Y:S02]  /*22ea0*/  @!P0 SYNCS.PHASECHK.TRANS64 P0, [R12+URZ+0x228a0], R2 ;  /* 0x0228a0020c0085a7 */ /* 0x000e64000800007f */
[----:B-1----:R-:W-:Y:S05]  /*22eb0*/  @!P0 BRA `(.L_x_3083) ;  /* 0xfffffffc00f08947 */ /* 0x002fea000383ffff */
[----:B------:R-:W-:Y:S05]  /*22ec0*/  BRA `(.L_x_3264) ;  /* 0xffffff8800cc7947 */ /* 0x000fea000383ffff */
.L_x_3088:
[----:B-1----:R1:W2:Y:S02]  /*22ed0*/  SYNCS.PHASECHK.TRANS64.TRYWAIT P0, [R12+URZ+0x228c0], R2 ;  /* 0x0228c0020c0075a7 */ /* 0x0022a4000800017f */
[----:B--2---:R-:W-:Y:S05]  /*22ee0*/  @!P0 NANOSLEEP.SYNCS 0x989680 ;  /* 0x009896800000895d */ /* 0x004fea0003900000 */
[----:B------:R-:W2:Y:S02]  /*22ef0*/  @!P0 SYNCS.PHASECHK.TRANS64 P0, [R12+URZ+0x228c0], R2 ;  /* 0x0228c0020c0085a7 */ /* 0x000ea4000800007f */
[----:B--2---:R-:W-:Y:S05]  /*22f00*/  @!P0 BRA `(.L_x_3088) ;  /* 0xfffffffc00f08947 */ /* 0x004fea000383ffff */
[----:B------:R-:W-:Y:S05]  /*22f10*/  BRA `(.L_x_3265) ;  /* 0xffffff8c00487947 */ /* 0x000fea000383ffff */
.L_x_3098:
[----:B0-----:R0:W1:Y:S02]  /*22f20*/  SYNCS.PHASECHK.TRANS64.TRYWAIT P1, [R10+URZ+0x228a0], R2 ;  /* 0x0228a0020a0075a7 */ /* 0x001064000802017f */
[----:B-1----:R-:W-:Y:S05]  /*22f30*/  @!P1 NANOSLEEP.SYNCS 0x989680 ;  /* 0x009896800000995d */ /* 0x002fea0003900000 */
[----:B------:R-:W1:Y:S02]  /*22f40*/  @!P1 SYNCS.PHASECHK.TRANS64 P1, [R10+URZ+0x228a0], R2 ;  /* 0x0228a0020a0095a7 */ /* 0x000e64000802007f */
[----:B-1----:R-:W-:Y:S05]  /*22f50*/  @!P1 BRA `(.L_x_3098) ;  /* 0xfffffffc00f09947 */ /* 0x002fea000383ffff */
[----:B------:R-:W-:Y:S05]  /*22f60*/  BRA `(.L_x_3266) ;  /* 0xffffff9000bc7947 */ /* 0x000fea000383ffff */
.L_x_3103:
[----:B-1----:R1:W2:Y:S02]  /*22f70*/  SYNCS.PHASECHK.TRANS64.TRYWAIT P1, [R10+URZ+0x228c0], R2 ;  /* 0x0228c0020a0075a7 */ /* 0x0022a4000802017f */
[----:B--2---:R-:W-:Y:S05]  /*22f80*/  @!P1 NANOSLEEP.SYNCS 0x989680 ;  /* 0x009896800000995d */ /* 0x004fea0003900000 */
[----:B------:R-:W2:Y:S02]  /*22f90*/  @!P1 SYNCS.PHASECHK.TRANS64 P1, [R10+URZ+0x228c0], R2 ;  /* 0x0228c0020a0095a7 */ /* 0x000ea4000802007f */
[----:B--2---:R-:W-:Y:S05]  /*22fa0*/  @!P1 BRA `(.L_x_3103) ;  /* 0xfffffffc00f09947 */ /* 0x004fea000383ffff */
[----:B------:R-:W-:Y:S05]  /*22fb0*/  BRA `(.L_x_3267) ;  /* 0xffffff9400347947 */ /* 0x000fea000383ffff */
.L_x_3127:
[----:B------:R-:W0:Y:S01]  /*22fc0*/  S2R R11, SR_TID.X ;  /* 0x00000000000b7919 */ /* 0x000e220000002100 */
[----:B------:R-:W-:Y:S01]  /*22fd0*/  BSSY B0, `(.L_x_3268) ;  /* 0x000000a000007945 */ /* 0x000fe20003800000 */
[----:B------:R-:W-:Y:S02]  /*22fe0*/  IMAD.MOV.U32 R12, RZ, RZ, RZ ;  /* 0x000000ffff0c7224 */ /* 0x000fe400078e00ff */
[----:B------:R-:W-:Y:S01]  /*22ff0*/  IMAD.MOV.U32 R15, RZ, RZ, -0x1 ;  /* 0xffffffffff0f7424 */ /* 0x000fe200078e00ff */
[----:B0-----:R-:W-:-:S04]  /*23000*/  SHF.R.U32.HI R11, RZ, 0x5, R11 ;  /* 0x00000005ff0b7819 */ /* 0x001fc8000001160b */
[----:B------:R-:W-:-:S04]  /*23010*/  LOP3.LUT R11, R11, 0x3, RZ, 0xc0, !PT ;  /* 0x000000030b0b7812 */ /* 0x000fc800078ec0ff */
[----:B------:R-:W-:Y:S01]  /*23020*/  MOV R13, R11 ;  /* 0x0000000b000d7202 */ /* 0x000fe20000000f00 */
[----:B------:R-:W-:-:S07]  /*23030*/  IMAD.MOV.U32 R11, RZ, RZ, 0x1f ;  /* 0x0000001fff0b7424 */ /* 0x000fce00078e00ff */
[----:B-----5:R-:W-:Y:S05]  /*23040*/  WARPSYNC.COLLECTIVE R15, `(.L_x_3269) ;  /* 0x000000000f087348 */ /* 0x020fea0003c00000 */
[----:B------:R0:W1:Y:S02]  /*23050*/  SHFL.IDX P6, R14, R13, R12, R11 ;  /* 0x0000000c0d0e7389 */ /* 0x00006400000c000b */
[----:B01---5:R-:W-:Y:S01]  /*23060*/  ENDCOLLECTIVE ;  /* 0x000000000000791b */ /* 0x023fe20003800000 */
.L_x_3269:
[----:B------:R-:W-:Y:S05]  /*23070*/  BSYNC B0 ;  /* 0x0000000000007941 */ /* 0x000fea0003800000 */
.L_x_3268:
[----:B------:R-:W-:Y:S05]  /*23080*/  BRA `(.L_x_3270) ;  /* 0xffffffa400b47947 */ /* 0x000fea000383ffff */
.L_x_3130:
[----:B0-----:R0:W1:Y:S02]  /*23090*/  SYNCS.PHASECHK.TRANS64.TRYWAIT P0, [R17+URZ+0x22840], R0 ;  /* 0x02284000110075a7 */ /* 0x001064000800017f */
[----:B-1----:R-:W-:Y:S05]  /*230a0*/  @!P0 NANOSLEEP.SYNCS 0x989680 ;  /* 0x009896800000895d */ /* 0x002fea0003900000 */
[----:B------:R-:W1:Y:S02]  /*230b0*/  @!P0 SYNCS.PHASECHK.TRANS64 P0, [R17+URZ+0x22840], R0 ;  /* 0x02284000110085a7 */ /* 0x000e64000800007f */
[----:B-1----:R-:W-:Y:S05]  /*230c0*/  @!P0 BRA `(.L_x_3130) ;  /* 0xfffffffc00f08947 */ /* 0x002fea000383ffff */
[----:B------:R-:W-:Y:S05]  /*230d0*/  BRA `(.L_x_3271) ;  /* 0xffffffa400c87947 */ /* 0x000fea000383ffff */
.L_x_3131:
        /* <DEDUP_REMOVED lines=8> */
.L_x_3273:
[----:B------:R-:W-:Y:S05]  /*23160*/  BSYNC B0 ;  /* 0x0000000000007941 */ /* 0x000fea0003800000 */
.L_x_3272:
[----:B------:R-:W-:Y:S01]  /*23170*/  IMAD.MOV.U32 R13, RZ, RZ, R0 ;  /* 0x000000ffff0d7224 */ /* 0x000fe200078e0000 */
[----:B------:R-:W-:Y:S01]  /*23180*/  MOV R11, 0x181f ;  /* 0x0000181f000b7802 */ /* 0x000fe20000000f00 */
[----:B------:R-:W-:Y:S02]  /*23190*/  IMAD.MOV.U32 R12, RZ, RZ, RZ ;  /* 0x000000ffff0c7224 */ /* 0x000fe400078e00ff */
[----:B------:R-:W-:Y:S02]  /*231a0*/  IMAD.MOV.U32 R15, RZ, RZ, -0x1 ;  /* 0xffffffffff0f7424 */ /* 0x000fe400078e00ff */
[----:B------:R-:W-:Y:S02]  /*231b0*/  IMAD.MOV.U32 R2, RZ, RZ, R14 ;  /* 0x000000ffff027224 */ /* 0x000fe400078e000e */
[----:B------:R-:W-:-:S07]  /*231c0*/  @P0 IMAD R7, R5, 0x2, R23 ;  /* 0x0000000205070824 */ /* 0x000fce00078e0217 */
[----:B------:R-:W-:Y:S05]  /*231d0*/  WARPSYNC.COLLECTIVE R15, `(.L_x_3274) ;  /* 0x000000000f087348 */ /* 0x000fea0003c00000 */
[----:B------:R0:W1:Y:S02]  /*231e0*/  SHFL.IDX P6, R14, R13, R12, R11 ;  /* 0x0000000c0d0e7389 */ /* 0x00006400000c000b */
[----:B01----:R-:W-:Y:S01]  /*231f0*/  ENDCOLLECTIVE ;  /* 0x000000000000791b */ /* 0x003fe20003800000 */
.L_x_3274:
[----:B------:R-:W-:Y:S02]  /*23200*/  IMAD.MOV.U32 R13, RZ, RZ, R4 ;  /* 0x000000ffff0d7224 */ /* 0x000fe400078e0004 */
[----:B------:R-:W-:Y:S02]  /*23210*/  IMAD.MOV.U32 R12, RZ, RZ, 0x1 ;  /* 0x00000001ff0c7424 */ /* 0x000fe400078e00ff */
[----:B------:R-:W-:-:S07]  /*23220*/  IMAD.MOV.U32 R3, RZ, RZ, R14 ;  /* 0x000000ffff037224 */ /* 0x000fce00078e000e */
[----:B------:R-:W-:Y:S05]  /*23230*/  WARPSYNC.COLLECTIVE R15, `(.L_x_3275) ;  /* 0x000000000f087348 */ /* 0x000fea0003c00000 */
[----:B------:R0:W1:Y:S02]  /*23240*/  SHFL.IDX P6, R14, R13, R12, R11 ;  /* 0x0000000c0d0e7389 */ /* 0x00006400000c000b */
[----:B01----:R-:W-:Y:S01]  /*23250*/  ENDCOLLECTIVE ;  /* 0x000000000000791b */ /* 0x003fe20003800000 */
.L_x_3275:
        /* <DEDUP_REMOVED lines=15> */
.L_x_3276:
[----:B------:R-:W-:Y:S01]  /*23350*/  @P0 LEA R7, R5, R23, 0x1 ;  /* 0x0000001705070211 */ /* 0x000fe200078e08ff */
[----:B------:R-:W-:Y:S02]  /*23360*/  IMAD.MOV.U32 R13, RZ, RZ, R4 ;  /* 0x000000ffff0d7224 */ /* 0x000fe400078e0004 */
[----:B------:R-:W-:Y:S02]  /*23370*/  IMAD.MOV.U32 R12, RZ, RZ, 0x2 ;  /* 0x00000002ff0c7424 */ /* 0x000fe400078e00ff */
[----:B------:R-:W-:-:S07]  /*23380*/  IMAD.MOV.U32 R3, RZ, RZ, R14 ;  /* 0x000000ffff037224 */ /* 0x000fce00078e000e */
[----:B------:R-:W-:Y:S05]  /*23390*/  WARPSYNC.COLLECTIVE R15, `(.L_x_3277) ;  /* 0x000000000f087348 */ /* 0x000fea0003c00000 */
[----:B------:R0:W1:Y:S02]  /*233a0*/  SHFL.IDX P6, R14, R13, R12, R11 ;  /* 0x0000000c0d0e7389 */ /* 0x00006400000c000b */
[----:B01----:R-:W-:Y:S01]  /*233b0*/  ENDCOLLECTIVE ;  /* 0x000000000000791b */ /* 0x003fe20003800000 */
.L_x_3277:
        /* <DEDUP_REMOVED lines=15> */
.L_x_3278:
[----:B------:R-:W-:Y:S02]  /*234b0*/  @P0 IMAD R7, R5, 0x2, R23 ;  /* 0x0000000205070824 */ /* 0x000fe400078e0217 */
[----:B------:R-:W-:Y:S02]  /*234c0*/  IMAD.MOV.U32 R13, RZ, RZ, R4 ;  /* 0x000000ffff0d7224 */ /* 0x000fe400078e0004 */
[----:B------:R-:W-:Y:S02]  /*234d0*/  IMAD.MOV.U32 R12, RZ, RZ, 0x3 ;  /* 0x00000003ff0c7424 */ /* 0x000fe400078e00ff */
[----:B------:R-:W-:-:S07]  /*234e0*/  IMAD.MOV.U32 R3, RZ, RZ, R14 ;  /* 0x000000ffff037224 */ /* 0x000fce00078e000e */
[----:B------:R-:W-:Y:S05]  /*234f0*/  WARPSYNC.COLLECTIVE R15, `(.L_x_3279) ;  /* 0x000000000f087348 */ /* 0x000fea0003c00000 */
[----:B------:R0:W1:Y:S02]  /*23500*/  SHFL.IDX P6, R14, R13, R12, R11 ;  /* 0x0000000c0d0e7389 */ /* 0x00006400000c000b */
[----:B01----:R-:W-:Y:S01]  /*23510*/  ENDCOLLECTIVE ;  /* 0x000000000000791b */ /* 0x003fe20003800000 */
.L_x_3279:
        /* <DEDUP_REMOVED lines=15> */
.L_x_3280:
[----:B------:R-:W-:Y:S02]  /*23610*/  @P0 IMAD R7, R5, 0x2, R23 ;  /* 0x0000000205070824 */ /* 0x000fe400078e0217 */
[----:B------:R-:W-:Y:S02]  /*23620*/  IMAD.MOV.U32 R13, RZ, RZ, R4 ;  /* 0x000000ffff0d7224 */ /* 0x000fe400078e0004 */
[----:B------:R-:W-:Y:S02]  /*23630*/  IMAD.MOV.U32 R12, RZ, RZ, 0x4 ;  /* 0x00000004ff0c7424 */ /* 0x000fe400078e00ff */
[----:B------:R-:W-:-:S07]  /*23640*/  IMAD.MOV.U32 R3, RZ, RZ, R14 ;  /* 0x000000ffff037224 */ /* 0x000fce00078e000e */
[----:B------:R-:W-:Y:S05]  /*23650*/  WARPSYNC.COLLECTIVE R15, `(.L_x_3281) ;  /* 0x000000000f087348 */ /* 0x000fea0003c00000 */
[----:B------:R0:W1:Y:S02]  /*23660*/  SHFL.IDX P6, R14, R13, R12, R11 ;  /* 0x0000000c0d0e7389 */ /* 0x00006400000c000b */
[----:B01----:R-:W-:Y:S01]  /*23670*/  ENDCOLLECTIVE ;  /* 0x000000000000791b */ /* 0x003fe20003800000 */
.L_x_3281:
        /* <DEDUP_REMOVED lines=15> */
.L_x_3282:
[----:B------:R-:W-:Y:S01]  /*23770*/  @P0 IMAD R7, R5, 0x2, R23 ;  /* 0x0000000205070824 */ /* 0x000fe200078e0217 */
[----:B------:R-:W-:Y:S01]  /*23780*/  MOV R13, R4 ;  /* 0x00000004000d7202 */ /* 0x000fe20000000f00 */
[----:B------:R-:W-:Y:S02]  /*23790*/  IMAD.MOV.U32 R12, RZ, RZ, 0x5 ;  /* 0x00000005ff0c7424 */ /* 0x000fe400078e00ff */
[----:B------:R-:W-:-:S07]  /*237a0*/  IMAD.MOV.U32 R3, RZ, RZ, R14 ;  /* 0x000000ffff037224 */ /* 0x000fce00078e000e */
[----:B------:R-:W-:Y:S05]  /*237b0*/  WARPSYNC.COLLECTIVE R15, `(.L_x_3283) ;  /* 0x000000000f087348 */ /* 0x000fea0003c00000 */
[----:B------:R0:W1:Y:S02]  /*237c0*/  SHFL.IDX P6, R14, R13, R12, R11 ;  /* 0x0000000c0d0e7389 */ /* 0x00006400000c000b */
[----:B01----:R-:W-:Y:S01]  /*237d0*/  ENDCOLLECTIVE ;  /* 0x000000000000791b */ /* 0x003fe20003800000 */
.L_x_3283:
        /* <DEDUP_REMOVED lines=10> */
.L_x_3284:
[----:B------:R-:W-:Y:S01]  /*23880*/  @!PT LDS RZ, [RZ] ;  /* 0x00000000fffff984 */ /* 0x000fe20000000800 */
[----:B------:R-:W-:Y:S01]  /*23890*/  @!PT LDS RZ, [RZ] ;  /* 0x00000000fffff984 */ /* 0x000fe20000000800 */
[----:B------:R-:W-:Y:S01]  /*238a0*/  @!PT LDS RZ, [RZ] ;  /* 0x00000000fffff984 */ /* 0x000fe20000000800 */
[----:B------:R1:W-:Y:S01]  /*238b0*/  @P0 LDGSTS.E.BYPASS.LTC128B.128 [R7+0x1e400], desc[UR54][R2.64], !P2 ;  /* 0x1e40000002070fae */ /* 0x0003e2000d101d76 */
[----:B------:R-:W-:Y:S01]  /*238c0*/  IMAD.MOV.U32 R0, RZ, RZ, R14 ;  /* 0x000000ffff007224 */ /* 0x000fe200078e000e */
[----:B------:R-:W-:Y:S06]  /*238d0*/  BRA `(.L_x_3285) ;  /* 0xffffffa400347947 */ /* 0x000fec000383ffff */
.L_x_3136:
[----:B------:R-:W-:Y:S02]  /*238e0*/  IMAD.MOV.U32 R13, RZ, RZ, R4 ;  /* 0x000000ffff0d7224 */ /* 0x000fe400078e0004 */
        /* <DEDUP_REMOVED lines=8> */
.L_x_3286:
[C---:B------:R-:W-:Y:S01]  /*23970*/  VIADD R6, R35.reuse, 0x10 ;  /* 0x0000001023067836 */ /* 0x040fe20000000000 */
[----:B------:R-:W-:Y:S01]  /*23980*/  ISETP.GE.AND P0, PT, R35, R5, PT ;  /* 0x000000052300720c */ /* 0x000fe20003f06270 */
[----:B------:R-:W-:Y:S02]  /*23990*/  IMAD.MOV.U32 R13, RZ, RZ, R0 ;  /* 0x000000ffff0d7224 */ /* 0x000fe400078e0000 */
[----:B------:R-:W-:-:S10]  /*239a0*/  IMAD.MOV.U32 R2, RZ, RZ, R14 ;  /* 0x000000ffff027224 */ /* 0x000fd400078e000e */
[----:B------:R-:W-:Y:S05]  /*239b0*/  WARPSYNC.COLLECTIVE R15, `(.L_x_3287) ;  /* 0x000000000f087348 */ /* 0x000fea0003c00000 */
[----:B------:R0:W1:Y:S02]  /*239c0*/  SHFL.IDX P6, R14, R13, R12, R11 ;  /* 0x0000000c0d0e7389 */ /* 0x00006400000c000b */
[----:B01----:R-:W-:Y:S01]  /*239d0*/  ENDCOLLECTIVE ;  /* 0x000000000000791b */ /* 0x003fe20003800000 */
.L_x_3287:
[----:B------:R-:W-:Y:S02]  /*239e0*/  IMAD.MOV.U32 R13, RZ, RZ, R4 ;  /* 0x000000ffff0d7224 */ /* 0x000fe400078e0004 */
[----:B------:R-:W-:Y:S01]  /*239f0*/  IMAD.MOV.U32 R12, RZ, RZ, 0x1 ;  /* 0x00000001ff0c7424 */ /* 0x000fe200078e00ff */
[----:B------:R-:W-:-:S07]  /*23a00*/  MOV R3, R14 ;  /* 0x0000000e00037202 */ /* 0x000fce0000000f00 */
[----:B------:R-:W-:Y:S05]  /*23a10*/  WARPSYNC.COLLECTIVE R15, `(.L_x_3288) ;  /* 0x000000000f087348 */ /* 0x000fea0003c00000 */
[----:B------:R0:W1:Y:S02]  /*23a20*/  SHFL.IDX P6, R14, R13, R12, R11 ;  /* 0x0000000c0d0e7389 */ /* 0x00006400000c000b */
[----:B01----:R-:W-:Y:S01]  /*23a30*/  ENDCOLLECTIVE ;  /* 0x000000000000791b */ /* 0x003fe20003800000 */
.L_x_3288:
        /* <DEDUP_REMOVED lines=15> */
.L_x_3289:
[----:B------:R-:W-:Y:S01]  /*23b30*/  MOV R13, R4 ;  /* 0x00000004000d7202 */ /* 0x000fe20000000f00 */
[----:B------:R-:W-:Y:S02]  /*23b40*/  IMAD.MOV.U32 R12, RZ, RZ, 0x2 ;  /* 0x00000002ff0c7424 */ /* 0x000fe400078e00ff */
[----:B------:R-:W-:-:S07]  /*23b50*/  IMAD.MOV.U32 R3, RZ, RZ, R14 ;  /* 0x000000ffff037224 */ /* 0x000fce00078e000e */
[----:B------:R-:W-:Y:S05]  /*23b60*/  WARPSYNC.COLLECTIVE R15, `(.L_x_3290) ;  /* 0x000000000f087348 */ /* 0x000fea0003c00000 */
[----:B------:R0:W1:Y:S02]  /*23b70*/  SHFL.IDX P6, R14, R13, R12, R11 ;  /* 0x0000000c0d0e7389 */ /* 0x00006400000c000b */
[----:B01----:R-:W-:Y:S01]  /*23b80*/  ENDCOLLECTIVE ;  /* 0x000000000000791b */ /* 0x003fe20003800000 */
.L_x_3290:
        /* <DEDUP_REMOVED lines=16> */
.L_x_3291:
[----:B------:R-:W-:Y:S02]  /*23c90*/  IMAD.MOV.U32 R13, RZ, RZ, R4 ;  /* 0x000000ffff0d7224 */ /* 0x000fe400078e0004 */
[----:B------:R-:W-:Y:S02]  /*23ca0*/  IMAD.MOV.U32 R12, RZ, RZ, 0x3 ;  /* 0x00000003ff0c7424 */ /* 0x000fe400078e00ff */
[----:B------:R-:W-:-:S07]  /*23cb0*/  IMAD.MOV.U32 R3, RZ, RZ, R14 ;  /* 0x000000ffff037224 */ /* 0x000fce00078e000e */
[----:B------:R-:W-:Y:S05]  /*23cc0*/  WARPSYNC.COLLECTIVE R15, `(.L_x_3292) ;  /* 0x000000000f087348 */ /* 0x000fea0003c00000 */
[----:B------:R0:W1:Y:S02]  /*23cd0*/  SHFL.IDX P6, R14, R13, R12, R11 ;  /* 0x0000000c0d0e7389 */ /* 0x00006400000c000b */
[----:B01----:R-:W-:Y:S01]  /*23ce0*/  ENDCOLLECTIVE ;  /* 0x000000000000791b */ /* 0x003fe20003800000 */
.L_x_3292:
        /* <DEDUP_REMOVED lines=16> */
.L_x_3293:
[----:B------:R-:W-:Y:S02]  /*23df0*/  IMAD.MOV.U32 R13, RZ, RZ, R4 ;  /* 0x000000ffff0d7224 */ /* 0x000fe400078e0004 */
[----:B------:R-:W-:Y:S01]  /*23e00*/  IMAD.MOV.U32 R12, RZ, RZ, 0x4 ;  /* 0x00000004ff0c7424 */ /* 0x000fe200078e00ff */
[----:B------:R-:W-:-:S07]  /*23e10*/  MOV R3, R14 ;  /* 0x0000000e00037202 */ /* 0x000fce0000000f00 */
[----:B------:R-:W-:Y:S05]  /*23e20*/  WARPSYNC.COLLECTIVE R15, `(.L_x_3294) ;  /* 0x000000000f087348 */ /* 0x000fea0003c00000 */
[----:B------:R0:W1:Y:S02]  /*23e30*/  SHFL.IDX P6, R14, R13, R12, R11 ;  /* 0x0000000c0d0e7389 */ /* 0x00006400000c000b */
[----:B01----:R-:W-:Y:S01]  /*23e40*/  ENDCOLLECTIVE ;  /* 0x000000000000791b */ /* 0x003fe20003800000 */
.L_x_3294:
        /* <DEDUP_REMOVED lines=16> */
.L_x_3295:
[----:B------:R-:W-:Y:S01]  /*23f50*/  IMAD.MOV.U32 R13, RZ, RZ, R4 ;  /* 0x000000ffff0d7224 */ /* 0x000fe200078e0004 */
[----:B------:R-:W-:Y:S01]  /*23f60*/  MOV R12, 0x5 ;  /* 0x00000005000c7802 */ /* 0x000fe20000000f00 */
[----:B------:R-:W-:-:S07]  /*23f70*/  IMAD.MOV.U32 R3, RZ, RZ, R14 ;  /* 0x000000ffff037224 */ /* 0x000fce00078e000e */
[----:B------:R-:W-:Y:S05]  /*23f80*/  WARPSYNC.COLLECTIVE R15, `(.L_x_3296) ;  /* 0x000000000f087348 */ /* 0x000fea0003c00000 */
[----:B------:R0:W1:Y:S02]  /*23f90*/  SHFL.IDX P6, R14, R13, R12, R11 ;  /* 0x0000000c0d0e7389 */ /* 0x00006400000c000b */
[----:B01----:R-:W-:Y:S01]  /*23fa0*/  ENDCOLLECTIVE ;  /* 0x000000000000791b */ /* 0x003fe20003800000 */
.L_x_3296:
        /* <DEDUP_REMOVED lines=16> */
.L_x_3297:
[----:B------:R-:W-:Y:S02]  /*240b0*/  IMAD.MOV.U32 R13, RZ, RZ, R4 ;  /* 0x000000ffff0d7224 */ /* 0x000fe400078e0004 */
[----:B------:R-:W-:Y:S02]  /*240c0*/  IMAD.MOV.U32 R12, RZ, RZ, 0x6 ;  /* 0x00000006ff0c7424 */ /* 0x000fe400078e00ff */
[----:B------:R-:W-:-:S07]  /*240d0*/  IMAD.MOV.U32 R3, RZ, RZ, R14 ;  /* 0x000000ffff037224 */ /* 0x000fce00078e000e */
[----:B------:R-:W-:Y:S05]  /*240e0*/  WARPSYNC.COLLECTIVE R15, `(.L_x_3298) ;  /* 0x000000000f087348 */ /* 0x000fea0003c00000 */
[----:B------:R0:W1:Y:S02]  /*240f0*/  SHFL.IDX P6, R14, R13, R12, R11 ;  /* 0x0000000c0d0e7389 */ /* 0x00006400000c000b */
[----:B01----:R-:W-:Y:S01]  /*24100*/  ENDCOLLECTIVE ;  /* 0x000000000000791b */ /* 0x003fe20003800000 */
.L_x_3298:
        /* <DEDUP_REMOVED lines=16> */
.L_x_3299:
[----:B------:R-:W-:Y:S02]  /*24210*/  IMAD.MOV.U32 R13, RZ, RZ, R4 ;  /* 0x000000ffff0d7224 */ /* 0x000fe400078e0004 */
[----:B------:R-:W-:Y:S02]  /*24220*/  IMAD.MOV.U32 R12, RZ, RZ, 0x7 ;  /* 0x00000007ff0c7424 */ /* 0x000fe400078e00ff */
[----:B------:R-:W-:-:S07]  /*24230*/  IMAD.MOV.U32 R3, RZ, RZ, R14 ;  /* 0x000000ffff037224 */ /* 0x000fce00078e000e */
[----:B------:R-:W-:Y:S05]  /*24240*/  WARPSYNC.COLLECTIVE R15, `(.L_x_3300) ;  /* 0x000000000f087348 */ /* 0x000fea0003c00000 */
[----:B------:R0:W1:Y:S02]  /*24250*/  SHFL.IDX P6, R14, R13, R12, R11 ;  /* 0x0000000c0d0e7389 */ /* 0x00006400000c000b */
[----:B01----:R-:W-:Y:S01]  /*24260*/  ENDCOLLECTIVE ;  /* 0x000000000000791b */ /* 0x003fe20003800000 */
.L_x_3300:
        /* <DEDUP_REMOVED lines=14> */
.L_x_3301:
[----:B------:R-:W-:Y:S01]  /*24350*/  IMAD.MOV.U32 R0, RZ, RZ, R14 ;  /* 0x000000ffff007224 */ /* 0x000fe200078e000e */
[----:B------:R-:W-:Y:S06]  /*24360*/  BRA `(.L_x_3302) ;  /* 0xffffffa400b87947 */ /* 0x000fec000383ffff */
.L_x_3139:
[----:B0-----:R0:W1:Y:S02]  /*24370*/  SYNCS.PHASECHK.TRANS64.TRYWAIT P0, [R23+URZ+0x22820], R0 ;  /* 0x02282000170075a7 */ /* 0x001064000800017f */
[----:B-1----:R-:W-:Y:S05]  /*24380*/  @!P0 NANOSLEEP.SYNCS 0x989680 ;  /* 0x009896800000895d */ /* 0x002fea0003900000 */
[----:B------:R-:W1:Y:S02]  /*24390*/  @!P0 SYNCS.PHASECHK.TRANS64 P0, [R23+URZ+0x22820], R0 ;  /* 0x02282000170085a7 */ /* 0x000e64000800007f */
[----:B-1----:R-:W-:Y:S05]  /*243a0*/  @!P0 BRA `(.L_x_3139) ;  /* 0xfffffffc00f08947 */ /* 0x002fea000383ffff */
[----:B------:R-:W-:Y:S05]  /*243b0*/  BRA `(.L_x_3303) ;  /* 0xffffffa800147947 */ /* 0x000fea000383ffff */
.L_x_3142:
[----:B0-----:R0:W1:Y:S02]  /*243c0*/  SYNCS.PHASECHK.TRANS64.TRYWAIT P0, [R17+URZ+0x22860], R0 ;  /* 0x02286000110075a7 */ /* 0x001064000800017f */
[----:B-1----:R-:W-:Y:S05]  /*243d0*/  @!P0 NANOSLEEP.SYNCS 0x989680 ;  /* 0x009896800000895d */ /* 0x002fea0003900000 */
[----:B------:R-:W1:Y:S02]  /*243e0*/  @!P0 SYNCS.PHASECHK.TRANS64 P0, [R17+URZ+0x22860], R0 ;  /* 0x02286000110085a7 */ /* 0x000e64000800007f */
[----:B-1----:R-:W-:Y:S05]  /*243f0*/  @!P0 BRA `(.L_x_3142) ;  /* 0xfffffffc00f08947 */ /* 0x002fea000383ffff */
[----:B------:R-:W-:Y:S05]  /*24400*/  BRA `(.L_x_3304) ;  /* 0xffffffa800247947 */ /* 0x000fea000383ffff */
.L_x_3143:
        /* <DEDUP_REMOVED lines=8> */
.L_x_3306:
[----:B------:R-:W-:Y:S05]  /*24490*/  BSYNC B0 ;  /* 0x0000000000007941 */ /* 0x000fea0003800000 */
.L_x_3305:
        /* <DEDUP_REMOVED lines=13> */
.L_x_3307:
[----:B------:R-:W-:Y:S02]  /*24570*/  IMAD.MOV.U32 R13, RZ, RZ, R6 ;  /* 0x000000ffff0d7224 */ /* 0x000fe400078e0006 */
[----:B------:R-:W-:Y:S02]  /*24580*/  IMAD.MOV.U32 R12, RZ, RZ, 0x1 ;  /* 0x00000001ff0c7424 */ /* 0x000fe400078e00ff */
[----:B------:R-:W-:-:S05]  /*24590*/  IMAD.SHL.U32 R7, R7, 0x8, RZ ;  /* 0x0000000807077824 */ /* 0x000fca00078e00ff */
[----:B------:R-:W-:-:S05]  /*245a0*/  LOP3.LUT R7, R7, 0x38, RZ, 0xc0, !PT ;  /* 0x0000003807077812 */ /* 0x000fca00078ec0ff */
[----:B------:R-:W-:Y:S01]  /*245b0*/  IMAD.SHL.U32 R0, R7, 0x2, RZ ;  /* 0x0000000207007824 */ /* 0x000fe200078e00ff */
[----:B------:R-:W-:-:S04]  /*245c0*/  LOP3.LUT R7, R36, 0x1, RZ, 0xc0, !PT ;  /* 0x0000000124077812 */ /* 0x000fc800078ec0ff */
[----:B------:R-:W-:Y:S02]  /*245d0*/  IADD3 R2, P0, R14, R0, RZ ;  /* 0x000000000e027210 */ /* 0x000fe40007f1e0ff */
[----:B------:R-:W-:-:S13]  /*245e0*/  ISETP.NE.U32.AND P3, PT, R7, 0x1, PT ;  /* 0x000000010700780c */ /* 0x000fda0003f65070 */
[----:B------:R-:W-:Y:S05]  /*245f0*/  WARPSYNC.COLLECTIVE R15, `(.L_x_3308) ;  /* 0x000000000f087348 */ /* 0x000fea0003c00000 */
[----:B------:R0:W1:Y:S02]  /*24600*/  SHFL.IDX P6, R14, R13, R12, R11 ;  /* 0x0000000c0d0e7389 */ /* 0x00006400000c000b */
[----:B01----:R-:W-:Y:S01]  /*24610*/  ENDCOLLECTIVE ;  /* 0x000000000000791b */ /* 0x003fe20003800000 */
.L_x_3308:
        /* <DEDUP_REMOVED lines=17> */
.L_x_3309:
[----:B------:R-:W-:Y:S02]  /*24730*/  IMAD.MOV.U32 R13, RZ, RZ, R6 ;  /* 0x000000ffff0d7224 */ /* 0x000fe400078e0006 */
[----:B------:R-:W-:Y:S01]  /*24740*/  IMAD.MOV.U32 R12, RZ, RZ, 0x2 ;  /* 0x00000002ff0c7424 */ /* 0x000fe200078e00ff */
[----:B------:R-:W-:-:S13]  /*24750*/  IADD3 R2, P4, R14, R0, RZ ;  /* 0x000000000e027210 */ /* 0x000fda0007f9e0ff */
[----:B------:R-:W-:Y:S05]  /*24760*/  WARPSYNC.COLLECTIVE R15, `(.L_x_3310) ;  /* 0x000000000f087348 */ /* 0x000fea0003c00000 */
[----:B------:R0:W1:Y:S02]  /*24770*/  SHFL.IDX P6, R14, R13, R12, R11 ;  /* 0x0000000c0d0e7389 */ /* 0x00006400000c000b */
[----:B01----:R-:W-:Y:S01]  /*24780*/  ENDCOLLECTIVE ;  /* 0x000000000000791b */ /* 0x003fe20003800000 */
.L_x_3310:
        /* <DEDUP_REMOVED lines=17> */
.L_x_3311:
[----:B------:R-:W-:Y:S02]  /*248a0*/  IMAD.MOV.U32 R13, RZ, RZ, R6 ;  /* 0x000000ffff0d7224 */ /* 0x000fe400078e0006 */
[----:B------:R-:W-:Y:S01]  /*248b0*/  IMAD.MOV.U32 R12, RZ, RZ, 0x3 ;  /* 0x00000003ff0c7424 */ /* 0x000fe200078e00ff */
[----:B------:R-:W-:-:S13]  /*248c0*/  IADD3 R2, P4, R14, R0, RZ ;  /* 0x000000000e027210 */ /* 0x000fda0007f9e0ff */
[----:B------:R-:W-:Y:S05]  /*248d0*/  WARPSYNC.COLLECTIVE R15, `(.L_x_3312) ;  /* 0x000000000f087348 */ /* 0x000fea0003c00000 */
[----:B------:R0:W1:Y:S02]  /*248e0*/  SHFL.IDX P6, R14, R13, R12, R11 ;  /* 0x0000000c0d0e7389 */ /* 0x00006400000c000b */
[----:B01----:R-:W-:Y:S01]  /*248f0*/  ENDCOLLECTIVE ;  /* 0x000000000000791b */ /* 0x003fe20003800000 */
.L_x_3312:
        /* <DEDUP_REMOVED lines=17> */
.L_x_3313:
[----:B------:R-:W-:Y:S02]  /*24a10*/  IMAD.MOV.U32 R13, RZ, RZ, R6 ;  /* 0x000000ffff0d7224 */ /* 0x000fe400078e0006 */
[----:B------:R-:W-:Y:S01]  /*24a20*/  IMAD.MOV.U32 R12, RZ, RZ, 0x4 ;  /* 0x00000004ff0c7424 */ /* 0x000fe200078e00ff */
[----:B------:R-:W-:-:S13]  /*24a30*/  IADD3 R2, P4, R14, R0, RZ ;  /* 0x000000000e027210 */ /* 0x000fda0007f9e0ff */
[----:B------:R-:W-:Y:S05]  /*24a40*/  WARPSYNC.COLLECTIVE R15, `(.L_x_3314) ;  /* 0x000000000f087348 */ /* 0x000fea0003c00000 */
[----:B------:R0:W1:Y:S02]  /*24a50*/  SHFL.IDX P6, R14, R13, R12, R11 ;  /* 0x0000000c0d0e7389 */ /* 0x00006400000c000b */
[----:B01----:R-:W-:Y:S01]  /*24a60*/  ENDCOLLECTIVE ;  /* 0x000000000000791b */ /* 0x003fe20003800000 */
.L_x_3314:
        /* <DEDUP_REMOVED lines=17> */
.L_x_3315:
[----:B------:R-:W-:Y:S02]  /*24b80*/  IMAD.MOV.U32 R13, RZ, RZ, R6 ;  /* 0x000000ffff0d7224 */ /* 0x000fe400078e0006 */
[----:B------:R-:W-:Y:S01]  /*24b90*/  IMAD.MOV.U32 R12, RZ, RZ, 0x5 ;  /* 0x00000005ff0c7424 */ /* 0x000fe200078e00ff */
[----:B------:R-:W-:-:S13]  /*24ba0*/  IADD3 R2, P4, R14, R0, RZ ;  /* 0x000000000e027210 */ /* 0x000fda0007f9e0ff */
[----:B------:R-:W-:Y:S05]  /*24bb0*/  WARPSYNC.COLLECTIVE R15, `(.L_x_3316) ;  /* 0x000000000f087348 */ /* 0x000fea0003c00000 */
[----:B------:R0:W1:Y:S02]  /*24bc0*/  SHFL.IDX P6, R14, R13, R12, R11 ;  /* 0x0000000c0d0e7389 */ /* 0x00006400000c000b */
[----:B01----:R-:W-:Y:S01]  /*24bd0*/  ENDCOLLECTIVE ;  /* 0x000000000000791b */ /* 0x003fe20003800000 */
.L_x_3316:
        /* <DEDUP_REMOVED lines=12> */
.L_x_3317:
        /* <DEDUP_REMOVED lines=9> */
.L_x_3150:
[----:B0-----:R0:W1:Y:S02]  /*24d30*/  SYNCS.PHASECHK.TRANS64.TRYWAIT P0, [R4+URZ+0x22840], R21 ;  /* 0x02284015040075a7 */ /* 0x001064000800017f */
[----:B-1----:R-:W-:Y:S05]  /*24d40*/  @!P0 NANOSLEEP.SYNCS 0x989680 ;  /* 0x009896800000895d */ /* 0x002fea0003900000 */
[----:B------:R-:W1:Y:S02]  /*24d50*/  @!P0 SYNCS.PHASECHK.TRANS64 P0, [R4+URZ+0x22840], R21 ;  /* 0x02284015040085a7 */ /* 0x000e64000800007f */
[----:B-1----:R-:W-:Y:S05]  /*24d60*/  @!P0 BRA `(.L_x_3150) ;  /* 0xfffffffc00f08947 */ /* 0x002fea000383ffff */
[----:B------:R-:W-:Y:S05]  /*24d70*/  BRA `(.L_x_3319) ;  /* 0xffffffa800907947 */ /* 0x000fea000383ffff */
.L_x_3151:
        /* <DEDUP_REMOVED lines=8> */
.L_x_3321:
[----:B------:R-:W-:Y:S05]  /*24e00*/  BSYNC B1 ;  /* 0x0000000000017941 */ /* 0x000fea0003800000 */
.L_x_3320:
        /* <DEDUP_REMOVED lines=9> */
.L_x_3322:
[----:B------:R-:W-:Y:S01]  /*24ea0*/  MOV R13, R9 ;  /* 0x00000009000d7202 */ /* 0x000fe20000000f00 */
[----:B------:R-:W-:Y:S02]  /*24eb0*/  IMAD.MOV.U32 R12, RZ, RZ, 0x1 ;  /* 0x00000001ff0c7424 */ /* 0x000fe400078e00ff */
[----:B------:R-:W-:-:S07]  /*24ec0*/  IMAD.MOV.U32 R2, RZ, RZ, R14 ;  /* 0x000000ffff027224 */ /* 0x000fce00078e000e */
[----:B------:R-:W-:Y:S05]  /*24ed0*/  WARPSYNC.COLLECTIVE R15, `(.L_x_3323) ;  /* 0x000000000f087348 */ /* 0x000fea0003c00000 */
[----:B------:R0:W1:Y:S02]  /*24ee0*/  SHFL.IDX P6, R14, R13, R12, R11 ;  /* 0x0000000c0d0e7389 */ /* 0x00006400000c000b */
[----:B01----:R-:W-:Y:S01]  /*24ef0*/  ENDCOLLECTIVE ;  /* 0x000000000000791b */ /* 0x003fe20003800000 */
.L_x_3323:
        /* <DEDUP_REMOVED lines=11> */
.L_x_3324:
[----:B------:R-:W-:Y:S02]  /*24fb0*/  IMAD.MOV.U32 R13, RZ, RZ, R9 ;  /* 0x000000ffff0d7224 */ /* 0x000fe400078e0009 */
[----:B------:R-:W-:Y:S02]  /*24fc0*/  IMAD.MOV.U32 R12, RZ, RZ, 0x2 ;  /* 0x00000002ff0c7424 */ /* 0x000fe400078e00ff */
[----:B------:R-:W-:-:S07]  /*24fd0*/  IMAD.MOV.U32 R2, RZ, RZ, R14 ;  /* 0x000000ffff027224 */ /* 0x000fce00078e000e */
[----:B------:R-:W-:Y:S05]  /*24fe0*/  WARPSYNC.COLLECTIVE R15, `(.L_x_3325) ;  /* 0x000000000f087348 */ /* 0x000fea0003c00000 */
[----:B------:R0:W1:Y:S02]  /*24ff0*/  SHFL.IDX P6, R14, R13, R12, R11 ;  /* 0x0000000c0d0e7389 */ /* 0x00006400000c000b */
[----:B01----:R-:W-:Y:S01]  /*25000*/  ENDCOLLECTIVE ;  /* 0x000000000000791b */ /* 0x003fe20003800000 */
.L_x_3325:
        /* <DEDUP_REMOVED lines=11> */
.L_x_3326:
[----:B------:R-:W-:Y:S02]  /*250c0*/  IMAD.MOV.U32 R13, RZ, RZ, R9 ;  /* 0x000000ffff0d7224 */ /* 0x000fe400078e0009 */
[----:B------:R-:W-:Y:S02]  /*250d0*/  IMAD.MOV.U32 R12, RZ, RZ, 0x3 ;  /* 0x00000003ff0c7424 */ /* 0x000fe400078e00ff */
[----:B------:R-:W-:-:S07]  /*250e0*/  IMAD.MOV.U32 R2, RZ, RZ, R14 ;  /* 0x000000ffff027224 */ /* 0x000fce00078e000e */
[----:B------:R-:W-:Y:S05]  /*250f0*/  WARPSYNC.COLLECTIVE R15, `(.L_x_3327) ;  /* 0x000000000f087348 */ /* 0x000fea0003c00000 */
[----:B------:R0:W1:Y:S02]  /*25100*/  SHFL.IDX P6, R14, R13, R12, R11 ;  /* 0x0000000c0d0e7389 */ /* 0x00006400000c000b */
[----:B01----:R-:W-:Y:S01]  /*25110*/  ENDCOLLECTIVE ;  /* 0x000000000000791b */ /* 0x003fe20003800000 */
.L_x_3327:
[----:B------:R-:W-:-:S04]  /*25120*/  IADD3 R2, P0, R2, R0, RZ ;  /* 0x0000000002027210 */ /* 0x000fc80007f1e0ff */
[----:B------:R-:W-:-:S05]  /*25130*/  IADD3.X R3, RZ, R3, RZ, P0, !PT ;  /* 0x00000003ff037210 */ /* 0x000fca00007fe4ff */
        /* <DEDUP_REMOVED lines=9> */
.L_x_3328:
[----:B------:R-:W-:Y:S02]  /*251d0*/  IMAD.MOV.U32 R13, RZ, RZ, R9 ;  /* 0x000000ffff0d7224 */ /* 0x000fe400078e0009 */
[----:B------:R-:W-:Y:S02]  /*251e0*/  IMAD.MOV.U32 R12, RZ, RZ, 0x4 ;  /* 0x00000004ff0c7424 */ /* 0x000fe400078e00ff */
[----:B------:R-:W-:-:S07]  /*251f0*/  IMAD.MOV.U32 R2, RZ, RZ, R14 ;  /* 0x000000ffff027224 */ /* 0x000fce00078e000e */
[----:B------:R-:W-:Y:S05]  /*25200*/  WARPSYNC.COLLECTIVE R15, `(.L_x_3329) ;  /* 0x000000000f087348 */ /* 0x000fea0003c00000 */
[----:B------:R0:W1:Y:S02]  /*25210*/  SHFL.IDX P6, R14, R13, R12, R11 ;  /* 0x0000000c0d0e7389 */ /* 0x00006400000c000b */
[----:B01----:R-:W-:Y:S01]  /*25220*/  ENDCOLLECTIVE ;  /* 0x000000000000791b */ /* 0x003fe20003800000 */
.L_x_3329:
        /* <DEDUP_REMOVED lines=11> */
.L_x_3330:
[----:B------:R-:W-:Y:S02]  /*252e0*/  IMAD.MOV.U32 R13, RZ, RZ, R9 ;  /* 0x000000ffff0d7224 */ /* 0x000fe400078e0009 */
[----:B------:R-:W-:Y:S01]  /*252f0*/  IMAD.MOV.U32 R12, RZ, RZ, 0x5 ;  /* 0x00000005ff0c7424 */ /* 0x000fe200078e00ff */
[----:B------:R-:W-:-:S07]  /*25300*/  MOV R2, R14 ;  /* 0x0000000e00027202 */ /* 0x000fce0000000f00 */
[----:B------:R-:W-:Y:S05]  /*25310*/  WARPSYNC.COLLECTIVE R15, `(.L_x_3331) ;  /* 0x000000000f087348 */ /* 0x000fea0003c00000 */
[----:B------:R0:W1:Y:S02]  /*25320*/  SHFL.IDX P6, R14, R13, R12, R11 ;  /* 0x0000000c0d0e7389 */ /* 0x00006400000c000b */
[----:B01----:R-:W-:Y:S01]  /*25330*/  ENDCOLLECTIVE ;  /* 0x000000000000791b */ /* 0x003fe20003800000 */
.L_x_3331:
        /* <DEDUP_REMOVED lines=11> */
.L_x_3332:
[----:B------:R-:W-:Y:S01]  /*253f0*/  IMAD.MOV.U32 R2, RZ, RZ, R14 ;  /* 0x000000ffff027224 */ /* 0x000fe200078e000e */
[----:B------:R-:W-:Y:S06]  /*25400*/  BRA `(.L_x_3333) ;  /* 0xffffffa400c07947 */ /* 0x000fec000383ffff */
.L_x_3156:
[----:B---3--:R3:W4:Y:S02]  /*25410*/  SYNCS.PHASECHK.TRANS64.TRYWAIT P0, [R4+URZ+0x22860], R21 ;  /* 0x02286015040075a7 */ /* 0x008724000800017f */
[----:B----4-:R-:W-:Y:S05]  /*25420*/  @!P0 NANOSLEEP.SYNCS 0x989680 ;  /* 0x009896800000895d */ /* 0x010fea0003900000 */
[----:B------:R-:W4:Y:S02]  /*25430*/  @!P0 SYNCS.PHASECHK.TRANS64 P0, [R4+URZ+0x22860], R21 ;  /* 0x02286015040085a7 */ /* 0x000f24000800007f */
[----:B----4-:R-:W-:Y:S05]  /*25440*/  @!P0 BRA `(.L_x_3156) ;  /* 0xfffffffc00f08947 */ /* 0x010fea000383ffff */
[----:B------:R-:W-:Y:S05]  /*25450*/  BRA `(.L_x_3334) ;  /* 0xffffffa800107947 */ /* 0x000fea000383ffff */
.L_x_3157:
        /* <DEDUP_REMOVED lines=8> */
.L_x_3336:
[----:B------:R-:W-:Y:S05]  /*254e0*/  BSYNC B1 ;  /* 0x0000000000017941 */ /* 0x000fea0003800000 */
.L_x_3335:
        /* <DEDUP_REMOVED lines=9> */
.L_x_3337:
[----:B------:R-:W-:Y:S02]  /*25580*/  IMAD.MOV.U32 R13, RZ, RZ, R7 ;  /* 0x000000ffff0d7224 */ /* 0x000fe400078e0007 */
[----:B------:R-:W-:Y:S01]  /*25590*/  IMAD.MOV.U32 R12, RZ, RZ, 0x1 ;  /* 0x00000001ff0c7424 */ /* 0x000fe200078e00ff */
[----:B------:R-:W-:-:S13]  /*255a0*/  IADD3 R2, P0, R14, R0, RZ ;  /* 0x000000000e027210 */ /* 0x000fda0007f1e0ff */
[----:B------:R-:W-:Y:S05]  /*255b0*/  WARPSYNC.COLLECTIVE R15, `(.L_x_3338) ;  /* 0x000000000f087348 */ /* 0x000fea0003c00000 */
[----:B------:R0:W1:Y:S02]  /*255c0*/  SHFL.IDX P6, R14, R13, R12, R11 ;  /* 0x0000000c0d0e7389 */ /* 0x00006400000c000b */
[----:B01----:R-:W-:Y:S01]  /*255d0*/  ENDCOLLECTIVE ;  /* 0x000000000000791b */ /* 0x003fe20003800000 */
.L_x_3338:
        /* <DEDUP_REMOVED lines=13> */
.L_x_3339:
[----:B------:R-:W-:Y:S02]  /*256b0*/  IMAD.MOV.U32 R13, RZ, RZ, R7 ;  /* 0x000000ffff0d7224 */ /* 0x000fe400078e0007 */
[----:B------:R-:W-:Y:S01]  /*256c0*/  IMAD.MOV.U32 R12, RZ, RZ, 0x2 ;  /* 0x00000002ff0c7424 */ /* 0x000fe200078e00ff */
[----:B------:R-:W-:-:S13]  /*256d0*/  IADD3 R2, P0, R14, R0, RZ ;  /* 0x000000000e027210 */ /* 0x000fda0007f1e0ff */
[----:B------:R-:W-:Y:S05]  /*256e0*/  WARPSYNC.COLLECTIVE R15, `(.L_x_3340) ;  /* 0x000000000f087348 */ /* 0x000fea0003c00000 */
[----:B------:R0:W1:Y:S02]  /*256f0*/  SHFL.IDX P6, R14, R13, R12, R11 ;  /* 0x0000000c0d0e7389 */ /* 0x00006400000c000b */
[----:B01----:R-:W-:Y:S01]  /*25700*/  ENDCOLLECTIVE ;  /* 0x000000000000791b */ /* 0x003fe20003800000 */
.L_x_3340:
        /* <DEDUP_REMOVED lines=13> */
.L_x_3341:
[----:B------:R-:W-:Y:S02]  /*257e0*/  IMAD.MOV.U32 R13, RZ, RZ, R7 ;  /* 0x000000ffff0d7224 */ /* 0x000fe400078e0007 */
[----:B------:R-:W-:Y:S01]  /*257f0*/  IMAD.MOV.U32 R12, RZ, RZ, 0x3 ;  /* 0x00000003ff0c7424 */ /* 0x000fe200078e00ff */
[----:B------:R-:W-:-:S13]  /*25800*/  IADD3 R2, P0, R14, R0, RZ ;  /* 0x000000000e027210 */ /* 0x000fda0007f1e0ff */
[----:B------:R-:W-:Y:S05]  /*25810*/  WARPSYNC.COLLECTIVE R15, `(.L_x_3342) ;  /* 0x000000000f087348 */ /* 0x000fea0003c00000 */
[----:B------:R0:W1:Y:S02]  /*25820*/  SHFL.IDX P6, R14, R13, R12, R11 ;  /* 0x0000000c0d0e7389 */ /* 0x00006400000c000b */
[----:B01----:R-:W-:Y:S01]  /*25830*/  ENDCOLLECTIVE ;  /* 0x000000000000791b */ /* 0x003fe20003800000 */
.L_x_3342:
        /* <DEDUP_REMOVED lines=13> */
.L_x_3343:
[----:B------:R-:W-:Y:S01]  /*25910*/  MOV R13, R7 ;  /* 0x00000007000d7202 */ /* 0x000fe20000000f00 */
[----:B------:R-:W-:Y:S01]  /*25920*/  IMAD.MOV.U32 R12, RZ, RZ, 0x4 ;  /* 0x00000004ff0c7424 */ /* 0x000fe200078e00ff */
[----:B------:R-:W-:-:S13]  /*25930*/  IADD3 R2, P0, R14, R0, RZ ;  /* 0x000000000e027210 */ /* 0x000fda0007f1e0ff */
[----:B------:R-:W-:Y:S05]  /*25940*/  WARPSYNC.COLLECTIVE R15, `(.L_x_3344) ;  /* 0x000000000f087348 */ /* 0x000fea0003c00000 */
[----:B------:R0:W1:Y:S02]  /*25950*/  SHFL.IDX P6, R14, R13, R12, R11 ;  /* 0x0000000c0d0e7389 */ /* 0x00006400000c000b */
[----:B01----:R-:W-:Y:S01]  /*25960*/  ENDCOLLECTIVE ;  /* 0x000000000000791b */ /* 0x003fe20003800000 */
.L_x_3344:
        /* <DEDUP_REMOVED lines=13> */
.L_x_3345:
[----:B------:R-:W-:Y:S02]  /*25a40*/  IMAD.MOV.U32 R13, RZ, RZ, R7 ;  /* 0x000000ffff0d7224 */ /* 0x000fe400078e0007 */
[----:B------:R-:W-:Y:S01]  /*25a50*/  IMAD.MOV.U32 R12, RZ, RZ, 0x5 ;  /* 0x00000005ff0c7424 */ /* 0x000fe200078e00ff */
[----:B------:R-:W-:-:S13]  /*25a60*/  IADD3 R2, P0, R14, R0, RZ ;  /* 0x000000000e027210 */ /* 0x000fda0007f1e0ff */
[----:B------:R-:W-:Y:S05]  /*25a70*/  WARPSYNC.COLLECTIVE R15, `(.L_x_3346) ;  /* 0x000000000f087348 */ /* 0x000fea0003c00000 */
[----:B------:R0:W1:Y:S02]  /*25a80*/  SHFL.IDX P6, R14, R13, R12, R11 ;  /* 0x0000000c0d0e7389 */ /* 0x00006400000c000b */
[----:B01----:R-:W-:Y:S01]  /*25a90*/  ENDCOLLECTIVE ;  /* 0x000000000000791b */ /* 0x003fe20003800000 */
.L_x_3346:
        /* <DEDUP_REMOVED lines=13> */
.L_x_3347:
[----:B------:R-:W-:Y:S05]  /*25b70*/  BRA `(.L_x_3348) ;  /* 0xffffffa4005c7947 */ /* 0x000fea000383ffff */
.L_x_3165:
        /* <DEDUP_REMOVED lines=8> */
.L_x_3350:
[----:B------:R-:W-:Y:S05]  /*25c00*/  BSYNC B0 ;  /* 0x0000000000007941 */ /* 0x000fea0003800000 */
.L_x_3349:
        /* <DEDUP_REMOVED lines=9> */
.L_x_3351:
        /* <DEDUP_REMOVED lines=18> */
.L_x_3352:
[----:B------:R-:W-:Y:S01]  /*25dc0*/  IMAD.MOV.U32 R12, RZ, RZ, 0x2 ;  /* 0x00000002ff0c7424 */ /* 0x000fe200078e00ff */
[----:B------:R-:W-:-:S05]  /*25dd0*/  SEL R6, R14, RZ, P1 ;  /* 0x000000ff0e067207 */ /* 0x000fca0000800000 */
[----:B------:R-:W-:-:S04]  /*25de0*/  IMAD.IADD R6, R5, 0x1, R6 ;  /* 0x0000000105067824 */ /* 0x000fc800078e0206 */
[----:B------:R-:W-:-:S07]  /*25df0*/  IMAD.MOV.U32 R13, RZ, RZ, R6 ;  /* 0x000000ffff0d7224 */ /* 0x000fce00078e0006 */
[----:B------:R-:W-:Y:S05]  /*25e00*/  WARPSYNC.COLLECTIVE R15, `(.L_x_3353) ;  /* 0x000000000f087348 */ /* 0x000fea0003c00000 */
[----:B------:R0:W1:Y:S02]  /*25e10*/  SHFL.UP P6, R14, R13, R12, R11 ;  /* 0x0400000c0d0e7389 */ /* 0x00006400000c000b */
[----:B01----:R-:W-:Y:S01]  /*25e20*/  ENDCOLLECTIVE ;  /* 0x000000000000791b */ /* 0x003fe20003800000 */
.L_x_3353:
[----:B------:R-:W-:Y:S01]  /*25e30*/  IMAD.MOV.U32 R12, RZ, RZ, 0x4 ;  /* 0x00000004ff0c7424 */ /* 0x000fe200078e00ff */
[----:B------:R-:W-:-:S05]  /*25e40*/  SEL R7, R14, RZ, P2 ;  /* 0x000000ff0e077207 */ /* 0x000fca0001000000 */
[----:B------:R-:W-:-:S04]  /*25e50*/  IMAD.IADD R7, R6, 0x1, R7 ;  /* 0x0000000106077824 */ /* 0x000fc800078e0207 */
[----:B------:R-:W-:-:S07]  /*25e60*/  IMAD.MOV.U32 R13, RZ, RZ, R7 ;  /* 0x000000ffff0d7224 */ /* 0x000fce00078e0007 */
[----:B------:R-:W-:Y:S05]  /*25e70*/  WARPSYNC.COLLECTIVE R15, `(.L_x_3354) ;  /* 0x000000000f087348 */ /* 0x000fea0003c00000 */
[----:B------:R0:W1:Y:S02]  /*25e80*/  SHFL.UP P6, R14, R13, R12, R11 ;  /* 0x0400000c0d0e7389 */ /* 0x00006400000c000b */
[----:B01----:R-:W-:Y:S01]  /*25e90*/  ENDCOLLECTIVE ;  /* 0x000000000000791b */ /* 0x003fe20003800000 */
.L_x_3354:
[----:B------:R-:W-:Y:S01]  /*25ea0*/  IMAD.MOV.U32 R12, RZ, RZ, 0x8 ;  /* 0x00000008ff0c7424 */ /* 0x000fe200078e00ff */
[----:B------:R-:W-:-:S05]  /*25eb0*/  SEL R2, R14, RZ, P3 ;  /* 0x000000ff0e027207 */ /* 0x000fca0001800000 */
[----:B------:R-:W-:-:S04]  /*25ec0*/  IMAD.IADD R2, R7, 0x1, R2 ;  /* 0x0000000107027824 */ /* 0x000fc800078e0202 */
[----:B------:R-:W-:-:S07]  /*25ed0*/  IMAD.MOV.U32 R13, RZ, RZ, R2 ;  /* 0x000000ffff0d7224 */ /* 0x000fce00078e0002 */
[----:B------:R-:W-:Y:S05]  /*25ee0*/  WARPSYNC.COLLECTIVE R15, `(.L_x_3355) ;  /* 0x000000000f087348 */ /* 0x000fea0003c00000 */
[----:B------:R0:W1:Y:S02]  /*25ef0*/  SHFL.UP P6, R14, R13, R12, R11 ;  /* 0x0400000c0d0e7389 */ /* 0x00006400000c000b */
[----:B01----:R-:W-:Y:S01]  /*25f00*/  ENDCOLLECTIVE ;  /* 0x000000000000791b */ /* 0x003fe20003800000 */
.L_x_3355:
[----:B------:R-:W-:Y:S01]  /*25f10*/  IMAD.MOV.U32 R12, RZ, RZ, 0x10 ;  /* 0x00000010ff0c7424 */ /* 0x000fe200078e00ff */
[----:B------:R-:W-:-:S04]  /*25f20*/  SEL R3, R14, RZ, P4 ;  /* 0x000000ff0e037207 */ /* 0x000fc80002000000 */
[----:B------:R-:W-:-:S05]  /*25f30*/  IADD3 R3, R2, R3, RZ ;  /* 0x0000000302037210 */ /* 0x000fca0007ffe0ff */
[----:B------:R-:W-:-:S07]  /*25f40*/  IMAD.MOV.U32 R13, RZ, RZ, R3 ;  /* 0x000000ffff0d7224 */ /* 0x000fce00078e0003 */
[----:B------:R-:W-:Y:S05]  /*25f50*/  WARPSYNC.COLLECTIVE R15, `(.L_x_3356) ;  /* 0x000000000f087348 */ /* 0x000fea0003c00000 */
[----:B------:R0:W1:Y:S02]  /*25f60*/  SHFL.UP P6, R14, R13, R12, R11 ;  /* 0x0400000c0d0e7389 */ /* 0x00006400000c000b */
[----:B01----:R-:W-:Y:S01]  /*25f70*/  ENDCOLLECTIVE ;  /* 0x000000000000791b */ /* 0x003fe20003800000 */
.L_x_3356:
        /* <DEDUP_REMOVED lines=8> */
.L_x_3357:
[----:B------:R-:W-:Y:S05]  /*26000*/  BRA `(.L_x_3358) ;  /* 0xffffffa400b87947 */ /* 0x000fea000383ffff */
.L_x_3170:
[----:B------:R-:W-:Y:S01]  /*26010*/  BSSY B0, `(.L_x_3359) ;  /* 0x0000008000007945 */ /* 0x000fe20003800000 */
[----:B-----5:R-:W-:Y:S02]  /*26020*/  IMAD.MOV.U32 R13, RZ, RZ, R5 ;  /* 0x000000ffff0d7224 */ /* 0x020fe400078e0005 */
[----:B------:R-:W-:Y:S02]  /*26030*/  IMAD.MOV.U32 R12, RZ, RZ, 0x1 ;  /* 0x00000001ff0c7424 */ /* 0x000fe400078e00ff */
[----:B------:R-:W-:Y:S02]  /*26040*/  IMAD.MOV.U32 R11, RZ, RZ, RZ ;  /* 0x000000ffff0b7224 */ /* 0x000fe400078e00ff */
[----:B------:R-:W-:-:S07]  /*26050*/  IMAD.MOV.U32 R15, RZ, RZ, -0x1 ;  /* 0xffffffffff0f7424 */ /* 0x000fce00078e00ff */
[----:B0-----:R-:W-:Y:S05]  /*26060*/  WARPSYNC.COLLECTIVE R15, `(.L_x_3360) ;  /* 0x000000000f087348 */ /* 0x001fea0003c00000 */
[----:B------:R1:W2:Y:S02]  /*26070*/  SHFL.UP P6, R14, R13, R12, R11 ;  /* 0x0400000c0d0e7389 */ /* 0x0002a400000c000b */
[----:B012---:R-:W-:Y:S01]  /*26080*/  ENDCOLLECTIVE ;  /* 0x000000000000791b */ /* 0x007fe20003800000 */
.L_x_3360:
[----:B------:R-:W-:Y:S05]  /*26090*/  BSYNC B0 ;  /* 0x0000000000007941 */ /* 0x000fea0003800000 */
.L_x_3359:
[----:B------:R-:W-:Y:S01]  /*260a0*/  SEL R14, R14, RZ, P1 ;  /* 0x000000ff0e0e7207 */ /* 0x000fe20000800000 */
[----:B------:R-:W-:Y:S02]  /*260b0*/  IMAD.MOV.U32 R12, RZ, RZ, 0x2 ;  /* 0x00000002ff0c7424 */ /* 0x000fe400078e00ff */
[----:B------:R-:W-:Y:S01]  /*260c0*/  IMAD.MOV.U32 R11, RZ, RZ, RZ ;  /* 0x000000ffff0b7224 */ /* 0x000fe200078e00ff */
[----:B------:R-:W-:Y:S01]  /*260d0*/  IADD3 R13, R5, R14, RZ ;  /* 0x0000000e050d7210 */ /* 0x000fe20007ffe0ff */
[----:B------:R-:W-:-:S07]  /*260e0*/  IMAD.MOV.U32 R15, RZ, RZ, -0x1 ;  /* 0xffffffffff0f7424 */ /* 0x000fce00078e00ff */
[----:B------:R-:W-:Y:S05]  /*260f0*/  WARPSYNC.COLLECTIVE R15, `(.L_x_3361) ;  /* 0x000000000f087348 */ /* 0x000fea0003c00000 */
[----:B------:R0:W1:Y:S02]  /*26100*/  SHFL.UP P6, R14, R13, R12, R11 ;  /* 0x0400000c0d0e7389 */ /* 0x00006400000c000b */
[----:B01----:R-:W-:Y:S01]  /*26110*/  ENDCOLLECTIVE ;  /* 0x000000000000791b */ /* 0x003fe20003800000 */
.L_x_3361:
[----:B------:R-:W-:Y:S01]  /*26120*/  IMAD.MOV.U32 R12, RZ, RZ, 0x4 ;  /* 0x00000004ff0c7424 */ /* 0x000fe200078e00ff */
[----:B------:R-:W-:-:S05]  /*26130*/  SEL R2, R14, RZ, P2 ;  /* 0x000000ff0e027207 */ /* 0x000fca0001000000 */
[----:B------:R-:W-:-:S04]  /*26140*/  IMAD.IADD R2, R13, 0x1, R2 ;  /* 0x000000010d027824 */ /* 0x000fc800078e0202 */
[----:B------:R-:W-:-:S07]  /*26150*/  IMAD.MOV.U32 R13, RZ, RZ, R2 ;  /* 0x000000ffff0d7224 */ /* 0x000fce00078e0002 */
[----:B------:R-:W-:Y:S05]  /*26160*/  WARPSYNC.COLLECTIVE R15, `(.L_x_3362) ;  /* 0x000000000f087348 */ /* 0x000fea0003c00000 */
[----:B------:R0:W1:Y:S02]  /*26170*/  SHFL.UP P6, R14, R13, R12, R11 ;  /* 0x0400000c0d0e7389 */ /* 0x00006400000c000b */
[----:B01----:R-:W-:Y:S01]  /*26180*/  ENDCOLLECTIVE ;  /* 0x000000000000791b */ /* 0x003fe20003800000 */
.L_x_3362:
[----:B------:R-:W-:Y:S01]  /*26190*/  IMAD.MOV.U32 R12, RZ, RZ, 0x8 ;  /* 0x00000008ff0c7424 */ /* 0x000fe200078e00ff */
[----:B------:R-:W-:-:S05]  /*261a0*/  SEL R3, R14, RZ, P3 ;  /* 0x000000ff0e037207 */ /* 0x000fca0001800000 */
[----:B------:R-:W-:-:S04]  /*261b0*/  IMAD.IADD R3, R2, 0x1, R3 ;  /* 0x0000000102037824 */ /* 0x000fc800078e0203 */
[----:B------:R-:W-:-:S07]  /*261c0*/  IMAD.MOV.U32 R13, RZ, RZ, R3 ;  /* 0x000000ffff0d7224 */ /* 0x000fce00078e0003 */
[----:B------:R-:W-:Y:S05]  /*261d0*/  WARPSYNC.COLLECTIVE R15, `(.L_x_3363) ;  /* 0x000000000f087348 */ /* 0x000fea0003c00000 */
[----:B------:R0:W1:Y:S02]  /*261e0*/  SHFL.UP P6, R14, R13, R12, R11 ;  /* 0x0400000c0d0e7389 */ /* 0x00006400000c000b */
[----:B01----:R-:W-:Y:S01]  /*261f0*/  ENDCOLLECTIVE ;  /* 0x000000000000791b */ /* 0x003fe20003800000 */
.L_x_3363:
[----:B------:R-:W-:Y:S01]  /*26200*/  IMAD.MOV.U32 R12, RZ, RZ, 0x10 ;  /* 0x00000010ff0c7424 */ /* 0x000fe200078e00ff */
[----:B------:R-:W-:-:S05]  /*26210*/  SEL R4, R14, RZ, P4 ;  /* 0x000000ff0e047207 */ /* 0x000fca0002000000 */
[----:B------:R-:W-:-:S05]  /*26220*/  IMAD.IADD R4, R3, 0x1, R4 ;  /* 0x0000000103047824 */ /* 0x000fca00078e0204 */
[----:B------:R-:W-:-:S07]  /*26230*/  MOV R13, R4 ;  /* 0x00000004000d7202 */ /* 0x000fce0000000f00 */
[----:B------:R-:W-:Y:S05]  /*26240*/  WARPSYNC.COLLECTIVE R15, `(.L_x_3364) ;  /* 0x000000000f087348 */ /* 0x000fea0003c00000 */
[----:B------:R0:W1:Y:S02]  /*26250*/  SHFL.UP P6, R14, R13, R12, R11 ;  /* 0x0400000c0d0e7389 */ /* 0x00006400000c000b */
[----:B01----:R-:W-:Y:S01]  /*26260*/  ENDCOLLECTIVE ;  /* 0x000000000000791b */ /* 0x003fe20003800000 */
.L_x_3364:
        /* <DEDUP_REMOVED lines=8> */
.L_x_3365:
[----:B------:R-:W-:Y:S05]  /*262f0*/  BRA `(.L_x_3366) ;  /* 0xffffffa400987947 */ /* 0x000fea000383ffff */
.L_x_3172:
[----:B------:R-:W-:Y:S01]  /*26300*/  BSSY B0, `(.L_x_3367) ;  /* 0x0000006000007945 */ /* 0x000fe20003800000 */
[----:B------:R-:W-:Y:S01]  /*26310*/  PLOP3.LUT P6, PT, P6, PT, PT, 0x8, 0x0 ;  /* 0x000000000000781c */ /* 0x000fe200037ce170 */
[----:B------:R-:W-:-:S12]  /*26320*/  IMAD.MOV.U32 R15, RZ, RZ, -0x1 ;  /* 0xffffffffff0f7424 */ /* 0x000fd800078e00ff */
[----:B0-----:R-:W-:Y:S05]  /*26330*/  WARPSYNC.COLLECTIVE R15, `(.L_x_3368) ;  /* 0x000000000f087348 */ /* 0x001fea0003c00000 */
[----:B------:R-:W-:Y:S01]  /*26340*/  VOTE.ANY R14, PT, P6 ;  /* 0x00000000000e7806 */ /* 0x000fe200030e0100 */
[----:B0-----:R-:W-:Y:S06]  /*26350*/  ENDCOLLECTIVE ;  /* 0x000000000000791b */ /* 0x001fec0003800000 */
.L_x_3368:
[----:B------:R-:W-:Y:S05]  /*26360*/  BSYNC B0 ;  /* 0x0000000000007941 */ /* 0x000fea0003800000 */
.L_x_3367:
[----:B------:R-:W-:Y:S01]  /*26370*/  IMAD.MOV.U32 R3, RZ, RZ, R14 ;  /* 0x000000ffff037224 */ /* 0x000fe200078e000e */
[----:B------:R-:W-:Y:S01]  /*26380*/  MOV R15, 0xffffffff ;  /* 0xffffffff000f7802 */ /* 0x000fe20000000f00 */
[----:B------:R-:W-:Y:S02]  /*26390*/  IMAD.MOV.U32 R13, RZ, RZ, R5 ;  /* 0x000000ffff0d7224 */ /* 0x000fe400078e0005 */
[----:B------:R-:W0:Y:S01]  /*263a0*/  POPC R4, R3 ;  /* 0x0000000300047309 */ /* 0x000e220000000000 */
[----:B------:R-:W-:Y:S02]  /*263b0*/  IMAD.MOV.U32 R11, RZ, RZ, 0x1f ;  /* 0x0000001fff0b7424 */ /* 0x000fe400078e00ff */
[----:B0-----:R-:W-:-:S07]  /*263c0*/  IMAD.MOV.U32 R12, RZ, RZ, R4 ;  /* 0x000000ffff0c7224 */ /* 0x001fce00078e0004 */
[----:B------:R-:W-:Y:S05]  /*263d0*/  WARPSYNC.COLLECTIVE R15, `(.L_x_3369) ;  /* 0x000000000f087348 */ /* 0x000fea0003c00000 */
[----:B------:R0:W1:Y:S02]  /*263e0*/  SHFL.IDX P6, R14, R13, R12, R11 ;  /* 0x0000000c0d0e7389 */ /* 0x00006400000c000b */
[----:B01----:R-:W-:Y:S01]  /*263f0*/  ENDCOLLECTIVE ;  /* 0x000000000000791b */ /* 0x003fe20003800000 */
.L_x_3369:
[----:B------:R-:W-:Y:S01]  /*26400*/  IMAD.MOV.U32 R5, RZ, RZ, R14 ;  /* 0x000000ffff057224 */ /* 0x000fe200078e000e */
[----:B------:R-:W-:Y:S06]  /*26410*/  BRA `(.L_x_3370) ;  /* 0xffffffa400887947 */ /* 0x000fec000383ffff */
.L_x_3174:
[----:B------:R-:W-:Y:S01]  /*26420*/  BSSY B0, `(.L_x_3371) ;  /* 0x0000007000007945 */ /* 0x000fe20003800000 */
[----:B------:R-:W-:Y:S02]  /*26430*/  IMAD.MOV.U32 R13, RZ, RZ, R2 ;  /* 0x000000ffff0d7224 */ /* 0x000fe400078e0002 */
[----:B------:R-:W-:Y:S02]  /*26440*/  IMAD.MOV.U32 R11, RZ, RZ, 0x1f ;  /* 0x0000001fff0b7424 */ /* 0x000fe400078e00ff */
[----:B------:R-:W-:-:S07]  /*26450*/  IMAD.MOV.U32 R15, RZ, RZ, -0x1 ;  /* 0xffffffffff0f7424 */ /* 0x000fce00078e00ff */
[----:B012---:R-:W-:Y:S05]  /*26460*/  WARPSYNC.COLLECTIVE R15, `(.L_x_3372) ;  /* 0x000000000f087348 */ /* 0x007fea0003c00000 */
[----:B------:R3:W4:Y:S02]  /*26470*/  SHFL.IDX P6, R14, R13, R12, R11 ;  /* 0x0000000c0d0e7389 */ /* 0x00072400000c000b */
[----:B01234-:R-:W-:Y:S01]  /*26480*/  ENDCOLLECTIVE ;  /* 0x000000000000791b */ /* 0x01ffe20003800000 */
.L_x_3372:
[----:B------:R-:W-:Y:S05]  /*26490*/  BSYNC B0 ;  /* 0x0000000000007941 */ /* 0x000fea0003800000 */
.L_x_3371:
[----:B------:R-:W-:Y:S05]  /*264a0*/  BRA `(.L_x_3173) ;  /* 0xffffffa400807947 */ /* 0x000fea000383ffff */
.L_x_3178:
[----:B0-----:R0:W2:Y:S02]  /*264b0*/  SYNCS.PHASECHK.TRANS64.TRYWAIT P0, [R4+URZ+0x22820], R0 ;  /* 0x02282000040075a7 */ /* 0x0010a4000800017f */
[----:B--2---:R-:W-:Y:S05]  /*264c0*/  @!P0 NANOSLEEP.SYNCS 0x989680 ;  /* 0x009896800000895d */ /* 0x004fea0003900000 */
[----:B------:R-:W2:Y:S02]  /*264d0*/  @!P0 SYNCS.PHASECHK.TRANS64 P0, [R4+URZ+0x22820], R0 ;  /* 0x02282000040085a7 */ /* 0x000ea4000800007f */
[----:B--2---:R-:W-:Y:S05]  /*264e0*/  @!P0 BRA `(.L_x_3178) ;  /* 0xfffffffc00f08947 */ /* 0x004fea000383ffff */
[----:B------:R-:W-:Y:S05]  /*264f0*/  BRA `(.L_x_3373) ;  /* 0xffffffa800f87947 */ /* 0x000fea000383ffff */
.L_x_3179:
[----:B------:R-:W2:Y:S01]  /*26500*/  S2R R2, SR_TID.X ;  /* 0x0000000000027919 */ /* 0x000ea20000002100 */
[----:B------:R-:W-:Y:S01]  /*26510*/  BSSY B0, `(.L_x_3374) ;  /* 0x000000a000007945 */ /* 0x000fe20003800000 */
[----:B------:R-:W-:Y:S02]  /*26520*/  IMAD.MOV.U32 R12, RZ, RZ, RZ ;  /* 0x000000ffff0c7224 */ /* 0x000fe400078e00ff */
[----:B------:R-:W-:Y:S02]  /*26530*/  IMAD.MOV.U32 R11, RZ, RZ, 0x1f ;  /* 0x0000001fff0b7424 */ /* 0x000fe400078e00ff */
[----:B------:R-:W-:Y:S01]  /*26540*/  IMAD.MOV.U32 R15, RZ, RZ, -0x1 ;  /* 0xffffffffff0f7424 */ /* 0x000fe200078e00ff */
[----:B--2---:R-:W-:-:S04]  /*26550*/  SHF.R.U32.HI R2, RZ, 0x5, R2 ;  /* 0x00000005ff027819 */ /* 0x004fc80000011602 */
[----:B------:R-:W-:-:S05]  /*26560*/  LOP3.LUT R2, R2, 0x3, RZ, 0xc0, !PT ;  /* 0x0000000302027812 */ /* 0x000fca00078ec0ff */
[----:B------:R-:W-:-:S07]  /*26570*/  IMAD.MOV.U32 R13, RZ, RZ, R2 ;  /* 0x000000ffff0d7224 */ /* 0x000fce00078e0002 */
[----:B01----:R-:W-:Y:S05]  /*26580*/  WARPSYNC.COLLECTIVE R15, `(.L_x_3375) ;  /* 0x000000000f087348 */ /* 0x003fea0003c00000 */
[----:B------:R2:W3:Y:S02]  /*26590*/  SHFL.IDX P6, R14, R13, R12, R11 ;  /* 0x0000000c0d0e7389 */ /* 0x0004e400000c000b */
[----:B0123--:R-:W-:Y:S01]  /*265a0*/  ENDCOLLECTIVE ;  /* 0x000000000000791b */ /* 0x00ffe20003800000 */
.L_x_3375:
[----:B------:R-:W-:Y:S05]  /*265b0*/  BSYNC B0 ;  /* 0x0000000000007941 */ /* 0x000fea0003800000 */
.L_x_3374:
[----:B------:R-:W-:Y:S05]  /*265c0*/  BRA `(.L_x_3376) ;  /* 0xffffffa800e07947 */ /* 0x000fea000383ffff */
.L_x_3180:
[----:B------:R-:W-:Y:S01]  /*265d0*/  BSSY B0, `(.L_x_3377) ;  /* 0x0000006000007945 */ /* 0x000fe20003800000 */
[----:B------:R-:W-:-:S07]  /*265e0*/  IMAD.MOV.U32 R15, RZ, RZ, -0x1 ;  /* 0xffffffffff0f7424 */ /* 0x000fce00078e00ff */
[----:B01----:R-:W-:Y:S05]  /*265f0*/  WARPSYNC.COLLECTIVE R15, `(.L_x_3378) ;  /* 0x000000000f0c7348 */ /* 0x003fea0003c00000 */
[----:B------:R-:W-:Y:S02]  /*26600*/  ELECT P6, UR62, PT ;  /* 0x00000000003e782f */ /* 0x000fe400038c0000 */
[----:B------:R-:W-:Y:S01]  /*26610*/  MOV R14, UR62 ;  /* 0x0000003e000e7c02 */ /* 0x000fe20008000f00 */
[----:B01----:R-:W-:Y:S10]  /*26620*/  ENDCOLLECTIVE ;  /* 0x000000000000791b */ /* 0x003ff40003800000 */
.L_x_3378:
[----:B------:R-:W-:Y:S05]  /*26630*/  BSYNC B0 ;  /* 0x0000000000007941 */ /* 0x000fea0003800000 */
.L_x_3377:
[----:B------:R-:W-:Y:S05]  /*26640*/  BRA `(.L_x_3379) ;  /* 0xffffffa800d47947 */ /* 0x000fea000383ffff */
.L_x_3182:
[----:B0-----:R0:W2:Y:S02]  /*26650*/  SYNCS.PHASECHK.TRANS64.TRYWAIT P1, [R5+URZ+0x22840], R0 ;  /* 0x02284000050075a7 */ /* 0x0010a4000802017f */
[----:B--2---:R-:W-:Y:S05]  /*26660*/  @!P1 NANOSLEEP.SYNCS 0x989680 ;  /* 0x009896800000995d */ /* 0x004fea0003900000 */
[----:B------:R-:W2:Y:S02]  /*26670*/  @!P1 SYNCS.PHASECHK.TRANS64 P1, [R5+URZ+0x22840], R0 ;  /* 0x02284000050095a7 */ /* 0x000ea4000802007f */
[----:B--2---:R-:W-:Y:S05]  /*26680*/  @!P1 BRA `(.L_x_3182) ;  /* 0xfffffffc00f09947 */ /* 0x004fea000383ffff */
[----:B------:R-:W-:Y:S05]  /*26690*/  BRA `(.L_x_3380) ;  /* 0xffffffa800f47947 */ /* 0x000fea000383ffff */
.L_x_3184:
[----:B--2---:R2:W3:Y:S02]  /*266a0*/  SYNCS.PHASECHK.TRANS64.TRYWAIT P1, [R25+URZ+0x22840], R2 ;  /* 0x02284002190075a7 */ /* 0x0044e4000802017f */
[----:B---3--:R-:W-:Y:S05]  /*266b0*/  @!P1 NANOSLEEP.SYNCS 0x989680 ;  /* 0x009896800000995d */ /* 0x008fea0003900000 */
[----:B------:R-:W3:Y:S02]  /*266c0*/  @!P1 SYNCS.PHASECHK.TRANS64 P1, [R25+URZ+0x22840], R2 ;  /* 0x02284002190095a7 */ /* 0x000ee4000802007f */
[----:B---3--:R-:W-:Y:S05]  /*266d0*/  @!P1 BRA `(.L_x_3184) ;  /* 0xfffffffc00f09947 */ /* 0x008fea000383ffff */
[----:B------:R-:W-:Y:S05]  /*266e0*/  BRA `(.L_x_3381) ;  /* 0xffffffac00007947 */ /* 0x000fea000383ffff */
.L_x_3186:
[----:B---3--:R3:W4:Y:S02]  /*266f0*/  SYNCS.PHASECHK.TRANS64.TRYWAIT P1, [R5+URZ+0x22860], R0 ;  /* 0x02286000050075a7 */ /* 0x008724000802017f */
[----:B----4-:R-:W-:Y:S05]  /*26700*/  @!P1 NANOSLEEP.SYNCS 0x989680 ;  /* 0x009896800000995d */ /* 0x010fea0003900000 */
[----:B------:R-:W4:Y:S02]  /*26710*/  @!P1 SYNCS.PHASECHK.TRANS64 P1, [R5+URZ+0x22860], R0 ;  /* 0x02286000050095a7 */ /* 0x000f24000802007f */
[----:B----4-:R-:W-:Y:S05]  /*26720*/  @!P1 BRA `(.L_x_3186) ;  /* 0xfffffffc00f09947 */ /* 0x010fea000383ffff */
[----:B------:R-:W-:Y:S05]  /*26730*/  BRA `(.L_x_3382) ;  /* 0xffffffa800fc7947 */ /* 0x000fea000383ffff */
.L_x_3383:
        /* <DEDUP_REMOVED lines=12> */
.L_x_6458:


//--------------------- .text._ZN7cutlass13device_kernelIN5flash11enable_sm90INS1_16FlashAttnFwdSm90INS1_25CollectiveMainloopFwdSm90ILi2EN4cute5tupleIJNS5_1CILi1EEES8_S8_EEENS6_IJNS7_ILi128EEENS7_ILi96EEENS7_ILi64EEEEEELi256ENS_6half_tEfNS_4arch4Sm90ELb0ELb1ELb1ELb1ELb1ELb0ELb1ELb1ELb0ELb1ELb0ELb0EEENS1_21CollectiveEpilogueFwdINS6_IJSA_NS7_ILi256EEESB_EEES9_SE_SG_Li256ELb1ELb1ELb0ELb0EEENS1_36VarlenDynamicPersistentTileSchedulerILi128ELi96ELi256ELi128ELb0ELb1ELb1ELb1ELb0ELb1EEEEEEEEEvNT_6ParamsE --------------------------
	.section	.text._ZN7cutlass13device_kernelIN5flash11enable_sm90INS1_16FlashAttnFwdSm90INS1_25CollectiveMainloopFwdSm90ILi2EN4cute5tupleIJNS5_1CILi1EEES8_S8_EEENS6_IJNS7_ILi128EEENS7_ILi96EEENS7_ILi64EEEEEELi256ENS_6half_tEfNS_4arch4Sm90ELb0ELb1ELb1ELb1ELb1ELb0ELb1ELb1ELb0ELb1ELb0ELb0EEENS1_21CollectiveEpilogueFwdINS6_IJSA_NS7_ILi256EEESB_EEES9_SE_SG_Li256ELb1ELb1ELb0ELb0EEENS1_36VarlenDynamicPersistentTileSchedulerILi128ELi96ELi256ELi128ELb0ELb1ELb1ELb1ELb0ELb1EEEEEEEEEvNT_6ParamsE,"ax",@progbits
	.align	128
.text._ZN7cutlass13device_kernelIN5flash11enable_sm90INS1_16FlashAttnFwdSm90INS1_25CollectiveMainloopFwdSm90ILi2EN4cute5tupleIJNS5_1CILi1EEES8_S8_EEENS6_IJNS7_ILi128EEENS7_ILi96EEENS7_ILi64EEEEEELi256ENS_6half_tEfNS_4arch4Sm90ELb0ELb1ELb1ELb1ELb1ELb0ELb1ELb1ELb0ELb1ELb0ELb0EEENS1_21CollectiveEpilogueFwdINS6_IJSA_NS7_ILi256EEESB_EEES9_SE_SG_Li256ELb1ELb1ELb0ELb0EEENS1_36VarlenDynamicPersistentTileSchedulerILi128ELi96ELi256ELi128ELb0ELb1ELb1ELb1ELb0ELb1EEEEEEEEEvNT_6ParamsE:
        .type           _ZN7cutlass13device_kernelIN5flash11enable_sm90INS1_16FlashAttnFwdSm90INS1_25CollectiveMainloopFwdSm90ILi2EN4cute5tupleIJNS5_1CILi1EEES8_S8_EEENS6_IJNS7_ILi128EEENS7_ILi96EEENS7_ILi64EEEEEELi256ENS_6half_tEfNS_4arch4Sm90ELb0ELb1ELb1ELb1ELb1ELb0ELb1ELb1ELb0ELb1ELb0ELb0EEENS1_21CollectiveEpilogueFwdINS6_IJSA_NS7_ILi256EEESB_EEES9_SE_SG_Li256ELb1ELb1ELb0ELb0EEENS1_36VarlenDynamicPersistentTileSchedulerILi128ELi96ELi256ELi128ELb0ELb1ELb1ELb1ELb0ELb1EEEEEEEEEvNT_6ParamsE,@function
        .size           _ZN7cutlass13device_kernelIN5flash11enable_sm90INS1_16FlashAttnFwdSm90INS1_25CollectiveMainloopFwdSm90ILi2EN4cute5tupleIJNS5_1CILi1EEES8_S8_EEENS6_IJNS7_ILi128EEENS7_ILi96EEENS7_ILi64EEEEEELi256ENS_6half_tEfNS_4arch4Sm90ELb0ELb1ELb1ELb1ELb1ELb0ELb1ELb1ELb0ELb1ELb0ELb0EEENS1_21CollectiveEpilogueFwdINS6_IJSA_NS7_ILi256EEESB_EEES9_SE_SG_Li256ELb1ELb1ELb0ELb0EEENS1_36VarlenDynamicPersistentTileSchedulerILi128ELi96ELi256ELi128ELb0ELb1ELb1ELb1ELb0ELb1EEEEEEEEEvNT_6ParamsE,(.L_x_6459 - _ZN7cutlass13device_kernelIN5flash11enable_sm90INS1_16FlashAttnFwdSm90INS1_25CollectiveMainloopFwdSm90ILi2EN4cute5tupleIJNS5_1CILi1EEES8_S8_EEENS6_IJNS7_ILi128EEENS7_ILi96EEENS7_ILi64EEEEEELi256ENS_6half_tEfNS_4arch4Sm90ELb0ELb1ELb1ELb1ELb1ELb0ELb1ELb1ELb0ELb1ELb0ELb0EEENS1_21CollectiveEpilogueFwdINS6_IJSA_NS7_ILi256EEESB_EEES9_SE_SG_Li256ELb1ELb1ELb0ELb0EEENS1_36VarlenDynamicPersistentTileSchedulerILi128ELi96ELi256ELi128ELb0ELb1ELb1ELb1ELb0ELb1EEEEEEEEEvNT_6ParamsE)
        .other          _ZN7cutlass13device_kernelIN5flash11enable_sm90INS1_16FlashAttnFwdSm90INS1_25CollectiveMainloopFwdSm90ILi2EN4cute5tupleIJNS5_1CILi1EEES8_S8_EEENS6_IJNS7_ILi128EEENS7_ILi96EEENS7_ILi64EEEEEELi256ENS_6half_tEfNS_4arch4Sm90ELb0ELb1ELb1ELb1ELb1ELb0ELb1ELb1ELb0ELb1ELb0ELb0EEENS1_21CollectiveEpilogueFwdINS6_IJSA_NS7_ILi256EEESB_EEES9_SE_SG_Li256ELb1ELb1ELb0ELb0EEENS1_36VarlenDynamicPersistentTileSchedulerILi128ELi96ELi256ELi128ELb0ELb1ELb1ELb1ELb0ELb1EEEEEEEEEvNT_6ParamsE,@"STO_CUDA_ENTRY STV_DEFAULT"
_ZN7cutlass13device_kernelIN5flash11enable_sm90INS1_16FlashAttnFwdSm90INS1_25CollectiveMainloopFwdSm90ILi2EN4cute5tupleIJNS5_1CILi1EEES8_S8_EEENS6_IJNS7_ILi128EEENS7_ILi96EEENS7_ILi64EEEEEELi256ENS_6half_tEfNS_4arch4Sm90ELb0ELb1ELb1ELb1ELb1ELb0ELb1ELb1ELb0ELb1ELb0ELb0EEENS1_21CollectiveEpilogueFwdINS6_IJSA_NS7_ILi256EEESB_EEES9_SE_SG_Li256ELb1ELb1ELb0ELb0EEENS1_36VarlenDynamicPersistentTileSchedulerILi128ELi96ELi256ELi128ELb0ELb1ELb1ELb1ELb0ELb1EEEEEEEEEvNT_6ParamsE:
        /* <DEDUP_REMOVED lines=47> */
.L_x_3384:
        /* <DEDUP_REMOVED lines=22> */
.L_x_3385:
        /* <DEDUP_REMOVED lines=18> */
.L_x_3386:
        /* <DEDUP_REMOVED lines=22> */
.L_x_3387:
        /* <DEDUP_REMOVED lines=23> */
.L_x_3388:
        /* <DEDUP_REMOVED lines=18> */
.L_x_3390:
[----:B------:R-:W-:-:S08]  /*0960*/  NOP ;  /* 0x0000000000007918 */ /* 0x000fd00000000000 */
[----:B------:R-:W0:Y:S02]  /*0970*/  USETMAXREG.TRY_ALLOC.CTAPOOL UP0, 0xe8 ;  /* 0x000000e8000079c8 */ /* 0x000e240008000600 */
[----:B0-----:R-:W-:-:S13]  /*0980*/  PLOP3.LUT P0, PT, PT, PT, UP0, 0x80, 0x0 ;  /* 0x000000000000781c */ /* 0x001fda0003f0f008 */
[----:B------:R-:W-:Y:S05]  /*0990*/  @!P0 BRA `(.L_x_3390) ;  /* 0xfffffffc00f08947 */ /* 0x000fea000383ffff */
[----:B------:R-:W-:Y:S01]  /*09a0*/  ISETP.NE.AND P0, PT, R20, 0x1, PT ;  /* 0x000000011400780c */ /* 0x000fe20003f05270 */
[----:B------:R-:W0:Y:S08]  /*09b0*/  S2UR UR12, SR_CgaCtaId ;  /* 0x00000000000c79c3 */ /* 0x000e300000008800 */
[----:B------:R-:W-:Y:S06]  /*09c0*/  BAR.ARV 0x8, 0x180 ;  /* 0x0206000000007b1d */ /* 0x000fec0000002000 */
[----:B------:R-:W-:Y:S01]  /*09d0*/  UMOV UR42, 0x400 ;  /* 0x00000400002a7882 */ /* 0x000fe20000000000 */
[----:B------:R-:W-:Y:S01]  /*09e0*/  ULDC UR4, c[0x0][0xd3c] ;  /* 0x00034f0000047ab9 */ /* 0x000fe20000000800 */
[----:B------:R-:W-:Y:S08]  /*09f0*/  @!P0 BAR.ARV 0x9, 0x100 ;  /* 0x0244000000008b1d */ /* 0x000ff00000002000 */
[----:B------:R-:W-:Y:S01]  /*0a00*/  BAR.SYNC.DEFER_BLOCKING 0x5, 0x180 ;  /* 0x0146000000007b1d */ /* 0x000fe20000010000 */
[----:B------:R-:W-:-:S02]  /*0a10*/  IADD3 R212, P1, R16, 0x1f8, RZ ;  /* 0x000001f810d47810 */ /* 0x000fc40007f3e0ff */
[----:B------:R-:W-:Y:S01]  /*0a20*/  IADD3 R215, P2, R16, 0x204, RZ ;  /* 0x0000020410d77810 */ /* 0x000fe20007f5e0ff */
[----:B0-----:R-:W-:Y:S02]  /*0a30*/  ULEA UR42, UR12, UR42, 0x18 ;  /* 0x0000002a0c2a7291 */ /* 0x001fe4000f8ec03f */
[--C-:B------:R-:W-:Y:S01]  /*0a40*/  IMAD.X R213, RZ, RZ, R17.reuse, P1 ;  /* 0x000000ffffd57224 */ /* 0x100fe200008e0611 */
[----:B------:R-:W-:Y:S01]  /*0a50*/  STL.64 [R1+0x1f8], RZ ;  /* 0x0001f8ff01007387 */ /* 0x000fe20000100a00 */
[----:B------:R-:W-:-:S03]  /*0a60*/  IMAD.X R214, RZ, RZ, R17, P2 ;  /* 0x000000ffffd67224 */ /* 0x000fc600010e0611 */
[----:B------:R-:W-:Y:S04]  /*0a70*/  STL [R1+0x200], RZ ;  /* 0x000200ff01007387 */ /* 0x000fe80000100800 */
[----:B------:R-:W-:Y:S04]  /*0a80*/  STL [R1+0x204], RZ ;  /* 0x000204ff01007387 */ /* 0x000fe80000100800 */
[----:B------:R-:W0:Y:S01]  /*0a90*/  LDS.128 R24, [UR42+0x324d0] ;  /* 0x0324d02aff187984 */ /* 0x000e220008000c00 */
[----:B------:R-:W-:Y:S06]  /*0aa0*/  BAR.ARV 0x4, 0x180 ;  /* 0x0106000000007b1d */ /* 0x000fec0000002000 */
[----:B0-----:R-:W-:-:S13]  /*0ab0*/  ISETP.GE.AND P0, PT, R27, UR4, PT ;  /* 0x000000041b007c0c */ /* 0x001fda000bf06270 */
[----:B------:R-:W-:Y:S05]  /*0ac0*/  @P0 EXIT ;  /* 0x000000000000094d */ /* 0x000fea0003800000 */
[----:B------:R-:W0:Y:S01]  /*0ad0*/  S2R R0, SR_TID.X ;  /* 0x0000000000007919 */ /* 0x000e220000002100 */
[----:B------:R-:W2:Y:S01]  /*0ae0*/  S2UR UR4, SR_SWINHI ;  /* 0x00000000000479c3 */ /* 0x000ea20000002f00 */
[----:B------:R-:W-:Y:S01]  /*0af0*/  IMAD.MOV.U32 R184, RZ, RZ, 0x2 ;  /* 0x00000002ffb87424 */ /* 0x000fe200078e00ff */
[----:B------:R-:W-:Y:S01]  /*0b00*/  R2UR UR5, R25 ;  /* 0x00000000190572ca */ /* 0x000fe200000e0000 */
[----:B------:R-:W-:Y:S01]  /*0b10*/  VIADD R209, R20, 0x8 ;  /* 0x0000000814d17836 */ /* 0x000fe20000000000 */
[----:B------:R-:W-:Y:S02]  /*0b20*/  R2UR UR7, R26 ;  /* 0x000000001a0772ca */ /* 0x000fe400000e0000 */
[----:B------:R-:W-:Y:S02]  /*0b30*/  R2UR UR6, R27 ;  /* 0x000000001b0672ca */ /* 0x000fe400000e0000 */
[----:B------:R-:W-:Y:S01]  /*0b40*/  IADD3 R208, -R20, 0xb, RZ ;  /* 0x0000000b14d07810 */ /* 0x000fe20007ffe1ff */
[----:B------:R-:W-:Y:S01]  /*0b50*/  UMOV UR58, UR42 ;  /* 0x0000002a003a7c82 */ /* 0x000fe20008000000 */
[----:B--2---:R-:W-:Y:S01]  /*0b60*/  UMOV UR59, UR4 ;  /* 0x00000004003b7c82 */ /* 0x004fe20008000000 */
[----:B0-----:R-:W-:-:S05]  /*0b70*/  VIADD R205, R0, 0xffffff80 ;  /* 0xffffff8000cd7836 */ /* 0x001fca0000000000 */
[----:B------:R-:W-:-:S04]  /*0b80*/  SHF.R.S32.HI R0, RZ, 0x1f, R205 ;  /* 0x0000001fff007819 */ /* 0x000fc800000114cd */
[CC--:B------:R-:W-:Y:S02]  /*0b90*/  LEA.HI R15, R0.reuse, R205.reuse, RZ, 0x7 ;  /* 0x000000cd000f7211 */ /* 0x0c0fe400078f38ff */
[CC--:B------:R-:W-:Y:S02]  /*0ba0*/  LEA.HI R3, R0.reuse, R205.reuse, RZ, 0x4 ;  /* 0x000000cd00037211 */ /* 0x0c0fe400078f20ff */
[----:B-1----:R-:W-:Y:S02]  /*0bb0*/  LOP3.LUT R2, R15, 0xffffff80, RZ, 0xc0, !PT ;  /* 0xffffff800f027812 */ /* 0x002fe400078ec0ff */
[CC--:B------:R-:W-:Y:S02]  /*0bc0*/  LEA.HI R4, R0.reuse, R205.reuse, RZ, 0x5 ;  /* 0x000000cd00047211 */ /* 0x0c0fe400078f28ff */
[----:B------:R-:W-:Y:S01]  /*0bd0*/  SHF.R.S32.HI R6, RZ, 0x4, R3 ;  /* 0x00000004ff067819 */ /* 0x000fe20000011403 */
[----:B------:R-:W-:Y:S01]  /*0be0*/  IMAD.IADD R211, R205, 0x1, -R2 ;  /* 0x00000001cdd37824 */ /* 0x000fe200078e0a02 */
[----:B------:R-:W-:Y:S01]  /*0bf0*/  LEA.HI R9, R0, R205, RZ, 0x2 ;  /* 0x000000cd00097211 */ /* 0x000fe200078f10ff */
[----:B------:R-:W-:Y:S01]  /*0c00*/  IMAD.SHL.U32 R5, R4, 0x20, RZ ;  /* 0x0000002004057824 */ /* 0x000fe200078e00ff */
[----:B------:R-:W-:-:S02]  /*0c10*/  LOP3.LUT R4, R3, 0x3fffff0, RZ, 0xc0, !PT ;  /* 0x03fffff003047812 */ /* 0x000fc400078ec0ff */
[----:B------:R-:W-:Y:S02]  /*0c20*/  SHF.R.S32.HI R2, RZ, 0x1f, R211 ;  /* 0x0000001fff027819 */ /* 0x000fe400000114d3 */
[----:B------:R-:W-:Y:S02]  /*0c30*/  LEA.HI R3, R3, R6, RZ, 0x1 ;  /* 0x0000000603037211 */ /* 0x000fe400078f08ff */
[----:B------:R-:W-:Y:S02]  /*0c40*/  LEA.HI R21, R2, R211, RZ, 0x2 ;  /* 0x000000d302157211 */ /* 0x000fe400078f10ff */
[----:B------:R-:W-:Y:S01]  /*0c50*/  LOP3.LUT R8, R5, 0xfffffc00, RZ, 0xc0, !PT ;  /* 0xfffffc0005087812 */ /* 0x000fe200078ec0ff */
[----:B------:R-:W-:Y:S01]  /*0c60*/  IMAD.IADD R5, R205, 0x1, -R4 ;  /* 0x00000001cd057824 */ /* 0x000fe200078e0a04 */
[----:B------:R-:W-:Y:S02]  /*0c70*/  LOP3.LUT R7, R3, 0x1ffffffe, RZ, 0xc0, !PT ;  /* 0x1ffffffe03077812 */ /* 0x000fe400078ec0ff */
[--C-:B------:R-:W-:Y:S01]  /*0c80*/  SHF.R.S32.HI R3, RZ, 0x2, R21.reuse ;  /* 0x00000002ff037819 */ /* 0x100fe20000011415 */
[----:B------:R-:W-:Y:S01]  /*0c90*/  IMAD R8, R5, 0x40, R8 ;  /* 0x0000004005087824 */ /* 0x000fe200078e0208 */
[----:B------:R-:W-:Y:S01]  /*0ca0*/  SHF.R.S32.HI R4, RZ, 0x1f, R21 ;  /* 0x0000001fff047819 */ /* 0x000fe20000011415 */
[----:B------:R-:W-:Y:S01]  /*0cb0*/  IMAD.IADD R7, R6, 0x1, -R7 ;  /* 0x0000000106077824 */ /* 0x000fe200078e0a07 */
[----:B------:R-:W-:-:S02]  /*0cc0*/  LOP3.LUT R10, R9, 0xfffffffc, RZ, 0xc0, !PT ;  /* 0xfffffffc090a7812 */ /* 0x000fc400078ec0ff */
[----:B------:R-:W-:Y:S01]  /*0cd0*/  LEA.HI R4, R4, R3, RZ, 0x3 ;  /* 0x0000000304047211 */ /* 0x000fe200078f18ff */
[----:B------:R-:W-:Y:S01]  /*0ce0*/  IMAD R7, R7, 0x8, R8 ;  /* 0x0000000807077824 */ /* 0x000fe200078e0208 */
[----:B------:R-:W-:Y:S01]  /*0cf0*/  LEA.HI R2, R2, R211, RZ, 0x5 ;  /* 0x000000d302027211 */ /* 0x000fe200078f28ff */
[----:B------:R-:W-:Y:S01]  /*0d00*/  IMAD.IADD R10, R205, 0x1, -R10 ;  /* 0x00000001cd0a7824 */ /* 0x000fe200078e0a0a */
[----:B------:R-:W-:Y:S01]  /*0d10*/  LOP3.LUT R4, R4, 0xfffffff8, RZ, 0xc0, !PT ;  /* 0xfffffff804047812 */ /* 0x000fe200078ec0ff */
[----:B------:R-:W-:Y:S01]  /*0d20*/  IMAD.WIDE R184, R7, R184, UR58 ;  /* 0x0000003a07b87e25 */ /* 0x000fe2000f8e02b8 */
[----:B------:R-:W-:Y:S02]  /*0d30*/  SHF.R.S32.HI R2, RZ, 0x5, R2 ;  /* 0x00000005ff027819 */ /* 0x000fe40000011402 */
[----:B------:R-:W-:Y:S01]  /*0d40*/  LEA.HI R5, R10, R10, RZ, 0x1 ;  /* 0x0000000a0a057211 */ /* 0x000fe200078f08ff */
[----:B------:R-:W-:Y:S01]  /*0d50*/  IMAD.IADD R3, R3, 0x1, -R4 ;  /* 0x0000000103037824 */ /* 0x000fe200078e0a04 */
[----:B------:R-:W-:-:S02]  /*0d60*/  LEA.HI R0, R0, R205, RZ, 0x3 ;  /* 0x000000cd00007211 */ /* 0x000fc400078f18ff */
[----:B------:R-:W-:Y:S01]  /*0d70*/  LOP3.LUT R5, R5, 0x1ffffffe, RZ, 0xc0, !PT ;  /* 0x1ffffffe05057812 */ /* 0x000fe200078ec0ff */
[----:B------:R-:W-:Y:S01]  /*0d80*/  IMAD R206, R2, 0x10, R3 ;  /* 0x0000001002ce7824 */ /* 0x000fe200078e0203 */
[----:B------:R-:W-:Y:S02]  /*0d90*/  IADD3 R3, P6, R184, 0x20, RZ ;  /* 0x00000020b8037810 */ /* 0x000fe40007fde0ff */
[----:B------:R-:W-:Y:S01]  /*0da0*/  SHF.R.S32.HI R218, RZ, 0x7, R15 ;  /* 0x00000007ffda7819 */ /* 0x000fe2000001140f */
[----:B------:R-:W-:Y:S01]  /*0db0*/  IMAD.IADD R25, R10, 0x1, -R5 ;  /* 0x000000010a197824 */ /* 0x000fe200078e0a05 */
[----:B------:R-:W-:Y:S02]  /*0dc0*/  LOP3.LUT R2, R3, 0x380, RZ, 0xc0, !PT ;  /* 0x0000038003027812 */ /* 0x000fe400078ec0ff */
[----:B------:R-:W-:Y:S02]  /*0dd0*/  IADD3 R5, P5, R184, 0x40, RZ ;  /* 0x00000040b8057810 */ /* 0x000fe40007fbe0ff */
[----:B------:R-:W-:-:S02]  /*0de0*/  SHF.R.U64 R2, R2, 0x3, RZ ;  /* 0x0000000302027819 */ /* 0x000fc400000012ff */
[----:B------:R-:W-:Y:S02]  /*0df0*/  LOP3.LUT R4, R5, 0x380, RZ, 0xc0, !PT ;  /* 0x0000038005047812 */ /* 0x000fe400078ec0ff */
[----:B------:R-:W-:Y:S01]  /*0e00*/  LOP3.LUT R2, R2, R3, RZ, 0x3c, !PT ;  /* 0x0000000302027212 */ /* 0x000fe200078e3cff */
[----:B------:R-:W-:Y:S01]  /*0e10*/  IMAD.X R3, RZ, RZ, R185, P6 ;  /* 0x000000ffff037224 */ /* 0x000fe200030e06b9 */
[----:B------:R-:W-:Y:S02]  /*0e20*/  SHF.R.U64 R4, R4, 0x3, RZ ;  /* 0x0000000304047819 */ /* 0x000fe400000012ff */
[----:B------:R-:W-:Y:S02]  /*0e30*/  IADD3 R13, P1, R184, 0x4040, RZ ;  /* 0x00004040b80d7810 */ /* 0x000fe40007f3e0ff */
[----:B------:R-:W-:Y:S02]  /*0e40*/  LOP3.LUT R4, R4, R5, RZ, 0x3c, !PT ;  /* 0x0000000504047212 */ /* 0x000fe400078e3cff */
[----:B------:R-:W-:-:S02]  /*0e50*/  IADD3 R7, P4, R184, 0x60, RZ ;  /* 0x00000060b8077810 */ /* 0x000fc40007f9e0ff */
[C---:B------:R-:W-:Y:S02]  /*0e60*/  IADD3 R9, P3, R184.reuse, 0x4000, RZ ;  /* 0x00004000b8097810 */ /* 0x040fe40007f7e0ff */
[C---:B------:R-:W-:Y:S02]  /*0e70*/  IADD3 R11, P2, R184.reuse, 0x4020, RZ ;  /* 0x00004020b80b7810 */ /* 0x040fe40007f5e0ff */
[C---:B------:R-:W-:Y:S02]  /*0e80*/  IADD3 R5, P0, R184.reuse, 0x4060, RZ ;  /* 0x00004060b8057810 */ /* 0x040fe40007f1e0ff */
[----:B------:R-:W-:Y:S02]  /*0e90*/  IADD3 R19, P6, R184, 0x8000, RZ ;  /* 0x00008000b8137810 */ /* 0x000fe40007fde0ff */
[----:B------:R-:W-:Y:S02]  /*0ea0*/  MOV R227, R2 ;  /* 0x0000000200e37202 */ /* 0x000fe40000000f00 */
[----:B------:R-:W-:-:S02]  /*0eb0*/  LOP3.LUT R210, R0, 0xfffffff8, RZ, 0xc0, !PT ;  /* 0xfffffff800d27812 */ /* 0x000fc400078ec0ff */
[----:B------:R-:W-:Y:S01]  /*0ec0*/  LEA.HI R2, R15, R218, RZ, 0x1 ;  /* 0x000000da0f027211 */ /* 0x000fe200078f08ff */
[----:B------:R-:W-:Y:S01]  /*0ed0*/  IMAD.X R15, RZ, RZ, R185, P0 ;  /* 0x000000ffff0f7224 */ /* 0x000fe200000e06b9 */
[----:B------:R-:W-:Y:S01]  /*0ee0*/  LOP3.LUT R12, R13, 0x380, RZ, 0xc0, !PT ;  /* 0x000003800d0c7812 */ /* 0x000fe200078ec0ff */
[----:B------:R-:W-:Y:S01]  /*0ef0*/  IMAD.IADD R210, R205, 0x1, -R210 ;  /* 0x00000001cdd27824 */ /* 0x000fe200078e0ad2 */
[----:B------:R-:W-:Y:S02]  /*0f00*/  LOP3.LUT R6, R7, 0x380, RZ, 0xc0, !PT ;  /* 0x0000038007067812 */ /* 0x000fe400078ec0ff */
[----:B------:R-:W-:Y:S01]  /*0f10*/  LOP3.LUT R8, R9, 0x380, RZ, 0xc0, !PT ;  /* 0x0000038009087812 */ /* 0x000fe200078ec0ff */
[----:B------:R-:W-:Y:S01]  /*0f20*/  IMAD.SHL.U32 R193, R210, 0x8, RZ ;  /* 0x00000008d2c17824 */ /* 0x000fe200078e00ff */
[----:B------:R-:W-:Y:S02]  /*0f30*/  LOP3.LUT R10, R11, 0x380, RZ, 0xc0, !PT ;  /* 0x000003800b0a7812 */ /* 0x000fe400078ec0ff */
[----:B------:R-:W-:Y:S01]  /*0f40*/  LOP3.LUT R14, R5, 0x380, RZ, 0xc0, !PT ;  /* 0x00000380050e7812 */ /* 0x000fe200078ec0ff */
[----:B------:R-:W-:Y:S01]  /*0f50*/  VIADD R195, R193, 0x40 ;  /* 0x00000040c1c37836 */ /* 0x000fe20000000000 */
[----:B------:R-:W-:Y:S01]  /*0f60*/  LOP3.LUT R18, R19, 0x380, RZ, 0xc0, !PT ;  /* 0x0000038013127812 */ /* 0x000fe200078ec0ff */
[C---:B------:R-:W-:Y:S01]  /*0f70*/  VIADD R194, R193.reuse, 0x80 ;  /* 0x00000080c1c27836 */ /* 0x040fe20000000000 */
[----:B------:R-:W-:Y:S01]  /*0f80*/  LOP3.LUT R3, R2, 0x3fffffe, RZ, 0xc0, !PT ;  /* 0x03fffffe02037812 */ /* 0x000fe200078ec0ff */
[----:B------:R-:W-:Y:S01]  /*0f90*/  VIADD R196, R193, 0xc0 ;  /* 0x000000c0c1c47836 */ /* 0x000fe20000000000 */
[----:B------:R-:W-:-:S02]  /*0fa0*/  SHF.R.U64 R12, R12, 0x3, RZ ;  /* 0x000000030c0c7819 */ /* 0x000fc400000012ff */
[----:B------:R-:W-:Y:S01]  /*0fb0*/  SHF.R.U64 R6, R6, 0x3, RZ ;  /* 0x0000000306067819 */ /* 0x000fe200000012ff */
[----:B------:R-:W-:Y:S01]  /*0fc0*/  IMAD.IADD R3, R218, 0x1, -R3 ;  /* 0x00000001da037824 */ /* 0x000fe200078e0a03 */
[----:B------:R-:W-:Y:S02]  /*0fd0*/  SHF.R.U64 R8, R8, 0x3, RZ ;  /* 0x0000000308087819 */ /* 0x000fe400000012ff */
[----:B------:R-:W-:Y:S01]  /*0fe0*/  SHF.R.U64 R10, R10, 0x3, RZ ;  /* 0x000000030a0a7819 */ /* 0x000fe200000012ff */
[----:B------:R-:W-:Y:S01]  /*0ff0*/  IMAD R206, R3, 0x40, R206 ;  /* 0x0000004003ce7824 */ /* 0x000fe200078e02ce */
[----:B------:R-:W-:Y:S02]  /*1000*/  SHF.R.U64 R14, R14, 0x3, RZ ;  /* 0x000000030e0e7819 */ /* 0x000fe400000012ff */
[----:B------:R-:W-:Y:S01]  /*1010*/  SHF.R.U64 R18, R18, 0x3, RZ ;  /* 0x0000000312127819 */ /* 0x000fe200000012ff */
[----:B------:R-:W-:Y:S01]  /*1020*/  IMAD R228, R25, 0x8, R206 ;  /* 0x0000000819e47824 */ /* 0x000fe200078e02ce */
[----:B------:R-:W-:-:S02]  /*1030*/  SHF.R.S32.HI R203, RZ, 0x3, R0 ;  /* 0x00000003ffcb7819 */ /* 0x000fc40000011400 */
[----:B------:R-:W-:Y:S02]  /*1040*/  LOP3.LUT R0, R21, 0x7ffffffc, RZ, 0xc0, !PT ;  /* 0x7ffffffc15007812 */ /* 0x000fe400078ec0ff */
        /* <DEDUP_REMOVED lines=12> */
[C---:B------:R-:W-:Y:S01]  /*1110*/  IADD3 R22, P0, R16.reuse, 0x11c, RZ ;  /* 0x0000011c10167810 */ /* 0x040fe20007f1e0ff */
[----:B------:R-:W-:Y:S01]  /*1120*/  IMAD.IADD R0, R211, 0x1, -R0 ;  /* 0x00000001d3007824 */ /* 0x000fe200078e0a00 */
[----:B------:R-:W-:-:S02]  /*1130*/  IADD3 R217, P1, R16, 0x210, RZ ;  /* 0x0000021010d97810 */ /* 0x000fc40007f3e0ff */
[----:B------:R-:W-:Y:S01]  /*1140*/  MOV R226, R4 ;  /* 0x0000000400e27202 */ /* 0x000fe20000000f00 */
        /* <DEDUP_REMOVED lines=8> */
[----:B------:R-:W-:Y:S02]  /*11d0*/  MOV R219, R18 ;  /* 0x0000001200db7202 */ /* 0x000fe40000000f00 */
[----:B------:R-:W-:Y:S02]  /*11e0*/  SHF.R.S32.HI R202, RZ, 0x1f, R193 ;  /* 0x0000001fffca7819 */ /* 0x000fe400000114c1 */
[----:B------:R-:W-:Y:S02]  /*11f0*/  SHF.R.S32.HI R201, RZ, 0x1f, R195 ;  /* 0x0000001fffc97819 */ /* 0x000fe400000114c3 */
[----:B------:R-:W-:Y:S02]  /*1200*/  SHF.R.S32.HI R200, RZ, 0x1f, R194 ;  /* 0x0000001fffc87819 */ /* 0x000fe400000114c2 */
[----:B------:R-:W-:-:S07]  /*1210*/  SHF.R.S32.HI R199, RZ, 0x1f, R196 ;  /* 0x0000001fffc77819 */ /* 0x000fce00000114c4 */
.L_x_3523:
[----:B------:R-:W-:Y:S01]  /*1220*/  ULDC.64 UR8, c[0x0][0xb20] ;  /* 0x0002c80000087ab9 */ /* 0x000fe20000000a00 */
[----:B------:R-:W-:Y:S01]  /*1230*/  ULDC UR44, c[0x0][0x2f0] ;  /* 0x0000bc00002c7ab9 */ /* 0x000fe20000000800 */
[----:B------:R-:W-:-:S04]  /*1240*/  UISETP.NE.U32.AND UP0, UPT, UR8, URZ, UPT ;  /* 0x0000003f0800728c */ /* 0x000fc8000bf05070 */
        /* <DEDUP_REMOVED lines=9> */
[----:B012---:R-:W-:Y:S02]  /*12e0*/  IMAD.U32 R2, RZ, RZ, UR8 ;  /* 0x00000008ff027e24 */ /* 0x007fe4000f8e00ff */
[----:B------:R-:W-:Y:S01]  /*12f0*/  IMAD.U32 R3, RZ, RZ, UR9 ;  /* 0x00000009ff037e24 */ /* 0x000fe2000f8e00ff */
[----:B------:R-:W-:-:S03]  /*1300*/  @UP1 UIMAD.WIDE UR8, UR6, 0x4, UR10 ;  /* 0x00000004060818a5 */ /* 0x000fc6000f8e020a */
[----:B------:R-:W-:Y:S01]  /*1310*/  ULDC.64 UR10, c[0x0][0xb18] ;  /* 0x0002c600000a7ab9 */ /* 0x000fe20000000a00 */
[----:B------:R-:W2:Y:S02]  /*1320*/  @P0 LDG.E R2, desc[UR36][R2.64] ;  /* 0x0000002402020981 */ /* 0x000ea4000c1e1900 */
[----:B------:R-:W-:Y:S02]  /*1330*/  IMAD.U32 R4, RZ, RZ, UR8 ;  /* 0x00000008ff047e24 */ /* 0x000fe4000f8e00ff */
[----:B------:R-:W-:Y:S01]  /*1340*/  IMAD.U32 R5, RZ, RZ, UR9 ;  /* 0x00000009ff057e24 */ /* 0x000fe2000f8e00ff */
[----:B------:R-:W-:-:S04]  /*1350*/  ULDC.64 UR8, c[0x0][0x418] ;  /* 0x0001060000087ab9 */ /* 0x000fc80000000a00 */
[----:B---3--:R-:W3:Y:S01]  /*1360*/  @P2 LDG.E R4, desc[UR36][R4.64] ;  /* 0x0000002404042981 */ /* 0x008ee2000c1e1900 */
[----:B------:R-:W-:Y:S01]  /*1370*/  UISETP.NE.U32.AND UP0, UPT, UR8, URZ, UPT ;  /* 0x0000003f0800728c */ /* 0x000fe2000bf05070 */
[----:B------:R-:W-:Y:S01]  /*1380*/  ISETP.NE.U32.AND P1, PT, RZ, UR10, PT ;  /* 0x0000000aff007c0c */ /* 0x000fe2000bf25070 */
[----:B------:R-:W-:Y:S01]  /*1390*/  UMOV UR4, URZ ;  /* 0x0000003f00047c82 */ /* 0x000fe20008000000 */
[----:B------:R-:W-:Y:S01]  /*13a0*/  ULDC UR8, c[0x0][0x424] ;  /* 0x0001090000087ab9 */ /* 0x000fe20000000800 */
[----:B------:R-:W-:Y:S01]  /*13b0*/  UISETP.NE.AND.EX UP0, UPT, UR9, URZ, UPT, UP0 ;  /* 0x0000003f0900728c */ /* 0x000fe2000bf05300 */
[----:B------:R-:W-:Y:S01]  /*13c0*/  ISETP.NE.AND.EX P1, PT, RZ, UR11, PT, P1 ;  /* 0x0000000bff007c0c */ /* 0x000fe2000bf25310 */
[----:B------:R-:W-:Y:S01]  /*13d0*/  ULDC UR43, c[0x0][0x288] ;  /* 0x0000a200002b7ab9 */ /* 0x000fe20000000800 */
[----:B------:R-:W-:Y:S01]  /*13e0*/  UMOV UR61, UR7 ;  /* 0x00000007003d7c82 */ /* 0x000fe20008000000 */
[----:B------:R-:W-:-:S04]  /*13f0*/  USEL UR8, UR8, 0x1, UP0 ;  /* 0x0000000108087887 */ /* 0x000fc80008000000 */
[----:B------:R-:W-:Y:S01]  /*1400*/  UIMAD UR44, UR8, UR44, URZ ;  /* 0x0000002c082c72a4 */ /* 0x000fe2000f8e023f */
[----:B--2---:R-:W-:Y:S02]  /*1410*/  @P0 R2UR UR4, R2 ;  /* 0x00000000020402ca */ /* 0x004fe400000e0000 */
[----:B---3--:R-:W-:Y:S01]  /*1420*/  @P2 R2UR UR43, R4 ;  /* 0x00000000042b22ca */ /* 0x008fe200000e0000 */
[----:B----4-:R-:W-:-:S14]  /*1430*/  @P2 BRA `(.L_x_3391) ;  /* 0x0000000000342947 */ /* 0x010fdc0003800000 */
        /* <DEDUP_REMOVED lines=9> */
[----:B------:R-:W3:Y:S01]  /*14d0*/  LDG.E R0, desc[UR36][R2.64+0x4] ;  /* 0x0000042402007981 */ /* 0x000ee2000c1e1900 */
[----:B--2---:R-:W-:Y:S02]  /*14e0*/  R2UR UR43, R4 ;  /* 0x00000000042b72ca */ /* 0x004fe400000e0000 */
[----:B---3--:R-:W-:-:S13]  /*14f0*/  R2UR UR7, R0 ;  /* 0x00000000000772ca */ /* 0x008fda00000e0000 */
[----:B------:R-:W-:-:S12]  /*1500*/  UIADD3 UR43, -UR43, UR7, URZ ;  /* 0x000000072b2b7290 */ /* 0x000fd8000fffe13f */
.L_x_3391:
[----:B------:R-:W-:Y:S01]  /*1510*/  IMAD.U32 R204, RZ, RZ, UR6 ;  /* 0x00000006ffcc7e24 */ /* 0x000fe2000f8e00ff */
[----:B------:R-:W-:Y:S06]  /*1520*/  @!P1 BRA `(.L_x_3392) ;  /* 0x00000000001c9947 */ /* 0x000fec0003800000 */
[----:B------:R-:W-:Y:S02]  /*1530*/  ULDC.64 UR8, c[0x0][0xb18] ;  /* 0x0002c60000087ab9 */ /* 0x000fe40000000a00 */
[----:B------:R-:W-:-:S06]  /*1540*/  UIMAD.WIDE UR6, UR6, 0x4, UR8 ;  /* 0x00000004060678a5 */ /* 0x000fcc000f8e0208 */
[----:B------:R-:W-:Y:S02]  /*1550*/  IMAD.U32 R2, RZ, RZ, UR6 ;  /* 0x00000006ff027e24 */ /* 0x000fe4000f8e00ff */
[----:B------:R-:W-:-:S05]  /*1560*/  IMAD.U32 R3, RZ, RZ, UR7 ;  /* 0x00000007ff037e24 */ /* 0x000fca000f8e00ff */
[----:B------:R-:W2:Y:S02]  /*1570*/  LDG.E R2, desc[UR36][R2.64] ;  /* 0x0000002402027981 */ /* 0x000ea4000c1e1900 */
[----:B--2---:R-:W-:Y:S01]  /*1580*/  R2UR UR44, R2 ;  /* 0x00000000022c72ca */ /* 0x004fe200000e0000 */
[----:B------:R-:W-:-:S14]  /*1590*/  BRA `(.L_x_3393) ;  /* 0x0000000000347947 */ /* 0x000fdc0003800000 */
.L_x_3392:
        /* <DEDUP_REMOVED lines=13> */
.L_x_3393:
[----:B------:R-:W2:Y:S01]  /*1670*/  LDL R0, [R1+0x478] ;  /* 0x0004780001007983 */ /* 0x000ea20000100800 */
[----:B------:R-:W-:Y:S01]  /*1680*/  UIADD3 UR13, UP0, UR58, 0x32430, URZ ;  /* 0x000324303a0d7890 */ /* 0x000fe2000ff1e03f */
[----:B------:R-:W-:Y:S01]  /*1690*/  IMAD.U32 R15, RZ, RZ, UR12 ;  /* 0x0000000cff0f7e24 */ /* 0x000fe2000f8e00ff */
[----:B------:R-:W-:Y:S01]  /*16a0*/  UIADD3 UR10, UP1, UR58, 0x32440, URZ ;  /* 0x000324403a0a7890 */ /* 0x000fe2000ff3e03f */
[----:B------:R-:W-:Y:S01]  /*16b0*/  IMAD.U32 R4, RZ, RZ, UR5 ;  /* 0x00000005ff047e24 */ /* 0x000fe2000f8e00ff */
[----:B------:R-:W-:Y:S01]  /*16c0*/  UIADD3 UR8, UP2, UR58, 0x32450, URZ ;  /* 0x000324503a087890 */ /* 0x000fe2000ff5e03f */
[----:B------:R-:W-:Y:S01]  /*16d0*/  IMAD.MOV.U32 R7, RZ, RZ, 0x80 ;  /* 0x00000080ff077424 */ /* 0x000fe200078e00ff */
[----:B------:R-:W-:Y:S01]  /*16e0*/  UIADD3 UR6, UP3, UR58, 0x32460, URZ ;  /* 0x000324603a067890 */ /* 0x000fe2000ff7e03f */
[----:B------:R-:W-:Y:S01]  /*16f0*/  IMAD.MOV.U32 R13, RZ, RZ, 0x80 ;  /* 0x00000080ff0d7424 */ /* 0x000fe200078e00ff */
[----:B------:R-:W-:Y:S01]  /*1700*/  UIADD3.X UR12, URZ, UR59, URZ, UP0, !UPT ;  /* 0x0000003b3f0c7290 */ /* 0x000fe200087fe43f */
[----:B------:R0:W-:Y:S01]  /*1710*/  STL [R1+0x50], R4 ;  /* 0x0000500401007387 */ /* 0x0001e20000100800 */
[----:B------:R-:W-:Y:S01]  /*1720*/  UIADD3.X UR9, URZ, UR59, URZ, UP2, !UPT ;  /* 0x0000003b3f097290 */ /* 0x000fe200097fe43f */
[----:B------:R-:W-:Y:S01]  /*1730*/  IMAD.MOV.U32 R14, RZ, RZ, 0x100 ;  /* 0x00000100ff0e7424 */ /* 0x000fe200078e00ff */
[----:B------:R-:W-:Y:S01]  /*1740*/  UIADD3.X UR11, URZ, UR59, URZ, UP1, !UPT ;  /* 0x0000003b3f0b7290 */ /* 0x000fe20008ffe43f */
[----:B------:R-:W-:Y:S01]  /*1750*/  IMAD.U32 R8, RZ, RZ, UR8 ;  /* 0x00000008ff087e24 */ /* 0x000fe2000f8e00ff */
[----:B------:R-:W-:Y:S01]  /*1760*/  UIADD3 UR44, -UR4, UR44, URZ ;  /* 0x0000002c042c7290 */ /* 0x000fe2000fffe13f */
[----:B------:R-:W-:Y:S01]  /*1770*/  IMAD.U32 R10, RZ, RZ, UR6 ;  /* 0x00000006ff0a7e24 */ /* 0x000fe2000f8e00ff */
[----:B------:R-:W-:Y:S01]  /*1780*/  USHF.L.U32 UR60, UR5, 0x7, URZ ;  /* 0x00000007053c7899 */ /* 0x000fe2000800063f */
[----:B------:R-:W-:Y:S01]  /*1790*/  IMAD.U32 R9, RZ, RZ, UR9 ;  /* 0x00000009ff097e24 */ /* 0x000fe2000f8e00ff */
[----:B------:R-:W-:Y:S01]  /*17a0*/  ULDC UR4, c[0x0][0x448] ;  /* 0x0001120000047ab9 */ /* 0x000fe20000000800 */
[----:B0-----:R-:W-:Y:S01]  /*17b0*/  IMAD.U32 R4, RZ, RZ, UR10 ;  /* 0x0000000aff047e24 */ /* 0x001fe2000f8e00ff */
[----:B------:R-:W-:Y:S01]  /*17c0*/  UISETP.NE.AND UP4, UPT, UR4, 0x1, UPT ;  /* 0x000000010400788c */ /* 0x000fe2000bf85270 */
[----:B------:R-:W-:Y:S01]  /*17d0*/  IMAD.U32 R3, RZ, RZ, UR12 ;  /* 0x0000000cff037e24 */ /* 0x000fe2000f8e00ff */
[----:B------:R0:W-:Y:S01]  /*17e0*/  STL.64 [R1+0x30], R14 ;  /* 0x0000300e01007387 */ /* 0x0001e20000100a00 */
[----:B------:R-:W-:Y:S01]  /*17f0*/  IMAD.U32 R5, RZ, RZ, UR11 ;  /* 0x0000000bff057e24 */ /* 0x000fe2000f8e00ff */
[----:B------:R-:W-:Y:S01]  /*1800*/  ULDC.64 UR4, c[0x0][0xad8] ;  /* 0x0002b60000047ab9 */ /* 0x000fe20000000a00 */
[----:B------:R-:W-:Y:S01]  /*1810*/  UIADD3 UR8, UR60, 0x7f, URZ ;  /* 0x0000007f3c087890 */ /* 0x000fe2000fffe03f */
[----:B------:R0:W-:Y:S01]  /*1820*/  STL.128 [R1+0x420], RZ ;  /* 0x000420ff01007387 */ /* 0x0001e20000100c00 */
[----:B------:R-:W-:Y:S01]  /*1830*/  UISETP.GE.AND UP0, UPT, UR5, 0x1, UPT ;  /* 0x000000010500788c */ /* 0x000fe2000bf06270 */
[C---:B------:R-:W-:Y:S01]  /*1840*/  IADD3 R33, P0, R16.reuse, 0x420, RZ ;  /* 0x0000042010217810 */ /* 0x040fe20007f1e0ff */
[----:B------:R-:W-:Y:S01]  /*1850*/  UIADD3 UR38, UR44, 0x1, -UR43 ;  /* 0x000000012c267890 */ /* 0x000fe2000fffe82b */
[----:B------:R0:W-:Y:S01]  /*1860*/  STL.64 [R1+0x20], R4 ;  /* 0x0000200401007387 */ /* 0x0001e20000100a00 */
[----:B------:R-:W-:Y:S01]  /*1870*/  @UP4 ULDC UR6, c[0x0][0x44c] ;  /* 0x0001130000064ab9 */ /* 0x000fe20000000800 */
[----:B------:R-:W-:Y:S01]  /*1880*/  @UP4 ULDC UR9, c[0x0][0x450] ;  /* 0x0001140000094ab9 */ /* 0x000fe20000000800 */
[----:B------:R-:W-:Y:S01]  /*1890*/  PLOP3.LUT P2, PT, PT, PT, UP0, 0x40, 0x0 ;  /* 0x000000000000781c */ /* 0x000fe20003f4e808 */
[----:B------:R0:W-:Y:S01]  /*18a0*/  STL.128 [R1+0x430], RZ ;  /* 0x000430ff01007387 */ /* 0x0001e20000100c00 */
[----:B------:R-:W-:Y:S01]  /*18b0*/  IADD3 R32, P1, R16, 0x28, RZ ;  /* 0x0000002810207810 */ /* 0x000fe20007f3e0ff */
[----:B------:R-:W-:Y:S01]  /*18c0*/  UP2UR UR39, UPR, URZ, 0x10 ;  /* 0x000000103f277883 */ /* 0x000fe20008000000 */
[--C-:B------:R-:W-:Y:S01]  /*18d0*/  IMAD.X R44, RZ, RZ, R17.reuse, P0 ;  /* 0x000000ffff2c7224 */ /* 0x100fe200000e0611 */
[----:B------:R0:W-:Y:S01]  /*18e0*/  STL.128 [R1+0x210], RZ ;  /* 0x000210ff01007387 */ /* 0x0001e20000100c00 */
[----:B------:R-:W-:Y:S01]  /*18f0*/  UP2UR UR41, UPR, URZ, 0x1 ;  /* 0x000000013f297883 */ /* 0x000fe20008000000 */
[----:B------:R-:W-:-:S02]  /*1900*/  IMAD.X R45, RZ, RZ, R17, P1 ;  /* 0x000000ffff2d7224 */ /* 0x000fc400008e0611 */
[----:B------:R0:W-:Y:S04]  /*1910*/  STL.128 [R1+0x220], RZ ;  /* 0x000220ff01007387 */ /* 0x0001e80000100c00 */
        /* <DEDUP_REMOVED lines=30> */
[----:B------:R0:W-:Y:S04]  /*1b00*/  STL [R1+0x10], RZ ;  /* 0x000010ff01007387 */ /* 0x0001e80000100800 */
[----:B------:R0:W-:Y:S01]  /*1b10*/  STL [R1+0x38], RZ ;  /* 0x000038ff01007387 */ /* 0x0001e20000100800 */
[----:B--2---:R-:W-:-:S02]  /*1b20*/  R2UR UR7, R0 ;  /* 0x00000000000772ca */ /* 0x004fc400000e0000 */
[----:B------:R-:W1:Y:S11]  /*1b30*/  LDC R0, c[0x0][0xa80] ;  /* 0x0002a000ff007b82 */ /* 0x000e760000000800 */
[----:B------:R-:W-:-:S02]  /*1b40*/  IMAD.U32 R6, RZ, RZ, UR7 ;  /* 0x00000007ff067e24 */ /* 0x000fc4000f8e00ff */
[----:B------:R-:W-:Y:S01]  /*1b50*/  IMAD.U32 R2, RZ, RZ, UR7 ;  /* 0x00000007ff027e24 */ /* 0x000fe2000f8e00ff */
[----:B------:R-:W-:Y:S02]  /*1b60*/  UIADD3.X UR7, URZ, UR59, URZ, UP3, !UPT ;  /* 0x0000003b3f077290 */ /* 0x000fe40009ffe43f */
[----:B------:R0:W-:Y:S01]  /*1b70*/  STL.64 [R1+0x28], R6 ;  /* 0x0000280601007387 */ /* 0x0001e20000100a00 */
[----:B------:R-:W-:Y:S02]  /*1b80*/  IMAD.MOV.U32 R12, RZ, RZ, R2 ;  /* 0x000000ffff0c7224 */ /* 0x000fe400078e0002 */
[----:B------:R-:W-:Y:S02]  /*1b90*/  IMAD.U32 R2, RZ, RZ, UR13 ;  /* 0x0000000dff027e24 */ /* 0x000fe4000f8e00ff */
[----:B------:R-:W-:Y:S01]  /*1ba0*/  IMAD.U32 R11, RZ, RZ, UR7 ;  /* 0x00000007ff0b7e24 */ /* 0x000fe2000f8e00ff */
[----:B------:R0:W-:Y:S01]  /*1bb0*/  STL.128 [R1], R12 ;  /* 0x0000000c01007387 */ /* 0x0001e20000100c00 */
[----:B------:R-:W-:-:S03]  /*1bc0*/  UIMAD.WIDE.U32 UR6, UR8, UR6, URZ ;  /* 0x00000006080672a5 */ /* 0x000fc6000f8e003f */
[----:B------:R0:W-:Y:S01]  /*1bd0*/  STL.128 [R1+0x40], R8 ;  /* 0x0000400801007387 */ /* 0x0001e20000100c00 */
[----:B------:R-:W-:-:S03]  /*1be0*/  @UP4 USHF.R.U32.HI UR8, URZ, UR9, UR7 ;  /* 0x000000093f084299 */ /* 0x000fc60008011607 */
[----:B------:R0:W-:Y:S01]  /*1bf0*/  STL.64 [R1+0x18], R2 ;  /* 0x0000180201007387 */ /* 0x0001e20000100a00 */
[----:B------:R-:W-:-:S03]  /*1c00*/  UIADD3 UR6, UR38, UR8, URZ ;  /* 0x0000000826067290 */ /* 0x000fc6000fffe03f */
[----:B-1----:R0:W-:Y:S01]  /*1c10*/  STL [R1+0x440], R0 ;  /* 0x0004400001007387 */ /* 0x0021e20000100800 */
[----:B------:R-:W-:Y:S01]  /*1c20*/  UIADD3 UR4, UR6, UR4, URZ ;  /* 0x0000000406047290 */ /* 0x000fe2000fffe03f */
[----:B------:R-:W-:Y:S11]  /*1c30*/  @P2 BRA `(.L_x_3394) ;  /* 0x0000000000442947 */ /* 0x000ff60003800000 */
        /* <DEDUP_REMOVED lines=10> */
.L_x_3395:
[----:B------:R-:W-:-:S11]  /*1ce0*/  UISETP.NE.AND UP0, UPT, UR5, 0x1, UPT ;  /* 0x000000010500788c */ /* 0x000fd6000bf05270 */
[----:B------:R-:W-:Y:S02]  /*1cf0*/  @UP0 ULDC.64 UR10, c[0x0][0xae0] ;  /* 0x0002b800000a0ab9 */ /* 0x000fe40000000a00 */
[----:B------:R-:W-:-:S04]  /*1d00*/  UIMAD.WIDE.U32 UR6, UR8, UR10, URZ ;  /* 0x0000000a080672a5 */ /* 0x000fc8000f8e003f */
[----:B------:R-:W-:-:S12]  /*1d10*/  @UP0 USHF.R.U32.HI UR8, URZ, UR11, UR7 ;  /* 0x0000000b3f080299 */ /* 0x000fd80008011607 */
.L_x_3396:
[----:B------:R-:W-:-:S04]  /*1d20*/  UIMAD UR8, UR8, UR5, UR5 ;  /* 0x00000005080872a4 */ /* 0x000fc8000f8e0205 */
[----:B------:R-:W-:-:S04]  /*1d30*/  UISETP.LT.AND UP0, UPT, UR4, UR8, UPT ;  /* 0x000000080400728c */ /* 0x000fc8000bf01270 */
[----:B------:R-:W-:-:S12]  /*1d40*/  USEL UR4, UR4, UR8, UP0 ;  /* 0x0000000804047287 */ /* 0x000fd80008000000 */
.L_x_3394:
        /* <DEDUP_REMOVED lines=34> */
.L_x_3398:
[----:B------:R-:W-:-:S11]  /*1f70*/  UISETP.NE.AND UP0, UPT, UR5, 0x1, UPT ;  /* 0x000000010500788c */ /* 0x000fd6000bf05270 */
[----:B------:R-:W-:Y:S02]  /*1f80*/  @UP0 ULDC.64 UR10, c[0x0][0xae0] ;  /* 0x0002b800000a0ab9 */ /* 0x000fe40000000a00 */
[----:B------:R-:W-:-:S04]  /*1f90*/  UIMAD.WIDE.U32 UR6, UR4, UR10, URZ ;  /* 0x0000000a040672a5 */ /* 0x000fc8000f8e003f */
[----:B------:R-:W-:-:S12]  /*1fa0*/  @UP0 USHF.R.U32.HI UR4, URZ, UR11, UR7 ;  /* 0x0000000b3f040299 */ /* 0x000fd80008011607 */
.L_x_3399:
[----:B------:R-:W-:-:S04]  /*1fb0*/  UIMAD UR4, UR4, UR5, URZ ;  /* 0x00000005040472a4 */ /* 0x000fc8000f8e023f */
[----:B------:R-:W-:-:S04]  /*1fc0*/  UISETP.LT.AND UP0, UPT, UR8, UR4, UPT ;  /* 0x000000040800728c */ /* 0x000fc8000bf01270 */
[----:B------:R-:W-:-:S12]  /*1fd0*/  USEL UR8, UR8, UR4, !UP0 ;  /* 0x0000000408087287 */ /* 0x000fd8000c000000 */
.L_x_3397:
        /* <DEDUP_REMOVED lines=9> */
[----:B0-----:R-:W0:Y:S01]  /*2070*/  SHFL.IDX PT, R0, R218, RZ, 0x1f ;  /* 0x00001fffda007589 */ /* 0x001e2200000e0000 */
        /* <DEDUP_REMOVED lines=87> */
.L_x_3401:
[----:B------:R-:W1:Y:S01]  /*25f0*/  S2R R20, SR_TID.X ;  /* 0x0000000000147919 */ /* 0x000e620000002100 */
[----:B0-----:R-:W0:Y:S01]  /*2600*/  LDC.64 R10, c[0x0][0xad0] ;  /* 0x0002b400ff0a7b82 */ /* 0x001e220000000a00 */
[----:B------:R-:W-:Y:S01]  /*2610*/  IADD3 R8, P0, R16, 0x100, RZ ;  /* 0x0000010010087810 */ /* 0x000fe20007f1e0ff */
[----:B------:R-:W-:Y:S01]  /*2620*/  ULDC UR4, c[0x0][0x20] ;  /* 0x0000080000047ab9 */ /* 0x000fe20000000800 */
[----:B------:R-:W-:Y:S01]  /*2630*/  IMAD.U32 R0, RZ, RZ, UR43 ;  /* 0x0000002bff007e24 */ /* 0x000fe2000f8e00ff */
[----:B------:R-:W-:Y:S01]  /*2640*/  STL.64 [R1+0x110], R34 ;  /* 0x0001102201007387 */ /* 0x000fe20000100a00 */
[----:B------:R-:W-:Y:S02]  /*2650*/  VIADD R197, R22, -UR4 ;  /* 0x8000000416c57c36 */ /* 0x000fe40008000000 */
[--C-:B------:R-:W-:Y:S01]  /*2660*/  IMAD.X R9, RZ, RZ, R17.reuse, P0 ;  /* 0x000000ffff097224 */ /* 0x100fe200000e0611 */
[----:B------:R-:W2:Y:S01]  /*2670*/  LDC.64 R6, c[0x0][0x448] ;  /* 0x00011200ff067b82 */ /* 0x000ea20000000a00 */
[----:B------:R-:W-:Y:S01]  /*2680*/  IMAD.U32 R12, RZ, RZ, UR44 ;  /* 0x0000002cff0c7e24 */ /* 0x000fe2000f8e00ff */
[----:B------:R-:W-:Y:S04]  /*2690*/  STL.64 [R1+0x100], R206 ;  /* 0x000100ce01007387 */ /* 0x000fe80000100a00 */
[----:B------:R3:W-:Y:S02]  /*26a0*/  STL.64 [R1+0x108], R8 ;  /* 0x0001080801007387 */ /* 0x0007e40000100a00 */
[----:B------:R-:W4:Y:S02]  /*26b0*/  LDC.64 R2, c[0x0][0xad8] ;  /* 0x0002b600ff027b82 */ /* 0x000f240000000a00 */
[----:B------:R-:W-:Y:S04]  /*26c0*/  STL.U8 [R1+0x118], RZ ;  /* 0x000118ff01007387 */ /* 0x000fe80000100000 */
[----:B------:R5:W-:Y:S02]  /*26d0*/  STL [R197+0x4], R0 ;  /* 0x00000400c5007387 */ /* 0x000be40000100800 */
[----:B------:R-:W3:Y:S02]  /*26e0*/  LDC.64 R4, c[0x0][0xae0] ;  /* 0x0002b800ff047b82 */ /* 0x000ee40000000a00 */
[----:B------:R0:W-:Y:S04]  /*26f0*/  STL [R197+0x8], R12 ;  /* 0x0000080cc5007387 */ /* 0x0001e80000100800 */
[----:B0-----:R0:W-:Y:S01]  /*2700*/  STL [R197+0xc], R11 ;  /* 0x00000c0bc5007387 */ /* 0x0011e20000100800 */
[----:B-1----:R-:W-:Y:S01]  /*2710*/  VIADD R205, R20, 0xffffff80 ;  /* 0xffffff8014cd7836 */ /* 0x002fe20000000000 */
[----:B------:R-:W1:Y:S02]  /*2720*/  LDC R229, c[0x0][0x450] ;  /* 0x00011400ffe57b82 */ /* 0x000e640000000800 */
[----:B--2---:R0:W-:Y:S04]  /*2730*/  STL [R197+0x24], R6 ;  /* 0x00002406c5007387 */ /* 0x0041e80000100800 */
[----:B------:R0:W-:Y:S04]  /*2740*/  STL [R197+0x14], RZ ;  /* 0x000014ffc5007387 */ /* 0x0001e80000100800 */
[----:B------:R0:W-:Y:S04]  /*2750*/  STL [R197], R205 ;  /* 0x000000cdc5007387 */ /* 0x0001e80000100800 */
[----:B------:R0:W-:Y:S04]  /*2760*/  STL [R197+0x28], R7 ;  /* 0x00002807c5007387 */ /* 0x0001e80000100800 */
[----:B----4-:R0:W-:Y:S04]  /*2770*/  STL [R197+0x10], R2 ;  /* 0x00001002c5007387 */ /* 0x0101e80000100800 */
[----:B------:R0:W-:Y:S04]  /*2780*/  STL [R197+0x18], R3 ;  /* 0x00001803c5007387 */ /* 0x0001e80000100800 */
[----:B---3--:R0:W-:Y:S04]  /*2790*/  STL [R197+0x1c], R4 ;  /* 0x00001c04c5007387 */ /* 0x0081e80000100800 */
[----:B------:R0:W-:Y:S04]  /*27a0*/  STL [R197+0x20], R5 ;  /* 0x00002005c5007387 */ /* 0x0001e80000100800 */
[----:B-1----:R0:W-:Y:S04]  /*27b0*/  STL [R197+0x2c], R229 ;  /* 0x00002ce5c5007387 */ /* 0x0021e80000100800 */
[----:B------:R-:W5:Y:S01]  /*27c0*/  LDL R13, [R1+0x204] ;  /* 0x00020400010d7983 */ /* 0x000f620000100800 */
[----:B------:R-:W-:Y:S01]  /*27d0*/  IADD3 R8, P0, R16, 0x14c, RZ ;  /* 0x0000014c10087810 */ /* 0x000fe20007f1e0ff */
[----:B------:R-:W-:Y:S02]  /*27e0*/  BSSY B0, `(.L_x_3402) ;  /* 0x000000a000007945 */ /* 0x000fe40003800000 */
[----:B------:R0:W-:Y:S02]  /*27f0*/  STL [R1+0x14c], R10 ;  /* 0x00014c0a01007387 */ /* 0x0001e40000100800 */
[----:B------:R-:W-:-:S05]  /*2800*/  IMAD.X R9, RZ, RZ, R17, P0 ;  /* 0x000000ffff097224 */ /* 0x000fca00000e0611 */
[----:B------:R0:W-:Y:S01]  /*2810*/  STL.64 [R1+0x150], R8 ;  /* 0x0001500801007387 */ /* 0x0001e20000100a00 */
[----:B-----5:R-:W-:-:S04]  /*2820*/  LEA.HI R0, R13, R13, RZ, 0x1 ;  /* 0x0000000d0d007211 */ /* 0x020fc800078f08ff */
[----:B------:R-:W-:-:S05]  /*2830*/  LOP3.LUT R0, R0, 0xfffffffe, RZ, 0xc0, !PT ;  /* 0xfffffffe00007812 */ /* 0x000fca00078ec0ff */
[----:B------:R-:W-:-:S05]  /*2840*/  IMAD.IADD R0, R13, 0x1, -R0 ;  /* 0x000000010d007824 */ /* 0x000fca00078e0a00 */
[----:B------:R-:W-:-:S04]  /*2850*/  SHF.L.U32 R0, R0, 0x1f, RZ ;  /* 0x0000001f00007819 */ /* 0x000fc800000006ff */
[----:B------:R-:W1:Y:S02]  /*2860*/  SYNCS.PHASECHK.TRANS64.TRYWAIT P0, [UR42+0x32400], R0 ;  /* 0x03240000ff0075a7 */ /* 0x000e64000800016a */
[----:B01----:R-:W-:Y:S05]  /*2870*/  @!P0 BRA `(.L_x_3403) ;  /* 0x0000026c004c8947 */ /* 0x003fea0003800000 */
.L_x_3622:
[----:B------:R-:W-:Y:S05]  /*2880*/  BSYNC B0 ;  /* 0x0000000000007941 */ /* 0x000fea0003800000 */
.L_x_3402:
        /* <DEDUP_REMOVED lines=25> */
[----:B0-----:R-:W-:Y:S02]  /*2a20*/  IMAD.MOV.U32 R8, RZ, RZ, R19 ;  /* 0x000000ffff087224 */ /* 0x001fe400078e0013 */
[----:B------:R-:W-:Y:S02]  /*2a30*/  IMAD.MOV.U32 R9, RZ, RZ, R38 ;  /* 0x000000ffff097224 */ /* 0x000fe400078e0026 */
[----:B------:R-:W-:Y:S02]  /*2a40*/  IMAD.MOV.U32 R10, RZ, RZ, R29 ;  /* 0x000000ffff0a7224 */ /* 0x000fe400078e001d */
[----:B------:R-:W-:Y:S02]  /*2a50*/  IMAD.MOV.U32 R11, RZ, RZ, R42 ;  /* 0x000000ffff0b7224 */ /* 0x000fe400078e002a */
[----:B------:R-:W-:Y:S01]  /*2a60*/  IMAD.X R19, RZ, RZ, R17, P1 ;  /* 0x000000ffff137224 */ /* 0x000fe200008e0611 */
[----:B------:R-:W-:-:S02]  /*2a70*/  IADD3 R6, P1, R16, 0x108, RZ ;  /* 0x0000010810067810 */ /* 0x000fc40007f3e0ff */
[----:B------:R0:W-:Y:S03]  /*2a80*/  STL.128 [R1+0x1a0], R8 ;  /* 0x0001a00801007387 */ /* 0x0001e60000100c00 */
[----:B------:R-:W-:Y:S02]  /*2a90*/  IMAD.X R13, RZ, RZ, R17, P1 ;  /* 0x000000ffff0d7224 */ /* 0x000fe400008e0611 */
[----:B0-----:R-:W-:Y:S02]  /*2aa0*/  IMAD.MOV.U32 R8, RZ, RZ, R30 ;  /* 0x000000ffff087224 */ /* 0x001fe400078e001e */
[----:B------:R-:W-:Y:S02]  /*2ab0*/  IMAD.MOV.U32 R9, RZ, RZ, R31 ;  /* 0x000000ffff097224 */ /* 0x000fe400078e001f */
[----:B------:R-:W-:Y:S02]  /*2ac0*/  IMAD.MOV.U32 R10, RZ, RZ, R0 ;  /* 0x000000ffff0a7224 */ /* 0x000fe400078e0000 */
[----:B------:R-:W-:-:S02]  /*2ad0*/  IMAD.MOV.U32 R11, RZ, RZ, R19 ;  /* 0x000000ffff0b7224 */ /* 0x000fc400078e0013 */
[----:B------:R-:W-:-:S03]  /*2ae0*/  IMAD.MOV.U32 R19, RZ, RZ, R40 ;  /* 0x000000ffff137224 */ /* 0x000fc600078e0028 */
[----:B------:R0:W-:Y:S02]  /*2af0*/  STL.128 [R1+0x1b0], R8 ;  /* 0x0001b00801007387 */ /* 0x0001e40000100c00 */
[----:B0-----:R-:W-:Y:S02]  /*2b00*/  IMAD.MOV.U32 R10, RZ, RZ, R33 ;  /* 0x000000ffff0a7224 */ /* 0x001fe400078e0021 */
[----:B------:R-:W-:Y:S02]  /*2b10*/  IMAD.MOV.U32 R11, RZ, RZ, R44 ;  /* 0x000000ffff0b7224 */ /* 0x000fe400078e002c */
[----:B------:R-:W-:Y:S02]  /*2b20*/  IMAD.MOV.U32 R8, RZ, RZ, R18 ;  /* 0x000000ffff087224 */ /* 0x000fe400078e0012 */
[----:B------:R-:W-:Y:S02]  /*2b30*/  IMAD.MOV.U32 R9, RZ, RZ, R15 ;  /* 0x000000ffff097224 */ /* 0x000fe400078e000f */
[----:B------:R-:W-:-:S03]  /*2b40*/  IMAD.MOV.U32 R18, RZ, RZ, R27 ;  /* 0x000000ffff127224 */ /* 0x000fc600078e001b */
[----:B------:R0:W-:Y:S04]  /*2b50*/  STL.128 [R1+0x1c0], R8 ;  /* 0x0001c00801007387 */ /* 0x0001e80000100c00 */
[----:B------:R-:W-:Y:S01]  /*2b60*/  STL.128 [R1+0x170], R16 ;  /* 0x0001701001007387 */ /* 0x000fe20000100c00 */
[----:B0-----:R-:W-:Y:S02]  /*2b70*/  IMAD.MOV.U32 R10, RZ, RZ, R217 ;  /* 0x000000ffff0a7224 */ /* 0x001fe400078e00d9 */
[----:B------:R-:W-:Y:S02]  /*2b80*/  IMAD.MOV.U32 R11, RZ, RZ, R216 ;  /* 0x000000ffff0b7224 */ /* 0x000fe400078e00d8 */
[----:B------:R-:W-:Y:S02]  /*2b90*/  IMAD.MOV.U32 R8, RZ, RZ, R6 ;  /* 0x000000ffff087224 */ /* 0x000fe400078e0006 */
[----:B------:R-:W-:-:S05]  /*2ba0*/  IMAD.MOV.U32 R9, RZ, RZ, R13 ;  /* 0x000000ffff097224 */ /* 0x000fca00078e000d */
[----:B------:R0:W-:Y:S02]  /*2bb0*/  STL.128 [R1+0x1d0], R8 ;  /* 0x0001d00801007387 */ /* 0x0001e40000100c00 */
[----:B0-----:R-:W-:Y:S02]  /*2bc0*/  IMAD.MOV.U32 R8, RZ, RZ, R26 ;  /* 0x000000ffff087224 */ /* 0x001fe400078e001a */
        /* <DEDUP_REMOVED lines=8> */
.L_x_3405:
[----:B------:R-:W-:Y:S05]  /*2c50*/  BSYNC B0 ;  /* 0x0000000000007941 */ /* 0x000fea0003800000 */
.L_x_3404:
        /* <DEDUP_REMOVED lines=8> */
.L_x_3407:
[----:B------:R-:W-:Y:S05]  /*2ce0*/  BSYNC B0 ;  /* 0x0000000000007941 */ /* 0x000fea0003800000 */
.L_x_3406:
[----:B------:R-:W-:Y:S04]  /*2cf0*/  BSSY B0, `(.L_x_3408) ;  /* 0x0000004000007945 */ /* 0x000fe80003800000 */
[----:B-1----:R-:W-:Y:S05]  /*2d00*/  @P0 BRA `(.L_x_3409) ;  /* 0x0000000000080947 */ /* 0x002fea0003800000 */
[----:B------:R-:W1:Y:S02]  /*2d10*/  SYNCS.PHASECHK.TRANS64.TRYWAIT P0, [R20+URZ], R21 ;  /* 0x00000015140075a7 */ /* 0x000e64000800017f */
[----:B-1----:R-:W-:Y:S05]  /*2d20*/  @!P0 BRA `(.L_x_3410) ;  /* 0x0000026800388947 */ /* 0x002fea0003800000 */
.L_x_3409:
[----:B------:R-:W-:Y:S05]  /*2d30*/  BSYNC B0 ;  /* 0x0000000000007941 */ /* 0x000fea0003800000 */
.L_x_3408:
        /* <DEDUP_REMOVED lines=58> */
.L_x_3623:
[----:B------:R-:W-:Y:S05]  /*30e0*/  BSYNC B0 ;  /* 0x0000000000007941 */ /* 0x000fea0003800000 */
.L_x_3411:
[----:B0-----:R-:W2:Y:S04]  /*30f0*/  LDL R6, [R1+0x28] ;  /* 0x0000280001067983 */ /* 0x001ea80000100800 */
[----:B------:R0:W5:Y:S01]  /*3100*/  LDL.64 R8, [R1+0x1f8] ;  /* 0x0001f80001087983 */ /* 0x0001620000100a00 */
[----:B------:R-:W-:Y:S01]  /*3110*/  BSSY B0, `(.L_x_3413) ;  /* 0x0000005000007945 */ /* 0x000fe20003800000 */
[----:B--2---:R-:W-:-:S04]  /*3120*/  LOP3.LUT R6, R6, 0x1, RZ, 0xfc, !PT ;  /* 0x0000000106067812 */ /* 0x004fc800078efcff */
[----:B------:R-:W-:-:S13]  /*3130*/  ISETP.NE.AND P1, PT, R6, 0x3, PT ;  /* 0x000000030600780c */ /* 0x000fda0003f25270 */
[----:B0-----:R-:W-:Y:S05]  /*3140*/  @!P1 BRA `(.L_x_3414) ;  /* 0x0000000000049947 */ /* 0x001fea0003800000 */
[----:B------:R-:W-:Y:S01]  /*3150*/  BPT.TRAP 0x1 ;  /* 0x000000040000795c */ /* 0x000fe20000300000 */
.L_x_3414:
[----:B------:R-:W-:Y:S05]  /*3160*/  BSYNC B0 ;  /* 0x0000000000007941 */ /* 0x000fea0003800000 */
.L_x_3413:
        /* <DEDUP_REMOVED lines=8> */
.L_x_3416:
[----:B------:R-:W-:Y:S05]  /*31f0*/  BSYNC B0 ;  /* 0x0000000000007941 */ /* 0x000fea0003800000 */
.L_x_3415:
[----:B------:R-:W-:Y:S04]  /*3200*/  BSSY B0, `(.L_x_3417) ;  /* 0x0000004000007945 */ /* 0x000fe80003800000 */
[----:B-1----:R-:W-:Y:S05]  /*3210*/  @P0 BRA `(.L_x_3418) ;  /* 0x0000000000080947 */ /* 0x002fea0003800000 */
[----:B------:R-:W1:Y:S02]  /*3220*/  SYNCS.PHASECHK.TRANS64.TRYWAIT P0, [R8+URZ], R9 ;  /* 0x00000009080075a7 */ /* 0x000e64000800017f */
[----:B-1----:R-:W-:Y:S05]  /*3230*/  @!P0 BRA `(.L_x_3419) ;  /* 0x0000026400208947 */ /* 0x002fea0003800000 */
.L_x_3418:
[----:B------:R-:W-:Y:S05]  /*3240*/  BSYNC B0 ;  /* 0x0000000000007941 */ /* 0x000fea0003800000 */
.L_x_3417:
        /* <DEDUP_REMOVED lines=204> */
.L_x_3421:
[----:B------:R-:W-:Y:S05]  /*3f10*/  BSYNC B0 ;  /* 0x0000000000007941 */ /* 0x000fea0003800000 */
.L_x_3420:
        /* <DEDUP_REMOVED lines=13> */
[----:B--2---:R-:W2:Y:S01]  /*3ff0*/  LD.E R13, desc[UR36][R12.64] ;  /* 0x000000240c0d7980 */ /* 0x004ea2000c101900 */
[----:B----4-:R-:W-:-:S03]  /*4000*/  ISETP.NE.AND P0, PT, R6, 0x1, PT ;  /* 0x000000010600780c */ /* 0x010fc60003f05270 */
[----:B------:R-:W4:Y:S04]  /*4010*/  LDL R6, [R197+0x8] ;  /* 0x00000800c5067983 */ /* 0x000f280000100800 */
[----:B------:R-:W4:Y:S06]  /*4020*/  LDL R12, [R197+0x14] ;  /* 0x00001400c50c7983 */ /* 0x000f2c0000100800 */
[----:B------:R-:W4:Y:S04]  /*4030*/  @P0 LDL R19, [R197+0x28] ;  /* 0x00002800c5130983 */ /* 0x000f280000100800 */
[----:B------:R-:W4:Y:S01]  /*4040*/  @P0 LDL R14, [R197+0x2c] ;  /* 0x00002c00c50e0983 */ /* 0x000f220000100800 */
[----:B---3--:R-:W-:Y:S01]  /*4050*/  ISETP.GE.AND P1, PT, R8, 0x1, PT ;  /* 0x000000010800780c */ /* 0x008fe20003f26270 */
[----:B------:R-:W-:-:S02]  /*4060*/  UMOV UR4, 0xffffffa0 ;  /* 0xffffffa000047882 */ /* 0x000fc40000000000 */
[----:B------:R-:W-:Y:S01]  /*4070*/  UIMAD UR4, UR45, UR4, 0x60 ;  /* 0x000000602d0474a4 */ /* 0x000fe2000f8e0204 */
        /* <DEDUP_REMOVED lines=10> */
[----:B------:R-:W-:Y:S02]  /*4120*/  SHF.R.S32.HI R27, RZ, 0x1f, R28 ;  /* 0x0000001fff1b7819 */ /* 0x000fe4000001141c */
[----:B------:R-:W-:Y:S02]  /*4130*/  LEA.HI R26, R26, R15, RZ, 0x2 ;  /* 0x0000000f1a1a7211 */ /* 0x000fe400078f10ff */
[----:B------:R-:W-:Y:S01]  /*4140*/  LEA.HI R29, R27, R28, RZ, 0x2 ;  /* 0x0000001c1b1d7211 */ /* 0x000fe200078f10ff */
[-C--:B------:R-:W-:Y:S01]  /*4150*/  FMUL.FTZ R147, R30, R13.reuse ;  /* 0x0000000d1e937220 */ /* 0x080fe20000410000 */
[----:B------:R-:W-:Y:S01]  /*4160*/  FMUL.FTZ R146, R31, R13 ;  /* 0x0000000d1f927220 */ /* 0x000fe20000410000 */
[----:B------:R-:W-:Y:S02]  /*4170*/  LOP3.LUT R26, R26, 0xfffffffc, RZ, 0xc0, !PT ;  /* 0xfffffffc1a1a7812 */ /* 0x000fe400078ec0ff */
[--C-:B------:R-:W-:Y:S02]  /*4180*/  SHF.R.S32.HI R30, RZ, 0x2, R29.reuse ;  /* 0x00000002ff1e7819 */ /* 0x100fe4000001141d */
[----:B------:R-:W-:Y:S01]  /*4190*/  SHF.R.S32.HI R31, RZ, 0x1f, R29 ;  /* 0x0000001fff1f7819 */ /* 0x000fe2000001141d */
[----:B------:R-:W-:Y:S01]  /*41a0*/  IMAD.IADD R15, R15, 0x1, -R26 ;  /* 0x000000010f0f7824 */ /* 0x000fe200078e0a1a */
[----:B------:R-:W-:-:S02]  /*41b0*/  SHF.R.S32.HI R26, RZ, 0x7, R25 ;  /* 0x00000007ff1a7819 */ /* 0x000fc40000011419 */
[----:B------:R-:W-:Y:S02]  /*41c0*/  LEA.HI R31, R31, R30, RZ, 0x3 ;  /* 0x0000001e1f1f7211 */ /* 0x000fe400078f18ff */
[----:B------:R-:W-:Y:S02]  /*41d0*/  LEA.HI R27, R27, R28, RZ, 0x5 ;  /* 0x0000001c1b1b7211 */ /* 0x000fe400078f28ff */
[----:B------:R-:W-:Y:S02]  /*41e0*/  LOP3.LUT R31, R31, 0xfffffff8, RZ, 0xc0, !PT ;  /* 0xfffffff81f1f7812 */ /* 0x000fe400078ec0ff */
[----:B------:R-:W-:Y:S02]  /*41f0*/  LEA.HI R25, R25, R26, RZ, 0x1 ;  /* 0x0000001a19197211 */ /* 0x000fe400078f08ff */
[----:B------:R-:W-:Y:S01]  /*4200*/  SHF.R.S32.HI R27, RZ, 0x5, R27 ;  /* 0x00000005ff1b7819 */ /* 0x000fe2000001141b */
[----:B------:R-:W-:Y:S01]  /*4210*/  IMAD.IADD R31, R30, 0x1, -R31 ;  /* 0x000000011e1f7824 */ /* 0x000fe200078e0a1f */
[----:B------:R-:W-:-:S02]  /*4220*/  LOP3.LUT R25, R25, 0x3fffffe, RZ, 0xc0, !PT ;  /* 0x03fffffe19197812 */ /* 0x000fc400078ec0ff */
        /* <DEDUP_REMOVED lines=58> */
[----:B------:R-:W-:Y:S01]  /*45d0*/  IMAD R18, R29, -0x2, R18 ;  /* 0xfffffffe1d127824 */ /* 0x000fe200078e0212 */
[----:B------:R-:W-:Y:S01]  /*45e0*/  LOP3.LUT R13, RZ, R10, RZ, 0x33, !PT ;  /* 0x0000000aff0d7212 */ /* 0x000fe200078e33ff */
[----:B------:R-:W-:-:S03]  /*45f0*/  VIADD R14, R14, 0x60 ;  /* 0x000000600e0e7836 */ /* 0x000fc60000000000 */
[----:B------:R-:W2:Y:S01]  /*4600*/  MUFU.TANH R121, R121 ;  /* 0x0000007900797308 */ /* 0x000ea20000002400 */
[----:B------:R-:W-:-:S07]  /*4610*/  IMAD.IADD R18, R18, 0x1, -R9 ;  /* 0x0000000112127824 */ /* 0x000fce00078e0a09 */
        /* <DEDUP_REMOVED lines=48> */
[----:B------:R-:W-:-:S02]  /*4920*/  IMAD.U32 R26, RZ, RZ, UR4 ;  /* 0x00000004ff1a7e24 */ /* 0x000fc4000f8e00ff */
[----:B------:R-:W-:Y:S02]  /*4930*/  IMAD.IADD R18, R18, 0x1, R13 ;  /* 0x0000000112127824 */ /* 0x000fe400078e020d */
[----:B------:R-:W-:Y:S01]  /*4940*/  VIADD R25, R12, UR4 ;  /* 0x000000040c197c36 */ /* 0x000fe20008000000 */
[----:B0-----:R-:W-:Y:S01]  /*4950*/  VIADDMNMX R11, R15, R19, R14, PT ;  /* 0x000000130f0b7246 */ /* 0x001fe2000380010e */
[----:B------:R-:W-:Y:S02]  /*4960*/  IMAD R29, R29, -0x2, R26 ;  /* 0xfffffffe1d1d7824 */ /* 0x000fe400078e021a */
        /* <DEDUP_REMOVED lines=14> */
.L_x_3427:
[----:B------:R-:W-:Y:S05]  /*4a50*/  BSYNC B2 ;  /* 0x0000000000027941 */ /* 0x000fea0003800000 */
.L_x_3426:
[----:B------:R-:W-:Y:S01]  /*4a60*/  LOP3.LUT R13, RZ, R13, RZ, 0x33, !PT ;  /* 0x0000000dff0d7212 */ /* 0x000fe200078e33ff */
[----:B------:R-:W-:Y:S06]  /*4a70*/  BRA `(.L_x_3428) ;  /* 0x0000000000187947 */ /* 0x000fec0003800000 */
.L_x_3425:
[----:B------:R-:W-:-:S13]  /*4a80*/  ISETP.NE.AND P0, PT, R8, 0x1, PT ;  /* 0x000000010800780c */ /* 0x000fda0003f05270 */
[----:B------:R-:W-:Y:S05]  /*4a90*/  @!P0 BRA `(.L_x_3428) ;  /* 0x0000000000108947 */ /* 0x000fea0003800000 */
[----:B------:R-:W2:Y:S04]  /*4aa0*/  LDL R12, [R197+0x1c] ;  /* 0x00001c00c50c7983 */ /* 0x000ea80000100800 */
[----:B------:R-:W3:Y:S01]  /*4ab0*/  LDL R26, [R197+0x20] ;  /* 0x00002000c51a7983 */ /* 0x000ee20000100800 */
[----:B--2---:R-:W-:-:S05]  /*4ac0*/  IMAD.HI.U32 R13, R13, R12, RZ ;  /* 0x0000000c0d0d7227 */ /* 0x004fca00078e00ff */
[----:B---3--:R-:W-:-:S07]  /*4ad0*/  SHF.R.U32.HI R13, RZ, R26, R13 ;  /* 0x0000001aff0d7219 */ /* 0x008fce000001160d */
.L_x_3428:
[----:B------:R-:W-:Y:S05]  /*4ae0*/  BSYNC B1 ;  /* 0x0000000000017941 */ /* 0x000fea0003800000 */
.L_x_3424:
[----:B------:R-:W-:-:S05]  /*4af0*/  IMAD R13, R8, R13, R29 ;  /* 0x0000000d080d7224 */ /* 0x000fca00078e021d */
[----:B------:R-:W-:Y:S02]  /*4b00*/  VIMNMX R10, R10, R13, !PT ;  /* 0x0000000d0a0a7248 */ /* 0x000fe40007fe0100 */
[----:B------:R-:W-:-:S07]  /*4b10*/  VIADDMNMX R11, R13, R8, R11, PT ;  /* 0x000000080d0b7246 */ /* 0x000fce000380010b */
.L_x_3423:
[----:B------:R-:W-:Y:S05]  /*4b20*/  BSYNC B0 ;  /* 0x0000000000007941 */ /* 0x000fea0003800000 */
.L_x_3422:
        /* <DEDUP_REMOVED lines=132> */
.L_x_3434:
[----:B------:R-:W-:Y:S05]  /*5370*/  BSYNC B2 ;  /* 0x0000000000027941 */ /* 0x000fea0003800000 */
.L_x_3433:
[----:B------:R-:W-:Y:S01]  /*5380*/  LOP3.LUT R9, RZ, R9, RZ, 0x33, !PT ;  /* 0x00000009ff097212 */ /* 0x000fe200078e33ff */
[----:B------:R-:W-:Y:S06]  /*5390*/  BRA `(.L_x_3435) ;  /* 0x0000000000187947 */ /* 0x000fec0003800000 */
.L_x_3432:
[----:B------:R-:W-:-:S13]  /*53a0*/  ISETP.NE.AND P6, PT, R8, 0x1, PT ;  /* 0x000000010800780c */ /* 0x000fda0003fc5270 */
[----:B------:R-:W-:Y:S05]  /*53b0*/  @!P6 BRA `(.L_x_3435) ;  /* 0x000000000010e947 */ /* 0x000fea0003800000 */
[----:B------:R-:W2:Y:S04]  /*53c0*/  LDL R6, [R197+0x1c] ;  /* 0x00001c00c5067983 */ /* 0x000ea80000100800 */
[----:B------:R-:W3:Y:S01]  /*53d0*/  LDL R12, [R197+0x20] ;  /* 0x00002000c50c7983 */ /* 0x000ee20000100800 */
[----:B--2---:R-:W-:-:S05]  /*53e0*/  IMAD.HI.U32 R9, R9, R6, RZ ;  /* 0x0000000609097227 */ /* 0x004fca00078e00ff */
[----:B---3--:R-:W-:-:S07]  /*53f0*/  SHF.R.U32.HI R9, RZ, R12, R9 ;  /* 0x0000000cff097219 */ /* 0x008fce0000011609 */
.L_x_3435:
[----:B------:R-:W-:Y:S05]  /*5400*/  BSYNC B1 ;  /* 0x0000000000017941 */ /* 0x000fea0003800000 */
.L_x_3431:
[----:B------:R-:W-:-:S05]  /*5410*/  IMAD R9, R8, R9, R29 ;  /* 0x0000000908097224 */ /* 0x000fca00078e021d */
[----:B------:R-:W-:Y:S02]  /*5420*/  VIADDMNMX R11, R9, R8, R11, PT ;  /* 0x00000008090b7246 */ /* 0x000fe4000380010b */
[----:B------:R-:W-:-:S07]  /*5430*/  VIMNMX R10, R10, R9, !PT ;  /* 0x000000090a0a7248 */ /* 0x000fce0007fe0100 */
.L_x_3430:
[----:B------:R-:W-:Y:S05]  /*5440*/  BSYNC B0 ;  /* 0x0000000000007941 */ /* 0x000fea0003800000 */
.L_x_3429:
        /* <DEDUP_REMOVED lines=10> */
[----:B------:R-:W2:Y:S01]  /*54f0*/  LDL R138, [R1+0x218] ;  /* 0x00021800018a7983 */ /* 0x000ea20000100800 */
[----:B------:R-:W-:Y:S02]  /*5500*/  ISETP.GT.AND P0, PT, R10, 0x9, !P0 ;  /* 0x000000090a00780c */ /* 0x000fe40004704270 */
[----:B------:R-:W-:Y:S01]  /*5510*/  ISETP.NE.AND P1, PT, R28, RZ, PT ;  /* 0x000000ff1c00720c */ /* 0x000fe20003f25270 */
[----:B------:R-:W2:Y:S01]  /*5520*/  LDL R25, [R1+0x22c] ;  /* 0x00022c0001197983 */ /* 0x000ea20000100800 */
[----:B------:R-:W-:Y:S02]  /*5530*/  ISETP.LT.OR P0, PT, R11, 0xa, P0 ;  /* 0x0000000a0b00780c */ /* 0x000fe40000701670 */
[----:B------:R-:W-:Y:S01]  /*5540*/  ISETP.NE.AND P6, PT, R32, RZ, PT ;  /* 0x000000ff2000720c */ /* 0x000fe20003fc5270 */
[----:B------:R-:W2:Y:S01]  /*5550*/  LDL R28, [R1+0x238] ;  /* 0x00023800011c7983 */ /* 0x000ea20000100800 */
[----:B------:R-:W-:-:S02]  /*5560*/  FSEL R146, R146, -INF , !P0 ;  /* 0xff80000092927808 */ /* 0x000fc40004000000 */
[----:B------:R-:W-:Y:S01]  /*5570*/  ISETP.NE.AND P0, PT, R27, RZ, PT ;  /* 0x000000ff1b00720c */ /* 0x000fe20003f05270 */
[----:B------:R-:W2:Y:S01]  /*5580*/  LDL R26, [R1+0x230] ;  /* 0x00023000011a7983 */ /* 0x000ea20000100800 */
[----:B------:R-:W-:Y:S02]  /*5590*/  FMNMX.FTZ R9, R120, R121, !PT ;  /* 0x0000007978097209 */ /* 0x000fe40007810000 */
[----:B------:R-:W-:Y:S01]  /*55a0*/  ISETP.GT.AND P0, PT, R10, 0x10, !P0 ;  /* 0x000000100a00780c */ /* 0x000fe20004704270 */
[----:B------:R-:W2:Y:S01]  /*55b0*/  LDL R27, [R1+0x234] ;  /* 0x00023400011b7983 */ /* 0x000ea20000100800 */
[----:B------:R-:W-:Y:S02]  /*55c0*/  FMNMX.FTZ R8, R122, R9, !PT ;  /* 0x000000097a087209 */ /* 0x000fe40007810000 */
[----:B------:R-:W-:Y:S01]  /*55d0*/  ISETP.LT.OR P0, PT, R11, 0x11, P0 ;  /* 0x000000110b00780c */ /* 0x000fe20000701670 */
[----:B------:R-:W2:Y:S01]  /*55e0*/  LDL R29, [R1+0x23c] ;  /* 0x00023c00011d7983 */ /* 0x000ea20000100800 */
[----:B------:R-:W-:-:S02]  /*55f0*/  FMNMX.FTZ R13, R21, R8, !PT ;  /* 0x00000008150d7209 */ /* 0x000fc40007810000 */
[----:B------:R-:W-:Y:S01]  /*5600*/  FSEL R162, R162, -INF , !P0 ;  /* 0xff800000a2a27808 */ /* 0x000fe20004000000 */
[----:B------:R-:W2:Y:S01]  /*5610*/  LDL R30, [R1+0x240] ;  /* 0x00024000011e7983 */ /* 0x000ea20000100800 */
[----:B------:R-:W-:Y:S02]  /*5620*/  ISETP.GT.AND P0, PT, R10, 0x11, !P1 ;  /* 0x000000110a00780c */ /* 0x000fe40004f04270 */
[----:B------:R-:W-:Y:S01]  /*5630*/  ISETP.NE.AND P1, PT, R40, RZ, PT ;  /* 0x000000ff2800720c */ /* 0x000fe20003f25270 */
[----:B------:R-:W2:Y:S01]  /*5640*/  LDL R152, [R1+0x220] ;  /* 0x0002200001987983 */ /* 0x000ea20000100800 */
[----:B------:R-:W-:Y:S02]  /*5650*/  ISETP.LT.OR P0, PT, R11, 0x12, P0 ;  /* 0x000000120b00780c */ /* 0x000fe40000701670 */
[----:B------:R-:W-:Y:S01]  /*5660*/  ISETP.GT.AND P2, PT, R10, 0x49, !P2 ;  /* 0x000000490a00780c */ /* 0x000fe20005744270 */
[----:B------:R-:W2:Y:S01]  /*5670*/  LDL R151, [R1+0x21c] ;  /* 0x00021c0001977983 */ /* 0x000ea20000100800 */
[----:B------:R-:W-:-:S02]  /*5680*/  FSEL R163, R163, -INF , !P0 ;  /* 0xff800000a3a37808 */ /* 0x000fc40004000000 */
[----:B------:R-:W-:Y:S01]  /*5690*/  ISETP.NE.AND P0, PT, R31, RZ, PT ;  /* 0x000000ff1f00720c */ /* 0x000fe20003f05270 */
[----:B------:R-:W2:Y:S01]  /*56a0*/  LDL R32, [R1+0x248] ;  /* 0x0002480001207983 */ /* 0x000ea20000100800 */
[C---:B------:R-:W-:Y:S02]  /*56b0*/  ISETP.GT.AND P3, PT, R10.reuse, 0x50, !P3 ;  /* 0x000000500a00780c */ /* 0x040fe40005f64270 */
[C---:B------:R-:W-:Y:S01]  /*56c0*/  ISETP.GT.AND P0, PT, R10.reuse, 0x18, !P0 ;  /* 0x000000180a00780c */ /* 0x040fe20004704270 */
[----:B------:R-:W2:Y:S01]  /*56d0*/  LDL R31, [R1+0x244] ;  /* 0x00024400011f7983 */ /* 0x000ea20000100800 */
[C---:B------:R-:W-:Y:S02]  /*56e0*/  ISETP.LT.OR P2, PT, R11.reuse, 0x4a, P2 ;  /* 0x0000004a0b00780c */ /* 0x040fe40001741670 */
[----:B------:R-:W-:Y:S01]  /*56f0*/  ISETP.LT.OR P0, PT, R11, 0x19, P0 ;  /* 0x000000190b00780c */ /* 0x000fe20000701670 */
[----:B------:R-:W2:Y:S01]  /*5700*/  LDL R40, [R1+0x268] ;  /* 0x0002680001287983 */ /* 0x000ea20000100800 */
[----:B------:R-:W-:-:S02]  /*5710*/  ISETP.GT.AND P4, PT, R10, 0x51, !P4 ;  /* 0x000000510a00780c */ /* 0x000fc40006784270 */
[----:B------:R-:W-:Y:S01]  /*5720*/  FSEL R158, R158, -INF , !P0 ;  /* 0xff8000009e9e7808 */ /* 0x000fe20004000000 */
[----:B------:R-:W2:Y:S01]  /*5730*/  LDL R44, [R1+0x278] ;  /* 0x00027800012c7983 */ /* 0x000ea20000100800 */
[----:B------:R-:W-:Y:S02]  /*5740*/  ISETP.GT.AND P0, PT, R10, 0x19, !P6 ;  /* 0x000000190a00780c */ /* 0x000fe40007704270 */
[----:B------:R-:W-:Y:S01]  /*5750*/  ISETP.NE.AND P6, PT, R41, RZ, PT ;  /* 0x000000ff2900720c */ /* 0x000fe20003fc5270 */
[----:B------:R-:W2:Y:S01]  /*5760*/  LDL R45, [R1+0x27c] ;  /* 0x00027c00012d7983 */ /* 0x000ea20000100800 */
[C---:B------:R-:W-:Y:S02]  /*5770*/  ISETP.LT.OR P0, PT, R11.reuse, 0x1a, P0 ;  /* 0x0000001a0b00780c */ /* 0x040fe40000701670 */
[----:B------:R-:W-:Y:S01]  /*5780*/  ISETP.LT.OR P3, PT, R11, 0x51, P3 ;  /* 0x000000510b00780c */ /* 0x000fe20001f61670 */
[----:B------:R-:W2:Y:S01]  /*5790*/  LDL R41, [R1+0x26c] ;  /* 0x00026c0001297983 */ /* 0x000ea20000100800 */
[----:B------:R-:W-:-:S02]  /*57a0*/  FSEL R190, R190, -INF , !P0 ;  /* 0xff800000bebe7808 */ /* 0x000fc40004000000 */
[----:B------:R-:W-:Y:S01]  /*57b0*/  ISETP.NE.AND P0, PT, R33, RZ, PT ;  /* 0x000000ff2100720c */ /* 0x000fe20003f05270 */
[----:B------:R-:W2:Y:S01]  /*57c0*/  LDL R46, [R1+0x280] ;  /* 0x00028000012e7983 */ /* 0x000ea20000100800 */
[----:B------:R-:W-:Y:S02]  /*57d0*/  FSEL R171, R171, -INF , !P2 ;  /* 0xff800000abab7808 */ /* 0x000fe40005000000 */
[C---:B------:R-:W-:Y:S01]  /*57e0*/  ISETP.GT.AND P0, PT, R10.reuse, 0x20, !P0 ;  /* 0x000000200a00780c */ /* 0x040fe20004704270 */
[----:B------:R-:W2:Y:S01]  /*57f0*/  LDL R33, [R1+0x24c] ;  /* 0x00024c0001217983 */ /* 0x000ea20000100800 */
[----:B------:R-:W-:Y:S02]  /*5800*/  ISETP.GT.AND P5, PT, R10, 0x58, !P5 ;  /* 0x000000580a00780c */ /* 0x000fe40006fa4270 */
[C---:B------:R-:W-:Y:S01]  /*5810*/  ISETP.LT.OR P0, PT, R11.reuse, 0x21, P0 ;  /* 0x000000210b00780c */ /* 0x040fe20000701670 */
[----:B------:R-:W2:Y:S01]  /*5820*/  LDL R47, [R1+0x284] ;  /* 0x00028400012f7983 */ /* 0x000ea20000100800 */
[----:B------:R-:W-:-:S02]  /*5830*/  ISETP.LT.OR P4, PT, R11, 0x52, P4 ;  /* 0x000000520b00780c */ /* 0x000fc40002781670 */
[----:B------:R-:W-:Y:S01]  /*5840*/  FSEL R160, R160, -INF , !P0 ;  /* 0xff800000a0a07808 */ /* 0x000fe20004000000 */
[----:B------:R-:W2:Y:S01]  /*5850*/  LDL R48, [R1+0x288] ;  /* 0x0002880001307983 */ /* 0x000ea20000100800 */
[----:B------:R-:W-:Y:S02]  /*5860*/  ISETP.NE.AND P0, PT, R34, RZ, PT ;  /* 0x000000ff2200720c */ /* 0x000fe40003f05270 */
[----:B------:R-:W-:Y:S01]  /*5870*/  FSEL R172, R172, -INF , !P3 ;  /* 0xff800000acac7808 */ /* 0x000fe20005800000 */
[----:B------:R-:W2:Y:S01]  /*5880*/  LDL R34, [R1+0x250] ;  /* 0x0002500001227983 */ /* 0x000ea20000100800 */
[----:B------:R-:W-:Y:S02]  /*5890*/  ISETP.GT.AND P0, PT, R10, 0x21, !P0 ;  /* 0x000000210a00780c */ /* 0x000fe40004704270 */
[C---:B------:R-:W-:Y:S01]  /*58a0*/  ISETP.LT.OR P5, PT, R11.reuse, 0x59, P5 ;  /* 0x000000590b00780c */ /* 0x040fe20002fa1670 */
[----:B------:R-:W2:Y:S01]  /*58b0*/  LDL R49, [R1+0x28c] ;  /* 0x00028c0001317983 */ /* 0x000ea20000100800 */
[----:B------:R-:W-:-:S02]  /*58c0*/  ISETP.LT.OR P0, PT, R11, 0x22, P0 ;  /* 0x000000220b00780c */ /* 0x000fc40000701670 */
[----:B------:R-:W-:Y:S01]  /*58d0*/  FSEL R173, R173, -INF , !P4 ;  /* 0xff800000adad7808 */ /* 0x000fe20006000000 */
[----:B------:R-:W2:Y:S01]  /*58e0*/  LDL R50, [R1+0x290] ;  /* 0x0002900001327983 */ /* 0x000ea20000100800 */
[----:B------:R-:W-:Y:S02]  /*58f0*/  FSEL R180, R180, -INF , !P0 ;  /* 0xff800000b4b47808 */ /* 0x000fe40004000000 */
[----:B------:R-:W-:Y:S01]  /*5900*/  ISETP.NE.AND P0, PT, R35, RZ, PT ;  /* 0x000000ff2300720c */ /* 0x000fe20003f05270 */
[----:B------:R-:W2:Y:S01]  /*5910*/  LDL R51, [R1+0x294] ;  /* 0x0002940001337983 */ /* 0x000ea20000100800 */
[----:B------:R-:W-:Y:S02]  /*5920*/  FSEL R174, R174, -INF , !P5 ;  /* 0xff800000aeae7808 */ /* 0x000fe40006800000 */
[----:B------:R-:W-:Y:S01]  /*5930*/  ISETP.GT.AND P0, PT, R10, 0x28, !P0 ;  /* 0x000000280a00780c */ /* 0x000fe20004704270 */
[----:B------:R-:W2:Y:S03]  /*5940*/  LDL R35, [R1+0x254] ;  /* 0x0002540001237983 */ /* 0x000ea60000100800 */
[----:B------:R-:W-:Y:S01]  /*5950*/  ISETP.LT.OR P0, PT, R11, 0x29, P0 ;  /* 0x000000290b00780c */ /* 0x000fe20000701670 */
[----:B------:R-:W2:Y:S03]  /*5960*/  LDL R52, [R1+0x298] ;  /* 0x0002980001347983 */ /* 0x000ea60000100800 */
[----:B------:R-:W-:Y:S01]  /*5970*/  FSEL R181, R181, -INF , !P0 ;  /* 0xff800000b5b57808 */ /* 0x000fe20004000000 */
[----:B------:R-:W2:Y:S01]  /*5980*/  LDL R53, [R1+0x29c] ;  /* 0x00029c0001357983 */ /* 0x000ea20000100800 */
[----:B------:R-:W-:-:S03]  /*5990*/  ISETP.NE.AND P0, PT, R36, RZ, PT ;  /* 0x000000ff2400720c */ /* 0x000fc60003f05270 */
[----:B------:R-:W2:Y:S01]  /*59a0*/  LDL R36, [R1+0x258] ;  /* 0x0002580001247983 */ /* 0x000ea20000100800 */
[----:B------:R-:W-:-:S03]  /*59b0*/  ISETP.GT.AND P0, PT, R10, 0x29, !P0 ;  /* 0x000000290a00780c */ /* 0x000fc60004704270 */
[----:B------:R-:W2:Y:S01]  /*59c0*/  LDL R54, [R1+0x2a0] ;  /* 0x0002a00001367983 */ /* 0x000ea20000100800 */
[----:B------:R-:W-:-:S03]  /*59d0*/  ISETP.LT.OR P0, PT, R11, 0x2a, P0 ;  /* 0x0000002a0b00780c */ /* 0x000fc60000701670 */
[----:B------:R-:W2:Y:S01]  /*59e0*/  LDL R55, [R1+0x2a4] ;  /* 0x0002a40001377983 */ /* 0x000ea20000100800 */
[----:B------:R-:W-:Y:S02]  /*59f0*/  FSEL R182, R182, -INF , !P0 ;  /* 0xff800000b6b67808 */ /* 0x000fe40004000000 */
[----:B------:R-:W-:Y:S01]  /*5a00*/  ISETP.NE.AND P0, PT, R37, RZ, PT ;  /* 0x000000ff2500720c */ /* 0x000fe20003f05270 */
[----:B------:R-:W2:Y:S03]  /*5a10*/  LDL R56, [R1+0x2a8] ;  /* 0x0002a80001387983 */ /* 0x000ea60000100800 */
        /* <DEDUP_REMOVED lines=15> */
[C---:B------:R-:W-:Y:S01]  /*5b10*/  ISETP.GT.AND P0, PT, R10.reuse, 0x38, !P0 ;  /* 0x000000380a00780c */ /* 0x040fe20004704270 */
[----:B------:R-:W2:Y:S03]  /*5b20*/  LDL R39, [R1+0x264] ;  /* 0x0002640001277983 */ /* 0x000ea60000100800 */
[----:B------:R-:W-:Y:S01]  /*5b30*/  ISETP.LT.OR P0, PT, R11, 0x39, P0 ;  /* 0x000000390b00780c */ /* 0x000fe20000701670 */
[----:B------:R-:W2:Y:S03]  /*5b40*/  LDL R62, [R1+0x2c0] ;  /* 0x0002c000013e7983 */ /* 0x000ea60000100800 */
[----:B------:R-:W-:Y:S01]  /*5b50*/  FSEL R187, R187, -INF , !P0 ;  /* 0xff800000bbbb7808 */ /* 0x000fe20004000000 */
[----:B------:R-:W2:Y:S01]  /*5b60*/  LDL R63, [R1+0x2c4] ;  /* 0x0002c400013f7983 */ /* 0x000ea20000100800 */
[----:B------:R-:W-:-:S02]  /*5b70*/  ISETP.GT.AND P0, PT, R10, 0x39, !P1 ;  /* 0x000000390a00780c */ /* 0x000fc40004f04270 */
[----:B------:R-:W-:Y:S01]  /*5b80*/  ISETP.NE.AND P1, PT, R43, RZ, PT ;  /* 0x000000ff2b00720c */ /* 0x000fe20003f25270 */
[----:B------:R-:W2:Y:S01]  /*5b90*/  LDL R64, [R1+0x2c8] ;  /* 0x0002c80001407983 */ /* 0x000ea20000100800 */
[----:B------:R-:W-:Y:S02]  /*5ba0*/  ISETP.LT.OR P0, PT, R11, 0x3a, P0 ;  /* 0x0000003a0b00780c */ /* 0x000fe40000701670 */
[----:B------:R-:W-:Y:S01]  /*5bb0*/  ISETP.GT.AND P1, PT, R10, 0x48, !P1 ;  /* 0x000000480a00780c */ /* 0x000fe20004f24270 */
[----:B------:R-:W2:Y:S01]  /*5bc0*/  LDL R43, [R1+0x274] ;  /* 0x00027400012b7983 */ /* 0x000ea20000100800 */
[----:B------:R-:W-:Y:S02]  /*5bd0*/  FSEL R188, R188, -INF , !P0 ;  /* 0xff800000bcbc7808 */ /* 0x000fe40004000000 */
[----:B------:R-:W-:Y:S01]  /*5be0*/  ISETP.NE.AND P0, PT, R15, RZ, PT ;  /* 0x000000ff0f00720c */ /* 0x000fe20003f05270 */
[----:B------:R-:W2:Y:S01]  /*5bf0*/  LDL R65, [R1+0x2cc] ;  /* 0x0002cc0001417983 */ /* 0x000ea20000100800 */
[----:B------:R-:W-:-:S02]  /*5c00*/  ISETP.LT.OR P1, PT, R11, 0x49, P1 ;  /* 0x000000490b00780c */ /* 0x000fc40000f21670 */
[----:B------:R-:W-:Y:S01]  /*5c10*/  ISETP.GT.AND P0, PT, R10, RZ, !P0 ;  /* 0x000000ff0a00720c */ /* 0x000fe20004704270 */
[----:B------:R-:W2:Y:S01]  /*5c20*/  LDL R66, [R1+0x2d0] ;  /* 0x0002d00001427983 */ /* 0x000ea20000100800 */
[----:B------:R-:W-:Y:S02]  /*5c30*/  FSEL R170, R170, -INF , !P1 ;  /* 0xff800000aaaa7808 */ /* 0x000fe40004800000 */
[----:B------:R-:W-:Y:S01]  /*5c40*/  ISETP.LT.OR P0, PT, R11, 0x1, P0 ;  /* 0x000000010b00780c */ /* 0x000fe20000701670 */
[----:B------:R-:W2:Y:S03]  /*5c50*/  LDL R67, [R1+0x2d4] ;  /* 0x0002d40001437983 */ /* 0x000ea60000100800 */
[----:B------:R-:W-:Y:S01]  /*5c60*/  FSEL R149, R149, -INF , !P0 ;  /* 0xff80000095957808 */ /* 0x000fe20004000000 */
[----:B------:R-:W2:Y:S01]  /*5c70*/  LDL R68, [R1+0x2d8] ;  /* 0x0002d80001447983 */ /* 0x000ea20000100800 */
[----:B------:R-:W-:-:S02]  /*5c80*/  ISETP.GT.AND P0, PT, R10, 0x40, !P6 ;  /* 0x000000400a00780c */ /* 0x000fc40007704270 */
[----:B------:R-:W-:Y:S01]  /*5c90*/  FMNMX.FTZ R6, R149, R148, !PT ;  /* 0x0000009495067209 */ /* 0x000fe20007810000 */
[----:B------:R-:W2:Y:S01]  /*5ca0*/  LDL R69, [R1+0x2dc] ;  /* 0x0002dc0001457983 */ /* 0x000ea20000100800 */
[----:B------:R-:W-:Y:S02]  /*5cb0*/  ISETP.LT.OR P0, PT, R11, 0x41, P0 ;  /* 0x000000410b00780c */ /* 0x000fe40000701670 */
[----:B------:R-:W-:Y:S01]  /*5cc0*/  FMNMX.FTZ R9, R147, R6, !PT ;  /* 0x0000000693097209 */ /* 0x000fe20007810000 */
[----:B------:R-:W2:Y:S01]  /*5cd0*/  LDL R70, [R1+0x2e0] ;  /* 0x0002e00001467983 */ /* 0x000ea20000100800 */
[----:B------:R-:W-:Y:S02]  /*5ce0*/  FMNMX.FTZ R6, R192, R13, !PT ;  /* 0x0000000dc0067209 */ /* 0x000fe40007810000 */
[----:B------:R-:W-:Y:S01]  /*5cf0*/  FMNMX.FTZ R9, R146, R9, !PT ;  /* 0x0000000992097209 */ /* 0x000fe20007810000 */
[----:B------:R-:W2:Y:S01]  /*5d00*/  LDL R71, [R1+0x2e4] ;  /* 0x0002e40001477983 */ /* 0x000ea20000100800 */
[----:B------:R-:W-:-:S02]  /*5d10*/  FSEL R168, R168, -INF , !P0 ;  /* 0xff800000a8a87808 */ /* 0x000fc40004000000 */
[----:B------:R-:W-:Y:S01]  /*5d20*/  FMNMX.FTZ R8, R162, R9, !PT ;  /* 0x00000009a2087209 */ /* 0x000fe20007810000 */
[----:B------:R-:W2:Y:S01]  /*5d30*/  LDL R72, [R1+0x2e8] ;  /* 0x0002e80001487983 */ /* 0x000ea20000100800 */
[----:B------:R-:W-:Y:S02]  /*5d40*/  FMNMX.FTZ R9, R161, R6, !PT ;  /* 0x00000006a1097209 */ /* 0x000fe40007810000 */
[----:B------:R-:W-:Y:S01]  /*5d50*/  FMNMX.FTZ R13, R163, R8, !PT ;  /* 0x00000008a30d7209 */ /* 0x000fe20007810000 */
[----:B------:R-:W2:Y:S01]  /*5d60*/  LDL R73, [R1+0x2ec] ;  /* 0x0002ec0001497983 */ /* 0x000ea20000100800 */
[----:B------:R-:W-:Y:S02]  /*5d70*/  FMNMX.FTZ R9, R156, R9, !PT ;  /* 0x000000099c097209 */ /* 0x000fe40007810000 */
[----:B------:R-:W-:Y:S01]  /*5d80*/  FMNMX.FTZ R13, R158, R13, !PT ;  /* 0x0000000d9e0d7209 */ /* 0x000fe20007810000 */
[----:B------:R-:W2:Y:S01]  /*5d90*/  LDL R74, [R1+0x2f0] ;  /* 0x0002f000014a7983 */ /* 0x000ea20000100800 */
[----:B------:R-:W-:-:S02]  /*5da0*/  FMNMX.FTZ R9, R224, R9, !PT ;  /* 0x00000009e0097209 */ /* 0x000fc40007810000 */
        /* <DEDUP_REMOVED lines=18> */
[----:B------:R-:W-:Y:S01]  /*5ed0*/  ISETP.NE.AND P0, PT, R42, RZ, PT ;  /* 0x000000ff2a00720c */ /* 0x000fe20003f05270 */
[----:B------:R-:W2:Y:S01]  /*5ee0*/  LDL R81, [R1+0x30c] ;  /* 0x00030c0001517983 */ /* 0x000ea20000100800 */
[----:B------:R-:W-:Y:S02]  /*5ef0*/  FMNMX.FTZ R9, R136, R9, !PT ;  /* 0x0000000988097209 */ /* 0x000fe40007810000 */
[----:B------:R-:W-:Y:S01]  /*5f00*/  FMNMX.FTZ R6, R186, R13, !PT ;  /* 0x0000000dba067209 */ /* 0x000fe20007810000 */
[----:B------:R-:W2:Y:S01]  /*5f10*/  LDL R42, [R1+0x270] ;  /* 0x00027000012a7983 */ /* 0x000ea20000100800 */
[----:B------:R-:W-:Y:S02]  /*5f20*/  FMNMX.FTZ R9, R20, R9, !PT ;  /* 0x0000000914097209 */ /* 0x000fe40007810000 */
[----:B------:R-:W-:Y:S01]  /*5f30*/  ISETP.GT.AND P0, PT, R10, 0x41, !P0 ;  /* 0x000000410a00780c */ /* 0x000fe20004704270 */
[----:B------:R-:W2:Y:S01]  /*5f40*/  LDL R82, [R1+0x310] ;  /* 0x0003100001527983 */ /* 0x000ea20000100800 */
[----:B------:R-:W-:-:S02]  /*5f50*/  FMNMX.FTZ R13, R187, R6, !PT ;  /* 0x00000006bb0d7209 */ /* 0x000fc40007810000 */
[----:B------:R-:W-:Y:S01]  /*5f60*/  FMNMX.FTZ R9, R176, R9, !PT ;  /* 0x00000009b0097209 */ /* 0x000fe20007810000 */
[----:B------:R-:W2:Y:S01]  /*5f70*/  LDL R83, [R1+0x314] ;  /* 0x0003140001537983 */ /* 0x000ea20000100800 */
[----:B------:R-:W-:Y:S02]  /*5f80*/  ISETP.LT.OR P0, PT, R11, 0x42, P0 ;  /* 0x000000420b00780c */ /* 0x000fe40000701670 */
[----:B------:R-:W-:Y:S01]  /*5f90*/  FMNMX.FTZ R13, R188, R13, !PT ;  /* 0x0000000dbc0d7209 */ /* 0x000fe20007810000 */
[----:B------:R-:W2:Y:S01]  /*5fa0*/  LDL R84, [R1+0x318] ;  /* 0x0003180001547983 */ /* 0x000ea20000100800 */
[----:B------:R-:W-:Y:S02]  /*5fb0*/  FMNMX.FTZ R9, R130, R9, !PT ;  /* 0x0000000982097209 */ /* 0x000fe40007810000 */
[----:B------:R-:W-:Y:S01]  /*5fc0*/  FSEL R169, R169, -INF , !P0 ;  /* 0xff800000a9a97808 */ /* 0x000fe20004000000 */
        /* <DEDUP_REMOVED lines=10> */
[----:B------:R-:W-:-:S02]  /*6070*/  ISETP.NE.AND P6, PT, R24, RZ, PT ;  /* 0x000000ff1800720c */ /* 0x000fc40003fc5270 */
[----:B------:R-:W-:Y:S01]  /*6080*/  FMNMX.FTZ R13, R171, R6, !PT ;  /* 0x00000006ab0d7209 */ /* 0x000fe20007810000 */
[----:B------:R-:W2:Y:S01]  /*6090*/  LDL R24, [R1+0x228] ;  /* 0x0002280001187983 */ /* 0x000ea20000100800 */
[----:B------:R-:W-:Y:S02]  /*60a0*/  FMNMX.FTZ R9, R164, R9, !PT ;  /* 0x00000009a4097209 */ /* 0x000fe40007810000 */
[----:B------:R-:W-:Y:S01]  /*60b0*/  ISETP.GT.AND P6, PT, R10, 0x59, !P6 ;  /* 0x000000590a00780c */ /* 0x000fe200077c4270 */
[----:B------:R-:W2:Y:S01]  /*60c0*/  LDL R89, [R1+0x32c] ;  /* 0x00032c0001597983 */ /* 0x000ea20000100800 */
[----:B------:R-:W-:Y:S02]  /*60d0*/  FMNMX.FTZ R6, R172, R13, !PT ;  /* 0x0000000dac067209 */ /* 0x000fe40007810000 */
[----:B------:R-:W-:Y:S01]  /*60e0*/  FMNMX.FTZ R9, R124, R9, !PT ;  /* 0x000000097c097209 */ /* 0x000fe20007810000 */
[----:B------:R-:W2:Y:S01]  /*60f0*/  LDL R10, [R1+0x440] ;  /* 0x00044000010a7983 */ /* 0x000ea20000100800 */
[----:B------:R-:W-:-:S02]  /*6100*/  ISETP.LT.OR P6, PT, R11, 0x5a, P6 ;  /* 0x0000005a0b00780c */ /* 0x000fc400037c1670 */
[----:B------:R-:W-:Y:S01]  /*6110*/  FMNMX.FTZ R11, R173, R6, !PT ;  /* 0x00000006ad0b7209 */ /* 0x000fe20007810000 */
[----:B------:R-:W2:Y:S01]  /*6120*/  LDL R90, [R1+0x330] ;  /* 0x00033000015a7983 */ /* 0x000ea20000100800 */
[----:B------:R-:W-:Y:S02]  /*6130*/  FMNMX.FTZ R12, R166, R9, !PT ;  /* 0x00000009a60c7209 */ /* 0x000fe40007810000 */
[----:B------:R-:W-:Y:S01]  /*6140*/  FSEL R175, R175, -INF , !P6 ;  /* 0xff800000afaf7808 */ /* 0x000fe20007000000 */
[----:B------:R-:W2:Y:S01]  /*6150*/  LDL R91, [R1+0x334] ;  /* 0x00033400015b7983 */ /* 0x000ea20000100800 */
[----:B------:R-:W-:-:S03]  /*6160*/  FMNMX.FTZ R6, R174, R11, !PT ;  /* 0x0000000bae067209 */ /* 0x000fc60007810000 */
[----:B------:R-:W0:Y:S01]  /*6170*/  SHFL.BFLY PT, R9, R12, 0x2, 0x1f ;  /* 0x0c401f000c097f89 */ /* 0x000e2200000e0000 */
[----:B------:R-:W-:-:S03]  /*6180*/  FMNMX.FTZ R13, R175, R6, !PT ;  /* 0x00000006af0d7209 */ /* 0x000fc60007810000 */
[----:B------:R-:W2:Y:S04]  /*6190*/  LDL R92, [R1+0x338] ;  /* 0x00033800015c7983 */ /* 0x000ea80000100800 */
[----:B------:R-:W-:Y:S04]  /*61a0*/  STL.64 [R1+0x420], R12 ;  /* 0x0004200c01007387 */ /* 0x000fe80000100a00 */
[----:B------:R-:W2:Y:S04]  /*61b0*/  LDL R18, [R1+0x424] ;  /* 0x0004240001127983 */ /* 0x000ea80000100800 */
[----:B------:R-:W2:Y:S04]  /*61c0*/  LDL R93, [R1+0x33c] ;  /* 0x00033c00015d7983 */ /* 0x000ea80000100800 */
[----:B------:R-:W2:Y:S01]  /*61d0*/  LDL R94, [R1+0x340] ;  /* 0x00034000015e7983 */ /* 0x000ea20000100800 */
[----:B0-----:R-:W-:-:S03]  /*61e0*/  FMNMX.FTZ R6, R12, R9, !PT ;  /* 0x000000090c067209 */ /* 0x001fc60007810000 */
[----:B------:R-:W2:Y:S04]  /*61f0*/  LDL R95, [R1+0x344] ;  /* 0x00034400015f7983 */ /* 0x000ea80000100800 */
[----:B------:R-:W0:Y:S04]  /*6200*/  SHFL.BFLY PT, R9, R6, 0x1, 0x1f ;  /* 0x0c201f0006097f89 */ /* 0x000e2800000e0000 */
[----:B------:R-:W2:Y:S04]  /*6210*/  LDL R96, [R1+0x348] ;  /* 0x0003480001607983 */ /* 0x000ea80000100800 */
[----:B------:R-:W2:Y:S04]  /*6220*/  LDL R97, [R1+0x34c] ;  /* 0x00034c0001617983 */ /* 0x000ea80000100800 */
[----:B------:R-:W2:Y:S04]  /*6230*/  LDL R98, [R1+0x350] ;  /* 0x0003500001627983 */ /* 0x000ea80000100800 */
[----:B------:R-:W2:Y:S04]  /*6240*/  LDL R99, [R1+0x354] ;  /* 0x0003540001637983 */ /* 0x000ea80000100800 */
[----:B------:R-:W2:Y:S01]  /*6250*/  LDL R100, [R1+0x358] ;  /* 0x0003580001647983 */ /* 0x000ea20000100800 */
[----:B0-----:R-:W-:-:S03]  /*6260*/  FMNMX.FTZ R14, R6, R9, !PT ;  /* 0x00000009060e7209 */ /* 0x001fc60007810000 */
[----:B------:R-:W2:Y:S04]  /*6270*/  LDL R101, [R1+0x35c] ;  /* 0x00035c0001657983 */ /* 0x000ea80000100800 */
[----:B------:R-:W-:Y:S04]  /*6280*/  STL [R1+0x420], R14 ;  /* 0x0004200e01007387 */ /* 0x000fe80000100800 */
[----:B------:R-:W2:Y:S04]  /*6290*/  LDL R123, [R1+0x420] ;  /* 0x00042000017b7983 */ /* 0x000ea80000100800 */
[----:B------:R-:W2:Y:S04]  /*62a0*/  LDL.64 R8, [R1+0x88] ;  /* 0x0000880001087983 */ /* 0x000ea80000100a00 */
[----:B---3--:R0:W-:Y:S04]  /*62b0*/  STL [R1+0x210], R132 ;  /* 0x0002108401007387 */ /* 0x0081e80000100800 */
[----:B----4-:R1:W-:Y:S04]  /*62c0*/  STL [R1+0x214], R134 ;  /* 0x0002148601007387 */ /* 0x0103e80000100800 */
[----:B--2---:R2:W-:Y:S04]  /*62d0*/  STL [R1+0x218], R138 ;  /* 0x0002188a01007387 */ /* 0x0045e80000100800 */
        /* <DEDUP_REMOVED lines=21> */
[----:B0-----:R-:W4:Y:S04]  /*6430*/  LDL R132, [R1+0x3d8] ;  /* 0x0003d80001847983 */ /* 0x001f280000100800 */
[----:B------:R-:W4:Y:S04]  /*6440*/  LDL R133, [R1+0x3dc] ;  /* 0x0003dc0001857983 */ /* 0x000f280000100800 */
[----:B-1----:R-:W4:Y:S04]  /*6450*/  LDL R134, [R1+0x3e0] ;  /* 0x0003e00001867983 */ /* 0x002f280000100800 */
[----:B------:R-:W4:Y:S04]  /*6460*/  LDL R135, [R1+0x3e4] ;  /* 0x0003e40001877983 */ /* 0x000f280000100800 */
[----:B------:R-:W4:Y:S04]  /*6470*/  LDL R137, [R1+0x3ec] ;  /* 0x0003ec0001897983 */ /* 0x000f280000100800 */
[----:B--2---:R-:W2:Y:S04]  /*6480*/  LDL R138, [R1+0x3f0] ;  /* 0x0003f000018a7983 */ /* 0x004ea80000100800 */
[----:B------:R-:W2:Y:S04]  /*6490*/  LDL R139, [R1+0x3f4] ;  /* 0x0003f400018b7983 */ /* 0x000ea80000100800 */
[----:B------:R-:W2:Y:S04]  /*64a0*/  LDL R141, [R1+0x3fc] ;  /* 0x0003fc00018d7983 */ /* 0x000ea80000100800 */
[----:B------:R-:W2:Y:S04]  /*64b0*/  LDL R143, [R1+0x404] ;  /* 0x00040400018f7983 */ /* 0x000ea80000100800 */
[----:B------:R-:W0:Y:S02]  /*64c0*/  SHFL.BFLY PT, R11, R18, 0x2, 0x1f ;  /* 0x0c401f00120b7f89 */ /* 0x000e2400000e0000 */
[----:B0-----:R-:W-:-:S02]  /*64d0*/  FMNMX.FTZ R6, R11, R18, !PT ;  /* 0x000000120b067209 */ /* 0x001fc40007810000 */
[----:B------:R-:W3:Y:S04]  /*64e0*/  LDL R11, [R1+0x224] ;  /* 0x00022400010b7983 */ /* 0x000ee80000100800 */
[----:B------:R-:W0:Y:S01]  /*64f0*/  SHFL.BFLY PT, R127, R6, 0x1, 0x1f ;  /* 0x0c201f00067f7f89 */ /* 0x000e2200000e0000 */
[----:B------:R-:W-:Y:S01]  /*6500*/  FSETP.NEU.FTZ.AND P0, PT, R123, -INF , PT ;  /* 0xff8000007b00780b */ /* 0x000fe20003f1d000 */
[----:B------:R-:W-:-:S05]  /*6510*/  FMUL.FTZ R123, R10, R123 ;  /* 0x0000007b0a7b7220 */ /* 0x000fca0000410000 */
[----:B------:R-:W-:Y:S01]  /*6520*/  FSEL R123, R123, RZ, P0 ;  /* 0x000000ff7b7b7208 */ /* 0x000fe20000000000 */
[----:B------:R-:W-:Y:S01]  /*6530*/  IMAD R8, R125, 0xc00, R8 ;  /* 0x00000c007d087824 */ /* 0x000fe200078e0208 */
[----:B0-----:R-:W-:Y:S01]  /*6540*/  FMNMX.FTZ R6, R6, R127, !PT ;  /* 0x0000007f06067209 */ /* 0x001fe20007810000 */
[----:B------:R-:W2:Y:S02]  /*6550*/  LDL R125, [R1+0x3bc] ;  /* 0x0003bc00017d7983 */ /* 0x000ea40000100800 */
        /* <DEDUP_REMOVED lines=24> */
[----:B------:R-:W2:Y:S04]  /*66e0*/  LDL R144, [R1+0x3ac] ;  /* 0x0003ac0001907983 */ /* 0x000ea80000100800 */
        /* <DEDUP_REMOVED lines=11> */
[----:B------:R-:W2:Y:S01]  /*67a0*/  LDL R224, [R1+0x40c] ;  /* 0x00040c0001e07983 */ /* 0x000ea20000100800 */
[----:B------:R-:W-:Y:S01]  /*67b0*/  FSETP.NEU.FTZ.AND P0, PT, R6, -INF , PT ;  /* 0xff8000000600780b */ /* 0x000fe20003f1d000 */
[----:B------:R-:W-:Y:S02]  /*67c0*/  MUFU.EX2 R120, R120 ;  /* 0x0000007800787308 */ /* 0x000fe40000000800 */
[----:B------:R0:W-:Y:S06]  /*67d0*/  STL [R1+0x22c], R25 ;  /* 0x00022c1901007387 */ /* 0x0001ec0000100800 */
[----:B------:R-:W1:Y:S01]  /*67e0*/  MUFU.EX2 R121, R121 ;  /* 0x0000007900797308 */ /* 0x000e620000000800 */
[----:B------:R-:W-:Y:S07]  /*67f0*/  STL [R1+0x228], R24 ;  /* 0x0002281801007387 */ /* 0x000fee0000100800 */
[----:B0-----:R-:W-:Y:S08]  /*6800*/  MUFU.EX2 R25, R21 ;  /* 0x0000001500197308 */ /* 0x001ff00000000800 */
[----:B------:R-:W0:Y:S01]  /*6810*/  MUFU.EX2 R122, R122 ;  /* 0x0000007a007a7308 */ /* 0x000e220000000800 */
[----:B------:R1:W-:Y:S04]  /*6820*/  STL [R1+0x238], R28 ;  /* 0x0002381c01007387 */ /* 0x0003e80000100800 */
[----:B------:R4:W-:Y:S01]  /*6830*/  STL [R1+0x234], R27 ;  /* 0x0002341b01007387 */ /* 0x0009e20000100800 */
[----:B-1----:R-:W-:-:S02]  /*6840*/  VIADD R28, R8, 0x80 ;  /* 0x00000080081c7836 */ /* 0x002fc40000000000 */
[----:B----4-:R-:W-:-:S03]  /*6850*/  FADD.FTZ R27, R120, R121 ;  /* 0x00000079781b7221 */ /* 0x010fc60000010000 */
[----:B------:R-:W-:Y:S01]  /*6860*/  R2UR UR10, R28 ;  /* 0x000000001c0a72ca */ /* 0x000fe200000e0000 */
[----:B------:R1:W-:Y:S01]  /*6870*/  STL [R1+0x230], R26 ;  /* 0x0002301a01007387 */ /* 0x0003e20000100800 */
[----:B------:R-:W-:Y:S01]  /*6880*/  R2UR UR6, R8 ;  /* 0x00000000080672ca */ /* 0x000fe200000e0000 */
[----:B0-----:R-:W-:Y:S01]  /*6890*/  FADD.FTZ R28, R122, R27 ;  /* 0x0000001b7a1c7221 */ /* 0x001fe20000010000 */
[----:B------:R-:W-:Y:S01]  /*68a0*/  R2UR UR7, R9 ;  /* 0x00000000090772ca */ /* 0x000fe200000e0000 */
[----:B------:R0:W-:Y:S01]  /*68b0*/  STL [R1+0x23c], R29 ;  /* 0x00023c1d01007387 */ /* 0x0001e20000100800 */
[----:B------:R-:W-:-:S03]  /*68c0*/  IMAD.MOV.U32 R27, RZ, RZ, R9 ;  /* 0x000000ffff1b7224 */ /* 0x000fc600078e0009 */
[----:B------:R4:W-:Y:S01]  /*68d0*/  STL [R1+0x240], R30 ;  /* 0x0002401e01007387 */ /* 0x0009e20000100800 */
[----:B-1----:R-:W-:-:S03]  /*68e0*/  VIADD R26, R8, 0x180 ;  /* 0x00000180081a7836 */ /* 0x002fc60000000000 */
[----:B------:R1:W-:Y:S01]  /*68f0*/  STL [R1+0x244], R31 ;  /* 0x0002441f01007387 */ /* 0x0003e20000100800 */
[--C-:B0-----:R-:W-:Y:S01]  /*6900*/  IMAD.MOV.U32 R29, RZ, RZ, R9.reuse ;  /* 0x000000ffff1d7224 */ /* 0x101fe200078e0009 */
[----:B------:R-:W-:Y:S02]  /*6910*/  F2FP.F16.F32.PACK_AB R154, R25, R122 ;  /* 0x0000007a199a723e */ /* 0x000fe400000000ff */
[----:B------:R0:W-:Y:S01]  /*6920*/  STL [R1+0x220], R152 ;  /* 0x0002209801007387 */ /* 0x0001e20000100800 */
[----:B----4-:R-:W-:Y:S02]  /*6930*/  VIADD R30, R8, 0x100 ;  /* 0x00000100081e7836 */ /* 0x010fe40000000000 */
[----:B-1----:R-:W-:Y:S01]  /*6940*/  IMAD.MOV.U32 R31, RZ, RZ, R9 ;  /* 0x000000ffff1f7224 */ /* 0x002fe200078e0009 */
[----:B------:R-:W-:Y:S01]  /*6950*/  STL [R1+0x21c], R151 ;  /* 0x00021c9701007387 */ /* 0x000fe20000100800 */
[----:B0-----:R-:W-:-:S03]  /*6960*/  F2FP.F16.F32.PACK_AB R152, R121, R120 ;  /* 0x000000787998723e */ /* 0x001fc600000000ff */
[----:B------:R-:W-:Y:S01]  /*6970*/  STL [R1+0x248], R32 ;  /* 0x0002482001007387 */ /* 0x000fe20000100800 */
[----:B------:R-:W-:Y:S01]  /*6980*/  R2UR UR11, R29 ;  /* 0x000000001d0b72ca */ /* 0x000fe200000e0000 */
[----:B------:R-:W-:Y:S01]  /*6990*/  FADD.FTZ R191, R25, R28 ;  /* 0x0000001c19bf7221 */ /* 0x000fe20000010000 */
[----:B------:R-:W-:Y:S01]  /*69a0*/  R2UR UR14, R30 ;  /* 0x000000001e0e72ca */ /* 0x000fe200000e0000 */
        /* <DEDUP_REMOVED lines=24> */
[----:B---3--:R0:W-:Y:S02]  /*6b30*/  STL [R1+0x224], R11 ;  /* 0x0002240b01007387 */ /* 0x0081e40000100800 */
[----:B0-----:R-:W-:-:S05]  /*6b40*/  FMUL.FTZ R11, R6, R10 ;  /* 0x0000000a060b7220 */ /* 0x001fca0000410000 */
[----:B------:R-:W-:-:S05]  /*6b50*/  FSEL R11, R11, RZ, P0 ;  /* 0x000000ff0b0b7208 */ /* 0x000fca0000000000 */
[-CC-:B------:R-:W-:Y:S01]  /*6b60*/  FFMA.FTZ R149, R149, R10.reuse, -R11.reuse ;  /* 0x0000000a95957223 */ /* 0x180fe2000001080b */
[-CC-:B------:R-:W-:Y:S01]  /*6b70*/  FFMA.FTZ R148, R148, R10.reuse, -R11.reuse ;  /* 0x0000000a94947223 */ /* 0x180fe2000001080b */
[-CC-:B------:R-:W-:Y:S01]  /*6b80*/  FFMA.FTZ R21, R146, R10.reuse, -R11.reuse ;  /* 0x0000000a92157223 */ /* 0x180fe2000001080b */
[----:B------:R-:W-:-:S03]  /*6b90*/  FFMA.FTZ R147, R147, R10, -R11 ;  /* 0x0000000a93937223 */ /* 0x000fc6000001080b */
[----:B------:R-:W-:Y:S08]  /*6ba0*/  MUFU.EX2 R149, R149 ;  /* 0x0000009500957308 */ /* 0x000ff00000000800 */
[----:B------:R-:W0:Y:S08]  /*6bb0*/  MUFU.EX2 R148, R148 ;  /* 0x0000009400947308 */ /* 0x000e300000000800 */
[----:B------:R-:W1:Y:S08]  /*6bc0*/  MUFU.EX2 R24, R147 ;  /* 0x0000009300187308 */ /* 0x000e700000000800 */
[----:B------:R-:W3:Y:S01]  /*6bd0*/  MUFU.EX2 R21, R21 ;  /* 0x0000001500157308 */ /* 0x000ee20000000800 */
[----:B0-----:R-:W-:Y:S01]  /*6be0*/  FADD.FTZ R189, R149, R148 ;  /* 0x0000009495bd7221 */ /* 0x001fe20000010000 */
[----:B------:R-:W-:Y:S01]  /*6bf0*/  F2FP.F16.F32.PACK_AB R153, R148, R149 ;  /* 0x000000959499723e */ /* 0x000fe200000000ff */
[----:B------:R-:W-:Y:S04]  /*6c00*/  STL [R1+0x2a0], R54 ;  /* 0x0002a03601007387 */ /* 0x000fe80000100800 */
[----:B------:R-:W-:Y:S01]  /*6c10*/  STL [R1+0x2a4], R55 ;  /* 0x0002a43701007387 */ /* 0x000fe20000100800 */
[----:B-1----:R-:W-:-:S03]  /*6c20*/  FADD.FTZ R189, R24, R189 ;  /* 0x000000bd18bd7221 */ /* 0x002fc60000010000 */
[----:B------:R-:W-:Y:S01]  /*6c30*/  STL [R1+0x2a8], R56 ;  /* 0x0002a83801007387 */ /* 0x000fe20000100800 */
[----:B---3--:R-:W-:-:S03]  /*6c40*/  F2FP.F16.F32.PACK_AB R155, R21, R24 ;  /* 0x00000018159b723e */ /* 0x008fc600000000ff */
        /* <DEDUP_REMOVED lines=63> */
[----:B--2---:R-:W-:Y:S04]  /*7040*/  STL [R1+0x3a8], R123 ;  /* 0x0003a87b01007387 */ /* 0x004fe80000100800 */
        /* <DEDUP_REMOVED lines=31> */
[----:B------:R-:W-:Y:S08]  /*7240*/  MUFU.EX2 R156, R156 ;  /* 0x0000009c009c7308 */ /* 0x000ff00000000800 */
[----:B------:R-:W0:Y:S08]  /*7250*/  MUFU.EX2 R157, R157 ;  /* 0x0000009d009d7308 */ /* 0x000e300000000800 */
[----:B------:R-:W-:Y:S08]  /*7260*/  MUFU.EX2 R162, R162 ;  /* 0x000000a200a27308 */ /* 0x000ff00000000800 */
[----:B------:R-:W2:Y:S08]  /*7270*/  MUFU.EX2 R163, R163 ;  /* 0x000000a300a37308 */ /* 0x000eb00000000800 */
[----:B------:R-:W-:Y:S08]  /*7280*/  MUFU.EX2 R158, R158 ;  /* 0x0000009e009e7308 */ /* 0x000ff00000000800 */
[----:B------:R-:W3:Y:S01]  /*7290*/  MUFU.EX2 R190, R190 ;  /* 0x000000be00be7308 */ /* 0x000ee20000000800 */
[----:B------:R-:W-:Y:S04]  /*72a0*/  STL [R1+0x408], R198 ;  /* 0x000408c601007387 */ /* 0x000fe80000100800 */
[----:B------:R-:W-:Y:S01]  /*72b0*/  STL [R1+0x40c], R224 ;  /* 0x00040ce001007387 */ /* 0x000fe20000100800 */
[-CC-:B------:R-:W-:Y:S01]  /*72c0*/  FFMA.FTZ R160, R160, R10.reuse, -R11.reuse ;  /* 0x0000000aa0a07223 */ /* 0x180fe2000001080b */
[-CC-:B------:R-:W-:Y:S01]  /*72d0*/  FFMA.FTZ R180, R180, R10.reuse, -R11.reuse ;  /* 0x0000000ab4b47223 */ /* 0x180fe2000001080b */
[-CC-:B------:R-:W-:Y:S01]  /*72e0*/  FFMA.FTZ R181, R181, R10.reuse, -R11.reuse ;  /* 0x0000000ab5b57223 */ /* 0x180fe2000001080b */
[----:B------:R-:W-:Y:S01]  /*72f0*/  FFMA.FTZ R182, R182, R10, -R11 ;  /* 0x0000000ab6b67223 */ /* 0x000fe2000001080b */
[----:B------:R-:W-:Y:S08]  /*7300*/  MUFU.EX2 R159, R159 ;  /* 0x0000009f009f7308 */ /* 0x000ff00000000800 */
[----:B------:R-:W-:Y:S08]  /*7310*/  MUFU.EX2 R12, R12 ;  /* 0x0000000c000c7308 */ /* 0x000ff00000000800 */
[----:B------:R-:W-:Y:S08]  /*7320*/  MUFU.EX2 R13, R13 ;  /* 0x0000000d000d7308 */ /* 0x000ff00000000800 */
[----:B------:R-:W-:Y:S08]  /*7330*/  MUFU.EX2 R14, R14 ;  /* 0x0000000e000e7308 */ /* 0x000ff00000000800 */
[----:B------:R-:W-:Y:S01]  /*7340*/  MUFU.EX2 R160, R160 ;  /* 0x000000a000a07308 */ /* 0x000fe20000000800 */
[----:B------:R-:W-:-:S07]  /*7350*/  WARPGROUP.DEPBAR.LE gsb0, 0x0 ;  /* 0x00008000000079c5 */ /* 0x000fce0000010000 */
[----:B------:R-:W4:Y:S01]  /*7360*/  MUFU.EX2 R152, R192 ;  /* 0x000000c000987308 */ /* 0x000f220000000800 */
[----:B0-----:R-:W-:Y:S02]  /*7370*/  F2FP.F16.F32.PACK_AB R154, R157, R156 ;  /* 0x0000009c9d9a723e */ /* 0x001fe400000000ff */
[----:B--2---:R-:W-:Y:S02]  /*7380*/  F2FP.F16.F32.PACK_AB R153, R163, R162 ;  /* 0x000000a2a399723e */ /* 0x004fe400000000ff */
[----:B---3--:R-:W-:Y:S01]  /*7390*/  F2FP.F16.F32.PACK_AB R155, R190, R158 ;  /* 0x0000009ebe9b723e */ /* 0x008fe200000000ff */
[----:B------:R-:W-:Y:S04]  /*73a0*/  STL.128 [R1+0x210], R24 ;  /* 0x0002101801007387 */ /* 0x000fe80000100c00 */
[----:B------:R-:W-:Y:S01]  /*73b0*/  STL.128 [R1+0x220], R28 ;  /* 0x0002201c01007387 */ /* 0x000fe20000100c00 */
[----:B----4-:R-:W-:Y:S01]  /*73c0*/  FADD.FTZ R191, R152, R191 ;  /* 0x000000bf98bf7221 */ /* 0x010fe20000010000 */
[----:B------:R-:W-:-:S02]  /*73d0*/  F2FP.F16.F32.PACK_AB R152, R161, R152 ;  /* 0x00000098a198723e */ /* 0x000fc400000000ff */
        /* <DEDUP_REMOVED lines=36> */
[----:B------:R-:W-:Y:S01]  /*7620*/  FADD.FTZ R191, R161, R191 ;  /* 0x000000bfa1bf7221 */ /* 0x000fe20000010000 */
[-CC-:B------:R-:W-:Y:S01]  /*7630*/  FFMA.FTZ R183, R183, R10.reuse, -R11.reuse ;  /* 0x0000000ab7b77223 */ /* 0x180fe2000001080b */
[-CC-:B------:R-:W-:Y:S01]  /*7640*/  FFMA.FTZ R186, R186, R10.reuse, -R11.reuse ;  /* 0x0000000ababa7223 */ /* 0x180fe2000001080b */
[-CC-:B------:R-:W-:Y:S01]  /*7650*/  FFMA.FTZ R21, R187, R10.reuse, -R11.reuse ;  /* 0x0000000abb157223 */ /* 0x180fe2000001080b */
[----:B------:R-:W-:-:S02]  /*7660*/  FFMA.FTZ R161, R188, R10, -R11 ;  /* 0x0000000abca17223 */ /* 0x000fc4000001080b */
[----:B------:R-:W-:Y:S08]  /*7670*/  MUFU.EX2 R15, R15 ;  /* 0x0000000f000f7308 */ /* 0x000ff00000000800 */
[----:B------:R-:W3:Y:S08]  /*7680*/  MUFU.EX2 R18, R18 ;  /* 0x0000001200127308 */ /* 0x000ef00000000800 */
[----:B------:R-:W-:Y:S08]  /*7690*/  MUFU.EX2 R19, R19 ;  /* 0x0000001300137308 */ /* 0x000ff00000000800 */
[----:B------:R-:W4:Y:S08]  /*76a0*/  MUFU.EX2 R20, R20 ;  /* 0x0000001400147308 */ /* 0x000f300000000800 */
[----:B------:R-:W-:Y:S08]  /*76b0*/  MUFU.EX2 R183, R183 ;  /* 0x000000b700b77308 */ /* 0x000ff00000000800 */
[----:B------:R-:W1:Y:S08]  /*76c0*/  MUFU.EX2 R186, R186 ;  /* 0x000000ba00ba7308 */ /* 0x000e700000000800 */
[----:B------:R-:W-:Y:S08]  /*76d0*/  MUFU.EX2 R21, R21 ;  /* 0x0000001500157308 */ /* 0x000ff00000000800 */
[----:B------:R-:W1:Y:S01]  /*76e0*/  MUFU.EX2 R161, R161 ;  /* 0x000000a100a17308 */ /* 0x000e620000000800 */
[----:B------:R-:W-:-:S02]  /*76f0*/  WARPGROUP.DEPBAR.LE gsb0, 0x0 ;  /* 0x00008000000079c5 */ /* 0x000fc40000010000 */
[----:B------:R-:W-:Y:S02]  /*7700*/  F2FP.F16.F32.PACK_AB R152, R12, R159 ;  /* 0x0000009f0c98723e */ /* 0x000fe400000000ff */
        /* <DEDUP_REMOVED lines=37> */
[----:B------:R-:W-:-:S04]  /*7960*/  FADD.FTZ R162, R162, R189 ;  /* 0x000000bda2a27221 */ /* 0x000fc80000010000 */
[----:B------:R-:W-:Y:S01]  /*7970*/  FADD.FTZ R163, R163, R162 ;  /* 0x000000a2a3a37221 */ /* 0x000fe20000010000 */
[-CC-:B------:R-:W-:Y:S01]  /*7980*/  FFMA.FTZ R168, R168, R10.reuse, -R11.reuse ;  /* 0x0000000aa8a87223 */ /* 0x180fe2000001080b */
[-CC-:B------:R-:W-:Y:S01]  /*7990*/  FFMA.FTZ R170, R170, R10.reuse, -R11.reuse ;  /* 0x0000000aaaaa7223 */ /* 0x180fe2000001080b */
[-C--:B------:R-:W-:Y:S01]  /*79a0*/  FFMA.FTZ R171, R171, R10.reuse, -R11 ;  /* 0x0000000aabab7223 */ /* 0x080fe2000001080b */
[----:B------:R-:W-:Y:S01]  /*79b0*/  FADD.FTZ R163, R158, R163 ;  /* 0x000000a39ea37221 */ /* 0x000fe20000010000 */
[-CC-:B------:R-:W-:Y:S01]  /*79c0*/  FFMA.FTZ R158, R169, R10.reuse, -R11.reuse ;  /* 0x0000000aa99e7223 */ /* 0x180fe2000001080b */
[-CC-:B------:R-:W-:Y:S01]  /*79d0*/  FFMA.FTZ R172, R172, R10.reuse, -R11.reuse ;  /* 0x0000000aacac7223 */ /* 0x180fe2000001080b */
[-CC-:B------:R-:W-:Y:S01]  /*79e0*/  FFMA.FTZ R173, R173, R10.reuse, -R11.reuse ;  /* 0x0000000aadad7223 */ /* 0x180fe2000001080b */
[-CC-:B------:R-:W-:Y:S01]  /*79f0*/  FFMA.FTZ R174, R174, R10.reuse, -R11.reuse ;  /* 0x0000000aaeae7223 */ /* 0x180fe2000001080b */
[----:B------:R-:W-:Y:S01]  /*7a00*/  FFMA.FTZ R175, R175, R10, -R11 ;  /* 0x0000000aafaf7223 */ /* 0x000fe2000001080b */
[----:B------:R-:W-:Y:S01]  /*7a10*/  VIADD R10, R8, 0x200 ;  /* 0x00000200080a7836 */ /* 0x000fe20000000000 */
[----:B------:R-:W-:Y:S04]  /*7a20*/  MUFU.EX2 R176, R176 ;  /* 0x000000b000b07308 */ /* 0x000fe80000000800 */
[----:B------:R-:W-:-:S04]  /*7a30*/  R2UR UR6, R10 ;  /* 0x000000000a0672ca */ /* 0x000fc800000e0000 */
[----:B------:R-:W0:Y:S08]  /*7a40*/  MUFU.EX2 R177, R177 ;  /* 0x000000b100b17308 */ /* 0x000e300000000800 */
[----:B------:R-:W-:Y:S08]  /*7a50*/  MUFU.EX2 R178, R178 ;  /* 0x000000b200b27308 */ /* 0x000ff00000000800 */
[----:B------:R-:W2:Y:S08]  /*7a60*/  MUFU.EX2 R179, R179 ;  /* 0x000000b300b37308 */ /* 0x000eb00000000800 */
[----:B------:R-:W-:Y:S08]  /*7a70*/  MUFU.EX2 R158, R158 ;  /* 0x0000009e009e7308 */ /* 0x000ff00000000800 */
[----:B------:R-:W-:Y:S01]  /*7a80*/  MUFU.EX2 R10, R171 ;  /* 0x000000ab000a7308 */ /* 0x000fe20000000800 */
[----:B------:R-:W-:-:S05]  /*7a90*/  IMAD.MOV.U32 R11, RZ, RZ, R9 ;  /* 0x000000ffff0b7224 */ /* 0x000fca00078e0009 */
[----:B------:R-:W-:Y:S01]  /*7aa0*/  R2UR UR7, R11 ;  /* 0x000000000b0772ca */ /* 0x000fe200000e0000 */
[----:B------:R-:W-:Y:S02]  /*7ab0*/  WARPGROUP.DEPBAR.LE gsb0, 0x0 ;  /* 0x00008000000079c5 */ /* 0x000fe40000010000 */
[----:B---3--:R-:W-:Y:S02]  /*7ac0*/  F2FP.F16.F32.PACK_AB R152, R18, R15 ;  /* 0x0000000f1298723e */ /* 0x008fe400000000ff */
[----:B----4-:R-:W-:Y:S02]  /*7ad0*/  F2FP.F16.F32.PACK_AB R154, R20, R19 ;  /* 0x00000013149a723e */ /* 0x010fe400000000ff */
[----:B-1----:R-:W-:Y:S02]  /*7ae0*/  F2FP.F16.F32.PACK_AB R153, R186, R183 ;  /* 0x000000b7ba99723e */ /* 0x002fe400000000ff */
        /* <DEDUP_REMOVED lines=43> */
[----:B------:R-:W-:Y:S01]  /*7da0*/  VIADD R8, R8, 0x280 ;  /* 0x0000028008087836 */ /* 0x000fe20000000000 */
[----:B------:R-:W-:-:S02]  /*7db0*/  WARPGROUP.DEPBAR.LE gsb0, 0x0 ;  /* 0x00008000000079c5 */ /* 0x000fc40000010000 */
[----:B------:R-:W-:-:S04]  /*7dc0*/  FADD.FTZ R152, R156, R191 ;  /* 0x000000bf9c987221 */ /* 0x000fc80000010000 */
[----:B------:R-:W1:Y:S01]  /*7dd0*/  MUFU.EX2 R156, R168 ;  /* 0x000000a8009c7308 */ /* 0x000e620000000800 */
[----:B------:R-:W-:-:S07]  /*7de0*/  FADD.FTZ R152, R157, R152 ;  /* 0x000000989d987221 */ /* 0x000fce0000010000 */
[----:B------:R-:W3:Y:S01]  /*7df0*/  MUFU.EX2 R157, R170 ;  /* 0x000000aa009d7308 */ /* 0x000ee20000000800 */
[----:B------:R-:W-:Y:S01]  /*7e00*/  FADD.FTZ R159, R159, R152 ;  /* 0x000000989f9f7221 */ /* 0x000fe20000010000 */
[----:B0-----:R-:W-:Y:S02]  /*7e10*/  F2FP.F16.F32.PACK_AB R152, R177, R176 ;  /* 0x000000b0b198723e */ /* 0x001fe400000000ff */
[----:B--2---:R-:W-:Y:S01]  /*7e20*/  F2FP.F16.F32.PACK_AB R154, R179, R178 ;  /* 0x000000b2b39a723e */ /* 0x004fe200000000ff */
[----:B------:R-:W-:Y:S01]  /*7e30*/  STL.128 [R1+0x210], R24 ;  /* 0x0002101801007387 */ /* 0x000fe20000100c00 */
[----:B-1----:R-:W-:-:S03]  /*7e40*/  F2FP.F16.F32.PACK_AB R153, R158, R156 ;  /* 0x0000009c9e99723e */ /* 0x002fc600000000ff */
[----:B------:R-:W-:Y:S04]  /*7e50*/  STL.128 [R1+0x220], R28 ;  /* 0x0002201c01007387 */ /* 0x000fe80000100c00 */
[----:B------:R-:W-:Y:S01]  /*7e60*/  STL.128 [R1+0x230], R32 ;  /* 0x0002302001007387 */ /* 0x000fe20000100c00 */
[----:B---3--:R-:W-:-:S03]  /*7e70*/  F2FP.F16.F32.PACK_AB R155, R10, R157 ;  /* 0x0000009d0a9b723e */ /* 0x008fc600000000ff */
        /* <DEDUP_REMOVED lines=31> */
[----:B------:R-:W-:Y:S02]  /*8070*/  R2UR UR6, R8 ;  /* 0x00000000080672ca */ /* 0x000fe400000e0000 */
[----:B------:R-:W-:Y:S01]  /*8080*/  R2UR UR7, R9 ;  /* 0x00000000090772ca */ /* 0x000fe200000e0000 */
[----:B------:R-:W-:Y:S01]  /*8090*/  FADD.FTZ R163, R190, R163 ;  /* 0x000000a3bea37221 */ /* 0x000fe20000010000 */
[----:B------:R-:W-:Y:S01]  /*80a0*/  FADD.FTZ R12, R12, R159 ;  /* 0x0000009f0c0c7221 */ /* 0x000fe20000010000 */
[----:B------:R-:W2:Y:S02]  /*80b0*/  LDL R9, [R1+0x28] ;  /* 0x0000280001097983 */ /* 0x000ea40000100800 */
[----:B------:R-:W-:Y:S01]  /*80c0*/  FADD.FTZ R11, R160, R163 ;  /* 0x000000a3a00b7221 */ /* 0x000fe20000010000 */
[----:B------:R-:W-:Y:S01]  /*80d0*/  FADD.FTZ R13, R13, R12 ;  /* 0x0000000c0d0d7221 */ /* 0x000fe20000010000 */
[----:B------:R0:W5:Y:S02]  /*80e0*/  LDL R8, [R1+0x1f8] ;  /* 0x0001f80001087983 */ /* 0x0001640000100800 */
[----:B------:R-:W-:Y:S01]  /*80f0*/  FADD.FTZ R180, R180, R11 ;  /* 0x0000000bb4b47221 */ /* 0x000fe20000010000 */
[----:B------:R-:W-:-:S03]  /*8100*/  FADD.FTZ R160, R14, R13 ;  /* 0x0000000d0ea07221 */ /* 0x000fc60000010000 */
[----:B------:R-:W-:Y:S01]  /*8110*/  FADD.FTZ R181, R181, R180 ;  /* 0x000000b4b5b57221 */ /* 0x000fe20000010000 */
[----:B------:R-:W-:Y:S02]  /*8120*/  WARPGROUP.DEPBAR.LE gsb0, 0x0 ;  /* 0x00008000000079c5 */ /* 0x000fe40000010000 */
[----:B------:R-:W-:Y:S02]  /*8130*/  F2FP.F16.F32.PACK_AB R152, R164, R167 ;  /* 0x000000a7a498723e */ /* 0x000fe400000000ff */
[----:B------:R-:W-:Y:S02]  /*8140*/  F2FP.F16.F32.PACK_AB R154, R166, R165 ;  /* 0x000000a5a69a723e */ /* 0x000fe400000000ff */
        /* <DEDUP_REMOVED lines=364> */
.L_x_3437:
[----:B------:R-:W-:Y:S05]  /*9810*/  BSYNC B0 ;  /* 0x0000000000007941 */ /* 0x000fea0003800000 */
.L_x_3436:
        /* <DEDUP_REMOVED lines=31> */
.L_x_3440:
[----:B------:R-:W-:-:S13]  /*9a10*/  ISETP.NE.AND P0, PT, R3, 0x1, PT ;  /* 0x000000010300780c */ /* 0x000fda0003f05270 */
[----:B------:R-:W-:-:S05]  /*9a20*/  @P0 IMAD.HI.U32 R4, R6, R4, RZ ;  /* 0x0000000406040227 */ /* 0x000fca00078e00ff */
[----:B------:R-:W-:-:S07]  /*9a30*/  @P0 SHF.R.U32.HI R6, RZ, R5, R4 ;  /* 0x00000005ff060219 */ /* 0x000fce0000011604 */
.L_x_3441:
[----:B------:R-:W-:Y:S05]  /*9a40*/  BSYNC B0 ;  /* 0x0000000000007941 */ /* 0x000fea0003800000 */
.L_x_3439:
[----:B------:R-:W-:-:S05]  /*9a50*/  IMAD R3, R6, R3, R3 ;  /* 0x0000000306037224 */ /* 0x000fca00078e0203 */
[----:B------:R-:W-:-:S07]  /*9a60*/  VIMNMX R2, R2, R3, PT ;  /* 0x0000000302027248 */ /* 0x000fce0003fe0100 */
.L_x_3438:
        /* <DEDUP_REMOVED lines=8> */
.L_x_3445:
[----:B------:R-:W-:Y:S01]  /*9af0*/  VIADD R0, R16, 0x158 ;  /* 0x0000015810007836 */ /* 0x000fe20000000000 */
[----:B------:R-:W-:-:S07]  /*9b00*/  MOV R224, 0x9b20 ;  /* 0x00009b2000e07802 */ /* 0x000fce0000000f00 */
[----:B------:R-:W-:Y:S05]  /*9b10*/  CALL.REL.NOINC `($_ZN7cutlass13device_kernelIN5flash11enable_sm90INS1_16FlashAttnFwdSm90INS1_25CollectiveMainloopFwdSm90ILi2EN4cute5tupleIJNS5_1CILi1EEES8_S8_EEENS6_IJNS7_ILi128EEENS7_ILi96EEENS7_ILi64EEEEEELi256ENS_6half_tEfNS_4arch4Sm90ELb0ELb1ELb1ELb1ELb1ELb0ELb1ELb1ELb0ELb1ELb0ELb0EEENS1_21CollectiveEpilogueFwdINS6_IJSA_NS7_ILi256EEESB_EEES9_SE_SG_Li256ELb1ELb1ELb0ELb0EEENS1_36VarlenDynamicPersistentTileSchedulerILi128ELi96ELi256ELi128ELb0ELb1ELb1ELb1ELb0ELb1EEEEEEEEEvNT_6ParamsE$_ZZN5flash25CollectiveMainloopFwdSm90ILi2EN4cute5tupleIJNS1_1CILi1EEES4_S4_EEENS2_IJNS3_ILi128EEENS3_ILi96EEENS3_ILi64EEEEEELi256EN7cutlass6half_tEfNSA_4arch4Sm90ELb0ELb1ELb1ELb1ELb1ELb0ELb1ELb1ELb0ELb1ELb0ELb0EE3mmaINS_16FlashAttnFwdSm90ISE_NS_21CollectiveEpilogueFwdINS2_IJS6_NS3_ILi256EEES7_EEES5_SB_SD_Li256ELb1ELb1ELb0ELb0EEENS_36VarlenDynamicPersistentTileSchedulerILi128ELi96ELi256ELi128ELb0ELb1ELb1ELb1ELb0ELb1EEEE13SharedStorageENS1_6TensorINS1_11ArrayEngineIfLm128EEENS1_6LayoutINS2_IJNS2_IJNS3_ILi2EEEST_NS3_ILi32EEEEEES4_S4_EEENS2_IJNS2_IJS4_ST_NS3_ILi4EEEEEENS3_ILi0EEESZ_EEEEEEENS_7SoftmaxILi2ELi0EEEEEbRKNSE_6ParamsENSA_13PipelineAsyncILi2EEES19_RNSA_13PipelineStateILj2EEERT0_RT1_iRiRKNS_16SeqlenInfoQKNewKILb1ELb0EEENS2_IJiiiiEEERT_ENKUliT_T0_T1_E_clIZSF_ISO_S12_S14_EbS17_S19_S19_S1C_S1E_S1G_iS1H_S1L_S1M_S1O_EUlRS1P_iE1_NS3_ILb0EEENS3_ILb1EEEEEDaiS1P_S1Q_S1R_) ;  /* 0x0000023c00e07944 */ /* 0x000fea0003c00000 */
[C---:B------:R-:W-:Y:S01]  /*9b20*/  ISETP.GT.AND P0, PT, R10.reuse, R192, PT ;  /* 0x000000c00a00720c */ /* 0x040fe20003f04270 */
[----:B------:R-:W-:-:S12]  /*9b30*/  VIADD R10, R10, 0xffffffff ;  /* 0xffffffff0a0a7836 */ /* 0x000fd80000000000 */
[----:B------:R-:W-:Y:S05]  /*9b40*/  @P0 BRA `(.L_x_3445) ;  /* 0xfffffffc00e80947 */ /* 0x000fea000383ffff */
[----:B------:R-:W-:Y:S05]  /*9b50*/  BSYNC B0 ;  /* 0x0000000000007941 */ /* 0x000fea0003800000 */
.L_x_3444:
[----:B------:R-:W2:Y:S02]  /*9b60*/  LDL R0, [R1+0x50] ;  /* 0x0000500001007983 */ /* 0x000ea40000100800 */
[----:B--2---:R-:W-:-:S07]  /*9b70*/  IMAD.SHL.U32 R0, R0, 0x80, RZ ;  /* 0x0000008000007824 */ /* 0x004fce00078e00ff */
.L_x_3443:
[----:B------:R-:W-:Y:S05]  /*9b80*/  BSYNC B1 ;  /* 0x0000000000017941 */ /* 0x000fea0003800000 */
.L_x_3442:
        /* <DEDUP_REMOVED lines=26> */
.L_x_3448:
[----:B------:R-:W-:Y:S02]  /*9d30*/  ULDC UR4, c[0x0][0xadc] ;  /* 0x0002b70000047ab9 */ /* 0x000fe40000000800 */
[----:B------:R-:W-:-:S05]  /*9d40*/  IMAD.U32 R5, RZ, RZ, UR4 ;  /* 0x00000004ff057e24 */ /* 0x000fca000f8e00ff */
[----:B------:R-:W-:-:S13]  /*9d50*/  ISETP.NE.AND P0, PT, R5, 0x1, PT ;  /* 0x000000010500780c */ /* 0x000fda0003f05270 */
[----:B------:R-:W0:Y:S02]  /*9d60*/  @P0 LDC.64 R6, c[0x0][0xae0] ;  /* 0x0002b800ff060b82 */ /* 0x000e240000000a00 */
[----:B0-----:R-:W-:-:S05]  /*9d70*/  @P0 IMAD.HI.U32 R4, R0, R6, RZ ;  /* 0x0000000600040227 */ /* 0x001fca00078e00ff */
[----:B------:R-:W-:-:S07]  /*9d80*/  @P0 SHF.R.U32.HI R0, RZ, R7, R4 ;  /* 0x00000007ff000219 */ /* 0x000fce0000011604 */
.L_x_3449:
[----:B------:R-:W-:Y:S05]  /*9d90*/  BSYNC B0 ;  /* 0x0000000000007941 */ /* 0x000fea0003800000 */
.L_x_3447:
[----:B------:R-:W-:-:S05]  /*9da0*/  IMAD R3, R0, R5, RZ ;  /* 0x0000000500037224 */ /* 0x000fca00078e02ff */
[----:B------:R-:W-:-:S07]  /*9db0*/  VIMNMX R2, R2, R3, !PT ;  /* 0x0000000302027248 */ /* 0x000fce0007fe0100 */
.L_x_3446:
[----:B------:R-:W-:-:S04]  /*9dc0*/  VIADD R2, R2, 0x5f ;  /* 0x0000005f02027836 */ /* 0x000fc80000000000 */
[----:B------:R-:W-:-:S05]  /*9dd0*/  IMAD.HI R2, R2, 0x2aaaaaab, RZ ;  /* 0x2aaaaaab02027827 */ /* 0x000fca00078e02ff */
[----:B------:R-:W-:-:S04]  /*9de0*/  SHF.R.U32.HI R3, RZ, 0x1f, R2 ;  /* 0x0000001fff037819 */ /* 0x000fc80000011602 */
[----:B------:R-:W-:-:S04]  /*9df0*/  LEA.HI.SX32 R2, R2, R3, 0x1c ;  /* 0x0000000302027211 */ /* 0x000fc800078fe2ff */
[----:B------:R-:W-:-:S04]  /*9e00*/  VIMNMX R2, R2, UR40, !PT ;  /* 0x0000002802027c48 */ /* 0x000fc8000ffe0100 */
[----:B------:R-:W-:-:S13]  /*9e10*/  ISETP.GE.AND P0, PT, R10, R2, PT ;  /* 0x000000020a00720c */ /* 0x000fda0003f06270 */
[----:B------:R-:W-:Y:S05]  /*9e20*/  @!P0 BRA `(.L_x_3450) ;  /* 0x0000009c00788947 */ /* 0x000fea0003800000 */
.L_x_3469:
        /* <DEDUP_REMOVED lines=20> */
.L_x_3452:
[----:B------:R-:W-:Y:S05]  /*9f70*/  BSYNC B0 ;  /* 0x0000000000007941 */ /* 0x000fea0003800000 */
.L_x_3451:
        /* <DEDUP_REMOVED lines=9> */
.L_x_3454:
[----:B------:R-:W-:Y:S05]  /*a010*/  BSYNC B0 ;  /* 0x0000000000007941 */ /* 0x000fea0003800000 */
.L_x_3453:
[----:B------:R-:W-:Y:S04]  /*a020*/  BSSY B0, `(.L_x_3455) ;  /* 0x0000006000007945 */ /* 0x000fe80003800000 */
[----:B--2---:R-:W-:Y:S05]  /*a030*/  @P0 BRA `(.L_x_3456) ;  /* 0x0000000000100947 */ /* 0x004fea0003800000 */
[----:B-----5:R-:W-:Y:S01]  /*a040*/  IMAD R6, R6, 0x8, R3 ;  /* 0x0000000806067824 */ /* 0x020fe200078e0203 */
[----:B------:R-:W-:-:S04]  /*a050*/  SHF.L.U32 R7, R7, 0x1f, RZ ;  /* 0x0000001f07077819 */ /* 0x000fc800000006ff */
[----:B------:R-:W0:Y:S02]  /*a060*/  SYNCS.PHASECHK.TRANS64.TRYWAIT P0, [R6+URZ], R7 ;  /* 0x00000007060075a7 */ /* 0x000e24000800017f */
[----:B0-----:R-:W-:Y:S05]  /*a070*/  @!P0 BRA `(.L_x_3457) ;  /* 0x000001f400a48947 */ /* 0x001fea0003800000 */
.L_x_3456:
[----:B------:R-:W-:Y:S05]  /*a080*/  BSYNC B0 ;  /* 0x0000000000007941 */ /* 0x000fea0003800000 */
.L_x_3455:
        /* <DEDUP_REMOVED lines=57> */
.L_x_3459:
[----:B------:R-:W-:Y:S05]  /*a420*/  BSYNC B0 ;  /* 0x0000000000007941 */ /* 0x000fea0003800000 */
.L_x_3458:
        /* <DEDUP_REMOVED lines=11> */
.L_x_3461:
[----:B------:R-:W-:Y:S05]  /*a4e0*/  BSYNC B0 ;  /* 0x0000000000007941 */ /* 0x000fea0003800000 */
.L_x_3460:
[----:B------:R-:W-:Y:S04]  /*a4f0*/  BSSY B0, `(.L_x_3462) ;  /* 0x0000007000007945 */ /* 0x000fe80003800000 */
[----:B------:R-:W-:Y:S05]  /*a500*/  @P0 BRA `(.L_x_3463) ;  /* 0x0000000000140947 */ /* 0x000fea0003800000 */
[----:B------:R-:W2:Y:S02]  /*a510*/  LD.E.64 R4, desc[UR36][R16.64+0x40] ;  /* 0x0000402410047980 */ /* 0x000ea4000c101b00 */
[----:B--2---:R-:W-:-:S05]  /*a520*/  MOV R5, R4 ;  /* 0x0000000400057202 */ /* 0x004fca0000000f00 */
[----:B------:R-:W-:-:S04]  /*a530*/  IMAD R18, R18, 0x8, R5 ;  /* 0x0000000812127824 */ /* 0x000fc800078e0205 */
[----:B------:R-:W0:Y:S02]  /*a540*/  SYNCS.PHASECHK.TRANS64.TRYWAIT P0, [R18+URZ], R19 ;  /* 0x00000013120075a7 */ /* 0x000e24000800017f */
[----:B0-----:R-:W-:Y:S05]  /*a550*/  @!P0 BRA `(.L_x_3464) ;  /* 0x000001f000808947 */ /* 0x001fea0003800000 */
.L_x_3463:
[----:B------:R-:W-:Y:S05]  /*a560*/  BSYNC B0 ;  /* 0x0000000000007941 */ /* 0x000fea0003800000 */
.L_x_3462:
        /* <DEDUP_REMOVED lines=204> */
.L_x_3466:
[----:B------:R-:W-:Y:S05]  /*b230*/  BSYNC B0 ;  /* 0x0000000000007941 */ /* 0x000fea0003800000 */
.L_x_3465:
        /* <DEDUP_REMOVED lines=10> */
[-C--:B------:R-:W-:Y:S01]  /*b2e0*/  FMUL.FTZ R11, R28, R8.reuse ;  /* 0x000000081c0b7220 */ /* 0x080fe20000410000 */
[-C--:B------:R-:W-:Y:S01]  /*b2f0*/  FMUL.FTZ R20, R29, R8.reuse ;  /* 0x000000081d147220 */ /* 0x080fe20000410000 */
[-C--:B------:R-:W-:Y:S01]  /*b300*/  FMUL.FTZ R6, R26, R8.reuse ;  /* 0x000000081a067220 */ /* 0x080fe20000410000 */
[-C--:B------:R-:W-:Y:S01]  /*b310*/  FMUL.FTZ R52, R52, R8.reuse ;  /* 0x0000000834347220 */ /* 0x080fe20000410000 */
[----:B------:R-:W3:Y:S01]  /*b320*/  MUFU.TANH R3, R3 ;  /* 0x0000000300037308 */ /* 0x000ee20000002400 */
[-C--:B------:R-:W-:Y:S01]  /*b330*/  FMUL.FTZ R26, R32, R8.reuse ;  /* 0x00000008201a7220 */ /* 0x080fe20000410000 */
[-C--:B------:R-:W-:Y:S01]  /*b340*/  FMUL.FTZ R13, R27, R8.reuse ;  /* 0x000000081b0d7220 */ /* 0x080fe20000410000 */
[-C--:B------:R-:W-:Y:S01]  /*b350*/  FMUL.FTZ R9, R53, R8.reuse ;  /* 0x0000000835097220 */ /* 0x080fe20000410000 */
[-C--:B------:R-:W-:Y:S01]  /*b360*/  FMUL.FTZ R56, R56, R8.reuse ;  /* 0x0000000838387220 */ /* 0x080fe20000410000 */
[-C--:B------:R-:W-:Y:S01]  /*b370*/  FMUL.FTZ R57, R57, R8.reuse ;  /* 0x0000000839397220 */ /* 0x080fe20000410000 */
[-C--:B------:R-:W-:Y:S01]  /*b380*/  FMUL.FTZ R60, R60, R8.reuse ;  /* 0x000000083c3c7220 */ /* 0x080fe20000410000 */
[-C--:B------:R-:W-:Y:S01]  /*b390*/  FMUL.FTZ R61, R61, R8.reuse ;  /* 0x000000083d3d7220 */ /* 0x080fe20000410000 */
[----:B------:R-:W0:Y:S01]  /*b3a0*/  MUFU.TANH R7, R7 ;  /* 0x0000000700077308 */ /* 0x000e220000002400 */
[-C--:B------:R-:W-:Y:S01]  /*b3b0*/  FMUL.FTZ R28, R33, R8.reuse ;  /* 0x00000008211c7220 */ /* 0x080fe20000410000 */
[-C--:B------:R-:W-:Y:S01]  /*b3c0*/  FMUL.FTZ R64, R64, R8.reuse ;  /* 0x0000000840407220 */ /* 0x080fe20000410000 */
[-C--:B------:R-:W-:Y:S01]  /*b3d0*/  FMUL.FTZ R65, R65, R8.reuse ;  /* 0x0000000841417220 */ /* 0x080fe20000410000 */
[-C--:B------:R-:W-:Y:S01]  /*b3e0*/  FMUL.FTZ R68, R68, R8.reuse ;  /* 0x0000000844447220 */ /* 0x080fe20000410000 */
[-C--:B------:R-:W-:Y:S01]  /*b3f0*/  FMUL.FTZ R69, R69, R8.reuse ;  /* 0x0000000845457220 */ /* 0x080fe20000410000 */
[----:B------:R-:W2:Y:S02]  /*b400*/  LDL R24, [R1+0x440] ;  /* 0x0004400001187983 */ /* 0x000ea40000100800 */
[----:B------:R-:W1:Y:S01]  /*b410*/  MUFU.TANH R11, R11 ;  /* 0x0000000b000b7308 */ /* 0x000e620000002400 */
[----:B------:R-:W-:Y:S01]  /*b420*/  FMUL.FTZ R25, R30, R8 ;  /* 0x000000081e197220 */ /* 0x000fe20000410000 */
[----:B---3--:R-:W-:-:S06]  /*b430*/  FMNMX.FTZ R12, R3, R4, !PT ;  /* 0x00000004030c7209 */ /* 0x008fcc0007810000 */
[----:B------:R-:W3:Y:S01]  /*b440*/  MUFU.TANH R20, R20 ;  /* 0x0000001400147308 */ /* 0x000ee20000002400 */
[----:B------:R-:W-:Y:S01]  /*b450*/  FMUL.FTZ R30, R36, R8 ;  /* 0x00000008241e7220 */ /* 0x000fe20000410000 */
[----:B0-----:R-:W-:-:S06]  /*b460*/  FMNMX.FTZ R12, R7, R12, !PT ;  /* 0x0000000c070c7209 */ /* 0x001fcc0007810000 */
[----:B------:R-:W0:Y:S01]  /*b470*/  MUFU.TANH R26, R26 ;  /* 0x0000001a001a7308 */ /* 0x000e220000002400 */
[-C--:B------:R-:W-:Y:S01]  /*b480*/  FMUL.FTZ R32, R37, R8.reuse ;  /* 0x0000000825207220 */ /* 0x080fe20000410000 */
[----:B------:R-:W-:Y:S01]  /*b490*/  FMUL.FTZ R29, R34, R8 ;  /* 0x00000008221d7220 */ /* 0x000fe20000410000 */
[----:B-1----:R-:W-:-:S05]  /*b4a0*/  FMNMX.FTZ R15, R11, R12, !PT ;  /* 0x0000000c0b0f7209 */ /* 0x002fca0007810000 */
[----:B------:R-:W1:Y:S01]  /*b4b0*/  MUFU.TANH R28, R28 ;  /* 0x0000001c001c7308 */ /* 0x000e620000002400 */
[----:B------:R-:W-:Y:S01]  /*b4c0*/  FMUL.FTZ R34, R40, R8 ;  /* 0x0000000828227220 */ /* 0x000fe20000410000 */
[----:B---3--:R-:W-:-:S06]  /*b4d0*/  FMNMX.FTZ R15, R20, R15, !PT ;  /* 0x0000000f140f7209 */ /* 0x008fcc0007810000 */
[----:B------:R-:W3:Y:S01]  /*b4e0*/  MUFU.TANH R30, R30 ;  /* 0x0000001e001e7308 */ /* 0x000ee20000002400 */
[-C--:B------:R-:W-:Y:S01]  /*b4f0*/  FMUL.FTZ R36, R41, R8.reuse ;  /* 0x0000000829247220 */ /* 0x080fe20000410000 */
[----:B------:R-:W-:Y:S01]  /*b500*/  FMUL.FTZ R33, R38, R8 ;  /* 0x0000000826217220 */ /* 0x000fe20000410000 */
[----:B0-----:R-:W-:-:S05]  /*b510*/  FMNMX.FTZ R15, R26, R15, !PT ;  /* 0x0000000f1a0f7209 */ /* 0x001fca0007810000 */
[----:B------:R-:W0:Y:S01]  /*b520*/  MUFU.TANH R32, R32 ;  /* 0x0000002000207308 */ /* 0x000e220000002400 */
[----:B------:R-:W-:Y:S01]  /*b530*/  FMUL.FTZ R38, R44, R8 ;  /* 0x000000082c267220 */ /* 0x000fe20000410000 */
[----:B-1----:R-:W-:-:S06]  /*b540*/  FMNMX.FTZ R15, R28, R15, !PT ;  /* 0x0000000f1c0f7209 */ /* 0x002fcc0007810000 */
        /* <DEDUP_REMOVED lines=11> */
[----:B---3--:R-:W-:-:S07]  /*b600*/  FMNMX.FTZ R15, R36, R15, !PT ;  /* 0x0000000f240f7209 */ /* 0x008fce0007810000 */
[----:B------:R-:W3:Y:S01]  /*b610*/  MUFU.TANH R44, R44 ;  /* 0x0000002c002c7308 */ /* 0x000ee20000002400 */
[----:B0-----:R-:W-:-:S07]  /*b620*/  FMNMX.FTZ R15, R38, R15, !PT ;  /* 0x0000000f260f7209 */ /* 0x001fce0007810000 */
[----:B------:R-:W0:Y:S01]  /*b630*/  MUFU.TANH R42, R42 ;  /* 0x0000002a002a7308 */ /* 0x000e220000002400 */
[----:B------:R-:W-:Y:S01]  /*b640*/  FMUL.FTZ R41, R46, R8 ;  /* 0x000000082e297220 */ /* 0x000fe20000410000 */
[----:B-1----:R-:W-:-:S06]  /*b650*/  FMNMX.FTZ R15, R40, R15, !PT ;  /* 0x0000000f280f7209 */ /* 0x002fcc0007810000 */
[----:B------:R-:W1:Y:S01]  /*b660*/  MUFU.TANH R52, R52 ;  /* 0x0000003400347308 */ /* 0x000e620000002400 */
[----:B------:R-:W-:-:S07]  /*b670*/  FMUL.FTZ R27, R31, R8 ;  /* 0x000000081f1b7220 */ /* 0x000fce0000410000 */
[----:B------:R-:W4:Y:S01]  /*b680*/  MUFU.TANH R6, R6 ;  /* 0x0000000600067308 */ /* 0x000f220000002400 */
[----:B---3--:R-:W-:-:S07]  /*b690*/  FMNMX.FTZ R15, R44, R15, !PT ;  /* 0x0000000f2c0f7209 */ /* 0x008fce0007810000 */
[----:B------:R-:W3:Y:S08]  /*b6a0*/  MUFU.TANH R46, R9 ;  /* 0x00000009002e7308 */ /* 0x000ef00000002400 */
[----:B------:R-:W3:Y:S01]  /*b6b0*/  MUFU.TANH R13, R13 ;  /* 0x0000000d000d7308 */ /* 0x000ee20000002400 */
[----:B0-----:R-:W-:-:S07]  /*b6c0*/  FMNMX.FTZ R15, R42, R15, !PT ;  /* 0x0000000f2a0f7209 */ /* 0x001fce0007810000 */
[----:B------:R-:W0:Y:S01]  /*b6d0*/  MUFU.TANH R56, R56 ;  /* 0x0000003800387308 */ /* 0x000e220000002400 */
[----:B------:R-:W-:-:S07]  /*b6e0*/  FMUL.FTZ R31, R35, R8 ;  /* 0x00000008231f7220 */ /* 0x000fce0000410000 */
[----:B------:R-:W0:Y:S01]  /*b6f0*/  MUFU.TANH R25, R25 ;  /* 0x0000001900197308 */ /* 0x000e220000002400 */
[----:B-1----:R-:W-:Y:S01]  /*b700*/  FMNMX.FTZ R15, R52, R15, !PT ;  /* 0x0000000f340f7209 */ /* 0x002fe20007810000 */
[----:B------:R-:W-:-:S06]  /*b710*/  FMUL.FTZ R45, R47, R8 ;  /* 0x000000082f2d7220 */ /* 0x000fcc0000410000 */
[----:B------:R-:W1:Y:S01]  /*b720*/  MUFU.TANH R48, R57 ;  /* 0x0000003900307308 */ /* 0x000e620000002400 */
[----:B----4-:R-:W-:Y:S01]  /*b730*/  FMNMX.FTZ R12, R6, R5, !PT ;  /* 0x00000005060c7209 */ /* 0x010fe20007810000 */
[----:B------:R-:W-:-:S06]  /*b740*/  FMUL.FTZ R47, R50, R8 ;  /* 0x00000008322f7220 */ /* 0x000fcc0000410000 */
[----:B------:R-:W4:Y:S01]  /*b750*/  MUFU.TANH R27, R27 ;  /* 0x0000001b001b7308 */ /* 0x000f220000002400 */
[----:B---3--:R-:W-:-:S07]  /*b760*/  FMNMX.FTZ R15, R46, R15, !PT ;  /* 0x0000000f2e0f7209 */ /* 0x008fce0007810000 */
[----:B------:R-:W3:Y:S01]  /*b770*/  MUFU.TANH R60, R60 ;  /* 0x0000003c003c7308 */ /* 0x000ee20000002400 */
[----:B------:R-:W-:Y:S01]  /*b780*/  FMNMX.FTZ R12, R13, R12, !PT ;  /* 0x0000000c0d0c7209 */ /* 0x000fe20007810000 */
[----:B------:R-:W-:-:S06]  /*b790*/  FMUL.FTZ R35, R39, R8 ;  /* 0x0000000827237220 */ /* 0x000fcc0000410000 */
[----:B------:R-:W3:Y:S01]  /*b7a0*/  MUFU.TANH R29, R29 ;  /* 0x0000001d001d7308 */ /* 0x000ee20000002400 */
[----:B0-----:R-:W-:Y:S01]  /*b7b0*/  FMNMX.FTZ R15, R56, R15, !PT ;  /* 0x0000000f380f7209 */ /* 0x001fe20007810000 */
[----:B------:R-:W-:-:S06]  /*b7c0*/  FMUL.FTZ R49, R51, R8 ;  /* 0x0000000833317220 */ /* 0x000fcc0000410000 */
[----:B------:R-:W0:Y:S01]  /*b7d0*/  MUFU.TANH R50, R61 ;  /* 0x0000003d00327308 */ /* 0x000e220000002400 */
[----:B------:R-:W-:Y:S01]  /*b7e0*/  FMNMX.FTZ R12, R25, R12, !PT ;  /* 0x0000000c190c7209 */ /* 0x000fe20007810000 */
[----:B------:R-:W-:-:S06]  /*b7f0*/  FMUL.FTZ R51, R54, R8 ;  /* 0x0000000836337220 */ /* 0x000fcc0000410000 */
[----:B------:R-:W0:Y:S01]  /*b800*/  MUFU.TANH R31, R31 ;  /* 0x0000001f001f7308 */ /* 0x000e220000002400 */
[----:B-1----:R-:W-:-:S07]  /*b810*/  FMNMX.FTZ R15, R48, R15, !PT ;  /* 0x0000000f300f7209 */ /* 0x002fce0007810000 */
[----:B------:R-:W1:Y:S01]  /*b820*/  MUFU.TANH R64, R64 ;  /* 0x0000004000407308 */ /* 0x000e620000002400 */
[----:B----4-:R-:W-:Y:S01]  /*b830*/  FMNMX.FTZ R12, R27, R12, !PT ;  /* 0x0000000c1b0c7209 */ /* 0x010fe20007810000 */
[----:B------:R-:W-:-:S06]  /*b840*/  FMUL.FTZ R39, R43, R8 ;  /* 0x000000082b277220 */ /* 0x000fcc0000410000 */
[----:B------:R-:W4:Y:S01]  /*b850*/  MUFU.TANH R33, R33 ;  /* 0x0000002100217308 */ /* 0x000f220000002400 */
[----:B---3--:R-:W-:Y:S01]  /*b860*/  FMNMX.FTZ R15, R60, R15, !PT ;  /* 0x0000000f3c0f7209 */ /* 0x008fe20007810000 */
[----:B------:R-:W-:-:S06]  /*b870*/  FMUL.FTZ R53, R55, R8 ;  /* 0x0000000837357220 */ /* 0x000fcc0000410000 */
[----:B------:R-:W3:Y:S01]  /*b880*/  MUFU.TANH R54, R65 ;  /* 0x0000004100367308 */ /* 0x000ee20000002400 */
[----:B------:R-:W-:Y:S01]  /*b890*/  FMNMX.FTZ R12, R29, R12, !PT ;  /* 0x0000000c1d0c7209 */ /* 0x000fe20007810000 */
[----:B------:R-:W-:-:S06]  /*b8a0*/  FMUL.FTZ R55, R58, R8 ;  /* 0x000000083a377220 */ /* 0x000fcc0000410000 */
[----:B------:R-:W3:Y:S01]  /*b8b0*/  MUFU.TANH R35, R35 ;  /* 0x0000002300237308 */ /* 0x000ee20000002400 */
[----:B0-----:R-:W-:-:S07]  /*b8c0*/  FMNMX.FTZ R15, R50, R15, !PT ;  /* 0x0000000f320f7209 */ /* 0x001fce0007810000 */
[----:B------:R-:W0:Y:S01]  /*b8d0*/  MUFU.TANH R68, R68 ;  /* 0x0000004400447308 */ /* 0x000e220000002400 */
[----:B------:R-:W-:-:S07]  /*b8e0*/  FMNMX.FTZ R12, R31, R12, !PT ;  /* 0x0000000c1f0c7209 */ /* 0x000fce0007810000 */
[----:B------:R-:W0:Y:S01]  /*b8f0*/  MUFU.TANH R37, R37 ;  /* 0x0000002500257308 */ /* 0x000e220000002400 */
[----:B-1----:R-:W-:-:S07]  /*b900*/  FMNMX.FTZ R15, R64, R15, !PT ;  /* 0x0000000f400f7209 */ /* 0x002fce0007810000 */
[----:B------:R-:W1:Y:S01]  /*b910*/  MUFU.TANH R58, R69 ;  /* 0x00000045003a7308 */ /* 0x000e620000002400 */
[----:B----4-:R-:W-:-:S07]  /*b920*/  FMNMX.FTZ R12, R33, R12, !PT ;  /* 0x0000000c210c7209 */ /* 0x010fce0007810000 */
[----:B------:R-:W4:Y:S01]  /*b930*/  MUFU.TANH R39, R39 ;  /* 0x0000002700277308 */ /* 0x000f220000002400 */
[----:B---3--:R-:W-:Y:S02]  /*b940*/  FMNMX.FTZ R15, R54, R15, !PT ;  /* 0x0000000f360f7209 */ /* 0x008fe40007810000 */
[----:B------:R-:W-:-:S05]  /*b950*/  FMNMX.FTZ R12, R35, R12, !PT ;  /* 0x0000000c230c7209 */ /* 0x000fca0007810000 */
[----:B------:R-:W3:Y:S01]  /*b960*/  MUFU.TANH R41, R41 ;  /* 0x0000002900297308 */ /* 0x000ee20000002400 */
[----:B0-----:R-:W-:Y:S02]  /*b970*/  FMNMX.FTZ R15, R68, R15, !PT ;  /* 0x0000000f440f7209 */ /* 0x001fe40007810000 */
[----:B------:R-:W-:-:S05]  /*b980*/  FMNMX.FTZ R12, R37, R12, !PT ;  /* 0x0000000c250c7209 */ /* 0x000fca0007810000 */
[----:B------:R-:W0:Y:S01]  /*b990*/  MUFU.TANH R45, R45 ;  /* 0x0000002d002d7308 */ /* 0x000e220000002400 */
[----:B-1----:R-:W-:Y:S02]  /*b9a0*/  FMNMX.FTZ R14, R58, R15, !PT ;  /* 0x0000000f3a0e7209 */ /* 0x002fe40007810000 */
[----:B----4-:R-:W-:-:S05]  /*b9b0*/  FMNMX.FTZ R12, R39, R12, !PT ;  /* 0x0000000c270c7209 */ /* 0x010fca0007810000 */
[----:B------:R-:W1:Y:S01]  /*b9c0*/  MUFU.TANH R47, R47 ;  /* 0x0000002f002f7308 */ /* 0x000e620000002400 */
[----:B---3--:R-:W-:Y:S01]  /*b9d0*/  FMNMX.FTZ R12, R41, R12, !PT ;  /* 0x0000000c290c7209 */ /* 0x008fe20007810000 */
[----:B------:R-:W3:Y:S06]  /*b9e0*/  SHFL.BFLY PT, R9, R14, 0x2, 0x1f ;  /* 0x0c401f000e097f89 */ /* 0x000eec00000e0000 */
[----:B------:R-:W4:Y:S01]  /*b9f0*/  MUFU.TANH R49, R49 ;  /* 0x0000003100317308 */ /* 0x000f220000002400 */
[----:B0-----:R-:W-:Y:S01]  /*ba00*/  FMNMX.FTZ R12, R45, R12, !PT ;  /* 0x0000000c2d0c7209 */ /* 0x001fe20007810000 */
[----:B------:R-:W-:-:S06]  /*ba10*/  FMUL.FTZ R57, R59, R8 ;  /* 0x000000083b397220 */ /* 0x000fcc0000410000 */
[----:B------:R-:W0:Y:S01]  /*ba20*/  MUFU.TANH R51, R51 ;  /* 0x0000003300337308 */ /* 0x000e220000002400 */
[----:B-1----:R-:W-:Y:S01]  /*ba30*/  FMNMX.FTZ R12, R47, R12, !PT ;  /* 0x0000000c2f0c7209 */ /* 0x002fe20007810000 */
[----:B------:R-:W-:-:S06]  /*ba40*/  FMUL.FTZ R59, R62, R8 ;  /* 0x000000083e3b7220 */ /* 0x000fcc0000410000 */
[----:B------:R-:W1:Y:S01]  /*ba50*/  MUFU.TANH R53, R53 ;  /* 0x0000003500357308 */ /* 0x000e620000002400 */
[----:B----4-:R-:W-:Y:S01]  /*ba60*/  FMNMX.FTZ R12, R49, R12, !PT ;  /* 0x0000000c310c7209 */ /* 0x010fe20007810000 */
[----:B------:R-:W-:-:S06]  /*ba70*/  FMUL.FTZ R61, R63, R8 ;  /* 0x000000083f3d7220 */ /* 0x000fcc0000410000 */
        /* <DEDUP_REMOVED lines=8> */
[----:B------:R-:W-:Y:S01]  /*bb00*/  FMUL.FTZ R67, R70, R8 ;  /* 0x0000000846437220 */ /* 0x000fe20000410000 */
[----:B---3--:R-:W-:-:S05]  /*bb10*/  FMNMX.FTZ R9, R14, R9, !PT ;  /* 0x000000090e097209 */ /* 0x008fca0007810000 */
[----:B------:R-:W3:Y:S01]  /*bb20*/  MUFU.TANH R61, R61 ;  /* 0x0000003d003d7308 */ /* 0x000ee20000002400 */
[----:B0-----:R-:W-:Y:S01]  /*bb30*/  FMNMX.FTZ R12, R57, R12, !PT ;  /* 0x0000000c390c7209 */ /* 0x001fe20007810000 */
[----:B------:R-:W0:Y:S06]  /*bb40*/  SHFL.BFLY PT, R18, R9, 0x1, 0x1f ;  /* 0x0c201f0009127f89 */ /* 0x000e2c00000e0000 */
[----:B------:R-:W4:Y:S01]  /*bb50*/  MUFU.TANH R63, R63 ;  /* 0x0000003f003f7308 */ /* 0x000f220000002400 */
[----:B------:R-:W-:Y:S01]  /*bb60*/  FMUL.FTZ R69, R71, R8 ;  /* 0x0000000847457220 */ /* 0x000fe20000410000 */
[----:B-1----:R-:W-:-:S06]  /*bb70*/  FMNMX.FTZ R12, R59, R12, !PT ;  /* 0x0000000c3b0c7209 */ /* 0x002fcc0007810000 */
[----:B------:R-:W1:Y:S01]  /*bb80*/  MUFU.TANH R65, R65 ;  /* 0x0000004100417308 */ /* 0x000e620000002400 */
[----:B---3--:R-:W-:-:S07]  /*bb90*/  FMNMX.FTZ R12, R61, R12, !PT ;  /* 0x0000000c3d0c7209 */ /* 0x008fce0007810000 */
[----:B------:R-:W3:Y:S01]  /*bba0*/  MUFU.TANH R67, R67 ;  /* 0x0000004300437308 */ /* 0x000ee20000002400 */
[----:B----4-:R-:W-:-:S07]  /*bbb0*/  FMNMX.FTZ R12, R63, R12, !PT ;  /* 0x0000000c3f0c7209 */ /* 0x010fce0007810000 */
[----:B------:R-:W4:Y:S01]  /*bbc0*/  MUFU.TANH R69, R69 ;  /* 0x0000004500457308 */ /* 0x000f220000002400 */
[----:B-1----:R-:W-:-:S04]  /*bbd0*/  FMNMX.FTZ R12, R65, R12, !PT ;  /* 0x0000000c410c7209 */ /* 0x002fc80007810000 */
[----:B---3--:R-:W-:-:S04]  /*bbe0*/  FMNMX.FTZ R12, R67, R12, !PT ;  /* 0x0000000c430c7209 */ /* 0x008fc80007810000 */
[----:B----4-:R-:W-:Y:S02]  /*bbf0*/  FMNMX.FTZ R15, R69, R12, !PT ;  /* 0x0000000c450f7209 */ /* 0x010fe40007810000 */
[----:B0-----:R-:W-:Y:S02]  /*bc00*/  FMNMX.FTZ R12, R9, R18, !PT ;  /* 0x00000012090c7209 */ /* 0x001fe40007810000 */
[----:B------:R-:W3:Y:S04]  /*bc10*/  LDL.64 R8, [R1+0x430] ;  /* 0x0004300001087983 */ /* 0x000ee80000100a00 */
[----:B------:R-:W-:Y:S04]  /*bc20*/  STL.64 [R1+0x420], R14 ;  /* 0x0004200e01007387 */ /* 0x000fe80000100a00 */
[----:B------:R-:W-:Y:S04]  /*bc30*/  STL [R1+0x420], R12 ;  /* 0x0004200c01007387 */ /* 0x000fe80000100800 */
[----:B------:R-:W4:Y:S04]  /*bc40*/  LDL R21, [R1+0x420] ;  /* 0x0004200001157983 */ /* 0x000f280000100800 */
[----:B------:R-:W3:Y:S01]  /*bc50*/  LDL R18, [R1+0x424] ;  /* 0x0004240001127983 */ /* 0x000ee20000100800 */
[----:B----4-:R-:W-:-:S04]  /*bc60*/  FADD.FTZ R19, R4, -R21 ;  /* 0x8000001504137221 */ /* 0x010fc80000010000 */
[----:B--2---:R-:W-:Y:S01]  /*bc70*/  FMUL.FTZ R4, R19, R24 ;  /* 0x0000001813047220 */ /* 0x004fe20000410000 */
[----:B------:R-:W-:-:S04]  /*bc80*/  FMUL.FTZ R19, R24, R21 ;  /* 0x0000001518137220 */ /* 0x000fc80000410000 */
[-CC-:B------:R-:W-:Y:S02]  /*bc90*/  FFMA.FTZ R154, R11, R24.reuse, -R19.reuse ;  /* 0x000000180b9a7223 */ /* 0x180fe40000010813 */
[----:B---3--:R-:W0:Y:S01]  /*bca0*/  SHFL.BFLY PT, R11, R18, 0x2, 0x1f ;  /* 0x0c401f00120b7f89 */ /* 0x008e2200000e0000 */
[----:B------:R-:W-:Y:S01]  /*bcb0*/  FFMA.FTZ R186, R26, R24, -R19 ;  /* 0x000000181aba7223 */ /* 0x000fe20000010813 */
[----:B0-----:R-:W-:-:S05]  /*bcc0*/  FMNMX.FTZ R11, R11, R18, !PT ;  /* 0x000000120b0b7209 */ /* 0x001fca0007810000 */
[----:B------:R-:W0:Y:S01]  /*bcd0*/  SHFL.BFLY PT, R26, R11, 0x1, 0x1f ;  /* 0x0c201f000b1a7f89 */ /* 0x000e2200000e0000 */
[-CC-:B------:R-:W-:Y:S01]  /*bce0*/  FFMA.FTZ R183, R28, R24.reuse, -R19.reuse ;  /* 0x000000181cb77223 */ /* 0x180fe20000010813 */
[-CC-:B------:R-:W-:Y:S01]  /*bcf0*/  FFMA.FTZ R3, R3, R24.reuse, -R19.reuse ;  /* 0x0000001803037223 */ /* 0x180fe20000010813 */
[----:B------:R-:W-:Y:S01]  /*bd00*/  FFMA.FTZ R152, R7, R24, -R19 ;  /* 0x0000001807987223 */ /* 0x000fe20000010813 */
[----:B------:R-:W-:Y:S01]  /*bd10*/  MUFU.EX2 R4, R4 ;  /* 0x0000000400047308 */ /* 0x000fe20000000800 */
        /* <DEDUP_REMOVED lines=11> */
[----:B------:R-:W0:Y:S01]  /*bdd0*/  MUFU.EX2 R188, R188 ;  /* 0x000000bc00bc7308 */ /* 0x000e220000000800 */
[----:B------:R-:W-:-:S07]  /*bde0*/  FFMA.FTZ R181, R29, R24, -R28 ;  /* 0x000000181db57223 */ /* 0x000fce000001081c */
[----:B------:R-:W1:Y:S08]  /*bdf0*/  MUFU.EX2 R153, R153 ;  /* 0x0000009900997308 */ /* 0x000e700000000800 */
[----:B------:R-:W2:Y:S01]  /*be00*/  MUFU.EX2 R152, R152 ;  /* 0x0000009800987308 */ /* 0x000ea20000000800 */
[----:B------:R-:W-:-:S07]  /*be10*/  FFMA.FTZ R182, R31, R24, -R28 ;  /* 0x000000181fb67223 */ /* 0x000fce000001081c */
[----:B------:R-:W3:Y:S08]  /*be20*/  MUFU.EX2 R155, R155 ;  /* 0x0000009b009b7308 */ /* 0x000ef00000000800 */
[----:B------:R-:W4:Y:S01]  /*be30*/  MUFU.EX2 R154, R154 ;  /* 0x0000009a009a7308 */ /* 0x000f220000000800 */
[----:B0-----:R-:W-:Y:S01]  /*be40*/  FFMA.FTZ R14, R9, R43, R188 ;  /* 0x0000002b090e7223 */ /* 0x001fe200000100bc */
[----:B------:R-:W-:-:S06]  /*be50*/  FFMA.FTZ R177, R33, R24, -R28 ;  /* 0x0000001821b17223 */ /* 0x000fcc000001081c */
[----:B------:R-:W0:Y:S01]  /*be60*/  MUFU.EX2 R6, R6 ;  /* 0x0000000600067308 */ /* 0x000e220000000800 */
[----:B------:R-:W-:Y:S01]  /*be70*/  FFMA.FTZ R5, R4, R8, R3 ;  /* 0x0000000804057223 */ /* 0x000fe20000010003 */
        /* <DEDUP_REMOVED lines=14> */
[----:B0-----:R-:W-:Y:S01]  /*bf60*/  FADD.FTZ R14, R6, R9 ;  /* 0x00000009060e7221 */ /* 0x001fe20000010000 */
[----:B------:R-:W-:-:S06]  /*bf70*/  FFMA.FTZ R174, R39, R24, -R28 ;  /* 0x0000001827ae7223 */ /* 0x000fcc000001081c */
[----:B------:R-:W0:Y:S01]  /*bf80*/  MUFU.EX2 R177, R177 ;  /* 0x000000b100b17308 */ /* 0x000e220000000800 */
[----:B------:R-:W-:Y:S01]  /*bf90*/  FADD.FTZ R5, R7, R8 ;  /* 0x0000000807057221 */ /* 0x000fe20000010000 */
        /* <DEDUP_REMOVED lines=9> */
[----:B----4-:R-:W-:-:S06]  /*c030*/  FADD.FTZ R8, R183, R8 ;  /* 0x00000008b7087221 */ /* 0x010fcc0000010000 */
[----:B------:R-:W3:Y:S01]  /*c040*/  MUFU.EX2 R173, R173 ;  /* 0x000000ad00ad7308 */ /* 0x000ee20000000800 */
[-C--:B------:R-:W-:Y:S01]  /*c050*/  FFMA.FTZ R171, R40, R24.reuse, -R19 ;  /* 0x0000001828ab7223 */ /* 0x080fe20000010813 */
[----:B------:R-:W-:-:S06]  /*c060*/  FFMA.FTZ R170, R45, R24, -R28 ;  /* 0x000000182daa7223 */ /* 0x000fcc000001081c */
[----:B------:R-:W4:Y:S01]  /*c070*/  MUFU.EX2 R175, R175 ;  /* 0x000000af00af7308 */ /* 0x000f220000000800 */
[----:B0-----:R-:W-:Y:S01]  /*c080*/  FADD.FTZ R9, R177, R14 ;  /* 0x0000000eb1097221 */ /* 0x001fe20000010000 */
[----:B------:R-:W-:-:S06]  /*c090*/  FADD.FTZ R5, R179, R8 ;  /* 0x00000008b3057221 */ /* 0x000fcc0000010000 */
[----:B------:R-:W0:Y:S01]  /*c0a0*/  MUFU.EX2 R174, R174 ;  /* 0x000000ae00ae7308 */ /* 0x000e220000000800 */
[-C--:B------:R-:W-:Y:S01]  /*c0b0*/  FFMA.FTZ R168, R44, R24.reuse, -R19 ;  /* 0x000000182ca87223 */ /* 0x080fe20000010813 */
[----:B------:R-:W-:-:S06]  /*c0c0*/  FFMA.FTZ R165, R47, R24, -R28 ;  /* 0x000000182fa57223 */ /* 0x000fcc000001081c */
[----:B------:R-:W0:Y:S01]  /*c0d0*/  MUFU.EX2 R176, R176 ;  /* 0x000000b000b07308 */ /* 0x000e220000000800 */
[----:B-1----:R-:W-:Y:S01]  /*c0e0*/  FADD.FTZ R14, R178, R9 ;  /* 0x00000009b20e7221 */ /* 0x002fe20000010000 */
[----:B--2---:R-:W-:-:S06]  /*c0f0*/  FADD.FTZ R8, R180, R5 ;  /* 0x00000005b4087221 */ /* 0x004fcc0000010000 */
[----:B------:R-:W1:Y:S01]  /*c100*/  MUFU.EX2 R169, R169 ;  /* 0x000000a900a97308 */ /* 0x000e620000000800 */
[-C--:B------:R-:W-:Y:S01]  /*c110*/  FFMA.FTZ R167, R42, R24.reuse, -R19 ;  /* 0x000000182aa77223 */ /* 0x080fe20000010813 */
[----:B------:R-:W-:-:S06]  /*c120*/  FFMA.FTZ R166, R49, R24, -R28 ;  /* 0x0000001831a67223 */ /* 0x000fcc000001081c */
[----:B------:R-:W2:Y:S01]  /*c130*/  MUFU.EX2 R172, R172 ;  /* 0x000000ac00ac7308 */ /* 0x000ea20000000800 */
[----:B---3--:R-:W-:Y:S01]  /*c140*/  FADD.FTZ R9, R173, R14 ;  /* 0x0000000ead097221 */ /* 0x008fe20000010000 */
[----:B----4-:R-:W-:-:S06]  /*c150*/  FADD.FTZ R5, R175, R8 ;  /* 0x00000008af057221 */ /* 0x010fcc0000010000 */
[----:B------:R-:W-:Y:S01]  /*c160*/  MUFU.EX2 R171, R171 ;  /* 0x000000ab00ab7308 */ /* 0x000fe20000000800 */
[-C--:B------:R-:W-:Y:S01]  /*c170*/  FFMA.FTZ R163, R52, R24.reuse, -R19 ;  /* 0x0000001834a37223 */ /* 0x080fe20000010813 */
[----:B------:R-:W-:-:S06]  /*c180*/  FFMA.FTZ R161, R51, R24, -R28 ;  /* 0x0000001833a17223 */ /* 0x000fcc000001081c */
[----:B------:R-:W3:Y:S01]  /*c190*/  MUFU.EX2 R170, R170 ;  /* 0x000000aa00aa7308 */ /* 0x000ee20000000800 */
[----:B0-----:R-:W-:Y:S01]  /*c1a0*/  FADD.FTZ R8, R174, R9 ;  /* 0x00000009ae087221 */ /* 0x001fe20000010000 */
[----:B------:R-:W-:-:S06]  /*c1b0*/  FADD.FTZ R5, R176, R5 ;  /* 0x00000005b0057221 */ /* 0x000fcc0000010000 */
[----:B------:R-:W-:Y:S01]  /*c1c0*/  MUFU.EX2 R168, R168 ;  /* 0x000000a800a87308 */ /* 0x000fe20000000800 */
[-C--:B------:R-:W-:Y:S01]  /*c1d0*/  FFMA.FTZ R164, R46, R24.reuse, -R19 ;  /* 0x000000182ea47223 */ /* 0x080fe20000010813 */
[----:B------:R-:W-:-:S06]  /*c1e0*/  FFMA.FTZ R162, R53, R24, -R28 ;  /* 0x0000001835a27223 */ /* 0x000fcc000001081c */
[----:B------:R-:W0:Y:S01]  /*c1f0*/  MUFU.EX2 R165, R165 ;  /* 0x000000a500a57308 */ /* 0x000e220000000800 */
[----:B-1----:R-:W-:Y:S01]  /*c200*/  FADD.FTZ R9, R169, R8 ;  /* 0x00000008a9097221 */ /* 0x002fe20000010000 */
[----:B--2---:R-:W-:-:S06]  /*c210*/  FADD.FTZ R8, R172, R5 ;  /* 0x00000005ac087221 */ /* 0x004fcc0000010000 */
[----:B------:R-:W-:Y:S01]  /*c220*/  MUFU.EX2 R167, R167 ;  /* 0x000000a700a77308 */ /* 0x000fe20000000800 */
[-C--:B------:R-:W-:Y:S01]  /*c230*/  FFMA.FTZ R159, R56, R24.reuse, -R19 ;  /* 0x00000018389f7223 */ /* 0x080fe20000010813 */
[----:B------:R-:W-:-:S06]  /*c240*/  FFMA.FTZ R157, R55, R24, -R28 ;  /* 0x00000018379d7223 */ /* 0x000fcc000001081c */
[----:B------:R-:W1:Y:S01]  /*c250*/  MUFU.EX2 R166, R166 ;  /* 0x000000a600a67308 */ /* 0x000e620000000800 */
[----:B---3--:R-:W-:Y:S01]  /*c260*/  FADD.FTZ R14, R170, R9 ;  /* 0x00000009aa0e7221 */ /* 0x008fe20000010000 */
[----:B------:R-:W-:-:S06]  /*c270*/  FADD.FTZ R5, R171, R8 ;  /* 0x00000008ab057221 */ /* 0x000fcc0000010000 */
[----:B------:R-:W-:Y:S01]  /*c280*/  MUFU.EX2 R163, R163 ;  /* 0x000000a300a37308 */ /* 0x000fe20000000800 */
[-C--:B------:R-:W-:Y:S01]  /*c290*/  FFMA.FTZ R160, R48, R24.reuse, -R19 ;  /* 0x0000001830a07223 */ /* 0x080fe20000010813 */
[----:B------:R-:W-:-:S06]  /*c2a0*/  FFMA.FTZ R158, R57, R24, -R28 ;  /* 0x00000018399e7223 */ /* 0x000fcc000001081c */
[----:B------:R-:W2:Y:S01]  /*c2b0*/  MUFU.EX2 R161, R161 ;  /* 0x000000a100a17308 */ /* 0x000ea20000000800 */
[-CC-:B------:R-:W-:Y:S01]  /*c2c0*/  FFMA.FTZ R156, R60, R24.reuse, -R19.reuse ;  /* 0x000000183c9c7223 */ /* 0x180fe20000010813 */
[-CC-:B------:R-:W-:Y:S01]  /*c2d0*/  FFMA.FTZ R21, R50, R24.reuse, -R19.reuse ;  /* 0x0000001832157223 */ /* 0x180fe20000010813 */
[----:B------:R-:W-:-:S05]  /*c2e0*/  FFMA.FTZ R15, R64, R24, -R19 ;  /* 0x00000018400f7223 */ /* 0x000fca0000010813 */
[----:B------:R-:W-:Y:S01]  /*c2f0*/  MUFU.EX2 R164, R164 ;  /* 0x000000a400a47308 */ /* 0x000fe20000000800 */
[-CC-:B------:R-:W-:Y:S01]  /*c300*/  FFMA.FTZ R18, R54, R24.reuse, -R19.reuse ;  /* 0x0000001836127223 */ /* 0x180fe20000010813 */
[-CC-:B------:R-:W-:Y:S01]  /*c310*/  FFMA.FTZ R68, R68, R24.reuse, -R19.reuse ;  /* 0x0000001844447223 */ /* 0x180fe20000010813 */
[----:B------:R-:W-:-:S05]  /*c320*/  FFMA.FTZ R12, R58, R24, -R19 ;  /* 0x000000183a0c7223 */ /* 0x000fca0000010813 */
[----:B------:R-:W3:Y:S01]  /*c330*/  MUFU.EX2 R162, R162 ;  /* 0x000000a200a27308 */ /* 0x000ee20000000800 */
[----:B0-----:R-:W-:Y:S01]  /*c340*/  FADD.FTZ R9, R165, R14 ;  /* 0x0000000ea5097221 */ /* 0x001fe20000010000 */
[----:B------:R-:W-:Y:S01]  /*c350*/  FADD.FTZ R8, R168, R5 ;  /* 0x00000005a8087221 */ /* 0x000fe20000010000 */
[----:B------:R-:W-:-:S05]  /*c360*/  FFMA.FTZ R19, R59, R24, -R28 ;  /* 0x000000183b137223 */ /* 0x000fca000001081c */
[----:B------:R-:W-:Y:S01]  /*c370*/  MUFU.EX2 R159, R159 ;  /* 0x0000009f009f7308 */ /* 0x000fe20000000800 */
[----:B-1----:R-:W-:Y:S01]  /*c380*/  FADD.FTZ R30, R166, R9 ;  /* 0x00000009a61e7221 */ /* 0x002fe20000010000 */
[----:B------:R-:W-:-:S06]  /*c390*/  FADD.FTZ R8, R167, R8 ;  /* 0x00000008a7087221 */ /* 0x000fcc0000010000 */
[----:B------:R-:W0:Y:S01]  /*c3a0*/  MUFU.EX2 R157, R157 ;  /* 0x0000009d009d7308 */ /* 0x000e220000000800 */
[----:B------:R-:W-:Y:S01]  /*c3b0*/  FFMA.FTZ R20, R61, R24, -R28 ;  /* 0x000000183d147223 */ /* 0x000fe2000001081c */
[----:B--2---:R-:W-:Y:S01]  /*c3c0*/  FADD.FTZ R9, R161, R30 ;  /* 0x0000001ea1097221 */ /* 0x004fe20000010000 */
[----:B------:R-:W-:-:S05]  /*c3d0*/  FADD.FTZ R5, R163, R8 ;  /* 0x00000008a3057221 */ /* 0x000fca0000010000 */
[----:B------:R-:W-:Y:S01]  /*c3e0*/  MUFU.EX2 R160, R160 ;  /* 0x000000a000a07308 */ /* 0x000fe20000000800 */
[----:B------:R-:W-:-:S07]  /*c3f0*/  FFMA.FTZ R13, R63, R24, -R28 ;  /* 0x000000183f0d7223 */ /* 0x000fce000001081c */
[----:B------:R-:W1:Y:S01]  /*c400*/  MUFU.EX2 R158, R158 ;  /* 0x0000009e009e7308 */ /* 0x000e620000000800 */
[----:B---3--:R-:W-:Y:S01]  /*c410*/  FADD.FTZ R32, R162, R9 ;  /* 0x00000009a2207221 */ /* 0x008fe20000010000 */
        /* <DEDUP_REMOVED lines=16> */
[----:B------:R-:W-:Y:S08]  /*c520*/  MUFU.EX2 R18, R18 ;  /* 0x0000001200127308 */ /* 0x000ff00000000800 */
[----:B------:R-:W2:Y:S01]  /*c530*/  MUFU.EX2 R14, R14 ;  /* 0x0000000e000e7308 */ /* 0x000ea20000000800 */
[----:B0-----:R-:W-:Y:S01]  /*c540*/  FADD.FTZ R28, R20, R25 ;  /* 0x00000019141c7221 */ /* 0x001fe20000010000 */
[----:B------:R-:W-:-:S06]  /*c550*/  FADD.FTZ R24, R21, R24 ;  /* 0x0000001815187221 */ /* 0x000fcc0000010000 */
[----:B------:R-:W-:Y:S08]  /*c560*/  MUFU.EX2 R11, R68 ;  /* 0x00000044000b7308 */ /* 0x000ff00000000800 */
[----:B------:R-:W0:Y:S01]  /*c570*/  MUFU.EX2 R8, R8 ;  /* 0x0000000800087308 */ /* 0x000e220000000800 */
[----:B-1----:R-:W-:Y:S01]  /*c580*/  FADD.FTZ R25, R13, R28 ;  /* 0x0000001c0d197221 */ /* 0x002fe20000010000 */
[----:B------:R-:W-:-:S06]  /*c590*/  FADD.FTZ R5, R15, R24 ;  /* 0x000000180f057221 */ /* 0x000fcc0000010000 */
[----:B------:R-:W1:Y:S08]  /*c5a0*/  MUFU.EX2 R12, R12 ;  /* 0x0000000c000c7308 */ /* 0x000e700000000800 */
[----:B------:R-:W3:Y:S01]  /*c5b0*/  MUFU.EX2 R9, R9 ;  /* 0x0000000900097308 */ /* 0x000ee20000000800 */
[----:B--2---:R-:W-:Y:S01]  /*c5c0*/  FADD.FTZ R25, R14, R25 ;  /* 0x000000190e197221 */ /* 0x004fe20000010000 */
[----:B------:R-:W-:-:S03]  /*c5d0*/  FADD.FTZ R24, R18, R5 ;  /* 0x0000000512187221 */ /* 0x000fc60000010000 */
[----:B0-----:R-:W-:Y:S01]  /*c5e0*/  FADD.FTZ R28, R8, R25 ;  /* 0x00000019081c7221 */ /* 0x001fe20000010000 */
[----:B------:R-:W-:-:S04]  /*c5f0*/  FADD.FTZ R5, R11, R24 ;  /* 0x000000180b057221 */ /* 0x000fc80000010000 */
[----:B-1----:R-:W-:Y:S01]  /*c600*/  FADD.FTZ R36, R12, R5 ;  /* 0x000000050c247221 */ /* 0x002fe20000010000 */
        /* <DEDUP_REMOVED lines=136> */
[C---:B------:R-:W-:Y:S01]  /*ce90*/  FMUL.FTZ R27, R4.reuse, R27 ;  /* 0x0000001b041b7220 */ /* 0x040fe20000410000 */
[C---:B------:R-:W-:Y:S01]  /*cea0*/  FMUL.FTZ R29, R4.reuse, R29 ;  /* 0x0000001d041d7220 */ /* 0x040fe20000410000 */
[C---:B------:R-:W-:Y:S01]  /*ceb0*/  FMUL.FTZ R25, R4.reuse, R25 ;  /* 0x0000001904197220 */ /* 0x040fe20000410000 */
[C---:B------:R-:W-:Y:S01]  /*cec0*/  FMUL.FTZ R5, R4.reuse, R5 ;  /* 0x0000000504057220 */ /* 0x040fe20000410000 */
[----:B------:R-:W-:Y:S01]  /*ced0*/  FMUL.FTZ R37, R4, R37 ;  /* 0x0000002504257220 */ /* 0x000fe20000410000 */
        /* <DEDUP_REMOVED lines=19> */
[----:B-1----:R-:W-:-:S04]  /*d010*/  FMUL.FTZ R37, R43, R130 ;  /* 0x000000822b257220 */ /* 0x002fc80000410000 */
        /* <DEDUP_REMOVED lines=61> */
[C---:B------:R-:W-:Y:S01]  /*d3f0*/  FMUL.FTZ R47, R4.reuse, R47 ;  /* 0x0000002f042f7220 */ /* 0x040fe20000410000 */
[----:B------:R-:W-:Y:S02]  /*d400*/  FMUL.FTZ R45, R4, R45 ;  /* 0x0000002d042d7220 */ /* 0x000fe40000410000 */
        /* <DEDUP_REMOVED lines=48> */
[C---:B------:R-:W-:Y:S02]  /*d710*/  FMUL.FTZ R131, R4.reuse, R131 ;  /* 0x0000008304837220 */ /* 0x040fe40000410000 */
[----:B------:R2:W-:Y:S01]  /*d720*/  ST.E desc[UR36][R16.64+0x3ac], R37 ;  /* 0x0003ac2510007985 */ /* 0x0005e2000c101924 */
[----:B---3--:R-:W-:Y:S01]  /*d730*/  FMUL.FTZ R33, R43, R42 ;  /* 0x0000002a2b217220 */ /* 0x008fe20000410000 */
[----:B------:R-:W-:-:S02]  /*d740*/  FMUL.FTZ R129, R4, R129 ;  /* 0x0000008104817220 */ /* 0x000fc40000410000 */
[----:B------:R3:W-:Y:S01]  /*d750*/  ST.E desc[UR36][R16.64+0x3b8], R41 ;  /* 0x0003b82910007985 */ /* 0x0007e2000c101924 */
[C---:B0-----:R-:W-:Y:S01]  /*d760*/  FMUL.FTZ R35, R43.reuse, R40 ;  /* 0x000000282b237220 */ /* 0x041fe20000410000 */
        /* <DEDUP_REMOVED lines=10> */
[C---:B---3--:R-:W-:Y:S01]  /*d810*/  FMUL.FTZ R41, R43.reuse, R26 ;  /* 0x0000001a2b297220 */ /* 0x048fe20000410000 */
        /* <DEDUP_REMOVED lines=92> */
[----:B------:R-:W-:Y:S04]  /*dde0*/  ST.E desc[UR36][R16.64+0x3dc], R39 ;  /* 0x0003dc2710007985 */ /* 0x000fe8000c101924 */
[----:B------:R4:W-:Y:S04]  /*ddf0*/  ST.E desc[UR36][R16.64+0x3e8], R37 ;  /* 0x0003e82510007985 */ /* 0x0009e8000c101924 */
[----:B------:R4:W-:Y:S04]  /*de00*/  ST.E desc[UR36][R16.64+0x3ec], R41 ;  /* 0x0003ec2910007985 */ /* 0x0009e8000c101924 */
[----:B------:R-:W-:Y:S04]  /*de10*/  ST.E desc[UR36][R16.64+0x3f8], R45 ;  /* 0x0003f82d10007985 */ /* 0x000fe8000c101924 */
[----:B------:R-:W-:Y:S04]  /*de20*/  ST.E desc[UR36][R16.64+0x3fc], R47 ;  /* 0x0003fc2f10007985 */ /* 0x000fe8000c101924 */
[----:B------:R4:W-:Y:S01]  /*de30*/  ST.E desc[UR36][R16.64+0x408], R43 ;  /* 0x0004082b10007985 */ /* 0x0009e2000c101924 */
[----:B------:R1:W-:Y:S06]  /*de40*/  BAR.SYNC.DEFER_BLOCKING R209, 0x100 ;  /* 0x000400d10000751d */ /* 0x0003ec0000010000 */
[----:B------:R-:W4:Y:S04]  /*de50*/  LDL R144, [R1+0x1f8] ;  /* 0x0001f80001907983 */ /* 0x000f280000100800 */
        /* <DEDUP_REMOVED lines=128> */
[----:B------:R-:W4:Y:S04]  /*e660*/  LD.E.64 R4, desc[UR36][R16.64+0x88] ;  /* 0x0000882410047980 */ /* 0x000f28000c101b00 */
        /* <DEDUP_REMOVED lines=128> */
[----:B0-----:R-:W4:Y:S01]  /*ee70*/  LDL R187, [R1+0x68] ;  /* 0x0000680001bb7983 */ /* 0x001f220000100800 */
[----:B------:R-:W-:-:S03]  /*ee80*/  IMAD R4, R144, 0xc00, R4 ;  /* 0x00000c0090047824 */ /* 0x000fc600078e0204 */
        /* <DEDUP_REMOVED lines=1230> */
.L_x_3468:
[----:B------:R-:W-:Y:S05]  /*13b70*/  BSYNC B0 ;  /* 0x0000000000007941 */ /* 0x000fea0003800000 */
.L_x_3467:
        /* <DEDUP_REMOVED lines=9> */
.L_x_3450:
[----:B------:R-:W-:-:S13]  /*13c10*/  ISETP.GE.AND P0, PT, R10, UR40, PT ;  /* 0x000000280a007c0c */ /* 0x000fda000bf06270 */
[----:B------:R-:W-:Y:S05]  /*13c20*/  @!P0 BRA `(.L_x_3470) ;  /* 0x000000b000b88947 */ /* 0x000fea0003800000 */
[----:B------:R1:W5:Y:S01]  /*13c30*/  LDL.64 R2, [R1+0x158] ;  /* 0x0001580001027983 */ /* 0x0003620000100a00 */
[----:B------:R-:W-:-:S05]  /*13c40*/  IADD3 R4, P0, R16, 0x28, RZ ;  /* 0x0000002810047810 */ /* 0x000fca0007f1e0ff */
[----:B------:R-:W-:-:S08]  /*13c50*/  IMAD.X R5, RZ, RZ, R17, P0 ;  /* 0x000000ffff057224 */ /* 0x000fd000000e0611 */
.L_x_3503:
        /* <DEDUP_REMOVED lines=20> */
.L_x_3472:
[----:B------:R-:W-:Y:S05]  /*13da0*/  BSYNC B0 ;  /* 0x0000000000007941 */ /* 0x000fea0003800000 */
.L_x_3471:
        /* <DEDUP_REMOVED lines=10> */
.L_x_3474:
[----:B------:R-:W-:Y:S05]  /*13e50*/  BSYNC B0 ;  /* 0x0000000000007941 */ /* 0x000fea0003800000 */
.L_x_3473:
[----:B------:R-:W-:Y:S04]  /*13e60*/  BSSY B0, `(.L_x_3475) ;  /* 0x0000006000007945 */ /* 0x000fe80003800000 */
[----:B--2---:R-:W-:Y:S05]  /*13e70*/  @P0 BRA `(.L_x_3476) ;  /* 0x0000000000100947 */ /* 0x004fea0003800000 */
[----:B-----5:R-:W-:Y:S01]  /*13e80*/  IMAD R0, R0, 0x8, R8 ;  /* 0x0000000800007824 */ /* 0x020fe200078e0208 */
[----:B0-----:R-:W-:-:S04]  /*13e90*/  SHF.L.U32 R7, R6, 0x1f, RZ ;  /* 0x0000001f06077819 */ /* 0x001fc800000006ff */
[----:B------:R-:W0:Y:S02]  /*13ea0*/  SYNCS.PHASECHK.TRANS64.TRYWAIT P0, [R0+URZ], R7 ;  /* 0x00000007000075a7 */ /* 0x000e24000800017f */
[----:B0-----:R-:W-:Y:S05]  /*13eb0*/  @!P0 BRA `(.L_x_3477) ;  /* 0x00000158003c8947 */ /* 0x001fea0003800000 */
.L_x_3476:
[----:B------:R-:W-:Y:S05]  /*13ec0*/  BSYNC B0 ;  /* 0x0000000000007941 */ /* 0x000fea0003800000 */
.L_x_3475:
        /* <DEDUP_REMOVED lines=59> */
.L_x_3479:
[----:B------:R-:W-:Y:S05]  /*14280*/  BSYNC B0 ;  /* 0x0000000000007941 */ /* 0x000fea0003800000 */
.L_x_3478:
        /* <DEDUP_REMOVED lines=13> */
.L_x_3481:
[----:B------:R-:W-:Y:S05]  /*14360*/  BSYNC B0 ;  /* 0x0000000000007941 */ /* 0x000fea0003800000 */
.L_x_3480:
        /* <DEDUP_REMOVED lines=8> */
.L_x_3483:
[----:B------:R-:W-:Y:S05]  /*143f0*/  BSYNC B0 ;  /* 0x0000000000007941 */ /* 0x000fea0003800000 */
.L_x_3482:
[----:B------:R-:W2:Y:S04]  /*14400*/  LDL R5, [R1+0x70] ;  /* 0x0000700001057983 */ /* 0x000ea80000100800 */
[----:B------:R-:W3:Y:S04]  /*14410*/  LD.E R11, desc[UR36][R2.64] ;  /* 0x00000024020b7980 */ /* 0x000ee8000c101900 */
[----:B------:R-:W3:Y:S04]  /*14420*/  LDL.64 R20, [R1+0xf8] ;  /* 0x0000f80001147983 */ /* 0x000ee80000100a00 */
[----:B0----5:R-:W4:Y:S04]  /*14430*/  LDL.64 R6, [R1+0xf0] ;  /* 0x0000f00001067983 */ /* 0x021f280000100a00 */
[----:B------:R-:W4:Y:S04]  /*14440*/  LDL.64 R8, [R1+0xf0] ;  /* 0x0000f00001087983 */ /* 0x000f280000100a00 */
        /* <DEDUP_REMOVED lines=14> */
[----:B------:R-:W2:Y:S08]  /*14530*/  LDL R5, [R1] ;  /* 0x0000000001057983 */ /* 0x000eb00000100800 */
[----:B------:R-:W-:Y:S01]  /*14540*/  HGMMA.64x96x16.F32 R24, gdesc[UR4], R24, UP0, gsb0 ;  /* 0x01600000041879f0 */ /* 0x000fe2000b800818 */
[----:B------:R-:W-:-:S02]  /*14550*/  VIADD R6, R4, 0x2 ;  /* 0x0000000204067836 */ /* 0x000fc40000000000 */
[----:B------:R-:W-:Y:S01]  /*14560*/  IMAD.MOV.U32 R7, RZ, RZ, R21 ;  /* 0x000000ffff077224 */ /* 0x000fe200078e0015 */
[----:B------:R-:W-:Y:S02]  /*14570*/  R2UR UR4, R8 ;  /* 0x00000000080472ca */ /* 0x000fe400000e0000 */
[----:B------:R-:W-:Y:S02]  /*14580*/  R2UR UR6, R6 ;  /* 0x00000000060672ca */ /* 0x000fe400000e0000 */
[----:B------:R-:W-:Y:S02]  /*14590*/  R2UR UR7, R7 ;  /* 0x00000000070772ca */ /* 0x000fe400000e0000 */
[----:B------:R-:W-:Y:S02]  /*145a0*/  R2UR UR5, R9 ;  /* 0x00000000090572ca */ /* 0x000fe400000e0000 */
[----:B------:R-:W3:Y:S01]  /*145b0*/  LDL.64 R8, [R1+0xf0] ;  /* 0x0000f00001087983 */ /* 0x000ee20000100a00 */
[----:B------:R-:W-:Y:S01]  /*145c0*/  VIADD R12, R12, 0x4 ;  /* 0x000000040c0c7836 */ /* 0x000fe20000000000 */
[----:B------:R-:W-:-:S02]  /*145d0*/  WARPGROUP.DEPBAR.LE gsb0, 0x0 ;  /* 0x00008000000079c5 */ /* 0x000fc40000010000 */
[----:B------:R-:W-:-:S07]  /*145e0*/  WARPGROUP.ARRIVE ;  /* 0x00000000000079c5 */ /* 0x000fce0000000000 */
[----:B------:R-:W-:Y:S01]  /*145f0*/  HGMMA.64x96x16.F32 R24, gdesc[UR4], R24, gsb0 ;  /* 0x01600000041879f0 */ /* 0x000fe20008000818 */
[----:B------:R-:W-:Y:S02]  /*14600*/  VIADD R6, R4, 0x4 ;  /* 0x0000000404067836 */ /* 0x000fe40000000000 */
[----:B------:R-:W-:Y:S01]  /*14610*/  IMAD.MOV.U32 R7, RZ, RZ, R21 ;  /* 0x000000ffff077224 */ /* 0x000fe200078e0015 */
[----:B------:R-:W-:Y:S02]  /*14620*/  R2UR UR4, R12 ;  /* 0x000000000c0472ca */ /* 0x000fe400000e0000 */
[----:B------:R-:W-:Y:S02]  /*14630*/  R2UR UR6, R6 ;  /* 0x00000000060672ca */ /* 0x000fe400000e0000 */
[----:B------:R-:W-:Y:S02]  /*14640*/  R2UR UR7, R7 ;  /* 0x00000000070772ca */ /* 0x000fe400000e0000 */
[----:B------:R-:W-:-:S02]  /*14650*/  R2UR UR5, R13 ;  /* 0x000000000d0572ca */ /* 0x000fc400000e0000 */
[----:B------:R-:W4:Y:S01]  /*14660*/  LDL.64 R12, [R1+0xf0] ;  /* 0x0000f000010c7983 */ /* 0x000f220000100a00 */
[----:B------:R-:W-:Y:S01]  /*14670*/  VIADD R14, R14, 0x6 ;  /* 0x000000060e0e7836 */ /* 0x000fe20000000000 */
[----:B------:R-:W-:Y:S02]  /*14680*/  WARPGROUP.DEPBAR.LE gsb0, 0x0 ;  /* 0x00008000000079c5 */ /* 0x000fe40000010000 */
        /* <DEDUP_REMOVED lines=8> */
[----:B------:R-:W2:Y:S01]  /*14710*/  LDL.64 R14, [R1+0xf0] ;  /* 0x0000f000010e7983 */ /* 0x000ea20000100a00 */
        /* <DEDUP_REMOVED lines=11> */
[----:B---3--:R-:W-:Y:S01]  /*147d0*/  VIADD R8, R8, 0x402 ;  /* 0x0000040208087836 */ /* 0x008fe20000000000 */
        /* <DEDUP_REMOVED lines=9> */
[----:B------:R-:W3:Y:S01]  /*14870*/  LDL.64 R8, [R1+0xf0] ;  /* 0x0000f00001087983 */ /* 0x000ee20000100a00 */
[----:B----4-:R-:W-:Y:S01]  /*14880*/  VIADD R12, R12, 0x404 ;  /* 0x000004040c0c7836 */ /* 0x010fe20000000000 */
        /* <DEDUP_REMOVED lines=10> */
[----:B--2---:R-:W-:Y:S01]  /*14930*/  VIADD R14, R14, 0x406 ;  /* 0x000004060e0e7836 */ /* 0x004fe20000000000 */
        /* <DEDUP_REMOVED lines=63> */
[----:B------:R-:W-:Y:S01]  /*14d30*/  R2UR UR5, R19 ;  /* 0x00000000130572ca */ /* 0x000fe200000e0000 */
[----:B---3--:R-:W-:-:S02]  /*14d40*/  VIADD R8, R8, 0xc02 ;  /* 0x00000c0208087836 */ /* 0x008fc40000000000 */
        /* <DEDUP_REMOVED lines=9> */
[----:B----4-:R-:W-:Y:S01]  /*14de0*/  VIADD R12, R12, 0xc04 ;  /* 0x00000c040c0c7836 */ /* 0x010fe20000000000 */
[----:B------:R0:W-:Y:S01]  /*14df0*/  STL [R1+0x70], R0 ;  /* 0x0000700001007387 */ /* 0x0001e20000100800 */
[----:B------:R-:W-:Y:S01]  /*14e00*/  VIADD R20, R4, 0x904 ;  /* 0x0000090404147836 */ /* 0x000fe20000000000 */
[----:B------:R-:W-:-:S02]  /*14e10*/  WARPGROUP.DEPBAR.LE gsb0, 0x0 ;  /* 0x00008000000079c5 */ /* 0x000fc40000010000 */
[----:B------:R-:W-:Y:S01]  /*14e20*/  WARPGROUP.ARRIVE ;  /* 0x00000000000079c5 */ /* 0x000fe20000000000 */
[----:B--2---:R-:W-:Y:S01]  /*14e30*/  VIADD R14, R14, 0xc06 ;  /* 0x00000c060e0e7836 */ /* 0x004fe20000000000 */
[----:B------:R0:W5:Y:S05]  /*14e40*/  LDL R7, [R1+0xc] ;  /* 0x00000c0001077983 */ /* 0x00016a0000100800 */
[----:B------:R-:W-:Y:S01]  /*14e50*/  HGMMA.64x96x16.F32 R24, gdesc[UR4], R24, gsb0 ;  /* 0x01600000041879f0 */ /* 0x000fe20008000818 */
[----:B------:R-:W-:Y:S02]  /*14e60*/  R2UR UR6, R20 ;  /* 0x00000000140672ca */ /* 0x000fe400000e0000 */
[----:B------:R-:W-:-:S02]  /*14e70*/  R2UR UR7, R21 ;  /* 0x00000000150772ca */ /* 0x000fc400000e0000 */
[----:B------:R-:W-:Y:S02]  /*14e80*/  R2UR UR4, R12 ;  /* 0x000000000c0472ca */ /* 0x000fe400000e0000 */
[----:B------:R-:W-:Y:S01]  /*14e90*/  R2UR UR5, R13 ;  /* 0x000000000d0572ca */ /* 0x000fe200000e0000 */
[----:B------:R-:W-:Y:S01]  /*14ea0*/  VIADD R20, R4, 0x906 ;  /* 0x0000090604147836 */ /* 0x000fe20000000000 */
[----:B------:R-:W-:Y:S02]  /*14eb0*/  WARPGROUP.DEPBAR.LE gsb0, 0x0 ;  /* 0x00008000000079c5 */ /* 0x000fe40000010000 */
[----:B------:R-:W-:-:S09]  /*14ec0*/  WARPGROUP.ARRIVE ;  /* 0x00000000000079c5 */ /* 0x000fd20000000000 */
        /* <DEDUP_REMOVED lines=26> */
[----:B------:R-:W-:-:S04]  /*15070*/  LOP3.LUT R5, R5, 0x1, RZ, 0xfc, !PT ;  /* 0x0000000105057812 */ /* 0x000fc800078efcff */
[----:B------:R-:W-:Y:S01]  /*15080*/  ISETP.NE.AND P0, PT, R5, 0x3, PT ;  /* 0x000000030500780c */ /* 0x000fe20003f05270 */
[----:B------:R-:W-:-:S12]  /*15090*/  BSSY B0, `(.L_x_3485) ;  /* 0x0000003000007945 */ /* 0x000fd80003800000 */
[----:B0-----:R-:W-:Y:S05]  /*150a0*/  @!P0 BRA `(.L_x_3486) ;  /* 0x0000000000048947 */ /* 0x001fea0003800000 */
[----:B------:R-:W-:Y:S01]  /*150b0*/  BPT.TRAP 0x1 ;  /* 0x000000040000795c */ /* 0x000fe20000300000 */
.L_x_3486:
[----:B------:R-:W-:Y:S05]  /*150c0*/  BSYNC B0 ;  /* 0x0000000000007941 */ /* 0x000fea0003800000 */
.L_x_3485:
        /* <DEDUP_REMOVED lines=23> */
[----:B------:R-:W-:-:S03]  /*15240*/  FMUL.FTZ R74, R29, R11 ;  /* 0x0000000b1d4a7220 */ /* 0x000fc60000410000 */
[----:B------:R0:W2:Y:S01]  /*15250*/  MUFU.TANH R83, R33 ;  /* 0x0000002100537308 */ /* 0x0000a20000002400 */
[-C--:B------:R-:W-:Y:S01]  /*15260*/  FMUL.FTZ R29, R42, R11.reuse ;  /* 0x0000000b2a1d7220 */ /* 0x080fe20000410000 */
[-C--:B------:R-:W-:Y:S01]  /*15270*/  FMUL.FTZ R20, R30, R11.reuse ;  /* 0x0000000b1e147220 */ /* 0x080fe20000410000 */
[----:B0-----:R-:W-:Y:S01]  /*15280*/  SHF.R.S32.HI R33, RZ, 0x1f, R14 ;  /* 0x0000001fff217819 */ /* 0x001fe2000001140e */
[----:B------:R-:W-:-:S03]  /*15290*/  FMUL.FTZ R30, R43, R11 ;  /* 0x0000000b2b1e7220 */ /* 0x000fc60000410000 */
[----:B------:R-:W-:-:S04]  /*152a0*/  LEA.HI R42, R33, R14, RZ, 0x7 ;  /* 0x0000000e212a7211 */ /* 0x000fc800078f38ff */
[----:B------:R-:W-:Y:S01]  /*152b0*/  LOP3.LUT R43, R42, 0xffffff80, RZ, 0xc0, !PT ;  /* 0xffffff802a2b7812 */ /* 0x000fe200078ec0ff */
[-C--:B------:R-:W-:Y:S01]  /*152c0*/  FMUL.FTZ R13, R27, R11.reuse ;  /* 0x0000000b1b0d7220 */ /* 0x080fe20000410000 */
[----:B------:R-:W-:-:S03]  /*152d0*/  FMUL.FTZ R27, R38, R11 ;  /* 0x0000000b261b7220 */ /* 0x000fc60000410000 */
[----:B------:R-:W-:Y:S02]  /*152e0*/  IMAD.IADD R43, R14, 0x1, -R43 ;  /* 0x000000010e2b7824 */ /* 0x000fe400078e0a2b */
[-C--:B------:R-:W-:Y:S01]  /*152f0*/  FMUL.FTZ R38, R40, R11.reuse ;  /* 0x0000000b28267220 */ /* 0x080fe20000410000 */
[-C--:B------:R-:W-:Y:S01]  /*15300*/  FMUL.FTZ R72, R25, R11.reuse ;  /* 0x0000000b19487220 */ /* 0x080fe20000410000 */
[-C--:B------:R-:W-:Y:S01]  /*15310*/  FMUL.FTZ R73, R28, R11.reuse ;  /* 0x0000000b1c497220 */ /* 0x080fe20000410000 */
[-C--:B------:R-:W-:Y:S01]  /*15320*/  FMUL.FTZ R40, R44, R11.reuse ;  /* 0x0000000b2c287220 */ /* 0x080fe20000410000 */
[-C--:B------:R-:W-:Y:S01]  /*15330*/  FMUL.FTZ R25, R34, R11.reuse ;  /* 0x0000000b22197220 */ /* 0x080fe20000410000 */
[-C--:B------:R-:W-:Y:S01]  /*15340*/  FMUL.FTZ R28, R39, R11.reuse ;  /* 0x0000000b271c7220 */ /* 0x080fe20000410000 */
[----:B------:R-:W-:Y:S01]  /*15350*/  SHF.R.S32.HI R44, RZ, 0x1f, R43 ;  /* 0x0000001fff2c7819 */ /* 0x000fe2000001142b */
[-C--:B------:R-:W-:Y:S01]  /*15360*/  FMUL.FTZ R34, R36, R11.reuse ;  /* 0x0000000b24227220 */ /* 0x080fe20000410000 */
[-C--:B------:R-:W-:Y:S01]  /*15370*/  FMUL.FTZ R39, R41, R11.reuse ;  /* 0x0000000b29277220 */ /* 0x080fe20000410000 */
[-C--:B------:R-:W-:Y:S01]  /*15380*/  FMUL.FTZ R36, R37, R11.reuse ;  /* 0x0000000b25247220 */ /* 0x080fe20000410000 */
[-C--:B------:R-:W-:Y:S01]  /*15390*/  FMUL.FTZ R41, R45, R11.reuse ;  /* 0x0000000b2d297220 */ /* 0x080fe20000410000 */
[-C--:B------:R-:W-:Y:S01]  /*153a0*/  FMUL.FTZ R37, R46, R11.reuse ;  /* 0x0000000b2e257220 */ /* 0x080fe20000410000 */
[-C--:B------:R-:W-:Y:S01]  /*153b0*/  FMUL.FTZ R48, R48, R11.reuse ;  /* 0x0000000b30307220 */ /* 0x080fe20000410000 */
[----:B------:R-:W-:Y:S01]  /*153c0*/  LEA.HI R45, R33, R14, RZ, 0x2 ;  /* 0x0000000e212d7211 */ /* 0x000fe200078f10ff */
[----:B------:R-:W-:Y:S01]  /*153d0*/  FMUL.FTZ R12, R26, R11 ;  /* 0x0000000b1a0c7220 */ /* 0x000fe20000410000 */
[----:B------:R-:W-:Y:S01]  /*153e0*/  LEA.HI R46, R44, R43, RZ, 0x2 ;  /* 0x0000002b2c2e7211 */ /* 0x000fe200078f10ff */
[-C--:B------:R-:W-:Y:S01]  /*153f0*/  FMUL.FTZ R26, R35, R11.reuse ;  /* 0x0000000b231a7220 */ /* 0x080fe20000410000 */
[----:B------:R-:W-:Y:S01]  /*15400*/  FMUL.FTZ R35, R47, R11 ;  /* 0x0000000b2f237220 */ /* 0x000fe20000410000 */
[----:B------:R0:W3:Y:S01]  /*15410*/  MUFU.TANH R77, R48 ;  /* 0x00000030004d7308 */ /* 0x0000e20000002400 */
[----:B------:R-:W-:-:S02]  /*15420*/  LOP3.LUT R45, R45, 0xfffffffc, RZ, 0xc0, !PT ;  /* 0xfffffffc2d2d7812 */ /* 0x000fc400078ec0ff */
[--C-:B------:R-:W-:Y:S02]  /*15430*/  SHF.R.S32.HI R47, RZ, 0x2, R46.reuse ;  /* 0x00000002ff2f7819 */ /* 0x100fe4000001142e */
[----:B0-----:R-:W-:Y:S01]  /*15440*/  SHF.R.S32.HI R48, RZ, 0x1f, R46 ;  /* 0x0000001fff307819 */ /* 0x001fe2000001142e */
        /* <DEDUP_REMOVED lines=22> */
[-C--:B------:R-:W-:Y:S01]  /*155b0*/  FMUL.FTZ R32, R52, R11.reuse ;  /* 0x0000000b34207220 */ /* 0x080fe20000410000 */
[----:B------:R-:W-:Y:S01]  /*155c0*/  LOP3.LUT R46, R46, 0x7ffffffc, RZ, 0xc0, !PT ;  /* 0x7ffffffc2e2e7812 */ /* 0x000fe200078ec0ff */
[----:B------:R-:W0:Y:S01]  /*155d0*/  SHFL.IDX PT, R18, R47, RZ, 0x1c1f ;  /* 0x001c1fff2f127589 */ /* 0x000e2200000e0000 */
[----:B------:R-:W-:Y:S02]  /*155e0*/  IMAD.MOV.U32 R19, RZ, RZ, -0x60 ;  /* 0xffffffa0ff137424 */ /* 0x000fe400078e00ff */
        /* <DEDUP_REMOVED lines=18> */
[-C--:B-1----:R-:W-:Y:S01]  /*15710*/  FMUL.FTZ R32, R62, R11.reuse ;  /* 0x0000000b3e207220 */ /* 0x082fe20000410000 */
[-C--:B------:R-:W-:Y:S01]  /*15720*/  FMUL.FTZ R68, R68, R11.reuse ;  /* 0x0000000b44447220 */ /* 0x080fe20000410000 */
[-C--:B------:R-:W-:Y:S01]  /*15730*/  FMUL.FTZ R69, R69, R11.reuse ;  /* 0x0000000b45457220 */ /* 0x080fe20000410000 */
[----:B------:R-:W-:Y:S01]  /*15740*/  FMUL.FTZ R54, R70, R11 ;  /* 0x0000000b46367220 */ /* 0x000fe20000410000 */
[----:B------:R-:W-:-:S02]  /*15750*/  IMAD.IADD R46, R43, 0x1, -R46 ;  /* 0x000000012b2e7824 */ /* 0x000fc400078e0a2e */
[----:B------:R-:W-:Y:S01]  /*15760*/  FMUL.FTZ R11, R71, R11 ;  /* 0x0000000b470b7220 */ /* 0x000fe20000410000 */
[----:B------:R-:W-:Y:S01]  /*15770*/  IMAD R19, R10, R19, 0x1 ;  /* 0x000000010a137424 */ /* 0x000fe200078e0213 */
[----:B------:R-:W1:Y:S03]  /*15780*/  MUFU.TANH R24, R24 ;  /* 0x0000001800187308 */ /* 0x000e660000002400 */
[----:B------:R-:W-:Y:S01]  /*15790*/  IMAD R19, R46, -0x2, R19 ;  /* 0xfffffffe2e137824 */ /* 0x000fe200078e0213 */
        /* <DEDUP_REMOVED lines=64> */
.L_x_3492:
[----:B------:R-:W-:Y:S05]  /*15ba0*/  BSYNC B2 ;  /* 0x0000000000027941 */ /* 0x000fea0003800000 */
.L_x_3491:
[----:B------:R-:W-:Y:S01]  /*15bb0*/  LOP3.LUT R9, RZ, R9, RZ, 0x33, !PT ;  /* 0x00000009ff097212 */ /* 0x000fe200078e33ff */
[----:B------:R-:W-:Y:S06]  /*15bc0*/  BRA `(.L_x_3493) ;  /* 0x0000000000187947 */ /* 0x000fec0003800000 */
.L_x_3490:
[----:B------:R-:W-:-:S13]  /*15bd0*/  ISETP.NE.AND P0, PT, R6, 0x1, PT ;  /* 0x000000010600780c */ /* 0x000fda0003f05270 */
[----:B------:R-:W-:Y:S05]  /*15be0*/  @!P0 BRA `(.L_x_3493) ;  /* 0x0000000000108947 */ /* 0x000fea0003800000 */
[----:B------:R-:W2:Y:S04]  /*15bf0*/  LDL R14, [R197+0x1c] ;  /* 0x00001c00c50e7983 */ /* 0x000ea80000100800 */
[----:B------:R-:W3:Y:S01]  /*15c00*/  LDL R18, [R197+0x20] ;  /* 0x00002000c5127983 */ /* 0x000ee20000100800 */
[----:B--2---:R-:W-:-:S05]  /*15c10*/  IMAD.HI.U32 R9, R9, R14, RZ ;  /* 0x0000000e09097227 */ /* 0x004fca00078e00ff */
[----:B---3--:R-:W-:-:S07]  /*15c20*/  SHF.R.U32.HI R9, RZ, R18, R9 ;  /* 0x00000012ff097219 */ /* 0x008fce0000011609 */
.L_x_3493:
[----:B------:R-:W-:Y:S05]  /*15c30*/  BSYNC B1 ;  /* 0x0000000000017941 */ /* 0x000fea0003800000 */
.L_x_3489:
[----:B------:R-:W-:-:S05]  /*15c40*/  IMAD R9, R6, R9, R19 ;  /* 0x0000000906097224 */ /* 0x000fca00078e0213 */
[----:B------:R-:W-:Y:S02]  /*15c50*/  VIMNMX R8, R8, R9, !PT ;  /* 0x0000000908087248 */ /* 0x000fe40007fe0100 */
[----:B------:R-:W-:-:S07]  /*15c60*/  VIADDMNMX R7, R9, R6, R7, PT ;  /* 0x0000000609077246 */ /* 0x000fce0003800107 */
.L_x_3488:
[----:B------:R-:W-:Y:S05]  /*15c70*/  BSYNC B0 ;  /* 0x0000000000007941 */ /* 0x000fea0003800000 */
.L_x_3487:
        /* <DEDUP_REMOVED lines=132> */
.L_x_3499:
[----:B------:R-:W-:Y:S05]  /*164c0*/  BSYNC B2 ;  /* 0x0000000000027941 */ /* 0x000fea0003800000 */
.L_x_3498:
[----:B------:R-:W-:Y:S01]  /*164d0*/  LOP3.LUT R5, RZ, R5, RZ, 0x33, !PT ;  /* 0x00000005ff057212 */ /* 0x000fe200078e33ff */
[----:B------:R-:W-:Y:S06]  /*164e0*/  BRA `(.L_x_3500) ;  /* 0x0000000000187947 */ /* 0x000fec0003800000 */
.L_x_3497:
[----:B------:R-:W-:-:S13]  /*164f0*/  ISETP.NE.AND P6, PT, R6, 0x1, PT ;  /* 0x000000010600780c */ /* 0x000fda0003fc5270 */
[----:B------:R-:W-:Y:S05]  /*16500*/  @!P6 BRA `(.L_x_3500) ;  /* 0x000000000010e947 */ /* 0x000fea0003800000 */
[----:B------:R-:W2:Y:S04]  /*16510*/  LDL R4, [R197+0x1c] ;  /* 0x00001c00c5047983 */ /* 0x000ea80000100800 */
[----:B------:R-:W3:Y:S01]  /*16520*/  LDL R40, [R197+0x20] ;  /* 0x00002000c5287983 */ /* 0x000ee20000100800 */
[----:B--2---:R-:W-:-:S05]  /*16530*/  IMAD.HI.U32 R5, R5, R4, RZ ;  /* 0x0000000405057227 */ /* 0x004fca00078e00ff */
[----:B---3--:R-:W-:-:S07]  /*16540*/  SHF.R.U32.HI R5, RZ, R40, R5 ;  /* 0x00000028ff057219 */ /* 0x008fce0000011605 */
.L_x_3500:
[----:B------:R-:W-:Y:S05]  /*16550*/  BSYNC B1 ;  /* 0x0000000000017941 */ /* 0x000fea0003800000 */
.L_x_3496:
[----:B------:R-:W-:-:S05]  /*16560*/  IMAD R5, R6, R5, R19 ;  /* 0x0000000506057224 */ /* 0x000fca00078e0213 */
[----:B------:R-:W-:Y:S02]  /*16570*/  VIADDMNMX R7, R5, R6, R7, PT ;  /* 0x0000000605077246 */ /* 0x000fe40003800107 */
[----:B------:R-:W-:-:S07]  /*16580*/  VIMNMX R8, R8, R5, !PT ;  /* 0x0000000508087248 */ /* 0x000fce0007fe0100 */
.L_x_3495:
[----:B------:R-:W-:Y:S05]  /*16590*/  BSYNC B0 ;  /* 0x0000000000007941 */ /* 0x000fea0003800000 */
.L_x_3494:
        /* <DEDUP_REMOVED lines=65> */
[C---:B------:R-:W-:Y:S02]  /*169b0*/  ISETP.GT.AND P0, PT, R8.reuse, RZ, !P6 ;  /* 0x000000ff0800720c */ /* 0x040fe40007704270 */
[C---:B------:R-:W-:Y:S02]  /*169c0*/  ISETP.GT.AND P1, PT, R8.reuse, 0x48, !P1 ;  /* 0x000000480800780c */ /* 0x040fe40004f24270 */
        /* <DEDUP_REMOVED lines=38> */
[----:B------:R-:W-:-:S02]  /*16c30*/  FMNMX.FTZ R9, R56, R9, !PT ;  /* 0x0000000938097209 */ /* 0x000fc40007810000 */
[----:B------:R-:W-:Y:S02]  /*16c40*/  FMNMX.FTZ R4, R26, R5, !PT ;  /* 0x000000051a047209 */ /* 0x000fe40007810000 */
[----:B------:R-:W-:Y:S02]  /*16c50*/  ISETP.LT.OR P0, PT, R7, 0x42, P0 ;  /* 0x000000420700780c */ /* 0x000fe40000701670 */
[----:B------:R-:W-:Y:S02]  /*16c60*/  FMNMX.FTZ R4, R25, R4, !PT ;  /* 0x0000000419047209 */ /* 0x000fe40007810000 */
[----:B------:R-:W-:Y:S02]  /*16c70*/  FMNMX.FTZ R9, R48, R9, !PT ;  /* 0x0000000930097209 */ /* 0x000fe40007810000 */
[----:B------:R-:W-:Y:S02]  /*16c80*/  ISETP.LT.OR P1, PT, R7, 0x49, P1 ;  /* 0x000000490700780c */ /* 0x000fe40000f21670 */
[----:B------:R-:W-:-:S02]  /*16c90*/  FSEL R31, R31, -INF , !P0 ;  /* 0xff8000001f1f7808 */ /* 0x000fc40004000000 */
        /* <DEDUP_REMOVED lines=10> */
[----:B------:R-:W-:Y:S02]  /*16d40*/  ISETP.GT.AND P5, PT, R8, 0x58, !P5 ;  /* 0x000000580800780c */ /* 0x000fe40006fa4270 */
[----:B------:R-:W-:-:S02]  /*16d50*/  ISETP.LT.OR P4, PT, R7, 0x52, P4 ;  /* 0x000000520700780c */ /* 0x000fc40002781670 */
[----:B------:R-:W-:Y:S02]  /*16d60*/  FSEL R32, R15, -INF , !P3 ;  /* 0xff8000000f207808 */ /* 0x000fe40005800000 */
[----:B------:R-:W-:Y:S02]  /*16d70*/  FMNMX.FTZ R5, R33, R4, !PT ;  /* 0x0000000421057209 */ /* 0x000fe40007810000 */
[----:B------:R-:W-:Y:S02]  /*16d80*/  FMNMX.FTZ R9, R18, R9, !PT ;  /* 0x0000000912097209 */ /* 0x000fe40007810000 */
[----:B------:R-:W-:Y:S02]  /*16d90*/  ISETP.GT.AND P0, PT, R8, 0x59, !P6 ;  /* 0x000000590800780c */ /* 0x000fe40007704270 */
[----:B------:R-:W-:Y:S02]  /*16da0*/  ISETP.LT.OR P5, PT, R7, 0x59, P5 ;  /* 0x000000590700780c */ /* 0x000fe40002fa1670 */
[----:B------:R-:W-:-:S02]  /*16db0*/  FSEL R50, R51, -INF , !P4 ;  /* 0xff80000033327808 */ /* 0x000fc40006000000 */
[----:B------:R-:W-:Y:S02]  /*16dc0*/  FMNMX.FTZ R5, R32, R5, !PT ;  /* 0x0000000520057209 */ /* 0x000fe40007810000 */
[----:B------:R-:W-:Y:S02]  /*16dd0*/  FMNMX.FTZ R9, R14, R9, !PT ;  /* 0x000000090e097209 */ /* 0x000fe40007810000 */
[----:B------:R-:W-:Y:S02]  /*16de0*/  ISETP.LT.OR P0, PT, R7, 0x5a, P0 ;  /* 0x0000005a0700780c */ /* 0x000fe40000701670 */
[----:B------:R-:W-:Y:S02]  /*16df0*/  FSEL R51, R54, -INF , !P5 ;  /* 0xff80000036337808 */ /* 0x000fe40006800000 */
[----:B------:R-:W-:Y:S01]  /*16e00*/  FMNMX.FTZ R4, R50, R5, !PT ;  /* 0x0000000532047209 */ /* 0x000fe20007810000 */
[----:B------:R-:W2:Y:S01]  /*16e10*/  LDL R54, [R1+0x440] ;  /* 0x0004400001367983 */ /* 0x000ea20000100800 */
[----:B------:R-:W-:-:S02]  /*16e20*/  FMNMX.FTZ R6, R24, R9, !PT ;  /* 0x0000000918067209 */ /* 0x000fc40007810000 */
[----:B------:R-:W-:Y:S02]  /*16e30*/  FSEL R52, R11, -INF , !P0 ;  /* 0xff8000000b347808 */ /* 0x000fe40004000000 */
[----:B------:R-:W-:Y:S01]  /*16e40*/  FMNMX.FTZ R7, R51, R4, !PT ;  /* 0x0000000433077209 */ /* 0x000fe20007810000 */
[----:B------:R-:W0:Y:S03]  /*16e50*/  SHFL.BFLY PT, R9, R6, 0x2, 0x1f ;  /* 0x0c401f0006097f89 */ /* 0x000e2600000e0000 */
[----:B------:R-:W-:Y:S01]  /*16e60*/  FMNMX.FTZ R7, R52, R7, !PT ;  /* 0x0000000734077209 */ /* 0x000fe20007810000 */
[----:B------:R-:W3:Y:S04]  /*16e70*/  LDL.64 R4, [R1+0x430] ;  /* 0x0004300001047983 */ /* 0x000ee80000100a00 */
[----:B------:R-:W-:Y:S04]  /*16e80*/  STL.64 [R1+0x420], R6 ;  /* 0x0004200601007387 */ /* 0x000fe80000100a00 */
[----:B------:R-:W4:Y:S01]  /*16e90*/  LDL R11, [R1+0x424] ;  /* 0x00042400010b7983 */ /* 0x000f220000100800 */
[----:B0-----:R-:W-:-:S05]  /*16ea0*/  FMNMX.FTZ R9, R6, R9, !PT ;  /* 0x0000000906097209 */ /* 0x001fca0007810000 */
[----:B------:R-:W0:Y:S02]  /*16eb0*/  SHFL.BFLY PT, R12, R9, 0x1, 0x1f ;  /* 0x0c201f00090c7f89 */ /* 0x000e2400000e0000 */
[----:B0-----:R-:W-:-:S05]  /*16ec0*/  FMNMX.FTZ R8, R9, R12, !PT ;  /* 0x0000000c09087209 */ /* 0x001fca0007810000 */
[----:B------:R-:W-:Y:S04]  /*16ed0*/  STL [R1+0x420], R8 ;  /* 0x0004200801007387 */ /* 0x000fe80000100800 */
[----:B------:R-:W2:Y:S04]  /*16ee0*/  LDL R12, [R1+0x420] ;  /* 0x00042000010c7983 */ /* 0x000ea80000100800 */
[----:B----4-:R-:W0:Y:S02]  /*16ef0*/  SHFL.BFLY PT, R6, R11, 0x2, 0x1f ;  /* 0x0c401f000b067f89 */ /* 0x010e2400000e0000 */
[----:B0-----:R-:W-:-:S05]  /*16f00*/  FMNMX.FTZ R6, R6, R11, !PT ;  /* 0x0000000b06067209 */ /* 0x001fca0007810000 */
[----:B------:R-:W0:Y:S01]  /*16f10*/  SHFL.BFLY PT, R7, R6, 0x1, 0x1f ;  /* 0x0c201f0006077f89 */ /* 0x000e2200000e0000 */
[----:B--2---:R-:W-:Y:S01]  /*16f20*/  FMUL.FTZ R9, R54, R12 ;  /* 0x0000000c36097220 */ /* 0x004fe20000410000 */
[----:B------:R-:W-:Y:S02]  /*16f30*/  FSETP.NEU.FTZ.AND P0, PT, R12, -INF , PT ;  /* 0xff8000000c00780b */ /* 0x000fe40003f1d000 */
[----:B0-----:R-:W-:Y:S02]  /*16f40*/  FMNMX.FTZ R30, R6, R7, !PT ;  /* 0x00000007061e7209 */ /* 0x001fe40007810000 */
[----:B------:R-:W-:Y:S02]  /*16f50*/  FSEL R9, R9, RZ, P0 ;  /* 0x000000ff09097208 */ /* 0x000fe40000000000 */
[----:B------:R-:W-:Y:S01]  /*16f60*/  FSEL R11, R12, RZ, P0 ;  /* 0x000000ff0c0b7208 */ /* 0x000fe20000000000 */
[CC--:B------:R-:W-:Y:S01]  /*16f70*/  FMUL.FTZ R6, R30.reuse, R54.reuse ;  /* 0x000000361e067220 */ /* 0x0c0fe20000410000 */
[----:B------:R-:W-:Y:S01]  /*16f80*/  FSETP.NEU.FTZ.AND P0, PT, R30, -INF , PT ;  /* 0xff8000001e00780b */ /* 0x000fe20003f1d000 */
[-CC-:B------:R-:W-:Y:S01]  /*16f90*/  FFMA.FTZ R13, R14, R54.reuse, -R9.reuse ;  /* 0x000000360e0d7223 */ /* 0x180fe20000010809 */
[-CC-:B------:R-:W-:Y:S01]  /*16fa0*/  FFMA.FTZ R152, R152, R54.reuse, -R9.reuse ;  /* 0x0000003698987223 */ /* 0x180fe20000010809 */
[-CC-:B------:R-:W-:Y:S01]  /*16fb0*/  FFMA.FTZ R188, R188, R54.reuse, -R9.reuse ;  /* 0x00000036bcbc7223 */ /* 0x180fe20000010809 */
[----:B------:R-:W-:Y:S01]  /*16fc0*/  FSEL R8, R30, RZ, P0 ;  /* 0x000000ff1e087208 */ /* 0x000fe20000000000 */
        /* <DEDUP_REMOVED lines=21> */
[----:B------:R-:W-:Y:S01]  /*17120*/  FSEL R9, R6, RZ, P0 ;  /* 0x000000ff06097208 */ /* 0x000fe20000000000 */
[----:B------:R-:W-:Y:S01]  /*17130*/  FADD.FTZ R11, R20, -R11 ;  /* 0x8000000b140b7221 */ /* 0x000fe20000010000 */
[----:B------:R-:W-:-:S03]  /*17140*/  FADD.FTZ R21, R21, -R8 ;  /* 0x8000000815157221 */ /* 0x000fc60000010000 */
[-CC-:B------:R-:W-:Y:S01]  /*17150*/  FFMA.FTZ R153, R53, R54.reuse, -R9.reuse ;  /* 0x0000003635997223 */ /* 0x180fe20000010809 */
[-C--:B------:R-:W-:Y:S01]  /*17160*/  FMUL.FTZ R11, R11, R54.reuse ;  /* 0x000000360b0b7220 */ /* 0x080fe20000410000 */
[----:B------:R-:W-:Y:S01]  /*17170*/  FMUL.FTZ R21, R54, R21 ;  /* 0x0000001536157220 */ /* 0x000fe20000410000 */
[-CC-:B------:R-:W-:Y:S01]  /*17180*/  FFMA.FTZ R7, R40, R54.reuse, -R9.reuse ;  /* 0x0000003628077223 */ /* 0x180fe20000010809 */
[----:B------:R-:W-:Y:S01]  /*17190*/  MUFU.EX2 R152, R152 ;  /* 0x0000009800987308 */ /* 0x000fe20000000800 */
[----:B------:R-:W-:-:S07]  /*171a0*/  FFMA.FTZ R155, R47, R54, -R9 ;  /* 0x000000362f9b7223 */ /* 0x000fce0000010809 */
[----:B------:R-:W3:Y:S01]  /*171b0*/  MUFU.EX2 R35, R11 ;  /* 0x0000000b00237308 */ /* 0x000ee20000000800 */
[----:B------:R-:W-:-:S07]  /*171c0*/  FFMA.FTZ R6, R39, R54, -R9 ;  /* 0x0000003627067223 */ /* 0x000fce0000010809 */
[----:B------:R-:W-:Y:S08]  /*171d0*/  MUFU.EX2 R153, R153 ;  /* 0x0000009900997308 */ /* 0x000ff00000000800 */
[----:B------:R-:W0:Y:S01]  /*171e0*/  MUFU.EX2 R36, R21 ;  /* 0x0000001500247308 */ /* 0x000e220000000800 */
[----:B------:R-:W-:-:S07]  /*171f0*/  FFMA.FTZ R179, R46, R54, -R9 ;  /* 0x000000362eb37223 */ /* 0x000fce0000010809 */
[----:B------:R-:W1:Y:S08]  /*17200*/  MUFU.EX2 R188, R188 ;  /* 0x000000bc00bc7308 */ /* 0x000e700000000800 */
[----:B------:R-:W2:Y:S01]  /*17210*/  MUFU.EX2 R7, R7 ;  /* 0x0000000700077308 */ /* 0x000ea20000000800 */
[----:B------:R-:W-:-:S07]  /*17220*/  FFMA.FTZ R180, R45, R54, -R9 ;  /* 0x000000362db47223 */ /* 0x000fce0000010809 */
[----:B------:R-:W4:Y:S08]  /*17230*/  MUFU.EX2 R154, R154 ;  /* 0x0000009a009a7308 */ /* 0x000f300000000800 */
[----:B------:R-:W4:Y:S01]  /*17240*/  MUFU.EX2 R155, R155 ;  /* 0x0000009b009b7308 */ /* 0x000f220000000800 */
[----:B---3--:R-:W-:Y:S01]  /*17250*/  FFMA.FTZ R11, R35, R4, R152 ;  /* 0x00000004230b7223 */ /* 0x008fe20000010098 */
[----:B0-----:R-:W-:-:S06]  /*17260*/  FFMA.FTZ R4, R5, R36, R153 ;  /* 0x0000002405047223 */ /* 0x001fcc0000010099 */
[----:B------:R-:W0:Y:S01]  /*17270*/  MUFU.EX2 R187, R187 ;  /* 0x000000bb00bb7308 */ /* 0x000e220000000800 */
[----:B------:R-:W-:-:S07]  /*17280*/  FFMA.FTZ R177, R43, R54, -R9 ;  /* 0x000000362bb17223 */ /* 0x000fce0000010809 */
[----:B------:R-:W3:Y:S01]  /*17290*/  MUFU.EX2 R6, R6 ;  /* 0x0000000600067308 */ /* 0x000ee20000000800 */
[----:B-1----:R-:W-:Y:S01]  /*172a0*/  FADD.FTZ R11, R188, R11 ;  /* 0x0000000bbc0b7221 */ /* 0x002fe20000010000 */
[----:B--2---:R-:W-:-:S06]  /*172b0*/  FADD.FTZ R4, R7, R4 ;  /* 0x0000000407047221 */ /* 0x004fcc0000010000 */
[----:B------:R-:W1:Y:S01]  /*172c0*/  MUFU.EX2 R186, R186 ;  /* 0x000000ba00ba7308 */ /* 0x000e620000000800 */
[----:B------:R-:W-:-:S07]  /*172d0*/  FFMA.FTZ R178, R44, R54, -R9 ;  /* 0x000000362cb27223 */ /* 0x000fce0000010809 */
[----:B------:R-:W2:Y:S01]  /*172e0*/  MUFU.EX2 R179, R179 ;  /* 0x000000b300b37308 */ /* 0x000ea20000000800 */
[----:B----4-:R-:W-:Y:S01]  /*172f0*/  FADD.FTZ R8, R154, R11 ;  /* 0x0000000b9a087221 */ /* 0x010fe20000010000 */
[----:B------:R-:W-:-:S06]  /*17300*/  FADD.FTZ R5, R155, R4 ;  /* 0x000000049b057221 */ /* 0x000fcc0000010000 */
[----:B------:R-:W4:Y:S01]  /*17310*/  MUFU.EX2 R183, R183 ;  /* 0x000000b700b77308 */ /* 0x000f220000000800 */
[----:B------:R-:W-:-:S07]  /*17320*/  FFMA.FTZ R171, R42, R54, -R9 ;  /* 0x000000362aab7223 */ /* 0x000fce0000010809 */
[----:B------:R-:W4:Y:S01]  /*17330*/  MUFU.EX2 R180, R180 ;  /* 0x000000b400b47308 */ /* 0x000f220000000800 */
[----:B0-----:R-:W-:Y:S01]  /*17340*/  FADD.FTZ R11, R187, R8 ;  /* 0x00000008bb0b7221 */ /* 0x001fe20000010000 */
[----:B---3--:R-:W-:-:S06]  /*17350*/  FADD.FTZ R4, R6, R5 ;  /* 0x0000000506047221 */ /* 0x008fcc0000010000 */
        /* <DEDUP_REMOVED lines=75> */
[----:B------:R-:W0:Y:S08]  /*17810*/  MUFU.EX2 R18, R18 ;  /* 0x0000001200127308 */ /* 0x000e300000000800 */
[----:B------:R-:W3:Y:S01]  /*17820*/  MUFU.EX2 R12, R12 ;  /* 0x0000000c000c7308 */ /* 0x000ee20000000800 */
[----:B-1----:R-:W-:Y:S01]  /*17830*/  FADD.FTZ R4, R158, R5 ;  /* 0x000000059e047221 */ /* 0x002fe20000010000 */
[----:B--2---:R-:W-:-:S06]  /*17840*/  FADD.FTZ R24, R20, R25 ;  /* 0x0000001914187221 */ /* 0x004fcc0000010000 */
[----:B------:R-:W1:Y:S08]  /*17850*/  MUFU.EX2 R13, R13 ;  /* 0x0000000d000d7308 */ /* 0x000e700000000800 */
[----:B------:R-:W2:Y:S01]  /*17860*/  MUFU.EX2 R8, R8 ;  /* 0x0000000800087308 */ /* 0x000ea20000000800 */
[----:B----4-:R-:W-:Y:S01]  /*17870*/  FADD.FTZ R5, R15, R4 ;  /* 0x000000040f057221 */ /* 0x010fe20000010000 */
[----:B------:R-:W-:-:S06]  /*17880*/  FADD.FTZ R25, R11, R24 ;  /* 0x000000180b197221 */ /* 0x000fcc0000010000 */
[----:B------:R-:W4:Y:S08]  /*17890*/  MUFU.EX2 R14, R14 ;  /* 0x0000000e000e7308 */ /* 0x000f300000000800 */
[----:B------:R-:W4:Y:S01]  /*178a0*/  MUFU.EX2 R9, R9 ;  /* 0x0000000900097308 */ /* 0x000f220000000800 */
[----:B0-----:R-:W-:Y:S01]  /*178b0*/  FADD.FTZ R4, R18, R5 ;  /* 0x0000000512047221 */ /* 0x001fe20000010000 */
[----:B---3--:R-:W-:-:S03]  /*178c0*/  FADD.FTZ R25, R12, R25 ;  /* 0x000000190c197221 */ /* 0x008fc60000010000 */
[----:B-1----:R-:W-:Y:S01]  /*178d0*/  FADD.FTZ R5, R13, R4 ;  /* 0x000000040d057221 */ /* 0x002fe20000010000 */
[----:B--2---:R-:W-:-:S03]  /*178e0*/  FADD.FTZ R4, R8, R25 ;  /* 0x0000001908047221 */ /* 0x004fc60000010000 */
[----:B----4-:R-:W-:Y:S01]  /*178f0*/  FADD.FTZ R32, R14, R5 ;  /* 0x000000050e207221 */ /* 0x010fe20000010000 */
[----:B------:R0:W-:Y:S01]  /*17900*/  STL [R1+0x424], R30 ;  /* 0x0004241e01007387 */ /* 0x0001e20000100800 */
        /* <DEDUP_REMOVED lines=136> */
[----:B------:R0:W-:Y:S04]  /*18190*/  ST.E desc[UR36][R16.64+0x210], R29 ;  /* 0x0002101d10007985 */ /* 0x0001e8000c101924 */
[----:B------:R1:W-:Y:S04]  /*181a0*/  ST.E desc[UR36][R16.64+0x214], R31 ;  /* 0x0002141f10007985 */ /* 0x0003e8000c101924 */
[----:B------:R2:W-:Y:S04]  /*181b0*/  ST.E desc[UR36][R16.64+0x220], R27 ;  /* 0x0002201b10007985 */ /* 0x0005e8000c101924 */
        /* <DEDUP_REMOVED lines=16> */
[C---:B0-----:R-:W-:Y:S02]  /*182c0*/  FMUL.FTZ R25, R35.reuse, R110 ;  /* 0x0000006e23197220 */ /* 0x041fe40000410000 */
        /* <DEDUP_REMOVED lines=30> */
[----:B------:R0:W-:Y:S01]  /*184b0*/  ST.E desc[UR36][R16.64+0x380], R27 ;  /* 0x0003801b10007985 */ /* 0x0001e2000c101924 */
[C---:B------:R-:W-:Y:S01]  /*184c0*/  FMUL.FTZ R26, R35.reuse, R26 ;  /* 0x0000001a231a7220 */ /* 0x040fe20000410000 */
        /* <DEDUP_REMOVED lines=28> */
[----:B------:R4:W-:Y:S01]  /*18690*/  ST.E desc[UR36][R16.64+0x3b0], R25 ;  /* 0x0003b01910007985 */ /* 0x0009e2000c101924 */
[C---:B0-----:R-:W-:Y:S01]  /*186a0*/  FMUL.FTZ R27, R35.reuse, R48 ;  /* 0x00000030231b7220 */ /* 0x041fe20000410000 */
[C---:B-1----:R-:W-:Y:S01]  /*186b0*/  FMUL.FTZ R29, R35.reuse, R40 ;  /* 0x00000028231d7220 */ /* 0x042fe20000410000 */
[C---:B--2---:R-:W-:Y:S01]  /*186c0*/  FMUL.FTZ R31, R35.reuse, R46 ;  /* 0x0000002e231f7220 */ /* 0x044fe20000410000 */
[C---:B------:R-:W-:Y:S01]  /*186d0*/  FMUL.FTZ R44, R35.reuse, R44 ;  /* 0x0000002c232c7220 */ /* 0x040fe20000410000 */
[C---:B------:R-:W-:Y:S01]  /*186e0*/  FMUL.FTZ R42, R35.reuse, R42 ;  /* 0x0000002a232a7220 */ /* 0x040fe20000410000 */
[C---:B---3--:R-:W-:Y:S01]  /*186f0*/  FMUL.FTZ R5, R35.reuse, R38 ;  /* 0x0000002623057220 */ /* 0x048fe20000410000 */
[C---:B------:R-:W-:Y:S01]  /*18700*/  FMUL.FTZ R34, R36.reuse, R34 ;  /* 0x0000002224227220 */ /* 0x040fe20000410000 */
[----:B------:R-:W-:Y:S01]  /*18710*/  FMUL.FTZ R35, R35, R30 ;  /* 0x0000001e23237220 */ /* 0x000fe20000410000 */
[C---:B------:R-:W-:Y:S01]  /*18720*/  FMUL.FTZ R229, R36.reuse, R229 ;  /* 0x000000e524e57220 */ /* 0x040fe20000410000 */
[C---:B------:R-:W-:Y:S01]  /*18730*/  FMUL.FTZ R191, R36.reuse, R191 ;  /* 0x000000bf24bf7220 */ /* 0x040fe20000410000 */
[C---:B------:R-:W-:Y:S01]  /*18740*/  FMUL.FTZ R189, R36.reuse, R189 ;  /* 0x000000bd24bd7220 */ /* 0x040fe20000410000 */
[C---:B----4-:R-:W-:Y:S01]  /*18750*/  FMUL.FTZ R25, R36.reuse, R32 ;  /* 0x0000002024197220 */ /* 0x050fe20000410000 */
        /* <DEDUP_REMOVED lines=159> */
[----:B------:R-:W4:Y:S04]  /*19150*/  LD.E R27, desc[UR36][R16.64+0x214] ;  /* 0x00021424101b7980 */ /* 0x000f28000c101900 */
[----:B------:R-:W4:Y:S04]  /*19160*/  LD.E R29, desc[UR36][R16.64+0x218] ;  /* 0x00021824101d7980 */ /* 0x000f28000c101900 */
[----:B------:R-:W4:Y:S04]  /*19170*/  LD.E R31, desc[UR36][R16.64+0x21c] ;  /* 0x00021c24101f7980 */ /* 0x000f28000c101900 */
        /* <DEDUP_REMOVED lines=255> */
[----:B------:R-:W4:Y:S04]  /*1a170*/  LD.E R24, desc[UR36][R16.64+0x210] ;  /* 0x0002102410187980 */ /* 0x000f28000c101900 */
        /* <DEDUP_REMOVED lines=72> */
[----:B------:R-:W-:-:S03]  /*1a600*/  IMAD R4, R25, 0xc00, R4 ;  /* 0x00000c0019047824 */ /* 0x000fc600078e0204 */
        /* <DEDUP_REMOVED lines=1158> */
.L_x_3502:
[----:B------:R-:W-:Y:S05]  /*1ee70*/  BSYNC B0 ;  /* 0x0000000000007941 */ /* 0x000fea0003800000 */
.L_x_3501:
        /* <DEDUP_REMOVED lines=9> */
.L_x_3470:
        /* <DEDUP_REMOVED lines=77> */
[----:B------:R-:W3:Y:S04]  /*1f3e0*/  LDL.64 R4, [R1+0x230] ;  /* 0x0002300001047983 */ /* 0x000ee80000100a00 */
[----:B------:R-:W0:Y:S08]  /*1f3f0*/  SHFL.BFLY PT, R3, R6, 0x1, 0x1f ;  /* 0x0c201f0006037f89 */ /* 0x000e3000000e0000 */
[----:B------:R-:W3:Y:S01]  /*1f400*/  @!P2 LDL R134, [R1+0x1fc] ;  /* 0x0001fc000186a983 */ /* 0x000ee20000100800 */
[----:B0-----:R-:W-:-:S03]  /*1f410*/  FADD.FTZ R140, R6, R3 ;  /* 0x00000003068c7221 */ /* 0x001fc60000010000 */
[----:B------:R-:W3:Y:S02]  /*1f420*/  LDL.64 R2, [R1+0x220] ;  /* 0x0002200001027983 */ /* 0x000ee40000100a00 */
[----:B------:R-:W-:Y:S02]  /*1f430*/  FSETP.NE.FTZ.AND P1, PT, R140, RZ, PT ;  /* 0x000000ff8c00720b */ /* 0x000fe40003f35000 */
[----:B--2---:R-:W2:Y:S11]  /*1f440*/  LDL.64 R6, [R1+0x240] ;  /* 0x0002400001067983 */ /* 0x004eb60000100a00 */
[----:B------:R-:W2:Y:S04]  /*1f450*/  @P1 LDL R143, [R1+0x440] ;  /* 0x00044000018f1983 */ /* 0x000ea80000100800 */
[----:B------:R-:W2:Y:S01]  /*1f460*/  @P1 LDL R145, [R1+0x424] ;  /* 0x0004240001911983 */ /* 0x000ea20000100800 */
[----:B------:R-:W-:-:S02]  /*1f470*/  IMAD.MOV.U32 R137, RZ, RZ, RZ ;  /* 0x000000ffff897224 */ /* 0x000fc400078e00ff */
[----:B------:R-:W-:Y:S02]  /*1f480*/  IMAD.MOV.U32 R142, RZ, RZ, -0x800000 ;  /* 0xff800000ff8e7424 */ /* 0x000fe400078e00ff */
[----:B------:R-:W-:Y:S01]  /*1f490*/  IMAD.MOV.U32 R144, RZ, RZ, -0x800000 ;  /* 0xff800000ff907424 */ /* 0x000fe200078e00ff */
[----:B------:R1:W-:Y:S08]  /*1f4a0*/  BAR.ARV R208, 0x100 ;  /* 0x000400d00000751d */ /* 0x0003f00000002000 */
[----:B------:R-:W-:Y:S06]  /*1f4b0*/  BAR.ARV 0x8, 0x180 ;  /* 0x0206000000007b1d */ /* 0x000fec0000002000 */
[----:B-----5:R-:W-:-:S13]  /*1f4c0*/  FSETP.NE.FTZ.AND P0, PT, R147, RZ, PT ;  /* 0x000000ff9300720b */ /* 0x020fda0003f15000 */
[----:B------:R-:W5:Y:S04]  /*1f4d0*/  @P0 LDL R138, [R1+0x440] ;  /* 0x00044000018a0983 */ /* 0x000f680000100800 */
[----:B------:R-:W5:Y:S01]  /*1f4e0*/  @P0 LDL R139, [R1+0x420] ;  /* 0x00042000018b0983 */ /* 0x000f620000100800 */
[----:B------:R-:W0:Y:S08]  /*1f4f0*/  @P0 MUFU.LG2 R141, R147 ;  /* 0x00000093008d0308 */ /* 0x000e300000000c00 */
[----:B------:R-:W1:Y:S01]  /*1f500*/  @P0 MUFU.RCP R137, R147 ;  /* 0x0000009300890308 */ /* 0x000e620000001000 */
[----:B0-----:R-:W-:-:S07]  /*1f510*/  @P0 FMUL.FTZ R141, R141, 0.69314718246459960938 ;  /* 0x3f3172188d8d0820 */ /* 0x001fce0000410000 */
[----:B------:R-:W0:Y:S01]  /*1f520*/  @P1 MUFU.LG2 R146, R140 ;  /* 0x0000008c00921308 */ /* 0x000e220000000c00 */
[----:B----4-:R-:W-:Y:S01]  /*1f530*/  VIADD R0, R0, 0x1 ;  /* 0x0000000100007836 */ /* 0x010fe20000000000 */
[----:B------:R-:W-:Y:S01]  /*1f540*/  STL [R1+0x434], R140 ;  /* 0x0004348c01007387 */ /* 0x000fe20000100800 */
[----:B---3--:R-:W-:Y:S01]  /*1f550*/  @!P2 LOP3.LUT R134, R134, 0x1, RZ, 0x3c, !PT ;  /* 0x000000018686a812 */ /* 0x008fe200078e3cff */
        /* <DEDUP_REMOVED lines=98> */
[----:B------:R1:W-:Y:S04]  /*1fb80*/  STL [R1+0x200], R2 ;  /* 0x0002000201007387 */ /* 0x0003e80000100800 */
[----:B------:R1:W-:Y:S04]  /*1fb90*/  @!P2 STL [R1+0x1fc], R134 ;  /* 0x0001fc860100a387 */ /* 0x0003e80000100800 */
[----:B------:R1:W-:Y:S04]  /*1fba0*/  STL [R1+0x204], R0 ;  /* 0x0002040001007387 */ /* 0x0003e80000100800 */
[----:B------:R1:W-:Y:S01]  /*1fbb0*/  @!P2 STL [R1+0x1f8], RZ ;  /* 0x0001f8ff0100a387 */ /* 0x0003e20000100800 */
[----:B-----5:R-:W-:-:S04]  /*1fbc0*/  @P0 FMUL.FTZ R138, R138, 0.69314718246459960938 ;  /* 0x3f3172188a8a0820 */ /* 0x020fc80000410000 */
[----:B------:R-:W-:Y:S01]  /*1fbd0*/  @P0 FFMA.FTZ R142, R138, R139, R141 ;  /* 0x0000008b8a8e0223 */ /* 0x000fe2000001008d */
[----:B------:R-:W-:-:S06]  /*1fbe0*/  IMAD.MOV.U32 R138, RZ, RZ, RZ ;  /* 0x000000ffff8a7224 */ /* 0x000fcc00078e00ff */
[----:B------:R-:W2:Y:S01]  /*1fbf0*/  @P1 MUFU.RCP R138, R140 ;  /* 0x0000008c008a1308 */ /* 0x000ea20000001000 */
[----:B0-----:R-:W-:Y:S01]  /*1fc00*/  @P1 FMUL.FTZ R139, R146, 0.69314718246459960938 ;  /* 0x3f317218928b1820 */ /* 0x001fe20000410000 */
[----:B------:R-:W-:-:S04]  /*1fc10*/  @P1 FMUL.FTZ R146, R143, 0.69314718246459960938 ;  /* 0x3f3172188f921820 */ /* 0x000fc80000410000 */
[----:B------:R-:W-:Y:S01]  /*1fc20*/  @P1 FFMA.FTZ R144, R146, R145, R139 ;  /* 0x0000009192901223 */ /* 0x000fe2000001008b */
[----:B------:R1:W-:Y:S04]  /*1fc30*/  STL [R1+0x430], R142 ;  /* 0x0004308e01007387 */ /* 0x0003e80000100800 */
[----:B------:R1:W-:Y:S01]  /*1fc40*/  STL [R1+0x434], R144 ;  /* 0x0004349001007387 */ /* 0x0003e20000100800 */
        /* <DEDUP_REMOVED lines=95> */
[----:B------:R1:W-:Y:S01]  /*20240*/  STL.64 [R1+0x408], R130 ;  /* 0x0004088201007387 */ /* 0x0003e20000100a00 */
[----:B------:R-:W-:-:S13]  /*20250*/  PLOP3.LUT P0, PT, PT, PT, PT, 0x8, 0x0 ;  /* 0x000000000000781c */ /* 0x000fda0003f0e170 */
.L_x_3400:
[----:B------:R-:W2:Y:S08]  /*20260*/  S2UR UR12, SR_CgaCtaId ;  /* 0x00000000000c79c3 */ /* 0x000eb00000008800 */
[----:B------:R-:W-:Y:S06]  /*20270*/  BAR.SYNC.DEFER_BLOCKING 0x5, 0x180 ;  /* 0x0146000000007b1d */ /* 0x000fec0000010000 */
[----:B------:R-:W-:Y:S01]  /*20280*/  UMOV UR42, 0x400 ;  /* 0x00000400002a7882 */ /* 0x000fe20000000000 */
[----:B------:R-:W-:Y:S01]  /*20290*/  BSSY B0, `(.L_x_3504) ;  /* 0x00002c8000007945 */ /* 0x000fe20003800000 */
[----:B--2---:R-:W-:-:S09]  /*202a0*/  ULEA UR42, UR12, UR42, 0x18 ;  /* 0x0000002a0c2a7291 */ /* 0x004fd2000f8ec03f */
[----:B01----:R-:W0:Y:S02]  /*202b0*/  LDS.128 R4, [UR42+0x324d0] ;  /* 0x0324d02aff047984 */ /* 0x003e240008000c00 */
[----:B0-----:R-:W-:Y:S02]  /*202c0*/  R2UR UR5, R5 ;  /* 0x00000000050572ca */ /* 0x001fe400000e0000 */
[----:B------:R-:W-:Y:S02]  /*202d0*/  R2UR UR7, R6 ;  /* 0x00000000060772ca */ /* 0x000fe400000e0000 */
[----:B------:R-:W-:Y:S01]  /*202e0*/  R2UR UR6, R7 ;  /* 0x00000000070672ca */ /* 0x000fe200000e0000 */
[----:B------:R-:W-:Y:S06]  /*202f0*/  BAR.ARV 0x4, 0x180 ;  /* 0x0106000000007b1d */ /* 0x000fec0000002000 */
[----:B------:R-:W-:Y:S08]  /*20300*/  @P0 BRA `(.L_x_3505) ;  /* 0x0000001c00980947 */ /* 0x000ff00003800000 */
[----:B------:R-:W2:Y:S01]  /*20310*/  LDL.128 R136, [R1+0x210] ;  /* 0x0002100001887983 */ /* 0x000ea20000100c00 */
[----:B------:R-:W-:Y:S01]  /*20320*/  R2UR UR4, R204 ;  /* 0x00000000cc0472ca */ /* 0x000fe200000e0000 */
[----:B------:R-:W-:Y:S02]  /*20330*/  ULDC.64 UR8, c[0x0][0xd00] ;  /* 0x0003400000087ab9 */ /* 0x000fe40000000a00 */
        /* <DEDUP_REMOVED lines=31> */
[----:B------:R-:W-:-:S02]  /*20530*/  IADD3 R3, P6, R184, 0x8020, RZ ;  /* 0x00008020b8037810 */ /* 0x000fc40007fde0ff */
[C---:B------:R-:W-:Y:S02]  /*20540*/  LOP3.LUT R149, R184.reuse, 0x380, RZ, 0xc0, !PT ;  /* 0x00000380b8957812 */ /* 0x040fe400078ec0ff */
[C---:B------:R-:W-:Y:S02]  /*20550*/  IADD3 R19, P5, R184.reuse, 0x8040, RZ ;  /* 0x00008040b8137810 */ /* 0x040fe40007fbe0ff */
[----:B------:R-:W-:Y:S02]  /*20560*/  LOP3.LUT R0, R3, 0x380, RZ, 0xc0, !PT ;  /* 0x0000038003007812 */ /* 0x000fe400078ec0ff */
[C---:B------:R-:W-:Y:S02]  /*20570*/  IADD3 R20, P4, R184.reuse, 0x8060, RZ ;  /* 0x00008060b8147810 */ /* 0x040fe40007f9e0ff */
[----:B------:R-:W-:Y:S02]  /*20580*/  SHF.R.U64 R149, R149, 0x3, RZ ;  /* 0x0000000395957819 */ /* 0x000fe400000012ff */
[----:B------:R-:W-:-:S02]  /*20590*/  IADD3 R141, P3, R184, 0xc000, RZ ;  /* 0x0000c000b88d7810 */ /* 0x000fc40007f7e0ff */
[----:B------:R-:W-:Y:S02]  /*205a0*/  LOP3.LUT R2, R19, 0x380, RZ, 0xc0, !PT ;  /* 0x0000038013027812 */ /* 0x000fe400078ec0ff */
[----:B------:R-:W-:Y:S02]  /*205b0*/  SHF.R.U64 R0, R0, 0x3, RZ ;  /* 0x0000000300007819 */ /* 0x000fe400000012ff */
[----:B------:R-:W-:Y:S02]  /*205c0*/  LOP3.LUT R18, R20, 0x380, RZ, 0xc0, !PT ;  /* 0x0000038014127812 */ /* 0x000fe400078ec0ff */
[----:B------:R-:W-:Y:S01]  /*205d0*/  LOP3.LUT R148, R149, R184, RZ, 0x3c, !PT ;  /* 0x000000b895947212 */ /* 0x000fe200078e3cff */
[----:B------:R-:W-:Y:S01]  /*205e0*/  IMAD.MOV.U32 R149, RZ, RZ, R185 ;  /* 0x000000ffff957224 */ /* 0x000fe200078e00b9 */
[----:B------:R-:W-:Y:S02]  /*205f0*/  LOP3.LUT R21, R141, 0x380, RZ, 0xc0, !PT ;  /* 0x000003808d157812 */ /* 0x000fe400078ec0ff */
[----:B------:R-:W-:-:S02]  /*20600*/  IADD3 R145, P2, R184, 0xc020, RZ ;  /* 0x0000c020b8917810 */ /* 0x000fc40007f5e0ff */
[----:B------:R-:W-:Y:S02]  /*20610*/  SHF.R.U64 R2, R2, 0x3, RZ ;  /* 0x0000000302027819 */ /* 0x000fe400000012ff */
[----:B------:R-:W-:Y:S02]  /*20620*/  LOP3.LUT R140, R0, R3, RZ, 0x3c, !PT ;  /* 0x00000003008c7212 */ /* 0x000fe400078e3cff */
[C---:B------:R-:W-:Y:S02]  /*20630*/  IADD3 R143, P1, R184.reuse, 0xc040, RZ ;  /* 0x0000c040b88f7810 */ /* 0x040fe40007f3e0ff */
[----:B------:R-:W-:Y:S02]  /*20640*/  IADD3 R3, P0, R184, 0xc060, RZ ;  /* 0x0000c060b8037810 */ /* 0x000fe40007f1e0ff */
[----:B------:R-:W-:Y:S02]  /*20650*/  SHF.R.U64 R147, R18, 0x3, RZ ;  /* 0x0000000312937819 */ /* 0x000fe400000012ff */
[----:B------:R-:W-:-:S02]  /*20660*/  SHF.R.U64 R0, R21, 0x3, RZ ;  /* 0x0000000315007819 */ /* 0x000fc400000012ff */
[----:B------:R-:W-:Y:S02]  /*20670*/  LOP3.LUT R144, R145, 0x380, RZ, 0xc0, !PT ;  /* 0x0000038091907812 */ /* 0x000fe400078ec0ff */
[----:B------:R-:W-:Y:S02]  /*20680*/  LOP3.LUT R18, R2, R19, RZ, 0x3c, !PT ;  /* 0x0000001302127212 */ /* 0x000fe400078e3cff */
[----:B------:R-:W-:Y:S02]  /*20690*/  LOP3.LUT R142, R143, 0x380, RZ, 0xc0, !PT ;  /* 0x000003808f8e7812 */ /* 0x000fe400078ec0ff */
[----:B------:R-:W-:Y:S02]  /*206a0*/  MOV R148, R148 ;  /* 0x0000009400947202 */ /* 0x000fe40000000f00 */
[----:B------:R-:W-:Y:S02]  /*206b0*/  LOP3.LUT R2, R3, 0x380, RZ, 0xc0, !PT ;  /* 0x0000038003027812 */ /* 0x000fe400078ec0ff */
[----:B------:R-:W-:-:S02]  /*206c0*/  LOP3.LUT R146, R147, R20, RZ, 0x3c, !PT ;  /* 0x0000001493927212 */ /* 0x000fc400078e3cff */
[----:B------:R-:W-:Y:S01]  /*206d0*/  LOP3.LUT R20, R0, R141, RZ, 0x3c, !PT ;  /* 0x0000008d00147212 */ /* 0x000fe200078e3cff */
[--C-:B------:R-:W-:Y:S01]  /*206e0*/  IMAD.X R141, RZ, RZ, R185.reuse, P6 ;  /* 0x000000ffff8d7224 */ /* 0x100fe200030e06b9 */
[----:B------:R-:W-:Y:S01]  /*206f0*/  SHF.R.U64 R144, R144, 0x3, RZ ;  /* 0x0000000390907819 */ /* 0x000fe200000012ff */
[--C-:B------:R-:W-:Y:S01]  /*20700*/  IMAD.X R19, RZ, RZ, R185.reuse, P5 ;  /* 0x000000ffff137224 */ /* 0x100fe200028e06b9 */
[----:B------:R-:W-:Y:S01]  /*20710*/  SHF.R.U64 R142, R142, 0x3, RZ ;  /* 0x000000038e8e7819 */ /* 0x000fe200000012ff */
[--C-:B------:R-:W-:Y:S01]  /*20720*/  IMAD.X R147, RZ, RZ, R185.reuse, P4 ;  /* 0x000000ffff937224 */ /* 0x100fe200020e06b9 */
[----:B------:R-:W-:Y:S01]  /*20730*/  SHF.R.U64 R2, R2, 0x3, RZ ;  /* 0x0000000302027819 */ /* 0x000fe200000012ff */
[--C-:B------:R-:W-:Y:S01]  /*20740*/  IMAD.X R21, RZ, RZ, R185.reuse, P3 ;  /* 0x000000ffff157224 */ /* 0x100fe200018e06b9 */
[----:B------:R-:W-:Y:S01]  /*20750*/  LOP3.LUT R144, R144, R145, RZ, 0x3c, !PT ;  /* 0x0000009190907212 */ /* 0x000fe200078e3cff */
[--C-:B------:R-:W-:Y:S01]  /*20760*/  IMAD.X R145, RZ, RZ, R185.reuse, P2 ;  /* 0x000000ffff917224 */ /* 0x100fe200010e06b9 */
[----:B------:R-:W-:Y:S01]  /*20770*/  LOP3.LUT R142, R142, R143, RZ, 0x3c, !PT ;  /* 0x0000008f8e8e7212 */ /* 0x000fe200078e3cff */
[----:B------:R-:W-:Y:S01]  /*20780*/  UISETP.NE.U32.AND UP0, UPT, UR8, URZ, UPT ;  /* 0x0000003f0800728c */ /* 0x000fe2000bf05070 */
[----:B------:R-:W-:Y:S01]  /*20790*/  LOP3.LUT R2, R2, R3, RZ, 0x3c, !PT ;  /* 0x0000000302027212 */ /* 0x000fe200078e3cff */
[--C-:B------:R-:W-:Y:S01]  /*207a0*/  IMAD.X R143, RZ, RZ, R185.reuse, P1 ;  /* 0x000000ffff8f7224 */ /* 0x100fe200008e06b9 */
[----:B------:R-:W-:Y:S01]  /*207b0*/  MOV R0, R140 ;  /* 0x0000008c00007202 */ /* 0x000fe20000000f00 */
[----:B------:R-:W-:Y:S01]  /*207c0*/  IMAD.X R3, RZ, RZ, R185, P0 ;  /* 0x000000ffff037224 */ /* 0x000fe200000e06b9 */
[----:B------:R-:W-:Y:S01]  /*207d0*/  MOV R18, R18 ;  /* 0x0000001200127202 */ /* 0x000fe20000000f00 */
[----:B------:R-:W-:Y:S01]  /*207e0*/  UISETP.NE.AND.EX UP0, UPT, UR9, URZ, UPT, UP0 ;  /* 0x0000003f0900728c */ /* 0x000fe2000bf05300 */
[----:B------:R-:W-:-:S02]  /*207f0*/  MOV R19, R146 ;  /* 0x0000009200137202 */ /* 0x000fc40000000f00 */
[----:B------:R-:W-:Y:S01]  /*20800*/  MOV R20, R20 ;  /* 0x0000001400147202 */ /* 0x000fe20000000f00 */
[----:B------:R-:W-:Y:S01]  /*20810*/  ULDC.64 UR8, c[0x0][0xd00] ;  /* 0x0003400000087ab9 */ /* 0x000fe20000000a00 */
[----:B------:R-:W-:Y:S01]  /*20820*/  MOV R21, R144 ;  /* 0x0000009000157202 */ /* 0x000fe20000000f00 */
[----:B------:R-:W-:Y:S01]  /*20830*/  UIMAD.WIDE UR8, UR4, 0x4, UR8 ;  /* 0x00000004040878a5 */ /* 0x000fe2000f8e0208 */
[----:B------:R-:W-:Y:S02]  /*20840*/  MOV R142, R142 ;  /* 0x0000008e008e7202 */ /* 0x000fe40000000f00 */
[----:B------:R-:W-:Y:S02]  /*20850*/  MOV R2, R2 ;  /* 0x0000000200027202 */ /* 0x000fe40000000f00 */
[----:B------:R-:W-:Y:S02]  /*20860*/  PLOP3.LUT P1, PT, PT, PT, UP0, 0x80, 0x0 ;  /* 0x000000000000781c */ /* 0x000fe40003f2f008 */
[----:B--2---:R-:W-:-:S02]  /*20870*/  F2FP.F16.F32.PACK_AB R136, R137, R136 ;  /* 0x000000888988723e */ /* 0x004fc400000000ff */
[----:B------:R-:W-:Y:S02]  /*20880*/  F2FP.F16.F32.PACK_AB R137, R139, R138 ;  /* 0x0000008a8b89723e */ /* 0x000fe400000000ff */
[----:B---3--:R-:W-:Y:S02]  /*20890*/  F2FP.F16.F32.PACK_AB R128, R129, R128 ;  /* 0x000000808180723e */ /* 0x008fe400000000ff */
[----:B------:R-:W-:Y:S02]  /*208a0*/  F2FP.F16.F32.PACK_AB R129, R131, R130 ;  /* 0x000000828381723e */ /* 0x000fe400000000ff */
[----:B----4-:R-:W-:Y:S02]  /*208b0*/  F2FP.F16.F32.PACK_AB R138, R133, R132 ;  /* 0x00000084858a723e */ /* 0x010fe400000000ff */
[----:B------:R-:W-:Y:S01]  /*208c0*/  F2FP.F16.F32.PACK_AB R139, R135, R134 ;  /* 0x00000086878b723e */ /* 0x000fe200000000ff */
[----:B------:R-:W-:Y:S01]  /*208d0*/  BAR.SYNC.DEFER_BLOCKING 0x1, 0x100 ;  /* 0x0044000000007b1d */ /* 0x000fe20000010000 */
        /* <DEDUP_REMOVED lines=34> */
[----:B------:R-:W-:Y:S01]  /*20b00*/  F2FP.F16.F32.PACK_AB R65, R67, R66 ;  /* 0x000000424341723e */ /* 0x000fe200000000ff */
[----:B------:R-:W0:Y:S01]  /*20b10*/  LDC R76, c[0x0][0xce8] ;  /* 0x00033a00ff4c7b82 */ /* 0x000e220000000800 */
        /* <DEDUP_REMOVED lines=26> */
[----:B------:R-:W-:Y:S02]  /*20cc0*/  F2FP.F16.F32.PACK_AB R35, R31, R30 ;  /* 0x0000001e1f23723e */ /* 0x000fe400000000ff */
[----:B------:R-:W-:Y:S01]  /*20cd0*/  F2FP.F16.F32.PACK_AB R8, R9, R8 ;  /* 0x000000080908723e */ /* 0x000fe200000000ff */
[----:B------:R2:W-:Y:S01]  /*20ce0*/  STSM.16.M88.4 [R18], R56 ;  /* 0x0000003812007844 */ /* 0x0005e20000000200 */
[----:B------:R-:W-:Y:S02]  /*20cf0*/  F2FP.F16.F32.PACK_AB R9, R11, R10 ;  /* 0x0000000a0b09723e */ /* 0x000fe400000000ff */
[----:B------:R-:W-:Y:S02]  /*20d00*/  F2FP.F16.F32.PACK_AB R26, R13, R12 ;  /* 0x0000000c0d1a723e */ /* 0x000fe400000000ff */
[----:B------:R-:W-:Y:S01]  /*20d10*/  F2FP.F16.F32.PACK_AB R27, R15, R14 ;  /* 0x0000000e0f1b723e */ /* 0x000fe200000000ff */
[----:B------:R2:W-:Y:S01]  /*20d20*/  STSM.16.M88.4 [R19], R48 ;  /* 0x0000003013007844 */ /* 0x0005e20000000200 */
[----:B------:R-:W-:-:S02]  /*20d30*/  F2FP.F16.F32.PACK_AB R10, R5, R4 ;  /* 0x00000004050a723e */ /* 0x000fc400000000ff */
[----:B------:R-:W-:Y:S01]  /*20d40*/  F2FP.F16.F32.PACK_AB R11, R7, R6 ;  /* 0x00000006070b723e */ /* 0x000fe200000000ff */
[----:B------:R2:W-:Y:S01]  /*20d50*/  STSM.16.M88.4 [R20], R40 ;  /* 0x0000002814007844 */ /* 0x0005e20000000200 */
[----:B------:R-:W-:-:S03]  /*20d60*/  IMAD.U32 R4, RZ, RZ, UR8 ;  /* 0x00000008ff047e24 */ /* 0x000fc6000f8e00ff */
[----:B------:R2:W-:Y:S01]  /*20d70*/  STSM.16.M88.4 [R21], R32 ;  /* 0x0000002015007844 */ /* 0x0005e20000000200 */
[----:B------:R-:W-:Y:S01]  /*20d80*/  IMAD.U32 R5, RZ, RZ, UR9 ;  /* 0x00000009ff057e24 */ /* 0x000fe2000f8e00ff */
[----:B------:R-:W-:Y:S02]  /*20d90*/  ULDC.64 UR8, c[0x0][0xd08] ;  /* 0x0003420000087ab9 */ /* 0x000fe40000000a00 */
[----:B------:R2:W-:Y:S04]  /*20da0*/  STSM.16.M88.4 [R142], R24 ;  /* 0x000000188e007844 */ /* 0x0005e80000000200 */
[----:B------:R2:W-:Y:S01]  /*20db0*/  STSM.16.M88.4 [R2], R8 ;  /* 0x0000000802007844 */ /* 0x0005e20000000200 */
[----:B------:R-:W-:Y:S01]  /*20dc0*/  UISETP.NE.U32.AND UP1, UPT, UR8, URZ, UPT ;  /* 0x0000003f0800728c */ /* 0x000fe2000bf25070 */
[----:B------:R-:W-:Y:S03]  /*20dd0*/  BAR.SYNC.DEFER_BLOCKING 0x1, 0x100 ;  /* 0x0044000000007b1d */ /* 0x000fe60000010000 */
[----:B------:R-:W-:-:S06]  /*20de0*/  UISETP.NE.AND.EX UP1, UPT, UR9, URZ, UPT, UP1 ;  /* 0x0000003f0900728c */ /* 0x000fcc000bf25310 */
[----:B------:R-:W-:-:S05]  /*20df0*/  PLOP3.LUT P2, PT, PT, PT, UP1, 0x80, 0x0 ;  /* 0x000000000000781c */ /* 0x000fca0003f4f018 */
[----:B------:R-:W-:Y:S02]  /*20e00*/  @UP1 ULDC.64 UR8, c[0x0][0xd08] ;  /* 0x0003420000081ab9 */ /* 0x000fe40000000a00 */
[----:B------:R-:W-:-:S03]  /*20e10*/  @UP1 UIMAD.WIDE UR8, UR4, 0x4, UR8 ;  /* 0x00000004040818a5 */ /* 0x000fc6000f8e0208 */
[----:B------:R-:W-:Y:S02]  /*20e20*/  ULDC UR4, c[0x0][0xb88] ;  /* 0x0002e20000047ab9 */ /* 0x000fe40000000800 */
[----:B------:R-:W-:Y:S02]  /*20e30*/  IMAD.U32 R3, RZ, RZ, UR4 ;  /* 0x00000004ff037e24 */ /* 0x000fe4000f8e00ff */
[----:B------:R-:W-:Y:S01]  /*20e40*/  IMAD.U32 R6, RZ, RZ, UR8 ;  /* 0x00000008ff067e24 */ /* 0x000fe2000f8e00ff */
[----:B-1----:R-:W3:Y:S01]  /*20e50*/  @P1 LDG.E R0, desc[UR36][R4.64] ;  /* 0x0000002404001981 */ /* 0x002ee2000c1e1900 */
[----:B------:R-:W-:-:S05]  /*20e60*/  IMAD.U32 R7, RZ, RZ, UR9 ;  /* 0x00000009ff077e24 */ /* 0x000fca000f8e00ff */
[----:B------:R2:W5:Y:S01]  /*20e70*/  @P2 LDG.E R3, desc[UR36][R6.64] ;  /* 0x0000002406032981 */ /* 0x000562000c1e1900 */
[----:B------:R-:W-:Y:S01]  /*20e80*/  UMOV UR4, URZ ;  /* 0x0000003f00047c82 */ /* 0x000fe20008000000 */
[----:B------:R-:W-:Y:S02]  /*20e90*/  LOP3.LUT P0, RZ, R211, 0x3, RZ, 0xc0, !PT ;  /* 0x00000003d3ff7812 */ /* 0x000fe4000780c0ff */
[----:B---3--:R-:W-:Y:S01]  /*20ea0*/  @P1 R2UR UR4, R0 ;  /* 0x00000000000412ca */ /* 0x008fe200000e0000 */
[----:B0-2---:R-:W-:-:S14]  /*20eb0*/  @P2 BRA `(.L_x_3506) ;  /* 0x0000000000102947 */ /* 0x005fdc0003800000 */
[----:B------:R-:W-:Y:S05]  /*20ec0*/  @!P1 BRA `(.L_x_3506) ;  /* 0x00000000000c9947 */ /* 0x000fea0003800000 */
[----:B------:R-:W2:Y:S04]  /*20ed0*/  LDG.E R0, desc[UR36][R4.64] ;  /* 0x0000002404007981 */ /* 0x000ea8000c1e1900 */
[----:B-----5:R-:W2:Y:S02]  /*20ee0*/  LDG.E R3, desc[UR36][R4.64+0x4] ;  /* 0x0000042404037981 */ /* 0x020ea4000c1e1900 */
[----:B--2---:R-:W-:-:S07]  /*20ef0*/  IMAD.IADD R3, R3, 0x1, -R0 ;  /* 0x0000000103037824 */ /* 0x004fce00078e0a00 */
.L_x_3506:
[----:B-----5:R-:W-:Y:S01]  /*20f00*/  IMAD R18, R3, R76, RZ ;  /* 0x0000004c03127224 */ /* 0x020fe200078e02ff */
[----:B------:R-:W-:Y:S01]  /*20f10*/  R2UR UR15, R204 ;  /* 0x00000000cc0f72ca */ /* 0x000fe200000e0000 */
[----:B------:R-:W-:Y:S01]  /*20f20*/  VIADD R13, R206, UR60 ;  /* 0x0000003cce0d7c36 */ /* 0x000fe20008000000 */
[----:B------:R-:W-:Y:S01]  /*20f30*/  ISETP.NE.AND P1, PT, R76, 0x1, PT ;  /* 0x000000014c00780c */ /* 0x000fe20003f25270 */
[----:B------:R-:W-:Y:S01]  /*20f40*/  VIADD R5, R228, UR60 ;  /* 0x0000003ce4057c36 */ /* 0x000fe20008000000 */
[----:B------:R-:W-:Y:S02]  /*20f50*/  USHF.R.S32.HI UR18, URZ, 0x1f, UR61 ;  /* 0x0000001f3f127899 */ /* 0x000fe4000801143d */
[----:B------:R-:W-:Y:S01]  /*20f60*/  ISETP.GE.OR P2, PT, R13, R18, P0 ;  /* 0x000000120d00720c */ /* 0x000fe20000746670 */
[----:B------:R-:W-:-:S08]  /*20f70*/  ULDC.64 UR16, c[0x0][0xc90] ;  /* 0x0003240000107ab9 */ /* 0x000fd00000000a00 */
[----:B------:R-:W0:Y:S04]  /*20f80*/  @P1 LDC R2, c[0x0][0xcec] ;  /* 0x00033b00ff021b82 */ /* 0x000e280000000800 */
[----:B------:R-:W2:Y:S01]  /*20f90*/  @!P2 LDL R11, [R1+0x430] ;  /* 0x00043000010ba983 */ /* 0x000ea20000100800 */
[----:B------:R-:W-:Y:S01]  /*20fa0*/  USHF.R.S32.HI UR13, URZ, 0x1f, UR15 ;  /* 0x0000001f3f0d7899 */ /* 0x000fe2000801140f */
[----:B------:R-:W-:Y:S01]  /*20fb0*/  IMAD.MOV.U32 R0, RZ, RZ, R5 ;  /* 0x000000ffff007224 */ /* 0x000fe200078e0005 */
[----:B------:R-:W-:Y:S01]  /*20fc0*/  USHF.R.S32.HI UR11, URZ, 0x1f, UR4 ;  /* 0x0000001f3f0b7899 */ /* 0x000fe20008011404 */
[----:B------:R-:W1:Y:S01]  /*20fd0*/  @P1 LDC R3, c[0x0][0xcf0] ;  /* 0x00033c00ff031b82 */ /* 0x000e620000000800 */
[----:B------:R-:W-:Y:S01]  /*20fe0*/  UIMAD UR14, UR18, UR16, URZ ;  /* 0x00000010120e72a4 */ /* 0x000fe2000f8e023f */
[----:B------:R-:W-:Y:S01]  /*20ff0*/  UMOV UR10, UR4 ;  /* 0x00000004000a7c82 */ /* 0x000fe20008000000 */
[----:B------:R-:W-:-:S02]  /*21000*/  USEL UR13, UR13, URZ, !UP0 ;  /* 0x0000003f0d0d7287 */ /* 0x000fc4000c000000 */
[----:B------:R-:W-:Y:S02]  /*21010*/  UIMAD.WIDE.U32 UR8, UR61, UR16, UR10 ;  /* 0x000000103d0872a5 */ /* 0x000fe4000f8e000a */
[----:B------:R-:W-:Y:S02]  /*21020*/  UIMAD UR14, UR61, UR17, UR14 ;  /* 0x000000113d0e72a4 */ /* 0x000fe4000f8e020e */
[----:B------:R-:W-:Y:S01]  /*21030*/  USEL UR19, UR15, URZ, !UP0 ;  /* 0x0000003f0f137287 */ /* 0x000fe2000c000000 */
[----:B------:R-:W-:Y:S01]  /*21040*/  ULDC.64 UR16, c[0x0][0xc98] ;  /* 0x0003260000107ab9 */ /* 0x000fe20000000a00 */
[----:B------:R-:W-:Y:S02]  /*21050*/  UIADD3 UR9, UR9, UR14, URZ ;  /* 0x0000000e09097290 */ /* 0x000fe4000fffe03f */
[----:B------:R-:W-:Y:S01]  /*21060*/  UIMAD UR10, UR13, UR16, URZ ;  /* 0x000000100d0a72a4 */ /* 0x000fe2000f8e023f */
[----:B0-----:R-:W-:Y:S01]  /*21070*/  @P1 IMAD.HI.U32 R2, R5, R2, RZ ;  /* 0x0000000205021227 */ /* 0x001fe200078e00ff */
[----:B------:R-:W-:-:S02]  /*21080*/  UIMAD.WIDE.U32 UR8, UR19, UR16, UR8 ;  /* 0x00000010130872a5 */ /* 0x000fc4000f8e0008 */
[----:B------:R-:W-:Y:S01]  /*21090*/  UIMAD UR10, UR19, UR17, UR10 ;  /* 0x00000011130a72a4 */ /* 0x000fe2000f8e020a */
[----:B------:R-:W-:Y:S01]  /*210a0*/  ULDC.64 UR14, c[0x0][0xc88] ;  /* 0x00032200000e7ab9 */ /* 0x000fe20000000a00 */
[----:B-1----:R-:W-:-:S04]  /*210b0*/  @P1 SHF.R.U32.HI R0, RZ, R3, R2 ;  /* 0x00000003ff001219 */ /* 0x002fc80000011602 */
[----:B------:R-:W-:Y:S01]  /*210c0*/  IMAD.U32 R7, RZ, RZ, UR10 ;  /* 0x0000000aff077e24 */ /* 0x000fe2000f8e00ff */
[--C-:B------:R-:W-:Y:S01]  /*210d0*/  SHF.R.S32.HI R4, RZ, 0x1f, R0.reuse ;  /* 0x0000001fff047819 */ /* 0x100fe20000011400 */
[----:B------:R-:W-:-:S04]  /*210e0*/  IMAD.MOV R2, RZ, RZ, -R0 ;  /* 0x000000ffff027224 */ /* 0x000fc800078e0a00 */
[----:B------:R-:W-:Y:S01]  /*210f0*/  IMAD R5, R76, R2, R5 ;  /* 0x000000024c057224 */ /* 0x000fe200078e0205 */
[----:B------:R-:W-:-:S04]  /*21100*/  IADD3 R2, P3, R0, UR8, RZ ;  /* 0x0000000800027c10 */ /* 0x000fc8000ff7e0ff */
[----:B------:R-:W-:-:S05]  /*21110*/  SHF.R.S32.HI R3, RZ, 0x1f, R5 ;  /* 0x0000001fff037819 */ /* 0x000fca0000011405 */
[----:B------:R-:W-:Y:S01]  /*21120*/  IMAD R0, R3, UR14, RZ ;  /* 0x0000000e03007c24 */ /* 0x000fe2000f8e02ff */
[----:B------:R-:W-:Y:S01]  /*21130*/  IADD3.X R3, R4, UR9, R7, P3, !PT ;  /* 0x0000000904037c10 */ /* 0x000fe20009ffe407 */
[----:B------:R-:W-:Y:S02]  /*21140*/  ULDC.64 UR8, c[0x0][0xc50] ;  /* 0x0003140000087ab9 */ /* 0x000fe40000000a00 */
[C---:B------:R-:W-:Y:S02]  /*21150*/  IMAD R7, R5.reuse, UR15, R0 ;  /* 0x0000000f05077c24 */ /* 0x040fe4000f8e0200 */
[----:B------:R-:W-:Y:S01]  /*21160*/  IMAD.WIDE.U32 R2, R5, UR14, R2 ;  /* 0x0000000e05027c25 */ /* 0x000fe2000f8e0002 */
[----:B------:R-:W-:-:S03]  /*21170*/  ULDC.64 UR14, c[0x0][0xba0] ;  /* 0x0002e800000e7ab9 */ /* 0x000fc60000000a00 */
[----:B------:R-:W-:Y:S01]  /*21180*/  IMAD.IADD R3, R3, 0x1, R7 ;  /* 0x0000000103037824 */ /* 0x000fe200078e0207 */
[----:B------:R-:W-:-:S04]  /*21190*/  LEA R6, P3, R2, UR8, 0x2 ;  /* 0x0000000802067c11 */ /* 0x000fc8000f8610ff */
[----:B------:R-:W-:Y:S01]  /*211a0*/  LEA.HI.X R10, R2, UR9, R3, 0x2, P3 ;  /* 0x00000009020a7c11 */ /* 0x000fe200098f1403 */
[----:B------:R-:W-:Y:S01]  /*211b0*/  SHFL.IDX PT, R8, R6, RZ, 0x1c1f ;  /* 0x001c1fff06087589 */ /* 0x000fe200000e0000 */
[----:B------:R-:W-:-:S03]  /*211c0*/  VIADD R3, R13, 0x8 ;  /* 0x000000080d037836 */ /* 0x000fc60000000000 */
[----:B------:R-:W2:Y:S02]  /*211d0*/  SHFL.IDX PT, R9, R10, RZ, 0x1c1f ;  /* 0x001c1fff0a097589 */ /* 0x000ea400000e0000 */
[----:B------:R-:W-:Y:S02]  /*211e0*/  ISETP.GE.OR P0, PT, R3, R18, P0 ;  /* 0x000000120300720c */ /* 0x000fe40000706670 */
[----:B--2---:R0:W-:Y:S11]  /*211f0*/  @!P2 ST.E desc[UR36][R8.64], R11 ;  /* 0x0000000b0800a985 */ /* 0x0041f6000c101924 */
[----:B------:R-:W2:Y:S01]  /*21200*/  @!P0 LDL R19, [R1+0x434] ;  /* 0x0004340001138983 */ /* 0x000ea20000100800 */
[----:B------:R-:W-:-:S02]  /*21210*/  IMAD R0, R203, 0x40, R193 ;  /* 0x00000040cb007824 */ /* 0x000fc400078e02c1 */
[----:B------:R-:W-:Y:S01]  /*21220*/  IMAD.MOV.U32 R3, RZ, RZ, 0x2 ;  /* 0x00000002ff037424 */ /* 0x000fe200078e00ff */
[----:B------:R-:W-:Y:S03]  /*21230*/  SHFL.IDX PT, R20, R6, 0x1, 0x1c1f ;  /* 0x003c1f0006147f89 */ /* 0x000fe600000e0000 */
[----:B------:R-:W-:Y:S01]  /*21240*/  IMAD.WIDE R2, R0, R3, UR58 ;  /* 0x0000003a00027e25 */ /* 0x000fe2000f8e0203 */
[----:B------:R-:W2:Y:S02]  /*21250*/  SHFL.IDX PT, R21, R10, 0x1, 0x1c1f ;  /* 0x003c1f000a157f89 */ /* 0x000ea400000e0000 */
[C---:B------:R-:W-:Y:S02]  /*21260*/  IADD3 R5, P3, R2.reuse, 0x2000, RZ ;  /* 0x0000200002057810 */ /* 0x040fe40007f7e0ff */
[C---:B------:R-:W-:Y:S02]  /*21270*/  IADD3 R25, P4, R2.reuse, 0x3000, RZ ;  /* 0x0000300002197810 */ /* 0x040fe40007f9e0ff */
[----:B------:R-:W-:Y:S01]  /*21280*/  IADD3 R29, P5, R2, 0x4000, RZ ;  /* 0x00004000021d7810 */ /* 0x000fe20007fbe0ff */
[----:B------:R-:W-:Y:S01]  /*21290*/  IMAD.X R13, RZ, RZ, R3, P3 ;  /* 0x000000ffff0d7224 */ /* 0x000fe200018e0603 */
[----:B------:R-:W-:-:S02]  /*212a0*/  LOP3.LUT R0, R5, 0x380, RZ, 0xc0, !PT ;  /* 0x0000038005007812 */ /* 0x000fc400078ec0ff */
[----:B------:R-:W-:Y:S02]  /*212b0*/  LOP3.LUT R24, R25, 0x380, RZ, 0xc0, !PT ;  /* 0x0000038019187812 */ /* 0x000fe400078ec0ff */
[----:B------:R-:W-:Y:S02]  /*212c0*/  LOP3.LUT R28, R29, 0x380, RZ, 0xc0, !PT ;  /* 0x000003801d1c7812 */ /* 0x000fe400078ec0ff */
[C---:B------:R-:W-:Y:S02]  /*212d0*/  IADD3 R33, P6, R2.reuse, 0x5000, RZ ;  /* 0x0000500002217810 */ /* 0x040fe40007fde0ff */
[----:B------:R-:W-:Y:S02]  /*212e0*/  IADD3 R7, P2, R2, 0x1000, RZ ;  /* 0x0000100002077810 */ /* 0x000fe40007f5e0ff */
[----:B------:R-:W-:Y:S02]  /*212f0*/  SHF.R.U64 R0, R0, 0x3, RZ ;  /* 0x0000000300007819 */ /* 0x000fe400000012ff */
[----:B------:R-:W-:-:S02]  /*21300*/  SHF.R.U64 R24, R24, 0x3, RZ ;  /* 0x0000000318187819 */ /* 0x000fc400000012ff */
[----:B------:R-:W-:Y:S02]  /*21310*/  SHF.R.U64 R28, R28, 0x3, RZ ;  /* 0x000000031c1c7819 */ /* 0x000fe400000012ff */
[----:B------:R-:W-:Y:S02]  /*21320*/  LOP3.LUT R32, R33, 0x380, RZ, 0xc0, !PT ;  /* 0x0000038021207812 */ /* 0x000fe400078ec0ff */
[----:B------:R-:W-:Y:S01]  /*21330*/  LOP3.LUT R12, R0, R5, RZ, 0x3c, !PT ;  /* 0x00000005000c7212 */ /* 0x000fe200078e3cff */
[--C-:B------:R-:W-:Y:S01]  /*21340*/  IMAD.X R5, RZ, RZ, R3.reuse, P2 ;  /* 0x000000ffff057224 */ /* 0x100fe200010e0603 */
[----:B------:R-:W-:Y:S01]  /*21350*/  LOP3.LUT R24, R24, R25, RZ, 0x3c, !PT ;  /* 0x0000001918187212 */ /* 0x000fe200078e3cff */
[--C-:B------:R-:W-:Y:S01]  /*21360*/  IMAD.X R25, RZ, RZ, R3.reuse, P4 ;  /* 0x000000ffff197224 */ /* 0x100fe200020e0603 */
[----:B------:R-:W-:Y:S01]  /*21370*/  LOP3.LUT R28, R28, R29, RZ, 0x3c, !PT ;  /* 0x0000001d1c1c7212 */ /* 0x000fe200078e3cff */
[----:B------:R-:W-:Y:S01]  /*21380*/  IMAD.X R29, RZ, RZ, R3, P5 ;  /* 0x000000ffff1d7224 */ /* 0x000fe200028e0603 */
[----:B------:R-:W-:-:S02]  /*21390*/  IADD3 R37, P2, R2, 0x6000, RZ ;  /* 0x0000600002257810 */ /* 0x000fc40007f5e0ff */
[C---:B------:R-:W-:Y:S02]  /*213a0*/  IADD3 R41, P3, R2.reuse, 0x7000, RZ ;  /* 0x0000700002297810 */ /* 0x040fe40007f7e0ff */
[C---:B------:R-:W-:Y:S02]  /*213b0*/  IADD3 R45, P4, R2.reuse, 0x8000, RZ ;  /* 0x00008000022d7810 */ /* 0x040fe40007f9e0ff */
[----:B------:R-:W-:Y:S02]  /*213c0*/  IADD3 R49, P5, R2, 0x9000, RZ ;  /* 0x0000900002317810 */ /* 0x000fe40007fbe0ff */
[----:B------:R-:W-:Y:S02]  /*213d0*/  SHF.R.U64 R32, R32, 0x3, RZ ;  /* 0x0000000320207819 */ /* 0x000fe400000012ff */
[----:B------:R-:W-:Y:S02]  /*213e0*/  LOP3.LUT R36, R37, 0x380, RZ, 0xc0, !PT ;  /* 0x0000038025247812 */ /* 0x000fe400078ec0ff */
[----:B------:R-:W-:-:S02]  /*213f0*/  LOP3.LUT R40, R41, 0x380, RZ, 0xc0, !PT ;  /* 0x0000038029287812 */ /* 0x000fc400078ec0ff */
[----:B------:R-:W-:Y:S02]  /*21400*/  LOP3.LUT R44, R45, 0x380, RZ, 0xc0, !PT ;  /* 0x000003802d2c7812 */ /* 0x000fe400078ec0ff */
[----:B------:R-:W-:Y:S02]  /*21410*/  LOP3.LUT R48, R49, 0x380, RZ, 0xc0, !PT ;  /* 0x0000038031307812 */ /* 0x000fe400078ec0ff */
[----:B------:R-:W-:Y:S01]  /*21420*/  LOP3.LUT R32, R32, R33, RZ, 0x3c, !PT ;  /* 0x0000002120207212 */ /* 0x000fe200078e3cff */
[----:B------:R-:W-:Y:S01]  /*21430*/  IMAD.X R33, RZ, RZ, R3, P6 ;  /* 0x000000ffff217224 */ /* 0x000fe200030e0603 */
[----:B------:R-:W-:Y:S02]  /*21440*/  IADD3 R53, P6, R2, 0xa000, RZ ;  /* 0x0000a00002357810 */ /* 0x000fe40007fde0ff */
[----:B------:R-:W-:Y:S02]  /*21450*/  SHF.R.U64 R36, R36, 0x3, RZ ;  /* 0x0000000324247819 */ /* 0x000fe400000012ff */
[----:B------:R-:W-:-:S02]  /*21460*/  SHF.R.U64 R40, R40, 0x3, RZ ;  /* 0x0000000328287819 */ /* 0x000fc400000012ff */
[----:B------:R-:W-:Y:S02]  /*21470*/  SHF.R.U64 R44, R44, 0x3, RZ ;  /* 0x000000032c2c7819 */ /* 0x000fe400000012ff */
[----:B------:R-:W-:Y:S02]  /*21480*/  SHF.R.U64 R48, R48, 0x3, RZ ;  /* 0x0000000330307819 */ /* 0x000fe400000012ff */
[----:B------:R-:W-:Y:S02]  /*21490*/  LOP3.LUT R52, R53, 0x380, RZ, 0xc0, !PT ;  /* 0x0000038035347812 */ /* 0x000fe400078ec0ff */
        /* <DEDUP_REMOVED lines=13> */
[----:B0-----:R-:W-:Y:S02]  /*21570*/  LOP3.LUT R9, R2, 0x380, RZ, 0xc0, !PT ;  /* 0x0000038002097812 */ /* 0x001fe400078ec0ff */
[----:B------:R-:W-:Y:S02]  /*21580*/  SHF.R.U64 R52, R52, 0x3, RZ ;  /* 0x0000000334347819 */ /* 0x000fe400000012ff */
[----:B------:R-:W-:-:S02]  /*21590*/  SHF.R.U64 R4, R4, 0x3, RZ ;  /* 0x0000000304047819 */ /* 0x000fc400000012ff */
[----:B------:R-:W-:Y:S02]  /*215a0*/  LOP3.LUT R56, R57, 0x380, RZ, 0xc0, !PT ;  /* 0x0000038039387812 */ /* 0x000fe400078ec0ff */
        /* <DEDUP_REMOVED lines=9> */
[----:B------:R-:W-:Y:S01]  /*21640*/  SHF.R.U64 R60, R60, 0x3, RZ ;  /* 0x000000033c3c7819 */ /* 0x000fe200000012ff */
[----:B------:R-:W-:Y:S01]  /*21650*/  IMAD.X R73, RZ, RZ, R3, P6 ;  /* 0x000000ffff497224 */ /* 0x000fe200030e0603 */
[----:B------:R-:W-:Y:S02]  /*21660*/  SHF.R.U64 R64, R64, 0x3, RZ ;  /* 0x0000000340407819 */ /* 0x000fe400000012ff */
[----:B------:R-:W-:Y:S02]  /*21670*/  SHF.R.U64 R68, R68, 0x3, RZ ;  /* 0x0000000344447819 */ /* 0x000fe400000012ff */
[----:B------:R-:W-:-:S02]  /*21680*/  LOP3.LUT R2, R9, R2, RZ, 0x3c, !PT ;  /* 0x0000000209027212 */ /* 0x000fc400078e3cff */
        /* <DEDUP_REMOVED lines=9> */
[----:B------:R-:W-:-:S03]  /*21720*/  UIMAD UR10, UR11, UR14, URZ ;  /* 0x0000000e0b0a72a4 */ /* 0x000fc6000f8e023f */
[----:B------:R-:W-:Y:S01]  /*21730*/  SHF.R.U64 R0, R0, 0x3, RZ ;  /* 0x0000000300007819 */ /* 0x000fe200000012ff */
[----:B------:R-:W-:Y:S02]  /*21740*/  UIMAD.WIDE.U32 UR8, UR4, UR14, URZ ;  /* 0x0000000e040872a5 */ /* 0x000fe4000f8e003f */
[----:B------:R-:W-:Y:S01]  /*21750*/  UIMAD UR10, UR4, UR15, UR10 ;  /* 0x0000000f040a72a4 */ /* 0x000fe2000f8e020a */
[----:B------:R-:W-:Y:S01]  /*21760*/  LOP3.LUT R72, R0, R7, RZ, 0x3c, !PT ;  /* 0x0000000700487212 */ /* 0x000fe200078e3cff */
[----:B------:R-:W-:Y:S01]  /*21770*/  IMAD R0, R210, 0x20, R203 ;  /* 0x00000020d2007824 */ /* 0x000fe200078e02cb */
[----:B------:R-:W-:Y:S01]  /*21780*/  ULDC.64 UR14, c[0x0][0xbe8] ;  /* 0x0002fa00000e7ab9 */ /* 0x000fe20000000a00 */
[----:B------:R-:W-:Y:S02]  /*21790*/  UIADD3 UR9, UR9, UR10, URZ ;  /* 0x0000000a09097290 */ /* 0x000fe4000fffe03f */
[----:B------:R-:W-:Y:S02]  /*217a0*/  UIMAD UR4, UR18, UR14, URZ ;  /* 0x0000000e120472a4 */ /* 0x000fe4000f8e023f */
[----:B------:R-:W-:-:S02]  /*217b0*/  UIMAD.WIDE.U32 UR8, UR61, UR14, UR8 ;  /* 0x0000000e3d0872a5 */ /* 0x000fc4000f8e0008 */
[----:B------:R-:W-:Y:S01]  /*217c0*/  UIMAD UR4, UR61, UR15, UR4 ;  /* 0x0000000f3d0472a4 */ /* 0x000fe2000f8e0204 */
[----:B------:R-:W-:-:S03]  /*217d0*/  ULDC.64 UR10, c[0x0][0xbf0] ;  /* 0x0002fc00000a7ab9 */ /* 0x000fc60000000a00 */
[----:B------:R-:W-:Y:S02]  /*217e0*/  UIADD3 UR9, UR9, UR4, URZ ;  /* 0x0000000409097290 */ /* 0x000fe4000fffe03f */
[----:B------:R-:W-:Y:S02]  /*217f0*/  UIMAD UR4, UR13, UR10, URZ ;  /* 0x0000000a0d0472a4 */ /* 0x000fe4000f8e023f */
[----:B------:R-:W-:Y:S02]  /*21800*/  UIMAD.WIDE.U32 UR8, UR19, UR10, UR8 ;  /* 0x0000000a130872a5 */ /* 0x000fe4000f8e0008 */
[----:B------:R-:W-:-:S03]  /*21810*/  UIMAD UR4, UR19, UR11, UR4 ;  /* 0x0000000b130472a4 */ /* 0x000fc6000f8e0204 */
[----:B------:R-:W-:Y:S01]  /*21820*/  ULDC.64 UR10, c[0x0][0xbe0] ;  /* 0x0002f800000a7ab9 */ /* 0x000fe20000000a00 */
[----:B------:R-:W-:Y:S01]  /*21830*/  UIADD3 UR4, UR9, UR4, URZ ;  /* 0x0000000409047290 */ /* 0x000fe2000fffe03f */
[----:B------:R-:W-:-:S05]  /*21840*/  VIADD R81, R203, UR60 ;  /* 0x0000003ccb517c36 */ /* 0x000fca0008000000 */
[----:B------:R-:W-:Y:S01]  /*21850*/  ISETP.GE.AND P2, PT, R81, R18, PT ;  /* 0x000000125100720c */ /* 0x000fe20003f46270 */
[----:B------:R-:W-:Y:S01]  /*21860*/  BSSY B1, `(.L_x_3507) ;  /* 0x000004c000017945 */ /* 0x000fe20003800000 */
[----:B--2---:R0:W-:Y:S04]  /*21870*/  @!P0 ST.E desc[UR36][R20.64], R19 ;  /* 0x0000001314008985 */ /* 0x0041e8000c101924 */
[----:B------:R1:W5:Y:S04]  /*21880*/  LD.E.128 R8, desc[UR36][R2.64] ;  /* 0x0000002402087980 */ /* 0x000368000c101d00 */
[----:B------:R-:W5:Y:S01]  /*21890*/  LD.E.128 R4, desc[UR36][R4.64] ;  /* 0x0000002404047980 */ /* 0x000f62000c101d00 */
[----:B0-----:R-:W0:Y:S01]  /*218a0*/  @P1 LDC R21, c[0x0][0xcf0] ;  /* 0x00033c00ff151b82 */ /* 0x001e220000000800 */
[----:B------:R-:W-:-:S02]  /*218b0*/  VIADD R20, R0, UR60 ;  /* 0x0000003c00147c36 */ /* 0x000fc40008000000 */
[----:B------:R-:W5:Y:S04]  /*218c0*/  LD.E.128 R12, desc[UR36][R12.64] ;  /* 0x000000240c0c7980 */ /* 0x000f68000c101d00 */
[----:B------:R-:W5:Y:S01]  /*218d0*/  LD.E.128 R24, desc[UR36][R24.64] ;  /* 0x0000002418187980 */ /* 0x000f62000c101d00 */
[----:B-1----:R-:W1:Y:S01]  /*218e0*/  @P1 LDC R3, c[0x0][0xcec] ;  /* 0x00033b00ff031b82 */ /* 0x002e620000000800 */
[----:B------:R-:W-:Y:S02]  /*218f0*/  IMAD.MOV.U32 R19, RZ, RZ, R20 ;  /* 0x000000ffff137224 */ /* 0x000fe400078e0014 */
[----:B------:R-:W5:Y:S01]  /*21900*/  LD.E.128 R28, desc[UR36][R28.64] ;  /* 0x000000241c1c7980 */ /* 0x000f62000c101d00 */
[----:B------:R-:W-:-:S03]  /*21910*/  IMAD.U32 R2, RZ, RZ, UR8 ;  /* 0x00000008ff027e24 */ /* 0x000fc6000f8e00ff */
[----:B------:R-:W5:Y:S04]  /*21920*/  LD.E.128 R32, desc[UR36][R32.64] ;  /* 0x0000002420207980 */ /* 0x000f68000c101d00 */
[----:B------:R-:W5:Y:S04]  /*21930*/  LD.E.128 R36, desc[UR36][R36.64] ;  /* 0x0000002424247980 */ /* 0x000f68000c101d00 */
[----:B------:R-:W5:Y:S04]  /*21940*/  LD.E.128 R40, desc[UR36][R40.64] ;  /* 0x0000002428287980 */ /* 0x000f68000c101d00 */
[----:B------:R-:W5:Y:S04]  /*21950*/  LD.E.128 R44, desc[UR36][R44.64] ;  /* 0x000000242c2c7980 */ /* 0x000f68000c101d00 */
[----:B------:R-:W5:Y:S01]  /*21960*/  LD.E.128 R48, desc[UR36][R48.64] ;  /* 0x0000002430307980 */ /* 0x000f62000c101d00 */
[----:B-1----:R-:W-:-:S03]  /*21970*/  @P1 IMAD.HI.U32 R0, R20, R3, RZ ;  /* 0x0000000314001227 */ /* 0x002fc600078e00ff */
[----:B------:R-:W5:Y:S02]  /*21980*/  LD.E.128 R52, desc[UR36][R52.64] ;  /* 0x0000002434347980 */ /* 0x000f64000c101d00 */
[----:B0-----:R-:W-:Y:S02]  /*21990*/  @P1 SHF.R.U32.HI R19, RZ, R21, R0 ;  /* 0x00000015ff131219 */ /* 0x001fe40000011600 */
[----:B------:R-:W5:Y:S02]  /*219a0*/  LD.E.128 R56, desc[UR36][R56.64] ;  /* 0x0000002438387980 */ /* 0x000f64000c101d00 */
[--C-:B------:R-:W-:Y:S01]  /*219b0*/  SHF.R.S32.HI R0, RZ, 0x1f, R19.reuse ;  /* 0x0000001fff007819 */ /* 0x100fe20000011413 */
[----:B------:R-:W-:Y:S01]  /*219c0*/  IMAD.MOV R21, RZ, RZ, -R19 ;  /* 0x000000ffff157224 */ /* 0x000fe200078e0a13 */
[----:B------:R-:W5:Y:S01]  /*219d0*/  LD.E.128 R60, desc[UR36][R60.64] ;  /* 0x000000243c3c7980 */ /* 0x000f62000c101d00 */
[----:B------:R-:W-:Y:S01]  /*219e0*/  IMAD.U32 R3, RZ, RZ, UR9 ;  /* 0x00000009ff037e24 */ /* 0x000fe2000f8e00ff */
[----:B------:R-:W-:Y:S01]  /*219f0*/  ULDC.64 UR8, c[0x0][0xbd8] ;  /* 0x0002f60000087ab9 */ /* 0x000fe20000000a00 */
[----:B------:R-:W-:Y:S01]  /*21a00*/  IMAD R0, R0, UR10, RZ ;  /* 0x0000000a00007c24 */ /* 0x000fe2000f8e02ff */
[----:B------:R-:W5:Y:S01]  /*21a10*/  LD.E.128 R64, desc[UR36][R64.64] ;  /* 0x0000002440407980 */ /* 0x000f62000c101d00 */
[----:B------:R-:W-:-:S02]  /*21a20*/  IMAD R21, R76, R21, R20 ;  /* 0x000000154c157224 */ /* 0x000fc400078e0214 */
[----:B------:R-:W-:Y:S01]  /*21a30*/  IMAD.U32 R3, RZ, RZ, UR4 ;  /* 0x00000004ff037e24 */ /* 0x000fe2000f8e00ff */
[----:B------:R-:W5:Y:S01]  /*21a40*/  LD.E.128 R68, desc[UR36][R68.64] ;  /* 0x0000002444447980 */ /* 0x000f62000c101d00 */
[C---:B------:R-:W-:Y:S01]  /*21a50*/  IMAD R77, R19.reuse, UR11, R0 ;  /* 0x0000000b134d7c24 */ /* 0x040fe2000f8e0200 */
[----:B------:R-:W-:Y:S02]  /*21a60*/  SHF.R.S32.HI R0, RZ, 0x1f, R21 ;  /* 0x0000001fff007819 */ /* 0x000fe40000011415 */
[----:B------:R-:W5:Y:S01]  /*21a70*/  LD.E.128 R72, desc[UR36][R72.64] ;  /* 0x0000002448487980 */ /* 0x000f62000c101d00 */
[----:B------:R-:W-:Y:S01]  /*21a80*/  IMAD.WIDE.U32 R2, R19, UR10, R2 ;  /* 0x0000000a13027c25 */ /* 0x000fe2000f8e0002 */
[----:B------:R-:W-:Y:S01]  /*21a90*/  UIADD3 UR4, UR42, 0x32420, URZ ;  /* 0x000324202a047890 */ /* 0x000fe2000fffe03f */
[----:B------:R-:W-:Y:S01]  /*21aa0*/  @!PT LDS RZ, [RZ] ;  /* 0x00000000fffff984 */ /* 0x000fe20000000800 */
[----:B------:R-:W-:Y:S01]  /*21ab0*/  @!PT LDS RZ, [RZ] ;  /* 0x00000000fffff984 */ /* 0x000fe20000000800 */
[----:B------:R-:W-:Y:S01]  /*21ac0*/  @!PT LDS RZ, [RZ] ;  /* 0x00000000fffff984 */ /* 0x000fe20000000800 */
[----:B------:R-:W-:Y:S01]  /*21ad0*/  @!PT LDS RZ, [RZ] ;  /* 0x00000000fffff984 */ /* 0x000fe20000000800 */
[----:B------:R0:W-:Y:S06]  /*21ae0*/  MEMBAR.ALL.CTA ;  /* 0x0000000000007992 */ /* 0x0001ec0000008000 */
[----:B0-----:R-:W0:Y:S01]  /*21af0*/  FENCE.VIEW.ASYNC.S ;  /* 0x00000000000073c6 */ /* 0x001e220000000000 */
[----:B------:R-:W-:Y:S01]  /*21b00*/  IMAD.IADD R3, R3, 0x1, R77 ;  /* 0x0000000103037824 */ /* 0x000fe200078e024d */
[----:B------:R-:W-:Y:S01]  /*21b10*/  UPRMT UR4, URZ, 0x654, UR4 ;  /* 0x000006543f047896 */ /* 0x000fe20008000004 */
[----:B------:R-:W-:-:S02]  /*21b20*/  IMAD R0, R0, UR8, RZ ;  /* 0x0000000800007c24 */ /* 0x000fc4000f8e02ff */
[----:B------:R-:W-:Y:S02]  /*21b30*/  VIADD R19, R81, 0x20 ;  /* 0x0000002051137836 */ /* 0x000fe40000000000 */
[C---:B------:R-:W-:Y:S02]  /*21b40*/  IMAD R77, R21.reuse, UR9, R0 ;  /* 0x00000009154d7c24 */ /* 0x040fe4000f8e0200 */
[----:B------:R-:W-:Y:S01]  /*21b50*/  IMAD.WIDE.U32 R2, R21, UR8, R2 ;  /* 0x0000000815027c25 */ /* 0x000fe2000f8e0002 */
[----:B------:R-:W-:Y:S01]  /*21b60*/  ISETP.GE.AND P1, PT, R19, R18, PT ;  /* 0x000000121300720c */ /* 0x000fe20003f26270 */
[----:B------:R-:W-:Y:S02]  /*21b70*/  ULDC.64 UR8, c[0x0][0xb80] ;  /* 0x0002e00000087ab9 */ /* 0x000fe40000000a00 */
[----:B------:R-:W-:Y:S01]  /*21b80*/  VIADD R19, R81, 0x40 ;  /* 0x0000004051137836 */ /* 0x000fe20000000000 */
[----:B------:R-:W-:Y:S01]  /*21b90*/  LEA R0, P3, R2, UR8, 0x1 ;  /* 0x0000000802007c11 */ /* 0x000fe2000f8608ff */
[----:B------:R-:W-:-:S03]  /*21ba0*/  IMAD.IADD R3, R3, 0x1, R77 ;  /* 0x0000000103037824 */ /* 0x000fc600078e024d */
[----:B------:R-:W-:Y:S01]  /*21bb0*/  ISETP.GE.AND P0, PT, R19, R18, PT ;  /* 0x000000121300720c */ /* 0x000fe20003f06270 */
[----:B0-----:R0:W1:Y:S01]  /*21bc0*/  SHFL.IDX PT, R78, R0, RZ, 0x181f ;  /* 0x00181fff004e7589 */ /* 0x00106200000e0000 */
[----:B------:R-:W-:Y:S01]  /*21bd0*/  LEA.HI.X R19, R2, UR9, R3, 0x1, P3 ;  /* 0x0000000902137c11 */ /* 0x000fe200098f0c03 */
[----:B------:R-:W-:Y:S04]  /*21be0*/  SYNCS.ARRIVE.TRANS64.RED.A1T0 RZ, [UR4], RZ ;  /* 0x000000ffffff79a7 */ /* 0x000fe80008100404 */
[----:B------:R0:W2:Y:S01]  /*21bf0*/  SHFL.IDX PT, R79, R19, RZ, 0x181f ;  /* 0x00181fff134f7589 */ /* 0x0000a200000e0000 */
[----:B------:R-:W-:Y:S05]  /*21c00*/  @P2 BRA `(.L_x_3508) ;  /* 0x0000000000442947 */ /* 0x000fea0003800000 */
        /* <DEDUP_REMOVED lines=17> */
.L_x_3508:
[----:B------:R-:W-:Y:S05]  /*21d20*/  BSYNC B1 ;  /* 0x0000000000017941 */ /* 0x000fea0003800000 */
.L_x_3507:
        /* <DEDUP_REMOVED lines=21> */
.L_x_3510:
[----:B------:R-:W-:Y:S05]  /*21e80*/  BSYNC B1 ;  /* 0x0000000000017941 */ /* 0x000fea0003800000 */
.L_x_3509:
        /* <DEDUP_REMOVED lines=21> */
.L_x_3512:
[----:B------:R-:W-:Y:S05]  /*21fe0*/  BSYNC B1 ;  /* 0x0000000000017941 */ /* 0x000fea0003800000 */
.L_x_3511:
[----:B0-----:R-:W-:Y:S01]  /*21ff0*/  VIADD R3, R81, 0x60 ;  /* 0x0000006051037836 */ /* 0x001fe20000000000 */
[----:B---3--:R-:W3:Y:S04]  /*22000*/  SHFL.IDX PT, R19, R19, 0x3, 0x181f ;  /* 0x00781f0013137f89 */ /* 0x008ee800000e0000 */
        /* <DEDUP_REMOVED lines=22> */
.L_x_3505:
[----:B------:R-:W-:Y:S01]  /*22170*/  R2UR UR4, R204 ;  /* 0x00000000cc0472ca */ /* 0x000fe200000e0000 */
[----:B------:R-:W-:Y:S01]  /*22180*/  ULDC.64 UR8, c[0x0][0xd00] ;  /* 0x0003400000087ab9 */ /* 0x000fe20000000a00 */
[----:B------:R-:W0:Y:S01]  /*22190*/  LDC R11, c[0x0][0xce8] ;  /* 0x00033a00ff0b7b82 */ /* 0x000e220000000800 */
[----:B------:R-:W-:-:S04]  /*221a0*/  UISETP.NE.U32.AND UP0, UPT, UR8, URZ, UPT ;  /* 0x0000003f0800728c */ /* 0x000fc8000bf05070 */
[----:B------:R-:W-:-:S03]  /*221b0*/  UISETP.NE.AND.EX UP0, UPT, UR9, URZ, UPT, UP0 ;  /* 0x0000003f0900728c */ /* 0x000fc6000bf05300 */
[----:B------:R-:W-:-:S03]  /*221c0*/  ULDC.64 UR8, c[0x0][0xd00] ;  /* 0x0003400000087ab9 */ /* 0x000fc60000000a00 */
[----:B------:R-:W-:Y:S01]  /*221d0*/  UIMAD.WIDE UR8, UR4, 0x4, UR8 ;  /* 0x00000004040878a5 */ /* 0x000fe2000f8e0208 */
[----:B------:R-:W-:-:S05]  /*221e0*/  PLOP3.LUT P2, PT, PT, PT, UP0, 0x80, 0x0 ;  /* 0x000000000000781c */ /* 0x000fca0003f4f008 */
[----:B------:R-:W-:Y:S02]  /*221f0*/  IMAD.U32 R2, RZ, RZ, UR8 ;  /* 0x00000008ff027e24 */ /* 0x000fe4000f8e00ff */
[----:B------:R-:W-:Y:S01]  /*22200*/  IMAD.U32 R3, RZ, RZ, UR9 ;  /* 0x00000009ff037e24 */ /* 0x000fe2000f8e00ff */
[----:B------:R-:W-:Y:S02]  /*22210*/  ULDC.64 UR8, c[0x0][0xd08] ;  /* 0x0003420000087ab9 */ /* 0x000fe40000000a00 */
[----:B------:R-:W-:-:S03]  /*22220*/  UISETP.NE.U32.AND UP1, UPT, UR8, URZ, UPT ;  /* 0x0000003f0800728c */ /* 0x000fc6000bf25070 */
[----:B------:R-:W2:Y:S01]  /*22230*/  @P2 LDG.E R6, desc[UR36][R2.64] ;  /* 0x0000002402062981 */ /* 0x000ea2000c1e1900 */
[----:B------:R-:W-:-:S06]  /*22240*/  UISETP.NE.AND.EX UP1, UPT, UR9, URZ, UPT, UP1 ;  /* 0x0000003f0900728c */ /* 0x000fcc000bf25310 */
[----:B------:R-:W-:-:S05]  /*22250*/  PLOP3.LUT P3, PT, PT, PT, UP1, 0x80, 0x0 ;  /* 0x000000000000781c */ /* 0x000fca0003f6f018 */
[----:B------:R-:W-:Y:S02]  /*22260*/  @UP1 ULDC.64 UR8, c[0x0][0xd08] ;  /* 0x0003420000081ab9 */ /* 0x000fe40000000a00 */
[----:B------:R-:W-:-:S03]  /*22270*/  @UP1 UIMAD.WIDE UR8, UR4, 0x4, UR8 ;  /* 0x00000004040818a5 */ /* 0x000fc6000f8e0208 */
[----:B------:R-:W-:Y:S02]  /*22280*/  ULDC UR4, c[0x0][0xb88] ;  /* 0x0002e20000047ab9 */ /* 0x000fe40000000800 */
[----:B------:R-:W-:Y:S02]  /*22290*/  IMAD.U32 R0, RZ, RZ, UR4 ;  /* 0x00000004ff007e24 */ /* 0x000fe4000f8e00ff */
        /* <DEDUP_REMOVED lines=14> */
.L_x_3514:
[----:B------:R-:W-:Y:S01]  /*22380*/  R2UR UR9, R204 ;  /* 0x00000000cc0972ca */ /* 0x000fe200000e0000 */
[----:B------:R-:W-:Y:S01]  /*22390*/  USHF.R.S32.HI UR11, URZ, 0x1f, UR4 ;  /* 0x0000001f3f0b7899 */ /* 0x000fe20008011404 */
[----:B------:R-:W-:Y:S11]  /*223a0*/  BSSY B1, `(.L_x_3515) ;  /* 0x000002e000017945 */ /* 0x000ff60003800000 */
[----:B------:R-:W-:-:S02]  /*223b0*/  USHF.R.S32.HI UR8, URZ, 0x1f, UR9 ;  /* 0x0000001f3f087899 */ /* 0x000fc40008011409 */
        /* <DEDUP_REMOVED lines=44> */
.L_x_3516:
[----:B------:R-:W-:Y:S05]  /*22680*/  BSYNC B1 ;  /* 0x0000000000017941 */ /* 0x000fea0003800000 */
.L_x_3515:
        /* <DEDUP_REMOVED lines=69> */
.L_x_3518:
[----:B------:R-:W-:Y:S05]  /*22ae0*/  BSYNC B1 ;  /* 0x0000000000017941 */ /* 0x000fea0003800000 */
.L_x_3517:
        /* <DEDUP_REMOVED lines=21> */
.L_x_3520:
[----:B------:R-:W-:Y:S05]  /*22c40*/  BSYNC B1 ;  /* 0x0000000000017941 */ /* 0x000fea0003800000 */
.L_x_3519:
        /* <DEDUP_REMOVED lines=21> */
.L_x_3522:
[----:B------:R-:W-:Y:S05]  /*22da0*/  BSYNC B1 ;  /* 0x0000000000017941 */ /* 0x000fea0003800000 */
.L_x_3521:
[----:B0-----:R-:W-:Y:S01]  /*22db0*/  VIADD R0, R6, 0x60 ;  /* 0x0000006006007836 */ /* 0x001fe20000000000 */
[----:B--2-4-:R-:W0:Y:S04]  /*22dc0*/  SHFL.IDX PT, R5, R5, 0x3, 0x181f ;  /* 0x00781f0005057f89 */ /* 0x014e2800000e0000 */
[----:B------:R-:W-:Y:S01]  /*22dd0*/  ISETP.GE.AND P0, PT, R0, R11, PT ;  /* 0x0000000b0000720c */ /* 0x000fe20003f06270 */
[----:B-1-3--:R1:W2:-:S12]  /*22de0*/  SHFL.IDX PT, R2, R4, 0x3, 0x181f ;  /* 0x00781f0004027f89 */ /* 0x00a29800000e0000 */
[----:B-1----:R-:W-:Y:S05]  /*22df0*/  @P0 BRA `(.L_x_3513) ;  /* 0x0000000000440947 */ /* 0x002fea0003800000 */
[----:B------:R-:W-:Y:S02]  /*22e00*/  ULDC UR4, c[0x0][0xbc8] ;  /* 0x0002f20000047ab9 */ /* 0x000fe40000000800 */
[----:B------:R-:W-:Y:S02]  /*22e10*/  ISETP.GE.AND P3, PT, R193, UR4, PT ;  /* 0x00000004c1007c0c */ /* 0x000fe4000bf66270 */
[----:B------:R-:W-:Y:S02]  /*22e20*/  ISETP.GE.AND P2, PT, R195, UR4, PT ;  /* 0x00000004c3007c0c */ /* 0x000fe4000bf46270 */
[----:B------:R-:W-:Y:S02]  /*22e30*/  ISETP.GE.AND P1, PT, R194, UR4, PT ;  /* 0x00000004c2007c0c */ /* 0x000fe4000bf26270 */
[----:B------:R-:W-:-:S07]  /*22e40*/  ISETP.GE.AND P0, PT, R196, UR4, PT ;  /* 0x00000004c4007c0c */ /* 0x000fce000bf06270 */
[-C--:B--2---:R-:W-:Y:S02]  /*22e50*/  @!P3 LEA R6, P6, R193, R2.reuse, 0x1 ;  /* 0x00000002c106b211 */ /* 0x084fe400078c08ff */
[-C--:B------:R-:W-:Y:S02]  /*22e60*/  @!P2 LEA R8, P5, R195, R2.reuse, 0x1 ;  /* 0x00000002c308a211 */ /* 0x080fe400078a08ff */
[-C--:B------:R-:W-:Y:S02]  /*22e70*/  @!P1 LEA R10, P4, R194, R2.reuse, 0x1 ;  /* 0x00000002c20a9211 */ /* 0x080fe400078808ff */
[-C--:B0-----:R-:W-:Y:S02]  /*22e80*/  @!P3 LEA.HI.X R7, R193, R5.reuse, R202, 0x1, P6 ;  /* 0x00000005c107b211 */ /* 0x081fe400030f0cca */
        /* <DEDUP_REMOVED lines=8> */
.L_x_3513:
[----:B------:R-:W-:Y:S05]  /*22f10*/  BSYNC B0 ;  /* 0x0000000000007941 */ /* 0x000fea0003800000 */
.L_x_3504:
[----:B------:R-:W-:Y:S02]  /*22f20*/  ULDC UR4, c[0x0][0xd3c] ;  /* 0x00034f0000047ab9 */ /* 0x000fe40000000800 */
[----:B------:R-:W-:-:S06]  /*22f30*/  UISETP.GE.AND UP0, UPT, UR6, UR4, UPT ;  /* 0x000000040600728c */ /* 0x000fcc000bf06270 */
[----:B------:R-:W-:-:S13]  /*22f40*/  PLOP3.LUT P0, PT, PT, PT, UP0, 0x80, 0x0 ;  /* 0x000000000000781c */ /* 0x000fda0003f0f008 */
[----:B------:R-:W-:Y:S05]  /*22f50*/  @!P0 BRA `(.L_x_3523) ;  /* 0xfffffde000b08947 */ /* 0x000fea000383ffff */
[----:B------:R-:W-:Y:S05]  /*22f60*/  EXIT ;  /* 0x000000000000794d */ /* 0x000fea0003800000 */
.L_x_3389:
[----:B------:R-:W-:-:S08]  /*22f70*/  NOP ;  /* 0x0000000000007918 */ /* 0x000fd00000000000 */
[----:B-1----:R-:W0:-:S00]  /*22f80*/  USETMAXREG.DEALLOC.CTAPOOL 0x28 ;  /* 0x00000028000079c8 */ /* 0x002e0000080e0500 */
        /* <DEDUP_REMOVED lines=14> */
.L_x_3524:
        /* <DEDUP_REMOVED lines=40> */
.L_x_3530:
        /* <DEDUP_REMOVED lines=12> */
.L_x_3529:
[----:B------:R-:W-:Y:S05]  /*233b0*/  BSYNC B0 ;  /* 0x0000000000007941 */ /* 0x000fea0003800000 */
.L_x_3528:
        /* <DEDUP_REMOVED lines=20> */
.L_x_3526:
        /* <DEDUP_REMOVED lines=20> */
.L_x_3531:
[----:B-1----:R-:W-:Y:S02]  /*23640*/  IMAD.MOV R2, RZ, RZ, -R3 ;  /* 0x000000ffff027224 */ /* 0x002fe400078e0a03 */
[----:B---3--:R-:W-:Y:S02]  /*23650*/  IMAD R16, R16, UR5, R11 ;  /* 0x0000000510107c24 */ /* 0x008fe4000f8e020b */
[----:B------:R-:W-:Y:S01]  /*23660*/  IMAD.MOV.U32 R11, RZ, RZ, R2 ;  /* 0x000000ffff0b7224 */ /* 0x000fe200078e0002 */
[----:B------:R-:W-:Y:S02]  /*23670*/  IABS R2, R4 ;  /* 0x0000000400027213 */ /* 0x000fe40000000000 */
[----:B--2---:R-:W-:Y:S01]  /*23680*/  IADD3 R9, -R16, UR6, RZ ;  /* 0x0000000610097c10 */ /* 0x004fe2000fffe1ff */
[----:B------:R-:W-:Y:S02]  /*23690*/  IMAD R11, R11, R12, RZ ;  /* 0x0000000c0b0b7224 */ /* 0x000fe400078e02ff */
[----:B------:R-:W-:Y:S01]  /*236a0*/  IMAD.MOV R8, RZ, RZ, -R2 ;  /* 0x000000ffff087224 */ /* 0x000fe200078e0a02 */
        /* <DEDUP_REMOVED lines=20> */
[----:B------:R-:W-:Y:S02]  /*237f0*/  IMAD R4, R4, R2, R9 ;  /* 0x0000000204047224 */ /* 0x000fe400078e0209 */
[----:B------:R-:W-:Y:S01]  /*23800*/  IMAD.MOV.U32 R2, RZ, RZ, RZ ;  /* 0x000000ffff027224 */ /* 0x000fe200078e00ff */
[----:B------:R-:W-:Y:S02]  /*23810*/  VIADDMNMX R13, R6, UR5, R7, PT ;  /* 0x00000005060d7c46 */ /* 0x000fe4000b800107 */
[----:B------:R-:W-:-:S02]  /*23820*/  IABS R9, R4 ;  /* 0x0000000400097213 */ /* 0x000fc40000000000 */
[-C--:B------:R-:W-:Y:S01]  /*23830*/  IABS R8, R13.reuse ;  /* 0x0000000d00087213 */ /* 0x080fe20000000000 */
[----:B------:R-:W-:Y:S01]  /*23840*/  IMAD.MOV R18, RZ, RZ, -R13 ;  /* 0x000000ffff127224 */ /* 0x000fe200078e0a0d */
[----:B0-----:R-:W-:Y:S02]  /*23850*/  IABS R10, R13 ;  /* 0x0000000d000a7213 */ /* 0x001fe40000000000 */
[----:B------:R-:W0:Y:S08]  /*23860*/  I2F.RP R6, R8 ;  /* 0x0000000800067306 */ /* 0x000e300000209400 */
[----:B0-----:R-:W0:Y:S02]  /*23870*/  MUFU.RCP R6, R6 ;  /* 0x0000000600067308 */ /* 0x001e240000001000 */
[----:B0-----:R-:W-:-:S06]  /*23880*/  VIADD R3, R6, 0xffffffe ;  /* 0x0ffffffe06037836 */ /* 0x001fcc0000000000 */
[----:B------:R-:W0:Y:S02]  /*23890*/  F2I.FTZ.U32.TRUNC.NTZ R3, R3 ;  /* 0x0000000300037305 */ /* 0x000e24000021f000 */
[----:B0-----:R-:W-:-:S04]  /*238a0*/  IMAD.MOV R7, RZ, RZ, -R3 ;  /* 0x000000ffff077224 */ /* 0x001fc800078e0a03 */
        /* <DEDUP_REMOVED lines=20> */
.L_x_3527:
[----:B------:R-:W-:Y:S01]  /*239f0*/  ULDC UR4, c[0x0][0xd3c] ;  /* 0x00034f0000047ab9 */ /* 0x000fe20000000800 */
[----:B------:R-:W-:Y:S02]  /*23a00*/  IMAD.MOV.U32 R17, RZ, RZ, RZ ;  /* 0x000000ffff117224 */ /* 0x000fe400078e00ff */
[----:B------:R-:W-:Y:S02]  /*23a10*/  IMAD.U32 R16, RZ, RZ, UR6 ;  /* 0x00000006ff107e24 */ /* 0x000fe4000f8e00ff */
[----:B------:R-:W-:Y:S02]  /*23a20*/  IMAD.MOV.U32 R18, RZ, RZ, RZ ;  /* 0x000000ffff127224 */ /* 0x000fe400078e00ff */
[----:B------:R-:W-:-:S07]  /*23a30*/  IMAD.U32 R19, RZ, RZ, UR4 ;  /* 0x00000004ff137e24 */ /* 0x000fce000f8e00ff */
.L_x_3532:
[----:B------:R-:W-:-:S13]  /*23a40*/  ISETP.NE.AND P0, PT, R5, RZ, PT ;  /* 0x000000ff0500720c */ /* 0x000fda0003f05270 */
[----:B------:R-:W0:Y:S01]  /*23a50*/  @!P0 S2R R3, SR_CgaCtaId ;  /* 0x0000000000038919 */ /* 0x000e220000008800 */
[----:B------:R-:W-:-:S04]  /*23a60*/  @!P0 MOV R0, 0x400 ;  /* 0x0000040000008802 */ /* 0x000fc80000000f00 */
[----:B0-----:R-:W-:-:S05]  /*23a70*/  @!P0 LEA R0, R3, R0, 0x18 ;  /* 0x0000000003008211 */ /* 0x001fca00078ec0ff */
[----:B------:R1:W-:Y:S01]  /*23a80*/  @!P0 STS.128 [R0+0x324d0], R16 ;  /* 0x0324d01000008388 */ /* 0x0003e20000000c00 */
[----:B------:R-:W-:Y:S06]  /*23a90*/  BAR.ARV 0x5, 0x180 ;  /* 0x0146000000007b1d */ /* 0x000fec0000002000 */
.L_x_3525:
        /* <DEDUP_REMOVED lines=9> */
[----:B------:R-:W-:Y:S01]  /*23b30*/  IMAD.MOV.U32 R26, RZ, RZ, 0x1 ;  /* 0x00000001ff1a7424 */ /* 0x000fe200078e00ff */
[----:B------:R-:W1:Y:S01]  /*23b40*/  S2R R4, SR_TID.X ;  /* 0x0000000000047919 */ /* 0x000e620000002100 */
[----:B------:R-:W-:Y:S01]  /*23b50*/  IMAD.MOV.U32 R24, RZ, RZ, RZ ;  /* 0x000000ffff187224 */ /* 0x000fe200078e00ff */
[----:B------:R-:W-:Y:S01]  /*23b60*/  ULDC UR39, c[0x0][0xc] ;  /* 0x0000030000277ab9 */ /* 0x000fe20000000800 */
[----:B------:R3:W-:Y:S01]  /*23b70*/  STL [R1+0x470], RZ ;  /* 0x000470ff01007387 */ /* 0x0007e20000100800 */
[----:B-1----:R-:W-:Y:S02]  /*23b80*/  LOP3.LUT R3, R4, 0x7f, RZ, 0xc0, !PT ;  /* 0x0000007f04037812 */ /* 0x002fe400078ec0ff */
        /* <DEDUP_REMOVED lines=17> */
.L_x_3608:
        /* <DEDUP_REMOVED lines=21> */
[----:B------:R0:W5:Y:S01]  /*23df0*/  @P2 LDG.E R35, desc[UR36][R2.64] ;  /* 0x0000002402232981 */ /* 0x000162000c1e1900 */
[----:B-1----:R-:W-:-:S05]  /*23e00*/  @P1 IMAD.WIDE R4, R19, 0x4, R4 ;  /* 0x0000000413041825 */ /* 0x002fca00078e0204 */
[----:B--2---:R-:W2:Y:S01]  /*23e10*/  @P1 LDG.E R0, desc[UR36][R4.64] ;  /* 0x0000002404001981 */ /* 0x004ea2000c1e1900 */
        /* <DEDUP_REMOVED lines=8> */
[----:B---34-:R-:W-:Y:S05]  /*23ea0*/  @P1 BRA `(.L_x_3534) ;  /* 0x0000000000201947 */ /* 0x018fea0003800000 */
[----:B------:R-:W-:Y:S02]  /*23eb0*/  ULDC UR4, c[0x0][0x288] ;  /* 0x0000a20000047ab9 */ /* 0x000fe40000000800 */
[----:B0-----:R-:W-:-:S05]  /*23ec0*/  IMAD.U32 R0, RZ, RZ, UR4 ;  /* 0x00000004ff007e24 */ /* 0x001fca000f8e00ff */
[----:B------:R1:W-:Y:S01]  /*23ed0*/  STL [R1+0x450], R0 ;  /* 0x0004500001007387 */ /* 0x0003e20000100800 */
[----:B------:R-:W-:Y:S05]  /*23ee0*/  @!P2 BRA `(.L_x_3534) ;  /* 0x000000000010a947 */ /* 0x000fea0003800000 */
[----:B------:R-:W2:Y:S04]  /*23ef0*/  LDG.E R5, desc[UR36][R2.64] ;  /* 0x0000002402057981 */ /* 0x000ea8000c1e1900 */
[----:B-1----:R-:W2:Y:S02]  /*23f00*/  LDG.E R0, desc[UR36][R2.64+0x4] ;  /* 0x0000042402007981 */ /* 0x002ea4000c1e1900 */
[----:B--2---:R-:W-:-:S05]  /*23f10*/  IMAD.IADD R0, R0, 0x1, -R5 ;  /* 0x0000000100007824 */ /* 0x004fca00078e0a05 */
[----:B------:R2:W-:Y:S02]  /*23f20*/  STL [R1+0x450], R0 ;  /* 0x0004500001007387 */ /* 0x0005e40000100800 */
.L_x_3534:
[----:B------:R-:W-:Y:S02]  /*23f30*/  ULDC.64 UR4, c[0x0][0xb18] ;  /* 0x0002c60000047ab9 */ /* 0x000fe40000000a00 */
[----:B------:R-:W-:-:S04]  /*23f40*/  ISETP.NE.U32.AND P0, PT, RZ, UR4, PT ;  /* 0x00000004ff007c0c */ /* 0x000fc8000bf05070 */
[----:B------:R-:W-:-:S13]  /*23f50*/  ISETP.NE.AND.EX P0, PT, RZ, UR5, PT, P0 ;  /* 0x00000005ff007c0c */ /* 0x000fda000bf05300 */
[----:B------:R-:W-:Y:S05]  /*23f60*/  @!P0 BRA `(.L_x_3535) ;  /* 0x0000000000108947 */ /* 0x000fea0003800000 */
[----:B0-----:R-:W0:Y:S02]  /*23f70*/  LDC.64 R2, c[0x0][0xb18] ;  /* 0x0002c600ff027b82 */ /* 0x001e240000000a00 */
[----:B0-----:R-:W-:-:S05]  /*23f80*/  IMAD.WIDE R2, R19, 0x4, R2 ;  /* 0x0000000413027825 */ /* 0x001fca00078e0202 */
[----:B------:R3:W5:Y:S01]  /*23f90*/  LDG.E R7, desc[UR36][R2.64] ;  /* 0x0000002402077981 */ /* 0x000762000c1e1900 */
[----:B------:R-:W-:Y:S05]  /*23fa0*/  BRA `(.L_x_3536) ;  /* 0x0000000000247947 */ /* 0x000fea0003800000 */
.L_x_3535:
[----:B------:R-:W-:Y:S02]  /*23fb0*/  ULDC.64 UR4, c[0x0][0xb00] ;  /* 0x0002c00000047ab9 */ /* 0x000fe40000000a00 */
[----:B------:R-:W-:-:S04]  /*23fc0*/  ISETP.NE.U32.AND P0, PT, RZ, UR4, PT ;  /* 0x00000004ff007c0c */ /* 0x000fc8000bf05070 */
[----:B------:R-:W-:-:S13]  /*23fd0*/  ISETP.NE.AND.EX P0, PT, RZ, UR5, PT, P0 ;  /* 0x00000005ff007c0c */ /* 0x000fda000bf05300 */
[----:B------:R-:W-:Y:S05]  /*23fe0*/  @!P0 BRA `(.L_x_3536) ;  /* 0x0000000000148947 */ /* 0x000fea0003800000 */
[----:B0-----:R-:W0:Y:S02]  /*23ff0*/  LDC.64 R2, c[0x0][0xb00] ;  /* 0x0002c000ff027b82 */ /* 0x001e240000000a00 */
[----:B0-----:R-:W-:-:S05]  /*24000*/  IMAD.WIDE R2, R19, 0x4, R2 ;  /* 0x0000000413027825 */ /* 0x001fca00078e0202 */
[----:B------:R-:W3:Y:S04]  /*24010*/  LDG.E R7, desc[UR36][R2.64] ;  /* 0x0000002402077981 */ /* 0x000ee8000c1e1900 */
[----:B-12---:R-:W3:Y:S02]  /*24020*/  LDG.E R0, desc[UR36][R2.64+0x4] ;  /* 0x0000042402007981 */ /* 0x006ee4000c1e1900 */
[----:B---3--:R-:W-:-:S07]  /*24030*/  IMAD.IADD R7, R0, 0x1, -R7 ;  /* 0x0000000100077824 */ /* 0x008fce00078e0a07 */
.L_x_3536:
[----:B------:R-:W4:Y:S01]  /*24040*/  LDL R6, [R1+0x450] ;  /* 0x0004500001067983 */ /* 0x000f220000100800 */
[----:B012---:R-:W0:Y:S01]  /*24050*/  LDC R0, c[0x0][0x448] ;  /* 0x00011200ff007b82 */ /* 0x007e220000000800 */
[----:B------:R-:W-:Y:S01]  /*24060*/  IMAD.SHL.U32 R37, R17, 0x80, RZ ;  /* 0x0000008011257824 */ /* 0x000fe200078e00ff */
[----:B------:R-:W-:Y:S01]  /*24070*/  LOP3.LUT R23, R23, 0xfffeffff, RZ, 0xc0, !PT ;  /* 0xfffeffff17177812 */ /* 0x000fe200078ec0ff */
[----:B-----5:R-:W-:-:S05]  /*24080*/  IMAD.IADD R17, R7, 0x1, -R30 ;  /* 0x0000000107117824 */ /* 0x020fca00078e0a1e */
[----:B---3--:R-:W1:Y:S01]  /*24090*/  LDC.64 R2, c[0x0][0xad8] ;  /* 0x0002b600ff027b82 */ /* 0x008e620000000a00 */
[----:B0-----:R-:W-:Y:S01]  /*240a0*/  ISETP.NE.AND P2, PT, R0, 0x1, PT ;  /* 0x000000010000780c */ /* 0x001fe20003f45270 */
[----:B------:R-:W-:Y:S01]  /*240b0*/  VIADD R0, R37, 0x7f ;  /* 0x0000007f25007836 */ /* 0x000fe20000000000 */
[----:B-1----:R-:W-:-:S11]  /*240c0*/  ISETP.GE.AND P1, PT, R3, 0x1, PT ;  /* 0x000000010300780c */ /* 0x002fd60003f26270 */
[----:B------:R-:W0:Y:S01]  /*240d0*/  @P2 LDC R5, c[0x0][0x44c] ;  /* 0x00011300ff052b82 */ /* 0x000e220000000800 */
[----:B------:R-:W-:-:S07]  /*240e0*/  @P2 LOP3.LUT R23, R23, 0x10000, RZ, 0xfc, !PT ;  /* 0x0001000017172812 */ /* 0x000fce00078efcff */
[----:B------:R-:W1:Y:S01]  /*240f0*/  @P2 LDC R9, c[0x0][0x450] ;  /* 0x00011400ff092b82 */ /* 0x000e620000000800 */
[----:B0-----:R-:W-:-:S05]  /*24100*/  @P2 IMAD.HI.U32 R4, R0, R5, RZ ;  /* 0x0000000500042227 */ /* 0x001fca00078e00ff */
[----:B-1----:R-:W-:Y:S02]  /*24110*/  @P2 SHF.R.U32.HI R0, RZ, R9, R4 ;  /* 0x00000009ff002219 */ /* 0x002fe40000011604 */
[----:B----4-:R-:W-:-:S05]  /*24120*/  IADD3 R5, R17, 0x1, -R6 ;  /* 0x0000000111057810 */ /* 0x010fca0007ffe806 */
        /* <DEDUP_REMOVED lines=14> */
.L_x_3539:
[----:B------:R-:W-:-:S13]  /*24210*/  ISETP.NE.AND P0, PT, R3, 0x1, PT ;  /* 0x000000010300780c */ /* 0x000fda0003f05270 */
[----:B------:R-:W0:Y:S02]  /*24220*/  @P0 LDC.64 R4, c[0x0][0xae0] ;  /* 0x0002b800ff040b82 */ /* 0x000e240000000a00 */
[----:B0-----:R-:W-:-:S05]  /*24230*/  @P0 IMAD.HI.U32 R4, R0, R4, RZ ;  /* 0x0000000400040227 */ /* 0x001fca00078e00ff */
[----:B------:R-:W-:-:S07]  /*24240*/  @P0 SHF.R.U32.HI R0, RZ, R5, R4 ;  /* 0x00000005ff000219 */ /* 0x000fce0000011604 */
.L_x_3540:
[----:B------:R-:W-:Y:S05]  /*24250*/  BSYNC B0 ;  /* 0x0000000000007941 */ /* 0x000fea0003800000 */
.L_x_3538:
[----:B------:R-:W-:-:S05]  /*24260*/  IMAD R5, R0, R3, R3 ;  /* 0x0000000300057224 */ /* 0x000fca00078e0203 */
[----:B------:R-:W-:-:S07]  /*24270*/  VIMNMX R2, R2, R5, PT ;  /* 0x0000000502027248 */ /* 0x000fce0003fe0100 */
.L_x_3537:
        /* <DEDUP_REMOVED lines=29> */
.L_x_3543:
[----:B------:R-:W-:-:S13]  /*24450*/  ISETP.NE.AND P0, PT, R3, 0x1, PT ;  /* 0x000000010300780c */ /* 0x000fda0003f05270 */
[----:B------:R-:W1:Y:S02]  /*24460*/  @P0 LDC.64 R4, c[0x0][0xae0] ;  /* 0x0002b800ff040b82 */ /* 0x000e640000000a00 */
[----:B-1----:R-:W-:-:S05]  /*24470*/  @P0 IMAD.HI.U32 R4, R2, R4, RZ ;  /* 0x0000000402040227 */ /* 0x002fca00078e00ff */
[----:B------:R-:W-:-:S07]  /*24480*/  @P0 SHF.R.U32.HI R2, RZ, R5, R4 ;  /* 0x00000005ff020219 */ /* 0x000fce0000011604 */
.L_x_3544:
[----:B------:R-:W-:Y:S05]  /*24490*/  BSYNC B0 ;  /* 0x0000000000007941 */ /* 0x000fea0003800000 */
.L_x_3542:
[----:B------:R-:W-:-:S05]  /*244a0*/  IMAD R3, R2, R3, RZ ;  /* 0x0000000302037224 */ /* 0x000fca00078e02ff */
[----:B------:R-:W-:-:S07]  /*244b0*/  VIMNMX R0, R0, R3, !PT ;  /* 0x0000000300007248 */ /* 0x000fce0007fe0100 */
.L_x_3541:
        /* <DEDUP_REMOVED lines=24> */
.L_x_3546:
        /* <DEDUP_REMOVED lines=20> */
.L_x_3549:
[----:B------:R-:W-:Y:S05]  /*24780*/  BSYNC B6 ;  /* 0x0000000000067941 */ /* 0x000fea0003800000 */
.L_x_3548:
        /* <DEDUP_REMOVED lines=20> */
.L_x_3552:
        /* <DEDUP_REMOVED lines=15> */
.L_x_3551:
[----:B------:R-:W-:Y:S05]  /*249c0*/  BSYNC B6 ;  /* 0x0000000000067941 */ /* 0x000fea0003800000 */
.L_x_3550:
[----:B------:R-:W1:Y:S01]  /*249d0*/  S2R R20, SR_TID.X ;  /* 0x0000000000147919 */ /* 0x000e620000002100 */
[----:B------:R-:W-:Y:S01]  /*249e0*/  ULDC.64 UR4, c[0x0][0xaf0] ;  /* 0x0002bc0000047ab9 */ /* 0x000fe20000000a00 */
[----:B------:R-:W-:Y:S01]  /*249f0*/  IMAD.MOV.U32 R28, RZ, RZ, R19 ;  /* 0x000000ffff1c7224 */ /* 0x000fe200078e0013 */
[----:B------:R-:W-:Y:S01]  /*24a00*/  ISETP.NE.U32.AND P0, PT, RZ, UR4, PT ;  /* 0x00000004ff007c0c */ /* 0x000fe2000bf05070 */
[----:B------:R-:W-:-:S03]  /*24a10*/  ULDC UR4, c[0x0][0x320] ;  /* 0x0000c80000047ab9 */ /* 0x000fc60000000800 */
[----:B------:R-:W-:-:S13]  /*24a20*/  ISETP.NE.AND.EX P0, PT, RZ, UR5, PT, P0 ;  /* 0x00000005ff007c0c */ /* 0x000fda000bf05300 */
[----:B------:R-:W2:Y:S01]  /*24a30*/  @P0 LDC.64 R2, c[0x0][0xaf0] ;  /* 0x0002bc00ff020b82 */ /* 0x000ea20000000a00 */
[----:B-1----:R-:W-:Y:S01]  /*24a40*/  IMAD.SHL.U32 R34, R20, 0x8, RZ ;  /* 0x0000000814227824 */ /* 0x002fe200078e00ff */
[----:B------:R-:W-:-:S06]  /*24a50*/  LOP3.LUT R23, R23, 0xffffffef, RZ, 0xc0, !PT ;  /* 0xffffffef17177812 */ /* 0x000fcc00078ec0ff */
[----:B------:R-:W1:Y:S01]  /*24a60*/  LDC R20, c[0x0][0x430] ;  /* 0x00010c00ff147b82 */ /* 0x000e620000000800 */
[----:B------:R-:W-:-:S04]  /*24a70*/  LOP3.LUT R34, R34, 0x38, RZ, 0xc0, !PT ;  /* 0x0000003822227812 */ /* 0x000fc800078ec0ff */
[----:B------:R-:W-:Y:S01]  /*24a80*/  LOP3.LUT R32, R34, 0x40, RZ, 0xfc, !PT ;  /* 0x0000004022207812 */ /* 0x000fe200078efcff */
[----:B--2---:R-:W-:-:S03]  /*24a90*/  @P0 IMAD.WIDE R2, R19, 0x4, R2 ;  /* 0x0000000413020825 */ /* 0x004fc600078e0202 */
        /* <DEDUP_REMOVED lines=17> */
.L_x_3626:
[----:B------:R-:W1:Y:S01]  /*24bb0*/  S2R R2, SR_TID.X ;  /* 0x0000000000027919 */ /* 0x000e620000002100 */
[----:B------:R-:W-:Y:S01]  /*24bc0*/  ISETP.NE.AND P1, PT, R20, 0x1, PT ;  /* 0x000000011400780c */ /* 0x000fe20003f25270 */
[----:B------:R-:W-:Y:S01]  /*24bd0*/  IMAD.MOV.U32 R36, RZ, RZ, RZ ;  /* 0x000000ffff247224 */ /* 0x000fe200078e00ff */
[----:B-----5:R-:W-:Y:S01]  /*24be0*/  SHF.R.S32.HI R32, RZ, 0x1f, R28 ;  /* 0x0000001fff207819 */ /* 0x020fe2000001141c */
[----:B------:R-:W2:Y:S01]  /*24bf0*/  S2R R3, SR_TID.X ;  /* 0x0000000000037919 */ /* 0x000ea20000002100 */
[----:B------:R-:W-:-:S09]  /*24c00*/  LOP3.LUT R23, R23, 0xffff7fff, RZ, 0xc0, !PT ;  /* 0xffff7fff17177812 */ /* 0x000fd200078ec0ff */
[----:B------:R-:W3:Y:S01]  /*24c10*/  @P1 LDC R5, c[0x0][0x434] ;  /* 0x00010d00ff051b82 */ /* 0x000ee20000000800 */
[----:B------:R-:W-:-:S07]  /*24c20*/  @P1 LOP3.LUT R23, R23, 0x8000, RZ, 0xfc, !PT ;  /* 0x0000800017171812 */ /* 0x000fce00078efcff */
[----:B------:R-:W4:Y:S01]  /*24c30*/  @P1 LDC R4, c[0x0][0x438] ;  /* 0x00010e00ff041b82 */ /* 0x000f220000000800 */
[----:B-1----:R-:W-:Y:S01]  /*24c40*/  LOP3.LUT R2, R2, 0x7f, RZ, 0xc0, !PT ;  /* 0x0000007f02027812 */ /* 0x002fe200078ec0ff */
[----:B--2---:R-:W-:-:S03]  /*24c50*/  IMAD.SHL.U32 R10, R3, 0x10, RZ ;  /* 0x00000010030a7824 */ /* 0x004fc600078e00ff */
[----:B------:R-:W-:-:S04]  /*24c60*/  SHF.R.U32.HI R2, RZ, 0x3, R2 ;  /* 0x00000003ff027819 */ /* 0x000fc80000011602 */
[----:B------:R-:W-:-:S05]  /*24c70*/  LOP3.LUT R10, R2, 0x70, R10, 0xf8, !PT ;  /* 0x00000070020a7812 */ /* 0x000fca00078ef80a */
[----:B------:R-:W-:-:S05]  /*24c80*/  IMAD R8, R0, 0x60, R10 ;  /* 0x0000006000087824 */ /* 0x000fca00078e020a */
[C---:B------:R-:W-:Y:S01]  /*24c90*/  ISETP.GE.AND P0, PT, R8.reuse, R17, PT ;  /* 0x000000110800720c */ /* 0x040fe20003f06270 */
[----:B------:R-:W-:-:S03]  /*24ca0*/  IMAD.IADD R8, R8, 0x1, R30 ;  /* 0x0000000108087824 */ /* 0x000fc600078e021e */
[----:B------:R-:W-:Y:S01]  /*24cb0*/  ISETP.GT.U32.OR P0, PT, R10, 0x5f, P0 ;  /* 0x0000005f0a00780c */ /* 0x000fe20000704470 */
[----:B---3--:R-:W-:-:S04]  /*24cc0*/  @P1 IMAD.HI.U32 R5, R8, R5, RZ ;  /* 0x0000000508051227 */ /* 0x008fc800078e00ff */
[----:B------:R-:W-:Y:S01]  /*24cd0*/  IMAD.MOV.U32 R6, RZ, RZ, R8 ;  /* 0x000000ffff067224 */ /* 0x000fe200078e0008 */
[----:B----4-:R-:W-:-:S07]  /*24ce0*/  @P1 SHF.R.U32.HI R6, RZ, R4, R5 ;  /* 0x00000004ff061219 */ /* 0x010fce0000011605 */
[----:B------:R-:W1:Y:S01]  /*24cf0*/  @!P0 LDC.64 R2, c[0x0][0x428] ;  /* 0x00010a00ff028b82 */ /* 0x000e620000000a00 */
[----:B------:R-:W-:-:S07]  /*24d00*/  @!P0 SHF.R.S32.HI R7, RZ, 0x1f, R6 ;  /* 0x0000001fff078819 */ /* 0x000fce0000011406 */
[----:B------:R-:W2:Y:S01]  /*24d10*/  @!P0 LDC.64 R4, c[0x0][0x418] ;  /* 0x00010600ff048b82 */ /* 0x000ea20000000a00 */
[----:B-1----:R-:W-:-:S04]  /*24d20*/  @!P0 IMAD R9, R32, R2, RZ ;  /* 0x0000000220098224 */ /* 0x002fc800078e02ff */
[C---:B------:R-:W-:Y:S02]  /*24d30*/  @!P0 IMAD R9, R28.reuse, R3, R9 ;  /* 0x000000031c098224 */ /* 0x040fe400078e0209 */
[----:B------:R-:W-:-:S04]  /*24d40*/  @!P0 IMAD.WIDE.U32 R2, R28, R2, R6 ;  /* 0x000000021c028225 */ /* 0x000fc800078e0006 */
[----:B------:R-:W-:Y:S01]  /*24d50*/  @!P0 IMAD.IADD R9, R3, 0x1, R9 ;  /* 0x0000000103098824 */ /* 0x000fe200078e0209 */
[----:B--2---:R-:W-:Y:S01]  /*24d60*/  @!P0 LEA R4, P1, R2, R4, 0x2 ;  /* 0x0000000402048211 */ /* 0x004fe200078210ff */
[----:B------:R-:W-:-:S03]  /*24d70*/  IMAD.MOV R3, RZ, RZ, -R6 ;  /* 0x000000ffff037224 */ /* 0x000fc600078e0a06 */
[----:B------:R-:W-:Y:S01]  /*24d80*/  @!P0 LEA.HI.X R5, R2, R5, R9, 0x2, P1 ;  /* 0x0000000502058211 */ /* 0x000fe200008f1409 */
[----:B------:R-:W-:Y:S02]  /*24d90*/  IMAD R3, R20, R3, R8 ;  /* 0x0000000314037224 */ /* 0x000fe400078e0208 */
[----:B------:R-:W-:Y:S02]  /*24da0*/  IMAD.U32 R2, RZ, RZ, UR38 ;  /* 0x00000026ff027e24 */ /* 0x000fe4000f8e00ff */
[----:B------:R1:W5:Y:S01]  /*24db0*/  @!P0 LDG.E R36, desc[UR36][R4.64] ;  /* 0x0000002404248981 */ /* 0x000362000c1e1900 */
[----:B------:R-:W-:Y:S02]  /*24dc0*/  ISETP.GT.U32.AND P1, PT, R10, 0x5f, PT ;  /* 0x0000005f0a00780c */ /* 0x000fe40003f24070 */
[----:B------:R-:W-:Y:S01]  /*24dd0*/  ISETP.NE.AND P0, PT, R2, 0x3, PT ;  /* 0x000000030200780c */ /* 0x000fe20003f05270 */
[----:B------:R2:W-:Y:S01]  /*24de0*/  STL [R1+0x454], R3 ;  /* 0x0004540301007387 */ /* 0x0005e20000100800 */
[----:B------:R-:W-:-:S02]  /*24df0*/  LOP3.LUT R23, R23, 0xfffffbff, RZ, 0xc0, !PT ;  /* 0xfffffbff17177812 */ /* 0x000fc400078ec0ff */
[----:B------:R-:W-:Y:S02]  /*24e00*/  SHF.R.S32.HI R27, RZ, 0x1f, R18 ;  /* 0x0000001fff1b7819 */ /* 0x000fe40000011412 */
[----:B--2---:R-:W-:-:S07]  /*24e10*/  SEL R3, RZ, 0x1, P2 ;  /* 0x00000001ff037807 */ /* 0x004fce0001000000 */
[----:B------:R-:W-:Y:S01]  /*24e20*/  @P0 LOP3.LUT R23, R23, 0x400, RZ, 0xfc, !PT ;  /* 0x0000040017170812 */ /* 0x000fe200078efcff */
[----:B------:R1:W-:Y:S03]  /*24e30*/  STL [R1+0x474], R3 ;  /* 0x0004740301007387 */ /* 0x0003e60000100800 */
[----:B------:R-:W-:-:S04]  /*24e40*/  LOP3.LUT R23, R23, 0xffffffdf, RZ, 0xc0, !PT ;  /* 0xffffffdf17177812 */ /* 0x000fc800078ec0ff */
[----:B------:R-:W-:Y:S01]  /*24e50*/  @P1 LOP3.LUT R23, R23, 0x20, RZ, 0xfc, !PT ;  /* 0x0000002017171812 */ /* 0x000fe200078efcff */
[----:B------:R-:W-:Y:S06]  /*24e60*/  @!P0 BRA `(.L_x_3554) ;  /* 0x0000000000048947 */ /* 0x000fec0003800000 */
[----:B------:R-:W-:Y:S01]  /*24e70*/  BPT.TRAP 0x1 ;  /* 0x000000040000795c */ /* 0x000fe20000300000 */
.L_x_3554:
[----:B0-----:R-:W-:Y:S01]  /*24e80*/  IMAD R31, R0, -0x60, R17 ;  /* 0xffffffa0001f7824 */ /* 0x001fe200078e0211 */
[----:B------:R-:W-:Y:S01]  /*24e90*/  SHF.L.U32 R0, R26, 0x1f, RZ ;  /* 0x0000001f1a007819 */ /* 0x000fe200000006ff */
[----:B------:R-:W-:Y:S01]  /*24ea0*/  IMAD R17, R24, 0x8, R22 ;  /* 0x0000000818117824 */ /* 0x000fe200078e0216 */
[----:B------:R-:W-:Y:S03]  /*24eb0*/  BSSY B0, `(.L_x_3555) ;  /* 0x0000003000007945 */ /* 0x000fe60003800000 */
[----:B------:R-:W0:Y:S02]  /*24ec0*/  SYNCS.PHASECHK.TRANS64.TRYWAIT P0, [R17+URZ+0x32440], R0 ;  /* 0x03244000110075a7 */ /* 0x000e24000800017f */
[----:B0-----:R-:W-:Y:S05]  /*24ed0*/  @!P0 BRA `(.L_x_3556) ;  /* 0x0000004800908947 */ /* 0x001fea0003800000 */
.L_x_3627:
[----:B------:R-:W-:Y:S05]  /*24ee0*/  BSYNC B0 ;  /* 0x0000000000007941 */ /* 0x000fea0003800000 */
.L_x_3555:
[----:B------:R-:W0:Y:S01]  /*24ef0*/  LDL R2, [R1+0x454] ;  /* 0x0004540001027983 */ /* 0x000e220000100800 */
[----:B------:R-:W-:Y:S01]  /*24f00*/  ULDC.64 UR4, c[0x0][0x300] ;  /* 0x0000c00000047ab9 */ /* 0x000fe20000000a00 */
[----:B-1---5:R-:W-:Y:S02]  /*24f10*/  SHF.R.S32.HI R4, RZ, 0x1f, R36 ;  /* 0x0000001fff047819 */ /* 0x022fe40000011424 */
[----:B------:R-:W-:-:S03]  /*24f20*/  LOP3.LUT R23, R23, 0xfffffffd, RZ, 0xc0, !PT ;  /* 0xfffffffd17177812 */ /* 0x000fc600078ec0ff */
[----:B------:R-:W-:Y:S01]  /*24f30*/  STL [R1+0x46c], R4 ;  /* 0x00046c0401007387 */ /* 0x000fe20000100800 */
[----:B0-----:R-:W-:-:S05]  /*24f40*/  SHF.R.S32.HI R0, RZ, 0x1f, R2 ;  /* 0x0000001fff007819 */ /* 0x001fca0000011402 */
[----:B------:R0:W-:Y:S02]  /*24f50*/  STL [R1+0x468], R0 ;  /* 0x0004680001007387 */ /* 0x0001e40000100800 */
[----:B0-----:R-:W-:-:S04]  /*24f60*/  IMAD R0, R0, UR4, RZ ;  /* 0x0000000400007c24 */ /* 0x001fc8000f8e02ff */
[C---:B------:R-:W-:Y:S02]  /*24f70*/  IMAD R0, R2.reuse, UR5, R0 ;  /* 0x0000000502007c24 */ /* 0x040fe4000f8e0200 */
[----:B------:R-:W-:Y:S01]  /*24f80*/  IMAD.WIDE.U32 R2, R2, UR4, RZ ;  /* 0x0000000402027c25 */ /* 0x000fe2000f8e00ff */
[----:B------:R-:W-:-:S03]  /*24f90*/  ULDC.64 UR4, c[0x0][0x310] ;  /* 0x0000c40000047ab9 */ /* 0x000fc60000000a00 */
[----:B------:R-:W-:Y:S02]  /*24fa0*/  IMAD.IADD R3, R3, 0x1, R0 ;  /* 0x0000000103037824 */ /* 0x000fe400078e0200 */
[----:B------:R-:W-:Y:S02]  /*24fb0*/  IMAD R0, R4, UR4, RZ ;  /* 0x0000000404007c24 */ /* 0x000fe4000f8e02ff */
[----:B------:R-:W0:Y:S01]  /*24fc0*/  S2R R4, SR_TID.X ;  /* 0x0000000000047919 */ /* 0x000e220000002100 */
        /* <DEDUP_REMOVED lines=76> */
.L_x_3641:
        /* <DEDUP_REMOVED lines=10> */
.L_x_3558:
        /* <DEDUP_REMOVED lines=10> */
.L_x_3559:
[----:B------:R-:W-:Y:S01]  /*255d0*/  VIADD R0, R22, 0x18400 ;  /* 0x0001840016007836 */ /* 0x000fe20000000000 */
[----:B------:R-:W-:Y:S01]  /*255e0*/  LOP3.LUT P1, RZ, R23, 0x40, RZ, 0xc0, !PT ;  /* 0x0000004017ff7812 */ /* 0x000fe2000782c0ff */
[----:B------:R1:W-:-:S12]  /*255f0*/  SYNCS.ARRIVE.TRANS64.A1T0 RZ, [R17+URZ+0x32430], RZ ;  /* 0x032430ff11ff79a7 */ /* 0x0003d8000810003f */
[----:B------:R-:W-:Y:S05]  /*25600*/  WARPSYNC.ALL ;  /* 0x0000000000007948 */ /* 0x000fea0003800000 */
[----:B------:R-:W-:Y:S01]  /*25610*/  BAR.SYNC.DEFER_BLOCKING 0x8, 0x180 ;  /* 0x0206000000007b1d */ /* 0x000fe20000010000 */
[----:B------:R-:W-:Y:S02]  /*25620*/  LOP3.LUT P0, RZ, R0, 0x3ff, RZ, 0xc0, !PT ;  /* 0x000003ff00ff7812 */ /* 0x000fe4000780c0ff */
[----:B------:R-:W-:-:S03]  /*25630*/  SHF.R.S32.HI R0, RZ, 0x1f, R19 ;  /* 0x0000001fff007819 */ /* 0x000fc60000011413 */
[----:B------:R-:W-:Y:S01]  /*25640*/  BSSY B6, `(.L_x_3560) ;  /* 0x0000018000067945 */ /* 0x000fe20003800000 */
[----:B------:R-:W-:Y:S02]  /*25650*/  SEL R34, R0, RZ, !P1 ;  /* 0x000000ff00227207 */ /* 0x000fe40004800000 */
[----:B------:R-:W-:-:S03]  /*25660*/  SEL R0, R19, RZ, !P1 ;  /* 0x000000ff13007207 */ /* 0x000fc60004800000 */
[----:B------:R-:W-:Y:S04]  /*25670*/  STL [R1+0x460], R34 ;  /* 0x0004602201007387 */ /* 0x000fe80000100800 */
[----:B------:R2:W-:Y:S02]  /*25680*/  STL [R1+0x458], R0 ;  /* 0x0004580001007387 */ /* 0x0005e40000100800 */
[----:B--2---:R-:W-:-:S05]  /*25690*/  SHF.R.S32.HI R0, RZ, 0x1f, R35 ;  /* 0x0000001fff007819 */ /* 0x004fca0000011423 */
[----:B------:R2:W-:Y:S01]  /*256a0*/  STL [R1+0x45c], R0 ;  /* 0x00045c0001007387 */ /* 0x0005e20000100800 */
        /* <DEDUP_REMOVED lines=16> */
[----:B012---:R-:W-:Y:S05]  /*257b0*/  CALL.ABS.NOINC R2 ;  /* 0x0000000002007343 */ /* 0x007fea0003c00000 */
.L_x_3561:
[----:B------:R-:W-:Y:S05]  /*257c0*/  BSYNC B6 ;  /* 0x0000000000067941 */ /* 0x000fea0003800000 */
.L_x_3560:
[----:B------:R-:W3:Y:S01]  /*257d0*/  LDL R20, [R1+0x45c] ;  /* 0x00045c0001147983 */ /* 0x000ee20000100800 */
[----:B------:R-:W-:Y:S01]  /*257e0*/  IMAD.MOV.U32 R21, RZ, RZ, R34 ;  /* 0x000000ffff157224 */ /* 0x000fe200078e0022 */
[----:B------:R-:W-:Y:S01]  /*257f0*/  ULDC.64 UR4, c[0x0][0x298] ;  /* 0x0000a60000047ab9 */ /* 0x000fe20000000a00 */
[----:B0-----:R-:W0:Y:S01]  /*25800*/  LDC R5, c[0x0][0x448] ;  /* 0x00011200ff057b82 */ /* 0x001e220000000800 */
[----:B------:R-:W4:Y:S01]  /*25810*/  S2R R2, SR_TID.X ;  /* 0x0000000000027919 */ /* 0x000f220000002100 */
[----:B------:R-:W5:Y:S01]  /*25820*/  S2R R34, SR_TID.X ;  /* 0x0000000000227919 */ /* 0x000f620000002100 */
[----:B----4-:R-:W-:-:S04]  /*25830*/  LOP3.LUT R2, R2, 0x7f, RZ, 0xc0, !PT ;  /* 0x0000007f02027812 */ /* 0x010fc800078ec0ff */
[----:B--2---:R-:W-:Y:S02]  /*25840*/  SHF.R.U32.HI R0, RZ, 0x3, R2 ;  /* 0x00000003ff007819 */ /* 0x004fe40000011602 */
[----:B------:R-:W2:Y:S01]  /*25850*/  LDC R2, c[0x0][0x448] ;  /* 0x00011200ff027b82 */ /* 0x000ea20000000800 */
[----:B---3--:R-:W-:Y:S02]  /*25860*/  IMAD.MOV.U32 R4, RZ, RZ, R20 ;  /* 0x000000ffff047224 */ /* 0x008fe400078e0014 */
[----:B------:R-:W3:Y:S01]  /*25870*/  LDL R20, [R1+0x458] ;  /* 0x0004580001147983 */ /* 0x000ee20000100800 */
[----:B--2---:R-:W-:Y:S01]  /*25880*/  ISETP.NE.AND P6, PT, R2, 0x1, PT ;  /* 0x000000010200780c */ /* 0x004fe20003fc5270 */
[----:B-----5:R-:W-:Y:S02]  /*25890*/  IMAD.SHL.U32 R34, R34, 0x10, RZ ;  /* 0x0000001022227824 */ /* 0x020fe400078e00ff */
[----:B------:R-:W-:Y:S01]  /*258a0*/  IMAD R4, R4, UR4, RZ ;  /* 0x0000000404047c24 */ /* 0x000fe2000f8e02ff */
[----:B------:R-:W2:Y:S02]  /*258b0*/  S2R R6, SR_TID.X ;  /* 0x0000000000067919 */ /* 0x000ea40000002100 */
[----:B------:R-:W-:Y:S01]  /*258c0*/  LOP3.LUT R34, R0, 0x70, R34, 0xf8, !PT ;  /* 0x0000007000227812 */ /* 0x000fe200078ef822 */
[----:B------:R-:W-:-:S04]  /*258d0*/  IMAD R4, R35, UR5, R4 ;  /* 0x0000000523047c24 */ /* 0x000fc8000f8e0204 */
[----:B------:R-:W-:Y:S02]  /*258e0*/  IMAD.IADD R34, R34, 0x1, R37 ;  /* 0x0000000122227824 */ /* 0x000fe400078e0225 */
[----:B------:R-:W4:Y:S02]  /*258f0*/  @P6 LDC R3, c[0x0][0x44c] ;  /* 0x00011300ff036b82 */ /* 0x000f240000000800 */
[----:B------:R-:W-:-:S06]  /*25900*/  IMAD.MOV.U32 R0, RZ, RZ, R34 ;  /* 0x000000ffff007224 */ /* 0x000fcc00078e0022 */
[----:B------:R-:W5:Y:S01]  /*25910*/  @P6 LDC R2, c[0x0][0x450] ;  /* 0x00011400ff026b82 */ /* 0x000f620000000800 */
[----:B----4-:R-:W-:-:S05]  /*25920*/  @P6 IMAD.HI.U32 R3, R34, R3, RZ ;  /* 0x0000000322036227 */ /* 0x010fca00078e00ff */
[----:B-----5:R-:W-:Y:S01]  /*25930*/  @P6 SHF.R.U32.HI R0, RZ, R2, R3 ;  /* 0x00000002ff006219 */ /* 0x020fe20000011603 */
        /* <DEDUP_REMOVED lines=8> */
[----:B------:R-:W-:Y:S01]  /*259c0*/  IMAD R4, R21, UR4, RZ ;  /* 0x0000000415047c24 */ /* 0x000fe2000f8e02ff */
[----:B--2---:R-:W-:-:S04]  /*259d0*/  LOP3.LUT R21, R6, 0x7f, RZ, 0xc0, !PT ;  /* 0x0000007f06157812 */ /* 0x004fc800078ec0ff */
[----:B------:R-:W-:Y:S01]  /*259e0*/  SHF.R.U32.HI R21, RZ, 0x3, R21 ;  /* 0x00000003ff157819 */ /* 0x000fe20000011615 */
[C---:B---3--:R-:W-:Y:S02]  /*259f0*/  IMAD R4, R20.reuse, UR5, R4 ;  /* 0x0000000514047c24 */ /* 0x048fe4000f8e0204 */
[----:B------:R-:W-:Y:S01]  /*25a00*/  IMAD.WIDE.U32 R2, R20, UR4, R2 ;  /* 0x0000000414027c25 */ /* 0x000fe2000f8e0002 */
[----:B------:R-:W-:-:S03]  /*25a10*/  ULDC.64 UR4, c[0x0][0x2d0] ;  /* 0x0000b40000047ab9 */ /* 0x000fc60000000a00 */
[----:B------:R-:W-:Y:S01]  /*25a20*/  IMAD.IADD R3, R3, 0x1, R4 ;  /* 0x0000000103037824 */ /* 0x000fe200078e0204 */
[----:B------:R-:W-:Y:S01]  /*25a30*/  SHF.R.S32.HI R4, RZ, 0x1f, R0 ;  /* 0x0000001fff047819 */ /* 0x000fe20000011400 */
[----:B------:R-:W-:Y:S02]  /*25a40*/  IMAD.SHL.U32 R20, R6, 0x8, RZ ;  /* 0x0000000806147824 */ /* 0x000fe400078e00ff */
[----:B------:R-:W-:-:S03]  /*25a50*/  IMAD.WIDE.U32 R2, R0, UR4, R2 ;  /* 0x0000000400027c25 */ /* 0x000fc6000f8e0002 */
[----:B------:R-:W-:Y:S01]  /*25a60*/  LOP3.LUT R20, R20, 0x38, RZ, 0xc0, !PT ;  /* 0x0000003814147812 */ /* 0x000fe200078ec0ff */
[----:B------:R-:W-:-:S04]  /*25a70*/  IMAD R4, R4, UR4, RZ ;  /* 0x0000000404047c24 */ /* 0x000fc8000f8e02ff */
[----:B------:R-:W-:Y:S01]  /*25a80*/  IMAD R4, R0, UR5, R4 ;  /* 0x0000000500047c24 */ /* 0x000fe2000f8e0204 */
[----:B------:R-:W-:Y:S01]  /*25a90*/  ULDC.64 UR4, c[0x0][0x2c8] ;  /* 0x0000b20000047ab9 */ /* 0x000fe20000000a00 */
[----:B------:R-:W-:Y:S02]  /*25aa0*/  IMAD.MOV R0, RZ, RZ, -R0 ;  /* 0x000000ffff007224 */ /* 0x000fe400078e0a00 */
[----:B------:R-:W-:Y:S02]  /*25ab0*/  IMAD.IADD R3, R3, 0x1, R4 ;  /* 0x0000000103037824 */ /* 0x000fe400078e0204 */
[----:B0-----:R-:W-:-:S04]  /*25ac0*/  IMAD R0, R5, R0, R34 ;  /* 0x0000000005007224 */ /* 0x001fc800078e0222 */
        /* <DEDUP_REMOVED lines=13> */
[----:B------:R-:W-:Y:S01]  /*25ba0*/  IMAD.IADD R37, R21, 0x1, R37 ;  /* 0x0000000115257824 */ /* 0x000fe200078e0225 */
[----:B------:R-:W-:Y:S02]  /*25bb0*/  LOP3.LUT R23, R23, 0xffffdfff, RZ, 0xc0, !PT ;  /* 0xffffdfff17177812 */ /* 0x000fe400078ec0ff */
[----:B------:R-:W0:Y:S01]  /*25bc0*/  SHFL.IDX PT, R3, R0, RZ, 0x181f ;  /* 0x00181fff00037589 */ /* 0x000e2200000e0000 */
[----:B------:R-:W-:-:S03]  /*25bd0*/  VIADD R6, R37, 0x10 ;  /* 0x0000001025067836 */ /* 0x000fc60000000000 */
[----:B------:R-:W-:Y:S04]  /*25be0*/  SHFL.IDX PT, R12, R0, 0x1, 0x181f ;  /* 0x00381f00000c7f89 */ /* 0x000fe800000e0000 */
[----:B------:R-:W-:Y:S04]  /*25bf0*/  SHFL.IDX PT, R10, R0, 0x2, 0x181f ;  /* 0x00581f00000a7f89 */ /* 0x000fe800000e0000 */
[----:B------:R-:W-:Y:S01]  /*25c00*/  SHFL.IDX PT, R9, R0, 0x3, 0x181f ;  /* 0x00781f0000097f89 */ /* 0x000fe200000e0000 */
[----:B--2---:R-:W-:-:S03]  /*25c10*/  IMAD R5, R2, R5, RZ ;  /* 0x0000000502057224 */ /* 0x004fc600078e02ff */
[----:B------:R-:W2:Y:S02]  /*25c20*/  SHFL.IDX PT, R2, R4, RZ, 0x181f ;  /* 0x00181fff04027589 */ /* 0x000ea400000e0000 */
[CC--:B------:R-:W-:Y:S02]  /*25c30*/  ISETP.GE.AND P6, PT, R37.reuse, R5.reuse, PT ;  /* 0x000000052500720c */ /* 0x0c0fe40003fc6270 */
[----:B------:R-:W-:Y:S01]  /*25c40*/  ISETP.GE.AND P5, PT, R6, R5, PT ;  /* 0x000000050600720c */ /* 0x000fe20003fa6270 */
[----:B------:R-:W-:-:S05]  /*25c50*/  VIADD R6, R37, 0x20 ;  /* 0x0000002025067836 */ /* 0x000fca0000000000 */
[----:B------:R-:W-:-:S05]  /*25c60*/  ISETP.GE.AND P3, PT, R6, R5, PT ;  /* 0x000000050600720c */ /* 0x000fca0003f66270 */
[----:B0-----:R-:W-:Y:S02]  /*25c70*/  @!P6 LEA R3, P1, R20, R3, 0x1 ;  /* 0x000000031403e211 */ /* 0x001fe400078208ff */
[----:B------:R-:W-:-:S04]  /*25c80*/  @P6 LOP3.LUT R23, R23, 0x2000, RZ, 0xfc, !PT ;  /* 0x0000200017176812 */ /* 0x000fc800078efcff */
[----:B------:R-:W-:Y:S01]  /*25c90*/  LOP3.LUT R23, R23, 0xffffefff, RZ, 0xc0, !PT ;  /* 0xffffefff17177812 */ /* 0x000fe200078ec0ff */
[----:B--2---:R-:W-:Y:S01]  /*25ca0*/  @!P6 IMAD.X R8, RZ, RZ, R2, P1 ;  /* 0x000000ffff08e224 */ /* 0x004fe200008e0602 */
[----:B------:R-:W-:Y:S01]  /*25cb0*/  @!P5 LEA R12, P1, R20, R12, 0x1 ;  /* 0x0000000c140cd211 */ /* 0x000fe200078208ff */
[----:B------:R-:W0:Y:S01]  /*25cc0*/  SHFL.IDX PT, R2, R4, 0x1, 0x181f ;  /* 0x00381f0004027f89 */ /* 0x000e2200000e0000 */
[----:B------:R-:W-:-:S04]  /*25cd0*/  @P5 LOP3.LUT R23, R23, 0x1000, RZ, 0xfc, !PT ;  /* 0x0000100017175812 */ /* 0x000fc800078efcff */
[----:B------:R-:W-:-:S04]  /*25ce0*/  LOP3.LUT R23, R23, 0xfffff7ff, RZ, 0xc0, !PT ;  /* 0xfffff7ff17177812 */ /* 0x000fc800078ec0ff */
[----:B------:R-:W-:-:S04]  /*25cf0*/  @P3 LOP3.LUT R23, R23, 0x800, RZ, 0xfc, !PT ;  /* 0x0000080017173812 */ /* 0x000fc800078efcff */
[----:B------:R-:W-:Y:S01]  /*25d00*/  LOP3.LUT R23, R23, 0xfffffdff, RZ, 0xc0, !PT ;  /* 0xfffffdff17177812 */ /* 0x000fe200078ec0ff */
[----:B0-----:R-:W-:Y:S01]  /*25d10*/  @!P5 IMAD.X R7, RZ, RZ, R2, P1 ;  /* 0x000000ffff07d224 */ /* 0x001fe200008e0602 */
[----:B------:R-:W-:Y:S01]  /*25d20*/  @!P3 LEA R10, P1, R20, R10, 0x1 ;  /* 0x0000000a140ab211 */ /* 0x000fe200078208ff */
[----:B------:R-:W0:Y:S04]  /*25d30*/  SHFL.IDX PT, R2, R4, 0x2, 0x181f ;  /* 0x00581f0004027f89 */ /* 0x000e2800000e0000 */
[----:B0-----:R-:W-:Y:S02]  /*25d40*/  @!P3 IMAD.X R6, RZ, RZ, R2, P1 ;  /* 0x000000ffff06b224 */ /* 0x001fe400008e0602 */
[----:B------:R-:W-:-:S05]  /*25d50*/  VIADD R2, R37, 0x30 ;  /* 0x0000003025027836 */ /* 0x000fca0000000000 */
[----:B------:R-:W-:Y:S01]  /*25d60*/  ISETP.GE.AND P2, PT, R2, R5, PT ;  /* 0x000000050200720c */ /* 0x000fe20003f46270 */
[----:B------:R-:W-:-:S05]  /*25d70*/  VIADD R2, R37, 0x40 ;  /* 0x0000004025027836 */ /* 0x000fca0000000000 */
[----:B------:R-:W-:Y:S02]  /*25d80*/  ISETP.GE.AND P4, PT, R2, R5, PT ;  /* 0x000000050200720c */ /* 0x000fe40003f86270 */
[----:B------:R-:W0:Y:S05]  /*25d90*/  SHFL.IDX PT, R2, R4, 0x3, 0x181f ;  /* 0x00781f0004027f89 */ /* 0x000e2a00000e0000 */
[----:B------:R-:W-:Y:S02]  /*25da0*/  @!P2 LEA R13, P1, R20, R9, 0x1 ;  /* 0x00000009140da211 */ /* 0x000fe400078208ff */
[----:B------:R-:W2:Y:S01]  /*25db0*/  SHFL.IDX PT, R9, R0, 0x4, 0x181f ;  /* 0x00981f0000097f89 */ /* 0x000ea200000e0000 */
[----:B------:R-:W-:-:S04]  /*25dc0*/  @P2 LOP3.LUT R23, R23, 0x200, RZ, 0xfc, !PT ;  /* 0x0000020017172812 */ /* 0x000fc800078efcff */
[----:B------:R-:W-:-:S04]  /*25dd0*/  LOP3.LUT R23, R23, 0xfffffeff, RZ, 0xc0, !PT ;  /* 0xfffffeff17177812 */ /* 0x000fc800078ec0ff */
[----:B------:R-:W-:-:S04]  /*25de0*/  @P4 LOP3.LUT R23, R23, 0x100, RZ, 0xfc, !PT ;  /* 0x0000010017174812 */ /* 0x000fc800078efcff */
[----:B------:R-:W-:Y:S01]  /*25df0*/  LOP3.LUT R23, R23, 0xffffff7f, RZ, 0xc0, !PT ;  /* 0xffffff7f17177812 */ /* 0x000fe200078ec0ff */
[----:B0-----:R-:W-:Y:S02]  /*25e00*/  @!P2 IMAD.X R11, RZ, RZ, R2, P1 ;  /* 0x000000ffff0ba224 */ /* 0x001fe400008e0602 */
[----:B------:R-:W0:Y:S01]  /*25e10*/  SHFL.IDX PT, R2, R4, 0x4, 0x181f ;  /* 0x00981f0004027f89 */ /* 0x000e2200000e0000 */
[----:B--2---:R-:W-:-:S03]  /*25e20*/  @!P4 LEA R15, P1, R20, R9, 0x1 ;  /* 0x00000009140fc211 */ /* 0x004fc600078208ff */
[----:B------:R-:W-:Y:S02]  /*25e30*/  SHFL.IDX PT, R9, R0, 0x6, 0x181f ;  /* 0x00d81f0000097f89 */ /* 0x000fe400000e0000 */
[----:B0-----:R-:W-:Y:S02]  /*25e40*/  @!P4 IMAD.X R14, RZ, RZ, R2, P1 ;  /* 0x000000ffff0ec224 */ /* 0x001fe400008e0602 */
[----:B------:R-:W-:Y:S02]  /*25e50*/  @!P6 IMAD.MOV.U32 R2, RZ, RZ, R3 ;  /* 0x000000ffff02e224 */ /* 0x000fe400078e0003 */
[----:B------:R-:W-:Y:S02]  /*25e60*/  @!P6 IMAD.MOV.U32 R3, RZ, RZ, R8 ;  /* 0x000000ffff03e224 */ /* 0x000fe400078e0008 */
[----:B------:R-:W-:Y:S04]  /*25e70*/  SHFL.IDX PT, R8, R4, 0x6, 0x181f ;  /* 0x00d81f0004087f89 */ /* 0x000fe800000e0000 */
[----:B------:R0:W-:Y:S02]  /*25e80*/  @!P6 LDGSTS.E.BYPASS.LTC128B.128 [R25+0x18400], desc[UR36][R2.64], !P0 ;  /* 0x184000000219efae */ /* 0x0001e4000c101d64 */
[----:B0-----:R-:W-:-:S02]  /*25e90*/  @!P5 IMAD.MOV.U32 R2, RZ, RZ, R12 ;  /* 0x000000ffff02d224 */ /* 0x001fc400078e000c */
[----:B------:R-:W-:Y:S02]  /*25ea0*/  @!P5 IMAD.MOV.U32 R3, RZ, RZ, R7 ;  /* 0x000000ffff03d224 */ /* 0x000fe400078e0007 */
[----:B------:R-:W0:Y:S04]  /*25eb0*/  SHFL.IDX PT, R7, R0, 0x5, 0x181f ;  /* 0x00b81f0000077f89 */ /* 0x000e2800000e0000 */
[----:B------:R2:W-:Y:S04]  /*25ec0*/  @!P5 LDGSTS.E.BYPASS.LTC128B.128 [R25+0x18c00], desc[UR36][R2.64], !P0 ;  /* 0x18c000000219dfae */ /* 0x0005e8000c101d64 */
[----:B------:R-:W-:Y:S01]  /*25ed0*/  SHFL.IDX PT, R0, R0, 0x7, 0x181f ;  /* 0x00f81f0000007f89 */ /* 0x000fe200000e0000 */
[----:B--2---:R-:W-:-:S02]  /*25ee0*/  @!P3 IMAD.MOV.U32 R2, RZ, RZ, R10 ;  /* 0x000000ffff02b224 */ /* 0x004fc400078e000a */
[----:B------:R-:W-:Y:S02]  /*25ef0*/  @!P3 IMAD.MOV.U32 R3, RZ, RZ, R6 ;  /* 0x000000ffff03b224 */ /* 0x000fe400078e0006 */
[----:B------:R-:W2:Y:S04]  /*25f00*/  SHFL.IDX PT, R6, R4, 0x5, 0x181f ;  /* 0x00b81f0004067f89 */ /* 0x000ea800000e0000 */
[----:B------:R3:W-:Y:S04]  /*25f10*/  @!P3 LDGSTS.E.BYPASS.LTC128B.128 [R25+0x19400], desc[UR36][R2.64], !P0 ;  /* 0x194000000219bfae */ /* 0x0007e8000c101d64 */
[----:B------:R-:W4:Y:S01]  /*25f20*/  SHFL.IDX PT, R4, R4, 0x7, 0x181f ;  /* 0x00f81f0004047f89 */ /* 0x000f2200000e0000 */
[----:B---3--:R-:W-:-:S02]  /*25f30*/  VIADD R2, R37, 0x50 ;  /* 0x0000005025027836 */ /* 0x008fc40000000000 */
[----:B------:R-:W-:-:S03]  /*25f40*/  @!P2 IMAD.MOV.U32 R3, RZ, RZ, R11 ;  /* 0x000000ffff03a224 */ /* 0x000fc600078e000b */
[----:B------:R-:W-:Y:S01]  /*25f50*/  ISETP.GE.AND P3, PT, R2, R5, PT ;  /* 0x000000050200720c */ /* 0x000fe20003f66270 */
[----:B------:R-:W-:-:S05]  /*25f60*/  @!P2 IMAD.MOV.U32 R2, RZ, RZ, R13 ;  /* 0x000000ffff02a224 */ /* 0x000fca00078e000d */
[----:B------:R3:W-:Y:S07]  /*25f70*/  @!P2 LDGSTS.E.BYPASS.LTC128B.128 [R25+0x19c00], desc[UR36][R2.64], !P0 ;  /* 0x19c000000219afae */ /* 0x0007ee000c101d64 */
[----:B0-----:R-:W-:Y:S02]  /*25f80*/  @!P3 LEA R7, P1, R20, R7, 0x1 ;  /* 0x000000071407b211 */ /* 0x001fe400078208ff */
[----:B------:R-:W-:Y:S01]  /*25f90*/  @P3 LOP3.LUT R23, R23, 0x80, RZ, 0xfc, !PT ;  /* 0x0000008017173812 */ /* 0x000fe200078efcff */
[----:B---3--:R-:W-:-:S03]  /*25fa0*/  VIADD R2, R37, 0x60 ;  /* 0x0000006025027836 */ /* 0x008fc60000000000 */
[----:B------:R-:W-:Y:S01]  /*25fb0*/  LOP3.LUT R23, R23, 0xffffffbf, RZ, 0xc0, !PT ;  /* 0xffffffbf17177812 */ /* 0x000fe200078ec0ff */
[----:B------:R-:W-:Y:S02]  /*25fc0*/  @!P4 IMAD.MOV.U32 R3, RZ, RZ, R14 ;  /* 0x000000ffff03c224 */ /* 0x000fe400078e000e */
[----:B--2---:R-:W-:Y:S01]  /*25fd0*/  @!P3 IMAD.X R6, RZ, RZ, R6, P1 ;  /* 0x000000ffff06b224 */ /* 0x004fe200008e0606 */
[----:B------:R-:W-:Y:S01]  /*25fe0*/  ISETP.GE.AND P2, PT, R2, R5, PT ;  /* 0x000000050200720c */ /* 0x000fe20003f46270 */
[----:B------:R-:W-:-:S05]  /*25ff0*/  @!P4 IMAD.MOV.U32 R2, RZ, RZ, R15 ;  /* 0x000000ffff02c224 */ /* 0x000fca00078e000f */
[----:B------:R0:W-:Y:S07]  /*26000*/  @!P4 LDGSTS.E.BYPASS.LTC128B.128 [R25+0x1a400], desc[UR36][R2.64], !P0 ;  /* 0x1a4000000219cfae */ /* 0x0001ee000c101d64 */
[----:B------:R-:W-:Y:S02]  /*26010*/  @!P2 LEA R9, P1, R20, R9, 0x1 ;  /* 0x000000091409a211 */ /* 0x000fe400078208ff */
[----:B------:R-:W-:Y:S01]  /*26020*/  @P2 LOP3.LUT R23, R23, 0x40, RZ, 0xfc, !PT ;  /* 0x0000004017172812 */ /* 0x000fe200078efcff */
[----:B0-----:R-:W-:-:S02]  /*26030*/  @!P3 IMAD.MOV.U32 R2, RZ, RZ, R7 ;  /* 0x000000ffff02b224 */ /* 0x001fc400078e0007 */
[----:B------:R-:W-:Y:S02]  /*26040*/  @!P3 IMAD.MOV.U32 R3, RZ, RZ, R6 ;  /* 0x000000ffff03b224 */ /* 0x000fe400078e0006 */
[----:B------:R-:W-:-:S03]  /*26050*/  @!P2 IMAD.X R8, RZ, RZ, R8, P1 ;  /* 0x000000ffff08a224 */ /* 0x000fc600008e0608 */
[----:B------:R0:W-:Y:S02]  /*26060*/  @!P3 LDGSTS.E.BYPASS.LTC128B.128 [R25+0x1ac00], desc[UR36][R2.64], !P0 ;  /* 0x1ac000000219bfae */ /* 0x0001e4000c101d64 */
[----:B0-----:R-:W-:Y:S02]  /*26070*/  @!P2 IMAD.MOV.U32 R2, RZ, RZ, R9 ;  /* 0x000000ffff02a224 */ /* 0x001fe400078e0009 */
[----:B------:R-:W-:-:S05]  /*26080*/  @!P2 IMAD.MOV.U32 R3, RZ, RZ, R8 ;  /* 0x000000ffff03a224 */ /* 0x000fca00078e0008 */
[----:B----4-:R0:W-:Y:S02]  /*26090*/  @!P2 LDGSTS.E.BYPASS.LTC128B.128 [R25+0x1b400], desc[UR36][R2.64], !P0 ;  /* 0x1b4000000219afae */ /* 0x0101e4000c101d64 */
.L_x_3658:
        /* <DEDUP_REMOVED lines=12> */
.L_x_3563:
        /* <DEDUP_REMOVED lines=28> */
.L_x_3565:
[----:B------:R-:W-:Y:S05]  /*26320*/  BSYNC B6 ;  /* 0x0000000000067941 */ /* 0x000fea0003800000 */
.L_x_3564:
[----:B------:R-:W2:Y:S01]  /*26330*/  LDL.LU R4, [R1+0x45c] ;  /* 0x00045c0001047983 */ /* 0x000ea20000300800 */
[----:B0-----:R-:W0:Y:S01]  /*26340*/  LDC R2, c[0x0][0x448] ;  /* 0x00011200ff027b82 */ /* 0x001e220000000800 */
[----:B------:R-:W-:Y:S02]  /*26350*/  ULDC.64 UR4, c[0x0][0x398] ;  /* 0x0000e60000047ab9 */ /* 0x000fe40000000a00 */
[----:B------:R-:W3:Y:S04]  /*26360*/  LDL.LU R21, [R1+0x460] ;  /* 0x0004600001157983 */ /* 0x000ee80000300800 */
[----:B------:R-:W4:Y:S01]  /*26370*/  LDL.LU R20, [R1+0x458] ;  /* 0x0004580001147983 */ /* 0x000f220000300800 */
[----:B0-----:R-:W-:-:S13]  /*26380*/  ISETP.NE.AND P6, PT, R2, 0x1, PT ;  /* 0x000000010200780c */ /* 0x001fda0003fc5270 */
[----:B------:R-:W0:Y:S08]  /*26390*/  @P6 LDC R3, c[0x0][0x44c] ;  /* 0x00011300ff036b82 */ /* 0x000e300000000800 */
[----:B------:R-:W5:Y:S01]  /*263a0*/  @P6 LDC R2, c[0x0][0x450] ;  /* 0x00011400ff026b82 */ /* 0x000f620000000800 */
[----:B------:R-:W-:Y:S02]  /*263b0*/  IMAD.MOV.U32 R0, RZ, RZ, R34 ;  /* 0x000000ffff007224 */ /* 0x000fe400078e0022 */
[----:B0-----:R-:W-:-:S05]  /*263c0*/  @P6 IMAD.HI.U32 R3, R34, R3, RZ ;  /* 0x0000000322036227 */ /* 0x001fca00078e00ff */
[----:B-----5:R-:W-:Y:S01]  /*263d0*/  @P6 SHF.R.U32.HI R0, RZ, R2, R3 ;  /* 0x00000002ff006219 */ /* 0x020fe20000011603 */
        /* <DEDUP_REMOVED lines=15> */
[----:B----4-:R-:W-:Y:S01]  /*264d0*/  IMAD.WIDE.U32 R2, R20, UR4, R2 ;  /* 0x0000000414027c25 */ /* 0x010fe2000f8e0002 */
        /* <DEDUP_REMOVED lines=10> */
[----:B------:R-:W-:Y:S02]  /*26580*/  ULDC.64 UR4, c[0x0][0x3c8] ;  /* 0x0000f20000047ab9 */ /* 0x000fe40000000a00 */
[----:B------:R-:W-:Y:S02]  /*26590*/  IMAD.IADD R3, R3, 0x1, R5 ;  /* 0x0000000103037824 */ /* 0x000fe400078e0205 */
[----:B------:R-:W-:Y:S02]  /*265a0*/  IMAD R0, R0, UR4, RZ ;  /* 0x0000000400007c24 */ /* 0x000fe4000f8e02ff */
[----:B------:R-:W-:Y:S02]  /*265b0*/  IMAD.SHL.U32 R20, R7, 0x8, RZ ;  /* 0x0000000807147824 */ /* 0x000fe400078e00ff */
[----:B------:R-:W-:-:S02]  /*265c0*/  IMAD R0, R4, UR5, R0 ;  /* 0x0000000504007c24 */ /* 0x000fc4000f8e0200 */
[----:B------:R-:W-:Y:S01]  /*265d0*/  IMAD.WIDE.U32 R2, R4, UR4, R2 ;  /* 0x0000000404027c25 */ /* 0x000fe2000f8e0002 */
[----:B------:R-:W-:Y:S01]  /*265e0*/  ULDC.64 UR4, c[0x0][0x390] ;  /* 0x0000e40000047ab9 */ /* 0x000fe20000000a00 */
[----:B------:R-:W-:Y:S02]  /*265f0*/  LOP3.LUT R20, R20, 0x38, RZ, 0xc0, !PT ;  /* 0x0000003814147812 */ /* 0x000fe400078ec0ff */
[----:B------:R-:W-:Y:S01]  /*26600*/  IMAD.IADD R4, R3, 0x1, R0 ;  /* 0x0000000103047824 */ /* 0x000fe200078e0200 */
[----:B------:R-:W-:Y:S01]  /*26610*/  LEA R0, P0, R2, UR4, 0x1 ;  /* 0x0000000402007c11 */ /* 0x000fe2000f8008ff */
[----:B------:R-:W-:Y:S01]  /*26620*/  ULDC UR4, c[0x0][0x3b8] ;  /* 0x0000ee0000047ab9 */ /* 0x000fe20000000800 */
[C---:B------:R-:W-:Y:S02]  /*26630*/  LOP3.LUT R9, R20.reuse, 0x40, RZ, 0xfc, !PT ;  /* 0x0000004014097812 */ /* 0x040fe400078efcff */
[C---:B------:R-:W-:Y:S02]  /*26640*/  LOP3.LUT R8, R20.reuse, 0x80, RZ, 0xfc, !PT ;  /* 0x0000008014087812 */ /* 0x040fe400078efcff */
[----:B------:R-:W-:-:S02]  /*26650*/  LOP3.LUT R7, R20, 0xc0, RZ, 0xfc, !PT ;  /* 0x000000c014077812 */ /* 0x000fc400078efcff */
[----:B------:R-:W-:Y:S01]  /*26660*/  LEA.HI.X R4, R2, UR5, R4, 0x1, P0 ;  /* 0x0000000502047c11 */ /* 0x000fe200080f0c04 */
[----:B------:R-:W-:Y:S01]  /*26670*/  UMOV UR5, 0xffffffff ;  /* 0xffffffff00057882 */ /* 0x000fe20000000000 */
[----:B------:R-:W-:Y:S02]  /*26680*/  ISETP.GE.AND P4, PT, R6, UR4, PT ;  /* 0x0000000406007c0c */ /* 0x000fe4000bf86270 */
[----:B------:R-:W-:Y:S02]  /*26690*/  ISETP.GE.AND P3, PT, R9, UR4, PT ;  /* 0x0000000409007c0c */ /* 0x000fe4000bf66270 */
[----:B------:R-:W-:Y:S02]  /*266a0*/  ISETP.GE.AND P2, PT, R8, UR4, PT ;  /* 0x0000000408007c0c */ /* 0x000fe4000bf46270 */
[----:B------:R-:W-:Y:S01]  /*266b0*/  ISETP.GE.AND P1, PT, R7, UR4, PT ;  /* 0x0000000407007c0c */ /* 0x000fe2000bf26270 */
[----:B------:R-:W-:-:S12]  /*266c0*/  BRA.DIV UR5, `(.L_x_3566) ;  /* 0x0000004605747947 */ /* 0x000fd8000b800000 */
[----:B------:R-:W0:Y:S01]  /*266d0*/  SHFL.IDX PT, R3, R0, RZ, 0x181f ;  /* 0x00181fff00037589 */ /* 0x000e2200000e0000 */
[C---:B------:R-:W-:Y:S02]  /*266e0*/  LOP3.LUT P6, RZ, R23.reuse, 0x2000, RZ, 0xc0, !PT ;  /* 0x0000200017ff7812 */ /* 0x040fe400078cc0ff */
[----:B------:R-:W-:Y:S01]  /*266f0*/  LOP3.LUT P5, RZ, R23, 0x1000, RZ, 0xc0, !PT ;  /* 0x0000100017ff7812 */ /* 0x000fe200078ac0ff */
[----:B------:R-:W2:Y:S04]  /*26700*/  SHFL.IDX PT, R2, R4, RZ, 0x181f ;  /* 0x00181fff04027589 */ /* 0x000ea800000e0000 */
[----:B------:R-:W-:Y:S04]  /*26710*/  SHFL.IDX PT, R5, R4, 0x1, 0x181f ;  /* 0x00381f0004057f89 */ /* 0x000fe800000e0000 */
[----:B------:R-:W-:Y:S02]  /*26720*/  SHFL.IDX PT, R14, R0, 0x7, 0x181f ;  /* 0x00f81f00000e7f89 */ /* 0x000fe400000e0000 */
[----:B0-----:R-:W-:-:S05]  /*26730*/  @!P6 LEA R3, P0, R6, R3, 0x1 ;  /* 0x000000030603e211 */ /* 0x001fca00078008ff */
[----:B--2---:R-:W-:-:S05]  /*26740*/  @!P6 IMAD.X R2, RZ, RZ, R2, P0 ;  /* 0x000000ffff02e224 */ /* 0x004fca00000e0602 */
        /* <DEDUP_REMOVED lines=64> */
[----:B------:R0:W2:Y:S04]  /*26b50*/  SHFL.IDX PT, R5, R4, 0x7, 0x181f ;  /* 0x00f81f0004057f89 */ /* 0x0000a800000e0000 */
[----:B------:R0:W-:Y:S04]  /*26b60*/  @!P5 LDGSTS.E.BYPASS.LTC128B.128 [R25+0x25400], desc[UR36][R2.64], !P4 ;  /* 0x254000000219dfae */ /* 0x0001e8000e101d64 */
[----:B------:R0:W-:Y:S04]  /*26b70*/  @!P5 LDGSTS.E.BYPASS.LTC128B.128 [R25+0x29400], desc[UR36][R2.64+0x80], !P3 ;  /* 0x294000800219dfae */ /* 0x0001e8000d901d64 */
[----:B------:R0:W-:Y:S04]  /*26b80*/  @!P5 LDGSTS.E.BYPASS.LTC128B.128 [R25+0x2d400], desc[UR36][R2.64+0x100], !P2 ;  /* 0x2d4001000219dfae */ /* 0x0001e8000d101d64 */
[----:B------:R0:W-:Y:S02]  /*26b90*/  @!P5 LDGSTS.E.BYPASS.LTC128B.128 [R25+0x31400], desc[UR36][R2.64+0x180], !P1 ;  /* 0x314001800219dfae */ /* 0x0001e4000c901d64 */
.L_x_3676:
[----:B------:R-:W-:Y:S01]  /*26ba0*/  LOP3.LUT P0, RZ, R23, 0x4000, RZ, 0xc0, !PT ;  /* 0x0000400017ff7812 */ /* 0x000fe2000780c0ff */
[----:B------:R-:W-:-:S12]  /*26bb0*/  BSSY B0, `(.L_x_3567) ;  /* 0x000000b000007945 */ /* 0x000fd80003800000 */
        /* <DEDUP_REMOVED lines=10> */
.L_x_3568:
[----:B------:R-:W-:Y:S05]  /*26c60*/  BSYNC B0 ;  /* 0x0000000000007941 */ /* 0x000fea0003800000 */
.L_x_3567:
[----:B------:R-:W-:Y:S01]  /*26c70*/  NOP ;  /* 0x0000000000007918 */ /* 0x000fe20000000000 */
[----:B------:R-:W-:-:S13]  /*26c80*/  PLOP3.LUT P0, PT, PT, PT, PT, 0x80, 0x0 ;  /* 0x000000000000781c */ /* 0x000fda0003f0f070 */
.L_x_3569:
[----:B------:R-:W-:Y:S02]  /*26c90*/  PLOP3.LUT P1, PT, P1, P0, PT, 0xa2, 0x0 ;  /* 0x000000000000781c */ /* 0x000fe40000f21472 */
[----:B------:R-:W-:-:S08]  /*26ca0*/  @P0 R2UR P1, UR4, R22 ;  /* 0x00000000160402ca */ /* 0x000fd00000020000 */
[----:B------:R-:W-:-:S05]  /*26cb0*/  @P0 PLOP3.LUT P0, PT, P1, PT, PT, 0x80, 0x0 ;  /* 0x000000000000081c */ /* 0x000fca0000f0f070 */
[----:B------:R-:W-:Y:S01]  /*26cc0*/  @!P1 SYNCS.ARRIVE.TRANS64.RED.A0T1 RZ, [UR4+0x32410], RZ ;  /* 0x032410ffffff99a7 */ /* 0x000fe20008200404 */
[----:B------:R-:W-:Y:S07]  /*26cd0*/  @!P1 ARRIVES.LDGSTSBAR.64.TRANSCNT [UR4+0x32410] ;  /* 0x03241000ff0099b0 */ /* 0x000fee0008000a84 */
[----:B------:R-:W-:Y:S05]  /*26ce0*/  @P0 BRA.U.ANY `(.L_x_3569) ;  /* 0xfffffffd00e80947 */ /* 0x000fea000393ffff */
[----:B0--3--:R-:W3:Y:S02]  /*26cf0*/  LDL.LU R2, [R1+0x470] ;  /* 0x0004700001027983 */ /* 0x009ee40000300800 */
[----:B---3--:R-:W-:-:S05]  /*26d00*/  VIADD R2, R2, 0x1 ;  /* 0x0000000102027836 */ /* 0x008fca0000000000 */
        /* <DEDUP_REMOVED lines=8> */
[----:B------:R-:W3:Y:S03]  /*26d90*/  SYNCS.PHASECHK.TRANS64.TRYWAIT P0, [R22+URZ+0x32420], R3 ;  /* 0x03242003160075a7 */ /* 0x000ee6000800017f */
[----:B0--3--:R-:W-:Y:S05]  /*26da0*/  @!P0 BRA `(.L_x_3571) ;  /* 0x0000004800508947 */ /* 0x009fea0003800000 */
.L_x_3677:
[----:B------:R-:W-:Y:S05]  /*26db0*/  BSYNC B0 ;  /* 0x0000000000007941 */ /* 0x000fea0003800000 */
.L_x_3570:
[----:B------:R-:W-:-:S13]  /*26dc0*/  LOP3.LUT P0, RZ, R23, 0x400, RZ, 0xc0, !PT ;  /* 0x0000040017ff7812 */ /* 0x000fda000780c0ff */
[----:B------:R-:W-:Y:S05]  /*26dd0*/  @!P0 BRA `(.L_x_3572) ;  /* 0x0000000000048947 */ /* 0x000fea0003800000 */
[----:B------:R-:W-:Y:S01]  /*26de0*/  BPT.TRAP 0x1 ;  /* 0x000000040000795c */ /* 0x000fe20000300000 */
.L_x_3572:
[----:B------:R-:W-:Y:S01]  /*26df0*/  SHF.L.U32 R0, R26, 0x1f, RZ ;  /* 0x0000001f1a007819 */ /* 0x000fe200000006ff */
[----:B------:R-:W-:Y:S03]  /*26e00*/  BSSY B0, `(.L_x_3573) ;  /* 0x0000003000007945 */ /* 0x000fe60003800000 */
[----:B------:R-:W3:Y:S02]  /*26e10*/  SYNCS.PHASECHK.TRANS64.TRYWAIT P0, [R17+URZ+0x32460], R0 ;  /* 0x03246000110075a7 */ /* 0x000ee4000800017f */
[----:B---3--:R-:W-:Y:S05]  /*26e20*/  @!P0 BRA `(.L_x_3574) ;  /* 0x0000004800448947 */ /* 0x008fea0003800000 */
.L_x_3678:
[----:B------:R-:W-:Y:S05]  /*26e30*/  BSYNC B0 ;  /* 0x0000000000007941 */ /* 0x000fea0003800000 */
.L_x_3573:
[----:B0-----:R-:W3:Y:S01]  /*26e40*/  LDL.LU R3, [R1+0x468] ;  /* 0x0004680001037983 */ /* 0x001ee20000300800 */
[----:B------:R-:W-:-:S03]  /*26e50*/  ULDC.64 UR4, c[0x0][0x328] ;  /* 0x0000ca0000047ab9 */ /* 0x000fc60000000a00 */
[----:B------:R-:W2:Y:S04]  /*26e60*/  LDL.LU R2, [R1+0x454] ;  /* 0x0004540001027983 */ /* 0x000ea80000300800 */
[----:B------:R-:W4:Y:S04]  /*26e70*/  LDL.LU R6, [R1+0x46c] ;  /* 0x00046c0001067983 */ /* 0x000f280000300800 */
[----:B------:R-:W5:Y:S01]  /*26e80*/  LDL.LU R4, [R1+0x474] ;  /* 0x0004740001047983 */ /* 0x000f620000300800 */
[C---:B------:R-:W-:Y:S02]  /*26e90*/  LOP3.LUT P3, RZ, R23.reuse, 0x10, RZ, 0xc0, !PT ;  /* 0x0000001017ff7812 */ /* 0x040fe4000786c0ff */
[----:B------:R-:W-:-:S02]  /*26ea0*/  LOP3.LUT P2, RZ, R23, 0x8, RZ, 0xc0, !PT ;  /* 0x0000000817ff7812 */ /* 0x000fc4000784c0ff */
[C---:B------:R-:W-:Y:S02]  /*26eb0*/  LOP3.LUT P1, RZ, R23.reuse, 0x4, RZ, 0xc0, !PT ;  /* 0x0000000417ff7812 */ /* 0x040fe4000782c0ff */
[----:B------:R-:W-:Y:S02]  /*26ec0*/  LOP3.LUT P4, RZ, R23, 0x1, RZ, 0xc0, !PT ;  /* 0x0000000117ff7812 */ /* 0x000fe4000788c0ff */
[----:B------:R-:W-:Y:S01]  /*26ed0*/  SEL R7, RZ, 0x8, P1 ;  /* 0x00000008ff077807 */ /* 0x000fe20000800000 */
[----:B---3--:R-:W-:-:S04]  /*26ee0*/  IMAD R0, R3, UR4, RZ ;  /* 0x0000000403007c24 */ /* 0x008fc8000f8e02ff */
[C---:B--2---:R-:W-:Y:S01]  /*26ef0*/  IMAD R5, R2.reuse, UR5, R0 ;  /* 0x0000000502057c24 */ /* 0x044fe2000f8e0200 */
[----:B------:R-:W-:Y:S01]  /*26f00*/  SEL R0, RZ, 0x2, P3 ;  /* 0x00000002ff007807 */ /* 0x000fe20001800000 */
[----:B------:R-:W-:Y:S01]  /*26f10*/  IMAD.WIDE.U32 R2, R2, UR4, RZ ;  /* 0x0000000402027c25 */ /* 0x000fe2000f8e00ff */
[----:B------:R-:W-:-:S03]  /*26f20*/  ULDC.64 UR4, c[0x0][0x338] ;  /* 0x0000ce0000047ab9 */ /* 0x000fc60000000a00 */
[----:B------:R-:W-:Y:S02]  /*26f30*/  IMAD.IADD R3, R3, 0x1, R5 ;  /* 0x0000000103037824 */ /* 0x000fe400078e0205 */
[----:B----4-:R-:W-:Y:S02]  /*26f40*/  IMAD R5, R6, UR4, RZ ;  /* 0x0000000406057c24 */ /* 0x010fe4000f8e02ff */
        /* <DEDUP_REMOVED lines=13> */
[----:B-----5:R-:W-:Y:S01]  /*27020*/  IADD3 R0, R3, R0, R4 ;  /* 0x0000000003007210 */ /* 0x020fe20007ffe004 */
        /* <DEDUP_REMOVED lines=73> */
.L_x_3692:
        /* <DEDUP_REMOVED lines=15> */
.L_x_3576:
        /* <DEDUP_REMOVED lines=10> */
.L_x_3577:
[----:B0-----:R-:W2:Y:S01]  /*27650*/  LDL.LU R2, [R1+0x464] ;  /* 0x0004640001027983 */ /* 0x001ea20000300800 */
[----:B------:R0:W-:Y:S01]  /*27660*/  SYNCS.ARRIVE.TRANS64.A1T0 RZ, [R17+URZ+0x32450], RZ ;  /* 0x032450ff11ff79a7 */ /* 0x0001e2000810003f */
[----:B------:R-:W-:Y:S01]  /*27670*/  BSSY B0, `(.L_x_3578) ;  /* 0x00000dd000007945 */ /* 0x000fe20003800000 */
[----:B--2---:R-:W-:-:S05]  /*27680*/  VIADD R10, R2, 0xfffffffe ;  /* 0xfffffffe020a7836 */ /* 0x004fca0000000000 */
[----:B------:R-:W-:-:S13]  /*27690*/  ISETP.GE.AND P0, PT, R10, R33, PT ;  /* 0x000000210a00720c */ /* 0x000fda0003f06270 */
[----:B0-----:R-:W-:Y:S05]  /*276a0*/  @!P0 BRA `(.L_x_3579) ;  /* 0x0000000c00648947 */ /* 0x001fea0003800000 */
.L_x_3592:
        /* <DEDUP_REMOVED lines=12> */
[----:B--2---:R-:W2:Y:S01]  /*27770*/  @!P2 LDC.64 R4, c[0x0][0x428] ;  /* 0x00010a00ff04ab82 */ /* 0x004ea20000000a00 */
[----:B0-----:R-:W-:-:S13]  /*27780*/  ISETP.NE.AND P0, PT, R3, 0x1, PT ;  /* 0x000000010300780c */ /* 0x001fda0003f05270 */
[----:B------:R-:W0:Y:S08]  /*27790*/  @P0 LDC R3, c[0x0][0x434] ;  /* 0x00010d00ff030b82 */ /* 0x000e300000000800 */
[----:B---3--:R-:W3:Y:S01]  /*277a0*/  @P0 LDC R7, c[0x0][0x438] ;  /* 0x00010e00ff070b82 */ /* 0x008ee20000000800 */
[----:B0-----:R-:W-:-:S05]  /*277b0*/  @P0 IMAD.HI.U32 R2, R8, R3, RZ ;  /* 0x0000000308020227 */ /* 0x001fca00078e00ff */
[----:B---3--:R-:W-:Y:S01]  /*277c0*/  @P0 SHF.R.U32.HI R9, RZ, R7, R2 ;  /* 0x00000007ff090219 */ /* 0x008fe20000011602 */
[----:B--2---:R-:W-:Y:S01]  /*277d0*/  @!P2 IMAD R2, R32, R4, RZ ;  /* 0x000000042002a224 */ /* 0x004fe200078e02ff */
[----:B----4-:R-:W0:Y:S02]  /*277e0*/  @!P2 LDC.64 R6, c[0x0][0x418] ;  /* 0x00010600ff06ab82 */ /* 0x010e240000000a00 */
[--C-:B------:R-:W-:Y:S01]  /*277f0*/  @!P2 SHF.R.S32.HI R3, RZ, 0x1f, R9.reuse ;  /* 0x0000001fff03a819 */ /* 0x100fe20000011409 */
[----:B------:R-:W-:Y:S02]  /*27800*/  @!P2 IMAD R5, R28, R5, R2 ;  /* 0x000000051c05a224 */ /* 0x000fe400078e0202 */
[----:B------:R-:W-:-:S04]  /*27810*/  @!P2 IMAD.MOV.U32 R2, RZ, RZ, R9 ;  /* 0x000000ffff02a224 */ /* 0x000fc800078e0009 */
[----:B------:R-:W-:-:S04]  /*27820*/  @!P2 IMAD.WIDE.U32 R2, R28, R4, R2 ;  /* 0x000000041c02a225 */ /* 0x000fc800078e0002 */
[----:B------:R-:W-:Y:S01]  /*27830*/  @!P2 IMAD.IADD R5, R5, 0x1, R3 ;  /* 0x000000010505a824 */ /* 0x000fe200078e0203 */
[----:B------:R-:W-:Y:S05]  /*27840*/  YIELD ;  /* 0x0000000000007946 */ /* 0x000fea0003800000 */
[----:B------:R-:W-:Y:S01]  /*27850*/  IMAD.MOV.U32 R4, RZ, RZ, RZ ;  /* 0x000000ffff047224 */ /* 0x000fe200078e00ff */
[----:B------:R-:W-:Y:S01]  /*27860*/  ULDC UR4, c[0x0][0x430] ;  /* 0x00010c0000047ab9 */ /* 0x000fe20000000800 */
[----:B0-----:R-:W-:-:S04]  /*27870*/  @!P2 LEA R6, P0, R2, R6, 0x2 ;  /* 0x000000060206a211 */ /* 0x001fc800078010ff */
[----:B------:R-:W-:Y:S01]  /*27880*/  @!P2 LEA.HI.X R7, R2, R7, R5, 0x2, P0 ;  /* 0x000000070207a211 */ /* 0x000fe200000f1405 */
[----:B------:R-:W-:Y:S01]  /*27890*/  IMAD.MOV R5, RZ, RZ, -R9 ;  /* 0x000000ffff057224 */ /* 0x000fe200078e0a09 */
[C---:B------:R-:W-:Y:S01]  /*278a0*/  ISETP.NE.AND P0, PT, R24.reuse, 0x2, PT ;  /* 0x000000021800780c */ /* 0x040fe20003f05270 */
[----:B------:R-:W-:Y:S02]  /*278b0*/  IMAD.MOV.U32 R2, RZ, RZ, R10 ;  /* 0x000000ffff027224 */ /* 0x000fe400078e000a */
[----:B------:R-:W-:Y:S01]  /*278c0*/  IMAD R5, R5, UR4, R8 ;  /* 0x0000000405057c24 */ /* 0x000fe2000f8e0208 */
[----:B------:R-:W-:Y:S01]  /*278d0*/  SEL R3, RZ, 0x1, P0 ;  /* 0x00000001ff037807 */ /* 0x000fe20000000000 */
[----:B------:R0:W5:Y:S01]  /*278e0*/  @!P2 LDG.E R4, desc[UR36][R6.64] ;  /* 0x000000240604a981 */ /* 0x000162000c1e1900 */
[----:B------:R-:W-:Y:S01]  /*278f0*/  SEL R24, R24, RZ, P0 ;  /* 0x000000ff18187207 */ /* 0x000fe20000000000 */
[----:B------:R-:W-:Y:S01]  /*27900*/  VIADD R10, R10, 0xffffffff ;  /* 0xffffffff0a0a7836 */ /* 0x000fe20000000000 */
[----:B------:R-:W-:-:S02]  /*27910*/  LOP3.LUT R26, R26, R3, RZ, 0x3c, !PT ;  /* 0x000000031a1a7212 */ /* 0x000fc400078e3cff */
[----:B------:R-:W-:Y:S01]  /*27920*/  ISETP.GT.AND P2, PT, R2, R33, PT ;  /* 0x000000210200720c */ /* 0x000fe20003f44270 */
[----:B------:R-:W-:-:S12]  /*27930*/  @!P1 BRA `(.L_x_3580) ;  /* 0x0000000000049947 */ /* 0x000fd80003800000 */
[----:B------:R-:W-:Y:S01]  /*27940*/  BPT.TRAP 0x1 ;  /* 0x000000040000795c */ /* 0x000fe20000300000 */
.L_x_3580:
[----:B0-----:R-:W-:Y:S01]  /*27950*/  IMAD R6, R24, 0x8, R22 ;  /* 0x0000000818067824 */ /* 0x001fe200078e0216 */
[----:B------:R-:W-:Y:S01]  /*27960*/  SHF.L.U32 R21, R26, 0x1f, RZ ;  /* 0x0000001f1a157819 */ /* 0x000fe200000006ff */
[----:B------:R-:W-:Y:S01]  /*27970*/  BSSY B1, `(.L_x_3581) ;  /* 0x0000004000017945 */ /* 0x000fe20003800000 */
[----:B-1----:R-:W-:Y:S02]  /*27980*/  SHF.R.S32.HI R17, RZ, 0x1f, R5 ;  /* 0x0000001fff117819 */ /* 0x002fe40000011405 */
[----:B------:R-:W0:Y:S02]  /*27990*/  SYNCS.PHASECHK.TRANS64.TRYWAIT P0, [R6+URZ+0x32440], R21 ;  /* 0x03244015060075a7 */ /* 0x000e24000800017f */
[----:B0-----:R-:W-:Y:S05]  /*279a0*/  @!P0 BRA `(.L_x_3582) ;  /* 0x0000004400b88947 */ /* 0x001fea0003800000 */
.L_x_3693:
[----:B------:R-:W-:Y:S05]  /*279b0*/  BSYNC B1 ;  /* 0x0000000000017941 */ /* 0x000fea0003800000 */
.L_x_3581:
        /* <DEDUP_REMOVED lines=52> */
.L_x_3707:
        /* <DEDUP_REMOVED lines=8> */
.L_x_3584:
        /* <DEDUP_REMOVED lines=10> */
.L_x_3585:
[----:B------:R3:W-:Y:S01]  /*27e20*/  SYNCS.ARRIVE.TRANS64.A1T0 RZ, [R6+URZ+0x32430], RZ ;  /* 0x032430ff06ff79a7 */ /* 0x0007e2000810003f */
[----:B------:R-:W-:Y:S05]  /*27e30*/  @!P3 BRA `(.L_x_3586) ;  /* 0x000000000004b947 */ /* 0x000fea0003800000 */
[----:B------:R-:W-:Y:S01]  /*27e40*/  BPT.TRAP 0x1 ;  /* 0x000000040000795c */ /* 0x000fe20000300000 */
.L_x_3586:
[----:B------:R-:W4:Y:S01]  /*27e50*/  SYNCS.PHASECHK.TRANS64.TRYWAIT P0, [R6+URZ+0x32460], R21 ;  /* 0x03246015060075a7 */ /* 0x000f22000800017f */
[----:B------:R-:W-:Y:S04]  /*27e60*/  BSSY B1, `(.L_x_3587) ;  /* 0x0000002000017945 */ /* 0x000fe80003800000 */
[----:B----4-:R-:W-:Y:S05]  /*27e70*/  @!P0 BRA `(.L_x_3588) ;  /* 0x00000048003c8947 */ /* 0x010fea0003800000 */
.L_x_3708:
[----:B------:R-:W-:Y:S05]  /*27e80*/  BSYNC B1 ;  /* 0x0000000000017941 */ /* 0x000fea0003800000 */
.L_x_3587:
[----:B------:R-:W-:Y:S01]  /*27e90*/  ULDC.64 UR4, c[0x0][0x328] ;  /* 0x0000ca0000047ab9 */ /* 0x000fe20000000a00 */
[----:B------:R-:W-:Y:S01]  /*27ea0*/  LOP3.LUT P5, RZ, R23, 0x1, RZ, 0xc0, !PT ;  /* 0x0000000117ff7812 */ /* 0x000fe200078ac0ff */
[----:B--2---:R-:W-:Y:S01]  /*27eb0*/  IMAD R2, R17, UR4, RZ ;  /* 0x0000000411027c24 */ /* 0x004fe2000f8e02ff */
[C---:B------:R-:W-:Y:S01]  /*27ec0*/  LOP3.LUT P4, RZ, R23.reuse, 0x10, RZ, 0xc0, !PT ;  /* 0x0000001017ff7812 */ /* 0x040fe2000788c0ff */
[----:B------:R-:W-:Y:S01]  /*27ed0*/  IMAD R8, R24, 0x6000, R29 ;  /* 0x0000600018087824 */ /* 0x000fe200078e021d */
[----:B------:R-:W-:Y:S01]  /*27ee0*/  LOP3.LUT P3, RZ, R23, 0x8, RZ, 0xc0, !PT ;  /* 0x0000000817ff7812 */ /* 0x000fe2000786c0ff */
[----:B-1----:R-:W-:Y:S01]  /*27ef0*/  IMAD R7, R5, UR5, R2 ;  /* 0x0000000505077c24 */ /* 0x002fe2000f8e0202 */
        /* <DEDUP_REMOVED lines=20> */
[----:B------:R-:W2:Y:S04]  /*28040*/  SHFL.IDX PT, R3, R9, RZ, 0x181f ;  /* 0x00181fff09037589 */ /* 0x000ea800000e0000 */
[----:B------:R-:W-:Y:S04]  /*28050*/  SHFL.IDX PT, R5, R9, 0x1, 0x181f ;  /* 0x00381f0009057f89 */ /* 0x000fe800000e0000 */
[----:B------:R-:W-:Y:S01]  /*28060*/  SHFL.IDX PT, R17, R9, 0x2, 0x181f ;  /* 0x00581f0009117f89 */ /* 0x000fe200000e0000 */
[----:B-1----:R-:W-:-:S03]  /*28070*/  IADD3 R2, P0, R14, R0, RZ ;  /* 0x000000000e027210 */ /* 0x002fc60007f1e0ff */
[----:B------:R-:W1:Y:S02]  /*28080*/  SHFL.IDX PT, R14, R7, 0x1, 0x181f ;  /* 0x00381f00070e7f89 */ /* 0x000e6400000e0000 */
[----:B--2---:R-:W-:-:S05]  /*28090*/  IMAD.X R3, RZ, RZ, R3, P0 ;  /* 0x000000ffff037224 */ /* 0x004fca00000e0603 */
[----:B------:R-:W-:Y:S04]  /*280a0*/  LDGSTS.E.BYPASS.LTC128B.128 [R8+0x400], desc[UR36][R2.64], !P5 ;  /* 0x0040000002087fae */ /* 0x000fe8000e901d64 */
[----:B------:R-:W-:Y:S04]  /*280b0*/  LDGSTS.E.BYPASS.LTC128B.128 [R8+0x3400], desc[UR36][R2.64+0x80], !P4 ;  /* 0x0340008002087fae */ /* 0x000fe8000e101d64 */
[----:B------:R-:W-:Y:S04]  /*280c0*/  LDGSTS.E.BYPASS.LTC128B.128 [R8+0x6400], desc[UR36][R2.64+0x100], !P3 ;  /* 0x0640010002087fae */ /* 0x000fe8000d901d64 */
[----:B------:R2:W-:Y:S01]  /*280d0*/  LDGSTS.E.BYPASS.LTC128B.128 [R8+0x9400], desc[UR36][R2.64+0x180], !P1 ;  /* 0x0940018002087fae */ /* 0x0005e2000c901d64 */
[----:B-1----:R-:W-:-:S03]  /*280e0*/  IADD3 R4, P0, R14, R0, RZ ;  /* 0x000000000e047210 */ /* 0x002fc60007f1e0ff */
[----:B------:R-:W2:Y:S02]  /*280f0*/  SHFL.IDX PT, R14, R7, 0x2, 0x181f ;  /* 0x00581f00070e7f89 */ /* 0x000ea400000e0000 */
[----:B------:R-:W-:-:S05]  /*28100*/  IMAD.X R5, RZ, RZ, R5, P0 ;  /* 0x000000ffff057224 */ /* 0x000fca00000e0605 */
[----:B------:R-:W-:Y:S04]  /*28110*/  LDGSTS.E.BYPASS.LTC128B.128 [R8+0xc00], desc[UR36][R4.64], !P5 ;  /* 0x00c0000004087fae */ /* 0x000fe8000e901d64 */
[----:B------:R-:W-:Y:S04]  /*28120*/  LDGSTS.E.BYPASS.LTC128B.128 [R8+0x3c00], desc[UR36][R4.64+0x80], !P4 ;  /* 0x03c0008004087fae */ /* 0x000fe8000e101d64 */
[----:B------:R-:W-:Y:S04]  /*28130*/  LDGSTS.E.BYPASS.LTC128B.128 [R8+0x6c00], desc[UR36][R4.64+0x100], !P3 ;  /* 0x06c0010004087fae */ /* 0x000fe8000d901d64 */
[----:B------:R1:W-:Y:S01]  /*28140*/  LDGSTS.E.BYPASS.LTC128B.128 [R8+0x9c00], desc[UR36][R4.64+0x180], !P1 ;  /* 0x09c0018004087fae */ /* 0x0003e2000c901d64 */
[----:B--2---:R-:W-:-:S03]  /*28150*/  IADD3 R2, P0, R14, R0, RZ ;  /* 0x000000000e027210 */ /* 0x004fc60007f1e0ff */
[----:B------:R-:W2:Y:S02]  /*28160*/  SHFL.IDX PT, R14, R7, 0x3, 0x181f ;  /* 0x00781f00070e7f89 */ /* 0x000ea400000e0000 */
[----:B------:R-:W-:Y:S02]  /*28170*/  IMAD.X R3, RZ, RZ, R17, P0 ;  /* 0x000000ffff037224 */ /* 0x000fe400000e0611 */
[----:B------:R-:W-:Y:S04]  /*28180*/  SHFL.IDX PT, R17, R9, 0x4, 0x181f ;  /* 0x00981f0009117f89 */ /* 0x000fe800000e0000 */
[----:B-1----:R-:W1:Y:S04]  /*28190*/  SHFL.IDX PT, R5, R9, 0x3, 0x181f ;  /* 0x00781f0009057f89 */ /* 0x002e6800000e0000 */
[----:B------:R-:W-:Y:S04]  /*281a0*/  LDGSTS.E.BYPASS.LTC128B.128 [R8+0x1400], desc[UR36][R2.64], !P5 ;  /* 0x0140000002087fae */ /* 0x000fe8000e901d64 */
[----:B------:R-:W-:Y:S04]  /*281b0*/  LDGSTS.E.BYPASS.LTC128B.128 [R8+0x4400], desc[UR36][R2.64+0x80], !P4 ;  /* 0x0440008002087fae */ /* 0x000fe8000e101d64 */
[----:B------:R-:W-:Y:S01]  /*281c0*/  LDGSTS.E.BYPASS.LTC128B.128 [R8+0x7400], desc[UR36][R2.64+0x100], !P3 ;  /* 0x0740010002087fae */ /* 0x000fe2000d901d64 */
[----:B--2---:R-:W-:-:S03]  /*281d0*/  IADD3 R4, P0, R14, R0, RZ ;  /* 0x000000000e047210 */ /* 0x004fc60007f1e0ff */
[----:B------:R2:W-:Y:S04]  /*281e0*/  LDGSTS.E.BYPASS.LTC128B.128 [R8+0xa400], desc[UR36][R2.64+0x180], !P1 ;  /* 0x0a40018002087fae */ /* 0x0005e8000c901d64 */
[----:B------:R-:W2:Y:S01]  /*281f0*/  SHFL.IDX PT, R14, R7, 0x4, 0x181f ;  /* 0x00981f00070e7f89 */ /* 0x000ea200000e0000 */
[----:B-1----:R-:W-:-:S03]  /*28200*/  IMAD.X R5, RZ, RZ, R5, P0 ;  /* 0x000000ffff057224 */ /* 0x002fc600000e0605 */
[----:B------:R-:W1:Y:S04]  /*28210*/  SHFL.IDX PT, R9, R9, 0x5, 0x181f ;  /* 0x00b81f0009097f89 */ /* 0x000e6800000e0000 */
[----:B------:R0:W-:Y:S04]  /*28220*/  LDGSTS.E.BYPASS.LTC128B.128 [R8+0x1c00], desc[UR36][R4.64], !P5 ;  /* 0x01c0000004087fae */ /* 0x0001e8000e901d64 */
[----:B------:R0:W-:Y:S04]  /*28230*/  LDGSTS.E.BYPASS.LTC128B.128 [R8+0x4c00], desc[UR36][R4.64+0x80], !P4 ;  /* 0x04c0008004087fae */ /* 0x0001e8000e101d64 */
[----:B------:R0:W-:Y:S04]  /*28240*/  LDGSTS.E.BYPASS.LTC128B.128 [R8+0x7c00], desc[UR36][R4.64+0x100], !P3 ;  /* 0x07c0010004087fae */ /* 0x0001e8000d901d64 */
[----:B------:R0:W-:Y:S01]  /*28250*/  LDGSTS.E.BYPASS.LTC128B.128 [R8+0xac00], desc[UR36][R4.64+0x180], !P1 ;  /* 0x0ac0018004087fae */ /* 0x0001e2000c901d64 */
[----:B--2---:R-:W-:-:S03]  /*28260*/  IADD3 R2, P0, R14, R0, RZ ;  /* 0x000000000e027210 */ /* 0x004fc60007f1e0ff */
[----:B------:R0:W2:Y:S02]  /*28270*/  SHFL.IDX PT, R14, R7, 0x5, 0x181f ;  /* 0x00b81f00070e7f89 */ /* 0x0000a400000e0000 */
[----:B------:R-:W-:-:S05]  /*28280*/  IMAD.X R3, RZ, RZ, R17, P0 ;  /* 0x000000ffff037224 */ /* 0x000fca00000e0611 */
[----:B------:R0:W-:Y:S04]  /*28290*/  LDGSTS.E.BYPASS.LTC128B.128 [R8+0x2400], desc[UR36][R2.64], !P5 ;  /* 0x0240000002087fae */ /* 0x0001e8000e901d64 */
[----:B------:R0:W-:Y:S04]  /*282a0*/  LDGSTS.E.BYPASS.LTC128B.128 [R8+0x5400], desc[UR36][R2.64+0x80], !P4 ;  /* 0x0540008002087fae */ /* 0x0001e8000e101d64 */
[----:B------:R0:W-:Y:S04]  /*282b0*/  LDGSTS.E.BYPASS.LTC128B.128 [R8+0x8400], desc[UR36][R2.64+0x100], !P3 ;  /* 0x0840010002087fae */ /* 0x0001e8000d901d64 */
[----:B-1----:R0:W-:Y:S02]  /*282c0*/  LDGSTS.E.BYPASS.LTC128B.128 [R8+0xb400], desc[UR36][R2.64+0x180], !P1 ;  /* 0x0b40018002087fae */ /* 0x0021e4000c901d64 */
.L_x_3722:
[----:B0-2---:R-:W-:-:S05]  /*282d0*/  IADD3 R2, P0, R14, R0, RZ ;  /* 0x000000000e027210 */ /* 0x005fca0007f1e0ff */
        /* <DEDUP_REMOVED lines=10> */
.L_x_3590:
        /* <DEDUP_REMOVED lines=10> */
.L_x_3591:
[----:B------:R2:W-:Y:S01]  /*28420*/  SYNCS.ARRIVE.TRANS64.A1T0 RZ, [R6+URZ+0x32450], RZ ;  /* 0x032450ff06ff79a7 */ /* 0x0005e2000810003f */
[----:B------:R-:W-:Y:S05]  /*28430*/  @P2 BRA `(.L_x_3592) ;  /* 0xfffffff0009c2947 */ /* 0x000fea000383ffff */
.L_x_3579:
[----:B------:R-:W-:Y:S05]  /*28440*/  BSYNC B0 ;  /* 0x0000000000007941 */ /* 0x000fea0003800000 */
.L_x_3578:
        /* <DEDUP_REMOVED lines=10> */
[----:B------:R-:W5:Y:S01]  /*284f0*/  LDC.64 R2, c[0x0][0xd60] ;  /* 0x00035800ff027b82 */ /* 0x000f620000000a00 */
[----:B------:R-:W0:Y:S02]  /*28500*/  FLO.U32 R0, UR4 ;  /* 0x0000000400007d00 */ /* 0x000e2400080e0000 */
[----:B0-----:R-:W-:-:S06]  /*28510*/  ISETP.EQ.U32.AND P1, PT, R0, R7, PT ;  /* 0x000000070000720c */ /* 0x001fcc0003f22070 */
[----:B------:R-:W5:Y:S07]  /*28520*/  POPC R7, UR4 ;  /* 0x0000000400077d09 */ /* 0x000f6e0008000000 */
[----:B-----5:R-:W5:Y:S01]  /*28530*/  @P1 ATOMG.E.ADD.STRONG.GPU PT, R3, desc[UR36][R2.64], R7 ;  /* 0x00000007020319a8 */ /* 0x020f6200081ee1e4 */
[----:B------:R-:W0:Y:S02]  /*28540*/  S2R R4, SR_LTMASK ;  /* 0x0000000000047919 */ /* 0x000e240000003900 */
[----:B0-----:R-:W-:-:S04]  /*28550*/  LOP3.LUT R4, R4, UR4, RZ, 0xc0, !PT ;  /* 0x0000000404047c12 */ /* 0x001fc8000f8ec0ff */
[----:B------:R-:W0:Y:S01]  /*28560*/  POPC R9, R4 ;  /* 0x0000000400097309 */ /* 0x000e220000000000 */
[----:B-----5:R-:W0:Y:S02]  /*28570*/  SHFL.IDX PT, R0, R3, R0, 0x1f ;  /* 0x00001f0003007589 */ /* 0x020e2400000e0000 */
[----:B0-----:R-:W-:-:S07]  /*28580*/  IADD3 R16, R0, UR39, R9 ;  /* 0x0000002700107c10 */ /* 0x001fce000fffe009 */
.L_x_3594:
[----:B------:R-:W-:Y:S05]  /*28590*/  BSYNC B0 ;  /* 0x0000000000007941 */ /* 0x000fea0003800000 */
.L_x_3593:
[----:B------:R-:W-:Y:S02]  /*285a0*/  SEL R24, R24, RZ, P0 ;  /* 0x000000ff18187207 */ /* 0x000fe40000000000 */
[----:B------:R-:W-:-:S07]  /*285b0*/  LOP3.LUT R26, R26, R5, RZ, 0x3c, !PT ;  /* 0x000000051a1a7212 */ /* 0x000fce00078e3cff */
.L_x_3547:
[----:B------:R-:W-:Y:S05]  /*285c0*/  BSYNC B7 ;  /* 0x0000000000077941 */ /* 0x000fea0003800000 */
.L_x_3545:
[----:B------:R-:W-:-:S13]  /*285d0*/  LOP3.LUT P0, RZ, R23, 0x20000, RZ, 0xc0, !PT ;  /* 0x0002000017ff7812 */ /* 0x000fda000780c0ff */
[----:B------:R-:W-:Y:S05]  /*285e0*/  @!P0 BRA `(.L_x_3595) ;  /* 0x0000000000248947 */ /* 0x000fea0003800000 */
[----:B------:R-:W-:Y:S05]  /*285f0*/  WARPSYNC.ALL ;  /* 0x0000000000007948 */ /* 0x000fea0003800000 */
[----:B------:R-:W5:Y:S08]  /*28600*/  S2UR UR5, SR_CgaCtaId ;  /* 0x00000000000579c3 */ /* 0x000f700000008800 */
[----:B------:R-:W-:Y:S06]  /*28610*/  BAR.SYNC.DEFER_BLOCKING 0x5, 0x180 ;  /* 0x0146000000007b1d */ /* 0x000fec0000010000 */
[----:B------:R-:W-:-:S02]  /*28620*/  UMOV UR4, 0x400 ;  /* 0x0000040000047882 */ /* 0x000fc40000000000 */
[----:B-----5:R-:W-:-:S06]  /*28630*/  ULEA UR4, UR5, UR4, 0x18 ;  /* 0x0000000405047291 */ /* 0x020fcc000f8ec03f */
[----:B------:R-:W-:-:S05]  /*28640*/  IMAD.U32 R22, RZ, RZ, UR4 ;  /* 0x00000004ff167e24 */ /* 0x000fca000f8e00ff */
[----:B-1----:R1:W0:Y:S01]  /*28650*/  LDS.128 R16, [R22+0x324d0] ;  /* 0x0324d00016107984 */ /* 0x0022220000000c00 */
[----:B------:R-:W-:Y:S06]  /*28660*/  BAR.ARV 0x4, 0x180 ;  /* 0x0106000000007b1d */ /* 0x000fec0000002000 */
[----:B------:R-:W-:Y:S05]  /*28670*/  BRA `(.L_x_3596) ;  /* 0x0000000800cc7947 */ /* 0x000fea0003800000 */
.L_x_3595:
[----:B------:R-:W5:Y:S01]  /*28680*/  S2R R0, SR_TID.X ;  /* 0x0000000000007919 */ /* 0x000f620000002100 */
[----:B------:R-:W-:Y:S01]  /*28690*/  UMOV UR4, 0xffffffff ;  /* 0xffffffff00047882 */ /* 0x000fe20000000000 */
[----:B-----5:R-:W-:-:S04]  /*286a0*/  LOP3.LUT R8, R0, 0x1f, RZ, 0xc0, !PT ;  /* 0x0000001f00087812 */ /* 0x020fc800078ec0ff */
[----:B------:R-:W-:Y:S01]  /*286b0*/  ISETP.NE.AND P0, PT, R8, 0x1f, PT ;  /* 0x0000001f0800780c */ /* 0x000fe20003f05270 */
[----:B------:R-:W-:-:S12]  /*286c0*/  BRA.DIV UR4, `(.L_x_3597) ;  /* 0x0000004a04047947 */ /* 0x000fd8000b800000 */
[----:B------:R-:W-:Y:S01]  /*286d0*/  IMAD.IADD R5, R19, 0x1, R8 ;  /* 0x0000000113057824 */ /* 0x000fe200078e0208 */
[----:B------:R-:W-:-:S04]  /*286e0*/  ULDC UR4, c[0x0][0xd3c] ;  /* 0x00034f0000047ab9 */ /* 0x000fc80000000800 */
[----:B------:R-:W-:-:S13]  /*286f0*/  ISETP.GE.OR P1, PT, R5, UR4, !P0 ;  /* 0x0000000405007c0c */ /* 0x000fda000c726670 */
[----:B------:R-:W5:Y:S02]  /*28700*/  @!P1 LDC.64 R2, c[0x0][0xd80] ;  /* 0x00036000ff029b82 */ /* 0x000f640000000a00 */
[----:B-----5:R-:W-:-:S06]  /*28710*/  @!P1 IMAD.WIDE R2, R5, 0x4, R2 ;  /* 0x0000000405029825 */ /* 0x020fcc00078e0202 */
[----:B------:R-:W5:Y:S01]  /*28720*/  @!P1 LDG.E R2, desc[UR36][R2.64] ;  /* 0x0000002402029981 */ /* 0x000f62000c1e1900 */
[----:B------:R-:W-:Y:S01]  /*28730*/  IMAD.MOV.U32 R5, RZ, RZ, RZ ;  /* 0x000000ffff057224 */ /* 0x000fe200078e00ff */
[C---:B------:R-:W-:Y:S02]  /*28740*/  ISETP.GE.U32.AND P2, PT, R8.reuse, 0x2, PT ;  /* 0x000000020800780c */ /* 0x040fe40003f46070 */
[C---:B------:R-:W-:Y:S01]  /*28750*/  ISETP.GE.U32.AND P3, PT, R8.reuse, 0x4, PT ;  /* 0x000000040800780c */ /* 0x040fe20003f66070 */
[----:B------:R-:W-:Y:S01]  /*28760*/  SHFL.IDX PT, R0, R16, RZ, 0x1f ;  /* 0x00001fff10007589 */ /* 0x000fe200000e0000 */
[C---:B------:R-:W-:Y:S02]  /*28770*/  ISETP.GE.U32.AND P4, PT, R8.reuse, 0x8, PT ;  /* 0x000000080800780c */ /* 0x040fe40003f86070 */
[C---:B------:R-:W-:Y:S01]  /*28780*/  ISETP.GE.U32.AND P5, PT, R8.reuse, 0x10, PT ;  /* 0x000000100800780c */ /* 0x040fe20003fa6070 */
[----:B------:R-:W-:Y:S01]  /*28790*/  SHFL.IDX PT, R4, R16, 0x1, 0x1f ;  /* 0x00201f0010047f89 */ /* 0x000fe200000e0000 */
[----:B-----5:R-:W-:Y:S01]  /*287a0*/  @!P1 IMAD.MOV.U32 R5, RZ, RZ, R2 ;  /* 0x000000ffff059224 */ /* 0x020fe200078e0002 */
[----:B------:R-:W-:-:S04]  /*287b0*/  ISETP.NE.AND P1, PT, R8, RZ, PT ;  /* 0x000000ff0800720c */ /* 0x000fc80003f25270 */
[----:B------:R-:W2:Y:S02]  /*287c0*/  SHFL.UP PT, R14, R5, 0x1, RZ ;  /* 0x04200000050e7989 */ /* 0x000ea400000e00ff */
[----:B--234-:R-:W-:-:S05]  /*287d0*/  SEL R6, R14, RZ, P1 ;  /* 0x000000ff0e067207 */ /* 0x01cfca0000800000 */
        /* <DEDUP_REMOVED lines=13> */
[----:B------:R2:W3:Y:S02]  /*288b0*/  SHFL.IDX PT, R14, R6, 0x1f, 0x1f ;  /* 0x03e01f00060e7f89 */ /* 0x0004e400000e0000 */
.L_x_3732:
[----:B------:R-:W-:Y:S02]  /*288c0*/  ULDC UR4, c[0x0][0xd38] ;  /* 0x00034e0000047ab9 */ /* 0x000fe40000000800 */
[----:B------:R-:W-:-:S04]  /*288d0*/  IMAD.U32 R7, RZ, RZ, UR4 ;  /* 0x00000004ff077e24 */ /* 0x000fc8000f8e00ff */
[----:B---3--:R-:W-:-:S04]  /*288e0*/  IMAD R14, R14, R7, RZ ;  /* 0x000000070e0e7224 */ /* 0x008fc800078e02ff */
[----:B------:R-:W-:-:S05]  /*288f0*/  IMAD.IADD R9, R4, 0x1, R14 ;  /* 0x0000000104097824 */ /* 0x000fca00078e020e */
[----:B------:R-:W-:-:S13]  /*28900*/  ISETP.GT.AND P6, PT, R9, R0, PT ;  /* 0x000000000900720c */ /* 0x000fda0003fc4270 */
[----:B------:R-:W-:Y:S05]  /*28910*/  @P6 BRA `(.L_x_3598) ;  /* 0x00000000009c6947 */ /* 0x000fea0003800000 */
.L_x_3603:
[----:B------:R-:W3:Y:S01]  /*28920*/  LDC R2, c[0x0][0xd3c] ;  /* 0x00034f00ff027b82 */ /* 0x000ee20000000800 */
[----:B------:R-:W-:-:S05]  /*28930*/  VIADD R19, R19, 0x1f ;  /* 0x0000001f13137836 */ /* 0x000fca0000000000 */
[----:B---3--:R-:W-:-:S13]  /*28940*/  ISETP.GE.AND P6, PT, R19, R2, PT ;  /* 0x000000021300720c */ /* 0x008fda0003fc6270 */
[----:B------:R-:W-:Y:S05]  /*28950*/  @P6 BRA `(.L_x_3599) ;  /* 0x0000000400d06947 */ /* 0x000fea0003800000 */
[----:B------:R-:W3:Y:S01]  /*28960*/  S2R R3, SR_TID.X ;  /* 0x0000000000037919 */ /* 0x000ee20000002100 */
[----:B------:R-:W-:Y:S01]  /*28970*/  BSSY B0, `(.L_x_3600) ;  /* 0x0000009000007945 */ /* 0x000fe20003800000 */
[----:B------:R-:W-:Y:S01]  /*28980*/  IMAD.MOV.U32 R5, RZ, RZ, RZ ;  /* 0x000000ffff057224 */ /* 0x000fe200078e00ff */
[----:B---3--:R-:W-:-:S05]  /*28990*/  LOP3.LUT R3, R3, 0x1f, RZ, 0xc0, !PT ;  /* 0x0000001f03037812 */ /* 0x008fca00078ec0ff */
[----:B------:R-:W-:-:S05]  /*289a0*/  IMAD.IADD R7, R19, 0x1, R3 ;  /* 0x0000000113077824 */ /* 0x000fca00078e0203 */
[----:B------:R-:W-:-:S13]  /*289b0*/  ISETP.GE.OR P6, PT, R7, R2, !P0 ;  /* 0x000000020700720c */ /* 0x000fda00047c6670 */
[----:B------:R-:W-:Y:S05]  /*289c0*/  @P6 BRA `(.L_x_3601) ;  /* 0x00000000000c6947 */ /* 0x000fea0003800000 */
[----:B------:R-:W3:Y:S02]  /*289d0*/  LDC.64 R2, c[0x0][0xd80] ;  /* 0x00036000ff027b82 */ /* 0x000ee40000000a00 */
[----:B---3--:R-:W-:-:S05]  /*289e0*/  IMAD.WIDE R2, R7, 0x4, R2 ;  /* 0x0000000407027825 */ /* 0x008fca00078e0202 */
[----:B------:R3:W5:Y:S02]  /*289f0*/  LDG.E R5, desc[UR36][R2.64] ;  /* 0x0000002402057981 */ /* 0x000764000c1e1900 */
.L_x_3601:
[----:B------:R-:W-:Y:S05]  /*28a00*/  BSYNC B0 ;  /* 0x0000000000007941 */ /* 0x000fea0003800000 */
.L_x_3600:
[----:B------:R-:W-:-:S03]  /*28a10*/  UMOV UR4, 0xffffffff ;  /* 0xffffffff00047882 */ /* 0x000fc60000000000 */
[----:B------:R-:W-:Y:S05]  /*28a20*/  BRA.DIV UR4, `(.L_x_3602) ;  /* 0x0000004a04507947 */ /* 0x000fea000b800000 */
[----:B-----5:R-:W4:Y:S02]  /*28a30*/  SHFL.UP PT, R14, R5, 0x1, RZ ;  /* 0x04200000050e7989 */ /* 0x020f2400000e00ff */
        /* <DEDUP_REMOVED lines=13> */
[----:B--2---:R-:W-:-:S05]  /*28b10*/  IMAD.IADD R6, R4, 0x1, R7 ;  /* 0x0000000104067824 */ /* 0x004fca00078e0207 */
[----:B------:R2:W3:Y:S02]  /*28b20*/  SHFL.IDX PT, R14, R6, 0x1f, 0x1f ;  /* 0x03e01f00060e7f89 */ /* 0x0004e400000e0000 */
.L_x_3740:
[----:B------:R-:W-:Y:S02]  /*28b30*/  ULDC UR4, c[0x0][0xd38] ;  /* 0x00034e0000047ab9 */ /* 0x000fe40000000800 */
[----:B------:R-:W-:-:S04]  /*28b40*/  IMAD.U32 R7, RZ, RZ, UR4 ;  /* 0x00000004ff077e24 */ /* 0x000fc8000f8e00ff */
[----:B---3--:R-:W-:-:S04]  /*28b50*/  IMAD R14, R14, R7, RZ ;  /* 0x000000070e0e7224 */ /* 0x008fc800078e02ff */
[----:B------:R-:W-:-:S05]  /*28b60*/  IMAD.IADD R9, R14, 0x1, R9 ;  /* 0x000000010e097824 */ /* 0x000fca00078e0209 */
[----:B------:R-:W-:-:S13]  /*28b70*/  ISETP.GT.AND P6, PT, R9, R0, PT ;  /* 0x000000000900720c */ /* 0x000fda0003fc4270 */
[----:B------:R-:W-:Y:S05]  /*28b80*/  @!P6 BRA `(.L_x_3603) ;  /* 0xfffffffc0064e947 */ /* 0x000fea000383ffff */
.L_x_3598:
        /* <DEDUP_REMOVED lines=8> */
.L_x_3744:
[----:B------:R-:W-:Y:S01]  /*28c10*/  ISETP.NE.AND P0, PT, R2, RZ, PT ;  /* 0x000000ff0200720c */ /* 0x000fe20003f05270 */
[----:B------:R-:W-:-:S12]  /*28c20*/  IMAD.MOV.U32 R14, RZ, RZ, RZ ;  /* 0x000000ffff0e7224 */ /* 0x000fd800078e00ff */
[----:B------:R-:W-:Y:S05]  /*28c30*/  @!P0 BRA `(.L_x_3605) ;  /* 0x0000000000108947 */ /* 0x000fea0003800000 */
[----:B------:R-:W-:Y:S01]  /*28c40*/  UMOV UR4, 0xffffffff ;  /* 0xffffffff00047882 */ /* 0x000fe20000000000 */
[----:B------:R-:W-:Y:S02]  /*28c50*/  VIADD R12, R4, 0xffffffff ;  /* 0xffffffff040c7836 */ /* 0x000fe40000000000 */
[----:B------:R-:W-:Y:S05]  /*28c60*/  BRA.DIV UR4, `(.L_x_3606) ;  /* 0x0000004a04c47947 */ /* 0x000fea000b800000 */
[----:B------:R0:W0:Y:S02]  /*28c70*/  SHFL.IDX PT, R14, R6, R12, 0x1f ;  /* 0x00001f0c060e7589 */ /* 0x00002400000e0000 */
.L_x_3605:
[----:B------:R-:W5:Y:S01]  /*28c80*/  LDC.64 R2, c[0x0][0xd90] ;  /* 0x00036400ff027b82 */ /* 0x000f620000000a00 */
[----:B------:R-:W-:-:S04]  /*28c90*/  IMAD.IADD R19, R4, 0x1, R19 ;  /* 0x0000000104137824 */ /* 0x000fc800078e0213 */
[----:B-----5:R-:W-:-:S05]  /*28ca0*/  IMAD.WIDE R2, R19, 0x4, R2 ;  /* 0x0000000413027825 */ /* 0x020fca00078e0202 */
[----:B0-2---:R0:W3:Y:S01]  /*28cb0*/  LDG.E R6, desc[UR36][R2.64] ;  /* 0x0000002402067981 */ /* 0x0050e2000c1e1900 */
[----:B------:R-:W-:Y:S02]  /*28cc0*/  IMAD R16, R14, R7, R16 ;  /* 0x000000070e107224 */ /* 0x000fe400078e0210 */
[----:B0-----:R-:W-:Y:S02]  /*28cd0*/  IMAD.MOV.U32 R2, RZ, RZ, RZ ;  /* 0x000000ffff027224 */ /* 0x001fe400078e00ff */
[----:B---34-:R-:W-:-:S05]  /*28ce0*/  IMAD R4, R5, R6, RZ ;  /* 0x0000000605047224 */ /* 0x018fca00078e02ff */
        /* <DEDUP_REMOVED lines=57> */
[----:B-1----:R-:W-:Y:S01]  /*29080*/  IMAD.IADD R17, R5, 0x1, R2 ;  /* 0x0000000105117824 */ /* 0x002fe200078e0202 */
[----:B------:R-:W-:Y:S06]  /*29090*/  BRA `(.L_x_3607) ;  /* 0x00000000001c7947 */ /* 0x000fec0003800000 */
.L_x_3599:
[----:B------:R-:W-:Y:S01]  /*290a0*/  UMOV UR4, URZ ;  /* 0x0000003f00047c82 */ /* 0x000fe20008000000 */
[----:B------:R-:W-:Y:S01]  /*290b0*/  UMOV UR5, URZ ;  /* 0x0000003f00057c82 */ /* 0x000fe20008000000 */
[----:B------:R-:W-:Y:S01]  /*290c0*/  ULDC UR6, c[0x0][0xd3c] ;  /* 0x00034f0000067ab9 */ /* 0x000fe20000000800 */
[----:B------:R-:W-:Y:S02]  /*290d0*/  IMAD.MOV.U32 R16, RZ, RZ, R0 ;  /* 0x000000ffff107224 */ /* 0x000fe400078e0000 */
[----:B-1----:R-:W-:Y:S02]  /*290e0*/  IMAD.U32 R17, RZ, RZ, UR4 ;  /* 0x00000004ff117e24 */ /* 0x002fe4000f8e00ff */
[----:B------:R-:W-:Y:S02]  /*290f0*/  IMAD.U32 R18, RZ, RZ, UR5 ;  /* 0x00000005ff127e24 */ /* 0x000fe4000f8e00ff */
[----:B------:R-:W-:-:S07]  /*29100*/  IMAD.U32 R19, RZ, RZ, UR6 ;  /* 0x00000006ff137e24 */ /* 0x000fce000f8e00ff */
.L_x_3607:
[----:B------:R-:W1:Y:S01]  /*29110*/  S2R R0, SR_TID.X ;  /* 0x0000000000007919 */ /* 0x000e620000002100 */
[----:B------:R-:W-:Y:S05]  /*29120*/  WARPSYNC.ALL ;  /* 0x0000000000007948 */ /* 0x000fea0003800000 */
[----:B------:R-:W-:Y:S01]  /*29130*/  BAR.SYNC.DEFER_BLOCKING 0x4, 0x180 ;  /* 0x0106000000007b1d */ /* 0x000fe20000010000 */
[----:B-1----:R-:W-:-:S04]  /*29140*/  LOP3.LUT R0, R0, 0x1f, RZ, 0xc0, !PT ;  /* 0x0000001f00007812 */ /* 0x002fc800078ec0ff */
[----:B------:R-:W-:-:S13]  /*29150*/  ISETP.NE.AND P0, PT, R0, RZ, PT ;  /* 0x000000ff0000720c */ /* 0x000fda0003f05270 */
[----:B------:R-:W1:Y:S01]  /*29160*/  @!P0 S2R R3, SR_CgaCtaId ;  /* 0x0000000000038919 */ /* 0x000e620000008800 */
[----:B------:R-:W-:-:S04]  /*29170*/  @!P0 MOV R0, 0x400 ;  /* 0x0000040000008802 */ /* 0x000fc80000000f00 */
[----:B-1----:R-:W-:-:S05]  /*29180*/  @!P0 LEA R22, R3, R0, 0x18 ;  /* 0x0000000003168211 */ /* 0x002fca00078ec0ff */
[----:B------:R1:W-:Y:S01]  /*29190*/  @!P0 STS.128 [R22+0x324d0], R16 ;  /* 0x0324d01016008388 */ /* 0x0003e20000000c00 */
[----:B------:R-:W-:Y:S06]  /*291a0*/  BAR.ARV 0x5, 0x180 ;  /* 0x0146000000007b1d */ /* 0x000fec0000002000 */
.L_x_3596:
[----:B------:R-:W-:Y:S02]  /*291b0*/  ULDC UR4, c[0x0][0xd3c] ;  /* 0x00034f0000047ab9 */ /* 0x000fe40000000800 */
[----:B0-----:R-:W-:-:S13]  /*291c0*/  ISETP.GE.AND P0, PT, R19, UR4, PT ;  /* 0x0000000413007c0c */ /* 0x001fda000bf06270 */
[----:B------:R-:W-:Y:S05]  /*291d0*/  @!P0 BRA `(.L_x_3608) ;  /* 0xffffffa800b08947 */ /* 0x000fea000383ffff */
[----:B------:R-:W-:Y:S05]  /*291e0*/  BSYNC B8 ;  /* 0x0000000000087941 */ /* 0x000fea0003800000 */
.L_x_3533:
[----:B-1----:R-:W5:Y:S01]  /*291f0*/  LDL.LU R0, [R1+0x470] ;  /* 0x0004700001007983 */ /* 0x002f620000300800 */
[----:B------:R-:W-:Y:S01]  /*29200*/  BSSY B0, `(.L_x_3609) ;  /* 0x000000b000007945 */ /* 0x000fe20003800000 */
[----:B------:R-:W0:Y:S01]  /*29210*/  S2R R5, SR_CgaCtaId ;  /* 0x0000000000057919 */ /* 0x000e220000008800 */
[----:B-----5:R-:W-:-:S05]  /*29220*/  VIADD R0, R0, 0x1 ;  /* 0x0000000100007836 */ /* 0x020fca0000000000 */
        /* <DEDUP_REMOVED lines=8> */
.L_x_3747:
[----:B------:R-:W-:Y:S05]  /*292b0*/  BSYNC B0 ;  /* 0x0000000000007941 */ /* 0x000fea0003800000 */
.L_x_3609:
[----:B------:R-:W-:-:S03]  /*292c0*/  UMOV UR4, 0xffffffff ;  /* 0xffffffff00047882 */ /* 0x000fc60000000000 */
[----:B------:R-:W-:Y:S05]  /*292d0*/  BRA.DIV UR4, `(.L_x_3611) ;  /* 0x0000004604607947 */ /* 0x000fea000b800000 */
[----:B0-----:R-:W0:Y:S02]  /*292e0*/  S2R R0, SR_TID.X ;  /* 0x0000000000007919 */ /* 0x001e240000002100 */
[----:B0-----:R-:W-:-:S04]  /*292f0*/  SHF.R.U32.HI R0, RZ, 0x5, R0 ;  /* 0x00000005ff007819 */ /* 0x001fc80000011600 */
[----:B------:R-:W-:-:S05]  /*29300*/  LOP3.LUT R0, R0, 0x3, RZ, 0xc0, !PT ;  /* 0x0000000300007812 */ /* 0x000fca00078ec0ff */
[----:B------:R0:W1:Y:S02]  /*29310*/  SHFL.IDX PT, R14, R0, RZ, 0x1f ;  /* 0x00001fff000e7589 */ /* 0x00006400000e0000 */
.L_x_3750:
[----:B-1----:R-:W-:Y:S01]  /*29320*/  ISETP.NE.AND P0, PT, R14, RZ, PT ;  /* 0x000000ff0e00720c */ /* 0x002fe20003f05270 */
[----:B------:R-:W-:-:S12]  /*29330*/  BSSY B0, `(.L_x_3612) ;  /* 0x0000026000007945 */ /* 0x000fd80003800000 */
[----:B------:R-:W-:Y:S05]  /*29340*/  @P0 BRA `(.L_x_3613) ;  /* 0x0000000000900947 */ /* 0x000fea0003800000 */
[----:B------:R-:W-:-:S03]  /*29350*/  UMOV UR4, 0xffffffff ;  /* 0xffffffff00047882 */ /* 0x000fc60000000000 */
[----:B------:R-:W-:Y:S05]  /*29360*/  BRA.DIV UR4, `(.L_x_3614) ;  /* 0x0000004604707947 */ /* 0x000fea000b800000 */
[----:B------:R-:W-:-:S13]  /*29370*/  ELECT P6, URZ, PT ;  /* 0x00000000003f782f */ /* 0x000fda00038c0000 */
.L_x_3753:
[----:B------:R-:W-:Y:S05]  /*29380*/  @!P6 BRA `(.L_x_3613) ;  /* 0x000000000080e947 */ /* 0x000fea0003800000 */
[----:B0-----:R-:W5:Y:S02]  /*29390*/  LDL R0, [R1+0x478] ;  /* 0x0004780001007983 */ /* 0x001f640000100800 */
[----:B-----5:R-:W-:-:S13]  /*293a0*/  R2UR UR4, R0 ;  /* 0x00000000000472ca */ /* 0x020fda00000e0000 */
[----:B------:R-:W-:-:S06]  /*293b0*/  ULOP3.LUT UR4, UR4, 0x2, URZ, 0xfc, !UPT ;  /* 0x0000000204047892 */ /* 0x000fcc000f8efc3f */
[----:B------:R-:W-:-:S05]  /*293c0*/  IMAD.U32 R0, RZ, RZ, UR4 ;  /* 0x00000004ff007e24 */ /* 0x000fca000f8e00ff */
[----:B------:R-:W-:-:S13]  /*293d0*/  ISETP.NE.AND P0, PT, R0, 0x3, PT ;  /* 0x000000030000780c */ /* 0x000fda0003f05270 */
[----:B------:R-:W-:Y:S05]  /*293e0*/  @!P0 BRA `(.L_x_3615) ;  /* 0x0000000000048947 */ /* 0x000fea0003800000 */
[----:B------:R-:W-:Y:S01]  /*293f0*/  BPT.TRAP 0x1 ;  /* 0x000000040000795c */ /* 0x000fe20000300000 */
.L_x_3615:
[----:B------:R-:W-:Y:S01]  /*29400*/  IMAD R5, R24, 0x8, R7 ;  /* 0x0000000818057824 */ /* 0x000fe200078e0207 */
[----:B------:R-:W-:Y:S01]  /*29410*/  SHF.L.U32 R0, R26, 0x1f, RZ ;  /* 0x0000001f1a007819 */ /* 0x000fe200000006ff */
[----:B------:R-:W-:-:S03]  /*29420*/  VIADD R24, R24, 0x1 ;  /* 0x0000000118187836 */ /* 0x000fc60000000000 */
[----:B------:R-:W0:Y:S02]  /*29430*/  SYNCS.PHASECHK.TRANS64.TRYWAIT P1, [R5+URZ+0x32440], R0 ;  /* 0x03244000050075a7 */ /* 0x000e24000802017f */
[----:B------:R-:W-:-:S04]  /*29440*/  ISETP.NE.AND P2, PT, R24, 0x2, PT ;  /* 0x000000021800780c */ /* 0x000fc80003f45270 */
[----:B------:R-:W-:Y:S01]  /*29450*/  SEL R3, RZ, 0x1, P2 ;  /* 0x00000001ff037807 */ /* 0x000fe20001000000 */
[----:B0-----:R-:W-:Y:S08]  /*29460*/  @!P1 BRA `(.L_x_3616) ;  /* 0x0000004400509947 */ /* 0x001ff00003800000 */
.L_x_3754:
[----:B------:R-:W-:Y:S02]  /*29470*/  SEL R24, R24, RZ, P2 ;  /* 0x000000ff18187207 */ /* 0x000fe40001000000 */
[----:B------:R-:W-:Y:S01]  /*29480*/  LOP3.LUT R2, R26, R3, RZ, 0x3c, !PT ;  /* 0x000000031a027212 */ /* 0x000fe200078e3cff */
[----:B------:R-:W-:Y:S06]  /*29490*/  @!P0 BRA `(.L_x_3617) ;  /* 0x0000000000048947 */ /* 0x000fec0003800000 */
[----:B------:R-:W-:Y:S01]  /*294a0*/  BPT.TRAP 0x1 ;  /* 0x000000040000795c */ /* 0x000fe20000300000 */
.L_x_3617:
[----:B------:R-:W-:Y:S01]  /*294b0*/  IMAD R3, R24, 0x8, R7 ;  /* 0x0000000818037824 */ /* 0x000fe200078e0207 */
[----:B------:R-:W-:-:S04]  /*294c0*/  SHF.L.U32 R2, R2, 0x1f, RZ ;  /* 0x0000001f02027819 */ /* 0x000fc800000006ff */
[----:B------:R-:W1:Y:S02]  /*294d0*/  SYNCS.PHASECHK.TRANS64.TRYWAIT P1, [R3+URZ+0x32440], R2 ;  /* 0x03244002030075a7 */ /* 0x000e64000802017f */
[----:B-1----:R-:W-:Y:S05]  /*294e0*/  @!P1 BRA `(.L_x_3618) ;  /* 0x0000004400449947 */ /* 0x002fea0003800000 */
.L_x_3755:
[----:B------:R-:W-:Y:S05]  /*294f0*/  @!P0 BRA `(.L_x_3619) ;  /* 0x0000000000048947 */ /* 0x000fea0003800000 */
[----:B------:R-:W-:Y:S01]  /*29500*/  BPT.TRAP 0x1 ;  /* 0x000000040000795c */ /* 0x000fe20000300000 */
.L_x_3619:
[----:B------:R-:W5:Y:S02]  /*29510*/  SYNCS.PHASECHK.TRANS64.TRYWAIT P1, [R5+URZ+0x32460], R0 ;  /* 0x03246000050075a7 */ /* 0x000f64000802017f */
[----:B-----5:R-:W-:Y:S05]  /*29520*/  @!P1 BRA `(.L_x_3620) ;  /* 0x0000004400489947 */ /* 0x020fea0003800000 */
.L_x_3756:
[----:B------:R-:W-:Y:S05]  /*29530*/  @!P0 BRA `(.L_x_3621) ;  /* 0x0000000000048947 */ /* 0x000fea0003800000 */
[----:B------:R-:W-:Y:S01]  /*29540*/  BPT.TRAP 0x1 ;  /* 0x000000040000795c */ /* 0x000fe20000300000 */
.L_x_3621:
[----:B------:R0:W0:Y:S02]  /*29550*/  SYNCS.PHASECHK.TRANS64.TRYWAIT P0, [R3+URZ+0x32460], R2 ;  /* 0x03246002030075a7 */ /* 0x000024000800017f */
[----:B0-----:R-:W-:Y:S05]  /*29560*/  @!P0 NANOSLEEP.SYNCS 0x989680 ;  /* 0x009896800000895d */ /* 0x001fea0003900000 */
[----:B------:R-:W0:Y:S02]  /*29570*/  @!P0 SYNCS.PHASECHK.TRANS64 P0, [R3+URZ+0x32460], R2 ;  /* 0x03246002030085a7 */ /* 0x000e24000800007f */
[----:B0-----:R-:W-:Y:S05]  /*29580*/  @!P0 BRA `(.L_x_3621) ;  /* 0xfffffffc00f08947 */ /* 0x001fea000383ffff */
.L_x_3613:
[----:B------:R-:W-:Y:S05]  /*29590*/  BSYNC B0 ;  /* 0x0000000000007941 */ /* 0x000fea0003800000 */
.L_x_3612:
[----:B------:R-:W-:Y:S05]  /*295a0*/  EXIT ;  /* 0x000000000000794d */ /* 0x000fea0003800000 */
.L_x_3403:
[----:B0-----:R-:W-:-:S04]  /*295b0*/  IMAD.U32 R9, RZ, RZ, UR42 ;  /* 0x0000002aff097e24 */ /* 0x001fc8000f8e00ff */
[----:B------:R0:W1:Y:S03]  /*295c0*/  SYNCS.PHASECHK.TRANS64.TRYWAIT P0, [R9+URZ+0x32400], R0 ;  /* 0x03240000090075a7 */ /* 0x000066000800017f */
[----:B-1----:R-:W-:Y:S05]  /*295d0*/  @!P0 NANOSLEEP.SYNCS 0x989680 ;  /* 0x009896800000895d */ /* 0x002fea0003900000 */
[----:B------:R-:W1:Y:S02]  /*295e0*/  @!P0 SYNCS.PHASECHK.TRANS64 P0, [R9+URZ+0x32400], R0 ;  /* 0x03240000090085a7 */ /* 0x000e64000800007f */
[----:B-1----:R-:W-:Y:S05]  /*295f0*/  @!P0 BRA `(.L_x_3403) ;  /* 0xfffffffc00ec8947 */ /* 0x002fea000383ffff */
[----:B------:R-:W-:Y:S05]  /*29600*/  BRA `(.L_x_3622) ;  /* 0xfffffd90009c7947 */ /* 0x000fea000383ffff */
.L_x_3410:
[----:B-1----:R1:W2:Y:S02]  /*29610*/  SYNCS.PHASECHK.TRANS64.TRYWAIT P0, [R20+URZ], R21 ;  /* 0x00000015140075a7 */ /* 0x0022a4000800017f */
[----:B--2---:R-:W-:Y:S05]  /*29620*/  @!P0 NANOSLEEP.SYNCS 0x989680 ;  /* 0x009896800000895d */ /* 0x004fea0003900000 */
[----:B------:R-:W2:Y:S02]  /*29630*/  @!P0 SYNCS.PHASECHK.TRANS64 P0, [R20+URZ], R21 ;  /* 0x00000015140085a7 */ /* 0x000ea4000800007f */
[----:B--2---:R-:W-:Y:S05]  /*29640*/  @!P0 BRA `(.L_x_3410) ;  /* 0xfffffffc00f08947 */ /* 0x004fea000383ffff */
[----:B------:R-:W-:Y:S05]  /*29650*/  BRA `(.L_x_3409) ;  /* 0xfffffd9400b47947 */ /* 0x000fea000383ffff */
.L_x_3412:
[----:B0-----:R-:W-:-:S04]  /*29660*/  IMAD.U32 R9, RZ, RZ, UR42 ;  /* 0x0000002aff097e24 */ /* 0x001fc8000f8e00ff */
[----:B------:R0:W1:Y:S03]  /*29670*/  SYNCS.PHASECHK.TRANS64.TRYWAIT P0, [R9+URZ+0x32410], R6 ;  /* 0x03241006090075a7 */ /* 0x000066000800017f */
[----:B-1----:R-:W-:Y:S05]  /*29680*/  @!P0 NANOSLEEP.SYNCS 0x989680 ;  /* 0x009896800000895d */ /* 0x002fea0003900000 */
[----:B------:R-:W1:Y:S02]  /*29690*/  @!P0 SYNCS.PHASECHK.TRANS64 P0, [R9+URZ+0x32410], R6 ;  /* 0x03241006090085a7 */ /* 0x000e64000800007f */
[----:B-1----:R-:W-:Y:S05]  /*296a0*/  @!P0 BRA `(.L_x_3412) ;  /* 0xfffffffc00ec8947 */ /* 0x002fea000383ffff */
[----:B------:R-:W-:Y:S05]  /*296b0*/  BRA `(.L_x_3623) ;  /* 0xfffffd9800887947 */ /* 0x000fea000383ffff */
.L_x_3419:
[----:B-1----:R1:W2:Y:S02]  /*296c0*/  SYNCS.PHASECHK.TRANS64.TRYWAIT P0, [R8+URZ], R9 ;  /* 0x00000009080075a7 */ /* 0x0022a4000800017f */
[----:B--2---:R-:W-:Y:S05]  /*296d0*/  @!P0 NANOSLEEP.SYNCS 0x989680 ;  /* 0x009896800000895d */ /* 0x004fea0003900000 */
[----:B------:R-:W2:Y:S02]  /*296e0*/  @!P0 SYNCS.PHASECHK.TRANS64 P0, [R8+URZ], R9 ;  /* 0x00000009080085a7 */ /* 0x000ea4000800007f */
[----:B--2---:R-:W-:Y:S05]  /*296f0*/  @!P0 BRA `(.L_x_3419) ;  /* 0xfffffffc00f08947 */ /* 0x004fea000383ffff */
[----:B------:R-:W-:Y:S05]  /*29700*/  BRA `(.L_x_3418) ;  /* 0xfffffd9800cc7947 */ /* 0x000fea000383ffff */
.L_x_3457:
[----:B0-----:R0:W2:Y:S02]  /*29710*/  SYNCS.PHASECHK.TRANS64.TRYWAIT P0, [R6+URZ], R7 ;  /* 0x00000007060075a7 */ /* 0x0010a4000800017f */
[----:B--2---:R-:W-:Y:S05]  /*29720*/  @!P0 NANOSLEEP.SYNCS 0x989680 ;  /* 0x009896800000895d */ /* 0x004fea0003900000 */
[----:B------:R-:W2:Y:S02]  /*29730*/  @!P0 SYNCS.PHASECHK.TRANS64 P0, [R6+URZ], R7 ;  /* 0x00000007060085a7 */ /* 0x000ea4000800007f */
[----:B--2---:R-:W-:Y:S05]  /*29740*/  @!P0 BRA `(.L_x_3457) ;  /* 0xfffffffc00f08947 */ /* 0x004fea000383ffff */
[----:B------:R-:W-:Y:S05]  /*29750*/  BRA `(.L_x_3456) ;  /* 0xfffffe0800487947 */ /* 0x000fea000383ffff */
.L_x_3464:
[----:B0-----:R0:W1:Y:S02]  /*29760*/  SYNCS.PHASECHK.TRANS64.TRYWAIT P0, [R18+URZ], R19 ;  /* 0x00000013120075a7 */ /* 0x001064000800017f */
[----:B-1----:R-:W-:Y:S05]  /*29770*/  @!P0 NANOSLEEP.SYNCS 0x989680 ;  /* 0x009896800000895d */ /* 0x002fea0003900000 */
[----:B------:R-:W1:Y:S02]  /*29780*/  @!P0 SYNCS.PHASECHK.TRANS64 P0, [R18+URZ], R19 ;  /* 0x00000013120085a7 */ /* 0x000e64000800007f */
[----:B-1----:R-:W-:Y:S05]  /*29790*/  @!P0 BRA `(.L_x_3464) ;  /* 0xfffffffc00f08947 */ /* 0x002fea000383ffff */
[----:B------:R-:W-:Y:S05]  /*297a0*/  BRA `(.L_x_3463) ;  /* 0xfffffe0c006c7947 */ /* 0x000fea000383ffff */
.L_x_3477:
[----:B0-----:R0:W2:Y:S02]  /*297b0*/  SYNCS.PHASECHK.TRANS64.TRYWAIT P0, [R0+URZ], R7 ;  /* 0x00000007000075a7 */ /* 0x0010a4000800017f */
[----:B--2---:R-:W-:Y:S05]  /*297c0*/  @!P0 NANOSLEEP.SYNCS 0x989680 ;  /* 0x009896800000895d */ /* 0x004fea0003900000 */
[----:B------:R-:W2:Y:S02]  /*297d0*/  @!P0 SYNCS.PHASECHK.TRANS64 P0, [R0+URZ], R7 ;  /* 0x00000007000085a7 */ /* 0x000ea4000800007f */
[----:B--2---:R-:W-:Y:S05]  /*297e0*/  @!P0 BRA `(.L_x_3477) ;  /* 0xfffffffc00f08947 */ /* 0x004fea000383ffff */
[----:B------:R-:W-:Y:S05]  /*297f0*/  BRA `(.L_x_3476) ;  /* 0xfffffea400b07947 */ /* 0x000fea000383ffff */
.L_x_3484:
[----:B0-----:R0:W2:Y:S02]  /*29800*/  SYNCS.PHASECHK.TRANS64.TRYWAIT P0, [R7+URZ], R8 ;  /* 0x00000008070075a7 */ /* 0x0010a4000800017f */
[----:B--2---:R-:W-:Y:S05]  /*29810*/  @!P0 NANOSLEEP.SYNCS 0x989680 ;  /* 0x009896800000895d */ /* 0x004fea0003900000 */
[----:B------:R-:W2:Y:S02]  /*29820*/  @!P0 SYNCS.PHASECHK.TRANS64 P0, [R7+URZ], R8 ;  /* 0x00000008070085a7 */ /* 0x000ea4000800007f */
[----:B--2---:R-:W-:Y:S05]  /*29830*/  @!P0 BRA `(.L_x_3484) ;  /* 0xfffffffc00f08947 */ /* 0x004fea000383ffff */
[----:B------:R-:W-:Y:S05]  /*29840*/  BRA `(.L_x_3483) ;  /* 0xfffffea800e87947 */ /* 0x000fea000383ffff */
.L_x_3553:
        /* <DEDUP_REMOVED lines=11> */
.L_x_3625:
[----:B------:R-:W-:Y:S05]  /*29900*/  BSYNC B0 ;  /* 0x0000000000007941 */ /* 0x000fea0003800000 */
.L_x_3624:
[----:B------:R-:W-:Y:S05]  /*29910*/  BRA `(.L_x_3626) ;  /* 0xffffffb000a47947 */ /* 0x000fea000383ffff */
.L_x_3556:
[----:B0-----:R0:W2:Y:S02]  /*29920*/  SYNCS.PHASECHK.TRANS64.TRYWAIT P0, [R17+URZ+0x32440], R0 ;  /* 0x03244000110075a7 */ /* 0x0010a4000800017f */
[----:B--2---:R-:W-:Y:S05]  /*29930*/  @!P0 NANOSLEEP.SYNCS 0x989680 ;  /* 0x009896800000895d */ /* 0x004fea0003900000 */
[----:B------:R-:W2:Y:S02]  /*29940*/  @!P0 SYNCS.PHASECHK.TRANS64 P0, [R17+URZ+0x32440], R0 ;  /* 0x03244000110085a7 */ /* 0x000ea4000800007f */
[----:B--2---:R-:W-:Y:S05]  /*29950*/  @!P0 BRA `(.L_x_3556) ;  /* 0xfffffffc00f08947 */ /* 0x004fea000383ffff */
[----:B------:R-:W-:Y:S05]  /*29960*/  BRA `(.L_x_3627) ;  /* 0xffffffb4005c7947 */ /* 0x000fea000383ffff */
.L_x_3557:
        /* <DEDUP_REMOVED lines=8> */
.L_x_3629:
[----:B------:R-:W-:Y:S05]  /*299f0*/  BSYNC B0 ;  /* 0x0000000000007941 */ /* 0x000fea0003800000 */
.L_x_3628:
        /* <DEDUP_REMOVED lines=9> */
.L_x_3630:
[----:B------:R-:W-:Y:S02]  /*29a90*/  IMAD.MOV.U32 R13, RZ, RZ, R4 ;  /* 0x000000ffff0d7224 */ /* 0x000fe400078e0004 */
[----:B------:R-:W-:Y:S02]  /*29aa0*/  IMAD.MOV.U32 R12, RZ, RZ, 0x1 ;  /* 0x00000001ff0c7424 */ /* 0x000fe400078e00ff */
[----:B------:R-:W-:-:S07]  /*29ab0*/  IMAD.MOV.U32 R3, RZ, RZ, R14 ;  /* 0x000000ffff037224 */ /* 0x000fce00078e000e */
[----:B------:R-:W-:Y:S05]  /*29ac0*/  WARPSYNC.COLLECTIVE R15, `(.L_x_3631) ;  /* 0x000000000f087348 */ /* 0x000fea0003c00000 */
[----:B------:R0:W1:Y:S02]  /*29ad0*/  SHFL.IDX P6, R14, R13, R12, R11 ;  /* 0x0000000c0d0e7389 */ /* 0x00006400000c000b */
[----:B01----:R-:W-:Y:S01]  /*29ae0*/  ENDCOLLECTIVE ;  /* 0x000000000000791b */ /* 0x003fe20003800000 */
.L_x_3631:
        /* <DEDUP_REMOVED lines=15> */
.L_x_3632:
[----:B------:R-:W-:Y:S02]  /*29be0*/  @P0 IMAD R6, R5, 0x2, R22 ;  /* 0x0000000205060824 */ /* 0x000fe400078e0216 */
[----:B------:R-:W-:Y:S02]  /*29bf0*/  IMAD.MOV.U32 R13, RZ, RZ, R4 ;  /* 0x000000ffff0d7224 */ /* 0x000fe400078e0004 */
[----:B------:R-:W-:Y:S02]  /*29c00*/  IMAD.MOV.U32 R12, RZ, RZ, 0x2 ;  /* 0x00000002ff0c7424 */ /* 0x000fe400078e00ff */
[----:B------:R-:W-:-:S07]  /*29c10*/  IMAD.MOV.U32 R3, RZ, RZ, R14 ;  /* 0x000000ffff037224 */ /* 0x000fce00078e000e */
[----:B------:R-:W-:Y:S05]  /*29c20*/  WARPSYNC.COLLECTIVE R15, `(.L_x_3633) ;  /* 0x000000000f087348 */ /* 0x000fea0003c00000 */
[----:B------:R0:W1:Y:S02]  /*29c30*/  SHFL.IDX P6, R14, R13, R12, R11 ;  /* 0x0000000c0d0e7389 */ /* 0x00006400000c000b */
[----:B01----:R-:W-:Y:S01]  /*29c40*/  ENDCOLLECTIVE ;  /* 0x000000000000791b */ /* 0x003fe20003800000 */
.L_x_3633:
        /* <DEDUP_REMOVED lines=15> */
.L_x_3634:
[----:B------:R-:W-:Y:S02]  /*29d40*/  @P0 IMAD R6, R5, 0x2, R22 ;  /* 0x0000000205060824 */ /* 0x000fe400078e0216 */
[----:B------:R-:W-:Y:S02]  /*29d50*/  IMAD.MOV.U32 R13, RZ, RZ, R4 ;  /* 0x000000ffff0d7224 */ /* 0x000fe400078e0004 */
[----:B------:R-:W-:Y:S02]  /*29d60*/  IMAD.MOV.U32 R12, RZ, RZ, 0x3 ;  /* 0x00000003ff0c7424 */ /* 0x000fe400078e00ff */
[----:B------:R-:W-:-:S07]  /*29d70*/  IMAD.MOV.U32 R3, RZ, RZ, R14 ;  /* 0x000000ffff037224 */ /* 0x000fce00078e000e */
[----:B------:R-:W-:Y:S05]  /*29d80*/  WARPSYNC.COLLECTIVE R15, `(.L_x_3635) ;  /* 0x000000000f087348 */ /* 0x000fea0003c00000 */
[----:B------:R0:W1:Y:S02]  /*29d90*/  SHFL.IDX P6, R14, R13, R12, R11 ;  /* 0x0000000c0d0e7389 */ /* 0x00006400000c000b */
[----:B01----:R-:W-:Y:S01]  /*29da0*/  ENDCOLLECTIVE ;  /* 0x000000000000791b */ /* 0x003fe20003800000 */
.L_x_3635:
        /* <DEDUP_REMOVED lines=15> */
.L_x_3636:
[----:B------:R-:W-:Y:S02]  /*29ea0*/  @P0 IMAD R6, R5, 0x2, R22 ;  /* 0x0000000205060824 */ /* 0x000fe400078e0216 */
[----:B------:R-:W-:Y:S02]  /*29eb0*/  IMAD.MOV.U32 R13, RZ, RZ, R4 ;  /* 0x000000ffff0d7224 */ /* 0x000fe400078e0004 */
[----:B------:R-:W-:Y:S02]  /*29ec0*/  IMAD.MOV.U32 R12, RZ, RZ, 0x4 ;  /* 0x00000004ff0c7424 */ /* 0x000fe400078e00ff */
[----:B------:R-:W-:-:S07]  /*29ed0*/  IMAD.MOV.U32 R3, RZ, RZ, R14 ;  /* 0x000000ffff037224 */ /* 0x000fce00078e000e */
[----:B------:R-:W-:Y:S05]  /*29ee0*/  WARPSYNC.COLLECTIVE R15, `(.L_x_3637) ;  /* 0x000000000f087348 */ /* 0x000fea0003c00000 */
[----:B------:R0:W1:Y:S02]  /*29ef0*/  SHFL.IDX P6, R14, R13, R12, R11 ;  /* 0x0000000c0d0e7389 */ /* 0x00006400000c000b */
[----:B01----:R-:W-:Y:S01]  /*29f00*/  ENDCOLLECTIVE ;  /* 0x000000000000791b */ /* 0x003fe20003800000 */
.L_x_3637:
        /* <DEDUP_REMOVED lines=15> */
.L_x_3638:
[----:B------:R-:W-:Y:S02]  /*2a000*/  @P0 IMAD R6, R5, 0x2, R22 ;  /* 0x0000000205060824 */ /* 0x000fe400078e0216 */
[----:B------:R-:W-:Y:S02]  /*2a010*/  IMAD.MOV.U32 R13, RZ, RZ, R4 ;  /* 0x000000ffff0d7224 */ /* 0x000fe400078e0004 */
[----:B------:R-:W-:Y:S02]  /*2a020*/  IMAD.MOV.U32 R12, RZ, RZ, 0x5 ;  /* 0x00000005ff0c7424 */ /* 0x000fe400078e00ff */
[----:B------:R-:W-:-:S07]  /*2a030*/  IMAD.MOV.U32 R3, RZ, RZ, R14 ;  /* 0x000000ffff037224 */ /* 0x000fce00078e000e */
[----:B------:R-:W-:Y:S05]  /*2a040*/  WARPSYNC.COLLECTIVE R15, `(.L_x_3639) ;  /* 0x000000000f087348 */ /* 0x000fea0003c00000 */
[----:B------:R0:W1:Y:S02]  /*2a050*/  SHFL.IDX P6, R14, R13, R12, R11 ;  /* 0x0000000c0d0e7389 */ /* 0x00006400000c000b */
[----:B01----:R-:W-:Y:S01]  /*2a060*/  ENDCOLLECTIVE ;  /* 0x000000000000791b */ /* 0x003fe20003800000 */
.L_x_3639:
        /* <DEDUP_REMOVED lines=10> */
.L_x_3640:
[----:B------:R-:W-:Y:S01]  /*2a110*/  @!PT LDS RZ, [RZ] ;  /* 0x00000000fffff984 */ /* 0x000fe20000000800 */
[----:B------:R-:W-:Y:S01]  /*2a120*/  @!PT LDS RZ, [RZ] ;  /* 0x00000000fffff984 */ /* 0x000fe20000000800 */
[----:B------:R-:W-:Y:S01]  /*2a130*/  @!PT LDS RZ, [RZ] ;  /* 0x00000000fffff984 */ /* 0x000fe20000000800 */
[----:B------:R1:W-:Y:S01]  /*2a140*/  @P0 LDGSTS.E.BYPASS.LTC128B.128 [R6+0x1e400], desc[UR36][R2.64], !P2 ;  /* 0x1e40000002060fae */ /* 0x0003e2000d101d64 */
[----:B------:R-:W-:Y:S01]  /*2a150*/  IMAD.MOV.U32 R0, RZ, RZ, R14 ;  /* 0x000000ffff007224 */ /* 0x000fe200078e000e */
[----:B------:R-:W-:Y:S06]  /*2a160*/  BRA `(.L_x_3641) ;  /* 0xffffffb000c87947 */ /* 0x000fec000383ffff */
.L_x_3562:
[----:B------:R0:W5:Y:S01]  /*2a170*/  LDL.LU R6, [R1+0x450] ;  /* 0x0004500001067983 */ /* 0x0001620000300800 */
[----:B------:R-:W-:Y:S01]  /*2a180*/  IMAD.MOV.U32 R13, RZ, RZ, R4 ;  /* 0x000000ffff0d7224 */ /* 0x000fe200078e0004 */
[----:B------:R-:W-:Y:S01]  /*2a190*/  LOP3.LUT R23, R23, 0xffffdfff, RZ, 0xc0, !PT ;  /* 0xffffdfff17177812 */ /* 0x000fe200078ec0ff */
[----:B------:R-:W-:Y:S02]  /*2a1a0*/  IMAD.MOV.U32 R12, RZ, RZ, RZ ;  /* 0x000000ffff0c7224 */ /* 0x000fe400078e00ff */
[----:B------:R-:W-:Y:S02]  /*2a1b0*/  IMAD.MOV.U32 R11, RZ, RZ, 0x181f ;  /* 0x0000181fff0b7424 */ /* 0x000fe400078e00ff */
[----:B------:R-:W-:Y:S02]  /*2a1c0*/  IMAD.MOV.U32 R15, RZ, RZ, -0x1 ;  /* 0xffffffffff0f7424 */ /* 0x000fe400078e00ff */
[----:B0-----:R-:W-:-:S07]  /*2a1d0*/  IMAD.IADD R37, R21, 0x1, R37 ;  /* 0x0000000115257824 */ /* 0x001fce00078e0225 */
[----:B-1---5:R-:W-:Y:S05]  /*2a1e0*/  WARPSYNC.COLLECTIVE R15, `(.L_x_3642) ;  /* 0x000000000f087348 */ /* 0x022fea0003c00000 */
[----:B------:R0:W2:Y:S02]  /*2a1f0*/  SHFL.IDX P6, R14, R13, R12, R11 ;  /* 0x0000000c0d0e7389 */ /* 0x0000a400000c000b */
[----:B012--5:R-:W-:Y:S01]  /*2a200*/  ENDCOLLECTIVE ;  /* 0x000000000000791b */ /* 0x027fe20003800000 */
.L_x_3642:
[----:B------:R-:W-:Y:S02]  /*2a210*/  IMAD.MOV.U32 R13, RZ, RZ, R0 ;  /* 0x000000ffff0d7224 */ /* 0x000fe400078e0000 */
[----:B------:R-:W-:-:S07]  /*2a220*/  IMAD.MOV.U32 R2, RZ, RZ, R14 ;  /* 0x000000ffff027224 */ /* 0x000fce00078e000e */
[----:B------:R-:W-:Y:S05]  /*2a230*/  WARPSYNC.COLLECTIVE R15, `(.L_x_3643) ;  /* 0x000000000f087348 */ /* 0x000fea0003c00000 */
[----:B------:R0:W1:Y:S02]  /*2a240*/  SHFL.IDX P6, R14, R13, R12, R11 ;  /* 0x0000000c0d0e7389 */ /* 0x00006400000c000b */
[----:B01----:R-:W-:Y:S01]  /*2a250*/  ENDCOLLECTIVE ;  /* 0x000000000000791b */ /* 0x003fe20003800000 */
.L_x_3643:
[----:B------:R-:W-:Y:S02]  /*2a260*/  IMAD.MOV.U32 R13, RZ, RZ, R4 ;  /* 0x000000ffff0d7224 */ /* 0x000fe400078e0004 */
[----:B------:R-:W-:Y:S02]  /*2a270*/  IMAD.MOV.U32 R12, RZ, RZ, 0x1 ;  /* 0x00000001ff0c7424 */ /* 0x000fe400078e00ff */
[----:B------:R-:W-:-:S07]  /*2a280*/  IMAD.MOV.U32 R3, RZ, RZ, R14 ;  /* 0x000000ffff037224 */ /* 0x000fce00078e000e */
[----:B------:R-:W-:Y:S05]  /*2a290*/  WARPSYNC.COLLECTIVE R15, `(.L_x_3644) ;  /* 0x000000000f087348 */ /* 0x000fea0003c00000 */
[----:B------:R0:W1:Y:S02]  /*2a2a0*/  SHFL.IDX P6, R14, R13, R12, R11 ;  /* 0x0000000c0d0e7389 */ /* 0x00006400000c000b */
[----:B01----:R-:W-:Y:S01]  /*2a2b0*/  ENDCOLLECTIVE ;  /* 0x000000000000791b */ /* 0x003fe20003800000 */
.L_x_3644:
[----:B------:R-:W-:Y:S02]  /*2a2c0*/  IMAD.MOV.U32 R13, RZ, RZ, R0 ;  /* 0x000000ffff0d7224 */ /* 0x000fe400078e0000 */
[----:B------:R-:W-:-:S05]  /*2a2d0*/  IMAD R5, R6, R5, RZ ;  /* 0x0000000506057224 */ /* 0x000fca00078e02ff */
[----:B------:R-:W-:-:S13]  /*2a2e0*/  ISETP.GE.AND P2, PT, R37, R5, PT ;  /* 0x000000052500720c */ /* 0x000fda0003f46270 */
[----:B------:R-:W-:Y:S02]  /*2a2f0*/  @!P2 LEA R3, P1, R20, R3, 0x1 ;  /* 0x000000031403a211 */ /* 0x000fe400078208ff */
[----:B------:R-:W-:-:S03]  /*2a300*/  @P2 LOP3.LUT R23, R23, 0x2000, RZ, 0xfc, !PT ;  /* 0x0000200017172812 */ /* 0x000fc600078efcff */
[----:B------:R-:W-:Y:S01]  /*2a310*/  @!P2 IMAD.X R8, RZ, RZ, R2, P1 ;  /* 0x000000ffff08a224 */ /* 0x000fe200008e0602 */
[----:B------:R-:W-:Y:S01]  /*2a320*/  LOP3.LUT R23, R23, 0xffffefff, RZ, 0xc0, !PT ;  /* 0xffffefff17177812 */ /* 0x000fe200078ec0ff */
[----:B------:R-:W-:Y:S02]  /*2a330*/  @!P2 IMAD.MOV.U32 R2, RZ, RZ, R3 ;  /* 0x000000ffff02a224 */ /* 0x000fe400078e0003 */
        /* <DEDUP_REMOVED lines=11> */
.L_x_3645:
[----:B------:R-:W-:Y:S01]  /*2a3f0*/  @P2 LOP3.LUT R23, R23, 0x1000, RZ, 0xfc, !PT ;  /* 0x0000100017172812 */ /* 0x000fe200078efcff */
[----:B------:R-:W-:-:S03]  /*2a400*/  IMAD.MOV.U32 R13, RZ, RZ, R4 ;  /* 0x000000ffff0d7224 */ /* 0x000fc600078e0004 */
[----:B------:R-:W-:Y:S01]  /*2a410*/  LOP3.LUT R23, R23, 0xfffff7ff, RZ, 0xc0, !PT ;  /* 0xfffff7ff17177812 */ /* 0x000fe200078ec0ff */
[----:B------:R-:W-:-:S05]  /*2a420*/  IMAD.MOV.U32 R12, RZ, RZ, R14 ;  /* 0x000000ffff0c7224 */ /* 0x000fca00078e000e */
[----:B------:R-:W-:-:S05]  /*2a430*/  @!P2 LEA R12, P1, R20, R12, 0x1 ;  /* 0x0000000c140ca211 */ /* 0x000fca00078208ff */
[----:B------:R-:W-:Y:S02]  /*2a440*/  @!P2 IMAD.X R7, RZ, RZ, R2, P1 ;  /* 0x000000ffff07a224 */ /* 0x000fe400008e0602 */
[----:B------:R-:W-:Y:S02]  /*2a450*/  @!P2 IMAD.MOV.U32 R2, RZ, RZ, R12 ;  /* 0x000000ffff02a224 */ /* 0x000fe400078e000c */
[----:B------:R-:W-:Y:S02]  /*2a460*/  IMAD.MOV.U32 R12, RZ, RZ, 0x2 ;  /* 0x00000002ff0c7424 */ /* 0x000fe400078e00ff */
[----:B------:R-:W-:-:S07]  /*2a470*/  @!P2 IMAD.MOV.U32 R3, RZ, RZ, R7 ;  /* 0x000000ffff03a224 */ /* 0x000fce00078e0007 */
[----:B------:R-:W-:Y:S05]  /*2a480*/  WARPSYNC.COLLECTIVE R15, `(.L_x_3646) ;  /* 0x000000000f087348 */ /* 0x000fea0003c00000 */
[----:B------:R0:W1:Y:S02]  /*2a490*/  SHFL.IDX P6, R14, R13, R12, R11 ;  /* 0x0000000c0d0e7389 */ /* 0x00006400000c000b */
[----:B01----:R-:W-:Y:S01]  /*2a4a0*/  ENDCOLLECTIVE ;  /* 0x000000000000791b */ /* 0x003fe20003800000 */
.L_x_3646:
        /* <DEDUP_REMOVED lines=11> */
.L_x_3647:
        /* <DEDUP_REMOVED lines=8> */
.L_x_3648:
        /* <DEDUP_REMOVED lines=15> */
.L_x_3649:
[----:B------:R-:W-:Y:S01]  /*2a6d0*/  @P2 LOP3.LUT R23, R23, 0x200, RZ, 0xfc, !PT ;  /* 0x0000020017172812 */ /* 0x000fe200078efcff */
[----:B------:R-:W-:-:S03]  /*2a6e0*/  IMAD.MOV.U32 R12, RZ, RZ, 0x4 ;  /* 0x00000004ff0c7424 */ /* 0x000fc600078e00ff */
[----:B------:R-:W-:Y:S01]  /*2a6f0*/  LOP3.LUT R23, R23, 0xfffffeff, RZ, 0xc0, !PT ;  /* 0xfffffeff17177812 */ /* 0x000fe200078ec0ff */
[----:B------:R-:W-:-:S05]  /*2a700*/  IMAD.MOV.U32 R9, RZ, RZ, R14 ;  /* 0x000000ffff097224 */ /* 0x000fca00078e000e */
[----:B------:R-:W-:-:S05]  /*2a710*/  @!P2 LEA R13, P1, R20, R9, 0x1 ;  /* 0x00000009140da211 */ /* 0x000fca00078208ff */
[----:B------:R-:W-:Y:S02]  /*2a720*/  @!P2 IMAD.X R11, RZ, RZ, R2, P1 ;  /* 0x000000ffff0ba224 */ /* 0x000fe400008e0602 */
[----:B------:R-:W-:Y:S02]  /*2a730*/  @!P2 IMAD.MOV.U32 R2, RZ, RZ, R13 ;  /* 0x000000ffff02a224 */ /* 0x000fe400078e000d */
[----:B------:R-:W-:Y:S02]  /*2a740*/  @!P2 IMAD.MOV.U32 R3, RZ, RZ, R11 ;  /* 0x000000ffff03a224 */ /* 0x000fe400078e000b */
[----:B------:R-:W-:Y:S02]  /*2a750*/  IMAD.MOV.U32 R13, RZ, RZ, R4 ;  /* 0x000000ffff0d7224 */ /* 0x000fe400078e0004 */
[----:B------:R-:W-:Y:S01]  /*2a760*/  IMAD.MOV.U32 R11, RZ, RZ, 0x181f ;  /* 0x0000181fff0b7424 */ /* 0x000fe200078e00ff */
[----:B------:R-:W-:Y:S01]  /*2a770*/  @!PT LDS RZ, [RZ] ;  /* 0x00000000fffff984 */ /* 0x000fe20000000800 */
[----:B------:R-:W-:Y:S01]  /*2a780*/  @!PT LDS RZ, [RZ] ;  /* 0x00000000fffff984 */ /* 0x000fe20000000800 */
[----:B------:R-:W-:Y:S01]  /*2a790*/  @!PT LDS RZ, [RZ] ;  /* 0x00000000fffff984 */ /* 0x000fe20000000800 */
[----:B------:R0:W-:Y:S06]  /*2a7a0*/  @!P2 LDGSTS.E.BYPASS.LTC128B.128 [R25+0x19c00], desc[UR36][R2.64], !P0 ;  /* 0x19c000000219afae */ /* 0x0001ec000c101d64 */
[----:B0-----:R-:W-:Y:S05]  /*2a7b0*/  WARPSYNC.COLLECTIVE R15, `(.L_x_3650) ;  /* 0x000000000f087348 */ /* 0x001fea0003c00000 */
[----:B------:R1:W2:Y:S02]  /*2a7c0*/  SHFL.IDX P6, R14, R13, R12, R11 ;  /* 0x0000000c0d0e7389 */ /* 0x0002a400000c000b */
[----:B012---:R-:W-:Y:S01]  /*2a7d0*/  ENDCOLLECTIVE ;  /* 0x000000000000791b */ /* 0x007fe20003800000 */
.L_x_3650:
[----:B------:R-:W-:-:S05]  /*2a7e0*/  VIADD R2, R37, 0x40 ;  /* 0x0000004025027836 */ /* 0x000fca0000000000 */
[----:B------:R-:W-:Y:S01]  /*2a7f0*/  ISETP.GE.AND P2, PT, R2, R5, PT ;  /* 0x000000050200720c */ /* 0x000fe20003f46270 */
[----:B------:R-:W-:Y:S02]  /*2a800*/  IMAD.MOV.U32 R13, RZ, RZ, R0 ;  /* 0x000000ffff0d7224 */ /* 0x000fe400078e0000 */
[----:B------:R-:W-:-:S10]  /*2a810*/  IMAD.MOV.U32 R2, RZ, RZ, R14 ;  /* 0x000000ffff027224 */ /* 0x000fd400078e000e */
[----:B------:R-:W-:Y:S05]  /*2a820*/  WARPSYNC.COLLECTIVE R15, `(.L_x_3651) ;  /* 0x000000000f087348 */ /* 0x000fea0003c00000 */
[----:B------:R0:W1:Y:S02]  /*2a830*/  SHFL.IDX P6, R14, R13, R12, R11 ;  /* 0x0000000c0d0e7389 */ /* 0x00006400000c000b */
[----:B01----:R-:W-:Y:S01]  /*2a840*/  ENDCOLLECTIVE ;  /* 0x000000000000791b */ /* 0x003fe20003800000 */
.L_x_3651:
[----:B------:R-:W-:-:S04]  /*2a850*/  @P2 LOP3.LUT R23, R23, 0x100, RZ, 0xfc, !PT ;  /* 0x0000010017172812 */ /* 0x000fc800078efcff */
[----:B------:R-:W-:Y:S01]  /*2a860*/  LOP3.LUT R23, R23, 0xffffff7f, RZ, 0xc0, !PT ;  /* 0xffffff7f17177812 */ /* 0x000fe200078ec0ff */
[----:B------:R-:W-:Y:S02]  /*2a870*/  IMAD.MOV.U32 R13, RZ, RZ, R4 ;  /* 0x000000ffff0d7224 */ /* 0x000fe400078e0004 */
[----:B------:R-:W-:Y:S02]  /*2a880*/  IMAD.MOV.U32 R12, RZ, RZ, 0x5 ;  /* 0x00000005ff0c7424 */ /* 0x000fe400078e00ff */
[----:B------:R-:W-:-:S05]  /*2a890*/  IMAD.MOV.U32 R9, RZ, RZ, R14 ;  /* 0x000000ffff097224 */ /* 0x000fca00078e000e */
[----:B------:R-:W-:-:S05]  /*2a8a0*/  @!P2 LEA R15, P1, R20, R9, 0x1 ;  /* 0x00000009140fa211 */ /* 0x000fca00078208ff */
[----:B------:R-:W-:Y:S02]  /*2a8b0*/  @!P2 IMAD.X R14, RZ, RZ, R2, P1 ;  /* 0x000000ffff0ea224 */ /* 0x000fe400008e0602 */
[----:B------:R-:W-:Y:S02]  /*2a8c0*/  @!P2 IMAD.MOV.U32 R2, RZ, RZ, R15 ;  /* 0x000000ffff02a224 */ /* 0x000fe400078e000f */
[----:B------:R-:W-:Y:S02]  /*2a8d0*/  IMAD.MOV.U32 R15, RZ, RZ, -0x1 ;  /* 0xffffffffff0f7424 */ /* 0x000fe400078e00ff */
[----:B------:R-:W-:-:S07]  /*2a8e0*/  @!P2 IMAD.MOV.U32 R3, RZ, RZ, R14 ;  /* 0x000000ffff03a224 */ /* 0x000fce00078e000e */
[----:B------:R-:W-:Y:S05]  /*2a8f0*/  WARPSYNC.COLLECTIVE R15, `(.L_x_3652) ;  /* 0x000000000f087348 */ /* 0x000fea0003c00000 */
[----:B------:R0:W1:Y:S02]  /*2a900*/  SHFL.IDX P6, R14, R13, R12, R11 ;  /* 0x0000000c0d0e7389 */ /* 0x00006400000c000b */
[----:B01----:R-:W-:Y:S01]  /*2a910*/  ENDCOLLECTIVE ;  /* 0x000000000000791b */ /* 0x003fe20003800000 */
.L_x_3652:
        /* <DEDUP_REMOVED lines=11> */
.L_x_3653:
        /* <DEDUP_REMOVED lines=8> */
.L_x_3654:
        /* <DEDUP_REMOVED lines=13> */
.L_x_3655:
        /* <DEDUP_REMOVED lines=9> */
.L_x_3656:
        /* <DEDUP_REMOVED lines=13> */
.L_x_3657:
[----:B------:R-:W-:Y:S01]  /*2ac80*/  IMAD.MOV.U32 R0, RZ, RZ, R14 ;  /* 0x000000ffff007224 */ /* 0x000fe200078e000e */
[----:B------:R-:W-:Y:S06]  /*2ac90*/  BRA `(.L_x_3658) ;  /* 0xffffffb400007947 */ /* 0x000fec000383ffff */
.L_x_3566:
        /* <DEDUP_REMOVED lines=8> */
.L_x_3660:
[----:B------:R-:W-:Y:S05]  /*2ad20*/  BSYNC B0 ;  /* 0x0000000000007941 */ /* 0x000fea0003800000 */
.L_x_3659:
        /* <DEDUP_REMOVED lines=9> */
.L_x_3661:
[----:B------:R-:W-:Y:S02]  /*2adc0*/  IMAD.MOV.U32 R13, RZ, RZ, R4 ;  /* 0x000000ffff0d7224 */ /* 0x000fe400078e0004 */
[----:B------:R-:W-:Y:S02]  /*2add0*/  IMAD.MOV.U32 R12, RZ, RZ, 0x1 ;  /* 0x00000001ff0c7424 */ /* 0x000fe400078e00ff */
[----:B------:R-:W-:-:S07]  /*2ade0*/  IMAD.MOV.U32 R3, RZ, RZ, R14 ;  /* 0x000000ffff037224 */ /* 0x000fce00078e000e */
[----:B------:R-:W-:Y:S05]  /*2adf0*/  WARPSYNC.COLLECTIVE R15, `(.L_x_3662) ;  /* 0x000000000f087348 */ /* 0x000fea0003c00000 */
[----:B------:R0:W1:Y:S02]  /*2ae00*/  SHFL.IDX P6, R14, R13, R12, R11 ;  /* 0x0000000c0d0e7389 */ /* 0x00006400000c000b */
[----:B01----:R-:W-:Y:S01]  /*2ae10*/  ENDCOLLECTIVE ;  /* 0x000000000000791b */ /* 0x003fe20003800000 */
.L_x_3662:
        /* <DEDUP_REMOVED lines=10> */
.L_x_3663:
        /* <DEDUP_REMOVED lines=12> */
[----:B------:R-:W-:-:S05]  /*2af80*/  @!P6 LEA R2, P0, R6, R2, 0x1 ;  /* 0x000000020602e211 */ /* 0x000fca00078008ff */
[----:B------:R-:W-:-:S05]  /*2af90*/  @!P6 IMAD.X R3, RZ, RZ, R5, P0 ;  /* 0x000000ffff03e224 */ /* 0x000fca00000e0605 */
[----:B------:R0:W-:Y:S04]  /*2afa0*/  @!P6 LDGSTS.E.BYPASS.LTC128B.128 [R25+0x22c00], desc[UR36][R2.64], !P4 ;  /* 0x22c000000219efae */ /* 0x0001e8000e101d64 */
[----:B------:R0:W-:Y:S04]  /*2afb0*/  @!P6 LDGSTS.E.BYPASS.LTC128B.128 [R25+0x26c00], desc[UR36][R2.64+0x80], !P3 ;  /* 0x26c000800219efae */ /* 0x0001e8000d901d64 */
[----:B------:R0:W-:Y:S04]  /*2afc0*/  @!P6 LDGSTS.E.BYPASS.LTC128B.128 [R25+0x2ac00], desc[UR36][R2.64+0x100], !P2 ;  /* 0x2ac001000219efae */ /* 0x0001e8000d101d64 */
[----:B------:R0:W-:Y:S02]  /*2afd0*/  @!P6 LDGSTS.E.BYPASS.LTC128B.128 [R25+0x2ec00], desc[UR36][R2.64+0x180], !P1 ;  /* 0x2ec001800219efae */ /* 0x0001e4000c901d64 */
[----:B0-----:R-:W-:Y:S05]  /*2afe0*/  WARPSYNC.COLLECTIVE R15, `(.L_x_3664) ;  /* 0x000000000f087348 */ /* 0x001fea0003c00000 */
[----:B------:R1:W2:Y:S02]  /*2aff0*/  SHFL.IDX P6, R14, R13, R12, R11 ;  /* 0x0000000c0d0e7389 */ /* 0x0002a400000c000b */
[----:B012---:R-:W-:Y:S01]  /*2b000*/  ENDCOLLECTIVE ;  /* 0x000000000000791b */ /* 0x007fe20003800000 */
.L_x_3664:
[----:B------:R-:W-:Y:S02]  /*2b010*/  IMAD.MOV.U32 R13, RZ, RZ, R0 ;  /* 0x000000ffff0d7224 */ /* 0x000fe400078e0000 */
[----:B------:R-:W-:-:S07]  /*2b020*/  IMAD.MOV.U32 R5, RZ, RZ, R14 ;  /* 0x000000ffff057224 */ /* 0x000fce00078e000e */
[----:B------:R-:W-:Y:S05]  /*2b030*/  WARPSYNC.COLLECTIVE R15, `(.L_x_3665) ;  /* 0x000000000f087348 */ /* 0x000fea0003c00000 */
[----:B------:R0:W1:Y:S02]  /*2b040*/  SHFL.IDX P6, R14, R13, R12, R11 ;  /* 0x0000000c0d0e7389 */ /* 0x00006400000c000b */
[----:B01----:R-:W-:Y:S01]  /*2b050*/  ENDCOLLECTIVE ;  /* 0x000000000000791b */ /* 0x003fe20003800000 */
.L_x_3665:
[----:B------:R-:W-:Y:S02]  /*2b060*/  IMAD.MOV.U32 R13, RZ, RZ, R4 ;  /* 0x000000ffff0d7224 */ /* 0x000fe400078e0004 */
[----:B------:R-:W-:Y:S02]  /*2b070*/  IMAD.MOV.U32 R12, RZ, RZ, 0x3 ;  /* 0x00000003ff0c7424 */ /* 0x000fe400078e00ff */
[----:B------:R-:W-:-:S07]  /*2b080*/  IMAD.MOV.U32 R2, RZ, RZ, R14 ;  /* 0x000000ffff027224 */ /* 0x000fce00078e000e */
[----:B------:R-:W-:Y:S05]  /*2b090*/  WARPSYNC.COLLECTIVE R15, `(.L_x_3666) ;  /* 0x000000000f087348 */ /* 0x000fea0003c00000 */
[----:B------:R0:W1:Y:S02]  /*2b0a0*/  SHFL.IDX P6, R14, R13, R12, R11 ;  /* 0x0000000c0d0e7389 */ /* 0x00006400000c000b */
[----:B01----:R-:W-:Y:S01]  /*2b0b0*/  ENDCOLLECTIVE ;  /* 0x000000000000791b */ /* 0x003fe20003800000 */
.L_x_3666:
        /* <DEDUP_REMOVED lines=15> */
.L_x_3667:
        /* <DEDUP_REMOVED lines=16> */
.L_x_3668:
[----:B------:R-:W-:Y:S02]  /*2b2b0*/  IMAD.MOV.U32 R13, RZ, RZ, R0 ;  /* 0x000000ffff0d7224 */ /* 0x000fe400078e0000 */
[----:B------:R-:W-:-:S07]  /*2b2c0*/  IMAD.MOV.U32 R5, RZ, RZ, R14 ;  /* 0x000000ffff057224 */ /* 0x000fce00078e000e */
[----:B------:R-:W-:Y:S05]  /*2b2d0*/  WARPSYNC.COLLECTIVE R15, `(.L_x_3669) ;  /* 0x000000000f087348 */ /* 0x000fea0003c00000 */
[----:B------:R0:W1:Y:S02]  /*2b2e0*/  SHFL.IDX P6, R14, R13, R12, R11 ;  /* 0x0000000c0d0e7389 */ /* 0x00006400000c000b */
[----:B01----:R-:W-:Y:S01]  /*2b2f0*/  ENDCOLLECTIVE ;  /* 0x000000000000791b */ /* 0x003fe20003800000 */
.L_x_3669:
[----:B------:R-:W-:Y:S02]  /*2b300*/  IMAD.MOV.U32 R13, RZ, RZ, R4 ;  /* 0x000000ffff0d7224 */ /* 0x000fe400078e0004 */
[----:B------:R-:W-:Y:S02]  /*2b310*/  IMAD.MOV.U32 R12, RZ, RZ, 0x5 ;  /* 0x00000005ff0c7424 */ /* 0x000fe400078e00ff */
[----:B------:R-:W-:-:S07]  /*2b320*/  IMAD.MOV.U32 R2, RZ, RZ, R14 ;  /* 0x000000ffff027224 */ /* 0x000fce00078e000e */
[----:B------:R-:W-:Y:S05]  /*2b330*/  WARPSYNC.COLLECTIVE R15, `(.L_x_3670) ;  /* 0x000000000f087348 */ /* 0x000fea0003c00000 */
[----:B------:R0:W1:Y:S02]  /*2b340*/  SHFL.IDX P6, R14, R13, R12, R11 ;  /* 0x0000000c0d0e7389 */ /* 0x00006400000c000b */
[----:B01----:R-:W-:Y:S01]  /*2b350*/  ENDCOLLECTIVE ;  /* 0x000000000000791b */ /* 0x003fe20003800000 */
.L_x_3670:
        /* <DEDUP_REMOVED lines=15> */
.L_x_3671:
        /* <DEDUP_REMOVED lines=16> */
.L_x_3672:
[----:B------:R-:W-:Y:S02]  /*2b550*/  IMAD.MOV.U32 R13, RZ, RZ, R0 ;  /* 0x000000ffff0d7224 */ /* 0x000fe400078e0000 */
[----:B------:R-:W-:-:S07]  /*2b560*/  IMAD.MOV.U32 R5, RZ, RZ, R14 ;  /* 0x000000ffff057224 */ /* 0x000fce00078e000e */
[----:B------:R-:W-:Y:S05]  /*2b570*/  WARPSYNC.COLLECTIVE R15, `(.L_x_3673) ;  /* 0x000000000f087348 */ /* 0x000fea0003c00000 */
[----:B------:R0:W1:Y:S02]  /*2b580*/  SHFL.IDX P6, R14, R13, R12, R11 ;  /* 0x0000000c0d0e7389 */ /* 0x00006400000c000b */
[----:B01----:R-:W-:Y:S01]  /*2b590*/  ENDCOLLECTIVE ;  /* 0x000000000000791b */ /* 0x003fe20003800000 */
.L_x_3673:
[----:B------:R-:W-:Y:S02]  /*2b5a0*/  IMAD.MOV.U32 R13, RZ, RZ, R4 ;  /* 0x000000ffff0d7224 */ /* 0x000fe400078e0004 */
[----:B------:R-:W-:Y:S02]  /*2b5b0*/  IMAD.MOV.U32 R12, RZ, RZ, 0x7 ;  /* 0x00000007ff0c7424 */ /* 0x000fe400078e00ff */
[----:B------:R-:W-:-:S07]  /*2b5c0*/  IMAD.MOV.U32 R2, RZ, RZ, R14 ;  /* 0x000000ffff027224 */ /* 0x000fce00078e000e */
[----:B------:R-:W-:Y:S05]  /*2b5d0*/  WARPSYNC.COLLECTIVE R15, `(.L_x_3674) ;  /* 0x000000000f087348 */ /* 0x000fea0003c00000 */
[----:B------:R0:W1:Y:S02]  /*2b5e0*/  SHFL.IDX P6, R14, R13, R12, R11 ;  /* 0x0000000c0d0e7389 */ /* 0x00006400000c000b */
[----:B01----:R-:W-:Y:S01]  /*2b5f0*/  ENDCOLLECTIVE ;  /* 0x000000000000791b */ /* 0x003fe20003800000 */
.L_x_3674:
        /* <DEDUP_REMOVED lines=14> */
.L_x_3675:
[----:B------:R-:W-:Y:S05]  /*2b6e0*/  BRA `(.L_x_3676) ;  /* 0xffffffb4002c7947 */ /* 0x000fea000383ffff */
.L_x_3571:
[----:B0-----:R0:W3:Y:S02]  /*2b6f0*/  SYNCS.PHASECHK.TRANS64.TRYWAIT P0, [R22+URZ+0x32420], R3 ;  /* 0x03242003160075a7 */ /* 0x0010e4000800017f */
[----:B---3--:R-:W-:Y:S05]  /*2b700*/  @!P0 NANOSLEEP.SYNCS 0x989680 ;  /* 0x009896800000895d */ /* 0x008fea0003900000 */
[----:B------:R-:W3:Y:S02]  /*2b710*/  @!P0 SYNCS.PHASECHK.TRANS64 P0, [R22+URZ+0x32420], R3 ;  /* 0x03242003160085a7 */ /* 0x000ee4000800007f */
[----:B---3--:R-:W-:Y:S05]  /*2b720*/  @!P0 BRA `(.L_x_3571) ;  /* 0xfffffffc00f08947 */ /* 0x008fea000383ffff */
[----:B------:R-:W-:Y:S05]  /*2b730*/  BRA `(.L_x_3677) ;  /* 0xffffffb4009c7947 */ /* 0x000fea000383ffff */
.L_x_3574:
[----:B---3--:R3:W4:Y:S02]  /*2b740*/  SYNCS.PHASECHK.TRANS64.TRYWAIT P0, [R17+URZ+0x32460], R0 ;  /* 0x03246000110075a7 */ /* 0x008724000800017f */
[----:B----4-:R-:W-:Y:S05]  /*2b750*/  @!P0 NANOSLEEP.SYNCS 0x989680 ;  /* 0x009896800000895d */ /* 0x010fea0003900000 */
[----:B------:R-:W4:Y:S02]  /*2b760*/  @!P0 SYNCS.PHASECHK.TRANS64 P0, [R17+URZ+0x32460], R0 ;  /* 0x03246000110085a7 */ /* 0x000f24000800007f */
[----:B----4-:R-:W-:Y:S05]  /*2b770*/  @!P0 BRA `(.L_x_3574) ;  /* 0xfffffffc00f08947 */ /* 0x010fea000383ffff */
[----:B------:R-:W-:Y:S05]  /*2b780*/  BRA `(.L_x_3678) ;  /* 0xffffffb400a87947 */ /* 0x000fea000383ffff */
.L_x_3575:
        /* <DEDUP_REMOVED lines=8> */
.L_x_3680:
[----:B------:R-:W-:Y:S05]  /*2b810*/  BSYNC B0 ;  /* 0x0000000000007941 */ /* 0x000fea0003800000 */
.L_x_3679:
        /* <DEDUP_REMOVED lines=13> */
.L_x_3681:
        /* <DEDUP_REMOVED lines=9> */
.L_x_3682:
        /* <DEDUP_REMOVED lines=17> */
.L_x_3683:
[----:B------:R-:W-:Y:S02]  /*2ba90*/  IMAD.MOV.U32 R13, RZ, RZ, R6 ;  /* 0x000000ffff0d7224 */ /* 0x000fe400078e0006 */
[----:B------:R-:W-:Y:S01]  /*2baa0*/  IMAD.MOV.U32 R12, RZ, RZ, 0x2 ;  /* 0x00000002ff0c7424 */ /* 0x000fe200078e00ff */
[----:B------:R-:W-:-:S13]  /*2bab0*/  IADD3 R2, P3, R14, R0, RZ ;  /* 0x000000000e027210 */ /* 0x000fda0007f7e0ff */
[----:B------:R-:W-:Y:S05]  /*2bac0*/  WARPSYNC.COLLECTIVE R15, `(.L_x_3684) ;  /* 0x000000000f087348 */ /* 0x000fea0003c00000 */
[----:B------:R0:W1:Y:S02]  /*2bad0*/  SHFL.IDX P6, R14, R13, R12, R11 ;  /* 0x0000000c0d0e7389 */ /* 0x00006400000c000b */
[----:B01----:R-:W-:Y:S01]  /*2bae0*/  ENDCOLLECTIVE ;  /* 0x000000000000791b */ /* 0x003fe20003800000 */
.L_x_3684:
        /* <DEDUP_REMOVED lines=17> */
.L_x_3685:
[----:B------:R-:W-:Y:S02]  /*2bc00*/  IMAD.MOV.U32 R13, RZ, RZ, R6 ;  /* 0x000000ffff0d7224 */ /* 0x000fe400078e0006 */
[----:B------:R-:W-:Y:S01]  /*2bc10*/  IMAD.MOV.U32 R12, RZ, RZ, 0x3 ;  /* 0x00000003ff0c7424 */ /* 0x000fe200078e00ff */
[----:B------:R-:W-:-:S13]  /*2bc20*/  IADD3 R2, P3, R14, R0, RZ ;  /* 0x000000000e027210 */ /* 0x000fda0007f7e0ff */
[----:B------:R-:W-:Y:S05]  /*2bc30*/  WARPSYNC.COLLECTIVE R15, `(.L_x_3686) ;  /* 0x000000000f087348 */ /* 0x000fea0003c00000 */
[----:B------:R0:W1:Y:S02]  /*2bc40*/  SHFL.IDX P6, R14, R13, R12, R11 ;  /* 0x0000000c0d0e7389 */ /* 0x00006400000c000b */
[----:B01----:R-:W-:Y:S01]  /*2bc50*/  ENDCOLLECTIVE ;  /* 0x000000000000791b */ /* 0x003fe20003800000 */
.L_x_3686:
        /* <DEDUP_REMOVED lines=17> */
.L_x_3687:
[----:B------:R-:W-:Y:S02]  /*2bd70*/  IMAD.MOV.U32 R13, RZ, RZ, R6 ;  /* 0x000000ffff0d7224 */ /* 0x000fe400078e0006 */
[----:B------:R-:W-:Y:S01]  /*2bd80*/  IMAD.MOV.U32 R12, RZ, RZ, 0x4 ;  /* 0x00000004ff0c7424 */ /* 0x000fe200078e00ff */
[----:B------:R-:W-:-:S13]  /*2bd90*/  IADD3 R2, P3, R14, R0, RZ ;  /* 0x000000000e027210 */ /* 0x000fda0007f7e0ff */
[----:B------:R-:W-:Y:S05]  /*2bda0*/  WARPSYNC.COLLECTIVE R15, `(.L_x_3688) ;  /* 0x000000000f087348 */ /* 0x000fea0003c00000 */
[----:B------:R0:W1:Y:S02]  /*2bdb0*/  SHFL.IDX P6, R14, R13, R12, R11 ;  /* 0x0000000c0d0e7389 */ /* 0x00006400000c000b */
[----:B01----:R-:W-:Y:S01]  /*2bdc0*/  ENDCOLLECTIVE ;  /* 0x000000000000791b */ /* 0x003fe20003800000 */
.L_x_3688:
        /* <DEDUP_REMOVED lines=17> */
.L_x_3689:
[----:B------:R-:W-:Y:S02]  /*2bee0*/  IMAD.MOV.U32 R13, RZ, RZ, R6 ;  /* 0x000000ffff0d7224 */ /* 0x000fe400078e0006 */
[----:B------:R-:W-:Y:S01]  /*2bef0*/  IMAD.MOV.U32 R12, RZ, RZ, 0x5 ;  /* 0x00000005ff0c7424 */ /* 0x000fe200078e00ff */
[----:B------:R-:W-:-:S13]  /*2bf00*/  IADD3 R2, P3, R14, R0, RZ ;  /* 0x000000000e027210 */ /* 0x000fda0007f7e0ff */
[----:B------:R-:W-:Y:S05]  /*2bf10*/  WARPSYNC.COLLECTIVE R15, `(.L_x_3690) ;  /* 0x000000000f087348 */ /* 0x000fea0003c00000 */
[----:B------:R0:W1:Y:S02]  /*2bf20*/  SHFL.IDX P6, R14, R13, R12, R11 ;  /* 0x0000000c0d0e7389 */ /* 0x00006400000c000b */
[----:B01----:R-:W-:Y:S01]  /*2bf30*/  ENDCOLLECTIVE ;  /* 0x000000000000791b */ /* 0x003fe20003800000 */
.L_x_3690:
        /* <DEDUP_REMOVED lines=12> */
.L_x_3691:
        /* <DEDUP_REMOVED lines=9> */
.L_x_3582:
[----:B0-----:R0:W1:Y:S02]  /*2c090*/  SYNCS.PHASECHK.TRANS64.TRYWAIT P0, [R6+URZ+0x32440], R21 ;  /* 0x03244015060075a7 */ /* 0x001064000800017f */
[----:B-1----:R-:W-:Y:S05]  /*2c0a0*/  @!P0 NANOSLEEP.SYNCS 0x989680 ;  /* 0x009896800000895d */ /* 0x002fea0003900000 */
[----:B------:R-:W1:Y:S02]  /*2c0b0*/  @!P0 SYNCS.PHASECHK.TRANS64 P0, [R6+URZ+0x32440], R21 ;  /* 0x03244015060085a7 */ /* 0x000e64000800007f */
[----:B-1----:R-:W-:Y:S05]  /*2c0c0*/  @!P0 BRA `(.L_x_3582) ;  /* 0xfffffffc00f08947 */ /* 0x002fea000383ffff */
[----:B------:R-:W-:Y:S05]  /*2c0d0*/  BRA `(.L_x_3693) ;  /* 0xffffffb800347947 */ /* 0x000fea000383ffff */
.L_x_3583:
        /* <DEDUP_REMOVED lines=8> */
.L_x_3695:
[----:B------:R-:W-:Y:S05]  /*2c160*/  BSYNC B1 ;  /* 0x0000000000017941 */ /* 0x000fea0003800000 */
.L_x_3694:
        /* <DEDUP_REMOVED lines=9> */
.L_x_3696:
[----:B------:R-:W-:Y:S02]  /*2c200*/  IMAD.MOV.U32 R13, RZ, RZ, R9 ;  /* 0x000000ffff0d7224 */ /* 0x000fe400078e0009 */
[----:B------:R-:W-:Y:S02]  /*2c210*/  IMAD.MOV.U32 R12, RZ, RZ, 0x1 ;  /* 0x00000001ff0c7424 */ /* 0x000fe400078e00ff */
[----:B------:R-:W-:-:S07]  /*2c220*/  IMAD.MOV.U32 R2, RZ, RZ, R14 ;  /* 0x000000ffff027224 */ /* 0x000fce00078e000e */
[----:B------:R-:W-:Y:S05]  /*2c230*/  WARPSYNC.COLLECTIVE R15, `(.L_x_3697) ;  /* 0x000000000f087348 */ /* 0x000fea0003c00000 */
[----:B------:R0:W1:Y:S02]  /*2c240*/  SHFL.IDX P6, R14, R13, R12, R11 ;  /* 0x0000000c0d0e7389 */ /* 0x00006400000c000b */
[----:B01----:R-:W-:Y:S01]  /*2c250*/  ENDCOLLECTIVE ;  /* 0x000000000000791b */ /* 0x003fe20003800000 */
.L_x_3697:
        /* <DEDUP_REMOVED lines=11> */
.L_x_3698:
[----:B------:R-:W-:Y:S02]  /*2c310*/  IMAD.MOV.U32 R13, RZ, RZ, R9 ;  /* 0x000000ffff0d7224 */ /* 0x000fe400078e0009 */
[----:B------:R-:W-:Y:S02]  /*2c320*/  IMAD.MOV.U32 R12, RZ, RZ, 0x2 ;  /* 0x00000002ff0c7424 */ /* 0x000fe400078e00ff */
[----:B------:R-:W-:-:S07]  /*2c330*/  IMAD.MOV.U32 R2, RZ, RZ, R14 ;  /* 0x000000ffff027224 */ /* 0x000fce00078e000e */
[----:B------:R-:W-:Y:S05]  /*2c340*/  WARPSYNC.COLLECTIVE R15, `(.L_x_3699) ;  /* 0x000000000f087348 */ /* 0x000fea0003c00000 */
[----:B------:R0:W1:Y:S02]  /*2c350*/  SHFL.IDX P6, R14, R13, R12, R11 ;  /* 0x0000000c0d0e7389 */ /* 0x00006400000c000b */
[----:B01----:R-:W-:Y:S01]  /*2c360*/  ENDCOLLECTIVE ;  /* 0x000000000000791b */ /* 0x003fe20003800000 */
.L_x_3699:
        /* <DEDUP_REMOVED lines=11> */
.L_x_3700:
[----:B------:R-:W-:Y:S02]  /*2c420*/  IMAD.MOV.U32 R13, RZ, RZ, R9 ;  /* 0x000000ffff0d7224 */ /* 0x000fe400078e0009 */
[----:B------:R-:W-:Y:S02]  /*2c430*/  IMAD.MOV.U32 R12, RZ, RZ, 0x3 ;  /* 0x00000003ff0c7424 */ /* 0x000fe400078e00ff */
[----:B------:R-:W-:-:S07]  /*2c440*/  IMAD.MOV.U32 R2, RZ, RZ, R14 ;  /* 0x000000ffff027224 */ /* 0x000fce00078e000e */
[----:B------:R-:W-:Y:S05]  /*2c450*/  WARPSYNC.COLLECTIVE R15, `(.L_x_3701) ;  /* 0x000000000f087348 */ /* 0x000fea0003c00000 */
[----:B------:R0:W1:Y:S02]  /*2c460*/  SHFL.IDX P6, R14, R13, R12, R11 ;  /* 0x0000000c0d0e7389 */ /* 0x00006400000c000b */
[----:B01----:R-:W-:Y:S01]  /*2c470*/  ENDCOLLECTIVE ;  /* 0x000000000000791b */ /* 0x003fe20003800000 */
.L_x_3701:
        /* <DEDUP_REMOVED lines=11> */
.L_x_3702:
[----:B------:R-:W-:Y:S02]  /*2c530*/  IMAD.MOV.U32 R13, RZ, RZ, R9 ;  /* 0x000000ffff0d7224 */ /* 0x000fe400078e0009 */
[----:B------:R-:W-:Y:S02]  /*2c540*/  IMAD.MOV.U32 R12, RZ, RZ, 0x4 ;  /* 0x00000004ff0c7424 */ /* 0x000fe400078e00ff */
[----:B------:R-:W-:-:S07]  /*2c550*/  IMAD.MOV.U32 R2, RZ, RZ, R14 ;  /* 0x000000ffff027224 */ /* 0x000fce00078e000e */
[----:B------:R-:W-:Y:S05]  /*2c560*/  WARPSYNC.COLLECTIVE R15, `(.L_x_3703) ;  /* 0x000000000f087348 */ /* 0x000fea0003c00000 */
[----:B------:R0:W1:Y:S02]  /*2c570*/  SHFL.IDX P6, R14, R13, R12, R11 ;  /* 0x0000000c0d0e7389 */ /* 0x00006400000c000b */
[----:B01----:R-:W-:Y:S01]  /*2c580*/  ENDCOLLECTIVE ;  /* 0x000000000000791b */ /* 0x003fe20003800000 */
.L_x_3703:
        /* <DEDUP_REMOVED lines=11> */
.L_x_3704:
[----:B------:R-:W-:Y:S02]  /*2c640*/  IMAD.MOV.U32 R13, RZ, RZ, R9 ;  /* 0x000000ffff0d7224 */ /* 0x000fe400078e0009 */
[----:B------:R-:W-:Y:S02]  /*2c650*/  IMAD.MOV.U32 R12, RZ, RZ, 0x5 ;  /* 0x00000005ff0c7424 */ /* 0x000fe400078e00ff */
[----:B------:R-:W-:-:S07]  /*2c660*/  IMAD.MOV.U32 R2, RZ, RZ, R14 ;  /* 0x000000ffff027224 */ /* 0x000fce00078e000e */
[----:B------:R-:W-:Y:S05]  /*2c670*/  WARPSYNC.COLLECTIVE R15, `(.L_x_3705) ;  /* 0x000000000f087348 */ /* 0x000fea0003c00000 */
[----:B------:R0:W1:Y:S02]  /*2c680*/  SHFL.IDX P6, R14, R13, R12, R11 ;  /* 0x0000000c0d0e7389 */ /* 0x00006400000c000b */
[----:B01----:R-:W-:Y:S01]  /*2c690*/  ENDCOLLECTIVE ;  /* 0x000000000000791b */ /* 0x003fe20003800000 */
.L_x_3705:
        /* <DEDUP_REMOVED lines=11> */
.L_x_3706:
[----:B------:R-:W-:Y:S01]  /*2c750*/  IMAD.MOV.U32 R2, RZ, RZ, R14 ;  /* 0x000000ffff027224 */ /* 0x000fe200078e000e */
[----:B------:R-:W-:Y:S06]  /*2c760*/  BRA `(.L_x_3707) ;  /* 0xffffffb400647947 */ /* 0x000fec000383ffff */
.L_x_3588:
[----:B----4-:R4:W0:Y:S02]  /*2c770*/  SYNCS.PHASECHK.TRANS64.TRYWAIT P0, [R6+URZ+0x32460], R21 ;  /* 0x03246015060075a7 */ /* 0x010824000800017f */
[----:B0-----:R-:W-:Y:S05]  /*2c780*/  @!P0 NANOSLEEP.SYNCS 0x989680 ;  /* 0x009896800000895d */ /* 0x001fea0003900000 */
[----:B------:R-:W0:Y:S02]  /*2c790*/  @!P0 SYNCS.PHASECHK.TRANS64 P0, [R6+URZ+0x32460], R21 ;  /* 0x03246015060085a7 */ /* 0x000e24000800007f */
[----:B0-----:R-:W-:Y:S05]  /*2c7a0*/  @!P0 BRA `(.L_x_3588) ;  /* 0xfffffffc00f08947 */ /* 0x001fea000383ffff */
[----:B------:R-:W-:Y:S05]  /*2c7b0*/  BRA `(.L_x_3708) ;  /* 0xffffffb400b07947 */ /* 0x000fea000383ffff */
.L_x_3589:
[----:B------:R-:W-:Y:S01]  /*2c7c0*/  BSSY B1, `(.L_x_3709) ;  /* 0x0000008000017945 */ /* 0x000fe20003800000 */
[----:B------:R-:W-:Y:S02]  /*2c7d0*/  IMAD.MOV.U32 R13, RZ, RZ, R9 ;  /* 0x000000ffff0d7224 */ /* 0x000fe400078e0009 */
[----:B------:R-:W-:Y:S02]  /*2c7e0*/  IMAD.MOV.U32 R12, RZ, RZ, RZ ;  /* 0x000000ffff0c7224 */ /* 0x000fe400078e00ff */
[----:B------:R-:W-:Y:S02]  /*2c7f0*/  IMAD.MOV.U32 R11, RZ, RZ, 0x181f ;  /* 0x0000181fff0b7424 */ /* 0x000fe400078e00ff */
[----:B------:R-:W-:-:S07]  /*2c800*/  IMAD.MOV.U32 R15, RZ, RZ, -0x1 ;  /* 0xffffffffff0f7424 */ /* 0x000fce00078e00ff */
[----:B0--34-:R-:W-:Y:S05]  /*2c810*/  WARPSYNC.COLLECTIVE R15, `(.L_x_3710) ;  /* 0x000000000f087348 */ /* 0x019fea0003c00000 */
[----:B------:R1:W2:Y:S02]  /*2c820*/  SHFL.IDX P6, R14, R13, R12, R11 ;  /* 0x0000000c0d0e7389 */ /* 0x0002a400000c000b */
[----:B01234-:R-:W-:Y:S01]  /*2c830*/  ENDCOLLECTIVE ;  /* 0x000000000000791b */ /* 0x01ffe20003800000 */
.L_x_3710:
[----:B------:R-:W-:Y:S05]  /*2c840*/  BSYNC B1 ;  /* 0x0000000000017941 */ /* 0x000fea0003800000 */
.L_x_3709:
        /* <DEDUP_REMOVED lines=9> */
.L_x_3711:
[----:B------:R-:W-:Y:S02]  /*2c8e0*/  IMAD.MOV.U32 R13, RZ, RZ, R9 ;  /* 0x000000ffff0d7224 */ /* 0x000fe400078e0009 */
[----:B------:R-:W-:Y:S01]  /*2c8f0*/  IMAD.MOV.U32 R12, RZ, RZ, 0x1 ;  /* 0x00000001ff0c7424 */ /* 0x000fe200078e00ff */
[----:B------:R-:W-:-:S13]  /*2c900*/  IADD3 R2, P0, R14, R0, RZ ;  /* 0x000000000e027210 */ /* 0x000fda0007f1e0ff */
[----:B------:R-:W-:Y:S05]  /*2c910*/  WARPSYNC.COLLECTIVE R15, `(.L_x_3712) ;  /* 0x000000000f087348 */ /* 0x000fea0003c00000 */
[----:B------:R0:W1:Y:S02]  /*2c920*/  SHFL.IDX P6, R14, R13, R12, R11 ;  /* 0x0000000c0d0e7389 */ /* 0x00006400000c000b */
[----:B01----:R-:W-:Y:S01]  /*2c930*/  ENDCOLLECTIVE ;  /* 0x000000000000791b */ /* 0x003fe20003800000 */
.L_x_3712:
        /* <DEDUP_REMOVED lines=13> */
.L_x_3713:
[----:B------:R-:W-:Y:S02]  /*2ca10*/  IMAD.MOV.U32 R13, RZ, RZ, R9 ;  /* 0x000000ffff0d7224 */ /* 0x000fe400078e0009 */
[----:B------:R-:W-:Y:S01]  /*2ca20*/  IMAD.MOV.U32 R12, RZ, RZ, 0x2 ;  /* 0x00000002ff0c7424 */ /* 0x000fe200078e00ff */
[----:B------:R-:W-:-:S13]  /*2ca30*/  IADD3 R2, P0, R14, R0, RZ ;  /* 0x000000000e027210 */ /* 0x000fda0007f1e0ff */
[----:B------:R-:W-:Y:S05]  /*2ca40*/  WARPSYNC.COLLECTIVE R15, `(.L_x_3714) ;  /* 0x000000000f087348 */ /* 0x000fea0003c00000 */
[----:B------:R0:W1:Y:S02]  /*2ca50*/  SHFL.IDX P6, R14, R13, R12, R11 ;  /* 0x0000000c0d0e7389 */ /* 0x00006400000c000b */
[----:B01----:R-:W-:Y:S01]  /*2ca60*/  ENDCOLLECTIVE ;  /* 0x000000000000791b */ /* 0x003fe20003800000 */
.L_x_3714:
        /* <DEDUP_REMOVED lines=13> */
.L_x_3715:
[----:B------:R-:W-:Y:S02]  /*2cb40*/  IMAD.MOV.U32 R13, RZ, RZ, R9 ;  /* 0x000000ffff0d7224 */ /* 0x000fe400078e0009 */
[----:B------:R-:W-:Y:S01]  /*2cb50*/  IMAD.MOV.U32 R12, RZ, RZ, 0x3 ;  /* 0x00000003ff0c7424 */ /* 0x000fe200078e00ff */
[----:B------:R-:W-:-:S13]  /*2cb60*/  IADD3 R2, P0, R14, R0, RZ ;  /* 0x000000000e027210 */ /* 0x000fda0007f1e0ff */
[----:B------:R-:W-:Y:S05]  /*2cb70*/  WARPSYNC.COLLECTIVE R15, `(.L_x_3716) ;  /* 0x000000000f087348 */ /* 0x000fea0003c00000 */
[----:B------:R0:W1:Y:S02]  /*2cb80*/  SHFL.IDX P6, R14, R13, R12, R11 ;  /* 0x0000000c0d0e7389 */ /* 0x00006400000c000b */
[----:B01----:R-:W-:Y:S01]  /*2cb90*/  ENDCOLLECTIVE ;  /* 0x000000000000791b */ /* 0x003fe20003800000 */
.L_x_3716:
        /* <DEDUP_REMOVED lines=13> */
.L_x_3717:
[----:B------:R-:W-:Y:S02]  /*2cc70*/  IMAD.MOV.U32 R13, RZ, RZ, R9 ;  /* 0x000000ffff0d7224 */ /* 0x000fe400078e0009 */
[----:B------:R-:W-:Y:S01]  /*2cc80*/  IMAD.MOV.U32 R12, RZ, RZ, 0x4 ;  /* 0x00000004ff0c7424 */ /* 0x000fe200078e00ff */
[----:B------:R-:W-:-:S13]  /*2cc90*/  IADD3 R2, P0, R14, R0, RZ ;  /* 0x000000000e027210 */ /* 0x000fda0007f1e0ff */
[----:B------:R-:W-:Y:S05]  /*2cca0*/  WARPSYNC.COLLECTIVE R15, `(.L_x_3718) ;  /* 0x000000000f087348 */ /* 0x000fea0003c00000 */
[----:B------:R0:W1:Y:S02]  /*2ccb0*/  SHFL.IDX P6, R14, R13, R12, R11 ;  /* 0x0000000c0d0e7389 */ /* 0x00006400000c000b */
[----:B01----:R-:W-:Y:S01]  /*2ccc0*/  ENDCOLLECTIVE ;  /* 0x000000000000791b */ /* 0x003fe20003800000 */
.L_x_3718:
        /* <DEDUP_REMOVED lines=13> */
.L_x_3719:
[----:B------:R-:W-:Y:S02]  /*2cda0*/  IMAD.MOV.U32 R13, RZ, RZ, R9 ;  /* 0x000000ffff0d7224 */ /* 0x000fe400078e0009 */
[----:B------:R-:W-:Y:S01]  /*2cdb0*/  IMAD.MOV.U32 R12, RZ, RZ, 0x5 ;  /* 0x00000005ff0c7424 */ /* 0x000fe200078e00ff */
[----:B------:R-:W-:-:S13]  /*2cdc0*/  IADD3 R2, P0, R14, R0, RZ ;  /* 0x000000000e027210 */ /* 0x000fda0007f1e0ff */
[----:B------:R-:W-:Y:S05]  /*2cdd0*/  WARPSYNC.COLLECTIVE R15, `(.L_x_3720) ;  /* 0x000000000f087348 */ /* 0x000fea0003c00000 */
[----:B------:R0:W1:Y:S02]  /*2cde0*/  SHFL.IDX P6, R14, R13, R12, R11 ;  /* 0x0000000c0d0e7389 */ /* 0x00006400000c000b */
[----:B01----:R-:W-:Y:S01]  /*2cdf0*/  ENDCOLLECTIVE ;  /* 0x000000000000791b */ /* 0x003fe20003800000 */
.L_x_3720:
        /* <DEDUP_REMOVED lines=13> */
.L_x_3721:
[----:B------:R-:W-:Y:S05]  /*2ced0*/  BRA `(.L_x_3722) ;  /* 0xffffffb000fc7947 */ /* 0x000fea000383ffff */
.L_x_3597:
[----:B------:R-:W-:Y:S01]  /*2cee0*/  BSSY B0, `(.L_x_3723) ;  /* 0x0000008000007945 */ /* 0x000fe20003800000 */
[----:B------:R-:W-:Y:S02]  /*2cef0*/  IMAD.MOV.U32 R13, RZ, RZ, R16 ;  /* 0x000000ffff0d7224 */ /* 0x000fe400078e0010 */
[----:B------:R-:W-:Y:S02]  /*2cf00*/  IMAD.MOV.U32 R12, RZ, RZ, RZ ;  /* 0x000000ffff0c7224 */ /* 0x000fe400078e00ff */
[----:B------:R-:W-:Y:S02]  /*2cf10*/  IMAD.MOV.U32 R11, RZ, RZ, 0x1f ;  /* 0x0000001fff0b7424 */ /* 0x000fe400078e00ff */
[----:B------:R-:W-:-:S07]  /*2cf20*/  IMAD.MOV.U32 R15, RZ, RZ, -0x1 ;  /* 0xffffffffff0f7424 */ /* 0x000fce00078e00ff */
[----:B01234-:R-:W-:Y:S05]  /*2cf30*/  WARPSYNC.COLLECTIVE R15, `(.L_x_3724) ;  /* 0x000000000f087348 */ /* 0x01ffea0003c00000 */
[----:B------:R0:W0:Y:S02]  /*2cf40*/  SHFL.IDX P6, R14, R13, R12, R11 ;  /* 0x0000000c0d0e7389 */ /* 0x00002400000c000b */
[----:B01234-:R-:W-:Y:S01]  /*2cf50*/  ENDCOLLECTIVE ;  /* 0x000000000000791b */ /* 0x01ffe20003800000 */
.L_x_3724:
[----:B------:R-:W-:Y:S05]  /*2cf60*/  BSYNC B0 ;  /* 0x0000000000007941 */ /* 0x000fea0003800000 */
.L_x_3723:
        /* <DEDUP_REMOVED lines=9> */
.L_x_3725:
        /* <DEDUP_REMOVED lines=18> */
.L_x_3726:
[----:B------:R-:W-:Y:S01]  /*2d120*/  IMAD.MOV.U32 R12, RZ, RZ, 0x2 ;  /* 0x00000002ff0c7424 */ /* 0x000fe200078e00ff */
[----:B------:R-:W-:-:S05]  /*2d130*/  SEL R6, R14, RZ, P1 ;  /* 0x000000ff0e067207 */ /* 0x000fca0000800000 */
[----:B------:R-:W-:-:S04]  /*2d140*/  IMAD.IADD R6, R5, 0x1, R6 ;  /* 0x0000000105067824 */ /* 0x000fc800078e0206 */
[----:B------:R-:W-:-:S07]  /*2d150*/  IMAD.MOV.U32 R13, RZ, RZ, R6 ;  /* 0x000000ffff0d7224 */ /* 0x000fce00078e0006 */
[----:B------:R-:W-:Y:S05]  /*2d160*/  WARPSYNC.COLLECTIVE R15, `(.L_x_3727) ;  /* 0x000000000f087348 */ /* 0x000fea0003c00000 */
[----:B------:R0:W1:Y:S02]  /*2d170*/  SHFL.UP P6, R14, R13, R12, R11 ;  /* 0x0400000c0d0e7389 */ /* 0x00006400000c000b */
[----:B01----:R-:W-:Y:S01]  /*2d180*/  ENDCOLLECTIVE ;  /* 0x000000000000791b */ /* 0x003fe20003800000 */
.L_x_3727:
[----:B------:R-:W-:Y:S01]  /*2d190*/  IMAD.MOV.U32 R12, RZ, RZ, 0x4 ;  /* 0x00000004ff0c7424 */ /* 0x000fe200078e00ff */
[----:B------:R-:W-:-:S05]  /*2d1a0*/  SEL R7, R14, RZ, P2 ;  /* 0x000000ff0e077207 */ /* 0x000fca0001000000 */
[----:B------:R-:W-:-:S04]  /*2d1b0*/  IMAD.IADD R7, R6, 0x1, R7 ;  /* 0x0000000106077824 */ /* 0x000fc800078e0207 */
[----:B------:R-:W-:-:S07]  /*2d1c0*/  IMAD.MOV.U32 R13, RZ, RZ, R7 ;  /* 0x000000ffff0d7224 */ /* 0x000fce00078e0007 */
[----:B------:R-:W-:Y:S05]  /*2d1d0*/  WARPSYNC.COLLECTIVE R15, `(.L_x_3728) ;  /* 0x000000000f087348 */ /* 0x000fea0003c00000 */
[----:B------:R0:W1:Y:S02]  /*2d1e0*/  SHFL.UP P6, R14, R13, R12, R11 ;  /* 0x0400000c0d0e7389 */ /* 0x00006400000c000b */
[----:B01----:R-:W-:Y:S01]  /*2d1f0*/  ENDCOLLECTIVE ;  /* 0x000000000000791b */ /* 0x003fe20003800000 */
.L_x_3728:
[----:B------:R-:W-:Y:S01]  /*2d200*/  IMAD.MOV.U32 R12, RZ, RZ, 0x8 ;  /* 0x00000008ff0c7424 */ /* 0x000fe200078e00ff */
[----:B------:R-:W-:-:S05]  /*2d210*/  SEL R2, R14, RZ, P3 ;  /* 0x000000ff0e027207 */ /* 0x000fca0001800000 */
[----:B------:R-:W-:-:S04]  /*2d220*/  IMAD.IADD R2, R7, 0x1, R2 ;  /* 0x0000000107027824 */ /* 0x000fc800078e0202 */
[----:B------:R-:W-:-:S07]  /*2d230*/  IMAD.MOV.U32 R13, RZ, RZ, R2 ;  /* 0x000000ffff0d7224 */ /* 0x000fce00078e0002 */
[----:B------:R-:W-:Y:S05]  /*2d240*/  WARPSYNC.COLLECTIVE R15, `(.L_x_3729) ;  /* 0x000000000f087348 */ /* 0x000fea0003c00000 */
[----:B------:R0:W1:Y:S02]  /*2d250*/  SHFL.UP P6, R14, R13, R12, R11 ;  /* 0x0400000c0d0e7389 */ /* 0x00006400000c000b */
[----:B01----:R-:W-:Y:S01]  /*2d260*/  ENDCOLLECTIVE ;  /* 0x000000000000791b */ /* 0x003fe20003800000 */
.L_x_3729:
[----:B------:R-:W-:Y:S01]  /*2d270*/  IMAD.MOV.U32 R12, RZ, RZ, 0x10 ;  /* 0x00000010ff0c7424 */ /* 0x000fe200078e00ff */
[----:B------:R-:W-:-:S05]  /*2d280*/  SEL R3, R14, RZ, P4 ;  /* 0x000000ff0e037207 */ /* 0x000fca0002000000 */
[----:B------:R-:W-:-:S04]  /*2d290*/  IMAD.IADD R3, R2, 0x1, R3 ;  /* 0x0000000102037824 */ /* 0x000fc800078e0203 */
[----:B------:R-:W-:-:S07]  /*2d2a0*/  IMAD.MOV.U32 R13, RZ, RZ, R3 ;  /* 0x000000ffff0d7224 */ /* 0x000fce00078e0003 */
[----:B------:R-:W-:Y:S05]  /*2d2b0*/  WARPSYNC.COLLECTIVE R15, `(.L_x_3730) ;  /* 0x000000000f087348 */ /* 0x000fea0003c00000 */
[----:B------:R0:W1:Y:S02]  /*2d2c0*/  SHFL.UP P6, R14, R13, R12, R11 ;  /* 0x0400000c0d0e7389 */ /* 0x00006400000c000b */
[----:B01----:R-:W-:Y:S01]  /*2d2d0*/  ENDCOLLECTIVE ;  /* 0x000000000000791b */ /* 0x003fe20003800000 */
.L_x_3730:
        /* <DEDUP_REMOVED lines=8> */
.L_x_3731:
[----:B------:R-:W-:Y:S05]  /*2d360*/  BRA `(.L_x_3732) ;  /* 0xffffffb400547947 */ /* 0x000fea000383ffff */
.L_x_3602:
        /* <DEDUP_REMOVED lines=8> */
.L_x_3734:
[----:B------:R-:W-:Y:S05]  /*2d3f0*/  BSYNC B0 ;  /* 0x0000000000007941 */ /* 0x000fea0003800000 */
.L_x_3733:
        /* <DEDUP_REMOVED lines=8> */
.L_x_3735:
[----:B------:R-:W-:Y:S01]  /*2d480*/  IMAD.MOV.U32 R12, RZ, RZ, 0x4 ;  /* 0x00000004ff0c7424 */ /* 0x000fe200078e00ff */
[----:B------:R-:W-:-:S05]  /*2d490*/  SEL R2, R14, RZ, P2 ;  /* 0x000000ff0e027207 */ /* 0x000fca0001000000 */
[----:B------:R-:W-:-:S04]  /*2d4a0*/  IMAD.IADD R2, R13, 0x1, R2 ;  /* 0x000000010d027824 */ /* 0x000fc800078e0202 */
[----:B------:R-:W-:-:S07]  /*2d4b0*/  IMAD.MOV.U32 R13, RZ, RZ, R2 ;  /* 0x000000ffff0d7224 */ /* 0x000fce00078e0002 */
[----:B------:R-:W-:Y:S05]  /*2d4c0*/  WARPSYNC.COLLECTIVE R15, `(.L_x_3736) ;  /* 0x000000000f087348 */ /* 0x000fea0003c00000 */
[----:B------:R0:W1:Y:S02]  /*2d4d0*/  SHFL.UP P6, R14, R13, R12, R11 ;  /* 0x0400000c0d0e7389 */ /* 0x00006400000c000b */
[----:B01----:R-:W-:Y:S01]  /*2d4e0*/  ENDCOLLECTIVE ;  /* 0x000000000000791b */ /* 0x003fe20003800000 */
.L_x_3736:
[----:B------:R-:W-:Y:S01]  /*2d4f0*/  IMAD.MOV.U32 R12, RZ, RZ, 0x8 ;  /* 0x00000008ff0c7424 */ /* 0x000fe200078e00ff */
[----:B------:R-:W-:-:S05]  /*2d500*/  SEL R3, R14, RZ, P3 ;  /* 0x000000ff0e037207 */ /* 0x000fca0001800000 */
[----:B------:R-:W-:-:S04]  /*2d510*/  IMAD.IADD R3, R2, 0x1, R3 ;  /* 0x0000000102037824 */ /* 0x000fc800078e0203 */
[----:B------:R-:W-:-:S07]  /*2d520*/  IMAD.MOV.U32 R13, RZ, RZ, R3 ;  /* 0x000000ffff0d7224 */ /* 0x000fce00078e0003 */
[----:B------:R-:W-:Y:S05]  /*2d530*/  WARPSYNC.COLLECTIVE R15, `(.L_x_3737) ;  /* 0x000000000f087348 */ /* 0x000fea0003c00000 */
[----:B------:R0:W1:Y:S02]  /*2d540*/  SHFL.UP P6, R14, R13, R12, R11 ;  /* 0x0400000c0d0e7389 */ /* 0x00006400000c000b */
[----:B01----:R-:W-:Y:S01]  /*2d550*/  ENDCOLLECTIVE ;  /* 0x000000000000791b */ /* 0x003fe20003800000 */
.L_x_3737:
[----:B------:R-:W-:Y:S01]  /*2d560*/  IMAD.MOV.U32 R12, RZ, RZ, 0x10 ;  /* 0x00000010ff0c7424 */ /* 0x000fe200078e00ff */
[----:B------:R-:W-:-:S05]  /*2d570*/  SEL R4, R14, RZ, P4 ;  /* 0x000000ff0e047207 */ /* 0x000fca0002000000 */
[----:B------:R-:W-:-:S04]  /*2d580*/  IMAD.IADD R4, R3, 0x1, R4 ;  /* 0x0000000103047824 */ /* 0x000fc800078e0204 */
[----:B------:R-:W-:-:S07]  /*2d590*/  IMAD.MOV.U32 R13, RZ, RZ, R4 ;  /* 0x000000ffff0d7224 */ /* 0x000fce00078e0004 */
[----:B------:R-:W-:Y:S05]  /*2d5a0*/  WARPSYNC.COLLECTIVE R15, `(.L_x_3738) ;  /* 0x000000000f087348 */ /* 0x000fea0003c00000 */
[----:B------:R0:W1:Y:S02]  /*2d5b0*/  SHFL.UP P6, R14, R13, R12, R11 ;  /* 0x0400000c0d0e7389 */ /* 0x00006400000c000b */
[----:B01----:R-:W-:Y:S01]  /*2d5c0*/  ENDCOLLECTIVE ;  /* 0x000000000000791b */ /* 0x003fe20003800000 */
.L_x_3738:
        /* <DEDUP_REMOVED lines=8> */
.L_x_3739:
[----:B------:R-:W-:Y:S05]  /*2d650*/  BRA `(.L_x_3740) ;  /* 0xffffffb400347947 */ /* 0x000fea000383ffff */
.L_x_3604:
[----:B------:R-:W-:Y:S01]  /*2d660*/  BSSY B0, `(.L_x_3741) ;  /* 0x0000006000007945 */ /* 0x000fe20003800000 */
[----:B------:R-:W-:Y:S01]  /*2d670*/  PLOP3.LUT P6, PT, P6, PT, PT, 0x8, 0x0 ;  /* 0x000000000000781c */ /* 0x000fe200037ce170 */
[----:B------:R-:W-:-:S12]  /*2d680*/  IMAD.MOV.U32 R15, RZ, RZ, -0x1 ;  /* 0xffffffffff0f7424 */ /* 0x000fd800078e00ff */
[----:B012---:R-:W-:Y:S05]  /*2d690*/  WARPSYNC.COLLECTIVE R15, `(.L_x_3742) ;  /* 0x000000000f087348 */ /* 0x007fea0003c00000 */
[----:B------:R-:W-:Y:S01]  /*2d6a0*/  VOTE.ANY R14, PT, P6 ;  /* 0x00000000000e7806 */ /* 0x000fe200030e0100 */
[----:B012---:R-:W-:Y:S06]  /*2d6b0*/  ENDCOLLECTIVE ;  /* 0x000000000000791b */ /* 0x007fec0003800000 */
.L_x_3742:
[----:B------:R-:W-:Y:S05]  /*2d6c0*/  BSYNC B0 ;  /* 0x0000000000007941 */ /* 0x000fea0003800000 */
.L_x_3741:
        /* <DEDUP_REMOVED lines=9> */
.L_x_3743:
[----:B------:R-:W-:Y:S01]  /*2d760*/  IMAD.MOV.U32 R5, RZ, RZ, R14 ;  /* 0x000000ffff057224 */ /* 0x000fe200078e000e */
[----:B------:R-:W-:Y:S06]  /*2d770*/  BRA `(.L_x_3744) ;  /* 0xffffffb400247947 */ /* 0x000fec000383ffff */
.L_x_3606:
[----:B------:R-:W-:Y:S01]  /*2d780*/  BSSY B0, `(.L_x_3745) ;  /* 0x0000007000007945 */ /* 0x000fe20003800000 */
[----:B------:R-:W-:Y:S02]  /*2d790*/  IMAD.MOV.U32 R13, RZ, RZ, R6 ;  /* 0x000000ffff0d7224 */ /* 0x000fe400078e0006 */
[----:B------:R-:W-:Y:S02]  /*2d7a0*/  IMAD.MOV.U32 R11, RZ, RZ, 0x1f ;  /* 0x0000001fff0b7424 */ /* 0x000fe400078e00ff */
[----:B------:R-:W-:-:S07]  /*2d7b0*/  IMAD.MOV.U32 R15, RZ, RZ, -0x1 ;  /* 0xffffffffff0f7424 */ /* 0x000fce00078e00ff */
[----:B01234-:R-:W-:Y:S05]  /*2d7c0*/  WARPSYNC.COLLECTIVE R15, `(.L_x_3746) ;  /* 0x000000000f087348 */ /* 0x01ffea0003c00000 */
[----:B------:R0:W0:Y:S02]  /*2d7d0*/  SHFL.IDX P6, R14, R13, R12, R11 ;  /* 0x0000000c0d0e7389 */ /* 0x00002400000c000b */
[----:B01234-:R-:W-:Y:S01]  /*2d7e0*/  ENDCOLLECTIVE ;  /* 0x000000000000791b */ /* 0x01ffe20003800000 */
.L_x_3746:
[----:B------:R-:W-:Y:S05]  /*2d7f0*/  BSYNC B0 ;  /* 0x0000000000007941 */ /* 0x000fea0003800000 */
.L_x_3745:
[----:B------:R-:W-:Y:S05]  /*2d800*/  BRA `(.L_x_3605) ;  /* 0xffffffb4001c7947 */ /* 0x000fea000383ffff */
.L_x_3610:
[----:B0-----:R0:W1:Y:S02]  /*2d810*/  SYNCS.PHASECHK.TRANS64.TRYWAIT P0, [R7+URZ+0x32420], R0 ;  /* 0x03242000070075a7 */ /* 0x001064000800017f */
[----:B-1----:R-:W-:Y:S05]  /*2d820*/  @!P0 NANOSLEEP.SYNCS 0x989680 ;  /* 0x009896800000895d */ /* 0x002fea0003900000 */
[----:B------:R-:W1:Y:S02]  /*2d830*/  @!P0 SYNCS.PHASECHK.TRANS64 P0, [R7+URZ+0x32420], R0 ;  /* 0x03242000070085a7 */ /* 0x000e64000800007f */
[----:B-1----:R-:W-:Y:S05]  /*2d840*/  @!P0 BRA `(.L_x_3610) ;  /* 0xfffffffc00f08947 */ /* 0x002fea000383ffff */
[----:B------:R-:W-:Y:S05]  /*2d850*/  BRA `(.L_x_3747) ;  /* 0xffffffb800947947 */ /* 0x000fea000383ffff */
.L_x_3611:
        /* <DEDUP_REMOVED lines=11> */
.L_x_3749:
[----:B------:R-:W-:Y:S05]  /*2d910*/  BSYNC B0 ;  /* 0x0000000000007941 */ /* 0x000fea0003800000 */
.L_x_3748:
[----:B------:R-:W-:Y:S05]  /*2d920*/  BRA `(.L_x_3750) ;  /* 0xffffffb8007c7947 */ /* 0x000fea000383ffff */
.L_x_3614:
[----:B------:R-:W-:Y:S01]  /*2d930*/  BSSY B1, `(.L_x_3751) ;  /* 0x0000006000017945 */ /* 0x000fe20003800000 */
[----:B------:R-:W-:-:S07]  /*2d940*/  IMAD.MOV.U32 R15, RZ, RZ, -0x1 ;  /* 0xffffffffff0f7424 */ /* 0x000fce00078e00ff */
[----:B0-234-:R-:W-:Y:S05]  /*2d950*/  WARPSYNC.COLLECTIVE R15, `(.L_x_3752) ;  /* 0x000000000f0c7348 */ /* 0x01dfea0003c00000 */
[----:B------:R-:W-:Y:S02]  /*2d960*/  ELECT P6, UR62, PT ;  /* 0x00000000003e782f */ /* 0x000fe400038c0000 */
[----:B------:R-:W-:Y:S01]  /*2d970*/  MOV R14, UR62 ;  /* 0x0000003e000e7c02 */ /* 0x000fe20008000f00 */
[----:B0-234-:R-:W-:Y:S10]  /*2d980*/  ENDCOLLECTIVE ;  /* 0x000000000000791b */ /* 0x01dff40003800000 */
.L_x_3752:
[----:B------:R-:W-:Y:S05]  /*2d990*/  BSYNC B1 ;  /* 0x0000000000017941 */ /* 0x000fea0003800000 */
.L_x_3751:
[----:B------:R-:W-:Y:S05]  /*2d9a0*/  BRA `(.L_x_3753) ;  /* 0xffffffb800747947 */ /* 0x000fea000383ffff */
.L_x_3616:
[----:B0-----:R0:W1:Y:S02]  /*2d9b0*/  SYNCS.PHASECHK.TRANS64.TRYWAIT P1, [R5+URZ+0x32440], R0 ;  /* 0x03244000050075a7 */ /* 0x001064000802017f */
[----:B-1----:R-:W-:Y:S05]  /*2d9c0*/  @!P1 NANOSLEEP.SYNCS 0x989680 ;  /* 0x009896800000995d */ /* 0x002fea0003900000 */
[----:B------:R-:W1:Y:S02]  /*2d9d0*/  @!P1 SYNCS.PHASECHK.TRANS64 P1, [R5+URZ+0x32440], R0 ;  /* 0x03244000050095a7 */ /* 0x000e64000802007f */
[----:B-1----:R-:W-:Y:S05]  /*2d9e0*/  @!P1 BRA `(.L_x_3616) ;  /* 0xfffffffc00f09947 */ /* 0x002fea000383ffff */
[----:B------:R-:W-:Y:S05]  /*2d9f0*/  BRA `(.L_x_3754) ;  /* 0xffffffb8009c7947 */ /* 0x000fea000383ffff */
.L_x_3618:
[----:B-1----:R1:W0:Y:S02]  /*2da00*/  SYNCS.PHASECHK.TRANS64.TRYWAIT P1, [R3+URZ+0x32440], R2 ;  /* 0x03244002030075a7 */ /* 0x002224000802017f */
[----:B0-----:R-:W-:Y:S05]  /*2da10*/  @!P1 NANOSLEEP.SYNCS 0x989680 ;  /* 0x009896800000995d */ /* 0x001fea0003900000 */
[----:B------:R-:W0:Y:S02]  /*2da20*/  @!P1 SYNCS.PHASECHK.TRANS64 P1, [R3+URZ+0x32440], R2 ;  /* 0x03244002030095a7 */ /* 0x000e24000802007f */
[----:B0-----:R-:W-:Y:S05]  /*2da30*/  @!P1 BRA `(.L_x_3618) ;  /* 0xfffffffc00f09947 */ /* 0x001fea000383ffff */
[----:B------:R-:W-:Y:S05]  /*2da40*/  BRA `(.L_x_3755) ;  /* 0xffffffb800a87947 */ /* 0x000fea000383ffff */
.L_x_3620:
[----:B------:R0:W0:Y:S02]  /*2da50*/  SYNCS.PHASECHK.TRANS64.TRYWAIT P1, [R5+URZ+0x32460], R0 ;  /* 0x03246000050075a7 */ /* 0x000024000802017f */
[----:B0-----:R-:W-:Y:S05]  /*2da60*/  @!P1 NANOSLEEP.SYNCS 0x989680 ;  /* 0x009896800000995d */ /* 0x001fea0003900000 */
[----:B------:R-:W0:Y:S02]  /*2da70*/  @!P1 SYNCS.PHASECHK.TRANS64 P1, [R5+URZ+0x32460], R0 ;  /* 0x03246000050095a7 */ /* 0x000e24000802007f */
[----:B0-----:R-:W-:Y:S05]  /*2da80*/  @!P1 BRA `(.L_x_3620) ;  /* 0xfffffffc00f09947 */ /* 0x001fea000383ffff */
[----:B------:R-:W-:Y:S05]  /*2da90*/  BRA `(.L_x_3756) ;  /* 0xffffffb800a47947 */ /* 0x000fea000383ffff */
        .type           $_ZN7cutlass13device_kernelIN5flash11enable_sm90INS1_16FlashAttnFwdSm90INS1_25CollectiveMainloopFwdSm90ILi2EN4cute5tupleIJNS5_1CILi1EEES8_S8_EEENS6_IJNS7_ILi128EEENS7_ILi96EEENS7_ILi64EEEEEELi256ENS_6half_tEfNS_4arch4Sm90ELb0ELb1ELb1ELb1ELb1ELb0ELb1ELb1ELb0ELb1ELb0ELb0EEENS1_21CollectiveEpilogueFwdINS6_IJSA_NS7_ILi256EEESB_EEES9_SE_SG_Li256ELb1ELb1ELb0ELb0EEENS1_36VarlenDynamicPersistentTileSchedulerILi128ELi96ELi256ELi128ELb0ELb1ELb1ELb1ELb0ELb1EEEEEEEEEvNT_6ParamsE$_ZZN5flash25CollectiveMainloopFwdSm90ILi2EN4cute5tupleIJNS1_1CILi1EEES4_S4_EEENS2_IJNS3_ILi128EEENS3_ILi96EEENS3_ILi64EEEEEELi256EN7cutlass6half_tEfNSA_4arch4Sm90ELb0ELb1ELb1ELb1ELb1ELb0ELb1ELb1ELb0ELb1ELb0ELb0EE3mmaINS_16FlashAttnFwdSm90ISE_NS_21CollectiveEpilogueFwdINS2_IJS6_NS3_ILi256EEES7_EEES5_SB_SD_Li256ELb1ELb1ELb0ELb0EEENS_36VarlenDynamicPersistentTileSchedulerILi128ELi96ELi256ELi128ELb0ELb1ELb1ELb1ELb0ELb1EEEE13SharedStorageENS1_6TensorINS1_11ArrayEngineIfLm128EEENS1_6LayoutINS2_IJNS2_IJNS3_ILi2EEEST_NS3_ILi32EEEEEES4_S4_EEENS2_IJNS2_IJS4_ST_NS3_ILi4EEEEEENS3_ILi0EEESZ_EEEEEEENS_7SoftmaxILi2ELi0EEEEEbRKNSE_6ParamsENSA_13PipelineAsyncILi2EEES19_RNSA_13PipelineStateILj2EEERT0_RT1_iRiRKNS_16SeqlenInfoQKNewKILb1ELb0EEENS2_IJiiiiEEERT_ENKUliT_T0_T1_E_clIZSF_ISO_S12_S14_EbS17_S19_S19_S1C_S1E_S1G_iS1H_S1L_S1M_S1O_EUlRS1P_iE1_NS3_ILb0EEENS3_ILb1EEEEEDaiS1P_S1Q_S1R_,@function
        .size           $_ZN7cutlass13device_kernelIN5flash11enable_sm90INS1_16FlashAttnFwdSm90INS1_25CollectiveMainloopFwdSm90ILi2EN4cute5tupleIJNS5_1CILi1EEES8_S8_EEENS6_IJNS7_ILi128EEENS7_ILi96EEENS7_ILi64EEEEEELi256ENS_6half_tEfNS_4arch4Sm90ELb0ELb1ELb1ELb1ELb1ELb0ELb1ELb1ELb0ELb1ELb0ELb0EEENS1_21CollectiveEpilogueFwdINS6_IJSA_NS7_ILi256EEESB_EEES9_SE_SG_Li256ELb1ELb1ELb0ELb0EEENS1_36VarlenDynamicPersistentTileSchedulerILi128ELi96ELi256ELi128ELb0ELb1ELb1ELb1ELb0ELb1EEEEEEEEEvNT_6ParamsE$_ZZN5flash25CollectiveMainloopFwdSm90ILi2EN4cute5tupleIJNS1_1CILi1EEES4_S4_EEENS2_IJNS3_ILi128EEENS3_ILi96EEENS3_ILi64EEEEEELi256EN7cutlass6half_tEfNSA_4arch4Sm90ELb0ELb1ELb1ELb1ELb1ELb0ELb1ELb1ELb0ELb1ELb0ELb0EE3mmaINS_16FlashAttnFwdSm90ISE_NS_21CollectiveEpilogueFwdINS2_IJS6_NS3_ILi256EEES7_EEES5_SB_SD_Li256ELb1ELb1ELb0ELb0EEENS_36VarlenDynamicPersistentTileSchedulerILi128ELi96ELi256ELi128ELb0ELb1ELb1ELb1ELb0ELb1EEEE13SharedStorageENS1_6TensorINS1_11ArrayEngineIfLm128EEENS1_6LayoutINS2_IJNS2_IJNS3_ILi2EEEST_NS3_ILi32EEEEEES4_S4_EEENS2_IJNS2_IJS4_ST_NS3_ILi4EEEEEENS3_ILi0EEESZ_EEEEEEENS_7SoftmaxILi2ELi0EEEEEbRKNSE_6ParamsENSA_13PipelineAsyncILi2EEES19_RNSA_13PipelineStateILj2EEERT0_RT1_iRiRKNS_16SeqlenInfoQKNewKILb1ELb0EEENS2_IJiiiiEEERT_ENKUliT_T0_T1_E_clIZSF_ISO_S12_S14_EbS17_S19_S19_S1C_S1E_S1G_iS1H_S1L_S1M_S1O_EUlRS1P_iE1_NS3_ILb0EEENS3_ILb1EEEEEDaiS1P_S1Q_S1R_,(.L_x_6459 - $_ZN7cutlass13device_kernelIN5flash11enable_sm90INS1_16FlashAttnFwdSm90INS1_25CollectiveMainloopFwdSm90ILi2EN4cute5tupleIJNS5_1CILi1EEES8_S8_EEENS6_IJNS7_ILi128EEENS7_ILi96EEENS7_ILi64EEEEEELi256ENS_6half_tEfNS_4arch4Sm90ELb0ELb1ELb1ELb1ELb1ELb0ELb1ELb1ELb0ELb1ELb0ELb0EEENS1_21CollectiveEpilogueFwdINS6_IJSA_NS7_ILi256EEESB_EEES9_SE_SG_Li256ELb1ELb1ELb0ELb0EEENS1_36VarlenDynamicPersistentTileSchedulerILi128ELi96ELi256ELi128ELb0ELb1ELb1ELb1ELb0ELb1EEEEEEEEEvNT_6ParamsE$_ZZN5flash25CollectiveMainloopFwdSm90ILi2EN4cute5tupleIJNS1_1CILi1EEES4_S4_EEENS2_IJNS3_ILi128EEENS3_ILi96EEENS3_ILi64EEEEEELi256EN7cutlass6half_tEfNSA_4arch4Sm90ELb0ELb1ELb1ELb1ELb1ELb0ELb1ELb1ELb0ELb1ELb0ELb0EE3mmaINS_16FlashAttnFwdSm90ISE_NS_21CollectiveEpilogueFwdINS2_IJS6_NS3_ILi256EEES7_EEES5_SB_SD_Li256ELb1ELb1ELb0ELb0EEENS_36VarlenDynamicPersistentTileSchedulerILi128ELi96ELi256ELi128ELb0ELb1ELb1ELb1ELb0ELb1EEEE13SharedStorageENS1_6TensorINS1_11ArrayEngineIfLm128EEENS1_6LayoutINS2_IJNS2_IJNS3_ILi2EEEST_NS3_ILi32EEEEEES4_S4_EEENS2_IJNS2_IJS4_ST_NS3_ILi4EEEEEENS3_ILi0EEESZ_EEEEEEENS_7SoftmaxILi2ELi0EEEEEbRKNSE_6ParamsENSA_13PipelineAsyncILi2EEES19_RNSA_13PipelineStateILj2EEERT0_RT1_iRiRKNS_16SeqlenInfoQKNewKILb1ELb0EEENS2_IJiiiiEEERT_ENKUliT_T0_T1_E_clIZSF_ISO_S12_S14_EbS17_S19_S19_S1C_S1E_S1G_iS1H_S1L_S1M_S1O_EUlRS1P_iE1_NS3_ILb0EEENS3_ILb1EEEEEDaiS1P_S1Q_S1R_)
$_ZN7cutlass13device_kernelIN5flash11enable_sm90INS1_16FlashAttnFwdSm90INS1_25CollectiveMainloopFwdSm90ILi2EN4cute5tupleIJNS5_1CILi1EEES8_S8_EEENS6_IJNS7_ILi128EEENS7_ILi96EEENS7_ILi64EEEEEELi256ENS_6half_tEfNS_4arch4Sm90ELb0ELb1ELb1ELb1ELb1ELb0ELb1ELb1ELb0ELb1ELb0ELb0EEENS1_21CollectiveEpilogueFwdINS6_IJSA_NS7_ILi256EEESB_EEES9_SE_SG_Li256ELb1ELb1ELb0ELb0EEENS1_36VarlenDynamicPersistentTileSchedulerILi128ELi96ELi256ELi128ELb0ELb1ELb1ELb1ELb0ELb1EEEEEEEEEvNT_6ParamsE$_ZZN5flash25CollectiveMainloopFwdSm90ILi2EN4cute5tupleIJNS1_1CILi1EEES4_S4_EEENS2_IJNS3_ILi128EEENS3_ILi96EEENS3_ILi64EEEEEELi256EN7cutlass6half_tEfNSA_4arch4Sm90ELb0ELb1ELb1ELb1ELb1ELb0ELb1ELb1ELb0ELb1ELb0ELb0EE3mmaINS_16FlashAttnFwdSm90ISE_NS_21CollectiveEpilogueFwdINS2_IJS6_NS3_ILi256EEES7_EEES5_SB_SD_Li256ELb1ELb1ELb0ELb0EEENS_36VarlenDynamicPersistentTileSchedulerILi128ELi96ELi256ELi128ELb0ELb1ELb1ELb1ELb0ELb1EEEE13SharedStorageENS1_6TensorINS1_11ArrayEngineIfLm128EEENS1_6LayoutINS2_IJNS2_IJNS3_ILi2EEEST_NS3_ILi32EEEEEES4_S4_EEENS2_IJNS2_IJS4_ST_NS3_ILi4EEEEEENS3_ILi0EEESZ_EEEEEEENS_7SoftmaxILi2ELi0EEEEEbRKNSE_6ParamsENSA_13PipelineAsyncILi2EEES19_RNSA_13PipelineStateILj2EEERT0_RT1_iRiRKNS_16SeqlenInfoQKNewKILb1ELb0EEENS2_IJiiiiEEERT_ENKUliT_T0_T1_E_clIZSF_ISO_S12_S14_EbS17_S19_S19_S1C_S1E_S1G_iS1H_S1L_S1M_S1O_EUlRS1P_iE1_NS3_ILb0EEENS3_ILb1EEEEEDaiS1P_S1Q_S1R_:
        /* <DEDUP_REMOVED lines=46> */
.L_x_3758:
[----:B------:R-:W-:Y:S05]  /*2dd80*/  BSYNC B2 ;  /* 0x0000000000027941 */ /* 0x000fea0003800000 */
.L_x_3757:
        /* <DEDUP_REMOVED lines=17> */
.L_x_3760:
[----:B------:R-:W-:Y:S05]  /*2dea0*/  BSYNC B2 ;  /* 0x0000000000027941 */ /* 0x000fea0003800000 */
.L_x_3759:
        /* <DEDUP_REMOVED lines=10> */
.L_x_3762:
[----:B------:R-:W-:Y:S05]  /*2df50*/  BSYNC B2 ;  /* 0x0000000000027941 */ /* 0x000fea0003800000 */
.L_x_3761:
        /* <DEDUP_REMOVED lines=92> */
.L_x_3765:
[----:B------:R-:W-:Y:S05]  /*2e520*/  BSYNC B2 ;  /* 0x0000000000027941 */ /* 0x000fea0003800000 */
.L_x_3764:
        /* <DEDUP_REMOVED lines=17> */
.L_x_3767:
[----:B------:R-:W-:Y:S05]  /*2e640*/  BSYNC B2 ;  /* 0x0000000000027941 */ /* 0x000fea0003800000 */
.L_x_3766:
        /* <DEDUP_REMOVED lines=10> */
.L_x_3769:
[----:B------:R-:W-:Y:S05]  /*2e6f0*/  BSYNC B2 ;  /* 0x0000000000027941 */ /* 0x000fea0003800000 */
.L_x_3768:
        /* <DEDUP_REMOVED lines=288> */
.L_x_3772:
[----:B------:R-:W-:Y:S05]  /*2f900*/  BSYNC B2 ;  /* 0x0000000000027941 */ /* 0x000fea0003800000 */
.L_x_3771:
        /* <DEDUP_REMOVED lines=48> */
[-C--:B------:R-:W-:Y:S01]  /*2fc10*/  FMUL.FTZ R24, R38, R18.reuse ;  /* 0x0000001226187220 */ /* 0x080fe20000410000 */
[----:B------:R-:W-:Y:S01]  /*2fc20*/  SHF.R.S32.HI R38, RZ, 0x1f, R81 ;  /* 0x0000001fff267819 */ /* 0x000fe20000011451 */
[-C--:B------:R-:W-:Y:S01]  /*2fc30*/  FMUL.FTZ R72, R25, R18.reuse ;  /* 0x0000001219487220 */ /* 0x080fe20000410000 */
[-C--:B------:R-:W-:Y:S02]  /*2fc40*/  FMUL.FTZ R25, R39, R18.reuse ;  /* 0x0000001227197220 */ /* 0x080fe40000410000 */
[----:B------:R-:W-:Y:S01]  /*2fc50*/  LEA.HI R39, R38, R81, RZ, 0x7 ;  /* 0x0000005126277211 */ /* 0x000fe200078f38ff */
[-C--:B------:R-:W-:Y:S01]  /*2fc60*/  FMUL.FTZ R77, R36, R18.reuse ;  /* 0x00000012244d7220 */ /* 0x080fe20000410000 */
[----:B------:R-:W-:-:S02]  /*2fc70*/  FMUL.FTZ R13, R31, R18 ;  /* 0x000000121f0d7220 */ /* 0x000fc40000410000 */
[----:B------:R-:W-:Y:S01]  /*2fc80*/  LOP3.LUT R36, R39, 0xffffff80, RZ, 0xc0, !PT ;  /* 0xffffff8027247812 */ /* 0x000fe200078ec0ff */
[-C--:B------:R-:W-:Y:S01]  /*2fc90*/  FMUL.FTZ R31, R47, R18.reuse ;  /* 0x000000122f1f7220 */ /* 0x080fe20000410000 */
[-C--:B------:R-:W-:Y:S01]  /*2fca0*/  FMUL.FTZ R47, R48, R18.reuse ;  /* 0x00000012302f7220 */ /* 0x080fe20000410000 */
[-C--:B------:R-:W-:Y:S02]  /*2fcb0*/  FMUL.FTZ R12, R30, R18.reuse ;  /* 0x000000121e0c7220 */ /* 0x080fe40000410000 */
[----:B------:R-:W-:Y:S02]  /*2fcc0*/  IMAD.IADD R48, R81, 0x1, -R36 ;  /* 0x0000000151307824 */ /* 0x000fe400078e0a24 */
[-C--:B------:R-:W-:Y:S01]  /*2fcd0*/  FMUL.FTZ R30, R46, R18.reuse ;  /* 0x000000122e1e7220 */ /* 0x080fe20000410000 */
[-C--:B------:R-:W-:Y:S01]  /*2fce0*/  FMUL.FTZ R46, R49, R18.reuse ;  /* 0x00000012312e7220 */ /* 0x080fe20000410000 */
[-C--:B------:R-:W-:Y:S01]  /*2fcf0*/  FMUL.FTZ R73, R33, R18.reuse ;  /* 0x0000001221497220 */ /* 0x080fe20000410000 */
[----:B------:R-:W-:Y:S01]  /*2fd00*/  SHF.R.S32.HI R49, RZ, 0x1f, R48 ;  /* 0x0000001fff317819 */ /* 0x000fe20000011430 */
[-C--:B0-----:R-:W-:Y:S01]  /*2fd10*/  FMUL.FTZ R2, R26, R18.reuse ;  /* 0x000000121a027220 */ /* 0x081fe20000410000 */
[-C--:B------:R-:W-:Y:S01]  /*2fd20*/  FMUL.FTZ R33, R50, R18.reuse ;  /* 0x0000001232217220 */ /* 0x080fe20000410000 */
[----:B------:R-:W-:Y:S01]  /*2fd30*/  FMUL.FTZ R26, R42, R18 ;  /* 0x000000122a1a7220 */ /* 0x000fe20000410000 */
[----:B------:R-:W-:Y:S01]  /*2fd40*/  LEA.HI R50, R49, R48, RZ, 0x2 ;  /* 0x0000003031327211 */ /* 0x000fe200078f10ff */
[-C--:B------:R-:W-:Y:S01]  /*2fd50*/  FMUL.FTZ R42, R44, R18.reuse ;  /* 0x000000122c2a7220 */ /* 0x080fe20000410000 */
[-C--:B------:R-:W-:Y:S01]  /*2fd60*/  FMUL.FTZ R14, R34, R18.reuse ;  /* 0x00000012220e7220 */ /* 0x080fe20000410000 */
[-C--:B------:R-:W-:Y:S01]  /*2fd70*/  FMUL.FTZ R44, R52, R18.reuse ;  /* 0x00000012342c7220 */ /* 0x080fe20000410000 */
[----:B------:R-:W-:Y:S01]  /*2fd80*/  FMUL.FTZ R34, R51, R18 ;  /* 0x0000001233227220 */ /* 0x000fe20000410000 */
[----:B------:R-:W-:-:S02]  /*2fd90*/  LEA.HI R52, R38, R81, RZ, 0x2 ;  /* 0x0000005126347211 */ /* 0x000fc400078f10ff */
[--C-:B------:R-:W-:Y:S02]  /*2fda0*/  SHF.R.S32.HI R51, RZ, 0x2, R50.reuse ;  /* 0x00000002ff337819 */ /* 0x100fe40000011432 */
[----:B------:R-:W-:Y:S01]  /*2fdb0*/  SHF.R.S32.HI R38, RZ, 0x1f, R50 ;  /* 0x0000001fff267819 */ /* 0x000fe20000011432 */
[----:B------:R-:W-:Y:S01]  /*2fdc0*/  FMUL.FTZ R74, R54, R18 ;  /* 0x00000012364a7220 */ /* 0x000fe20000410000 */
[----:B------:R-:W-:Y:S02]  /*2fdd0*/  LOP3.LUT R54, R52, 0xfffffffc, RZ, 0xc0, !PT ;  /* 0xfffffffc34367812 */ /* 0x000fe400078ec0ff */
[----:B------:R-:W-:Y:S02]  /*2fde0*/  LEA.HI R52, R38, R51, RZ, 0x3 ;  /* 0x0000003326347211 */ /* 0x000fe400078f18ff */
[----:B------:R-:W-:Y:S02]  /*2fdf0*/  SHF.R.S32.HI R38, RZ, 0x7, R39 ;  /* 0x00000007ff267819 */ /* 0x000fe40000011427 */
[----:B------:R-:W-:Y:S01]  /*2fe00*/  LEA.HI R49, R49, R48, RZ, 0x5 ;  /* 0x0000003031317211 */ /* 0x000fe200078f28ff */
[----:B------:R-:W-:Y:S01]  /*2fe10*/  IMAD.IADD R54, R81, 0x1, -R54 ;  /* 0x0000000151367824 */ /* 0x000fe200078e0a36 */
        /* <DEDUP_REMOVED lines=15> */
[----:B------:R-:W-:Y:S01]  /*2ff10*/  @P0 IMAD.HI.U32 R79, R56, R79, RZ ;  /* 0x0000004f384f0227 */ /* 0x000fe200078e00ff */
[----:B------:R-:W-:-:S04]  /*2ff20*/  LOP3.LUT R49, R50, 0x7ffffffc, RZ, 0xc0, !PT ;  /* 0x7ffffffc32317812 */ /* 0x000fc800078ec0ff */
[----:B------:R-:W-:Y:S01]  /*2ff30*/  @P0 SHF.R.U32.HI R56, RZ, R76, R79 ;  /* 0x0000004cff380219 */ /* 0x000fe2000001164f */
[----:B------:R-:W-:Y:S01]  /*2ff40*/  FMUL.FTZ R64, R64, R18 ;  /* 0x0000001240407220 */ /* 0x000fe20000410000 */
[----:B------:R-:W-:-:S03]  /*2ff50*/  IMAD.MOV.U32 R51, RZ, RZ, -0x60 ;  /* 0xffffffa0ff337424 */ /* 0x000fc600078e00ff */
[----:B------:R-:W0:Y:S01]  /*2ff60*/  SHFL.IDX PT, R50, R56, RZ, 0x1c1f ;  /* 0x001c1fff38327589 */ /* 0x000e2200000e0000 */
[-C--:B------:R-:W-:Y:S01]  /*2ff70*/  FMUL.FTZ R11, R27, R18.reuse ;  /* 0x000000121b0b7220 */ /* 0x080fe20000410000 */
[-C--:B------:R-:W-:Y:S01]  /*2ff80*/  FMUL.FTZ R15, R35, R18.reuse ;  /* 0x00000012230f7220 */ /* 0x080fe20000410000 */
[-C--:B------:R-:W-:Y:S01]  /*2ff90*/  FMUL.FTZ R78, R37, R18.reuse ;  /* 0x00000012254e7220 */ /* 0x080fe20000410000 */
[-C--:B------:R-:W-:Y:S01]  /*2ffa0*/  FMUL.FTZ R27, R43, R18.reuse ;  /* 0x000000122b1b7220 */ /* 0x080fe20000410000 */
[-C--:B------:R-:W-:Y:S01]  /*2ffb0*/  FMUL.FTZ R35, R59, R18.reuse ;  /* 0x000000123b237220 */ /* 0x080fe20000410000 */
[-C--:B------:R-:W-:Y:S01]  /*2ffc0*/  FMUL.FTZ R43, R45, R18.reuse ;  /* 0x000000122d2b7220 */ /* 0x080fe20000410000 */
[-C--:B------:R-:W-:Y:S01]  /*2ffd0*/  FMUL.FTZ R37, R63, R18.reuse ;  /* 0x000000123f257220 */ /* 0x080fe20000410000 */
[----:B------:R2:W3:Y:S01]  /*2ffe0*/  MUFU.TANH R59, R64 ;  /* 0x00000040003b7308 */ /* 0x0004e20000002400 */
[----:B------:R-:W-:Y:S02]  /*2fff0*/  IMAD.IADD R49, R48, 0x1, -R49 ;  /* 0x0000000130317824 */ /* 0x000fe400078e0a31 */
        /* <DEDUP_REMOVED lines=18> */
[----:B------:R-:W-:-:S02]  /*30120*/  IMAD R48, R10, R51, 0x1 ;  /* 0x000000010a307424 */ /* 0x000fc400078e0233 */
[----:B--2---:R-:W-:Y:S01]  /*30130*/  FMUL.FTZ R64, R71, R18 ;  /* 0x0000001247407220 */ /* 0x004fe20000410000 */
[----:B------:R-:W2:Y:S01]  /*30140*/  MUFU.TANH R9, R9 ;  /* 0x0000000900097308 */ /* 0x000ea20000002400 */
[----:B------:R-:W-:Y:S01]  /*30150*/  IMAD R48, R49, -0x2, R48 ;  /* 0xfffffffe31307824 */ /* 0x000fe200078e0230 */
[----:B------:R-:W-:-:S06]  /*30160*/  LOP3.LUT R18, RZ, R19, RZ, 0x33, !PT ;  /* 0x00000013ff127212 */ /* 0x000fcc00078e33ff */
        /* <DEDUP_REMOVED lines=69> */
.L_x_3778:
[----:B------:R-:W-:Y:S05]  /*305c0*/  BSYNC B4 ;  /* 0x0000000000047941 */ /* 0x000fea0003800000 */
.L_x_3777:
[----:B------:R-:W-:Y:S01]  /*305d0*/  LOP3.LUT R18, RZ, R18, RZ, 0x33, !PT ;  /* 0x00000012ff127212 */ /* 0x000fe200078e33ff */
[----:B------:R-:W-:Y:S06]  /*305e0*/  BRA `(.L_x_3779) ;  /* 0x0000000000287947 */ /* 0x000fec0003800000 */
.L_x_3776:
        /* <DEDUP_REMOVED lines=10> */
.L_x_3779:
[----:B------:R-:W-:Y:S05]  /*30690*/  BSYNC B3 ;  /* 0x0000000000037941 */ /* 0x000fea0003800000 */
.L_x_3775:
[----:B------:R-:W-:-:S05]  /*306a0*/  IMAD R18, R7, R18, R71 ;  /* 0x0000001207127224 */ /* 0x000fca00078e0247 */
[----:B------:R-:W-:Y:S02]  /*306b0*/  VIMNMX R55, R55, R18, !PT ;  /* 0x0000001237377248 */ /* 0x000fe40007fe0100 */
[----:B------:R-:W-:-:S07]  /*306c0*/  VIADDMNMX R58, R18, R7, R58, PT ;  /* 0x00000007123a7246 */ /* 0x000fce000380013a */
.L_x_3774:
[----:B------:R-:W-:Y:S05]  /*306d0*/  BSYNC B2 ;  /* 0x0000000000027941 */ /* 0x000fea0003800000 */
.L_x_3773:
        /* <DEDUP_REMOVED lines=136> */
.L_x_3785:
[----:B------:R-:W-:Y:S05]  /*30f60*/  BSYNC B4 ;  /* 0x0000000000047941 */ /* 0x000fea0003800000 */
.L_x_3784:
[----:B------:R-:W-:Y:S01]  /*30f70*/  LOP3.LUT R8, RZ, R8, RZ, 0x33, !PT ;  /* 0x00000008ff087212 */ /* 0x000fe200078e33ff */
[----:B------:R-:W-:Y:S06]  /*30f80*/  BRA `(.L_x_3786) ;  /* 0x0000000000287947 */ /* 0x000fec0003800000 */
.L_x_3783:
        /* <DEDUP_REMOVED lines=10> */
.L_x_3786:
[----:B------:R-:W-:Y:S05]  /*31030*/  BSYNC B3 ;  /* 0x0000000000037941 */ /* 0x000fea0003800000 */
.L_x_3782:
[----:B------:R-:W-:-:S05]  /*31040*/  IMAD R8, R7, R8, R71 ;  /* 0x0000000807087224 */ /* 0x000fca00078e0247 */
[----:B------:R-:W-:Y:S02]  /*31050*/  VIADDMNMX R68, R8, R7, R68, PT ;  /* 0x0000000708447246 */ /* 0x000fe40003800144 */
[----:B------:R-:W-:-:S07]  /*31060*/  VIMNMX R65, R65, R8, !PT ;  /* 0x0000000841417248 */ /* 0x000fce0007fe0100 */
.L_x_3781:
[----:B------:R-:W-:Y:S05]  /*31070*/  BSYNC B2 ;  /* 0x0000000000027941 */ /* 0x000fea0003800000 */
.L_x_3780:
        /* <DEDUP_REMOVED lines=77> */
[----:B------:R-:W-:Y:S02]  /*31550*/  ISETP.GT.AND P2, PT, R65, 0x49, !P2 ;  /* 0x000000494100780c */ /* 0x000fe40005744270 */
[----:B------:R-:W-:Y:S02]  /*31560*/  ISETP.LT.OR P1, PT, R68, 0x49, P1 ;  /* 0x000000494400780c */ /* 0x000fe40000f21670 */
[----:B------:R-:W-:Y:S02]  /*31570*/  FSEL R35, R35, -INF , !P0 ;  /* 0xff80000023237808 */ /* 0x000fe40004000000 */
[----:B------:R-:W-:-:S02]  /*31580*/  ISETP.GT.AND P3, PT, R65, 0x50, !P3 ;  /* 0x000000504100780c */ /* 0x000fc40005f64270 */
[----:B------:R-:W-:Y:S02]  /*31590*/  ISETP.LT.OR P2, PT, R68, 0x4a, P2 ;  /* 0x0000004a4400780c */ /* 0x000fe40001741670 */
        /* <DEDUP_REMOVED lines=51> */
[----:B------:R-:W-:Y:S01]  /*318d0*/  FMNMX.FTZ R7, R35, R24, !PT ;  /* 0x0000001823077209 */ /* 0x000fe20007810000 */
[----:B------:R-:W2:Y:S01]  /*318e0*/  LD.E R70, desc[UR4][R8.64+0x20] ;  /* 0x0000200408467980 */ /* 0x000ea2000c101900 */
        /* <DEDUP_REMOVED lines=99> */
[----:B------:R-:W-:Y:S01]  /*31f20*/  FFMA.FTZ R174, R34, R65, -R8 ;  /* 0x0000004122ae7223 */ /* 0x000fe20000010808 */
[----:B--2---:R-:W-:-:S06]  /*31f30*/  FADD.FTZ R34, R154, R21 ;  /* 0x000000159a227221 */ /* 0x004fcc0000010000 */
[----:B------:R-:W2:Y:S01]  /*31f40*/  MUFU.EX2 R19, R19 ;  /* 0x0000001300137308 */ /* 0x000ea20000000800 */
[----:B------:R-:W-:Y:S01]  /*31f50*/  FADD.FTZ R9, R155, R32 ;  /* 0x000000209b097221 */ /* 0x000fe20000010000 */
[----:B------:R-:W-:-:S06]  /*31f60*/  FFMA.FTZ R167, R59, R65, -R8 ;  /* 0x000000413ba77223 */ /* 0x000fcc0000010808 */
        /* <DEDUP_REMOVED lines=239> */
[----:B------:R-:W-:-:S03]  /*32e60*/  FMUL.FTZ R107, R24, R107 ;  /* 0x0000006b186b7220 */ /* 0x000fc60000410000 */
[----:B------:R-:W2:Y:S04]  /*32e70*/  LD.E R138, desc[UR20][R8.64+0x1b8] ;  /* 0x0001b814088a7980 */ /* 0x000ea8000c101900 */
[----:B------:R-:W2:Y:S04]  /*32e80*/  LD.E R136, desc[UR22][R8.64+0x1bc] ;  /* 0x0001bc1608887980 */ /* 0x000ea8000c101900 */
[----:B------:R-:W2:Y:S04]  /*32e90*/  LD.E R144, desc[UR10][R8.64+0x1c8] ;  /* 0x0001c80a08907980 */ /* 0x000ea8000c101900 */
[----:B------:R-:W2:Y:S04]  /*32ea0*/  LD.E R140, desc[UR12][R8.64+0x1cc] ;  /* 0x0001cc0c088c7980 */ /* 0x000ea8000c101900 */
[----:B------:R-:W2:Y:S04]  /*32eb0*/  LD.E R142, desc[UR14][R8.64+0x1d8] ;  /* 0x0001d80e088e7980 */ /* 0x000ea8000c101900 */
[----:B------:R-:W2:Y:S04]  /*32ec0*/  LD.E R190, desc[UR16][R8.64+0x1dc] ;  /* 0x0001dc1008be7980 */ /* 0x000ea8000c101900 */
[----:B------:R-:W2:Y:S04]  /*32ed0*/  LD.E R146, desc[UR18][R8.64+0x1e8] ;  /* 0x0001e81208927980 */ /* 0x000ea8000c101900 */
[----:B------:R0:W-:Y:S04]  /*32ee0*/  ST.E desc[UR4][R8.64+0xb0], R107 ;  /* 0x0000b06b08007985 */ /* 0x0001e8000c101904 */
[----:B------:R-:W2:Y:S04]  /*32ef0*/  LD.E R150, desc[UR20][R8.64+0x1ec] ;  /* 0x0001ec1408967980 */ /* 0x000ea8000c101900 */
[----:B------:R-:W2:Y:S01]  /*32f00*/  LD.E R148, desc[UR22][R8.64+0x1f8] ;  /* 0x0001f81608947980 */ /* 0x000ea2000c101900 */
[----:B0-----:R-:W-:-:S03]  /*32f10*/  FMUL.FTZ R107, R24, R83 ;  /* 0x00000053186b7220 */ /* 0x001fc60000410000 */
        /* <DEDUP_REMOVED lines=234> */
[C---:B---3--:R-:W-:Y:S01]  /*33dc0*/  FMUL.FTZ R35, R7.reuse, R146 ;  /* 0x0000009207237220 */ /* 0x048fe20000410000 */
[C---:B------:R-:W-:Y:S02]  /*33dd0*/  FMUL.FTZ R83, R7.reuse, R83 ;  /* 0x0000005307537220 */ /* 0x040fe40000410000 */
[----:B------:R3:W-:Y:S01]  /*33de0*/  ST.E desc[UR4][R8.64+0x1c8], R3 ;  /* 0x0001c80308007985 */ /* 0x0007e2000c101904 */
[C---:B0-----:R-:W-:Y:S01]  /*33df0*/  FMUL.FTZ R37, R7.reuse, R150 ;  /* 0x0000009607257220 */ /* 0x041fe20000410000 */
[C---:B-1----:R-:W-:Y:S02]  /*33e00*/  FMUL.FTZ R29, R7.reuse, R190 ;  /* 0x000000be071d7220 */ /* 0x042fe40000410000 */
[----:B------:R0:W-:Y:S01]  /*33e10*/  ST.E desc[UR8][R8.64+0x1cc], R31 ;  /* 0x0001cc1f08007985 */ /* 0x0001e2000c101908 */
[----:B--2---:R-:W-:-:S03]  /*33e20*/  FMUL.FTZ R39, R7, R148 ;  /* 0x0000009407277220 */ /* 0x004fc60000410000 */
[----:B------:R-:W-:Y:S04]  /*33e30*/  ST.E desc[UR10][R8.64+0x1d8], R33 ;  /* 0x0001d82108007985 */ /* 0x000fe8000c10190a */
[----:B------:R-:W-:Y:S04]  /*33e40*/  ST.E desc[UR6][R8.64+0x1dc], R29 ;  /* 0x0001dc1d08007985 */ /* 0x000fe8000c101906 */
[----:B------:R-:W-:Y:S04]  /*33e50*/  ST.E desc[UR12][R8.64+0x1e8], R35 ;  /* 0x0001e82308007985 */ /* 0x000fe8000c10190c */
[----:B------:R-:W-:Y:S04]  /*33e60*/  ST.E desc[UR14][R8.64+0x1ec], R37 ;  /* 0x0001ec2508007985 */ /* 0x000fe8000c10190e */
[----:B------:R-:W-:Y:S04]  /*33e70*/  ST.E desc[UR16][R8.64+0x1f8], R39 ;  /* 0x0001f82708007985 */ /* 0x000fe8000c101910 */
[----:B------:R1:W-:Y:S04]  /*33e80*/  ST.E desc[UR18][R8.64+0x1fc], R83 ;  /* 0x0001fc5308007985 */ /* 0x0003e8000c101912 */
[----:B---3--:R-:W2:Y:S01]  /*33e90*/  LDL.64 R2, [R0+0x80] ;  /* 0x0000800000027983 */ /* 0x008ea20000100a00 */
[----:B------:R-:W-:-:S02]  /*33ea0*/  LEA.HI R24, R6, 0x8, RZ, 0x19 ;  /* 0x0000000806187811 */ /* 0x000fc400078fc8ff */
[----:B------:R-:W-:Y:S01]  /*33eb0*/  R2UR UR28, R4 ;  /* 0x00000000041c72ca */ /* 0x000fe200000e0000 */
[----:B0-----:R-:W3:Y:S02]  /*33ec0*/  LDL.64 R30, [R0] ;  /* 0x00000000001e7983 */ /* 0x001ee40000100a00 */
[----:B------:R0:W-:Y:S01]  /*33ed0*/  BAR.SYNC.DEFER_BLOCKING R24, 0x100 ;  /* 0x000400180000751d */ /* 0x0001e20000010000 */
[----:B------:R-:W-:-:S05]  /*33ee0*/  R2UR UR29, R5 ;  /* 0x00000000051d72ca */ /* 0x000fca00000e0000 */
[----:B------:R-:W4:Y:S04]  /*33ef0*/  LDL.64 R6, [R0+0x98] ;  /* 0x0000980000067983 */ /* 0x000f280000100a00 */
[----:B-1----:R-:W4:Y:S04]  /*33f00*/  LDL.64 R8, [R0+0x88] ;  /* 0x0000880000087983 */ /* 0x002f280000100a00 */
        /* <DEDUP_REMOVED lines=64> */
[----:B0-----:R-:W2:Y:S04]  /*34310*/  LD.E R24, desc[UR26][R2.64+0x100] ;  /* 0x0001001a02187980 */ /* 0x001ea8000c101900 */
        /* <DEDUP_REMOVED lines=218> */
[----:B0-----:R-:W4:Y:S01]  /*350c0*/  LD.E R29, desc[UR22][R2.64+0x14] ;  /* 0x00001416021d7980 */ /* 0x001f22000c101900 */
[----:B------:R-:W-:Y:S02]  /*350d0*/  F2FP.F16.F32.PACK_AB R154, R27, R154 ;  /* 0x0000009a1b9a723e */ /* 0x000fe400000000ff */
[----:B------:R-:W-:Y:S01]  /*350e0*/  F2FP.F16.F32.PACK_AB R153, R26, R153 ;  /* 0x000000991a99723e */ /* 0x000fe200000000ff */
[----:B------:R-:W4:Y:S01]  /*350f0*/  LD.E R25, desc[UR30][R2.64+0x4] ;  /* 0x0000041e02197980 */ /* 0x000f22000c101900 */
[----:B------:R-:W-:-:S03]  /*35100*/  F2FP.F16.F32.PACK_AB R155, R28, R155 ;  /* 0x0000009b1c9b723e */ /* 0x000fc600000000ff */
        /* <DEDUP_REMOVED lines=128> */
[----:B------:R-:W-:Y:S01]  /*35910*/  R2UR UR7, R7 ;  /* 0x00000000070772ca */ /* 0x000fe200000e0000 */
[----:B------:R-:W-:Y:S01]  /*35920*/  VOTEU.ANY UP0, P0 ;  /* 0x00000000003f7886 */ /* 0x000fe20000000100 */
        /* <DEDUP_REMOVED lines=52> */
[----:B------:R-:W-:Y:S02]  /*35c70*/  R2UR UR4, R4 ;  /* 0x00000000040472ca */ /* 0x000fe400000e0000 */
[----:B------:R-:W-:-:S13]  /*35c80*/  R2UR UR5, R5 ;  /* 0x00000000050572ca */ /* 0x000fda00000e0000 */
        /* <DEDUP_REMOVED lines=3849> */
[----:B------:R-:W-:-:S04]  /*44d20*/  R2UR UR7, R7 ;  /* 0x00000000070772ca */ /* 0x000fc800000e0000 */
[----:B------:R-:W-:Y:S02]  /*44d30*/  R2UR UR6, R6 ;  /* 0x00000000060672ca */ /* 0x000fe400000e0000 */
[----:B------:R-:W-:Y:S02]  /*44d40*/  F2FP.F16.F32.PACK_AB R188, R187, R188 ;  /* 0x000000bcbbbc723e */ /* 0x000fe400000000ff */
        /* <DEDUP_REMOVED lines=1174> */
.L_x_3788:
[----:B------:R-:W-:Y:S05]  /*496b0*/  BSYNC B2 ;  /* 0x0000000000027941 */ /* 0x000fea0003800000 */
.L_x_3787:
[C---:B------:R-:W-:Y:S02]  /*496c0*/  R2UR UR6, R4.reuse ;  /* 0x00000000040672ca */ /* 0x040fe400000e0000 */
[C---:B------:R-:W-:Y:S02]  /*496d0*/  R2UR UR7, R5.reuse ;  /* 0x00000000050772ca */ /* 0x040fe400000e0000 */
[----:B------:R-:W-:Y:S02]  /*496e0*/  R2UR UR4, R4 ;  /* 0x00000000040472ca */ /* 0x000fe400000e0000 */
[----:B------:R-:W-:-:S09]  /*496f0*/  R2UR UR5, R5 ;  /* 0x00000000050572ca */ /* 0x000fd200000e0000 */
[----:B------:R-:W2:Y:S04]  /*49700*/  LD.E.64 R2, desc[UR6][R8.64+0x20] ;  /* 0x0000200608027980 */ /* 0x000ea8000c101b00 */
[----:B------:R-:W3:Y:S01]  /*49710*/  LD.E R0, desc[UR4][R8.64+0xc] ;  /* 0x00000c0408007980 */ /* 0x000ee2000c101900 */
[----:B--2---:R-:W-:Y:S01]  /*49720*/  MOV R3, R2 ;  /* 0x0000000200037202 */ /* 0x004fe20000000f00 */
[----:B------:R-:W-:-:S04]  /*49730*/  IMAD.MOV.U32 R2, RZ, RZ, R224 ;  /* 0x000000ffff027224 */ /* 0x000fc800078e00e0 */
[----:B-----5:R-:W-:-:S05]  /*49740*/  IMAD R3, R6, 0x8, R3 ;  /* 0x0000000806037824 */ /* 0x020fca00078e0203 */
[----:B---3--:R-:W-:Y:S01]  /*49750*/  PRMT R0, R0, 0x654, R3 ;  /* 0x0000065400007816 */ /* 0x008fe20000000003 */
[----:B------:R-:W-:-:S03]  /*49760*/  IMAD.MOV.U32 R3, RZ, RZ, 0x0 ;  /* 0x00000000ff037424 */ /* 0x000fc600078e00ff */
[----:B------:R0:W-:Y:S02]  /*49770*/  SYNCS.ARRIVE.TRANS64.RED.A1T0 RZ, [R0+URZ], RZ ;  /* 0x000000ff00ff79a7 */ /* 0x0001e4000810043f */
[----:B0-----:R-:W-:Y:S05]  /*49780*/  RET.REL.NODEC R2 `(_ZN7cutlass13device_kernelIN5flash11enable_sm90INS1_16FlashAttnFwdSm90INS1_25CollectiveMainloopFwdSm90ILi2EN4cute5tupleIJNS5_1CILi1EEES8_S8_EEENS6_IJNS7_ILi128EEENS7_ILi96EEENS7_ILi64EEEEEELi256ENS_6half_tEfNS_4arch4Sm90ELb0ELb1ELb1ELb1ELb1ELb0ELb1ELb1ELb0ELb1ELb0ELb0EEENS1_21CollectiveEpilogueFwdINS6_IJSA_NS7_ILi256EEESB_EEES9_SE_SG_Li256ELb1ELb1ELb0ELb0EEENS1_36VarlenDynamicPersistentTileSchedulerILi128ELi96ELi256ELi128ELb0ELb1ELb1ELb1ELb0ELb1EEEEEEEEEvNT_6ParamsE) ;  /* 0xfffffb68021c7950 */ /* 0x001fea0003c3ffff */
.L_x_3763:
[----:B0-----:R0:W1:Y:S02]  /*49790*/  SYNCS.PHASECHK.TRANS64.TRYWAIT P0, [R2+URZ], R3 ;  /* 0x00000003020075a7 */ /* 0x001064000800017f */
[----:B-1----:R-:W-:Y:S05]  /*497a0*/  @!P0 NANOSLEEP.SYNCS 0x989680 ;  /* 0x009896800000895d */ /* 0x002fea0003900000 */
[----:B------:R-:W1:Y:S02]  /*497b0*/  @!P0 SYNCS.PHASECHK.TRANS64 P0, [R2+URZ], R3 ;  /* 0x00000003020085a7 */ /* 0x000e64000800007f */
[----:B-1----:R-:W-:Y:S05]  /*497c0*/  @!P0 BRA `(.L_x_3763) ;  /* 0xfffffffc00f08947 */ /* 0x002fea000383ffff */
[----:B------:R-:W-:Y:S05]  /*497d0*/  BRA `(.L_x_3762) ;  /* 0xfffffe4400dc7947 */ /* 0x000fea000383ffff */
.L_x_3770:
[----:B0-----:R0:W1:Y:S02]  /*497e0*/  SYNCS.PHASECHK.TRANS64.TRYWAIT P0, [R8+URZ], R9 ;  /* 0x00000009080075a7 */ /* 0x001064000800017f */
[----:B-1----:R-:W-:Y:S05]  /*497f0*/  @!P0 NANOSLEEP.SYNCS 0x989680 ;  /* 0x009896800000895d */ /* 0x002fea0003900000 */
[----:B------:R-:W1:Y:S02]  /*49800*/  @!P0 SYNCS.PHASECHK.TRANS64 P0, [R8+URZ], R9 ;  /* 0x00000009080085a7 */ /* 0x000e64000800007f */
[----:B-1----:R-:W-:Y:S05]  /*49810*/  @!P0 BRA `(.L_x_3770) ;  /* 0xfffffffc00f08947 */ /* 0x002fea000383ffff */
[----:B------:R-:W-:Y:S05]  /*49820*/  BRA `(.L_x_3769) ;  /* 0xfffffe4c00b07947 */ /* 0x000fea000383ffff */
.L_x_3789:
        /* <DEDUP_REMOVED lines=13> */
.L_x_6459:


//--------------------- .text._ZN7cutlass13device_kernelIN5flash11enable_sm90INS1_16FlashAttnFwdSm90INS1_25CollectiveMainloopFwdSm90ILi2EN4cute5tupleIJNS5_1CILi1EEES8_S8_EEENS6_IJNS7_ILi128EEENS7_ILi96EEENS7_ILi64EEEEEELi256ENS_6half_tEfNS_4arch4Sm90ELb0ELb1ELb1ELb1ELb1ELb1ELb1ELb1ELb0ELb1ELb0ELb0EEENS1_21CollectiveEpilogueFwdINS6_IJSA_NS7_ILi256EEESB_EEES9_SE_SG_Li256ELb1ELb1ELb0ELb0EEENS1_36VarlenDynamicPersistentTileSchedulerILi128ELi96ELi256ELi128ELb0ELb1ELb1ELb1ELb0ELb1EEEEEEEEEvNT_6ParamsE --------------------------
	.section	.text._ZN7cutlass13device_kernelIN5flash11enable_sm90INS1_16FlashAttnFwdSm90INS1_25CollectiveMainloopFwdSm90ILi2EN4cute5tupleIJNS5_1CILi1EEES8_S8_EEENS6_IJNS7_ILi128EEENS7_ILi96EEENS7_ILi64EEEEEELi256ENS_6half_tEfNS_4arch4Sm90ELb0ELb1ELb1ELb1ELb1ELb1ELb1ELb1ELb0ELb1ELb0ELb0EEENS1_21CollectiveEpilogueFwdINS6_IJSA_NS7_ILi256EEESB_EEES9_SE_SG_Li256ELb1ELb1ELb0ELb0EEENS1_36VarlenDynamicPersistentTileSchedulerILi128ELi96ELi256ELi128ELb0ELb1ELb1ELb1ELb0ELb1EEEEEEEEEvNT_6ParamsE,"ax",@progbits
	.align	128
.text._ZN7cutlass13device_kernelIN5flash11enable_sm90INS1_16FlashAttnFwdSm90INS1_25CollectiveMainloopFwdSm90ILi2EN4cute5tupleIJNS5_1CILi1EEES8_S8_EEENS6_IJNS7_ILi128EEENS7_ILi96EEENS7_ILi64EEEEEELi256ENS_6half_tEfNS_4arch4Sm90ELb0ELb1ELb1ELb1ELb1ELb1ELb1ELb1ELb0ELb1ELb0ELb0EEENS1_21CollectiveEpilogueFwdINS6_IJSA_NS7_ILi256EEESB_EEES9_SE_SG_Li256ELb1ELb1ELb0ELb0EEENS1_36VarlenDynamicPersistentTileSchedulerILi128ELi96ELi256ELi128ELb0ELb1ELb1ELb1ELb0ELb1EEEEEEEEEvNT_6ParamsE:
        .type           _ZN7cutlass13device_kernelIN5flash11enable_sm90INS1_16FlashAttnFwdSm90INS1_25CollectiveMainloopFwdSm90ILi2EN4cute5tupleIJNS5_1CILi1EEES8_S8_EEENS6_IJNS7_ILi128EEENS7_ILi96EEENS7_ILi64EEEEEELi256ENS_6half_tEfNS_4arch4Sm90ELb0ELb1ELb1ELb1ELb1ELb1ELb1ELb1ELb0ELb1ELb0ELb0EEENS1_21CollectiveEpilogueFwdINS6_IJSA_NS7_ILi256EEESB_EEES9_SE_SG_Li256ELb1ELb1ELb0ELb0EEENS1_36VarlenDynamicPersistentTileSchedulerILi128ELi96ELi256ELi128ELb0ELb1ELb1ELb1ELb0ELb1EEEEEEEEEvNT_6ParamsE,@function
        .size           _ZN7cutlass13device_kernelIN5flash11enable_sm90INS1_16FlashAttnFwdSm90INS1_25CollectiveMainloopFwdSm90ILi2EN4cute5tupleIJNS5_1CILi1EEES8_S8_EEENS6_IJNS7_ILi128EEENS7_ILi96EEENS7_ILi64EEEEEELi256ENS_6half_tEfNS_4arch4Sm90ELb0ELb1ELb1ELb1ELb1ELb1ELb1ELb1ELb0ELb1ELb0ELb0EEENS1_21CollectiveEpilogueFwdINS6_IJSA_NS7_ILi256EEESB_EEES9_SE_SG_Li256ELb1ELb1ELb0ELb0EEENS1_36VarlenDynamicPersistentTileSchedulerILi128ELi96ELi256ELi128ELb0ELb1ELb1ELb1ELb0ELb1EEEEEEEEEvNT_6ParamsE,(.L_x_6461 - _ZN7cutlass13device_kernelIN5flash11enable_sm90INS1_16FlashAttnFwdSm90INS1_25CollectiveMainloopFwdSm90ILi2EN4cute5tupleIJNS5_1CILi1EEES8_S8_EEENS6_IJNS7_ILi128EEENS7_ILi96EEENS7_ILi64EEEEEELi256ENS_6half_tEfNS_4arch4Sm90ELb0ELb1ELb1ELb1ELb1ELb1ELb1ELb1ELb0ELb1ELb0ELb0EEENS1_21CollectiveEpilogueFwdINS6_IJSA_NS7_ILi256EEESB_EEES9_SE_SG_Li256ELb1ELb1ELb0ELb0EEENS1_36VarlenDynamicPersistentTileSchedulerILi128ELi96ELi256ELi128ELb0ELb1ELb1ELb1ELb0ELb1EEEEEEEEEvNT_6ParamsE)
        .other          _ZN7cutlass13device_kernelIN5flash11enable_sm90INS1_16FlashAttnFwdSm90INS1_25CollectiveMainloopFwdSm90ILi2EN4cute5tupleIJNS5_1CILi1EEES8_S8_EEENS6_IJNS7_ILi128EEENS7_ILi96EEENS7_ILi64EEEEEELi256ENS_6half_tEfNS_4arch4Sm90ELb0ELb1ELb1ELb1ELb1ELb1ELb1ELb1ELb0ELb1ELb0ELb0EEENS1_21CollectiveEpilogueFwdINS6_IJSA_NS7_ILi256EEESB_EEES9_SE_SG_Li256ELb1ELb1ELb0ELb0EEENS1_36VarlenDynamicPersistentTileSchedulerILi128ELi96ELi256ELi128ELb0ELb1ELb1ELb1ELb0ELb1EEEEEEEEEvNT_6ParamsE,@"STO_CUDA_ENTRY STV_DEFAULT"
_ZN7cutlass13device_kernelIN5flash11enable_sm90INS1_16FlashAttnFwdSm90INS1_25CollectiveMainloopFwdSm90ILi2EN4cute5tupleIJNS5_1CILi1EEES8_S8_EEENS6_IJNS7_ILi128EEENS7_ILi96EEENS7_ILi64EEEEEELi256ENS_6half_tEfNS_4arch4Sm90ELb0ELb1ELb1ELb1ELb1ELb1ELb1ELb1ELb0ELb1ELb0ELb0EEENS1_21CollectiveEpilogueFwdINS6_IJSA_NS7_ILi256EEESB_EEES9_SE_SG_Li256ELb1ELb1ELb0ELb0EEENS1_36VarlenDynamicPersistentTileSchedulerILi128ELi96ELi256ELi128ELb0ELb1ELb1ELb1ELb0ELb1EEEEEEEEEvNT_6ParamsE:
[----:B------:R-:W0:Y:S02]  /*0000*/  LDC R1, c[0x0][0x28] ;  /* 0x00000a00ff017b82 */ /* 0x000e240000000800 */
[----:B0-----:R-:W-:-:S05]  /*0010*/  VIADD R1, R1, 0xfffffb50 ;  /* 0xfffffb5001017836 */ /* 0x001fca0000000000 */
[----:B------:R-:W-:Y:S01]  /*0020*/  R2UR UR4, R1 ;  /* 0x00000000010472ca */ /* 0x000fe200000e0000 */
[----:B------:R-:W0:Y:S01]  /*0030*/  S2R R3, SR_TID.X ;  /* 0x0000000000037919 */ /* 0x000e220000002100 */
[----:B------:R-:W-:Y:S01]  /*0040*/  ELECT P0, URZ, PT ;  /* 0x00000000003f782f */ /* 0x000fe20003800000 */
[----:B------:R-:W-:Y:S01]  /*0050*/  BSSY B0, `(.L_x_3790) ;  /* 0x0000012000007945 */ /* 0x000fe20003800000 */
[----:B------:R-:W-:Y:S01]  /*0060*/  ULDC UR37, c[0x0][0x20] ;  /* 0x0000080000257ab9 */ /* 0x000fe20000000800 */
[----:B------:R-:W-:-:S08]  /*0070*/  ULDC UR36, c[0x0][0x24] ;  /* 0x0000090000247ab9 */ /* 0x000fd00000000800 */
[----:B------:R-:W-:-:S04]  /*0080*/  UIADD3 UR37, UP0, UR4, UR37, URZ ;  /* 0x0000002504257290 */ /* 0x000fc8000ff1e03f */
[----:B------:R-:W-:Y:S01]  /*0090*/  UIADD3.X UR36, URZ, UR36, URZ, UP0, !UPT ;  /* 0x000000243f247290 */ /* 0x000fe200087fe43f */
        /* <DEDUP_REMOVED lines=13> */
.L_x_3791:
[----:B------:R-:W-:Y:S05]  /*0170*/  BSYNC B0 ;  /* 0x0000000000007941 */ /* 0x000fea0003800000 */
.L_x_3790:
        /* <DEDUP_REMOVED lines=21> */
[----:B0-----:R0:W1:Y:S01]  /*02d0*/  @UP1 SYNCS.EXCH.64 URZ, [UR8+0x32400], UR4 ;  /* 0x03240004083f15b2 */ /* 0x0010620008000100 */
[----:B------:R0:W2:Y:S04]  /*02e0*/  @UP2 SYNCS.EXCH.64 URZ, [UR8+0x32410], UR4 ;  /* 0x03241004083f25b2 */ /* 0x0000a80008000100 */
[----:B------:R0:W3:Y:S01]  /*02f0*/  @UP3 SYNCS.EXCH.64 URZ, [UR8+0x32420], UR6 ;  /* 0x03242006083f35b2 */ /* 0x0000e20008000100 */
        /* <DEDUP_REMOVED lines=18> */
[----:B----4-:R-:W-:Y:S01]  /*0420*/  NOP ;  /* 0x0000000000007918 */ /* 0x010fe20000000000 */
.L_x_3792:
[----:B------:R-:W4:Y:S01]  /*0430*/  SHFL.IDX PT, R2, R0, RZ, 0x1f ;  /* 0x00001fff00027589 */ /* 0x000f2200000e0000 */
[----:B------:R-:W-:Y:S01]  /*0440*/  NOP ;  /* 0x0000000000007918 */ /* 0x000fe20000000000 */
[----:B----4-:R-:W-:-:S13]  /*0450*/  ISETP.NE.AND P0, PT, R2, RZ, PT ;  /* 0x000000ff0200720c */ /* 0x010fda0003f05270 */
        /* <DEDUP_REMOVED lines=19> */
.L_x_3793:
[----:B------:R-:W4:Y:S01]  /*0590*/  SHFL.IDX PT, R2, R0, RZ, 0x1f ;  /* 0x00001fff00027589 */ /* 0x000f2200000e0000 */
[----:B------:R-:W-:Y:S01]  /*05a0*/  NOP ;  /* 0x0000000000007918 */ /* 0x000fe20000000000 */
[----:B----4-:R-:W-:-:S13]  /*05b0*/  ISETP.NE.AND P0, PT, R2, RZ, PT ;  /* 0x000000ff0200720c */ /* 0x010fda0003f05270 */
        /* <DEDUP_REMOVED lines=14> */
[----:B----4-:R-:W-:Y:S01]  /*06a0*/  NOP ;  /* 0x0000000000007918 */ /* 0x010fe20000000000 */
.L_x_3794:
        /* <DEDUP_REMOVED lines=22> */
.L_x_3795:
        /* <DEDUP_REMOVED lines=22> */
.L_x_3796:
[----:B------:R-:W-:Y:S01]  /*0970*/  PLOP3.LUT P0, PT, PT, PT, UP0, 0x80, 0x0 ;  /* 0x000000000000781c */ /* 0x000fe20003f0f008 */
[----:B------:R-:W-:Y:S01]  /*0980*/  UMOV UR38, 0x1 ;  /* 0x0000000100267882 */ /* 0x000fe20000000000 */
[----:B------:R-:W-:Y:S01]  /*0990*/  NOP ;  /* 0x0000000000007918 */ /* 0x000fe20000000000 */
[----:B------:R-:W-:Y:S01]  /*09a0*/  USEL UR38, UR38, 0x2, !UP0 ;  /* 0x0000000226267887 */ /* 0x000fe2000c000000 */
[----:B------:R-:W-:Y:S01]  /*09b0*/  BSSY B9, `(.L_x_3797) ;  /* 0x000366d000097945 */ /* 0x000fe20003800000 */
[----:B------:R-:W-:Y:S01]  /*09c0*/  ULDC.64 UR44, c[0x0][0x208] ;  /* 0x00008200002c7ab9 */ /* 0x000fe20000000a00 */
[----:B------:R-:W-:Y:S02]  /*09d0*/  IMAD.U32 R16, RZ, RZ, UR37 ;  /* 0x00000025ff107e24 */ /* 0x000fe4000f8e00ff */
[----:B------:R-:W-:Y:S01]  /*09e0*/  IMAD.U32 R17, RZ, RZ, UR36 ;  /* 0x00000024ff117e24 */ /* 0x000fe2000f8e00ff */
[----:B0123--:R-:W-:Y:S06]  /*09f0*/  BAR.SYNC.DEFER_BLOCKING 0x0 ;  /* 0x0000000000007b1d */ /* 0x00ffec0000010000 */
[----:B------:R-:W-:Y:S05]  /*0a00*/  @!P0 BRA `(.L_x_3798) ;  /* 0x000002e400f08947 */ /* 0x000fea0003800000 */
.L_x_3799:
[----:B------:R-:W-:-:S08]  /*0a10*/  NOP ;  /* 0x0000000000007918 */ /* 0x000fd00000000000 */
[----:B------:R-:W0:Y:S02]  /*0a20*/  USETMAXREG.TRY_ALLOC.CTAPOOL UP0, 0xe8 ;  /* 0x000000e8000079c8 */ /* 0x000e240008000600 */
[----:B0-----:R-:W-:-:S13]  /*0a30*/  PLOP3.LUT P0, PT, PT, PT, UP0, 0x80, 0x0 ;  /* 0x000000000000781c */ /* 0x001fda0003f0f008 */
[----:B------:R-:W-:Y:S05]  /*0a40*/  @!P0 BRA `(.L_x_3799) ;  /* 0xfffffffc00f08947 */ /* 0x000fea000383ffff */
[----:B------:R-:W0:Y:S01]  /*0a50*/  S2R R0, SR_TID.X ;  /* 0x0000000000007919 */ /* 0x000e220000002100 */
[----:B------:R-:W1:Y:S01]  /*0a60*/  S2UR UR4, SR_CgaCtaId ;  /* 0x00000000000479c3 */ /* 0x000e620000008800 */
[----:B------:R-:W-:Y:S01]  /*0a70*/  MOV R148, 0x400 ;  /* 0x0000040000947802 */ /* 0x000fe20000000f00 */
[----:B------:R-:W-:-:S06]  /*0a80*/  UIADD3 UR39, UP0, UR37, 0x1f8, URZ ;  /* 0x000001f825277890 */ /* 0x000fcc000ff1e03f */
[----:B------:R-:W-:Y:S06]  /*0a90*/  BAR.ARV 0x8, 0x180 ;  /* 0x0206000000007b1d */ /* 0x000fec0000002000 */
[----:B------:R-:W-:Y:S01]  /*0aa0*/  UIADD3 UR40, UP1, UR37, 0x204, URZ ;  /* 0x0000020425287890 */ /* 0x000fe2000ff3e03f */
[----:B------:R-:W-:Y:S01]  /*0ab0*/  STL.64 [R1+0x1f8], RZ ;  /* 0x0001f8ff01007387 */ /* 0x000fe20000100a00 */
[----:B------:R-:W-:Y:S02]  /*0ac0*/  UIADD3.X UR41, URZ, UR36, URZ, UP0, !UPT ;  /* 0x000000243f297290 */ /* 0x000fe400087fe43f */
[----:B------:R-:W-:Y:S01]  /*0ad0*/  UIADD3.X UR42, URZ, UR36, URZ, UP1, !UPT ;  /* 0x000000243f2a7290 */ /* 0x000fe20008ffe43f */
[----:B------:R-:W-:Y:S04]  /*0ae0*/  STL [R1+0x200], RZ ;  /* 0x000200ff01007387 */ /* 0x000fe80000100800 */
[----:B------:R-:W-:Y:S01]  /*0af0*/  STL [R1+0x204], RZ ;  /* 0x000204ff01007387 */ /* 0x000fe20000100800 */
[----:B-1----:R-:W-:Y:S01]  /*0b00*/  IMAD.U32 R27, RZ, RZ, UR4 ;  /* 0x00000004ff1b7e24 */ /* 0x002fe2000f8e00ff */
[----:B------:R-:W-:-:S04]  /*0b10*/  ULDC UR4, c[0x0][0xd3c] ;  /* 0x00034f0000047ab9 */ /* 0x000fc80000000800 */
[----:B------:R-:W-:Y:S02]  /*0b20*/  LEA R148, R27, R148, 0x18 ;  /* 0x000000941b947211 */ /* 0x000fe400078ec0ff */
[----:B0-----:R-:W-:-:S04]  /*0b30*/  SHF.R.U32.HI R12, RZ, 0x7, R0 ;  /* 0x00000007ff0c7819 */ /* 0x001fc80000011600 */
[----:B------:R-:W-:-:S13]  /*0b40*/  ISETP.NE.AND P0, PT, R12, 0x1, PT ;  /* 0x000000010c00780c */ /* 0x000fda0003f05270 */
[----:B------:R-:W-:Y:S08]  /*0b50*/  @!P0 BAR.ARV 0x9, 0x100 ;  /* 0x0244000000008b1d */ /* 0x000ff00000002000 */
[----:B------:R-:W-:Y:S06]  /*0b60*/  BAR.SYNC.DEFER_BLOCKING 0x5, 0x180 ;  /* 0x0146000000007b1d */ /* 0x000fec0000010000 */
[----:B------:R-:W0:Y:S02]  /*0b70*/  LDS.128 R124, [R148+0x324d0] ;  /* 0x0324d000947c7984 */ /* 0x000e240000000c00 */
[----:B------:R-:W-:Y:S06]  /*0b80*/  BAR.ARV 0x4, 0x180 ;  /* 0x0106000000007b1d */ /* 0x000fec0000002000 */
[----:B0-----:R-:W-:-:S13]  /*0b90*/  ISETP.GE.AND P0, PT, R127, UR4, PT ;  /* 0x000000047f007c0c */ /* 0x001fda000bf06270 */
[----:B------:R-:W-:Y:S05]  /*0ba0*/  @P0 BRA `(.L_x_3800) ;  /* 0x0000036400340947 */ /* 0x000fea0003800000 */
[----:B------:R-:W-:Y:S02]  /*0bb0*/  VIADD R227, R0, 0xffffff80 ;  /* 0xffffff8000e37836 */ /* 0x000fe40000000000 */
[----:B------:R-:W-:Y:S02]  /*0bc0*/  VIADD R213, R12, 0x8 ;  /* 0x000000080cd57836 */ /* 0x000fe40000000000 */
[----:B------:R-:W-:Y:S01]  /*0bd0*/  IMAD.MOV.U32 R153, RZ, RZ, RZ ;  /* 0x000000ffff997224 */ /* 0x000fe200078e00ff */
[----:B------:R-:W-:Y:S01]  /*0be0*/  SHF.R.S32.HI R0, RZ, 0x1f, R227 ;  /* 0x0000001fff007819 */ /* 0x000fe200000114e3 */
[----:B------:R-:W-:-:S03]  /*0bf0*/  IMAD.MOV.U32 R158, RZ, RZ, RZ ;  /* 0x000000ffff9e7224 */ /* 0x000fc600078e00ff */
[CC--:B------:R-:W-:Y:S02]  /*0c00*/  LEA.HI R2, R0.reuse, R227.reuse, RZ, 0x7 ;  /* 0x000000e300027211 */ /* 0x0c0fe400078f38ff */
[-C--:B------:R-:W-:Y:S02]  /*0c10*/  LEA.HI R7, R0, R227.reuse, RZ, 0x4 ;  /* 0x000000e300077211 */ /* 0x080fe400078f20ff */
[----:B------:R-:W-:Y:S02]  /*0c20*/  LOP3.LUT R4, R2, 0xffffff80, RZ, 0xc0, !PT ;  /* 0xffffff8002047812 */ /* 0x000fe400078ec0ff */
[----:B------:R-:W-:Y:S02]  /*0c30*/  SHF.R.S32.HI R13, RZ, 0x7, R2 ;  /* 0x00000007ff0d7819 */ /* 0x000fe40000011402 */
[----:B------:R-:W-:Y:S01]  /*0c40*/  LEA.HI R9, R0, R227, RZ, 0x5 ;  /* 0x000000e300097211 */ /* 0x000fe200078f28ff */
[----:B------:R-:W-:Y:S01]  /*0c50*/  IMAD.IADD R11, R227, 0x1, -R4 ;  /* 0x00000001e30b7824 */ /* 0x000fe200078e0a04 */
[----:B------:R-:W-:Y:S01]  /*0c60*/  LEA.HI R2, R2, R13, RZ, 0x1 ;  /* 0x0000000d02027211 */ /* 0x000fe200078f08ff */
[----:B------:R-:W-:Y:S01]  /*0c70*/  STL [R1+0x474], R13 ;  /* 0x0004740d01007387 */ /* 0x000fe20000100800 */
[----:B------:R-:W-:-:S02]  /*0c80*/  SHF.R.S32.HI R10, RZ, 0x4, R7 ;  /* 0x00000004ff0a7819 */ /* 0x000fc40000011407 */
[----:B------:R-:W-:Y:S01]  /*0c90*/  SHF.R.S32.HI R3, RZ, 0x1f, R11 ;  /* 0x0000001fff037819 */ /* 0x000fe2000001140b */
[----:B------:R-:W-:Y:S01]  /*0ca0*/  STL [R1+0x46c], R11 ;  /* 0x00046c0b01007387 */ /* 0x000fe20000100800 */
[----:B------:R-:W-:Y:S02]  /*0cb0*/  LOP3.LUT R2, R2, 0x3fffffe, RZ, 0xc0, !PT ;  /* 0x03fffffe02027812 */ /* 0x000fe400078ec0ff */
[CC--:B------:R-:W-:Y:S02]  /*0cc0*/  LEA.HI R4, R3.reuse, R11.reuse, RZ, 0x2 ;  /* 0x0000000b03047211 */ /* 0x0c0fe400078f10ff */
[----:B------:R-:W-:Y:S02]  /*0cd0*/  LEA.HI R3, R3, R11, RZ, 0x5 ;  /* 0x0000000b03037211 */ /* 0x000fe400078f28ff */
[--C-:B------:R-:W-:Y:S02]  /*0ce0*/  SHF.R.S32.HI R5, RZ, 0x2, R4.reuse ;  /* 0x00000002ff057819 */ /* 0x100fe40000011404 */
[----:B------:R-:W-:-:S02]  /*0cf0*/  SHF.R.S32.HI R6, RZ, 0x1f, R4 ;  /* 0x0000001fff067819 */ /* 0x000fc40000011404 */
[----:B------:R-:W-:Y:S02]  /*0d00*/  SHF.R.S32.HI R3, RZ, 0x5, R3 ;  /* 0x00000005ff037819 */ /* 0x000fe40000011403 */
[----:B------:R-:W-:Y:S02]  /*0d10*/  LEA.HI R6, R6, R5, RZ, 0x3 ;  /* 0x0000000506067211 */ /* 0x000fe400078f18ff */
[----:B------:R-:W-:Y:S02]  /*0d20*/  IADD3 R2, R13, -R2, RZ ;  /* 0x800000020d027210 */ /* 0x000fe40007ffe0ff */
[----:B------:R-:W-:Y:S02]  /*0d30*/  LOP3.LUT R6, R6, 0xfffffff8, RZ, 0xc0, !PT ;  /* 0xfffffff806067812 */ /* 0x000fe400078ec0ff */
[C---:B------:R-:W-:Y:S02]  /*0d40*/  LOP3.LUT R8, R7.reuse, 0x3fffff0, RZ, 0xc0, !PT ;  /* 0x03fffff007087812 */ /* 0x040fe400078ec0ff */
[----:B------:R-:W-:Y:S01]  /*0d50*/  LEA.HI R7, R7, R10, RZ, 0x1 ;  /* 0x0000000a07077211 */ /* 0x000fe200078f08ff */
[----:B------:R-:W-:Y:S01]  /*0d60*/  IMAD.IADD R6, R5, 0x1, -R6 ;  /* 0x0000000105067824 */ /* 0x000fe200078e0a06 */
[----:B------:R-:W-:Y:S01]  /*0d70*/  LEA.HI R5, R0, R227, RZ, 0x3 ;  /* 0x000000e300057211 */ /* 0x000fe200078f18ff */
[----:B------:R-:W-:Y:S01]  /*0d80*/  IMAD.IADD R8, R227, 0x1, -R8 ;  /* 0x00000001e3087824 */ /* 0x000fe200078e0a08 */
[----:B------:R-:W-:Y:S01]  /*0d90*/  SHF.R.S32.HI R9, RZ, 0x5, R9 ;  /* 0x00000005ff097819 */ /* 0x000fe20000011409 */
[----:B------:R-:W-:Y:S01]  /*0da0*/  IMAD R3, R3, 0x10, R6 ;  /* 0x0000001003037824 */ /* 0x000fe200078e0206 */
[----:B------:R-:W-:-:S02]  /*0db0*/  SHF.R.S32.HI R218, RZ, 0x3, R5 ;  /* 0x00000003ffda7819 */ /* 0x000fc40000011405 */
[----:B------:R-:W-:Y:S01]  /*0dc0*/  LOP3.LUT R7, R7, 0x1ffffffe, RZ, 0xc0, !PT ;  /* 0x1ffffffe07077812 */ /* 0x000fe200078ec0ff */
[----:B------:R-:W-:Y:S01]  /*0dd0*/  IMAD R228, R2, 0x40, R3 ;  /* 0x0000004002e47824 */ /* 0x000fe200078e0203 */
[----:B------:R-:W-:Y:S01]  /*0de0*/  LEA.HI R2, R0, R227, RZ, 0x2 ;  /* 0x000000e300027211 */ /* 0x000fe200078f10ff */
[C---:B------:R-:W-:Y:S01]  /*0df0*/  IMAD R8, R9.reuse, 0x10, R8 ;  /* 0x0000001009087824 */ /* 0x040fe200078e0208 */
[----:B------:R-:W-:Y:S01]  /*0e00*/  LOP3.LUT R4, R4, 0x7ffffffc, RZ, 0xc0, !PT ;  /* 0x7ffffffc04047812 */ /* 0x000fe200078ec0ff */
[----:B------:R-:W-:Y:S01]  /*0e10*/  IMAD.IADD R7, R10, 0x1, -R7 ;  /* 0x000000010a077824 */ /* 0x000fe200078e0a07 */
[----:B------:R-:W-:Y:S01]  /*0e20*/  LOP3.LUT R0, R2, 0xfffffffc, RZ, 0xc0, !PT ;  /* 0xfffffffc02007812 */ /* 0x000fe200078ec0ff */
[----:B------:R-:W-:Y:S01]  /*0e30*/  IMAD.SHL.U32 R192, R9, 0x200, RZ ;  /* 0x0000020009c07824 */ /* 0x000fe200078e00ff */
[--C-:B------:R-:W-:Y:S01]  /*0e40*/  SHF.R.S32.HI R154, RZ, 0x2, R2.reuse ;  /* 0x00000002ff9a7819 */ /* 0x100fe20000011402 */
[----:B------:R-:W-:Y:S01]  /*0e50*/  IMAD R7, R8, 0x8, R7 ;  /* 0x0000000808077824 */ /* 0x000fe200078e0207 */
[----:B------:R-:W-:Y:S01]  /*0e60*/  SHF.R.S32.HI R3, RZ, 0x1f, R2 ;  /* 0x0000001fff037819 */ /* 0x000fe20000011402 */
[----:B------:R-:W-:Y:S01]  /*0e70*/  IMAD.IADD R193, R227, 0x1, -R0 ;  /* 0x00000001e3c17824 */ /* 0x000fe200078e0a00 */
[----:B------:R-:W-:Y:S01]  /*0e80*/  LOP3.LUT R2, R5, 0xfffffff8, RZ, 0xc0, !PT ;  /* 0xfffffff805027812 */ /* 0x000fe200078ec0ff */
[----:B------:R-:W-:Y:S01]  /*0e90*/  VIADD R166, R154, 0x40 ;  /* 0x000000409aa67836 */ /* 0x000fe20000000000 */
[----:B------:R-:W-:Y:S01]  /*0ea0*/  LEA.HI R3, R3, R154, RZ, 0x3 ;  /* 0x0000009a03037211 */ /* 0x000fe200078f18ff */
[C---:B------:R-:W-:Y:S01]  /*0eb0*/  IMAD.SHL.U32 R156, R193.reuse, 0x4, RZ ;  /* 0x00000004c19c7824 */ /* 0x040fe200078e00ff */
[----:B------:R-:W-:Y:S01]  /*0ec0*/  LEA.HI R0, R193, R193, RZ, 0x1 ;  /* 0x000000c1c1007211 */ /* 0x000fe200078f08ff */
[----:B------:R-:W-:Y:S01]  /*0ed0*/  IMAD.IADD R6, R227, 0x1, -R2 ;  /* 0x00000001e3067824 */ /* 0x000fe200078e0a02 */
[----:B------:R-:W-:Y:S01]  /*0ee0*/  LOP3.LUT R3, R3, 0xfffffff8, RZ, 0xc0, !PT ;  /* 0xfffffff803037812 */ /* 0x000fe200078ec0ff */
[----:B------:R-:W-:Y:S01]  /*0ef0*/  IMAD.SHL.U32 R206, R166, 0x40, RZ ;  /* 0x00000040a6ce7824 */ /* 0x000fe200078e00ff */
[----:B------:R-:W-:Y:S01]  /*0f00*/  SHF.R.S32.HI R5, RZ, 0x1f, R166 ;  /* 0x0000001fff057819 */ /* 0x000fe200000114a6 */
[----:B------:R-:W-:Y:S01]  /*0f10*/  IMAD.SHL.U32 R186, R6, 0x8, RZ ;  /* 0x0000000806ba7824 */ /* 0x000fe200078e00ff */
[----:B------:R0:W-:Y:S01]  /*0f20*/  STL [R1+0x464], R6 ;  /* 0x0004640601007387 */ /* 0x0001e20000100800 */
[----:B------:R-:W-:Y:S01]  /*0f30*/  LOP3.LUT R0, R0, 0x1ffffffe, RZ, 0xc0, !PT ;  /* 0x1ffffffe00007812 */ /* 0x000fe200078ec0ff */
[----:B------:R-:W-:Y:S01]  /*0f40*/  IMAD.IADD R4, R11, 0x1, -R4 ;  /* 0x000000010b047824 */ /* 0x000fe200078e0a04 */
[----:B------:R-:W-:Y:S01]  /*0f50*/  IADD3 R159, R156, 0x10, RZ ;  /* 0x000000109c9f7810 */ /* 0x000fe20007ffe0ff */
[C---:B------:R-:W-:Y:S01]  /*0f60*/  VIADD R188, R186.reuse, 0x40 ;  /* 0x00000040babc7836 */ /* 0x040fe20000000000 */
[----:B------:R-:W-:Y:S01]  /*0f70*/  LEA.HI R5, R5, R166, RZ, 0x3 ;  /* 0x000000a605057211 */ /* 0x000fe200078f18ff */
[C---:B------:R-:W-:Y:S01]  /*0f80*/  VIADD R187, R186.reuse, 0x80 ;  /* 0x00000080babb7836 */ /* 0x040fe20000000000 */
[C---:B------:R-:W-:Y:S01]  /*0f90*/  SHF.L.U32 R22, R193.reuse, 0x3, RZ ;  /* 0x00000003c1167819 */ /* 0x040fe200000006ff */
[----:B------:R-:W-:Y:S01]  /*0fa0*/  VIADD R189, R186, 0xc0 ;  /* 0x000000c0babd7836 */ /* 0x000fe20000000000 */
[----:B------:R-:W-:Y:S01]  /*0fb0*/  LOP3.LUT R206, R206, 0x1c0, RZ, 0xc0, !PT ;  /* 0x000001c0cece7812 */ /* 0x000fe200078ec0ff */
[----:B0-----:R-:W-:Y:S01]  /*0fc0*/  IMAD.IADD R6, R154, 0x1, -R3 ;  /* 0x000000019a067824 */ /* 0x001fe200078e0a03 */
[----:B------:R-:W-:Y:S01]  /*0fd0*/  SHF.R.S32.HI R23, RZ, 0x1f, R22 ;  /* 0x0000001fff177819 */ /* 0x000fe20000011416 */
[----:B------:R-:W-:Y:S01]  /*0fe0*/  IMAD.IADD R3, R193, 0x1, -R0 ;  /* 0x00000001c1037824 */ /* 0x000fe200078e0a00 */
[----:B------:R-:W-:Y:S01]  /*0ff0*/  SHF.R.S32.HI R0, RZ, 0x1f, R159 ;  /* 0x0000001fff007819 */ /* 0x000fe2000001149f */
[----:B------:R-:W-:Y:S01]  /*1000*/  IMAD.SHL.U32 R191, R6, 0x40, RZ ;  /* 0x0000004006bf7824 */ /* 0x000fe200078e00ff */
[----:B------:R-:W-:Y:S01]  /*1010*/  SHF.R.U32.HI R208, RZ, 0x3, R206 ;  /* 0x00000003ffd07819 */ /* 0x000fe200000116ce */
[----:B------:R-:W-:Y:S01]  /*1020*/  IMAD.SHL.U32 R5, R5, 0x40, RZ ;  /* 0x0000004005057824 */ /* 0x000fe200078e00ff */
[----:B------:R-:W-:Y:S01]  /*1030*/  LOP3.LUT R2, R206, 0x38, R22, 0xf8, !PT ;  /* 0x00000038ce027812 */ /* 0x000fe200078ef816 */
[----:B------:R0:W-:Y:S01]  /*1040*/  STL [R1+0x45c], R0 ;  /* 0x00045c0001007387 */ /* 0x0001e20000100800 */
[----:B------:R-:W-:Y:S01]  /*1050*/  LOP3.LUT R191, R191, 0x1c0, RZ, 0xc0, !PT ;  /* 0x000001c0bfbf7812 */ /* 0x000fe200078ec0ff */
[C---:B------:R-:W-:Y:S01]  /*1060*/  VIADD R152, R22.reuse, 0x20 ;  /* 0x0000002016987836 */ /* 0x040fe20000000000 */
[----:B------:R-:W-:Y:S01]  /*1070*/  LOP3.LUT R209, R5, 0xfffffe00, RZ, 0xc0, !PT ;  /* 0xfffffe0005d17812 */ /* 0x000fe200078ec0ff */
[----:B------:R1:W-:Y:S01]  /*1080*/  STL [R1+0x460], R6 ;  /* 0x0004600601007387 */ /* 0x0003e20000100800 */
[----:B------:R-:W-:Y:S01]  /*1090*/  SHF.R.U32.HI R207, RZ, 0x3, R191 ;  /* 0x00000003ffcf7819 */ /* 0x000fe200000116bf */
[C---:B------:R-:W-:Y:S01]  /*10a0*/  VIADD R163, R22.reuse, 0x40 ;  /* 0x0000004016a37836 */ /* 0x040fe20000000000 */
[----:B------:R-:W-:Y:S01]  /*10b0*/  LOP3.LUT R5, R209, R2, R208, 0xf6, !PT ;  /* 0x00000002d1057212 */ /* 0x000fe200078ef6d0 */
[C---:B------:R-:W-:Y:S01]  /*10c0*/  VIADD R162, R22.reuse, 0x60 ;  /* 0x0000006016a27836 */ /* 0x040fe20000000000 */
[----:B------:R-:W-:Y:S01]  /*10d0*/  SHF.R.S32.HI R217, RZ, 0x1f, R186 ;  /* 0x0000001fffd97819 */ /* 0x000fe200000114ba */
[----:B------:R-:W-:Y:S01]  /*10e0*/  VIADD R161, R22, 0x80 ;  /* 0x0000008016a17836 */ /* 0x000fe20000000000 */
[----:B0-----:R-:W-:Y:S01]  /*10f0*/  LOP3.LUT R0, R191, 0x18, R22, 0xf8, !PT ;  /* 0x00000018bf007812 */ /* 0x001fe200078ef816 */
[----:B------:R-:W-:Y:S01]  /*1100*/  IMAD R2, R5, 0x2, R148 ;  /* 0x0000000205027824 */ /* 0x000fe200078e0294 */
[----:B------:R-:W-:Y:S01]  /*1110*/  SHF.R.S32.HI R155, RZ, 0x1f, R152 ;  /* 0x0000001fff9b7819 */ /* 0x000fe20000011498 */
[----:B-1----:R-:W-:Y:S01]  /*1120*/  IMAD.SHL.U32 R6, R7, 0x8, RZ ;  /* 0x0000000807067824 */ /* 0x002fe200078e00ff */
[----:B------:R-:W-:Y:S01]  /*1130*/  LOP3.LUT R0, R0, R207, RZ, 0x3c, !PT ;  /* 0x000000cf00007212 */ /* 0x000fe200078e3cff */
[C---:B------:R-:W-:Y:S01]  /*1140*/  VIADD R160, R22.reuse, 0xa0 ;  /* 0x000000a016a07836 */ /* 0x040fe20000000000 */
[----:B------:R-:W-:Y:S01]  /*1150*/  STL [R1+0x468], R2 ;  /* 0x0004680201007387 */ /* 0x000fe20000100800 */
[----:B------:R-:W-:Y:S01]  /*1160*/  VIADD R165, R22, 0xc0 ;  /* 0x000000c016a57836 */ /* 0x000fe20000000000 */
[----:B------:R-:W-:Y:S01]  /*1170*/  LOP3.LUT R167, R0, R192, RZ, 0xfc, !PT ;  /* 0x000000c000a77212 */ /* 0x000fe200078efcff */
[----:B------:R-:W-:Y:S01]  /*1180*/  VIADD R164, R22, 0xe0 ;  /* 0x000000e016a47836 */ /* 0x000fe20000000000 */
[----:B------:R0:W-:Y:S01]  /*1190*/  STL [R1+0x470], R0 ;  /* 0x0004700001007387 */ /* 0x0001e20000100800 */
[----:B------:R-:W-:Y:S01]  /*11a0*/  SHF.R.S32.HI R185, RZ, 0x1f, R163 ;  /* 0x0000001fffb97819 */ /* 0x000fe200000114a3 */
[----:B------:R-:W-:Y:S01]  /*11b0*/  IMAD.SHL.U32 R229, R4, 0x2, RZ ;  /* 0x0000000204e57824 */ /* 0x000fe200078e00ff */
[----:B------:R-:W-:Y:S01]  /*11c0*/  SHF.R.S32.HI R184, RZ, 0x1f, R162 ;  /* 0x0000001fffb87819 */ /* 0x000fe200000114a2 */
[----:B------:R1:W-:Y:S01]  /*11d0*/  STL [R1+0x47c], R6 ;  /* 0x00047c0601007387 */ /* 0x0003e20000100800 */
[----:B------:R-:W-:-:S02]  /*11e0*/  SHF.R.S32.HI R183, RZ, 0x1f, R161 ;  /* 0x0000001fffb77819 */ /* 0x000fc400000114a1 */
[----:B------:R-:W-:Y:S02]  /*11f0*/  SHF.R.S32.HI R182, RZ, 0x1f, R160 ;  /* 0x0000001fffb67819 */ /* 0x000fe400000114a0 */
[----:B------:R-:W-:Y:S02]  /*1200*/  SHF.R.S32.HI R181, RZ, 0x1f, R165 ;  /* 0x0000001fffb57819 */ /* 0x000fe400000114a5 */
[----:B0-----:R-:W-:Y:S02]  /*1210*/  LEA R0, R3, R228, 0x3 ;  /* 0x000000e403007211 */ /* 0x001fe400078e18ff */
[----:B------:R-:W-:Y:S02]  /*1220*/  SHF.R.S32.HI R180, RZ, 0x1f, R164 ;  /* 0x0000001fffb47819 */ /* 0x000fe400000114a4 */
[----:B------:R-:W-:Y:S01]  /*1230*/  SHF.R.S32.HI R216, RZ, 0x1f, R188 ;  /* 0x0000001fffd87819 */ /* 0x000fe200000114bc */
[----:B------:R1:W-:Y:S01]  /*1240*/  STL [R1+0x478], R0 ;  /* 0x0004780001007387 */ /* 0x0003e20000100800 */
[----:B------:R-:W-:-:S02]  /*1250*/  SHF.R.S32.HI R215, RZ, 0x1f, R187 ;  /* 0x0000001fffd77819 */ /* 0x000fc400000114bb */
[----:B------:R-:W-:-:S07]  /*1260*/  SHF.R.S32.HI R214, RZ, 0x1f, R189 ;  /* 0x0000001fffd67819 */ /* 0x000fce00000114bd */
.L_x_4030:
[----:B------:R-:W-:Y:S05]  /*1270*/  YIELD ;  /* 0x0000000000007946 */ /* 0x000fea0003800000 */
[----:B------:R-:W-:Y:S01]  /*1280*/  ULDC.64 UR4, c[0x0][0xb20] ;  /* 0x0002c80000047ab9 */ /* 0x000fe20000000a00 */
[----:B0-----:R-:W0:Y:S01]  /*1290*/  LDC.64 R4, c[0x0][0xb00] ;  /* 0x0002c000ff047b82 */ /* 0x001e220000000a00 */
[----:B------:R-:W-:Y:S01]  /*12a0*/  ISETP.NE.U32.AND P1, PT, RZ, UR4, PT ;  /* 0x00000004ff007c0c */ /* 0x000fe2000bf25070 */
[----:B------:R-:W-:Y:S02]  /*12b0*/  IMAD.MOV.U32 R11, RZ, RZ, RZ ;  /* 0x000000ffff0b7224 */ /* 0x000fe400078e00ff */
[----:B------:R-:W-:Y:S01]  /*12c0*/  IMAD.MOV.U32 R19, RZ, RZ, RZ ;  /* 0x000000ffff137224 */ /* 0x000fe200078e00ff */
[----:B------:R-:W-:Y:S01]  /*12d0*/  ISETP.NE.AND.EX P1, PT, RZ, UR5, PT, P1 ;  /* 0x00000005ff007c0c */ /* 0x000fe2000bf25310 */
[----:B------:R-:W-:-:S02]  /*12e0*/  ULDC.64 UR4, c[0x0][0xb10] ;  /* 0x0002c40000047ab9 */ /* 0x000fc40000000a00 */
[----:B------:R-:W-:-:S04]  /*12f0*/  ISETP.NE.U32.AND P2, PT, RZ, UR4, PT ;  /* 0x00000004ff007c0c */ /* 0x000fc8000bf45070 */
[----:B------:R-:W-:Y:S01]  /*1300*/  ISETP.NE.AND.EX P2, PT, RZ, UR5, PT, P2 ;  /* 0x00000005ff007c0c */ /* 0x000fe2000bf45320 */
[----:B------:R-:W-:Y:S02]  /*1310*/  ULDC.64 UR4, c[0x0][0xb00] ;  /* 0x0002c00000047ab9 */ /* 0x000fe40000000a00 */
[----:B------:R-:W-:-:S03]  /*1320*/  ISETP.NE.U32.AND P0, PT, RZ, UR4, PT ;  /* 0x00000004ff007c0c */ /* 0x000fc6000bf05070 */
[----:B--2---:R-:W2:Y:S01]  /*1330*/  @P1 LDC.64 R2, c[0x0][0xb20] ;  /* 0x0002c800ff021b82 */ /* 0x004ea20000000a00 */
[----:B------:R-:W-:Y:S01]  /*1340*/  ISETP.NE.AND.EX P0, PT, RZ, UR5, PT, P0 ;  /* 0x00000005ff007c0c */ /* 0x000fe2000bf05300 */
[----:B0--3--:R-:W-:-:S06]  /*1350*/  IMAD.WIDE R8, R127, 0x4, R4 ;  /* 0x000000047f087825 */ /* 0x009fcc00078e0204 */
[----:B-1----:R-:W0:Y:S01]  /*1360*/  @P2 LDC.64 R6, c[0x0][0xb10] ;  /* 0x0002c400ff062b82 */ /* 0x002e220000000a00 */
[----:B------:R-:W-:Y:S02]  /*1370*/  ULDC UR4, c[0x0][0x288] ;  /* 0x0000a20000047ab9 */ /* 0x000fe40000000800 */
[----:B------:R-:W-:Y:S01]  /*1380*/  IMAD.U32 R28, RZ, RZ, UR4 ;  /* 0x00000004ff1c7e24 */ /* 0x000fe2000f8e00ff */
[----:B------:R-:W-:Y:S02]  /*1390*/  ULDC.64 UR4, c[0x0][0x418] ;  /* 0x0001060000047ab9 */ /* 0x000fe40000000a00 */
[----:B------:R1:W5:Y:S01]  /*13a0*/  @P0 LDG.E R19, desc[UR44][R8.64] ;  /* 0x0000002c08130981 */ /* 0x000362000c1e1900 */
[----:B--2---:R-:W-:-:S05]  /*13b0*/  @P1 IMAD.WIDE R2, R127, 0x4, R2 ;  /* 0x000000047f021825 */ /* 0x004fca00078e0202 */
        /* <DEDUP_REMOVED lines=12> */
[----:B-1--4-:R-:W-:Y:S06]  /*1480*/  @P2 BRA `(.L_x_3801) ;  /* 0x0000000000242947 */ /* 0x012fec0003800000 */
        /* <DEDUP_REMOVED lines=9> */
.L_x_3801:
[----:B------:R-:W-:Y:S01]  /*1520*/  ULDC.64 UR4, c[0x0][0xb18] ;  /* 0x0002c60000047ab9 */ /* 0x000fe20000000a00 */
[----:B------:R-:W-:Y:S01]  /*1530*/  IMAD.MOV.U32 R211, RZ, RZ, R126 ;  /* 0x000000ffffd37224 */ /* 0x000fe200078e007e */
[----:B------:R-:W-:Y:S01]  /*1540*/  ISETP.NE.U32.AND P1, PT, RZ, UR4, PT ;  /* 0x00000004ff007c0c */ /* 0x000fe2000bf25070 */
[----:B------:R-:W-:-:S03]  /*1550*/  IMAD.MOV.U32 R212, RZ, RZ, R127 ;  /* 0x000000ffffd47224 */ /* 0x000fc600078e007f */
[----:B------:R-:W-:-:S13]  /*1560*/  ISETP.NE.AND.EX P1, PT, RZ, UR5, PT, P1 ;  /* 0x00000005ff007c0c */ /* 0x000fda000bf25310 */
[----:B------:R-:W-:Y:S05]  /*1570*/  @!P1 BRA `(.L_x_3802) ;  /* 0x0000000000109947 */ /* 0x000fea0003800000 */
[----:B------:R-:W0:Y:S02]  /*1580*/  LDC.64 R2, c[0x0][0xb18] ;  /* 0x0002c600ff027b82 */ /* 0x000e240000000a00 */
[----:B0-----:R-:W-:-:S05]  /*1590*/  IMAD.WIDE R2, R127, 0x4, R2 ;  /* 0x000000047f027825 */ /* 0x001fca00078e0202 */
[----:B------:R0:W5:Y:S01]  /*15a0*/  LDG.E R18, desc[UR44][R2.64] ;  /* 0x0000002c02127981 */ /* 0x000162000c1e1900 */
[----:B------:R-:W-:Y:S05]  /*15b0*/  BRA `(.L_x_3803) ;  /* 0x0000000000107947 */ /* 0x000fea0003800000 */
.L_x_3802:
[----:B------:R-:W-:Y:S05]  /*15c0*/  @!P0 BRA `(.L_x_3803) ;  /* 0x00000000000c8947 */ /* 0x000fea0003800000 */
[----:B------:R-:W2:Y:S04]  /*15d0*/  LDG.E R3, desc[UR44][R8.64] ;  /* 0x0000002c08037981 */ /* 0x000ea8000c1e1900 */
[----:B------:R-:W2:Y:S02]  /*15e0*/  LDG.E R18, desc[UR44][R8.64+0x4] ;  /* 0x0000042c08127981 */ /* 0x000ea4000c1e1900 */
[----:B--2---:R-:W-:-:S07]  /*15f0*/  IMAD.IADD R18, R18, 0x1, -R3 ;  /* 0x0000000112127824 */ /* 0x004fce00078e0a03 */
.L_x_3803:
[----:B------:R-:W-:Y:S01]  /*1600*/  ULDC.64 UR4, c[0x0][0xb08] ;  /* 0x0002c20000047ab9 */ /* 0x000fe20000000a00 */
[----:B------:R-:W1:Y:S01]  /*1610*/  LDC R8, c[0x0][0x448] ;  /* 0x00011200ff087b82 */ /* 0x000e620000000800 */
[----:B------:R-:W-:-:S04]  /*1620*/  ISETP.NE.U32.AND P0, PT, RZ, UR4, PT ;  /* 0x00000004ff007c0c */ /* 0x000fc8000bf05070 */
[----:B------:R-:W-:Y:S01]  /*1630*/  ISETP.NE.AND.EX P0, PT, RZ, UR5, PT, P0 ;  /* 0x00000005ff007c0c */ /* 0x000fe2000bf05300 */
[----:B------:R-:W-:Y:S02]  /*1640*/  ULDC.64 UR4, c[0x0][0xb28] ;  /* 0x0002ca0000047ab9 */ /* 0x000fe40000000a00 */
[----:B------:R-:W-:Y:S01]  /*1650*/  ISETP.NE.U32.AND P1, PT, RZ, UR4, PT ;  /* 0x00000004ff007c0c */ /* 0x000fe2000bf25070 */
[----:B0----5:R-:W-:Y:S01]  /*1660*/  IMAD.MOV.U32 R2, RZ, RZ, R18 ;  /* 0x000000ffff027224 */ /* 0x021fe200078e0012 */
[----:B------:R-:W0:Y:S02]  /*1670*/  LDC.64 R12, c[0x0][0xad8] ;  /* 0x0002b600ff0c7b82 */ /* 0x000e240000000a00 */
[----:B------:R-:W-:-:S06]  /*1680*/  ISETP.NE.AND.EX P1, PT, RZ, UR5, PT, P1 ;  /* 0x00000005ff007c0c */ /* 0x000fcc000bf25310 */
[----:B------:R-:W2:Y:S08]  /*1690*/  @P0 LDC.64 R4, c[0x0][0xb08] ;  /* 0x0002c200ff040b82 */ /* 0x000eb00000000a00 */
[----:B------:R-:W3:Y:S01]  /*16a0*/  @P1 LDC.64 R6, c[0x0][0xb28] ;  /* 0x0002ca00ff061b82 */ /* 0x000ee20000000a00 */
[----:B--2---:R-:W-:-:S05]  /*16b0*/  @P0 IMAD.WIDE R4, R127, 0x4, R4 ;  /* 0x000000047f040825 */ /* 0x004fca00078e0204 */
[----:B------:R-:W2:Y:S04]  /*16c0*/  @P0 LDG.E R0, desc[UR44][R4.64] ;  /* 0x0000002c04000981 */ /* 0x000ea8000c1e1900 */
[----:B------:R-:W2:Y:S01]  /*16d0*/  @P0 LDG.E R3, desc[UR44][R4.64+0x4] ;  /* 0x0000042c04030981 */ /* 0x000ea2000c1e1900 */
[----:B---3--:R-:W-:-:S05]  /*16e0*/  @P1 IMAD.WIDE R6, R127, 0x4, R6 ;  /* 0x000000047f061825 */ /* 0x008fca00078e0206 */
[----:B------:R3:W5:Y:S01]  /*16f0*/  @P1 LDG.E R2, desc[UR44][R6.64] ;  /* 0x0000002c06021981 */ /* 0x000762000c1e1900 */
[----:B-1----:R-:W-:Y:S01]  /*1700*/  ISETP.NE.AND P1, PT, R8, 0x1, PT ;  /* 0x000000010800780c */ /* 0x002fe20003f25270 */
[----:B------:R-:W-:Y:S01]  /*1710*/  IMAD.SHL.U32 R210, R125, 0x80, RZ ;  /* 0x000000807dd27824 */ /* 0x000fe200078e00ff */
[----:B0-----:R-:W-:Y:S01]  /*1720*/  ISETP.GE.AND P2, PT, R13, 0x1, PT ;  /* 0x000000010d00780c */ /* 0x001fe20003f46270 */
[----:B------:R-:W-:-:S10]  /*1730*/  IMAD.IADD R10, R18, 0x1, -R11 ;  /* 0x00000001120a7824 */ /* 0x000fd400078e0a0b */
[----:B------:R-:W0:Y:S08]  /*1740*/  @P1 LDC R8, c[0x0][0x44c] ;  /* 0x00011300ff081b82 */ /* 0x000e300000000800 */
[----:B------:R-:W1:Y:S01]  /*1750*/  @P1 LDC R9, c[0x0][0x450] ;  /* 0x00011400ff091b82 */ /* 0x000e620000000800 */
[----:B--2---:R-:W-:Y:S01]  /*1760*/  @P0 IADD3 R45, -R0, R3, RZ ;  /* 0x00000003002d0210 */ /* 0x004fe20007ffe1ff */
[----:B------:R-:W-:-:S04]  /*1770*/  VIADD R3, R210, 0x7f ;  /* 0x0000007fd2037836 */ /* 0x000fc80000000000 */
[----:B------:R-:W-:Y:S02]  /*1780*/  IMAD.IADD R29, R10, 0x1, R45 ;  /* 0x000000010a1d7824 */ /* 0x000fe400078e022d */
[----:B0-----:R-:W-:-:S03]  /*1790*/  @P1 IMAD.HI.U32 R4, R3, R8, RZ ;  /* 0x0000000803041227 */ /* 0x001fc600078e00ff */
[C---:B------:R-:W-:Y:S01]  /*17a0*/  IADD3 R194, R29.reuse, 0x1, -R28 ;  /* 0x000000011dc27810 */ /* 0x040fe20007ffe81c */
[----:B------:R-:W-:Y:S02]  /*17b0*/  VIADD R0, R29, 0x5f ;  /* 0x0000005f1d007836 */ /* 0x000fe40000000000 */
[----:B------:R-:W-:Y:S01]  /*17c0*/  IMAD.MOV.U32 R5, RZ, RZ, R3 ;  /* 0x000000ffff057224 */ /* 0x000fe200078e0003 */
[----:B-1----:R-:W-:Y:S01]  /*17d0*/  @P1 SHF.R.U32.HI R5, RZ, R9, R4 ;  /* 0x00000009ff051219 */ /* 0x002fe20000011604 */
[----:B------:R-:W-:-:S04]  /*17e0*/  IMAD.HI R0, R0, 0x2aaaaaab, RZ ;  /* 0x2aaaaaab00007827 */ /* 0x000fc800078e02ff */
[----:B---3--:R-:W-:Y:S01]  /*17f0*/  IMAD.IADD R7, R194, 0x1, R5 ;  /* 0x00000001c2077824 */ /* 0x008fe200078e0205 */
        /* <DEDUP_REMOVED lines=15> */
.L_x_3806:
[----:B------:R-:W-:-:S13]  /*18f0*/  ISETP.NE.AND P0, PT, R13, 0x1, PT ;  /* 0x000000010d00780c */ /* 0x000fda0003f05270 */
[----:B------:R-:W0:Y:S02]  /*1900*/  @P0 LDC.64 R4, c[0x0][0xae0] ;  /* 0x0002b800ff040b82 */ /* 0x000e240000000a00 */
[----:B0-----:R-:W-:-:S05]  /*1910*/  @P0 IMAD.HI.U32 R4, R3, R4, RZ ;  /* 0x0000000403040227 */ /* 0x001fca00078e00ff */
[----:B------:R-:W-:-:S07]  /*1920*/  @P0 SHF.R.U32.HI R3, RZ, R5, R4 ;  /* 0x00000005ff030219 */ /* 0x000fce0000011604 */
.L_x_3807:
[----:B------:R-:W-:Y:S05]  /*1930*/  BSYNC B0 ;  /* 0x0000000000007941 */ /* 0x000fea0003800000 */
.L_x_3805:
[----:B------:R-:W-:-:S05]  /*1940*/  IMAD R3, R3, R13, R13 ;  /* 0x0000000d03037224 */ /* 0x000fca00078e020d */
[----:B------:R-:W-:-:S07]  /*1950*/  VIMNMX R0, R0, R3, PT ;  /* 0x0000000300007248 */ /* 0x000fce0003fe0100 */
.L_x_3804:
[----:B------:R-:W0:Y:S01]  /*1960*/  @P1 LDC R3, c[0x0][0x44c] ;  /* 0x00011300ff031b82 */ /* 0x000e220000000800 */
[----:B------:R-:W-:Y:S01]  /*1970*/  MOV R4, R210 ;  /* 0x000000d200047202 */ /* 0x000fe20000000f00 */
[----:B------:R-:W-:Y:S01]  /*1980*/  IMAD.IADD R173, R29, 0x1, -R28 ;  /* 0x000000011dad7824 */ /* 0x000fe200078e0a1c */
[----:B------:R-:W-:-:S05]  /*1990*/  ULDC UR4, c[0x0][0xad4] ;  /* 0x0002b50000047ab9 */ /* 0x000fca0000000800 */
        /* <DEDUP_REMOVED lines=16> */
.L_x_3810:
[----:B------:R-:W-:-:S13]  /*1aa0*/  ISETP.NE.AND P0, PT, R13, 0x1, PT ;  /* 0x000000010d00780c */ /* 0x000fda0003f05270 */
[----:B------:R-:W0:Y:S02]  /*1ab0*/  @P0 LDC.64 R6, c[0x0][0xae0] ;  /* 0x0002b800ff060b82 */ /* 0x000e240000000a00 */
[----:B0-----:R-:W-:-:S05]  /*1ac0*/  @P0 IMAD.HI.U32 R6, R3, R6, RZ ;  /* 0x0000000603060227 */ /* 0x001fca00078e00ff */
[----:B------:R-:W-:-:S07]  /*1ad0*/  @P0 SHF.R.U32.HI R3, RZ, R7, R6 ;  /* 0x00000007ff030219 */ /* 0x000fce0000011606 */
.L_x_3811:
[----:B------:R-:W-:Y:S05]  /*1ae0*/  BSYNC B0 ;  /* 0x0000000000007941 */ /* 0x000fea0003800000 */
.L_x_3809:
[----:B------:R-:W-:-:S05]  /*1af0*/  IMAD R3, R3, R13, RZ ;  /* 0x0000000d03037224 */ /* 0x000fca00078e02ff */
[----:B------:R-:W-:-:S07]  /*1b00*/  VIMNMX R4, R4, R3, !PT ;  /* 0x0000000304047248 */ /* 0x000fce0007fe0100 */
.L_x_3808:
        /* <DEDUP_REMOVED lines=44> */
.L_x_3814:
[----:B------:R-:W-:Y:S05]  /*1dd0*/  BSYNC B6 ;  /* 0x0000000000067941 */ /* 0x000fea0003800000 */
.L_x_3813:
        /* <DEDUP_REMOVED lines=20> */
.L_x_3816:
[----:B------:R-:W-:Y:S05]  /*1f20*/  BSYNC B6 ;  /* 0x0000000000067941 */ /* 0x000fea0003800000 */
.L_x_3815:
[----:B------:R-:W-:Y:S01]  /*1f30*/  ULDC.64 UR4, c[0x0][0xaf0] ;  /* 0x0002bc0000047ab9 */ /* 0x000fe20000000a00 */
[----:B------:R-:W2:Y:S01]  /*1f40*/  LDL R32, [R1+0x460] ;  /* 0x0004600001207983 */ /* 0x000ea20000100800 */
[----:B------:R-:W-:Y:S01]  /*1f50*/  ISETP.NE.U32.AND P0, PT, RZ, UR4, PT ;  /* 0x00000004ff007c0c */ /* 0x000fe2000bf05070 */
[----:B------:R-:W-:Y:S01]  /*1f60*/  IMAD.MOV.U32 R0, RZ, RZ, R127 ;  /* 0x000000ffff007224 */ /* 0x000fe200078e007f */
[----:B------:R-:W-:Y:S01]  /*1f70*/  SHF.R.S32.HI R3, RZ, 0x1f, R154 ;  /* 0x0000001fff037819 */ /* 0x000fe2000001149a */
[----:B------:R-:W-:Y:S01]  /*1f80*/  ULDC UR8, c[0x0][0x320] ;  /* 0x0000c80000087ab9 */ /* 0x000fe20000000800 */
[----:B------:R-:W-:Y:S01]  /*1f90*/  ISETP.NE.AND.EX P0, PT, RZ, UR5, PT, P0 ;  /* 0x00000005ff007c0c */ /* 0x000fe2000bf05300 */
[----:B------:R-:W0:Y:S01]  /*1fa0*/  S2R R20, SR_TID.X ;  /* 0x0000000000147919 */ /* 0x000e220000002100 */
[----:B------:R-:W-:Y:S01]  /*1fb0*/  ULDC.64 UR4, c[0x0][0x3f8] ;  /* 0x0000fe0000047ab9 */ /* 0x000fe20000000a00 */
[----:B------:R-:W1:Y:S01]  /*1fc0*/  LDC R33, c[0x0][0x3f4] ;  /* 0x0000fd00ff217b82 */ /* 0x000e620000000800 */
[----:B------:R-:W-:-:S09]  /*1fd0*/  ULDC.64 UR6, c[0x0][0x408] ;  /* 0x0001020000067ab9 */ /* 0x000fd20000000a00 */
[----:B------:R-:W3:Y:S02]  /*1fe0*/  @P0 LDC.64 R4, c[0x0][0xaf0] ;  /* 0x0002bc00ff040b82 */ /* 0x000ee40000000a00 */
[----:B---3--:R-:W-:-:S05]  /*1ff0*/  @P0 IMAD.WIDE R4, R127, 0x4, R4 ;  /* 0x000000047f040825 */ /* 0x008fca00078e0204 */
[----:B------:R3:W4:Y:S01]  /*2000*/  @P0 LDG.E R0, desc[UR44][R4.64] ;  /* 0x0000002c04000981 */ /* 0x000722000c1e1900 */
[C---:B------:R-:W-:Y:S01]  /*2010*/  IMAD R9, R3.reuse, UR4, RZ ;  /* 0x0000000403097c24 */ /* 0x040fe2000f8e02ff */
[----:B------:R-:W-:Y:S01]  /*2020*/  ISETP.GE.AND P1, PT, R152, UR8, PT ;  /* 0x0000000898007c0c */ /* 0x000fe2000bf26270 */
[----:B------:R-:W-:Y:S01]  /*2030*/  IMAD R11, R3, UR6, RZ ;  /* 0x00000006030b7c24 */ /* 0x000fe2000f8e02ff */
[----:B------:R-:W-:Y:S01]  /*2040*/  ISETP.GE.AND P0, PT, R22, UR8, PT ;  /* 0x0000000816007c0c */ /* 0x000fe2000bf06270 */
[C---:B------:R-:W-:Y:S01]  /*2050*/  IMAD R13, R154.reuse, UR5, R9 ;  /* 0x000000059a0d7c24 */ /* 0x040fe2000f8e0209 */
[----:B------:R-:W-:Y:S01]  /*2060*/  SEL R9, RZ, 0xffffffff, P1 ;  /* 0xffffffffff097807 */ /* 0x000fe20000800000 */
[C---:B------:R-:W-:Y:S01]  /*2070*/  IMAD R11, R154.reuse, UR7, R11 ;  /* 0x000000079a0b7c24 */ /* 0x040fe2000f8e020b */
[----:B------:R-:W-:Y:S01]  /*2080*/  SHF.R.S32.HI R157, RZ, 0x1f, R156 ;  /* 0x0000001fff9d7819 */ /* 0x000fe2000001149c */
[----:B------:R-:W-:Y:S01]  /*2090*/  IMAD.IADD R46, R19, 0x1, R18 ;  /* 0x00000001132e7824 */ /* 0x000fe200078e0212 */
[----:B0-----:R-:W-:Y:S01]  /*20a0*/  SHF.R.U32.HI R34, RZ, 0x7, R20 ;  /* 0x00000007ff227819 */ /* 0x001fe20000011614 */
[----:B------:R-:W-:Y:S01]  /*20b0*/  IMAD.SHL.U32 R9, R9, 0x2, RZ ;  /* 0x0000000209097824 */ /* 0x000fe200078e00ff */
[----:B------:R-:W-:Y:S01]  /*20c0*/  SEL R8, RZ, 0x1, P0 ;  /* 0x00000001ff087807 */ /* 0x000fe20000000000 */
[----:B---3--:R-:W-:Y:S01]  /*20d0*/  IMAD.WIDE.U32 R4, R154, UR6, R156 ;  /* 0x000000069a047c25 */ /* 0x008fe2000f8e009c */
[----:B------:R-:W-:-:S02]  /*20e0*/  ISETP.NE.AND P6, PT, R34, 0x1, PT ;  /* 0x000000012200780c */ /* 0x000fc40003fc5270 */
[----:B------:R-:W-:Y:S01]  /*20f0*/  LOP3.LUT R10, R9, 0x2, R8, 0xe2, !PT ;  /* 0x00000002090a7812 */ /* 0x000fe200078ee208 */
[----:B------:R-:W-:Y:S01]  /*2100*/  IMAD.WIDE.U32 R6, R154, UR4, R156 ;  /* 0x000000049a067c25 */ /* 0x000fe2000f8e009c */
[----:B------:R-:W-:Y:S02]  /*2110*/  ISETP.GE.AND P0, PT, R163, UR8, PT ;  /* 0x00000008a3007c0c */ /* 0x000fe4000bf06270 */
[----:B------:R-:W-:Y:S01]  /*2120*/  ISETP.GE.AND P1, PT, R162, UR8, PT ;  /* 0x00000008a2007c0c */ /* 0x000fe2000bf26270 */
[----:B------:R-:W-:Y:S01]  /*2130*/  IMAD.WIDE.U32 R8, R154, UR4, R22 ;  /* 0x000000049a087c25 */ /* 0x000fe2000f8e0016 */
[----:B-----5:R-:W-:Y:S02]  /*2140*/  SHF.R.S32.HI R47, RZ, 0x1f, R2 ;  /* 0x0000001fff2f7819 */ /* 0x020fe40000011402 */
[----:B------:R-:W-:Y:S01]  /*2150*/  SEL R12, RZ, 0x8, P1 ;  /* 0x00000008ff0c7807 */ /* 0x000fe20000800000 */
[----:B------:R-:W-:Y:S01]  /*2160*/  IMAD.IADD R5, R5, 0x1, R11 ;  /* 0x0000000105057824 */ /* 0x000fe200078e020b */
[----:B------:R-:W-:Y:S01]  /*2170*/  SEL R11, RZ, 0x4, P0 ;  /* 0x00000004ff0b7807 */ /* 0x000fe20000000000 */
[----:B------:R-:W-:Y:S01]  /*2180*/  IMAD.IADD R7, R7, 0x1, R13 ;  /* 0x0000000107077824 */ /* 0x000fe200078e020d */
[----:B------:R-:W-:Y:S01]  /*2190*/  ISETP.GE.AND P1, PT, R160, UR8, PT ;  /* 0x00000008a0007c0c */ /* 0x000fe2000bf26270 */
[----:B------:R-:W-:Y:S01]  /*21a0*/  IMAD.IADD R9, R13, 0x1, R9 ;  /* 0x000000010d097824 */ /* 0x000fe200078e0209 */
[----:B------:R-:W-:Y:S01]  /*21b0*/  ISETP.GE.AND P0, PT, R161, UR8, PT ;  /* 0x00000008a1007c0c */ /* 0x000fe2000bf06270 */
[C---:B------:R-:W-:Y:S01]  /*21c0*/  IMAD R15, R47.reuse, UR6, RZ ;  /* 0x000000062f0f7c24 */ /* 0x040fe2000f8e02ff */
[----:B------:R-:W-:Y:S01]  /*21d0*/  LOP3.LUT R10, R12, R10, R11, 0xfe, !PT ;  /* 0x0000000a0c0a7212 */ /* 0x000fe200078efe0b */
[----:B------:R-:W-:Y:S01]  /*21e0*/  IMAD R13, R47, UR4, RZ ;  /* 0x000000042f0d7c24 */ /* 0x000fe2000f8e02ff */
[----:B------:R-:W-:Y:S01]  /*21f0*/  SEL R12, RZ, 0x20, P1 ;  /* 0x00000020ff0c7807 */ /* 0x000fe20000800000 */
[C---:B------:R-:W-:Y:S01]  /*2200*/  IMAD R15, R2.reuse, UR7, R15 ;  /* 0x00000007020f7c24 */ /* 0x040fe2000f8e020f */
[----:B------:R-:W-:Y:S01]  /*2210*/  ISETP.GE.AND P1, PT, R165, UR8, PT ;  /* 0x00000008a5007c0c */ /* 0x000fe2000bf26270 */
[----:B------:R-:W-:Y:S01]  /*2220*/  IMAD.WIDE.U32 R18, R2, UR6, R4 ;  /* 0x0000000602127c25 */ /* 0x000fe2000f8e0004 */
[----:B------:R-:W-:-:S02]  /*2230*/  ISETP.GE.AND P2, PT, R164, UR8, PT ;  /* 0x00000008a4007c0c */ /* 0x000fc4000bf46270 */
[----:B------:R-:W-:Y:S01]  /*2240*/  SEL R11, RZ, 0x10, P0 ;  /* 0x00000010ff0b7807 */ /* 0x000fe20000000000 */
[----:B------:R-:W-:Y:S01]  /*2250*/  IMAD R13, R2, UR5, R13 ;  /* 0x00000005020d7c24 */ /* 0x000fe2000f8e020d */
[----:B-1----:R-:W-:Y:S01]  /*2260*/  ISETP.GE.AND P0, PT, R22, R33, PT ;  /* 0x000000211600720c */ /* 0x002fe20003f06270 */
[C---:B------:R-:W-:Y:S01]  /*2270*/  IMAD.WIDE.U32 R20, R2.reuse, UR4, R6 ;  /* 0x0000000402147c25 */ /* 0x040fe2000f8e0006 */
[----:B------:R-:W-:Y:S02]  /*2280*/  SEL R5, RZ, 0x40, P1 ;  /* 0x00000040ff057807 */ /* 0x000fe40000800000 */
[C---:B------:R-:W-:Y:S01]  /*2290*/  SEL R7, R33.reuse, RZ, P0 ;  /* 0x000000ff21077207 */ /* 0x040fe20000000000 */
[----:B------:R-:W-:Y:S01]  /*22a0*/  IMAD.WIDE.U32 R24, R2, UR4, R8 ;  /* 0x0000000402187c25 */ /* 0x000fe2000f8e0008 */
[----:B------:R-:W-:Y:S05]  /*22b0*/  @!P6 WARPSYNC.ALL ;  /* 0x000000000000e948 */ /* 0x000fea0003800000 */
[----:B------:R-:W-:Y:S01]  /*22c0*/  ULDC UR4, c[0x0][0x2f4] ;  /* 0x0000bd0000047ab9 */ /* 0x000fe20000000800 */
[----:B------:R-:W-:Y:S01]  /*22d0*/  IADD3 R7, R22, R7, RZ ;  /* 0x0000000716077210 */ /* 0x000fe20007ffe0ff */
[----:B------:R-:W-:Y:S01]  /*22e0*/  IMAD.MOV.U32 R50, RZ, RZ, 0x20 ;  /* 0x00000020ff327424 */ /* 0x000fe200078e00ff */
[----:B------:R-:W-:Y:S01]  /*22f0*/  ISETP.GE.AND P3, PT, R152, UR4, PT ;  /* 0x0000000498007c0c */ /* 0x000fe2000bf66270 */
[----:B------:R-:W-:Y:S01]  /*2300*/  IMAD.SHL.U32 R52, R33, 0x2, RZ ;  /* 0x0000000221347824 */ /* 0x000fe200078e00ff */
[----:B------:R-:W-:Y:S01]  /*2310*/  ISETP.GE.AND P1, PT, R22, UR4, PT ;  /* 0x0000000416007c0c */ /* 0x000fe2000bf26270 */
[----:B------:R-:W-:Y:S01]  /*2320*/  IMAD.IADD R54, R19, 0x1, R15 ;  /* 0x0000000113367824 */ /* 0x000fe200078e020f */
[----:B------:R-:W-:Y:S01]  /*2330*/  SEL R4, RZ, 0xffffffff, P3 ;  /* 0xffffffffff047807 */ /* 0x000fe20001800000 */
[----:B------:R-:W-:Y:S01]  /*2340*/  IMAD.IADD R55, R21, 0x1, R13 ;  /* 0x0000000115377824 */ /* 0x000fe200078e020d */
[----:B------:R-:W-:Y:S01]  /*2350*/  LOP3.LUT R10, R12, R10, R11, 0xfe, !PT ;  /* 0x0000000a0c0a7212 */ /* 0x000fe200078efe0b */
[----:B------:R-:W-:Y:S01]  /*2360*/  IMAD.IADD R56, R13, 0x1, R25 ;  /* 0x000000010d387824 */ /* 0x000fe200078e0219 */
[----:B------:R-:W-:Y:S01]  /*2370*/  SEL R48, RZ, 0x7fff80, P2 ;  /* 0x007fff80ff307807 */ /* 0x000fe20001000000 */
[----:B------:R-:W-:Y:S01]  /*2380*/  IMAD.SHL.U32 R6, R4, 0x2, RZ ;  /* 0x0000000204067824 */ /* 0x000fe200078e00ff */
[----:B------:R-:W-:-:S02]  /*2390*/  SHF.R.S32.HI R4, RZ, 0x1f, R7 ;  /* 0x0000001fff047819 */ /* 0x000fc40000011407 */
[----:B------:R-:W-:Y:S02]  /*23a0*/  SEL R49, RZ, 0x1, P1 ;  /* 0x00000001ff317807 */ /* 0x000fe40000800000 */
[----:B------:R-:W-:Y:S02]  /*23b0*/  LOP3.LUT R48, R48, R10, R5, 0xfe, !PT ;  /* 0x0000000a30307212 */ /* 0x000fe400078efe05 */
[----:B------:R-:W-:Y:S02]  /*23c0*/  LEA.HI R4, R4, R7, RZ, 0x3 ;  /* 0x0000000704047211 */ /* 0x000fe400078f18ff */
[----:B------:R-:W-:Y:S02]  /*23d0*/  LOP3.LUT R49, R6, 0x2, R49, 0xe2, !PT ;  /* 0x0000000206317812 */ /* 0x000fe400078ee231 */
[--C-:B------:R-:W-:Y:S02]  /*23e0*/  LOP3.LUT R6, R191, 0x38, R4.reuse, 0xf8, !PT ;  /* 0x00000038bf067812 */ /* 0x100fe400078ef804 */
[----:B------:R-:W-:-:S02]  /*23f0*/  LOP3.LUT R5, R206, 0x38, R4, 0xf8, !PT ;  /* 0x00000038ce057812 */ /* 0x000fc400078ef804 */
[----:B------:R-:W-:Y:S02]  /*2400*/  PRMT R69, R48, 0x8880, RZ ;  /* 0x0000888030457816 */ /* 0x000fe400000000ff */
[----:B------:R-:W-:Y:S02]  /*2410*/  LOP3.LUT R61, R6, R207, RZ, 0x3c, !PT ;  /* 0x000000cf063d7212 */ /* 0x000fe400078e3cff */
[----:B------:R-:W-:Y:S02]  /*2420*/  LOP3.LUT R62, R5, R208, RZ, 0x3c, !PT ;  /* 0x000000d0053e7212 */ /* 0x000fe400078e3cff */
[----:B------:R-:W-:Y:S01]  /*2430*/  PRMT R69, R69, 0x7710, RZ ;  /* 0x0000771045457816 */ /* 0x000fe200000000ff */
[----:B------:R-:W-:Y:S01]  /*2440*/  IMAD.IADD R61, R192, 0x1, R61 ;  /* 0x00000001c03d7824 */ /* 0x000fe200078e023d */
[----:B------:R-:W-:Y:S01]  /*2450*/  LOP3.LUT R59, R4, 0xfffffff8, RZ, 0xc0, !PT ;  /* 0xfffffff8043b7812 */ /* 0x000fe200078ec0ff */
[----:B------:R-:W-:Y:S01]  /*2460*/  IMAD.IADD R62, R209, 0x1, R62 ;  /* 0x00000001d13e7824 */ /* 0x000fe200078e023e */
[----:B------:R-:W-:-:S02]  /*2470*/  LOP3.LUT R63, R69, 0x1, RZ, 0xc0, !PT ;  /* 0x00000001453f7812 */ /* 0x000fc400078ec0ff */
[C---:B------:R-:W-:Y:S02]  /*2480*/  LOP3.LUT R64, R69.reuse, 0x2, RZ, 0xc0, !PT ;  /* 0x0000000245407812 */ /* 0x040fe400078ec0ff */
[C---:B------:R-:W-:Y:S02]  /*2490*/  LOP3.LUT R65, R69.reuse, 0x4, RZ, 0xc0, !PT ;  /* 0x0000000445417812 */ /* 0x040fe400078ec0ff */
[C---:B------:R-:W-:Y:S02]  /*24a0*/  LOP3.LUT R66, R69.reuse, 0x8, RZ, 0xc0, !PT ;  /* 0x0000000845427812 */ /* 0x040fe400078ec0ff */
[C---:B------:R-:W-:Y:S02]  /*24b0*/  LOP3.LUT R67, R69.reuse, 0x10, RZ, 0xc0, !PT ;  /* 0x0000001045437812 */ /* 0x040fe400078ec0ff */
[----:B------:R-:W-:Y:S02]  /*24c0*/  LOP3.LUT R68, R69, 0x20, RZ, 0xc0, !PT ;  /* 0x0000002045447812 */ /* 0x000fe400078ec0ff */
[----:B------:R-:W-:-:S02]  /*24d0*/  SHF.R.S32.HI R51, RZ, 0x1f, R126 ;  /* 0x0000001fff337819 */ /* 0x000fc4000001147e */
[----:B------:R-:W-:Y:S02]  /*24e0*/  SHF.R.S32.HI R58, RZ, 0x3, R4 ;  /* 0x00000003ff3a7819 */ /* 0x000fe40000011404 */
[----:B------:R-:W-:Y:S02]  /*24f0*/  SHF.R.S32.HI R60, RZ, 0x1f, R59 ;  /* 0x0000001fff3c7819 */ /* 0x000fe4000001143b */
[----:B------:R-:W-:Y:S01]  /*2500*/  LOP3.LUT R69, R69, 0x40, RZ, 0xc0, !PT ;  /* 0x0000004045457812 */ /* 0x000fe200078ec0ff */
[----:B------:R-:W-:Y:S01]  /*2510*/  @!P6 BAR.SYNC.DEFER_BLOCKING 0x9, 0x100 ;  /* 0x024400000000eb1d */ /* 0x000fe20000010000 */
[----:B--2---:R-:W-:-:S04]  /*2520*/  LOP3.LUT P4, RZ, R32, 0x4, RZ, 0xc0, !PT ;  /* 0x0000000420ff7812 */ /* 0x004fc8000788c0ff */
[----:B------:R-:W-:-:S05]  /*2530*/  SEL R50, R50, 0xffffffe0, !P4 ;  /* 0xffffffe032327807 */ /* 0x000fca0006000000 */
[----:B------:R-:W-:Y:S01]  /*2540*/  IMAD.IADD R53, R167, 0x1, R50 ;  /* 0x00000001a7357824 */ /* 0x000fe200078e0232 */
[----:B----4-:R-:W-:-:S07]  /*2550*/  SHF.R.S32.HI R57, RZ, 0x1f, R0 ;  /* 0x0000001fff397819 */ /* 0x010fce0000011400 */
.L_x_3874:
[----:B------:R-:W0:Y:S01]  /*2560*/  LDC R77, c[0x0][0x430] ;  /* 0x00010c00ff4d7b82 */ /* 0x000e220000000800 */
[----:B------:R-:W-:Y:S01]  /*2570*/  LEA R4, R193, R154, 0x6 ;  /* 0x0000009ac1047211 */ /* 0x000fe200078e30ff */
[----:B------:R-:W-:Y:S02]  /*2580*/  VIADD R31, R31, 0xffffffff ;  /* 0xffffffff1f1f7836 */ /* 0x000fe40000000000 */
[----:B------:R-:W-:Y:S02]  /*2590*/  IMAD.MOV.U32 R76, RZ, RZ, RZ ;  /* 0x000000ffff4c7224 */ /* 0x000fe400078e00ff */
[----:B--2---:R-:W-:Y:S02]  /*25a0*/  IMAD R8, R31, 0x60, R4 ;  /* 0x000000601f087824 */ /* 0x004fe400078e0204 */
[----:B------:R-:W1:Y:S02]  /*25b0*/  LDC R85, c[0x0][0x3f4] ;  /* 0x0000fd00ff557b82 */ /* 0x000e640000000800 */
[----:B------:R-:W-:Y:S01]  /*25c0*/  IMAD.IADD R11, R46, 0x1, R8 ;  /* 0x000000012e0b7824 */ /* 0x000fe200078e0208 */
[----:B------:R-:W-:-:S03]  /*25d0*/  ISETP.GE.AND P2, PT, R8, R45, PT ;  /* 0x0000002d0800720c */ /* 0x000fc60003f46270 */
[----:B------:R-:W-:Y:S01]  /*25e0*/  IMAD.MOV.U32 R9, RZ, RZ, R11 ;  /* 0x000000ffff097224 */ /* 0x000fe200078e000b */
[----:B------:R-:W-:Y:S02]  /*25f0*/  ISETP.GT.OR P2, PT, R4, 0x5f, P2 ;  /* 0x0000005f0400780c */ /* 0x000fe40001744670 */
[----:B0-----:R-:W-:-:S11]  /*2600*/  ISETP.NE.AND P3, PT, R77, 0x1, PT ;  /* 0x000000014d00780c */ /* 0x001fd60003f65270 */
[----:B------:R-:W0:Y:S08]  /*2610*/  @!P2 LDC.64 R6, c[0x0][0x428] ;  /* 0x00010a00ff06ab82 */ /* 0x000e300000000a00 */
[----:B------:R-:W2:Y:S08]  /*2620*/  @!P2 LDC.64 R12, c[0x0][0x418] ;  /* 0x00010600ff0cab82 */ /* 0x000eb00000000a00 */
[----:B---3--:R-:W3:Y:S08]  /*2630*/  @P3 LDC R4, c[0x0][0x434] ;  /* 0x00010d00ff043b82 */ /* 0x008ef00000000800 */
[----:B----4-:R-:W4:Y:S01]  /*2640*/  @P3 LDC R5, c[0x0][0x438] ;  /* 0x00010e00ff053b82 */ /* 0x010f220000000800 */
        /* <DEDUP_REMOVED lines=9> */
[----:B------:R-:W-:Y:S02]  /*26e0*/  @!P2 LEA.HI.X R7, R4, R13, R5, 0x2, P3 ;  /* 0x0000000d0407a211 */ /* 0x000fe400018f1405 */
[----:B-1----:R-:W-:Y:S01]  /*26f0*/  ISETP.GE.AND P3, PT, R85, 0x1, PT ;  /* 0x000000015500780c */ /* 0x002fe20003f66270 */
[----:B------:R-:W-:Y:S01]  /*2700*/  IMAD.MOV R4, RZ, RZ, -R9 ;  /* 0x000000ffff047224 */ /* 0x000fe200078e0a09 */
[----:B------:R-:W-:Y:S05]  /*2710*/  YIELD ;  /* 0x0000000000007946 */ /* 0x000fea0003800000 */
[C---:B------:R-:W-:Y:S01]  /*2720*/  IMAD R75, R153.reuse, 0x1800, R167 ;  /* 0x00001800994b7824 */ /* 0x040fe200078e02a7 */
[----:B------:R-:W-:Y:S01]  /*2730*/  BSSY B0, `(.L_x_3817) ;  /* 0x0000317000007945 */ /* 0x000fe20003800000 */
[----:B------:R-:W-:Y:S01]  /*2740*/  IMAD R5, R153, 0x1800, R53 ;  /* 0x0000180099057824 */ /* 0x000fe200078e0235 */
[----:B------:R0:W5:Y:S01]  /*2750*/  @!P2 LDG.E R76, desc[UR44][R6.64] ;  /* 0x0000002c064ca981 */ /* 0x000162000c1e1900 */
[----:B------:R-:W-:Y:S01]  /*2760*/  IMAD R77, R77, R4, R11 ;  /* 0x000000044d4d7224 */ /* 0x000fe200078e020b */
[----:B------:R-:W-:Y:S01]  /*2770*/  ISETP.GT.AND P2, PT, R31, R44, PT ;  /* 0x0000002c1f00720c */ /* 0x000fe20003f44270 */
[----:B------:R-:W-:-:S02]  /*2780*/  IMAD R75, R75, 0x2, R30 ;  /* 0x000000024b4b7824 */ /* 0x000fc400078e021e */
[----:B------:R-:W-:Y:S01]  /*2790*/  IMAD R74, R5, 0x2, R30 ;  /* 0x00000002054a7824 */ /* 0x000fe200078e021e */
[----:B------:R-:W-:Y:S09]  /*27a0*/  @!P3 BRA `(.L_x_3818) ;  /* 0x0000002c0024b947 */ /* 0x000ff20003800000 */
[----:B------:R-:W-:Y:S01]  /*27b0*/  SHF.R.S32.HI R78, RZ, 0x1f, R77 ;  /* 0x0000001fff4e7819 */ /* 0x000fe2000001144d */
[----:B------:R-:W-:Y:S01]  /*27c0*/  ULDC.64 UR4, c[0x0][0x300] ;  /* 0x0000c00000047ab9 */ /* 0x000fe20000000a00 */
[----:B------:R-:W1:Y:S01]  /*27d0*/  LDC.64 R10, c[0x0][0x3f8] ;  /* 0x0000fe00ff0a7b82 */ /* 0x000e620000000a00 */
[----:B------:R-:W-:Y:S01]  /*27e0*/  IMAD.WIDE.U32 R4, R77, UR4, RZ ;  /* 0x000000044d047c25 */ /* 0x000fe2000f8e00ff */
[----:B-----5:R-:W-:Y:S01]  /*27f0*/  SHF.R.S32.HI R79, RZ, 0x1f, R76 ;  /* 0x0000001fff4f7819 */ /* 0x020fe2000001144c */
[----:B------:R-:W-:Y:S02]  /*2800*/  ULDC.U8 UR6, c[0x0][0x410] ;  /* 0x0001040000067ab9 */ /* 0x000fe40000000000 */
[----:B0-----:R-:W-:Y:S01]  /*2810*/  IMAD R6, R78, UR4, RZ ;  /* 0x000000044e067c24 */ /* 0x001fe2000f8e02ff */
[----:B------:R-:W-:Y:S01]  /*2820*/  ISETP.NE.AND P3, PT, RZ, UR6, PT ;  /* 0x00000006ff007c0c */ /* 0x000fe2000bf65270 */
[----:B------:R-:W-:Y:S01]  /*2830*/  IMAD R81, R31, -0x60, R45 ;  /* 0xffffffa01f517824 */ /* 0x000fe200078e022d */
[----:B------:R-:W0:Y:S01]  /*2840*/  LDC.64 R12, c[0x0][0x408] ;  /* 0x00010200ff0c7b82 */ /* 0x000e220000000a00 */
[----:B------:R-:W-:Y:S01]  /*2850*/  IMAD R7, R77, UR5, R6 ;  /* 0x000000054d077c24 */ /* 0x000fe2000f8e0206 */
[----:B------:R-:W-:-:S02]  /*2860*/  ULDC.64 UR4, c[0x0][0x310] ;  /* 0x0000c40000047ab9 */ /* 0x000fc40000000a00 */
[----:B------:R-:W-:Y:S01]  /*2870*/  VIMNMX R81, R81, 0x60, PT ;  /* 0x0000006051517848 */ /* 0x000fe20003fe0100 */
[----:B------:R-:W-:Y:S02]  /*2880*/  IMAD.IADD R5, R5, 0x1, R7 ;  /* 0x0000000105057824 */ /* 0x000fe400078e0207 */
[----:B------:R-:W-:Y:S02]  /*2890*/  IMAD R7, R79, UR4, RZ ;  /* 0x000000044f077c24 */ /* 0x000fe4000f8e02ff */
[----:B------:R-:W-:-:S04]  /*28a0*/  IMAD.WIDE.U32 R4, R76, UR4, R4 ;  /* 0x000000044c047c25 */ /* 0x000fc8000f8e0004 */
[----:B------:R-:W-:Y:S01]  /*28b0*/  IMAD R7, R76, UR5, R7 ;  /* 0x000000054c077c24 */ /* 0x000fe2000f8e0207 */
[----:B------:R-:W-:Y:S01]  /*28c0*/  ULDC.64 UR4, c[0x0][0x308] ;  /* 0x0000c20000047ab9 */ /* 0x000fe20000000a00 */
[----:B-1----:R-:W-:-:S04]  /*28d0*/  IMAD.WIDE.U32 R14, R31, R10, RZ ;  /* 0x0000000a1f0e7225 */ /* 0x002fc800078e00ff */
[----:B------:R-:W-:Y:S02]  /*28e0*/  IMAD.IADD R5, R5, 0x1, R7 ;  /* 0x0000000105057824 */ /* 0x000fe400078e0207 */
[----:B------:R-:W-:Y:S02]  /*28f0*/  IMAD R7, R51, UR4, RZ ;  /* 0x0000000433077c24 */ /* 0x000fe4000f8e02ff */
[----:B------:R-:W-:Y:S01]  /*2900*/  IMAD.WIDE.U32 R82, R126, UR4, R4 ;  /* 0x000000047e527c25 */ /* 0x000fe2000f8e0004 */
[----:B------:R-:W-:-:S03]  /*2910*/  SHF.R.S32.HI R5, RZ, 0x1f, R31 ;  /* 0x0000001fff057819 */ /* 0x000fc6000001141f */
[----:B------:R-:W-:Y:S01]  /*2920*/  IMAD R7, R126, UR5, R7 ;  /* 0x000000057e077c24 */ /* 0x000fe2000f8e0207 */
[----:B------:R-:W-:Y:S01]  /*2930*/  ULDC.64 UR4, c[0x0][0x2e8] ;  /* 0x0000ba0000047ab9 */ /* 0x000fe20000000a00 */
[C---:B------:R-:W-:Y:S01]  /*2940*/  IMAD R4, R5.reuse, R10, RZ ;  /* 0x0000000a05047224 */ /* 0x040fe200078e02ff */
[----:B------:R-:W-:Y:S01]  /*2950*/  LEA R80, P4, R82, UR4, 0x1 ;  /* 0x0000000452507c11 */ /* 0x000fe2000f8808ff */
[-C--:B0-----:R-:W-:Y:S01]  /*2960*/  IMAD R6, R5, R12.reuse, RZ ;  /* 0x0000000c05067224 */ /* 0x081fe200078e02ff */
[----:B------:R-:W-:Y:S01]  /*2970*/  IADD3 R5, R83, R7, RZ ;  /* 0x0000000753057210 */ /* 0x000fe20007ffe0ff */
[----:B------:R-:W-:-:S03]  /*2980*/  IMAD.WIDE.U32 R70, R31, R12, RZ ;  /* 0x0000000c1f467225 */ /* 0x000fc600078e00ff */
[----:B------:R-:W-:Y:S01]  /*2990*/  LEA.HI.X R82, R82, UR5, R5, 0x1, P4 ;  /* 0x0000000552527c11 */ /* 0x000fe2000a0f0c05 */
[C---:B------:R-:W-:Y:S02]  /*29a0*/  IMAD R7, R31.reuse, R11, R4 ;  /* 0x0000000b1f077224 */ /* 0x040fe400078e0204 */
[----:B------:R-:W-:Y:S02]  /*29b0*/  IMAD R83, R31, R13, R6 ;  /* 0x0000000d1f537224 */ /* 0x000fe400078e0206 */
        /* <DEDUP_REMOVED lines=11> */
[----:B------:R-:W-:Y:S01]  /*2a70*/  IMAD.MOV.U32 R4, RZ, RZ, R20 ;  /* 0x000000ffff047224 */ /* 0x000fe200078e0014 */
[----:B------:R-:W-:Y:S01]  /*2a80*/  ULDC.64 UR4, c[0x0][0x3e8] ;  /* 0x0000fa0000047ab9 */ /* 0x000fe20000000a00 */
[----:B------:R-:W-:Y:S01]  /*2a90*/  IMAD.MOV.U32 R5, RZ, RZ, R55 ;  /* 0x000000ffff057224 */ /* 0x000fe200078e0037 */
[----:B------:R-:W-:Y:S01]  /*2aa0*/  ULDC.64 UR6, c[0x0][0x400] ;  /* 0x0001000000067ab9 */ /* 0x000fe20000000a00 */
[----:B------:R-:W-:Y:S01]  /*2ab0*/  IMAD R7, R84, 0x60, RZ ;  /* 0x0000006054077824 */ /* 0x000fe200078e02ff */
[----:B------:R-:W-:Y:S01]  /*2ac0*/  CS2R R42, SRZ ;  /* 0x00000000002a7805 */ /* 0x000fe2000001ff00 */
[----:B------:R-:W-:Y:S01]  /*2ad0*/  IMAD.WIDE.U32 R32, R14, 0x60, R4 ;  /* 0x000000600e207825 */ /* 0x000fe200078e0004 */
[----:B------:R-:W-:Y:S02]  /*2ae0*/  CS2R R38, SRZ ;  /* 0x0000000000267805 */ /* 0x000fe4000001ff00 */
[----:B------:R-:W-:Y:S02]  /*2af0*/  CS2R R72, SRZ ;  /* 0x0000000000487805 */ /* 0x000fe4000001ff00 */
[----:B------:R-:W-:Y:S01]  /*2b00*/  CS2R R40, SRZ ;  /* 0x0000000000287805 */ /* 0x000fe2000001ff00 */
[----:B------:R-:W-:-:S02]  /*2b10*/  IMAD.MOV.U32 R4, RZ, RZ, R18 ;  /* 0x000000ffff047224 */ /* 0x000fc400078e0012 */
[----:B------:R-:W-:Y:S02]  /*2b20*/  IMAD.MOV.U32 R5, RZ, RZ, R54 ;  /* 0x000000ffff057224 */ /* 0x000fe400078e0036 */
[----:B------:R-:W-:Y:S02]  /*2b30*/  IMAD R37, R83, 0x60, RZ ;  /* 0x0000006053257824 */ /* 0x000fe400078e02ff */
[----:B------:R-:W-:Y:S01]  /*2b40*/  IMAD.WIDE.U32 R34, R70, 0x60, R4 ;  /* 0x0000006046227825 */ /* 0x000fe200078e0004 */
[----:B------:R-:W-:-:S03]  /*2b50*/  LEA R4, P4, R32, UR4, 0x1 ;  /* 0x0000000420047c11 */ /* 0x000fc6000f8808ff */
[----:B------:R-:W-:Y:S01]  /*2b60*/  IMAD.IADD R5, R33, 0x1, R7 ;  /* 0x0000000121057824 */ /* 0x000fe200078e0207 */
[----:B------:R-:W-:Y:S01]  /*2b70*/  LEA R6, P5, R34, UR6, 0x1 ;  /* 0x0000000622067c11 */ /* 0x000fe2000f8a08ff */
[----:B------:R-:W-:-:S03]  /*2b80*/  IMAD.IADD R7, R35, 0x1, R37 ;  /* 0x0000000123077824 */ /* 0x000fc600078e0225 */
[----:B------:R-:W-:Y:S02]  /*2b90*/  LEA.HI.X R5, R32, UR5, R5, 0x1, P4 ;  /* 0x0000000520057c11 */ /* 0x000fe4000a0f0c05 */
[----:B------:R-:W-:Y:S02]  /*2ba0*/  LEA.HI.X R7, R34, UR7, R7, 0x1, P5 ;  /* 0x0000000722077c11 */ /* 0x000fe4000a8f0c07 */
[-C--:B------:R-:W-:Y:S02]  /*2bb0*/  ISETP.GE.AND P4, PT, R156, R85.reuse, PT ;  /* 0x000000559c00720c */ /* 0x080fe40003f86270 */
[----:B------:R-:W-:-:S11]  /*2bc0*/  ISETP.GE.AND P5, PT, R159, R85, PT ;  /* 0x000000559f00720c */ /* 0x000fd60003fa6270 */
[----:B------:R0:W5:Y:S04]  /*2bd0*/  @!P4 LDG.E.64 R42, desc[UR44][R4.64] ;  /* 0x0000002c042ac981 */ /* 0x000168000c1e1b00 */
[----:B------:R0:W5:Y:S04]  /*2be0*/  @!P5 LDG.E.64 R38, desc[UR44][R4.64+0x20] ;  /* 0x0000202c0426d981 */ /* 0x000168000c1e1b00 */
[----:B------:R0:W5:Y:S04]  /*2bf0*/  @!P4 LDG.E.64 R72, desc[UR44][R6.64] ;  /* 0x0000002c0648c981 */ /* 0x000168000c1e1b00 */
[----:B------:R0:W5:Y:S02]  /*2c00*/  @!P5 LDG.E.64 R40, desc[UR44][R6.64+0x20] ;  /* 0x0000202c0628d981 */ /* 0x000164000c1e1b00 */
.L_x_3821:
[----:B------:R-:W-:Y:S05]  /*2c10*/  BSYNC B1 ;  /* 0x0000000000017941 */ /* 0x000fea0003800000 */
.L_x_3820:
[----:B------:R-:W-:Y:S01]  /*2c20*/  ISETP.GE.AND P4, PT, R166, R81, PT ;  /* 0x00000051a600720c */ /* 0x000fe20003f86270 */
[----:B------:R-:W-:Y:S01]  /*2c30*/  BSSY B1, `(.L_x_3822) ;  /* 0x0000023000017945 */ /* 0x000fe20003800000 */
[----:B------:R-:W-:Y:S02]  /*2c40*/  CS2R R34, SRZ ;  /* 0x0000000000227805 */ /* 0x000fe4000001ff00 */
[----:B------:R-:W-:Y:S01]  /*2c50*/  CS2R R32, SRZ ;  /* 0x0000000000207805 */ /* 0x000fe2000001ff00 */
[----:B-----5:R-:W-:Y:S01]  /*2c60*/  IMAD.MOV.U32 R86, RZ, RZ, R38 ;  /* 0x000000ffff567224 */ /* 0x020fe200078e0026 */
[----:B------:R-:W-:Y:S01]  /*2c70*/  CS2R R36, SRZ ;  /* 0x0000000000247805 */ /* 0x000fe2000001ff00 */
[----:B------:R-:W-:-:S06]  /*2c80*/  IMAD.MOV.U32 R87, RZ, RZ, R39 ;  /* 0x000000ffff577224 */ /* 0x000fcc00078e0027 */
[----:B------:R-:W-:Y:S05]  /*2c90*/  @P4 BRA `(.L_x_3823) ;  /* 0x0000000000704947 */ /* 0x000fea0003800000 */
[----:B0-----:R-:W-:Y:S01]  /*2ca0*/  SHF.L.U64.HI R5, R10, 0x6, R11 ;  /* 0x000000060a057819 */ /* 0x001fe2000001020b */
[----:B------:R-:W-:Y:S01]  /*2cb0*/  IMAD.SHL.U32 R6, R12, 0x40, RZ ;  /* 0x000000400c067824 */ /* 0x000fe200078e00ff */
[----:B------:R-:W-:Y:S01]  /*2cc0*/  SHF.L.U32 R4, R10, 0x6, RZ ;  /* 0x000000060a047819 */ /* 0x000fe200000006ff */
[----:B------:R-:W-:Y:S01]  /*2cd0*/  IMAD R10, R84, 0x60, RZ ;  /* 0x00000060540a7824 */ /* 0x000fe200078e02ff */
[----:B------:R-:W-:Y:S01]  /*2ce0*/  SHF.L.U64.HI R7, R12, 0x6, R13 ;  /* 0x000000060c077819 */ /* 0x000fe2000001020d */
[----:B------:R-:W-:Y:S01]  /*2cf0*/  IMAD R83, R83, 0x60, RZ ;  /* 0x0000006053537824 */ /* 0x000fe200078e02ff */
[----:B------:R-:W-:Y:S01]  /*2d00*/  ULDC.64 UR4, c[0x0][0x3e8] ;  /* 0x0000fa0000047ab9 */ /* 0x000fe20000000a00 */
[----:B------:R-:W-:Y:S01]  /*2d10*/  IMAD.WIDE.U32 R4, R14, 0x60, R4 ;  /* 0x000000600e047825 */ /* 0x000fe200078e0004 */
[----:B------:R-:W-:Y:S01]  /*2d20*/  ULDC.64 UR6, c[0x0][0x400] ;  /* 0x0001000000067ab9 */ /* 0x000fe20000000a00 */
[----:B------:R-:W-:Y:S02]  /*2d30*/  CS2R R34, SRZ ;  /* 0x0000000000227805 */ /* 0x000fe4000001ff00 */
[----:B------:R-:W-:Y:S01]  /*2d40*/  CS2R R36, SRZ ;  /* 0x0000000000247805 */ /* 0x000fe2000001ff00 */
[----:B------:R-:W-:Y:S01]  /*2d50*/  IMAD.WIDE.U32 R6, R70, 0x60, R6 ;  /* 0x0000006046067825 */ /* 0x000fe200078e0006 */
[----:B------:R-:W-:-:S04]  /*2d60*/  IADD3 R9, P5, R20, R4, RZ ;  /* 0x0000000414097210 */ /* 0x000fc80007fbe0ff */
[----:B------:R-:W-:Y:S02]  /*2d70*/  IADD3.X R10, R55, R10, R5, P5, !PT ;  /* 0x0000000a370a7210 */ /* 0x000fe40002ffe405 */
[----:B------:R-:W-:-:S04]  /*2d80*/  IADD3 R8, P5, R18, R6, RZ ;  /* 0x0000000612087210 */ /* 0x000fc80007fbe0ff */
[----:B------:R-:W-:Y:S02]  /*2d90*/  IADD3.X R7, R54, R83, R7, P5, !PT ;  /* 0x0000005336077210 */ /* 0x000fe40002ffe407 */
[----:B------:R-:W-:-:S04]  /*2da0*/  LEA R4, P5, R9, UR4, 0x1 ;  /* 0x0000000409047c11 */ /* 0x000fc8000f8a08ff */
[----:B------:R-:W-:Y:S02]  /*2db0*/  LEA.HI.X R5, R9, UR5, R10, 0x1, P5 ;  /* 0x0000000509057c11 */ /* 0x000fe4000a8f0c0a */
        /* <DEDUP_REMOVED lines=10> */
.L_x_3823:
[----:B------:R-:W-:Y:S05]  /*2e60*/  BSYNC B1 ;  /* 0x0000000000017941 */ /* 0x000fea0003800000 */
.L_x_3822:
[----:B------:R-:W-:Y:S01]  /*2e70*/  ULOP3.LUT UR4, UR38, 0x1, URZ, 0xfc, !UPT ;  /* 0x0000000126047892 */ /* 0x000fe2000f8efc3f */
[----:B01----:R-:W-:Y:S01]  /*2e80*/  IMAD.MOV.U32 R4, RZ, RZ, R42 ;  /* 0x000000ffff047224 */ /* 0x003fe200078e002a */
[----:B------:R-:W-:Y:S01]  /*2e90*/  PRMT R89, R87, 0x5410, R86 ;  /* 0x0000541057597816 */ /* 0x000fe20000000056 */
[----:B------:R-:W-:Y:S01]  /*2ea0*/  IMAD.MOV.U32 R5, RZ, RZ, R43 ;  /* 0x000000ffff057224 */ /* 0x000fe200078e002b */
[----:B------:R-:W-:Y:S01]  /*2eb0*/  UISETP.NE.AND UP0, UPT, UR4, 0x3, UPT ;  /* 0x000000030400788c */ /* 0x000fe2000bf05270 */
[----:B------:R-:W-:Y:S02]  /*2ec0*/  IMAD.MOV.U32 R6, RZ, RZ, R40 ;  /* 0x000000ffff067224 */ /* 0x000fe400078e0028 */
[----:B-----5:R-:W-:Y:S01]  /*2ed0*/  IMAD.MOV.U32 R7, RZ, RZ, R8 ;  /* 0x000000ffff077224 */ /* 0x020fe200078e0008 */
[----:B------:R-:W-:Y:S01]  /*2ee0*/  PRMT R94, R4, 0x5410, R5 ;  /* 0x00005410045e7816 */ /* 0x000fe20000000005 */
[----:B------:R-:W-:Y:S01]  /*2ef0*/  IMAD.MOV.U32 R4, RZ, RZ, R41 ;  /* 0x000000ffff047224 */ /* 0x000fe200078e0029 */
[----:B------:R-:W-:Y:S01]  /*2f00*/  PRMT R95, R6, 0x7610, R95 ;  /* 0x00007610065f7816 */ /* 0x000fe2000000005f */
[----:B------:R-:W-:Y:S01]  /*2f10*/  IMAD.MOV.U32 R5, RZ, RZ, R72 ;  /* 0x000000ffff057224 */ /* 0x000fe200078e0048 */
[----:B------:R-:W-:Y:S01]  /*2f20*/  PLOP3.LUT P5, PT, PT, PT, UP0, 0x80, 0x0 ;  /* 0x000000000000781c */ /* 0x000fe20003faf008 */
[----:B------:R-:W-:Y:S01]  /*2f30*/  IMAD.MOV.U32 R6, RZ, RZ, R73 ;  /* 0x000000ffff067224 */ /* 0x000fe200078e0049 */
[----:B------:R-:W-:Y:S01]  /*2f40*/  PRMT R95, R95, 0x5410, R4 ;  /* 0x000054105f5f7816 */ /* 0x000fe20000000004 */
[----:B------:R-:W-:Y:S01]  /*2f50*/  IMAD.MOV.U32 R4, RZ, RZ, R9 ;  /* 0x000000ffff047224 */ /* 0x000fe200078e0009 */
[----:B------:R-:W-:Y:S01]  /*2f60*/  PRMT R84, R7, 0x7610, R84 ;  /* 0x0000761007547816 */ /* 0x000fe20000000054 */
[----:B------:R-:W-:Y:S01]  /*2f70*/  IMAD.MOV.U32 R7, RZ, RZ, R37 ;  /* 0x000000ffff077224 */ /* 0x000fe200078e0025 */
[----:B------:R-:W-:Y:S01]  /*2f80*/  PRMT R96, R5, 0x5410, R6 ;  /* 0x0000541005607816 */ /* 0x000fe20000000006 */
[----:B------:R-:W-:Y:S01]  /*2f90*/  IMAD.MOV.U32 R5, RZ, RZ, R34 ;  /* 0x000000ffff057224 */ /* 0x000fe200078e0022 */
[----:B------:R-:W-:-:S02]  /*2fa0*/  MOV R6, R35 ;  /* 0x0000002300067202 */ /* 0x000fc40000000f00 */
[----:B------:R-:W-:Y:S01]  /*2fb0*/  PRMT R84, R84, 0x5410, R4 ;  /* 0x0000541054547816 */ /* 0x000fe20000000004 */
[----:B------:R-:W-:Y:S01]  /*2fc0*/  IMAD.MOV.U32 R4, RZ, RZ, R32 ;  /* 0x000000ffff047224 */ /* 0x000fe200078e0020 */
[----:B------:R-:W-:Y:S01]  /*2fd0*/  PRMT R87, R6, 0x5410, R5 ;  /* 0x0000541006577816 */ /* 0x000fe20000000005 */
[----:B------:R-:W-:Y:S02]  /*2fe0*/  IMAD.MOV.U32 R5, RZ, RZ, R33 ;  /* 0x000000ffff057224 */ /* 0x000fe400078e0021 */
[----:B------:R-:W-:-:S03]  /*2ff0*/  IMAD.MOV.U32 R6, RZ, RZ, R36 ;  /* 0x000000ffff067224 */ /* 0x000fc600078e0024 */
[----:B------:R-:W-:Y:S02]  /*3000*/  PRMT R86, R4, 0x5410, R5 ;  /* 0x0000541004567816 */ /* 0x000fe40000000005 */
[----:B------:R-:W-:Y:S01]  /*3010*/  PRMT R88, R7, 0x5410, R6 ;  /* 0x0000541007587816 */ /* 0x000fe20000000006 */
[----:B------:R-:W-:Y:S06]  /*3020*/  @!P5 BRA `(.L_x_3824) ;  /* 0x000000000004d947 */ /* 0x000fec0003800000 */
[----:B------:R-:W-:Y:S01]  /*3030*/  BPT.TRAP 0x1 ;  /* 0x000000040000795c */ /* 0x000fe20000300000 */
.L_x_3824:
[----:B------:R-:W-:Y:S01]  /*3040*/  IMAD R70, R153, 0x8, R148 ;  /* 0x0000000899467824 */ /* 0x000fe200078e0294 */
[----:B------:R-:W-:Y:S01]  /*3050*/  SHF.L.U32 R83, R158, 0x1f, RZ ;  /* 0x0000001f9e537819 */ /* 0x000fe200000006ff */
[----:B------:R-:W-:Y:S03]  /*3060*/  BSSY B1, `(.L_x_3825) ;  /* 0x0000003000017945 */ /* 0x000fe60003800000 */
[----:B------:R-:W0:Y:S02]  /*3070*/  SYNCS.PHASECHK.TRANS64.TRYWAIT P6, [R70+URZ+0x32490], R83 ;  /* 0x03249053460075a7 */ /* 0x000e2400080c017f */
[----:B0-----:R-:W-:Y:S05]  /*3080*/  @!P6 BRA `(.L_x_3826) ;  /* 0x000003400004e947 */ /* 0x001fea0003800000 */
.L_x_4173:
[----:B------:R-:W-:Y:S05]  /*3090*/  BSYNC B1 ;  /* 0x0000000000017941 */ /* 0x000fea0003800000 */
.L_x_3825:
[----:B------:R-:W-:-:S03]  /*30a0*/  UMOV UR4, 0xffffffff ;  /* 0xffffffff00047882 */ /* 0x000fc60000000000 */
[----:B------:R-:W-:Y:S05]  /*30b0*/  BRA.DIV UR4, `(.L_x_3827) ;  /* 0x00000342040c7947 */ /* 0x000fea000b800000 */
[----:B------:R1:W2:Y:S04]  /*30c0*/  SHFL.IDX PT, R71, R82, RZ, 0x1c1f ;  /* 0x001c1fff52477589 */ /* 0x0002a800000e0000 */
[----:B------:R1:W3:Y:S02]  /*30d0*/  SHFL.IDX PT, R14, R80, RZ, 0x1c1f ;  /* 0x001c1fff500e7589 */ /* 0x0002e400000e0000 */
.L_x_4177:
        /* <DEDUP_REMOVED lines=11> */
[----:B0-----:R-:W-:Y:S01]  /*3190*/  IMAD.MOV.U32 R12, RZ, RZ, R6 ;  /* 0x000000ffff0c7224 */ /* 0x001fe200078e0006 */
[----:B------:R-:W-:Y:S01]  /*31a0*/  SHF.R.U32.HI R42, RZ, 0x10, R43 ;  /* 0x00000010ff2a7819 */ /* 0x000fe2000001162b */
[--C-:B------:R-:W-:Y:S01]  /*31b0*/  HADD2.F32 R6, -RZ, R5.reuse.H1_H1 ;  /* 0x30000005ff067230 */ /* 0x100fe20000004100 */
[--C-:B------:R-:W-:Y:S01]  /*31c0*/  SHF.R.U64 R43, R72, 0x10, R73.reuse ;  /* 0x00000010482b7819 */ /* 0x100fe20000001249 */
[----:B------:R-:W-:Y:S01]  /*31d0*/  HADD2.F32 R5, -RZ, R5.H0_H0 ;  /* 0x20000005ff057230 */ /* 0x000fe20000004100 */
[----:B------:R-:W-:Y:S01]  /*31e0*/  SHF.R.U32.HI R72, RZ, 0x10, R73 ;  /* 0x00000010ff487819 */ /* 0x000fe20000011649 */
[----:B------:R-:W-:Y:S02]  /*31f0*/  HADD2.F32 R15, -RZ, R15.H0_H0 ;  /* 0x2000000fff0f7230 */ /* 0x000fe40000004100 */
[----:B------:R-:W-:Y:S02]  /*3200*/  HADD2.F32 R43, -RZ, R43.H0_H0 ;  /* 0x2000002bff2b7230 */ /* 0x000fe40000004100 */
[----:B------:R-:W-:-:S02]  /*3210*/  HADD2.F32 R72, -RZ, R72.H0_H0 ;  /* 0x20000048ff487230 */ /* 0x000fc40000004100 */
[--C-:B------:R-:W-:Y:S02]  /*3220*/  HADD2.F32 R13, -RZ, R7.reuse.H1_H1 ;  /* 0x30000007ff0d7230 */ /* 0x100fe40000004100 */
[CC--:B------:R-:W-:Y:S01]  /*3230*/  FMUL.FTZ R90, R6.reuse, R43.reuse ;  /* 0x0000002b065a7220 */ /* 0x0c0fe20000410000 */
[----:B------:R-:W-:Y:S02]  /*3240*/  HADD2.F32 R7, -RZ, R7.H0_H0 ;  /* 0x20000007ff077230 */ /* 0x000fe40000004100 */
[C---:B------:R-:W-:Y:S01]  /*3250*/  FMUL.FTZ R43, R5.reuse, R43 ;  /* 0x0000002b052b7220 */ /* 0x040fe20000410000 */
[----:B------:R-:W-:Y:S02]  /*3260*/  HADD2.F32 R42, -RZ, R42.H0_H0 ;  /* 0x2000002aff2a7230 */ /* 0x000fe40000004100 */
[-C--:B------:R-:W-:Y:S01]  /*3270*/  FFMA.FTZ R90, R5, R15.reuse, -R90 ;  /* 0x0000000f055a7223 */ /* 0x080fe2000001085a */
[----:B------:R-:W-:Y:S01]  /*3280*/  FMUL.FTZ R92, R13, R72 ;  /* 0x000000480d5c7220 */ /* 0x000fe20000410000 */
[----:B------:R-:W-:Y:S01]  /*3290*/  FFMA.FTZ R91, R6, R15, R43 ;  /* 0x0000000f065b7223 */ /* 0x000fe2000001002b */
[----:B------:R-:W-:-:S02]  /*32a0*/  HADD2.F32 R5, -RZ, R4.H1_H1 ;  /* 0x30000004ff057230 */ /* 0x000fc40000004100 */
[C---:B------:R-:W-:Y:S01]  /*32b0*/  FMUL.FTZ R72, R7.reuse, R72 ;  /* 0x0000004807487220 */ /* 0x040fe20000410000 */
[----:B------:R-:W-:Y:S02]  /*32c0*/  HADD2.F32 R15, -RZ, R96.H0_H0 ;  /* 0x20000060ff0f7230 */ /* 0x000fe40000004100 */
[-C--:B------:R-:W-:Y:S01]  /*32d0*/  FFMA.FTZ R92, R7, R42.reuse, -R92 ;  /* 0x0000002a075c7223 */ /* 0x080fe2000001085c */
[----:B------:R-:W-:Y:S02]  /*32e0*/  HADD2.F32 R4, -RZ, R4.H0_H0 ;  /* 0x20000004ff047230 */ /* 0x000fe40000004100 */
[----:B------:R-:W-:Y:S01]  /*32f0*/  FFMA.FTZ R93, R13, R42, R72 ;  /* 0x0000002a0d5d7223 */ /* 0x000fe20000010048 */
[----:B------:R-:W-:Y:S02]  /*3300*/  HADD2.F32 R43, -RZ, R96.H1_H1 ;  /* 0x30000060ff2b7230 */ /* 0x000fe40000004100 */
[----:B------:R-:W-:Y:S01]  /*3310*/  FMUL.FTZ R73, R5, R15 ;  /* 0x0000000f05497220 */ /* 0x000fe20000410000 */
[----:B------:R-:W-:-:S02]  /*3320*/  HADD2.F32 R6, -RZ, R12.H1_H1 ;  /* 0x3000000cff067230 */ /* 0x000fc40000004100 */
[----:B------:R-:W-:Y:S01]  /*3330*/  FMUL.FTZ R42, R4, R15 ;  /* 0x0000000f042a7220 */ /* 0x000fe20000410000 */
[----:B------:R-:W-:Y:S02]  /*3340*/  HADD2.F32 R12, -RZ, R12.H0_H0 ;  /* 0x2000000cff0c7230 */ /* 0x000fe40000004100 */
        /* <DEDUP_REMOVED lines=12> */
.L_x_3833:
[----:B------:R-:W-:Y:S05]  /*3410*/  BSYNC B3 ;  /* 0x0000000000037941 */ /* 0x000fea0003800000 */
.L_x_3832:
[----:B0-----:R4:W-:Y:S02]  /*3420*/  ST.E.128 desc[UR44][R10.64], R4 ;  /* 0x000000040a007985 */ /* 0x0019e4000c101d2c */
.L_x_3831:
[----:B------:R-:W-:Y:S05]  /*3430*/  BSYNC B2 ;  /* 0x0000000000027941 */ /* 0x000fea0003800000 */
.L_x_3830:
[----:B------:R-:W-:-:S13]  /*3440*/  LOP3.LUT P3, RZ, R49, 0x2, RZ, 0xc0, !PT ;  /* 0x0000000231ff7812 */ /* 0x000fda000786c0ff */
[----:B------:R-:W-:Y:S05]  /*3450*/  @!P3 BRA `(.L_x_3829) ;  /* 0x0000000000c4b947 */ /* 0x000fea0003800000 */
[----:B----4-:R4:W0:Y:S01]  /*3460*/  LDS.128 R4, [R74] ;  /* 0x000000004a047984 */ /* 0x0108220000000c00 */
        /* <DEDUP_REMOVED lines=8> */
[----:B------:R-:W-:Y:S01]  /*34f0*/  HADD2.F32 R6, -RZ, R5.H1_H1 ;  /* 0x30000005ff067230 */ /* 0x000fe20000004100 */
[--C-:B------:R-:W-:Y:S01]  /*3500*/  SHF.R.U64 R14, R38, 0x10, R39.reuse ;  /* 0x00000010260e7819 */ /* 0x100fe20000001227 */
[----:B------:R-:W-:Y:S01]  /*3510*/  HADD2.F32 R15, -RZ, R15.H0_H0 ;  /* 0x2000000fff0f7230 */ /* 0x000fe20000004100 */
[----:B------:R-:W-:Y:S01]  /*3520*/  SHF.R.U32.HI R38, RZ, 0x10, R39 ;  /* 0x00000010ff267819 */ /* 0x000fe20000011627 */
[----:B------:R-:W-:Y:S02]  /*3530*/  HADD2.F32 R40, -RZ, R40.H0_H0 ;  /* 0x20000028ff287230 */ /* 0x000fe40000004100 */
[--C-:B------:R-:W-:Y:S02]  /*3540*/  HADD2.F32 R13, -RZ, R7.reuse.H1_H1 ;  /* 0x30000007ff0d7230 */ /* 0x100fe40000004100 */
[----:B------:R-:W-:Y:S01]  /*3550*/  FMUL.FTZ R42, R6, R15 ;  /* 0x0000000f062a7220 */ /* 0x000fe20000410000 */
[----:B------:R-:W-:-:S02]  /*3560*/  HADD2.F32 R7, -RZ, R7.H0_H0 ;  /* 0x20000007ff077230 */ /* 0x000fc40000004100 */
[----:B------:R-:W-:Y:S02]  /*3570*/  HADD2.F32 R5, -RZ, R5.H0_H0 ;  /* 0x20000005ff057230 */ /* 0x000fe40000004100 */
[-C--:B------:R-:W-:Y:S01]  /*3580*/  FMUL.FTZ R72, R13, R40.reuse ;  /* 0x000000280d487220 */ /* 0x080fe20000410000 */
[----:B------:R-:W-:Y:S02]  /*3590*/  HADD2.F32 R14, -RZ, R14.H0_H0 ;  /* 0x2000000eff0e7230 */ /* 0x000fe40000004100 */
[----:B------:R-:W-:Y:S01]  /*35a0*/  FMUL.FTZ R40, R7, R40 ;  /* 0x0000002807287220 */ /* 0x000fe20000410000 */
[----:B------:R-:W-:Y:S02]  /*35b0*/  HADD2.F32 R38, -RZ, R38.H0_H0 ;  /* 0x20000026ff267230 */ /* 0x000fe40000004100 */
[C---:B------:R-:W-:Y:S01]  /*35c0*/  FMUL.FTZ R15, R5.reuse, R15 ;  /* 0x0000000f050f7220 */ /* 0x040fe20000410000 */
[----:B------:R-:W-:Y:S01]  /*35d0*/  FFMA.FTZ R42, R5, R14, -R42 ;  /* 0x0000000e052a7223 */ /* 0x000fe2000001082a */
[----:B------:R-:W-:-:S02]  /*35e0*/  HADD2.F32 R5, -RZ, R4.H1_H1 ;  /* 0x30000004ff057230 */ /* 0x000fc40000004100 */
[----:B------:R-:W-:Y:S01]  /*35f0*/  FFMA.FTZ R43, R13, R38, R40 ;  /* 0x000000260d2b7223 */ /* 0x000fe20000010028 */
[----:B------:R-:W-:Y:S01]  /*3600*/  FFMA.FTZ R41, R6, R14, R15 ;  /* 0x0000000e06297223 */ /* 0x000fe2000001000f */
[--C-:B------:R-:W-:Y:S02]  /*3610*/  HADD2.F32 R13, -RZ, R95.reuse.H0_H0 ;  /* 0x2000005fff0d7230 */ /* 0x100fe40000004100 */
[----:B------:R-:W-:Y:S01]  /*3620*/  FFMA.FTZ R72, R7, R38, -R72 ;  /* 0x0000002607487223 */ /* 0x000fe20000010848 */
[----:B------:R-:W-:Y:S02]  /*3630*/  HADD2.F32 R4, -RZ, R4.H0_H0 ;  /* 0x20000004ff047230 */ /* 0x000fe40000004100 */
[----:B------:R-:W-:Y:S02]  /*3640*/  HADD2.F32 R15, -RZ, R95.H1_H1 ;  /* 0x3000005fff0f7230 */ /* 0x000fe40000004100 */
[----:B------:R-:W-:Y:S01]  /*3650*/  FMUL.FTZ R39, R5, R13 ;  /* 0x0000000d05277220 */ /* 0x000fe20000410000 */
[----:B------:R-:W-:-:S02]  /*3660*/  HADD2.F32 R6, -RZ, R12.H1_H1 ;  /* 0x3000000cff067230 */ /* 0x000fc40000004100 */
[----:B------:R-:W-:Y:S01]  /*3670*/  FMUL.FTZ R14, R4, R13 ;  /* 0x0000000d040e7220 */ /* 0x000fe20000410000 */
[----:B------:R-:W-:Y:S02]  /*3680*/  HADD2.F32 R12, -RZ, R12.H0_H0 ;  /* 0x2000000cff0c7230 */ /* 0x000fe40000004100 */
[--C-:B------:R-:W-:Y:S02]  /*3690*/  HADD2.F32 R7, -RZ, R89.reuse.H1_H1 ;  /* 0x30000059ff077230 */ /* 0x100fe40000004100 */
[-C--:B------:R-:W-:Y:S01]  /*36a0*/  FMUL.FTZ R13, R6, R15.reuse ;  /* 0x0000000f060d7220 */ /* 0x080fe20000410000 */
        /* <DEDUP_REMOVED lines=10> */
.L_x_3835:
[----:B------:R-:W-:Y:S05]  /*3750*/  BSYNC B2 ;  /* 0x0000000000027941 */ /* 0x000fea0003800000 */
.L_x_3834:
[----:B0-----:R0:W-:Y:S02]  /*3760*/  ST.E.128 desc[UR44][R10.64], R4 ;  /* 0x000000040a007985 */ /* 0x0011e4000c101d2c */
.L_x_3829:
[----:B------:R-:W-:Y:S05]  /*3770*/  BSYNC B1 ;  /* 0x0000000000017941 */ /* 0x000fea0003800000 */
.L_x_3828:
[----:B------:R-:W-:-:S03]  /*3780*/  UMOV UR4, 0xffffffff ;  /* 0xffffffff00047882 */ /* 0x000fc60000000000 */
[----:B------:R-:W-:Y:S05]  /*3790*/  BRA.DIV UR4, `(.L_x_3836) ;  /* 0x0000033a049c7947 */ /* 0x000fea000b800000 */
[----:B------:R0:W0:Y:S04]  /*37a0*/  SHFL.IDX PT, R39, R82, 0x1, 0x1c1f ;  /* 0x003c1f0052277f89 */ /* 0x00002800000e0000 */
[----:B---3--:R3:W0:Y:S02]  /*37b0*/  SHFL.IDX PT, R14, R80, 0x1, 0x1c1f ;  /* 0x003c1f00500e7f89 */ /* 0x00862400000e0000 */
.L_x_4181:
[----:B------:R-:W-:Y:S05]  /*37c0*/  @P4 BRA `(.L_x_3837) ;  /* 0x0000002000344947 */ /* 0x000fea0003800000 */
[----:B------:R-:W-:Y:S04]  /*37d0*/  BSSY B1, `(.L_x_3838) ;  /* 0x0000033000017945 */ /* 0x000fe80003800000 */
[----:B------:R-:W-:Y:S05]  /*37e0*/  @P1 BRA `(.L_x_3839) ;  /* 0x0000000000c41947 */ /* 0x000fea0003800000 */
[----:B0---4-:R0:W4:Y:S01]  /*37f0*/  LDS.128 R4, [R75+0x2000] ;  /* 0x002000004b047984 */ /* 0x0111220000000c00 */
[----:B------:R-:W-:Y:S01]  /*3800*/  ISETP.GE.AND P4, PT, R156, R85, PT ;  /* 0x000000559c00720c */ /* 0x000fe20003f86270 */
[----:B------:R-:W-:Y:S01]  /*3810*/  BSSY B2, `(.L_x_3840) ;  /* 0x000002d000027945 */ /* 0x000fe20003800000 */
[----:B------:R-:W-:-:S04]  /*3820*/  LEA R10, P3, R22, R14, 0x1 ;  /* 0x0000000e160a7211 */ /* 0x000fc800078608ff */
[----:B------:R-:W-:-:S07]  /*3830*/  LEA.HI.X R11, R22, R39, R23, 0x1, P3 ;  /* 0x00000027160b7211 */ /* 0x000fce00018f0c17 */
[----:B0-----:R-:W-:Y:S05]  /*3840*/  @P4 BRA `(.L_x_3841) ;  /* 0x0000000000a44947 */ /* 0x001fea0003800000 */
[--C-:B------:R-:W-:Y:S01]  /*3850*/  SHF.R.U64 R15, R34, 0x10, R35.reuse ;  /* 0x00000010220f7819 */ /* 0x100fe20000001223 */
[----:B----4-:R-:W-:Y:S01]  /*3860*/  IMAD.MOV.U32 R12, RZ, RZ, R6 ;  /* 0x000000ffff0c7224 */ /* 0x010fe200078e0006 */
[----:B------:R-:W-:Y:S01]  /*3870*/  SHF.R.U32.HI R34, RZ, 0x10, R35 ;  /* 0x00000010ff227819 */ /* 0x000fe20000011623 */
[----:B------:R-:W-:Y:S01]  /*3880*/  HADD2.F32 R6, -RZ, R5.H1_H1 ;  /* 0x30000005ff067230 */ /* 0x000fe20000004100 */
[--C-:B------:R-:W-:Y:S01]  /*3890*/  SHF.R.U64 R35, R36, 0x10, R37.reuse ;  /* 0x0000001024237819 */ /* 0x100fe20000001225 */
[--C-:B------:R-:W-:Y:S01]  /*38a0*/  HADD2.F32 R13, -RZ, R7.reuse.H1_H1 ;  /* 0x30000007ff0d7230 */ /* 0x100fe20000004100 */
[----:B------:R-:W-:Y:S01]  /*38b0*/  SHF.R.U32.HI R36, RZ, 0x10, R37 ;  /* 0x00000010ff247819 */ /* 0x000fe20000011625 */
[----:B------:R-:W-:Y:S02]  /*38c0*/  HADD2.F32 R7, -RZ, R7.H0_H0 ;  /* 0x20000007ff077230 */ /* 0x000fe40000004100 */
[----:B------:R-:W-:Y:S02]  /*38d0*/  HADD2.F32 R35, -RZ, R35.H0_H0 ;  /* 0x20000023ff237230 */ /* 0x000fe40000004100 */
[----:B------:R-:W-:-:S02]  /*38e0*/  HADD2.F32 R36, -RZ, R36.H0_H0 ;  /* 0x20000024ff247230 */ /* 0x000fc40000004100 */
[----:B------:R-:W-:Y:S02]  /*38f0*/  HADD2.F32 R5, -RZ, R5.H0_H0 ;  /* 0x20000005ff057230 */ /* 0x000fe40000004100 */
[-C--:B------:R-:W-:Y:S01]  /*3900*/  FMUL.FTZ R38, R6, R35.reuse ;  /* 0x0000002306267220 */ /* 0x080fe20000410000 */
[----:B------:R-:W-:Y:S02]  /*3910*/  HADD2.F32 R15, -RZ, R15.H0_H0 ;  /* 0x2000000fff0f7230 */ /* 0x000fe40000004100 */
[-C--:B------:R-:W-:Y:S01]  /*3920*/  FMUL.FTZ R40, R13, R36.reuse ;  /* 0x000000240d287220 */ /* 0x080fe20000410000 */
[----:B------:R-:W-:Y:S02]  /*3930*/  HADD2.F32 R34, -RZ, R34.H0_H0 ;  /* 0x20000022ff227230 */ /* 0x000fe40000004100 */
[----:B------:R-:W-:Y:S01]  /*3940*/  FMUL.FTZ R36, R7, R36 ;  /* 0x0000002407247220 */ /* 0x000fe20000410000 */
[C---:B------:R-:W-:Y:S01]  /*3950*/  FMUL.FTZ R35, R5.reuse, R35 ;  /* 0x0000002305237220 */ /* 0x040fe20000410000 */
[----:B------:R-:W-:Y:S01]  /*3960*/  FFMA.FTZ R38, R5, R15, -R38 ;  /* 0x0000000f05267223 */ /* 0x000fe20000010826 */
[----:B------:R-:W-:-:S02]  /*3970*/  HADD2.F32 R5, -RZ, R4.H1_H1 ;  /* 0x30000004ff057230 */ /* 0x000fc40000004100 */
[-C--:B------:R-:W-:Y:S01]  /*3980*/  FFMA.FTZ R41, R13, R34.reuse, R36 ;  /* 0x000000220d297223 */ /* 0x080fe20000010024 */
[----:B------:R-:W-:Y:S01]  /*3990*/  FFMA.FTZ R37, R6, R15, R35 ;  /* 0x0000000f06257223 */ /* 0x000fe20000010023 */
[----:B------:R-:W-:Y:S02]  /*39a0*/  HADD2.F32 R13, -RZ, R88.H1_H1 ;  /* 0x30000058ff0d7230 */ /* 0x000fe40000004100 */
[----:B------:R-:W-:Y:S01]  /*39b0*/  FFMA.FTZ R40, R7, R34, -R40 ;  /* 0x0000002207287223 */ /* 0x000fe20000010828 */
[----:B------:R-:W-:Y:S02]  /*39c0*/  HADD2.F32 R4, -RZ, R4.H0_H0 ;  /* 0x20000004ff047230 */ /* 0x000fe40000004100 */
[----:B------:R-:W-:Y:S02]  /*39d0*/  HADD2.F32 R15, -RZ, R88.H0_H0 ;  /* 0x20000058ff0f7230 */ /* 0x000fe40000004100 */
        /* <DEDUP_REMOVED lines=16> */
.L_x_3841:
[----:B------:R-:W-:Y:S05]  /*3ae0*/  BSYNC B2 ;  /* 0x0000000000027941 */ /* 0x000fea0003800000 */
.L_x_3840:
[----:B----4-:R0:W-:Y:S02]  /*3af0*/  ST.E.128 desc[UR44][R10.64], R4 ;  /* 0x000000040a007985 */ /* 0x0101e4000c101d2c */
.L_x_3839:
[----:B------:R-:W-:Y:S05]  /*3b00*/  BSYNC B1 ;  /* 0x0000000000017941 */ /* 0x000fea0003800000 */
.L_x_3838:
[----:B------:R-:W-:-:S13]  /*3b10*/  LOP3.LUT P3, RZ, R49, 0x2, RZ, 0xc0, !PT ;  /* 0x0000000231ff7812 */ /* 0x000fda000786c0ff */
[----:B------:R-:W-:Y:S05]  /*3b20*/  @!P3 BRA `(.L_x_3837) ;  /* 0x0000001c005cb947 */ /* 0x000fea0003800000 */
[----:B0---4-:R0:W4:Y:S01]  /*3b30*/  LDS.128 R4, [R74+0x2000] ;  /* 0x002000004a047984 */ /* 0x0111220000000c00 */
[----:B------:R-:W-:Y:S01]  /*3b40*/  ISETP.GE.AND P4, PT, R159, R85, PT ;  /* 0x000000559f00720c */ /* 0x000fe20003f86270 */
[----:B------:R-:W-:Y:S01]  /*3b50*/  BSSY B1, `(.L_x_3842) ;  /* 0x000002d000017945 */ /* 0x000fe20003800000 */
[----:B------:R-:W-:-:S04]  /*3b60*/  LEA R14, P3, R152, R14, 0x1 ;  /* 0x0000000e980e7211 */ /* 0x000fc800078608ff */
[----:B------:R-:W-:-:S07]  /*3b70*/  LEA.HI.X R15, R152, R39, R155, 0x1, P3 ;  /* 0x00000027980f7211 */ /* 0x000fce00018f0c9b */
[----:B0-----:R-:W-:Y:S05]  /*3b80*/  @P4 BRA `(.L_x_3843) ;  /* 0x0000000000a44947 */ /* 0x001fea0003800000 */
[----:B------:R-:W-:Y:S02]  /*3b90*/  SHF.R.U64 R11, R32, 0x10, R33 ;  /* 0x00000010200b7819 */ /* 0x000fe40000001221 */
[----:B------:R-:W-:Y:S01]  /*3ba0*/  SHF.R.U64 R10, R8, 0x10, R9 ;  /* 0x00000010080a7819 */ /* 0x000fe20000001209 */
[----:B----4-:R-:W-:Y:S01]  /*3bb0*/  IMAD.MOV.U32 R8, RZ, RZ, R6 ;  /* 0x000000ffff087224 */ /* 0x010fe200078e0006 */
[----:B------:R-:W-:Y:S01]  /*3bc0*/  SHF.R.U32.HI R32, RZ, 0x10, R33 ;  /* 0x00000010ff207819 */ /* 0x000fe20000011621 */
[----:B------:R-:W-:Y:S01]  /*3bd0*/  HADD2.F32 R11, -RZ, R11.H0_H0 ;  /* 0x2000000bff0b7230 */ /* 0x000fe20000004100 */
[----:B------:R-:W-:Y:S01]  /*3be0*/  SHF.R.U32.HI R12, RZ, 0x10, R9 ;  /* 0x00000010ff0c7819 */ /* 0x000fe20000011609 */
[--C-:B------:R-:W-:Y:S02]  /*3bf0*/  HADD2.F32 R6, -RZ, R5.reuse.H1_H1 ;  /* 0x30000005ff067230 */ /* 0x100fe40000004100 */
[----:B------:R-:W-:Y:S02]  /*3c00*/  HADD2.F32 R5, -RZ, R5.H0_H0 ;  /* 0x20000005ff057230 */ /* 0x000fe40000004100 */
[----:B------:R-:W-:-:S02]  /*3c10*/  HADD2.F32 R10, -RZ, R10.H0_H0 ;  /* 0x2000000aff0a7230 */ /* 0x000fc40000004100 */
[CC--:B------:R-:W-:Y:S01]  /*3c20*/  FMUL.FTZ R34, R6.reuse, R11.reuse ;  /* 0x0000000b06227220 */ /* 0x0c0fe20000410000 */
[----:B------:R-:W-:Y:S02]  /*3c30*/  HADD2.F32 R32, -RZ, R32.H0_H0 ;  /* 0x20000020ff207230 */ /* 0x000fe40000004100 */
[C---:B------:R-:W-:Y:S01]  /*3c40*/  FMUL.FTZ R11, R5.reuse, R11 ;  /* 0x0000000b050b7220 */ /* 0x040fe20000410000 */
[--C-:B------:R-:W-:Y:S02]  /*3c50*/  HADD2.F32 R9, -RZ, R7.reuse.H1_H1 ;  /* 0x30000007ff097230 */ /* 0x100fe40000004100 */
[-C--:B------:R-:W-:Y:S01]  /*3c60*/  FFMA.FTZ R34, R5, R10.reuse, -R34 ;  /* 0x0000000a05227223 */ /* 0x080fe20000010822 */
[----:B------:R-:W-:Y:S02]  /*3c70*/  HADD2.F32 R7, -RZ, R7.H0_H0 ;  /* 0x20000007ff077230 */ /* 0x000fe40000004100 */
[----:B------:R-:W-:Y:S01]  /*3c80*/  FFMA.FTZ R33, R6, R10, R11 ;  /* 0x0000000a06217223 */ /* 0x000fe2000001000b */
[----:B------:R-:W-:-:S02]  /*3c90*/  HADD2.F32 R12, -RZ, R12.H0_H0 ;  /* 0x2000000cff0c7230 */ /* 0x000fc40000004100 */
[-C--:B------:R-:W-:Y:S01]  /*3ca0*/  FMUL.FTZ R36, R9, R32.reuse ;  /* 0x0000002009247220 */ /* 0x080fe20000410000 */
[--C-:B------:R-:W-:Y:S02]  /*3cb0*/  HADD2.F32 R10, -RZ, R86.reuse.H0_H0 ;  /* 0x20000056ff0a7230 */ /* 0x100fe40000004100 */
[C---:B------:R-:W-:Y:S01]  /*3cc0*/  FMUL.FTZ R32, R7.reuse, R32 ;  /* 0x0000002007207220 */ /* 0x040fe20000410000 */
[----:B------:R-:W-:Y:S02]  /*3cd0*/  HADD2.F32 R11, -RZ, R86.H1_H1 ;  /* 0x30000056ff0b7230 */ /* 0x000fe40000004100 */
[-C--:B------:R-:W-:Y:S01]  /*3ce0*/  FFMA.FTZ R36, R7, R12.reuse, -R36 ;  /* 0x0000000c07247223 */ /* 0x080fe20000010824 */
[----:B------:R-:W-:Y:S02]  /*3cf0*/  HADD2.F32 R5, -RZ, R4.H1_H1 ;  /* 0x30000004ff057230 */ /* 0x000fe40000004100 */
[----:B------:R-:W-:Y:S01]  /*3d00*/  FFMA.FTZ R37, R9, R12, R32 ;  /* 0x0000000c09257223 */ /* 0x000fe20000010020 */
[----:B------:R-:W-:-:S02]  /*3d10*/  HADD2.F32 R6, -RZ, R8.H1_H1 ;  /* 0x30000008ff067230 */ /* 0x000fc40000004100 */
[----:B------:R-:W-:Y:S02]  /*3d20*/  HADD2.F32 R4, -RZ, R4.H0_H0 ;  /* 0x20000004ff047230 */ /* 0x000fe40000004100 */
[CC--:B------:R-:W-:Y:S01]  /*3d30*/  FMUL.FTZ R13, R5.reuse, R10.reuse ;  /* 0x0000000a050d7220 */ /* 0x0c0fe20000410000 */
[----:B------:R-:W-:Y:S02]  /*3d40*/  HADD2.F32 R8, -RZ, R8.H0_H0 ;  /* 0x20000008ff087230 */ /* 0x000fe40000004100 */
        /* <DEDUP_REMOVED lines=13> */
.L_x_3843:
[----:B------:R-:W-:Y:S05]  /*3e20*/  BSYNC B1 ;  /* 0x0000000000017941 */ /* 0x000fea0003800000 */
.L_x_3842:
[----:B----4-:R0:W-:Y:S01]  /*3e30*/  ST.E.128 desc[UR44][R14.64], R4 ;  /* 0x000000040e007985 */ /* 0x0101e2000c101d2c */
[----:B------:R-:W-:Y:S05]  /*3e40*/  BRA `(.L_x_3837) ;  /* 0x0000001800947947 */ /* 0x000fea0003800000 */
.L_x_3819:
[-C--:B------:R-:W-:Y:S01]  /*3e50*/  ISETP.GE.AND P4, PT, R154, R81.reuse, PT ;  /* 0x000000519a00720c */ /* 0x080fe20003f86270 */
[----:B------:R-:W-:Y:S01]  /*3e60*/  BSSY B1, `(.L_x_3844) ;  /* 0x0000027000017945 */ /* 0x000fe20003800000 */
[----:B------:R-:W-:Y:S02]  /*3e70*/  ISETP.GE.AND P5, PT, R166, R81, PT ;  /* 0x00000051a600720c */ /* 0x000fe40003fa6270 */
[----:B------:R-:W-:Y:S02]  /*3e80*/  CS2R R34, SRZ ;  /* 0x0000000000227805 */ /* 0x000fe4000001ff00 */
[CC--:B------:R-:W-:Y:S02]  /*3e90*/  ISETP.GE.OR P4, PT, R22.reuse, R85.reuse, P4 ;  /* 0x000000551600720c */ /* 0x0c0fe40002786670 */
[----:B------:R-:W-:Y:S02]  /*3ea0*/  CS2R R6, SRZ ;  /* 0x0000000000067805 */ /* 0x000fe4000001ff00 */
[----:B------:R-:W-:-:S02]  /*3eb0*/  ISETP.GE.AND P3, PT, R22, R85, PT ;  /* 0x000000551600720c */ /* 0x000fc40003f66270 */
[----:B------:R-:W-:Y:S02]  /*3ec0*/  CS2R R4, SRZ ;  /* 0x0000000000047805 */ /* 0x000fe4000001ff00 */
[----:B------:R-:W-:Y:S02]  /*3ed0*/  ISETP.GE.OR P5, PT, R22, R85, P5 ;  /* 0x000000551600720c */ /* 0x000fe40002fa6670 */
[----:B------:R-:W-:Y:S02]  /*3ee0*/  CS2R R38, SRZ ;  /* 0x0000000000267805 */ /* 0x000fe4000001ff00 */
[----:B------:R-:W-:Y:S02]  /*3ef0*/  CS2R R32, SRZ ;  /* 0x0000000000207805 */ /* 0x000fe4000001ff00 */
[----:B------:R-:W-:Y:S02]  /*3f00*/  CS2R R42, SRZ ;  /* 0x00000000002a7805 */ /* 0x000fe4000001ff00 */
[----:B------:R-:W-:Y:S01]  /*3f10*/  CS2R R36, SRZ ;  /* 0x0000000000247805 */ /* 0x000fe2000001ff00 */
[----:B------:R-:W-:Y:S06]  /*3f20*/  @P4 BRA `(.L_x_3845) ;  /* 0x0000000000684947 */ /* 0x000fec0003800000 */
[----:B------:R-:W-:Y:S01]  /*3f30*/  MOV R5, R23 ;  /* 0x0000001700057202 */ /* 0x000fe20000000f00 */
[-C--:B------:R-:W-:Y:S01]  /*3f40*/  IMAD R6, R3, R12.reuse, RZ ;  /* 0x0000000c03067224 */ /* 0x080fe200078e02ff */
[----:B------:R-:W-:Y:S01]  /*3f50*/  ULDC.64 UR6, c[0x0][0x400] ;  /* 0x0001000000067ab9 */ /* 0x000fe20000000a00 */
[----:B------:R-:W-:Y:S01]  /*3f60*/  IMAD.MOV.U32 R4, RZ, RZ, R22 ;  /* 0x000000ffff047224 */ /* 0x000fe200078e0016 */
[----:B------:R-:W-:Y:S01]  /*3f70*/  ULDC.64 UR4, c[0x0][0x3e8] ;  /* 0x0000fa0000047ab9 */ /* 0x000fe20000000a00 */
[C---:B------:R-:W-:Y:S02]  /*3f80*/  IMAD R7, R154.reuse, R13, R6 ;  /* 0x0000000d9a077224 */ /* 0x040fe400078e0206 */
[----:B------:R-:W-:-:S04]  /*3f90*/  IMAD.WIDE.U32 R4, R154, R12, R4 ;  /* 0x0000000c9a047225 */ /* 0x000fc800078e0004 */
[-C--:B------:R-:W-:Y:S02]  /*3fa0*/  IMAD R6, R47, R12.reuse, RZ ;  /* 0x0000000c2f067224 */ /* 0x080fe400078e02ff */
[----:B------:R-:W-:Y:S02]  /*3fb0*/  IMAD.IADD R5, R7, 0x1, R5 ;  /* 0x0000000107057824 */ /* 0x000fe400078e0205 */
[C---:B------:R-:W-:Y:S02]  /*3fc0*/  IMAD R7, R2.reuse, R13, R6 ;  /* 0x0000000d02077224 */ /* 0x040fe400078e0206 */
[----:B------:R-:W-:-:S04]  /*3fd0*/  IMAD.WIDE.U32 R4, R2, R12, R4 ;  /* 0x0000000c02047225 */ /* 0x000fc800078e0004 */
[----:B------:R-:W-:Y:S02]  /*3fe0*/  IMAD.IADD R5, R7, 0x1, R5 ;  /* 0x0000000107057824 */ /* 0x000fe400078e0205 */
[----:B------:R-:W-:Y:S02]  /*3ff0*/  IMAD R37, R83, 0x60, RZ ;  /* 0x0000006053257824 */ /* 0x000fe400078e02ff */
[----:B------:R-:W-:-:S04]  /*4000*/  IMAD.WIDE.U32 R6, R70, 0x60, R4 ;  /* 0x0000006046067825 */ /* 0x000fc800078e0004 */
[----:B------:R-:W-:Y:S01]  /*4010*/  IMAD.MOV.U32 R4, RZ, RZ, R24 ;  /* 0x000000ffff047224 */ /* 0x000fe200078e0018 */
[----:B------:R-:W-:Y:S01]  /*4020*/  LEA R36, P4, R6, UR6, 0x1 ;  /* 0x0000000606247c11 */ /* 0x000fe2000f8808ff */
[----:B------:R-:W-:Y:S02]  /*4030*/  IMAD.MOV.U32 R5, RZ, RZ, R56 ;  /* 0x000000ffff057224 */ /* 0x000fe400078e0038 */
[----:B------:R-:W-:Y:S02]  /*4040*/  IMAD.IADD R7, R37, 0x1, R7 ;  /* 0x0000000125077824 */ /* 0x000fe400078e0207 */
[----:B------:R-:W-:Y:S02]  /*4050*/  IMAD R9, R84, 0x60, RZ ;  /* 0x0000006054097824 */ /* 0x000fe400078e02ff */
[----:B------:R-:W-:Y:S01]  /*4060*/  IMAD.WIDE.U32 R4, R14, 0x60, R4 ;  /* 0x000000600e047825 */ /* 0x000fe200078e0004 */
[----:B------:R-:W-:-:S03]  /*4070*/  LEA.HI.X R37, R6, UR7, R7, 0x1, P4 ;  /* 0x0000000706257c11 */ /* 0x000fc6000a0f0c07 */
[----:B------:R-:W-:Y:S01]  /*4080*/  IMAD.IADD R5, R9, 0x1, R5 ;  /* 0x0000000109057824 */ /* 0x000fe200078e0205 */
[C---:B------:R-:W-:Y:S02]  /*4090*/  LEA R6, P4, R4.reuse, UR4, 0x1 ;  /* 0x0000000404067c11 */ /* 0x040fe4000f8808ff */
[----:B------:R-:W5:Y:S02]  /*40a0*/  LDG.E.128 R36, desc[UR44][R36.64] ;  /* 0x0000002c24247981 */ /* 0x000f64000c1e1d00 */
[----:B------:R-:W-:-:S06]  /*40b0*/  LEA.HI.X R7, R4, UR5, R5, 0x1, P4 ;  /* 0x0000000504077c11 */ /* 0x000fcc000a0f0c05 */
[----:B------:R-:W5:Y:S03]  /*40c0*/  LDG.E.128 R4, desc[UR44][R6.64] ;  /* 0x0000002c06047981 */ /* 0x000f66000c1e1d00 */
.L_x_3845:
[----:B------:R-:W-:Y:S05]  /*40d0*/  BSYNC B1 ;  /* 0x0000000000017941 */ /* 0x000fea0003800000 */
.L_x_3844:
[----:B------:R-:W-:Y:S01]  /*40e0*/  BSSY B1, `(.L_x_3846) ;  /* 0x0000022000017945 */ /* 0x000fe20003800000 */
[----:B-----5:R-:W-:Y:S01]  /*40f0*/  IMAD.MOV.U32 R72, RZ, RZ, R6 ;  /* 0x000000ffff487224 */ /* 0x020fe200078e0006 */
[----:B------:R-:W-:Y:S02]  /*4100*/  CS2R R40, SRZ ;  /* 0x0000000000287805 */ /* 0x000fe4000001ff00 */
[----:B------:R-:W-:Y:S05]  /*4110*/  @P5 BRA `(.L_x_3847) ;  /* 0x0000000000785947 */ /* 0x000fea0003800000 */
[C---:B------:R-:W-:Y:S01]  /*4120*/  SHF.L.U64.HI R9, R10.reuse, 0x6, R11 ;  /* 0x000000060a097819 */ /* 0x040fe2000001020b */
[----:B------:R-:W-:Y:S01]  /*4130*/  IMAD.SHL.U32 R8, R10, 0x40, RZ ;  /* 0x000000400a087824 */ /* 0x000fe200078e00ff */
[C---:B------:R-:W-:Y:S01]  /*4140*/  SHF.L.U64.HI R33, R12.reuse, 0x6, R13 ;  /* 0x000000060c217819 */ /* 0x040fe2000001020d */
[-C--:B------:R-:W-:Y:S01]  /*4150*/  IMAD R15, R3, R12.reuse, RZ ;  /* 0x0000000c030f7224 */ /* 0x080fe200078e02ff */
[----:B------:R-:W-:Y:S01]  /*4160*/  SHF.L.U32 R32, R12, 0x6, RZ ;  /* 0x000000060c207819 */ /* 0x000fe200000006ff */
[----:B------:R-:W-:Y:S01]  /*4170*/  IMAD.MOV.U32 R10, RZ, RZ, R22 ;  /* 0x000000ffff0a7224 */ /* 0x000fe200078e0016 */
[----:B------:R-:W-:Y:S01]  /*4180*/  ULDC.64 UR4, c[0x0][0x3e8] ;  /* 0x0000fa0000047ab9 */ /* 0x000fe20000000a00 */
[----:B------:R-:W-:Y:S01]  /*4190*/  IMAD.MOV.U32 R11, RZ, RZ, R23 ;  /* 0x000000ffff0b7224 */ /* 0x000fe200078e0017 */
[----:B------:R-:W-:Y:S01]  /*41a0*/  ULDC.64 UR6, c[0x0][0x400] ;  /* 0x0001000000067ab9 */ /* 0x000fe20000000a00 */
[C---:B------:R-:W-:Y:S02]  /*41b0*/  IMAD R15, R154.reuse, R13, R15 ;  /* 0x0000000d9a0f7224 */ /* 0x040fe400078e020f */
[----:B------:R-:W-:-:S04]  /*41c0*/  IMAD.WIDE.U32 R10, R154, R12, R10 ;  /* 0x0000000c9a0a7225 */ /* 0x000fc800078e000a */
[----:B------:R-:W-:Y:S02]  /*41d0*/  IMAD.IADD R11, R15, 0x1, R11 ;  /* 0x000000010f0b7824 */ /* 0x000fe400078e020b */
[----:B------:R-:W-:-:S04]  /*41e0*/  IMAD.WIDE.U32 R8, R14, 0x60, R8 ;  /* 0x000000600e087825 */ /* 0x000fc800078e0008 */
[----:B------:R-:W-:Y:S01]  /*41f0*/  IMAD.WIDE.U32 R32, R70, 0x60, R32 ;  /* 0x0000006046207825 */ /* 0x000fe200078e0020 */
[----:B------:R-:W-:-:S03]  /*4200*/  IADD3 R14, P4, R24, R8, RZ ;  /* 0x00000008180e7210 */ /* 0x000fc60007f9e0ff */
[----:B------:R-:W-:Y:S02]  /*4210*/  IMAD R83, R83, 0x60, RZ ;  /* 0x0000006053537824 */ /* 0x000fe400078e02ff */
[-C--:B------:R-:W-:Y:S02]  /*4220*/  IMAD R34, R47, R12.reuse, RZ ;  /* 0x0000000c2f227224 */ /* 0x080fe400078e02ff */
[----:B------:R-:W-:-:S04]  /*4230*/  IMAD.WIDE.U32 R10, R2, R12, R10 ;  /* 0x0000000c020a7225 */ /* 0x000fc800078e000a */
[----:B------:R-:W-:Y:S01]  /*4240*/  IMAD R15, R84, 0x60, RZ ;  /* 0x00000060540f7824 */ /* 0x000fe200078e02ff */
[----:B------:R-:W-:Y:S01]  /*4250*/  IADD3 R8, P5, R32, R10, RZ ;  /* 0x0000000a20087210 */ /* 0x000fe20007fbe0ff */
[----:B------:R-:W-:Y:S02]  /*4260*/  IMAD R34, R2, R13, R34 ;  /* 0x0000000d02227224 */ /* 0x000fe400078e0222 */
[----:B------:R-:W-:Y:S01]  /*4270*/  IMAD.IADD R83, R83, 0x1, R33 ;  /* 0x0000000153537824 */ /* 0x000fe200078e0221 */
[----:B------:R-:W-:Y:S02]  /*4280*/  IADD3.X R9, R56, R15, R9, P4, !PT ;  /* 0x0000000f38097210 */ /* 0x000fe400027fe409 */
[----:B------:R-:W-:Y:S02]  /*4290*/  LEA R32, P4, R14, UR4, 0x1 ;  /* 0x000000040e207c11 */ /* 0x000fe4000f8808ff */
[----:B------:R-:W-:Y:S02]  /*42a0*/  IADD3.X R11, R83, R34, R11, P5, !PT ;  /* 0x00000022530b7210 */ /* 0x000fe40002ffe40b */
[----:B------:R-:W-:-:S02]  /*42b0*/  LEA R40, P5, R8, UR6, 0x1 ;  /* 0x0000000608287c11 */ /* 0x000fc4000f8a08ff */
[----:B------:R-:W-:Y:S02]  /*42c0*/  LEA.HI.X R33, R14, UR5, R9, 0x1, P4 ;  /* 0x000000050e217c11 */ /* 0x000fe4000a0f0c09 */
[----:B------:R-:W-:-:S04]  /*42d0*/  LEA.HI.X R41, R8, UR7, R11, 0x1, P5 ;  /* 0x0000000708297c11 */ /* 0x000fc8000a8f0c0b */
[----:B------:R-:W5:Y:S04]  /*42e0*/  LDG.E.128 R32, desc[UR44][R32.64] ;  /* 0x0000002c20207981 */ /* 0x000f68000c1e1d00 */
[----:B------:R-:W5:Y:S02]  /*42f0*/  LDG.E.128 R40, desc[UR44][R40.64] ;  /* 0x0000002c28287981 */ /* 0x000f64000c1e1d00 */
.L_x_3847:
[----:B------:R-:W-:Y:S05]  /*4300*/  BSYNC B1 ;  /* 0x0000000000017941 */ /* 0x000fea0003800000 */
.L_x_3846:
[----:B------:R-:W-:Y:S01]  /*4310*/  ULOP3.LUT UR4, UR38, 0x1, URZ, 0xfc, !UPT ;  /* 0x0000000126047892 */ /* 0x000fe2000f8efc3f */
[----:B------:R-:W-:Y:S01]  /*4320*/  IMAD.MOV.U32 R9, RZ, RZ, R4 ;  /* 0x000000ffff097224 */ /* 0x000fe200078e0004 */
[----:B------:R-:W-:Y:S01]  /*4330*/  PRMT R89, R72, 0x7610, R89 ;  /* 0x0000761048597816 */ /* 0x000fe20000000059 */
[----:B------:R-:W-:Y:S01]  /*4340*/  IMAD.MOV.U32 R10, RZ, RZ, R5 ;  /* 0x000000ffff0a7224 */ /* 0x000fe200078e0005 */
[----:B------:R-:W-:Y:S01]  /*4350*/  UISETP.NE.AND UP0, UPT, UR4, 0x3, UPT ;  /* 0x000000030400788c */ /* 0x000fe2000bf05270 */
[----:B------:R-:W-:Y:S01]  /*4360*/  IMAD.MOV.U32 R8, RZ, RZ, R7 ;  /* 0x000000ffff087224 */ /* 0x000fe200078e0007 */
[----:B------:R-:W-:Y:S01]  /*4370*/  PRMT R101, R9, 0x7610, R101 ;  /* 0x0000761009657816 */ /* 0x000fe20000000065 */
[----:B------:R-:W-:Y:S01]  /*4380*/  IMAD.MOV.U32 R11, RZ, RZ, R38 ;  /* 0x000000ffff0b7224 */ /* 0x000fe200078e0026 */
[----:B------:R-:W-:Y:S01]  /*4390*/  PRMT R92, R10, 0x7610, R92 ;  /* 0x000076100a5c7816 */ /* 0x000fe2000000005c */
[----:B------:R-:W-:Y:S01]  /*43a0*/  IMAD.MOV.U32 R9, RZ, RZ, R36 ;  /* 0x000000ffff097224 */ /* 0x000fe200078e0024 */
[----:B------:R-:W-:Y:S01]  /*43b0*/  PRMT R94, R8, 0x7610, R94 ;  /* 0x00007610085e7816 */ /* 0x000fe2000000005e */
[----:B------:R-:W-:Y:S01]  /*43c0*/  IMAD.MOV.U32 R10, RZ, RZ, R37 ;  /* 0x000000ffff0a7224 */ /* 0x000fe200078e0025 */
[----:B------:R-:W-:Y:S01]  /*43d0*/  PRMT R89, R89, 0x5410, R11 ;  /* 0x0000541059597816 */ /* 0x000fe2000000000b */
[----:B------:R-:W-:Y:S01]  /*43e0*/  IMAD.MOV.U32 R8, RZ, RZ, R39 ;  /* 0x000000ffff087224 */ /* 0x000fe200078e0027 */
[----:B------:R-:W-:Y:S01]  /*43f0*/  PLOP3.LUT P5, PT, PT, PT, UP0, 0x80, 0x0 ;  /* 0x000000000000781c */ /* 0x000fe20003faf008 */
[----:B-----5:R-:W-:Y:S01]  /*4400*/  IMAD.MOV.U32 R11, RZ, RZ, R34 ;  /* 0x000000ffff0b7224 */ /* 0x020fe200078e0022 */
[----:B------:R-:W-:Y:S01]  /*4410*/  PRMT R101, R101, 0x5410, R9 ;  /* 0x0000541065657816 */ /* 0x000fe20000000009 */
[----:B------:R-:W-:Y:S01]  /*4420*/  IMAD.MOV.U32 R9, RZ, RZ, R32 ;  /* 0x000000ffff097224 */ /* 0x000fe200078e0020 */
[----:B------:R-:W-:Y:S01]  /*4430*/  PRMT R92, R92, 0x5410, R10 ;  /* 0x000054105c5c7816 */ /* 0x000fe2000000000a */
[----:B------:R-:W-:Y:S01]  /*4440*/  IMAD.MOV.U32 R10, RZ, RZ, R33 ;  /* 0x000000ffff0a7224 */ /* 0x000fe200078e0021 */
[----:B------:R-:W-:-:S02]  /*4450*/  PRMT R94, R94, 0x5410, R8 ;  /* 0x000054105e5e7816 */ /* 0x000fc40000000008 */
[----:B------:R-:W-:Y:S01]  /*4460*/  PRMT R84, R11, 0x7610, R84 ;  /* 0x000076100b547816 */ /* 0x000fe20000000054 */
[----:B------:R-:W-:Y:S01]  /*4470*/  IMAD.MOV.U32 R11, RZ, RZ, R41 ;  /* 0x000000ffff0b7224 */ /* 0x000fe200078e0029 */
[----:B------:R-:W-:Y:S02]  /*4480*/  MOV R8, R35 ;  /* 0x0000002300087202 */ /* 0x000fe40000000f00 */
        /* <DEDUP_REMOVED lines=9> */
.L_x_3848:
[----:B------:R-:W-:Y:S01]  /*4520*/  IMAD R70, R153, 0x8, R148 ;  /* 0x0000000899467824 */ /* 0x000fe200078e0294 */
[----:B------:R-:W-:Y:S01]  /*4530*/  SHF.L.U32 R83, R158, 0x1f, RZ ;  /* 0x0000001f9e537819 */ /* 0x000fe200000006ff */
[----:B------:R-:W0:Y:S01]  /*4540*/  LDC R71, c[0x0][0x2f4] ;  /* 0x0000bd00ff477b82 */ /* 0x000e220000000800 */
[----:B------:R-:W-:Y:S02]  /*4550*/  BSSY B1, `(.L_x_3849) ;  /* 0x0000003000017945 */ /* 0x000fe40003800000 */
[----:B------:R-:W1:Y:S02]  /*4560*/  SYNCS.PHASECHK.TRANS64.TRYWAIT P4, [R70+URZ+0x32490], R83 ;  /* 0x03249053460075a7 */ /* 0x000e64000808017f */
[----:B-1----:R-:W-:Y:S05]  /*4570*/  @!P4 BRA `(.L_x_3850) ;  /* 0x0000032c006cc947 */ /* 0x002fea0003800000 */
.L_x_4182:
[----:B------:R-:W-:Y:S05]  /*4580*/  BSYNC B1 ;  /* 0x0000000000017941 */ /* 0x000fea0003800000 */
.L_x_3849:
[----:B------:R-:W-:Y:S01]  /*4590*/  UMOV UR4, 0xffffffff ;  /* 0xffffffff00047882 */ /* 0x000fe20000000000 */
[----:B0-----:R-:W-:Y:S02]  /*45a0*/  IMAD.IADD R85, R71, 0x1, -R52 ;  /* 0x0000000147557824 */ /* 0x001fe400078e0a34 */
[----:B------:R-:W-:Y:S05]  /*45b0*/  BRA.DIV UR4, `(.L_x_3851) ;  /* 0x0000032e04707947 */ /* 0x000fea000b800000 */
[----:B------:R0:W2:Y:S04]  /*45c0*/  SHFL.IDX PT, R75, R82, RZ, 0x1c1f ;  /* 0x001c1fff524b7589 */ /* 0x0000a800000e0000 */
[----:B------:R0:W3:Y:S02]  /*45d0*/  SHFL.IDX PT, R74, R80, RZ, 0x1c1f ;  /* 0x001c1fff504a7589 */ /* 0x0000e400000e0000 */
.L_x_4186:
[----:B------:R-:W-:Y:S01]  /*45e0*/  ISETP.GE.OR P4, PT, R154, R81, P1 ;  /* 0x000000519a00720c */ /* 0x000fe20000f86670 */
[----:B------:R-:W-:-:S12]  /*45f0*/  BSSY B1, `(.L_x_3852) ;  /* 0x000006e000017945 */ /* 0x000fd80003800000 */
[----:B------:R-:W-:Y:S05]  /*4600*/  @P4 BRA `(.L_x_3853) ;  /* 0x0000000400b04947 */ /* 0x000fea0003800000 */
        /* <DEDUP_REMOVED lines=8> */
[----:B------:R-:W-:Y:S02]  /*4690*/  LOP3.LUT R8, R191, 0x38, R90, 0xf8, !PT ;  /* 0x00000038bf087812 */ /* 0x000fe400078ef85a */
[----:B------:R-:W-:Y:S02]  /*46a0*/  ISETP.GE.AND P4, PT, R90, R71, PT ;  /* 0x000000475a00720c */ /* 0x000fe40003f86270 */
[----:B------:R-:W-:-:S05]  /*46b0*/  LOP3.LUT R9, R8, R207, RZ, 0x3c, !PT ;  /* 0x000000cf08097212 */ /* 0x000fca00078e3cff */
[----:B------:R-:W-:Y:S02]  /*46c0*/  IMAD.IADD R8, R192, 0x1, R9 ;  /* 0x00000001c0087824 */ /* 0x000fe400078e0209 */
[C---:B------:R-:W-:Y:S02]  /*46d0*/  IMAD R9, R153.reuse, 0x1800, R61 ;  /* 0x0000180099097824 */ /* 0x040fe400078e023d */
[----:B------:R-:W-:Y:S02]  /*46e0*/  IMAD R11, R153, 0x1800, R8 ;  /* 0x00001800990b7824 */ /* 0x000fe400078e0208 */
[----:B------:R-:W-:Y:S01]  /*46f0*/  @!P4 IMAD.WIDE R74, R90, 0x2, R74 ;  /* 0x000000025a4ac825 */ /* 0x000fe200078e024a */
[----:B------:R-:W-:-:S03]  /*4700*/  LEA R9, R9, R148, 0x1 ;  /* 0x0000009409097211 */ /* 0x000fc600078e08ff */
[----:B------:R-:W-:-:S03]  /*4710*/  IMAD R12, R11, 0x2, R148 ;  /* 0x000000020b0c7824 */ /* 0x000fc600078e0294 */
[----:B------:R-:W2:Y:S04]  /*4720*/  LDS.128 R8, [R9+0x1c400] ;  /* 0x01c4000009087984 */ /* 0x000ea80000000c00 */
[----:B------:R-:W3:Y:S01]  /*4730*/  LDS.128 R12, [R12+0x1c400] ;  /* 0x01c400000c0c7984 */ /* 0x000ee20000000c00 */
[----:B------:R-:W-:Y:S05]  /*4740*/  @P3 BRA `(.L_x_3855) ;  /* 0x0000000400543947 */ /* 0x000fea0003800000 */
[--C-:B------:R-:W-:Y:S02]  /*4750*/  SHF.R.U64 R97, R36, 0x10, R37.reuse ;  /* 0x0000001024617819 */ /* 0x100fe40000001225 */
[----:B------:R-:W-:Y:S02]  /*4760*/  SHF.R.U32.HI R36, RZ, 0x10, R37 ;  /* 0x00000010ff247819 */ /* 0x000fe40000011625 */
[--C-:B------:R-:W-:Y:S01]  /*4770*/  SHF.R.U64 R100, R4, 0x10, R5.reuse ;  /* 0x0000001004647819 */ /* 0x100fe20000001205 */
[----:B--2---:R-:W-:Y:S01]  /*4780*/  HADD2.F32 R4, -RZ, R9.H0_H0 ;  /* 0x20000009ff047230 */ /* 0x004fe20000004100 */
[----:B------:R-:W-:Y:S01]  /*4790*/  SHF.R.U32.HI R90, RZ, 0x10, R5 ;  /* 0x00000010ff5a7819 */ /* 0x000fe20000011605 */
[--C-:B---3--:R-:W-:Y:S01]  /*47a0*/  HADD2.F32 R5, -RZ, R13.reuse.H0_H0 ;  /* 0x2000000dff057230 */ /* 0x108fe20000004100 */
[--C-:B------:R-:W-:Y:S01]  /*47b0*/  SHF.R.U64 R99, R6, 0x10, R7.reuse ;  /* 0x0000001006637819 */ /* 0x100fe20000001207 */
[----:B------:R-:W-:Y:S01]  /*47c0*/  HADD2.F32 R13, -RZ, R13.H1_H1 ;  /* 0x3000000dff0d7230 */ /* 0x000fe20000004100 */
[----:B------:R-:W-:Y:S01]  /*47d0*/  SHF.R.U32.HI R93, RZ, 0x10, R7 ;  /* 0x00000010ff5d7819 */ /* 0x000fe20000011607 */
[----:B------:R-:W-:Y:S01]  /*47e0*/  HADD2.F32 R7, -RZ, R92.H1_H1 ;  /* 0x3000005cff077230 */ /* 0x000fe20000004100 */
[--C-:B------:R-:W-:Y:S01]  /*47f0*/  SHF.R.U64 R95, R38, 0x10, R39.reuse ;  /* 0x00000010265f7819 */ /* 0x100fe20000001227 */
[----:B------:R-:W-:Y:S01]  /*4800*/  HADD2.F32 R38, -RZ, R36.H0_H0 ;  /* 0x20000024ff267230 */ /* 0x000fe20000004100 */
[----:B------:R-:W-:Y:S01]  /*4810*/  SHF.R.U32.HI R91, RZ, 0x10, R39 ;  /* 0x00000010ff5b7819 */ /* 0x000fe20000011627 */
[----:B------:R-:W-:-:S02]  /*4820*/  HADD2.F32 R9, -RZ, R9.H1_H1 ;  /* 0x30000009ff097230 */ /* 0x000fc40000004100 */
[-C--:B------:R-:W-:Y:S01]  /*4830*/  FMUL.FTZ R37, R5, R7.reuse ;  /* 0x0000000705257220 */ /* 0x080fe20000410000 */
[----:B------:R-:W-:Y:S02]  /*4840*/  HADD2.F32 R6, -RZ, R92.H0_H0 ;  /* 0x2000005cff067230 */ /* 0x000fe40000004100 */
[-C--:B------:R-:W-:Y:S01]  /*4850*/  FMUL.FTZ R92, R13, R38.reuse ;  /* 0x000000260d5c7220 */ /* 0x080fe20000410000 */
[----:B------:R-:W-:Y:S02]  /*4860*/  HADD2.F32 R36, -RZ, R90.H0_H0 ;  /* 0x2000005aff247230 */ /* 0x000fe40000004100 */
[C---:B------:R-:W-:Y:S01]  /*4870*/  FMUL.FTZ R90, R4.reuse, R7 ;  /* 0x00000007045a7220 */ /* 0x040fe20000410000 */
[----:B------:R-:W-:Y:S01]  /*4880*/  FMUL.FTZ R38, R9, R38 ;  /* 0x0000002609267220 */ /* 0x000fe20000410000 */
[-C--:B------:R-:W-:Y:S01]  /*4890*/  FFMA.FTZ R37, R4, R6.reuse, -R37 ;  /* 0x0000000604257223 */ /* 0x080fe20000010825 */
[----:B------:R-:W-:Y:S02]  /*48a0*/  HADD2.F32 R7, -RZ, R94.H1_H1 ;  /* 0x3000005eff077230 */ /* 0x000fe40000004100 */
[----:B------:R-:W-:Y:S01]  /*48b0*/  FFMA.FTZ R90, R5, R6, R90 ;  /* 0x00000006055a7223 */ /* 0x000fe2000001005a */
[----:B------:R-:W-:-:S02]  /*48c0*/  HADD2.F32 R5, -RZ, R15.H0_H0 ;  /* 0x2000000fff057230 */ /* 0x000fc40000004100 */
[-C--:B------:R-:W-:Y:S01]  /*48d0*/  FFMA.FTZ R39, R13, R36.reuse, R38 ;  /* 0x000000240d277223 */ /* 0x080fe20000010026 */
[----:B------:R-:W-:Y:S02]  /*48e0*/  HADD2.F32 R4, -RZ, R11.H0_H0 ;  /* 0x2000000bff047230 */ /* 0x000fe40000004100 */
[----:B------:R-:W-:Y:S01]  /*48f0*/  FFMA.FTZ R92, R9, R36, -R92 ;  /* 0x00000024095c7223 */ /* 0x000fe2000001085c */
[----:B------:R-:W-:Y:S02]  /*4900*/  HADD2.F32 R15, -RZ, R15.H1_H1 ;  /* 0x3000000fff0f7230 */ /* 0x000fe40000004100 */
[----:B------:R-:W-:Y:S01]  /*4910*/  FMUL.FTZ R9, R5, R7 ;  /* 0x0000000705097220 */ /* 0x000fe20000410000 */
[----:B------:R-:W-:Y:S01]  /*4920*/  HADD2.F32 R38, -RZ, R91.H0_H0 ;  /* 0x2000005bff267230 */ /* 0x000fe20000004100 */
[----:B------:R-:W-:Y:S01]  /*4930*/  F2FP.F16.F32.PACK_AB R39, R39, R90 ;  /* 0x0000005a2727723e */ /* 0x000fe200000000ff */
[----:B------:R-:W-:Y:S01]  /*4940*/  HADD2.F32 R11, -RZ, R11.H1_H1 ;  /* 0x3000000bff0b7230 */ /* 0x000fe20000004100 */
[----:B------:R-:W-:Y:S01]  /*4950*/  F2FP.F16.F32.PACK_AB R37, R92, R37 ;  /* 0x000000255c25723e */ /* 0x000fe200000000ff */
[----:B------:R-:W-:-:S02]  /*4960*/  HADD2.F32 R6, -RZ, R94.H0_H0 ;  /* 0x2000005eff067230 */ /* 0x000fc40000004100 */
[C---:B------:R-:W-:Y:S01]  /*4970*/  FMUL.FTZ R94, R4.reuse, R7 ;  /* 0x00000007045e7220 */ /* 0x040fe20000410000 */
[----:B------:R-:W-:Y:S02]  /*4980*/  HADD2.F32 R36, -RZ, R93.H0_H0 ;  /* 0x2000005dff247230 */ /* 0x000fe40000004100 */
[-C--:B------:R-:W-:Y:S01]  /*4990*/  FMUL.FTZ R96, R15, R38.reuse ;  /* 0x000000260f607220 */ /* 0x080fe20000410000 */
[----:B------:R-:W-:Y:S01]  /*49a0*/  FMUL.FTZ R98, R11, R38 ;  /* 0x000000260b627220 */ /* 0x000fe20000410000 */
[-C--:B------:R-:W-:Y:S01]  /*49b0*/  FFMA.FTZ R38, R4, R6.reuse, -R9 ;  /* 0x0000000604267223 */ /* 0x080fe20000010809 */
[----:B------:R-:W-:Y:S01]  /*49c0*/  FFMA.FTZ R94, R5, R6, R94 ;  /* 0x00000006055e7223 */ /* 0x000fe2000001005e */
[----:B------:R-:W-:Y:S02]  /*49d0*/  HADD2.F32 R9, -RZ, R101.H1_H1 ;  /* 0x30000065ff097230 */ /* 0x000fe40000004100 */
[----:B------:R-:W-:Y:S01]  /*49e0*/  FFMA.FTZ R91, R11, R36, -R96 ;  /* 0x000000240b5b7223 */ /* 0x000fe20000010860 */
[----:B------:R-:W-:-:S02]  /*49f0*/  HADD2.F32 R5, -RZ, R12.H0_H0 ;  /* 0x2000000cff057230 */ /* 0x000fc40000004100 */
[----:B------:R-:W-:Y:S01]  /*4a00*/  FFMA.FTZ R93, R15, R36, R98 ;  /* 0x000000240f5d7223 */ /* 0x000fe20000010062 */
[----:B------:R-:W-:Y:S02]  /*4a10*/  HADD2.F32 R4, -RZ, R8.H0_H0 ;  /* 0x20000008ff047230 */ /* 0x000fe40000004100 */
[----:B------:R-:W-:Y:S02]  /*4a20*/  HADD2.F32 R11, -RZ, R97.H0_H0 ;  /* 0x20000061ff0b7230 */ /* 0x000fe40000004100 */
[-C--:B------:R-:W-:Y:S01]  /*4a30*/  FMUL.FTZ R13, R5, R9.reuse ;  /* 0x00000009050d7220 */ /* 0x080fe20000410000 */
[----:B------:R-:W-:Y:S02]  /*4a40*/  HADD2.F32 R12, -RZ, R12.H1_H1 ;  /* 0x3000000cff0c7230 */ /* 0x000fe40000004100 */
[----:B------:R-:W-:Y:S01]  /*4a50*/  FMUL.FTZ R36, R4, R9 ;  /* 0x0000000904247220 */ /* 0x000fe20000410000 */
[----:B------:R-:W-:Y:S01]  /*4a60*/  HADD2.F32 R6, -RZ, R101.H0_H0 ;  /* 0x20000065ff067230 */ /* 0x000fe20000004100 */
[----:B------:R-:W-:Y:S01]  /*4a70*/  F2FP.F16.F32.PACK_AB R38, R91, R38 ;  /* 0x000000265b26723e */ /* 0x000fe200000000ff */
[----:B------:R-:W-:-:S02]  /*4a80*/  HADD2.F32 R8, -RZ, R8.H1_H1 ;  /* 0x30000008ff087230 */ /* 0x000fc40000004100 */
[-C--:B------:R-:W-:Y:S01]  /*4a90*/  FMUL.FTZ R9, R12, R11.reuse ;  /* 0x0000000b0c097220 */ /* 0x080fe20000410000 */
[----:B------:R-:W-:Y:S02]  /*4aa0*/  HADD2.F32 R7, -RZ, R100.H0_H0 ;  /* 0x20000064ff077230 */ /* 0x000fe40000004100 */
[-C--:B------:R-:W-:Y:S01]  /*4ab0*/  FFMA.FTZ R13, R4, R6.reuse, -R13 ;  /* 0x00000006040d7223 */ /* 0x080fe2000001080d */
[----:B------:R-:W-:Y:S01]  /*4ac0*/  FFMA.FTZ R36, R5, R6, R36 ;  /* 0x0000000605247223 */ /* 0x000fe20000010024 */
[C---:B------:R-:W-:Y:S01]  /*4ad0*/  FMUL.FTZ R11, R8.reuse, R11 ;  /* 0x0000000b080b7220 */ /* 0x040fe20000410000 */
[--C-:B------:R-:W-:Y:S02]  /*4ae0*/  HADD2.F32 R6, -RZ, R89.reuse.H0_H0 ;  /* 0x20000059ff067230 */ /* 0x100fe40000004100 */
[-C--:B------:R-:W-:Y:S01]  /*4af0*/  FFMA.FTZ R8, R8, R7.reuse, -R9 ;  /* 0x0000000708087223 */ /* 0x080fe20000010809 */
[----:B------:R-:W-:Y:S02]  /*4b00*/  HADD2.F32 R89, -RZ, R89.H1_H1 ;  /* 0x30000059ff597230 */ /* 0x000fe40000004100 */
[----:B------:R-:W-:Y:S01]  /*4b10*/  FFMA.FTZ R11, R12, R7, R11 ;  /* 0x000000070c0b7223 */ /* 0x000fe2000001000b */
[----:B------:R-:W-:Y:S01]  /*4b20*/  HADD2.F32 R5, -RZ, R14.H0_H0 ;  /* 0x2000000eff057230 */ /* 0x000fe20000004100 */
[----:B------:R-:W-:Y:S01]  /*4b30*/  F2FP.F16.F32.PACK_AB R93, R93, R94 ;  /* 0x0000005e5d5d723e */ /* 0x000fe200000000ff */
[----:B------:R-:W-:Y:S01]  /*4b40*/  HADD2.F32 R4, -RZ, R10.H0_H0 ;  /* 0x2000000aff047230 */ /* 0x000fe20000004100 */
[----:B------:R-:W-:Y:S01]  /*4b50*/  F2FP.F16.F32.PACK_AB R8, R8, R13 ;  /* 0x0000000d0808723e */ /* 0x000fe200000000ff */
[----:B------:R-:W-:-:S02]  /*4b60*/  HADD2.F32 R9, -RZ, R95.H0_H0 ;  /* 0x2000005fff097230 */ /* 0x000fc40000004100 */
[CC--:B------:R-:W-:Y:S01]  /*4b70*/  FMUL.FTZ R15, R5.reuse, R89.reuse ;  /* 0x00000059050f7220 */ /* 0x0c0fe20000410000 */
[----:B------:R-:W-:Y:S02]  /*4b80*/  HADD2.F32 R14, -RZ, R14.H1_H1 ;  /* 0x3000000eff0e7230 */ /* 0x000fe40000004100 */
[C---:B------:R-:W-:Y:S01]  /*4b90*/  FMUL.FTZ R12, R4.reuse, R89 ;  /* 0x00000059040c7220 */ /* 0x040fe20000410000 */
[----:B------:R-:W-:Y:S02]  /*4ba0*/  HADD2.F32 R10, -RZ, R10.H1_H1 ;  /* 0x3000000aff0a7230 */ /* 0x000fe40000004100 */
[-C--:B------:R-:W-:Y:S01]  /*4bb0*/  FFMA.FTZ R15, R4, R6.reuse, -R15 ;  /* 0x00000006040f7223 */ /* 0x080fe2000001080f */
[----:B------:R-:W-:Y:S02]  /*4bc0*/  HADD2.F32 R7, -RZ, R99.H0_H0 ;  /* 0x20000063ff077230 */ /* 0x000fe40000004100 */
[-C--:B------:R-:W-:Y:S01]  /*4bd0*/  FMUL.FTZ R89, R14, R9.reuse ;  /* 0x000000090e597220 */ /* 0x080fe20000410000 */
[----:B------:R-:W-:Y:S01]  /*4be0*/  FFMA.FTZ R12, R5, R6, R12 ;  /* 0x00000006050c7223 */ /* 0x000fe2000001000c */
[C---:B------:R-:W-:Y:S01]  /*4bf0*/  FMUL.FTZ R9, R10.reuse, R9 ;  /* 0x000000090a097220 */ /* 0x040fe20000410000 */
[----:B------:R-:W-:Y:S01]  /*4c00*/  F2FP.F16.F32.PACK_AB R36, R11, R36 ;  /* 0x000000240b24723e */ /* 0x000fe200000000ff */
[----:B------:R-:W-:Y:S01]  /*4c10*/  FFMA.FTZ R10, R10, R7, -R89 ;  /* 0x000000070a0a7223 */ /* 0x000fe20000010859 */
[----:B------:R-:W-:-:S02]  /*4c20*/  IMAD.MOV.U32 R13, RZ, RZ, R39 ;  /* 0x000000ffff0d7224 */ /* 0x000fc400078e0027 */
[----:B------:R-:W-:Y:S01]  /*4c30*/  FFMA.FTZ R9, R14, R7, R9 ;  /* 0x000000070e097223 */ /* 0x000fe20000010009 */
[----:B------:R-:W-:Y:S01]  /*4c40*/  IMAD.MOV.U32 R11, RZ, RZ, R38 ;  /* 0x000000ffff0b7224 */ /* 0x000fe200078e0026 */
[----:B------:R-:W-:Y:S01]  /*4c50*/  F2FP.F16.F32.PACK_AB R10, R10, R15 ;  /* 0x0000000f0a0a723e */ /* 0x000fe200000000ff */
[----:B------:R-:W-:Y:S02]  /*4c60*/  IMAD.MOV.U32 R15, RZ, RZ, R93 ;  /* 0x000000ffff0f7224 */ /* 0x000fe400078e005d */
[----:B------:R-:W-:Y:S01]  /*4c70*/  F2FP.F16.F32.PACK_AB R14, R9, R12 ;  /* 0x0000000c090e723e */ /* 0x000fe200000000ff */
[----:B------:R-:W-:Y:S02]  /*4c80*/  IMAD.MOV.U32 R9, RZ, RZ, R37 ;  /* 0x000000ffff097224 */ /* 0x000fe400078e0025 */
[----:B------:R-:W-:-:S07]  /*4c90*/  IMAD.MOV.U32 R12, RZ, RZ, R36 ;  /* 0x000000ffff0c7224 */ /* 0x000fce00078e0024 */
.L_x_3855:
[----:B------:R-:W-:Y:S05]  /*4ca0*/  BSYNC B2 ;  /* 0x0000000000027941 */ /* 0x000fea0003800000 */
.L_x_3854:
[----:B--2---:R4:W-:Y:S04]  /*4cb0*/  ST.E.128 desc[UR44][R72.64], R8 ;  /* 0x0000000848007985 */ /* 0x0049e8000c101d2c */
[----:B---3--:R4:W-:Y:S02]  /*4cc0*/  @!P4 ST.E.128 desc[UR44][R74.64], R12 ;  /* 0x0000000c4a00c985 */ /* 0x0089e4000c101d2c */
.L_x_3853:
[----:B------:R-:W-:Y:S05]  /*4cd0*/  BSYNC B1 ;  /* 0x0000000000017941 */ /* 0x000fea0003800000 */
.L_x_3852:
[----:B------:R-:W-:-:S03]  /*4ce0*/  UMOV UR4, 0xffffffff ;  /* 0xffffffff00047882 */ /* 0x000fc60000000000 */
[----:B------:R-:W-:Y:S05]  /*4cf0*/  BRA.DIV UR4, `(.L_x_3856) ;  /* 0x0000032604ec7947 */ /* 0x000fea000b800000 */
[----:B------:R0:W0:Y:S04]  /*4d00*/  SHFL.IDX PT, R37, R82, 0x1, 0x1c1f ;  /* 0x003c1f0052257f89 */ /* 0x00002800000e0000 */
[----:B----4-:R4:W0:Y:S02]  /*4d10*/  SHFL.IDX PT, R14, R80, 0x1, 0x1c1f ;  /* 0x003c1f00500e7f89 */ /* 0x01082400000e0000 */
.L_x_4190:
[----:B------:R-:W-:-:S13]  /*4d20*/  ISETP.GE.OR P4, PT, R166, R81, P1 ;  /* 0x00000051a600720c */ /* 0x000fda0000f86670 */
[----:B------:R-:W-:Y:S05]  /*4d30*/  @P4 BRA `(.L_x_3837) ;  /* 0x0000000800d84947 */ /* 0x000fea0003800000 */
[----:B------:R-:W-:Y:S01]  /*4d40*/  SEL R85, R52, R85, !P0 ;  /* 0x0000005534557207 */ /* 0x000fe20004000000 */
[----:B------:R-:W-:Y:S01]  /*4d50*/  BSSY B1, `(.L_x_3857) ;  /* 0x0000067000017945 */ /* 0x000fe20003800000 */
[C---:B0-----:R-:W-:Y:S02]  /*4d60*/  LEA R12, P4, R59.reuse, R14, 0x1 ;  /* 0x0000000e3b0c7211 */ /* 0x041fe400078808ff */
[----:B------:R-:W-:Y:S02]  /*4d70*/  SHF.R.S32.HI R4, RZ, 0x1f, R85 ;  /* 0x0000001fff047819 */ /* 0x000fe40000011455 */
[----:B------:R-:W-:Y:S02]  /*4d80*/  LEA.HI.X R13, R59, R37, R60, 0x1, P4 ;  /* 0x000000253b0d7211 */ /* 0x000fe400020f0c3c */
[----:B------:R-:W-:-:S04]  /*4d90*/  LEA.HI R85, R4, R85, RZ, 0x4 ;  /* 0x0000005504557211 */ /* 0x000fc800078f20ff */
[----:B------:R-:W-:-:S05]  /*4da0*/  LEA.HI.SX32 R15, R85, R58, 0x1c ;  /* 0x0000003a550f7211 */ /* 0x000fca00078fe2ff */
[----:B------:R-:W-:-:S05]  /*4db0*/  IMAD.SHL.U32 R15, R15, 0x8, RZ ;  /* 0x000000080f0f7824 */ /* 0x000fca00078e00ff */
[----:B------:R-:W-:-:S04]  /*4dc0*/  LOP3.LUT R5, R206, 0x38, R15, 0xf8, !PT ;  /* 0x00000038ce057812 */ /* 0x000fc800078ef80f */
[----:B------:R-:W-:Y:S01]  /*4dd0*/  LOP3.LUT R4, R5, R208, RZ, 0x3c, !PT ;  /* 0x000000d005047212 */ /* 0x000fe200078e3cff */
[----:B------:R-:W-:-:S04]  /*4de0*/  IMAD R5, R153, 0x1800, R62 ;  /* 0x0000180099057824 */ /* 0x000fc800078e023e */
[----:B------:R-:W-:Y:S02]  /*4df0*/  IMAD.IADD R4, R209, 0x1, R4 ;  /* 0x00000001d1047824 */ /* 0x000fe400078e0204 */
[----:B------:R-:W-:Y:S02]  /*4e00*/  IMAD R5, R5, 0x2, R148 ;  /* 0x0000000205057824 */ /* 0x000fe400078e0294 */
[----:B------:R-:W-:-:S04]  /*4e10*/  IMAD R7, R153, 0x1800, R4 ;  /* 0x0000180099077824 */ /* 0x000fc800078e0204 */
[----:B------:R-:W-:Y:S02]  /*4e20*/  IMAD R8, R7, 0x2, R148 ;  /* 0x0000000207087824 */ /* 0x000fe400078e0294 */
[----:B------:R-:W0:Y:S04]  /*4e30*/  LDS.128 R4, [R5+0x1c400] ;  /* 0x01c4000005047984 */ /* 0x000e280000000c00 */
[----:B------:R-:W0:Y:S01]  /*4e40*/  LDS.128 R8, [R8+0x1c400] ;  /* 0x01c4000008087984 */ /* 0x000e220000000c00 */
[----:B------:R-:W-:Y:S05]  /*4e50*/  @P3 BRA `(.L_x_3858) ;  /* 0x0000000400583947 */ /* 0x000fea0003800000 */
[----:B------:R-:W-:Y:S01]  /*4e60*/  SHF.R.U32.HI R36, RZ, 0x10, R41 ;  /* 0x00000010ff247819 */ /* 0x000fe20000011629 */
[--C-:B------:R-:W-:Y:S01]  /*4e70*/  HADD2.F32 R39, -RZ, R88.reuse.H1_H1 ;  /* 0x30000058ff277230 */ /* 0x100fe20000004100 */
[--C-:B------:R-:W-:Y:S01]  /*4e80*/  SHF.R.U64 R85, R32, 0x10, R33.reuse ;  /* 0x0000001020557819 */ /* 0x100fe20000001221 */
[----:B------:R-:W-:Y:S01]  /*4e90*/  HADD2.F32 R88, -RZ, R88.H0_H0 ;  /* 0x20000058ff587230 */ /* 0x000fe20000004100 */
[----:B------:R-:W-:Y:S01]  /*4ea0*/  SHF.R.U32.HI R38, RZ, 0x10, R33 ;  /* 0x00000010ff267819 */ /* 0x000fe20000011621 */
[----:B0-----:R-:W-:Y:S01]  /*4eb0*/  IMAD.MOV.U32 R33, RZ, RZ, R10 ;  /* 0x000000ffff217224 */ /* 0x001fe200078e000a */
[----:B------:R-:W-:Y:S01]  /*4ec0*/  MOV R32, R8 ;  /* 0x0000000800207202 */ /* 0x000fe20000000f00 */
[----:B------:R-:W-:Y:S01]  /*4ed0*/  IMAD.MOV.U32 R8, RZ, RZ, R6 ;  /* 0x000000ffff087224 */ /* 0x000fe200078e0006 */
[--C-:B------:R-:W-:Y:S01]  /*4ee0*/  SHF.R.U64 R82, R34, 0x10, R35.reuse ;  /* 0x0000001022527819 */ /* 0x100fe20000001223 */
[--C-:B------:R-:W-:Y:S01]  /*4ef0*/  HADD2.F32 R10, -RZ, R9.reuse.H0_H0 ;  /* 0x20000009ff0a7230 */ /* 0x100fe20000004100 */
[----:B------:R-:W-:Y:S01]  /*4f00*/  SHF.R.U32.HI R72, RZ, 0x10, R35 ;  /* 0x00000010ff487819 */ /* 0x000fe20000011623 */
[----:B------:R-:W-:Y:S01]  /*4f10*/  HADD2.F32 R9, -RZ, R9.H1_H1 ;  /* 0x30000009ff097230 */ /* 0x000fe20000004100 */
[----:B----4-:R-:W-:Y:S01]  /*4f20*/  SHF.R.U64 R80, R40, 0x10, R41 ;  /* 0x0000001028507819 */ /* 0x010fe20000001229 */
[----:B------:R-:W-:-:S02]  /*4f30*/  HADD2.F32 R6, -RZ, R5.H0_H0 ;  /* 0x20000005ff067230 */ /* 0x000fc40000004100 */
[-C--:B------:R-:W-:Y:S01]  /*4f40*/  FMUL.FTZ R41, R10, R39.reuse ;  /* 0x000000270a297220 */ /* 0x080fe20000410000 */
[----:B------:R-:W-:Y:S01]  /*4f50*/  HADD2.F32 R36, -RZ, R36.H0_H0 ;  /* 0x20000024ff247230 */ /* 0x000fe20000004100 */
[--C-:B---3--:R-:W-:Y:S01]  /*4f60*/  SHF.R.U64 R74, R42, 0x10, R43.reuse ;  /* 0x000000102a4a7819 */ /* 0x108fe2000000122b */
[----:B------:R-:W-:Y:S01]  /*4f70*/  HADD2.F32 R5, -RZ, R5.H1_H1 ;  /* 0x30000005ff057230 */ /* 0x000fe20000004100 */
[----:B------:R-:W-:Y:S01]  /*4f80*/  SHF.R.U32.HI R42, RZ, 0x10, R43 ;  /* 0x00000010ff2a7819 */ /* 0x000fe2000001162b */
[----:B------:R-:W-:Y:S02]  /*4f90*/  HADD2.F32 R34, -RZ, R38.H0_H0 ;  /* 0x20000026ff227230 */ /* 0x000fe40000004100 */
[-C--:B------:R-:W-:Y:S01]  /*4fa0*/  FMUL.FTZ R38, R9, R36.reuse ;  /* 0x0000002409267220 */ /* 0x080fe20000410000 */
[----:B------:R-:W-:Y:S02]  /*4fb0*/  HADD2.F32 R35, -RZ, R86.H1_H1 ;  /* 0x30000056ff237230 */ /* 0x000fe40000004100 */
[C---:B------:R-:W-:Y:S01]  /*4fc0*/  FMUL.FTZ R36, R5.reuse, R36 ;  /* 0x0000002405247220 */ /* 0x040fe20000410000 */
[----:B------:R-:W-:Y:S01]  /*4fd0*/  FMUL.FTZ R39, R6, R39 ;  /* 0x0000002706277220 */ /* 0x000fe20000410000 */
[----:B------:R-:W-:Y:S01]  /*4fe0*/  FFMA.FTZ R38, R5, R34, -R38 ;  /* 0x0000002205267223 */ /* 0x000fe20000010826 */
[----:B------:R-:W-:-:S02]  /*4ff0*/  HADD2.F32 R5, -RZ, R7.H0_H0 ;  /* 0x20000007ff057230 */ /* 0x000fc40000004100 */
[----:B------:R-:W-:Y:S01]  /*5000*/  FFMA.FTZ R40, R9, R34, R36 ;  /* 0x0000002209287223 */ /* 0x000fe20000010024 */
[-C--:B------:R-:W-:Y:S01]  /*5010*/  FFMA.FTZ R41, R6, R35.reuse, -R41 ;  /* 0x0000002306297223 */ /* 0x080fe20000010829 */
[----:B------:R-:W-:Y:S02]  /*5020*/  HADD2.F32 R34, -RZ, R87.H1_H1 ;  /* 0x30000057ff227230 */ /* 0x000fe40000004100 */
[----:B------:R-:W-:Y:S01]  /*5030*/  FFMA.FTZ R39, R10, R35, R39 ;  /* 0x000000230a277223 */ /* 0x000fe20000010027 */
[--C-:B------:R-:W-:Y:S02]  /*5040*/  HADD2.F32 R6, -RZ, R11.reuse.H0_H0 ;  /* 0x2000000bff067230 */ /* 0x100fe40000004100 */
[----:B------:R-:W-:Y:S02]  /*5050*/  HADD2.F32 R9, -RZ, R84.H1_H1 ;  /* 0x30000054ff097230 */ /* 0x000fe40000004100 */
[----:B------:R-:W-:Y:S01]  /*5060*/  FMUL.FTZ R35, R5, R34 ;  /* 0x0000002205237220 */ /* 0x000fe20000410000 */
[----:B------:R-:W-:Y:S01]  /*5070*/  HADD2.F32 R11, -RZ, R11.H1_H1 ;  /* 0x3000000bff0b7230 */ /* 0x000fe20000004100 */
[----:B------:R-:W-:Y:S01]  /*5080*/  F2FP.F16.F32.PACK_AB R39, R40, R39 ;  /* 0x000000272827723e */ /* 0x000fe200000000ff */
[----:B------:R-:W-:-:S02]  /*5090*/  HADD2.F32 R36, -RZ, R42.H0_H0 ;  /* 0x2000002aff247230 */ /* 0x000fc40000004100 */
[C---:B------:R-:W-:Y:S01]  /*50a0*/  FMUL.FTZ R42, R6.reuse, R34 ;  /* 0x00000022062a7220 */ /* 0x040fe20000410000 */
[----:B------:R-:W-:Y:S02]  /*50b0*/  HADD2.F32 R7, -RZ, R7.H1_H1 ;  /* 0x30000007ff077230 */ /* 0x000fe40000004100 */
[----:B------:R-:W-:Y:S02]  /*50c0*/  HADD2.F32 R10, -RZ, R72.H0_H0 ;  /* 0x20000048ff0a7230 */ /* 0x000fe40000004100 */
[-C--:B------:R-:W-:Y:S01]  /*50d0*/  FFMA.FTZ R72, R6, R9.reuse, R35 ;  /* 0x0000000906487223 */ /* 0x080fe20000010023 */
[-C--:B------:R-:W-:Y:S01]  /*50e0*/  FMUL.FTZ R34, R11, R36.reuse ;  /* 0x000000240b227220 */ /* 0x080fe20000410000 */
[----:B------:R-:W-:Y:S01]  /*50f0*/  FFMA.FTZ R42, R5, R9, -R42 ;  /* 0x00000009052a7223 */ /* 0x000fe2000001082a */
[----:B------:R-:W-:Y:S02]  /*5100*/  HADD2.F32 R6, -RZ, R32.H0_H0 ;  /* 0x20000020ff067230 */ /* 0x000fe40000004100 */
[----:B------:R-:W-:Y:S01]  /*5110*/  FMUL.FTZ R36, R7, R36 ;  /* 0x0000002407247220 */ /* 0x000fe20000410000 */
[----:B------:R-:W-:-:S02]  /*5120*/  HADD2.F32 R9, -RZ, R80.H0_H0 ;  /* 0x20000050ff097230 */ /* 0x000fc40000004100 */
[-C--:B------:R-:W-:Y:S01]  /*5130*/  FFMA.FTZ R73, R7, R10.reuse, -R34 ;  /* 0x0000000a07497223 */ /* 0x080fe20000010822 */
[----:B------:R-:W-:Y:S02]  /*5140*/  HADD2.F32 R5, -RZ, R4.H0_H0 ;  /* 0x20000004ff057230 */ /* 0x000fe40000004100 */
[----:B--2---:R-:W-:Y:S01]  /*5150*/  FFMA.FTZ R75, R11, R10, R36 ;  /* 0x0000000a0b4b7223 */ /* 0x004fe20000010024 */
        /* <DEDUP_REMOVED lines=26> */
[-C--:B------:R-:W-:Y:S01]  /*5300*/  FFMA.FTZ R34, R5, R84.reuse, R34 ;  /* 0x0000005405227223 */ /* 0x080fe20000010022 */
[----:B------:R-:W-:Y:S01]  /*5310*/  FFMA.FTZ R9, R4, R84, -R9 ;  /* 0x0000005404097223 */ /* 0x000fe20000010809 */
[-C--:B------:R-:W-:Y:S01]  /*5320*/  FFMA.FTZ R8, R8, R6.reuse, -R43 ;  /* 0x0000000608087223 */ /* 0x080fe2000001082b */
[----:B------:R-:W-:Y:S01]  /*5330*/  F2FP.F16.F32.PACK_AB R5, R38, R41 ;  /* 0x000000292605723e */ /* 0x000fe200000000ff */
[----:B------:R-:W-:Y:S01]  /*5340*/  FFMA.FTZ R33, R33, R6, R36 ;  /* 0x0000000621217223 */ /* 0x000fe20000010024 */
[----:B------:R-:W-:Y:S01]  /*5350*/  F2FP.F16.F32.PACK_AB R38, R32, R11 ;  /* 0x0000000b2026723e */ /* 0x000fe200000000ff */
[----:B------:R-:W-:Y:S01]  /*5360*/  IMAD.MOV.U32 R11, RZ, RZ, R72 ;  /* 0x000000ffff0b7224 */ /* 0x000fe200078e0048 */
[----:B------:R-:W-:Y:S02]  /*5370*/  F2FP.F16.F32.PACK_AB R4, R35, R10 ;  /* 0x0000000a2304723e */ /* 0x000fe400000000ff */
[----:B------:R-:W-:Y:S01]  /*5380*/  F2FP.F16.F32.PACK_AB R6, R8, R9 ;  /* 0x000000090806723e */ /* 0x000fe200000000ff */
[----:B------:R-:W-:Y:S01]  /*5390*/  IMAD.MOV.U32 R8, RZ, RZ, R38 ;  /* 0x000000ffff087224 */ /* 0x000fe200078e0026 */
[----:B------:R-:W-:Y:S01]  /*53a0*/  F2FP.F16.F32.PACK_AB R10, R33, R34 ;  /* 0x00000022210a723e */ /* 0x000fe200000000ff */
[----:B------:R-:W-:-:S07]  /*53b0*/  IMAD.MOV.U32 R9, RZ, RZ, R39 ;  /* 0x000000ffff097224 */ /* 0x000fce00078e0027 */
.L_x_3858:
[----:B------:R-:W-:Y:S05]  /*53c0*/  BSYNC B1 ;  /* 0x0000000000017941 */ /* 0x000fea0003800000 */
.L_x_3857:
[----:B0-----:R0:W-:Y:S01]  /*53d0*/  ST.E.128 desc[UR44][R12.64], R4 ;  /* 0x000000040c007985 */ /* 0x0011e2000c101d2c */
[----:B------:R-:W-:Y:S01]  /*53e0*/  ISETP.GE.AND P3, PT, R15, R71, PT ;  /* 0x000000470f00720c */ /* 0x000fe20003f66270 */
[----:B------:R-:W-:-:S12]  /*53f0*/  IMAD.MOV.U32 R36, RZ, RZ, R14 ;  /* 0x000000ffff247224 */ /* 0x000fd800078e000e */
[----:B------:R-:W-:Y:S05]  /*5400*/  @P3 BRA `(.L_x_3837) ;  /* 0x0000000400243947 */ /* 0x000fea0003800000 */
[----:B0-----:R-:W-:-:S05]  /*5410*/  IMAD.WIDE R4, R15, 0x2, R36 ;  /* 0x000000020f047825 */ /* 0x001fca00078e0224 */
[----:B------:R0:W-:Y:S01]  /*5420*/  ST.E.128 desc[UR44][R4.64], R8 ;  /* 0x0000000804007985 */ /* 0x0001e2000c101d2c */
[----:B------:R-:W-:Y:S05]  /*5430*/  BRA `(.L_x_3837) ;  /* 0x0000000400187947 */ /* 0x000fea0003800000 */
.L_x_3818:
[----:B------:R-:W-:-:S04]  /*5440*/  ULOP3.LUT UR4, UR38, 0x1, URZ, 0xfc, !UPT ;  /* 0x0000000126047892 */ /* 0x000fc8000f8efc3f */
[----:B------:R-:W-:-:S06]  /*5450*/  UISETP.NE.AND UP0, UPT, UR4, 0x3, UPT ;  /* 0x000000030400788c */ /* 0x000fcc000bf05270 */
[----:B------:R-:W-:-:S13]  /*5460*/  PLOP3.LUT P5, PT, PT, PT, UP0, 0x80, 0x0 ;  /* 0x000000000000781c */ /* 0x000fda0003faf008 */
[----:B------:R-:W-:Y:S05]  /*5470*/  @!P5 BRA `(.L_x_3859) ;  /* 0x000000000004d947 */ /* 0x000fea0003800000 */
[----:B------:R-:W-:Y:S01]  /*5480*/  BPT.TRAP 0x1 ;  /* 0x000000040000795c */ /* 0x000fe20000300000 */
.L_x_3859:
[----:B------:R-:W-:Y:S01]  /*5490*/  IMAD R70, R153, 0x8, R148 ;  /* 0x0000000899467824 */ /* 0x000fe200078e0294 */
[----:B------:R-:W-:Y:S01]  /*54a0*/  SHF.L.U32 R83, R158, 0x1f, RZ ;  /* 0x0000001f9e537819 */ /* 0x000fe200000006ff */
[----:B------:R-:W-:Y:S01]  /*54b0*/  BSSY B1, `(.L_x_3860) ;  /* 0x0000004000017945 */ /* 0x000fe20003800000 */
[----:B------:R-:W-:Y:S02]  /*54c0*/  SHF.R.S32.HI R78, RZ, 0x1f, R77 ;  /* 0x0000001fff4e7819 */ /* 0x000fe4000001144d */
[----:B------:R-:W1:Y:S02]  /*54d0*/  SYNCS.PHASECHK.TRANS64.TRYWAIT P3, [R70+URZ+0x32490], R83 ;  /* 0x03249053460075a7 */ /* 0x000e64000806017f */
[----:B-1----:R-:W-:Y:S05]  /*54e0*/  @!P3 BRA `(.L_x_3861) ;  /* 0x000003200038b947 */ /* 0x002fea0003800000 */
.L_x_4191:
[----:B------:R-:W-:Y:S05]  /*54f0*/  BSYNC B1 ;  /* 0x0000000000017941 */ /* 0x000fea0003800000 */
.L_x_3860:
[----:B------:R-:W-:Y:S01]  /*5500*/  ULDC.64 UR4, c[0x0][0x300] ;  /* 0x0000c00000047ab9 */ /* 0x000fe20000000a00 */
[----:B-----5:R-:W-:Y:S01]  /*5510*/  SHF.R.S32.HI R79, RZ, 0x1f, R76 ;  /* 0x0000001fff4f7819 */ /* 0x020fe2000001144c */
[----:B0-----:R-:W-:Y:S02]  /*5520*/  IMAD R6, R78, UR4, RZ ;  /* 0x000000044e067c24 */ /* 0x001fe4000f8e02ff */
        /* <DEDUP_REMOVED lines=15> */
[----:B------:R-:W-:Y:S01]  /*5620*/  IMAD.IADD R32, R81, 0x1, -R154 ;  /* 0x0000000151207824 */ /* 0x000fe200078e0a9a */
[----:B------:R-:W-:Y:S01]  /*5630*/  LEA R8, P4, R4, UR4, 0x1 ;  /* 0x0000000404087c11 */ /* 0x000fe2000f8808ff */
[----:B------:R-:W-:Y:S01]  /*5640*/  UMOV UR4, 0xffffffff ;  /* 0xffffffff00047882 */ /* 0x000fe20000000000 */
[----:B------:R-:W-:Y:S02]  /*5650*/  IADD3 R7, R5, R7, RZ ;  /* 0x0000000705077210 */ /* 0x000fe40007ffe0ff */
[----:B------:R-:W-:Y:S02]  /*5660*/  ISETP.GE.AND P3, PT, R32, 0x1, PT ;  /* 0x000000012000780c */ /* 0x000fe40003f66270 */
[----:B------:R-:W-:Y:S01]  /*5670*/  LEA.HI.X R10, R4, UR5, R7, 0x1, P4 ;  /* 0x00000005040a7c11 */ /* 0x000fe2000a0f0c07 */
[----:B------:R-:W-:Y:S10]  /*5680*/  BRA.DIV UR4, `(.L_x_3862) ;  /* 0x0000031e04e47947 */ /* 0x000ff4000b800000 */
[----:B------:R0:W2:Y:S04]  /*5690*/  SHFL.IDX PT, R9, R10, RZ, 0x1c1f ;  /* 0x001c1fff0a097589 */ /* 0x0000a800000e0000 */
[----:B------:R0:W3:Y:S02]  /*56a0*/  SHFL.IDX PT, R14, R8, RZ, 0x1c1f ;  /* 0x001c1fff080e7589 */ /* 0x0000e400000e0000 */
.L_x_4195:
[----:B------:R-:W-:Y:S04]  /*56b0*/  BSSY B1, `(.L_x_3863) ;  /* 0x000000d000017945 */ /* 0x000fe80003800000 */
[----:B------:R-:W-:Y:S05]  /*56c0*/  @!P3 BRA `(.L_x_3864) ;  /* 0x00000000002cb947 */ /* 0x000fea0003800000 */
[----:B------:R-:W-:Y:S02]  /*56d0*/  ULDC UR4, c[0x0][0x2f4] ;  /* 0x0000bd0000047ab9 */ /* 0x000fe40000000800 */
[----:B------:R-:W-:-:S13]  /*56e0*/  ISETP.GE.AND P3, PT, R22, UR4, PT ;  /* 0x0000000416007c0c */ /* 0x000fda000bf66270 */
[----:B------:R-:W4:Y:S01]  /*56f0*/  @!P3 LDS.128 R4, [R75] ;  /* 0x000000004b04b984 */ /* 0x000f220000000c00 */
[----:B---3--:R-:W-:-:S04]  /*5700*/  @!P3 LEA R12, P4, R22, R14, 0x1 ;  /* 0x0000000e160cb211 */ /* 0x008fc800078808ff */
[----:B--2---:R-:W-:Y:S02]  /*5710*/  @!P3 LEA.HI.X R13, R22, R9, R23, 0x1, P4 ;  /* 0x00000009160db211 */ /* 0x004fe400020f0c17 */
[----:B------:R-:W-:-:S03]  /*5720*/  ISETP.GE.AND P4, PT, R152, UR4, PT ;  /* 0x0000000498007c0c */ /* 0x000fc6000bf86270 */
[----:B----4-:R-:W-:Y:S10]  /*5730*/  @!P3 ST.E.128 desc[UR44][R12.64], R4 ;  /* 0x000000040c00b985 */ /* 0x010ff4000c101d2c */
[C---:B------:R-:W-:Y:S01]  /*5740*/  @!P4 LEA R14, P3, R152.reuse, R14, 0x1 ;  /* 0x0000000e980ec211 */ /* 0x040fe200078608ff */
[----:B------:R-:W2:Y:S03]  /*5750*/  @!P4 LDS.128 R4, [R74] ;  /* 0x000000004a04c984 */ /* 0x000ea60000000c00 */
[----:B------:R-:W-:-:S05]  /*5760*/  @!P4 LEA.HI.X R15, R152, R9, R155, 0x1, P3 ;  /* 0x00000009980fc211 */ /* 0x000fca00018f0c9b */
[----:B--2---:R4:W-:Y:S04]  /*5770*/  @!P4 ST.E.128 desc[UR44][R14.64], R4 ;  /* 0x000000040e00c985 */ /* 0x0049e8000c101d2c */
.L_x_3864:
[----:B------:R-:W-:Y:S05]  /*5780*/  BSYNC B1 ;  /* 0x0000000000017941 */ /* 0x000fea0003800000 */
.L_x_3863:
[----:B------:R-:W-:-:S03]  /*5790*/  UMOV UR4, 0xffffffff ;  /* 0xffffffff00047882 */ /* 0x000fc60000000000 */
[----:B------:R-:W-:Y:S05]  /*57a0*/  BRA.DIV UR4, `(.L_x_3865) ;  /* 0x0000031e04e47947 */ /* 0x000fea000b800000 */
[----:B--2---:R2:W0:Y:S04]  /*57b0*/  SHFL.IDX PT, R9, R10, 0x1, 0x1c1f ;  /* 0x003c1f000a097f89 */ /* 0x00442800000e0000 */
[----:B---34-:R2:W3:Y:S02]  /*57c0*/  SHFL.IDX PT, R14, R8, 0x1, 0x1c1f ;  /* 0x003c1f00080e7f89 */ /* 0x0184e400000e0000 */
.L_x_4199:
[----:B------:R-:W-:-:S13]  /*57d0*/  ISETP.GE.AND P3, PT, R32, 0x41, PT ;  /* 0x000000412000780c */ /* 0x000fda0003f66270 */
[----:B------:R-:W-:Y:S05]  /*57e0*/  @!P3 BRA `(.L_x_3837) ;  /* 0x00000000002cb947 */ /* 0x000fea0003800000 */
[----:B------:R-:W-:Y:S02]  /*57f0*/  ULDC UR4, c[0x0][0x2f4] ;  /* 0x0000bd0000047ab9 */ /* 0x000fe40000000800 */
[----:B------:R-:W-:-:S13]  /*5800*/  ISETP.GE.AND P3, PT, R22, UR4, PT ;  /* 0x0000000416007c0c */ /* 0x000fda000bf66270 */
[----:B------:R-:W4:Y:S01]  /*5810*/  @!P3 LDS.128 R4, [R75+0x2000] ;  /* 0x002000004b04b984 */ /* 0x000f220000000c00 */
[----:B0-23--:R-:W-:-:S04]  /*5820*/  @!P3 LEA R10, P4, R22, R14, 0x1 ;  /* 0x0000000e160ab211 */ /* 0x00dfc800078808ff */
[----:B------:R-:W-:Y:S02]  /*5830*/  @!P3 LEA.HI.X R11, R22, R9, R23, 0x1, P4 ;  /* 0x00000009160bb211 */ /* 0x000fe400020f0c17 */
[----:B------:R-:W-:-:S03]  /*5840*/  ISETP.GE.AND P4, PT, R152, UR4, PT ;  /* 0x0000000498007c0c */ /* 0x000fc6000bf86270 */
[----:B----4-:R-:W-:Y:S10]  /*5850*/  @!P3 ST.E.128 desc[UR44][R10.64], R4 ;  /* 0x000000040a00b985 */ /* 0x010ff4000c101d2c */
[C---:B------:R-:W-:Y:S01]  /*5860*/  @!P4 LEA R14, P3, R152.reuse, R14, 0x1 ;  /* 0x0000000e980ec211 */ /* 0x040fe200078608ff */
[----:B------:R-:W0:Y:S03]  /*5870*/  @!P4 LDS.128 R4, [R74+0x2000] ;  /* 0x002000004a04c984 */ /* 0x000e260000000c00 */
[----:B------:R-:W-:-:S05]  /*5880*/  @!P4 LEA.HI.X R15, R152, R9, R155, 0x1, P3 ;  /* 0x00000009980fc211 */ /* 0x000fca00018f0c9b */
[----:B0-----:R4:W-:Y:S04]  /*5890*/  @!P4 ST.E.128 desc[UR44][R14.64], R4 ;  /* 0x000000040e00c985 */ /* 0x0019e8000c101d2c */
.L_x_3837:
[----:B------:R-:W-:Y:S05]  /*58a0*/  BSYNC B0 ;  /* 0x0000000000007941 */ /* 0x000fea0003800000 */
.L_x_3817:
[----:B0---4-:R-:W0:Y:S01]  /*58b0*/  S2R R4, SR_TID.X ;  /* 0x0000000000047919 */ /* 0x011e220000002100 */
        /* <DEDUP_REMOVED lines=8> */
[----:B----4-:R4:W-:Y:S01]  /*5940*/  BAR.SYNC.DEFER_BLOCKING R213, 0x80 ;  /* 0x000200d50000751d */ /* 0x0109e20000010000 */
[----:B0-----:R-:W-:-:S13]  /*5950*/  LOP3.LUT P3, RZ, R4, 0x7f, RZ, 0xc0, !PT ;  /* 0x0000007f04ff7812 */ /* 0x001fda000786c0ff */
[----:B------:R-:W-:-:S05]  /*5960*/  @!P3 VIADD R4, R70, 0x324a0 ;  /* 0x000324a04604b836 */ /* 0x000fca0000000000 */
[----:B------:R-:W-:-:S04]  /*5970*/  @!P3 PRMT R4, RZ, 0x654, R4 ;  /* 0x00000654ff04b816 */ /* 0x000fc80000000004 */
[----:B------:R4:W-:Y:S01]  /*5980*/  @!P3 SYNCS.ARRIVE.TRANS64.RED.A1T0 RZ, [R4+URZ], RZ ;  /* 0x000000ff04ffb9a7 */ /* 0x0009e2000810043f */
[----:B------:R-:W-:Y:S05]  /*5990*/  @!P5 BRA `(.L_x_3867) ;  /* 0x000000000004d947 */ /* 0x000fea0003800000 */
[----:B------:R-:W-:Y:S01]  /*59a0*/  BPT.TRAP 0x1 ;  /* 0x000000040000795c */ /* 0x000fe20000300000 */
.L_x_3867:
[----:B------:R-:W-:Y:S05]  /*59b0*/  BSYNC B0 ;  /* 0x0000000000007941 */ /* 0x000fea0003800000 */
.L_x_3866:
[----:B------:R-:W0:Y:S01]  /*59c0*/  SYNCS.PHASECHK.TRANS64.TRYWAIT P4, [R70+URZ+0x324b0], R83 ;  /* 0x0324b053460075a7 */ /* 0x000e22000808017f */
[----:B------:R-:W-:Y:S04]  /*59d0*/  BSSY B0, `(.L_x_3868) ;  /* 0x0000002000007945 */ /* 0x000fe80003800000 */
[----:B0-----:R-:W-:Y:S05]  /*59e0*/  @!P4 BRA `(.L_x_3869) ;  /* 0x0000031c009cc947 */ /* 0x001fea0003800000 */
.L_x_4200:
[----:B------:R-:W-:Y:S05]  /*59f0*/  BSYNC B0 ;  /* 0x0000000000007941 */ /* 0x000fea0003800000 */
.L_x_3868:
[----:B------:R-:W-:Y:S01]  /*5a00*/  ULDC.64 UR4, c[0x0][0x328] ;  /* 0x0000ca0000047ab9 */ /* 0x000fe20000000a00 */
[----:B------:R-:W-:Y:S01]  /*5a10*/  IMAD.IADD R81, R81, 0x1, -R154 ;  /* 0x0000000151517824 */ /* 0x000fe200078e0a9a */
[----:B------:R-:W-:Y:S01]  /*5a20*/  BSSY B0, `(.L_x_3870) ;  /* 0x0000043000007945 */ /* 0x000fe20003800000 */
[----:B------:R-:W-:Y:S02]  /*5a30*/  IMAD R78, R78, UR4, RZ ;  /* 0x000000044e4e7c24 */ /* 0x000fe4000f8e02ff */
[----:B----4-:R-:W-:Y:S01]  /*5a40*/  IMAD.WIDE.U32 R4, R77, UR4, RZ ;  /* 0x000000044d047c25 */ /* 0x010fe2000f8e00ff */
[----:B------:R-:W-:-:S03]  /*5a50*/  ISETP.GE.AND P4, PT, R81, 0x1, PT ;  /* 0x000000015100780c */ /* 0x000fc60003f86270 */
[----:B------:R-:W-:Y:S01]  /*5a60*/  IMAD R77, R77, UR5, R78 ;  /* 0x000000054d4d7c24 */ /* 0x000fe2000f8e024e */
[----:B------:R-:W-:Y:S01]  /*5a70*/  ULDC.64 UR4, c[0x0][0x338] ;  /* 0x0000ce0000047ab9 */ /* 0x000fe20000000a00 */
[----:B------:R-:W-:Y:S02]  /*5a80*/  IMAD R7, R153, 0x6000, R167 ;  /* 0x0000600099077824 */ /* 0x000fe400078e02a7 */
[----:B------:R-:W-:Y:S02]  /*5a90*/  IMAD R79, R79, UR4, RZ ;  /* 0x000000044f4f7c24 */ /* 0x000fe4000f8e02ff */
[----:B------:R-:W-:Y:S02]  /*5aa0*/  IMAD.IADD R5, R5, 0x1, R77 ;  /* 0x0000000105057824 */ /* 0x000fe400078e024d */
        /* <DEDUP_REMOVED lines=10> */
[----:B------:R-:W-:Y:S02]  /*5b50*/  IMAD.IADD R5, R50, 0x1, R7 ;  /* 0x0000000132057824 */ /* 0x000fe400078e0207 */
[--C-:B------:R-:W-:Y:S01]  /*5b60*/  IMAD R34, R7, 0x2, R26.reuse ;  /* 0x0000000207227824 */ /* 0x100fe200078e021a */
[----:B------:R-:W-:Y:S01]  /*5b70*/  LEA.HI.X R32, R4, UR5, R9, 0x1, P5 ;  /* 0x0000000504207c11 */ /* 0x000fe2000a8f0c09 */
[----:B------:R0:W4:Y:S01]  /*5b80*/  SHFL.IDX PT, R35, R15, RZ, 0x1c1f ;  /* 0x001c1fff0f237589 */ /* 0x00012200000e0000 */
[----:B------:R-:W-:-:S03]  /*5b90*/  IMAD R36, R5, 0x2, R26 ;  /* 0x0000000205247824 */ /* 0x000fc600078e021a */
[----:B------:R0:W0:Y:S01]  /*5ba0*/  SHFL.IDX PT, R33, R32, RZ, 0x1c1f ;  /* 0x001c1fff20217589 */ /* 0x00002200000e0000 */
[----:B------:R-:W-:Y:S05]  /*5bb0*/  @!P4 BRA `(.L_x_3871) ;  /* 0x0000000000a4c947 */ /* 0x000fea0003800000 */
[----:B------:R-:W-:Y:S02]  /*5bc0*/  ISETP.NE.AND P5, PT, R63, RZ, PT ;  /* 0x000000ff3f00720c */ /* 0x000fe40003fa5270 */
[----:B---3--:R-:W-:-:S11]  /*5bd0*/  PRMT R14, R48, 0x8880, RZ ;  /* 0x00008880300e7816 */ /* 0x008fd600000000ff */
[----:B------:R-:W3:Y:S01]  /*5be0*/  @P5 LDS.128 R4, [R34] ;  /* 0x0000000022045984 */ /* 0x000ee20000000c00 */
[----:B--2-4-:R-:W-:-:S04]  /*5bf0*/  @P5 LEA R8, P4, R22, R35, 0x1 ;  /* 0x0000002316085211 */ /* 0x014fc800078808ff */
[----:B0-----:R-:W-:Y:S02]  /*5c00*/  @P5 LEA.HI.X R9, R22, R33, R23, 0x1, P4 ;  /* 0x0000002116095211 */ /* 0x001fe400020f0c17 */
[----:B------:R-:W-:-:S03]  /*5c10*/  ISETP.NE.AND P4, PT, R64, RZ, PT ;  /* 0x000000ff4000720c */ /* 0x000fc60003f85270 */
[----:B---3--:R-:W-:Y:S10]  /*5c20*/  @P5 ST.E.128 desc[UR44][R8.64], R4 ;  /* 0x0000000408005985 */ /* 0x008ff4000c101d2c */
[C---:B------:R-:W-:Y:S01]  /*5c30*/  @P4 LEA R10, P5, R152.reuse, R35, 0x1 ;  /* 0x00000023980a4211 */ /* 0x040fe200078a08ff */
[----:B------:R-:W0:Y:S03]  /*5c40*/  @P4 LDS.128 R4, [R36] ;  /* 0x0000000024044984 */ /* 0x000e260000000c00 */
[----:B------:R-:W-:-:S02]  /*5c50*/  @P4 LEA.HI.X R11, R152, R33, R155, 0x1, P5 ;  /* 0x00000021980b4211 */ /* 0x000fc400028f0c9b */
[----:B------:R-:W-:-:S03]  /*5c60*/  ISETP.NE.AND P5, PT, R65, RZ, PT ;  /* 0x000000ff4100720c */ /* 0x000fc60003fa5270 */
[----:B0-----:R-:W-:Y:S10]  /*5c70*/  @P4 ST.E.128 desc[UR44][R10.64], R4 ;  /* 0x000000040a004985 */ /* 0x001ff4000c101d2c */
[C---:B------:R-:W-:Y:S01]  /*5c80*/  @P5 LEA R12, P4, R163.reuse, R35, 0x1 ;  /* 0x00000023a30c5211 */ /* 0x040fe200078808ff */
[----:B------:R-:W0:Y:S03]  /*5c90*/  @P5 LDS.128 R4, [R34+0x3000] ;  /* 0x0030000022045984 */ /* 0x000e260000000c00 */
        /* <DEDUP_REMOVED lines=21> */
[----:B------:R-:W-:-:S03]  /*5df0*/  ISETP.GT.AND P4, PT, R14, -0x1, PT ;  /* 0xffffffff0e00780c */ /* 0x000fc60003f84270 */
[----:B0-----:R-:W-:Y:S10]  /*5e00*/  @P5 ST.E.128 desc[UR44][R8.64], R4 ;  /* 0x0000000408005985 */ /* 0x001ff4000c101d2c */
[C---:B------:R-:W-:Y:S01]  /*5e10*/  @!P4 LEA R10, P5, R164.reuse, R35, 0x1 ;  /* 0x00000023a40ac211 */ /* 0x040fe200078a08ff */
[----:B------:R-:W0:Y:S03]  /*5e20*/  @!P4 LDS.128 R4, [R36+0x9000] ;  /* 0x009000002404c984 */ /* 0x000e260000000c00 */
[----:B------:R-:W-:-:S05]  /*5e30*/  @!P4 LEA.HI.X R11, R164, R33, R180, 0x1, P5 ;  /* 0x00000021a40bc211 */ /* 0x000fca00028f0cb4 */
[----:B0-----:R0:W-:Y:S04]  /*5e40*/  @!P4 ST.E.128 desc[UR44][R10.64], R4 ;  /* 0x000000040a00c985 */ /* 0x0011e8000c101d2c */
.L_x_3871:
[----:B------:R-:W-:Y:S05]  /*5e50*/  BSYNC B0 ;  /* 0x0000000000007941 */ /* 0x000fea0003800000 */
.L_x_3870:
[----:B------:R-:W-:Y:S01]  /*5e60*/  ISETP.GE.AND P4, PT, R81, 0x41, PT ;  /* 0x000000415100780c */ /* 0x000fe20003f86270 */
[----:B0-----:R0:W0:Y:S01]  /*5e70*/  SHFL.IDX PT, R33, R32, 0x1, 0x1c1f ;  /* 0x003c1f0020217f89 */ /* 0x00102200000e0000 */
[----:B------:R-:W-:Y:S03]  /*5e80*/  BSSY B0, `(.L_x_3872) ;  /* 0x000002c000007945 */ /* 0x000fe60003800000 */
[----:B------:R-:W0:Y:S08]  /*5e90*/  SHFL.IDX PT, R15, R15, 0x1, 0x1c1f ;  /* 0x003c1f000f0f7f89 */ /* 0x000e3000000e0000 */
[----:B------:R-:W-:Y:S05]  /*5ea0*/  @!P4 BRA `(.L_x_3873) ;  /* 0x0000000000a4c947 */ /* 0x000fea0003800000 */
[----:B------:R-:W-:Y:S02]  /*5eb0*/  ISETP.NE.AND P5, PT, R63, RZ, PT ;  /* 0x000000ff3f00720c */ /* 0x000fe40003fa5270 */
[----:B---3--:R-:W-:-:S11]  /*5ec0*/  PRMT R14, R48, 0x8880, RZ ;  /* 0x00008880300e7816 */ /* 0x008fd600000000ff */
[----:B------:R-:W3:Y:S01]  /*5ed0*/  @P5 LDS.128 R4, [R34+0x2000] ;  /* 0x0020000022045984 */ /* 0x000ee20000000c00 */
[----:B0-2---:R-:W-:-:S04]  /*5ee0*/  @P5 LEA R8, P4, R22, R15, 0x1 ;  /* 0x0000000f16085211 */ /* 0x005fc800078808ff */
[----:B------:R-:W-:Y:S02]  /*5ef0*/  @P5 LEA.HI.X R9, R22, R33, R23, 0x1, P4 ;  /* 0x0000002116095211 */ /* 0x000fe400020f0c17 */
[----:B------:R-:W-:-:S03]  /*5f00*/  ISETP.NE.AND P4, PT, R64, RZ, PT ;  /* 0x000000ff4000720c */ /* 0x000fc60003f85270 */
[----:B---3--:R-:W-:Y:S10]  /*5f10*/  @P5 ST.E.128 desc[UR44][R8.64], R4 ;  /* 0x0000000408005985 */ /* 0x008ff4000c101d2c */
        /* <DEDUP_REMOVED lines=34> */
.L_x_3873:
[----:B------:R-:W-:Y:S05]  /*6140*/  BSYNC B0 ;  /* 0x0000000000007941 */ /* 0x000fea0003800000 */
.L_x_3872:
[----:B------:R-:W-:Y:S01]  /*6150*/  @!PT LDS RZ, [RZ] ;  /* 0x00000000fffff984 */ /* 0x000fe20000000800 */
[----:B------:R-:W-:Y:S01]  /*6160*/  @!PT LDS RZ, [RZ] ;  /* 0x00000000fffff984 */ /* 0x000fe20000000800 */
[----:B------:R-:W-:Y:S01]  /*6170*/  @!PT LDS RZ, [RZ] ;  /* 0x00000000fffff984 */ /* 0x000fe20000000800 */
[----:B------:R-:W-:Y:S01]  /*6180*/  @!PT LDS RZ, [RZ] ;  /* 0x00000000fffff984 */ /* 0x000fe20000000800 */
[----:B------:R5:W-:Y:S06]  /*6190*/  MEMBAR.ALL.CTA ;  /* 0x0000000000007992 */ /* 0x000bec0000008000 */
[----:B-----5:R-:W5:Y:S01]  /*61a0*/  FENCE.VIEW.ASYNC.S ;  /* 0x00000000000073c6 */ /* 0x020f620000000000 */
[----:B-1----:R-:W-:Y:S02]  /*61b0*/  @!P3 VIADD R70, R70, 0x324c0 ;  /* 0x000324c04646b836 */ /* 0x002fe40000000000 */
[----:B------:R-:W-:-:S03]  /*61c0*/  VIADD R153, R153, 0x1 ;  /* 0x0000000199997836 */ /* 0x000fc60000000000 */
[----:B------:R-:W-:Y:S01]  /*61d0*/  @!P3 PRMT R70, RZ, 0x654, R70 ;  /* 0x00000654ff46b816 */ /* 0x000fe20000000046 */
[----:B-----5:R1:W-:Y:S06]  /*61e0*/  BAR.SYNC.DEFER_BLOCKING R213, 0x80 ;  /* 0x000200d50000751d */ /* 0x0203ec0000010000 */
[----:B------:R1:W-:Y:S01]  /*61f0*/  @!P3 SYNCS.ARRIVE.TRANS64.RED.A1T0 RZ, [R70+URZ], RZ ;  /* 0x000000ff46ffb9a7 */ /* 0x0003e2000810043f */
[----:B------:R-:W-:-:S04]  /*6200*/  ISETP.NE.AND P3, PT, R153, 0x2, PT ;  /* 0x000000029900780c */ /* 0x000fc80003f65270 */
[----:B0-----:R-:W-:Y:S02]  /*6210*/  SEL R5, RZ, 0x1, P3 ;  /* 0x00000001ff057807 */ /* 0x001fe40001800000 */
[----:B------:R-:W-:Y:S02]  /*6220*/  SEL R153, R153, RZ, P3 ;  /* 0x000000ff99997207 */ /* 0x000fe40001800000 */
[----:B------:R-:W-:Y:S01]  /*6230*/  LOP3.LUT R158, R158, R5, RZ, 0x3c, !PT ;  /* 0x000000059e9e7212 */ /* 0x000fe200078e3cff */
[----:B-1----:R-:W-:Y:S06]  /*6240*/  @P2 BRA `(.L_x_3874) ;  /* 0xffffffc000c42947 */ /* 0x002fec000383ffff */
[----:B------:R-:W0:Y:S01]  /*6250*/  S2R R4, SR_TID.X ;  /* 0x0000000000047919 */ /* 0x000e220000002100 */
[----:B------:R-:W-:Y:S02]  /*6260*/  PLOP3.LUT P0, PT, PT, PT, PT, 0x8, 0x0 ;  /* 0x000000000000781c */ /* 0x000fe40003f0e170 */
[----:B0-----:R-:W-:-:S04]  /*6270*/  SHF.R.U32.HI R4, RZ, 0x7, R4 ;  /* 0x00000007ff047819 */ /* 0x001fc80000011604 */
[----:B------:R-:W-:-:S13]  /*6280*/  ISETP.NE.AND P4, PT, R4, 0x1, PT ;  /* 0x000000010400780c */ /* 0x000fda0003f85270 */
[----:B------:R-:W-:Y:S05]  /*6290*/  @!P4 WARPSYNC.ALL ;  /* 0x000000000000c948 */ /* 0x000fea0003800000 */
[----:B------:R-:W-:Y:S06]  /*62a0*/  @!P4 BAR.ARV 0x9, 0x100 ;  /* 0x024400000000cb1d */ /* 0x000fec0000002000 */
.L_x_3812:
[----:B------:R-:W0:Y:S01]  /*62b0*/  S2R R3, SR_SWINHI ;  /* 0x0000000000037919 */ /* 0x000e220000002f00 */
[----:B------:R-:W1:Y:S01]  /*62c0*/  LDC R13, c[0x0][0x448] ;  /* 0x00011200ff0d7b82 */ /* 0x000e620000000800 */
[----:B---3--:R-:W-:Y:S01]  /*62d0*/  MOV R14, UR38 ;  /* 0x00000026000e7c02 */ /* 0x008fe20008000f00 */
[----:B------:R-:W-:Y:S01]  /*62e0*/  IMAD.MOV.U32 R15, RZ, RZ, 0x80 ;  /* 0x00000080ff0f7424 */ /* 0x000fe200078e00ff */
[----:B------:R-:W-:Y:S01]  /*62f0*/  STL [R1+0x50], R125 ;  /* 0x0000507d01007387 */ /* 0x000fe20000100800 */
[----:B------:R-:W-:Y:S02]  /*6300*/  IMAD.MOV.U32 R26, RZ, RZ, 0x100 ;  /* 0x00000100ff1a7424 */ /* 0x000fe400078e00ff */
[----:B------:R-:W-:Y:S01]  /*6310*/  IMAD.U32 R24, RZ, RZ, UR38 ;  /* 0x00000026ff187e24 */ /* 0x000fe2000f8e00ff */
[----:B------:R-:W-:Y:S01]  /*6320*/  STL.64 [R1+0x28], R14 ;  /* 0x0000280e01007387 */ /* 0x000fe20000100a00 */
[----:B------:R-:W3:Y:S01]  /*6330*/  LDC R12, c[0x0][0xa80] ;  /* 0x0002a000ff0c7b82 */ /* 0x000ee20000000800 */
[----:B------:R-:W-:-:S02]  /*6340*/  IMAD.MOV.U32 R25, RZ, RZ, 0x80 ;  /* 0x00000080ff197424 */ /* 0x000fc400078e00ff */
[----:B------:R-:W-:Y:S01]  /*6350*/  STL.64 [R1+0x30], R26 ;  /* 0x0000301a01007387 */ /* 0x000fe20000100a00 */
[----:B------:R-:W-:-:S03]  /*6360*/  IMAD.U32 R72, RZ, RZ, UR37 ;  /* 0x00000025ff487e24 */ /* 0x000fc6000f8e00ff */
[----:B------:R-:W-:Y:S04]  /*6370*/  STL.128 [R1], R24 ;  /* 0x0000001801007387 */ /* 0x000fe80000100c00 */
[----:B------:R-:W-:Y:S04]  /*6380*/  STL.128 [R1+0x420], RZ ;  /* 0x000420ff01007387 */ /* 0x000fe80000100c00 */
[----:B------:R-:W-:Y:S04]  /*6390*/  STL.128 [R1+0x430], RZ ;  /* 0x000430ff01007387 */ /* 0x000fe80000100c00 */
[----:B------:R-:W-:Y:S01]  /*63a0*/  STL.128 [R1+0x210], RZ ;  /* 0x000210ff01007387 */ /* 0x000fe20000100c00 */
[----:B------:R-:W-:-:S02]  /*63b0*/  MOV R4, R148 ;  /* 0x0000009400047202 */ /* 0x000fc40000000f00 */
[----:B0-----:R-:W-:Y:S01]  /*63c0*/  MOV R5, R3 ;  /* 0x0000000300057202 */ /* 0x001fe20000000f00 */
[----:B---3--:R-:W-:Y:S01]  /*63d0*/  STL [R1+0x440], R12 ;  /* 0x0004400c01007387 */ /* 0x008fe20000100800 */
[----:B--2---:R-:W-:-:S03]  /*63e0*/  IADD3 R8, P1, R4, 0x32430, RZ ;  /* 0x0003243004087810 */ /* 0x004fc60007f3e0ff */
[----:B------:R-:W-:Y:S01]  /*63f0*/  STL.128 [R1+0x220], RZ ;  /* 0x000220ff01007387 */ /* 0x000fe20000100c00 */
[C---:B------:R-:W-:Y:S02]  /*6400*/  IADD3 R0, P3, R4.reuse, 0x32450, RZ ;  /* 0x0003245004007810 */ /* 0x040fe40007f7e0ff */
[C---:B------:R-:W-:Y:S01]  /*6410*/  IADD3 R6, P4, R4.reuse, 0x32460, RZ ;  /* 0x0003246004067810 */ /* 0x040fe20007f9e0ff */
[--C-:B------:R-:W-:Y:S01]  /*6420*/  IMAD.X R9, RZ, RZ, R5.reuse, P1 ;  /* 0x000000ffff097224 */ /* 0x100fe200008e0605 */
[----:B-1----:R-:W-:Y:S01]  /*6430*/  ISETP.NE.AND P1, PT, R13, 0x1, PT ;  /* 0x000000010d00780c */ /* 0x002fe20003f25270 */
[--C-:B------:R-:W-:Y:S01]  /*6440*/  IMAD.X R3, RZ, RZ, R5.reuse, P3 ;  /* 0x000000ffff037224 */ /* 0x100fe200018e0605 */
[----:B------:R-:W-:Y:S01]  /*6450*/  IADD3 R10, P2, R4, 0x32440, RZ ;  /* 0x00032440040a7810 */ /* 0x000fe20007f5e0ff */
[--C-:B------:R-:W-:Y:S01]  /*6460*/  IMAD.X R7, RZ, RZ, R5.reuse, P4 ;  /* 0x000000ffff077224 */ /* 0x100fe200020e0605 */
[----:B------:R-:W-:Y:S01]  /*6470*/  STL.64 [R1+0x18], R8 ;  /* 0x0000180801007387 */ /* 0x000fe20000100a00 */
[----:B------:R-:W-:Y:S01]  /*6480*/  IMAD.MOV.U32 R4, RZ, RZ, R0 ;  /* 0x000000ffff047224 */ /* 0x000fe200078e0000 */
[----:B------:R-:W-:Y:S01]  /*6490*/  IADD3 R72, P3, R72, 0x50, RZ ;  /* 0x0000005048487810 */ /* 0x000fe20007f7e0ff */
[----:B------:R-:W-:Y:S01]  /*64a0*/  IMAD.X R11, RZ, RZ, R5, P2 ;  /* 0x000000ffff0b7224 */ /* 0x000fe200010e0605 */
[----:B------:R-:W-:Y:S01]  /*64b0*/  STL.128 [R1+0x230], RZ ;  /* 0x000230ff01007387 */ /* 0x000fe20000100c00 */
[----:B------:R-:W-:Y:S01]  /*64c0*/  IMAD.MOV.U32 R5, RZ, RZ, R3 ;  /* 0x000000ffff057224 */ /* 0x000fe200078e0003 */
[----:B------:R-:W-:-:S02]  /*64d0*/  IADD3 R3, R210, 0x7f, RZ ;  /* 0x0000007fd2037810 */ /* 0x000fc40007ffe0ff */
[----:B------:R-:W-:Y:S01]  /*64e0*/  STL.64 [R1+0x20], R10 ;  /* 0x0000200a01007387 */ /* 0x000fe20000100a00 */
[----:B------:R-:W0:Y:S03]  /*64f0*/  @P1 LDC R0, c[0x0][0x44c] ;  /* 0x00011300ff001b82 */ /* 0x000e260000000800 */
[----:B------:R1:W-:Y:S04]  /*6500*/  STL.128 [R1+0x40], R4 ;  /* 0x0000400401007387 */ /* 0x0003e80000100c00 */
[----:B------:R2:W-:Y:S04]  /*6510*/  STL.128 [R1+0x240], RZ ;  /* 0x000240ff01007387 */ /* 0x0005e80000100c00 */
[----:B------:R2:W-:Y:S04]  /*6520*/  STL.128 [R1+0x250], RZ ;  /* 0x000250ff01007387 */ /* 0x0005e80000100c00 */
[----:B------:R2:W-:Y:S01]  /*6530*/  STL.128 [R1+0x260], RZ ;  /* 0x000260ff01007387 */ /* 0x0005e20000100c00 */
[----:B-1----:R-:W1:Y:S03]  /*6540*/  @P1 LDC R5, c[0x0][0x450] ;  /* 0x00011400ff051b82 */ /* 0x002e660000000800 */
[----:B------:R2:W-:Y:S04]  /*6550*/  STL.128 [R1+0x270], RZ ;  /* 0x000270ff01007387 */ /* 0x0005e80000100c00 */
[----:B------:R2:W-:Y:S01]  /*6560*/  STL.128 [R1+0x280], RZ ;  /* 0x000280ff01007387 */ /* 0x0005e20000100c00 */
[----:B0-----:R-:W-:Y:S01]  /*6570*/  @P1 IMAD.HI.U32 R0, R3, R0, RZ ;  /* 0x0000000003001227 */ /* 0x001fe200078e00ff */
[----:B------:R-:W0:Y:S02]  /*6580*/  LDC.64 R6, c[0x0][0xad8] ;  /* 0x0002b600ff067b82 */ /* 0x000e240000000a00 */
[----:B------:R2:W-:Y:S04]  /*6590*/  STL.128 [R1+0x290], RZ ;  /* 0x000290ff01007387 */ /* 0x0005e80000100c00 */
[----:B------:R2:W-:Y:S04]  /*65a0*/  STL.128 [R1+0x2a0], RZ ;  /* 0x0002a0ff01007387 */ /* 0x0005e80000100c00 */
[----:B------:R2:W-:Y:S04]  /*65b0*/  STL.128 [R1+0x2b0], RZ ;  /* 0x0002b0ff01007387 */ /* 0x0005e80000100c00 */
[----:B------:R2:W-:Y:S01]  /*65c0*/  STL.128 [R1+0x2c0], RZ ;  /* 0x0002c0ff01007387 */ /* 0x0005e20000100c00 */
[----:B-1----:R-:W-:-:S03]  /*65d0*/  @P1 SHF.R.U32.HI R3, RZ, R5, R0 ;  /* 0x00000005ff031219 */ /* 0x002fc60000011600 */
[----:B------:R2:W-:Y:S04]  /*65e0*/  STL.128 [R1+0x2d0], RZ ;  /* 0x0002d0ff01007387 */ /* 0x0005e80000100c00 */
[----:B------:R2:W-:Y:S01]  /*65f0*/  STL.128 [R1+0x2e0], RZ ;  /* 0x0002e0ff01007387 */ /* 0x0005e20000100c00 */
[----:B------:R-:W-:Y:S01]  /*6600*/  IMAD.IADD R3, R194, 0x1, R3 ;  /* 0x00000001c2037824 */ /* 0x000fe200078e0203 */
[----:B0-----:R-:W-:Y:S02]  /*6610*/  ISETP.GE.AND P2, PT, R7, 0x1, PT ;  /* 0x000000010700780c */ /* 0x001fe40003f46270 */
        /* <DEDUP_REMOVED lines=20> */
[----:B------:R-:W-:Y:S05]  /*6760*/  @P0 BRA `(.L_x_3875) ;  /* 0x00000000000c0947 */ /* 0x000fea0003800000 */
[----:B------:R-:W0:Y:S01]  /*6770*/  FENCE.VIEW.ASYNC.G ;  /* 0x00000000000073c6 */ /* 0x000e220000000100 */
[----:B------:R-:W-:Y:S05]  /*6780*/  WARPSYNC.ALL ;  /* 0x0000000000007948 */ /* 0x000fea0003800000 */
[----:B0-----:R-:W-:Y:S06]  /*6790*/  BAR.ARV 0xc, 0x180 ;  /* 0x0306000000007b1d */ /* 0x001fec0000002000 */
.L_x_3875:
[----:B------:R-:W-:Y:S02]  /*67a0*/  IMAD.X R73, RZ, RZ, UR36, P3 ;  /* 0x00000024ff497e24 */ /* 0x000fe400098e06ff */
        /* <DEDUP_REMOVED lines=13> */
.L_x_3878:
[----:B------:R-:W-:-:S13]  /*6880*/  ISETP.NE.AND P0, PT, R7, 0x1, PT ;  /* 0x000000010700780c */ /* 0x000fda0003f05270 */
[----:B------:R-:W0:Y:S02]  /*6890*/  @P0 LDC.64 R4, c[0x0][0xae0] ;  /* 0x0002b800ff040b82 */ /* 0x000e240000000a00 */
[----:B0-----:R-:W-:-:S05]  /*68a0*/  @P0 IMAD.HI.U32 R4, R0, R4, RZ ;  /* 0x0000000400040227 */ /* 0x001fca00078e00ff */
[----:B------:R-:W-:-:S07]  /*68b0*/  @P0 SHF.R.U32.HI R0, RZ, R5, R4 ;  /* 0x00000005ff000219 */ /* 0x000fce0000011604 */
.L_x_3879:
[----:B------:R-:W-:Y:S05]  /*68c0*/  BSYNC B0 ;  /* 0x0000000000007941 */ /* 0x000fea0003800000 */
.L_x_3877:
[----:B------:R-:W-:-:S05]  /*68d0*/  IMAD R3, R0, R7, R7 ;  /* 0x0000000700037224 */ /* 0x000fca00078e0207 */
[----:B------:R-:W-:-:S07]  /*68e0*/  VIMNMX R6, R6, R3, PT ;  /* 0x0000000306067248 */ /* 0x000fce0003fe0100 */
.L_x_3876:
        /* <DEDUP_REMOVED lines=24> */
.L_x_3882:
[----:B------:R-:W-:-:S13]  /*6a70*/  ISETP.NE.AND P0, PT, R7, 0x1, PT ;  /* 0x000000010700780c */ /* 0x000fda0003f05270 */
[----:B------:R-:W0:Y:S02]  /*6a80*/  @P0 LDC.64 R4, c[0x0][0xae0] ;  /* 0x0002b800ff040b82 */ /* 0x000e240000000a00 */
[----:B0-----:R-:W-:-:S05]  /*6a90*/  @P0 IMAD.HI.U32 R4, R0, R4, RZ ;  /* 0x0000000400040227 */ /* 0x001fca00078e00ff */
[----:B------:R-:W-:-:S07]  /*6aa0*/  @P0 SHF.R.U32.HI R0, RZ, R5, R4 ;  /* 0x00000005ff000219 */ /* 0x000fce0000011604 */
.L_x_3883:
[----:B------:R-:W-:Y:S05]  /*6ab0*/  BSYNC B0 ;  /* 0x0000000000007941 */ /* 0x000fea0003800000 */
.L_x_3881:
[----:B------:R-:W-:-:S05]  /*6ac0*/  IMAD R0, R0, R7, RZ ;  /* 0x0000000700007224 */ /* 0x000fca00078e02ff */
[----:B------:R-:W-:-:S07]  /*6ad0*/  VIMNMX R3, R3, R0, !PT ;  /* 0x0000000003037248 */ /* 0x000fce0007fe0100 */
.L_x_3880:
[----:B------:R-:W-:Y:S01]  /*6ae0*/  IMAD.HI R3, R3, 0x2aaaaaab, RZ ;  /* 0x2aaaaaab03037827 */ /* 0x000fe200078e02ff */
[----:B------:R-:W-:-:S04]  /*6af0*/  PLOP3.LUT P0, PT, PT, PT, PT, 0x80, 0x0 ;  /* 0x000000000000781c */ /* 0x000fc80003f0f070 */
[----:B------:R-:W-:-:S04]  /*6b00*/  SHF.R.U32.HI R0, RZ, 0x1f, R3 ;  /* 0x0000001fff007819 */ /* 0x000fc80000011603 */
[----:B------:R-:W-:-:S04]  /*6b10*/  LEA.HI.SX32 R0, R3, R0, 0x1c ;  /* 0x0000000003007211 */ /* 0x000fc800078fe2ff */
[----:B------:R-:W-:-:S04]  /*6b20*/  VIMNMX R190, RZ, R0, !PT ;  /* 0x00000000ffbe7248 */ /* 0x000fc80007fe0100 */
[----:B------:R-:W-:-:S13]  /*6b30*/  ISETP.GT.AND P1, PT, R172, R190, PT ;  /* 0x000000beac00720c */ /* 0x000fda0003f24270 */
[----:B------:R-:W-:Y:S05]  /*6b40*/  @!P1 BRA `(.L_x_3884) ;  /* 0x0000025400d49947 */ /* 0x000fea0003800000 */
[----:B------:R0:W-:Y:S01]  /*6b50*/  STL.64 [R1+0x58], RZ ;  /* 0x000058ff01007387 */ /* 0x0001e20000100a00 */
[----:B------:R-:W-:Y:S01]  /*6b60*/  IMAD.U32 R18, RZ, RZ, UR37 ;  /* 0x00000025ff127e24 */ /* 0x000fe2000f8e00ff */
[----:B------:R-:W-:Y:S01]  /*6b70*/  MOV R32, UR37 ;  /* 0x0000002500207c02 */ /* 0x000fe20008000f00 */
[----:B------:R-:W-:Y:S01]  /*6b80*/  IMAD.U32 R24, RZ, RZ, UR37 ;  /* 0x00000025ff187e24 */ /* 0x000fe2000f8e00ff */
[----:B------:R-:W-:Y:S01]  /*6b90*/  UMOV UR4, 0xffffffff ;  /* 0xffffffff00047882 */ /* 0x000fe20000000000 */
[----:B----4-:R-:W-:Y:S01]  /*6ba0*/  IMAD.U32 R35, RZ, RZ, UR37 ;  /* 0x00000025ff237e24 */ /* 0x010fe2000f8e00ff */
[----:B------:R-:W-:Y:S02]  /*6bb0*/  IADD3 R32, P0, R32, 0x88, RZ ;  /* 0x0000008820207810 */ /* 0x000fe40007f1e0ff */
[----:B------:R-:W-:Y:S02]  /*6bc0*/  IADD3 R18, P1, R18, 0x78, RZ ;  /* 0x0000007812127810 */ /* 0x000fe40007f3e0ff */
[----:B------:R-:W-:Y:S01]  /*6bd0*/  IADD3 R24, P2, R24, 0x58, RZ ;  /* 0x0000005818187810 */ /* 0x000fe20007f5e0ff */
[----:B------:R-:W-:Y:S01]  /*6be0*/  IMAD.X R33, RZ, RZ, UR36, P0 ;  /* 0x00000024ff217e24 */ /* 0x000fe200080e06ff */
[----:B------:R-:W-:Y:S01]  /*6bf0*/  IADD3 R35, P3, R35, 0x60, RZ ;  /* 0x0000006023237810 */ /* 0x000fe20007f7e0ff */
[----:B------:R-:W-:-:S02]  /*6c00*/  IMAD.X R19, RZ, RZ, UR36, P1 ;  /* 0x00000024ff137e24 */ /* 0x000fc400088e06ff */
[----:B------:R-:W-:Y:S02]  /*6c10*/  IMAD.X R25, RZ, RZ, UR36, P2 ;  /* 0x00000024ff197e24 */ /* 0x000fe400090e06ff */
[----:B------:R-:W-:Y:S01]  /*6c20*/  IMAD.X R44, RZ, RZ, UR36, P3 ;  /* 0x00000024ff2c7e24 */ /* 0x000fe200098e06ff */
[----:B0-----:R-:W-:Y:S07]  /*6c30*/  BRA.DIV UR4, `(.L_x_3885) ;  /* 0x0000030e041c7947 */ /* 0x001fee000b800000 */
[----:B------:R-:W3:Y:S04]  /*6c40*/  LDL R0, [R1+0x474] ;  /* 0x0004740001007983 */ /* 0x000ee80000100800 */
[----:B---3--:R0:W1:Y:S02]  /*6c50*/  SHFL.IDX PT, R14, R0, RZ, 0x1f ;  /* 0x00001fff000e7589 */ /* 0x00806400000e0000 */
.L_x_4203:
[----:B01----:R-:W-:Y:S01]  /*6c60*/  LEA.HI R0, R14, R14, RZ, 0x1 ;  /* 0x0000000e0e007211 */ /* 0x003fe200078f08ff */
[C---:B------:R-:W-:Y:S01]  /*6c70*/  VIADD R27, R148.reuse, 0x18400 ;  /* 0x00018400941b7836 */ /* 0x040fe20000000000 */
[----:B------:R-:W-:Y:S01]  /*6c80*/  MOV R6, 0x1 ;  /* 0x0000000100067802 */ /* 0x000fe20000000f00 */
[----:B------:R-:W-:Y:S01]  /*6c90*/  VIADD R8, R148, 0x400 ;  /* 0x0000040094087836 */ /* 0x000fe20000000000 */
[----:B------:R-:W-:Y:S01]  /*6ca0*/  LOP3.LUT R3, R0, 0x7fffe, RZ, 0xc0, !PT ;  /* 0x0007fffe00037812 */ /* 0x000fe200078ec0ff */
[----:B------:R-:W-:Y:S01]  /*6cb0*/  IMAD.MOV.U32 R4, RZ, RZ, 0x1 ;  /* 0x00000001ff047424 */ /* 0x000fe200078e00ff */
[----:B------:R-:W-:Y:S01]  /*6cc0*/  STL.128 [R1+0x90], RZ ;  /* 0x000090ff01007387 */ /* 0x000fe20000100c00 */
[----:B------:R-:W-:Y:S01]  /*6cd0*/  IMAD.MOV.U32 R5, RZ, RZ, RZ ;  /* 0x000000ffff057224 */ /* 0x000fe200078e00ff */
[----:B------:R-:W-:Y:S01]  /*6ce0*/  SHF.R.U32.HI R8, RZ, 0x4, R8 ;  /* 0x00000004ff087819 */ /* 0x000fe20000011608 */
[----:B------:R-:W-:Y:S01]  /*6cf0*/  IMAD.IADD R0, R14, 0x1, -R3 ;  /* 0x000000010e007824 */ /* 0x000fe200078e0a03 */
[----:B------:R-:W-:Y:S01]  /*6d00*/  STL.128 [R1+0xa0], RZ ;  /* 0x0000a0ff01007387 */ /* 0x000fe20000100c00 */
[----:B------:R-:W-:Y:S01]  /*6d10*/  VIADD R3, R148, 0x1c400 ;  /* 0x0001c40094037836 */ /* 0x000fe20000000000 */
[----:B------:R-:W-:Y:S01]  /*6d20*/  LOP3.LUT R8, R8, 0x3fff, RZ, 0xc0, !PT ;  /* 0x00003fff08087812 */ /* 0x000fe200078ec0ff */
[----:B------:R-:W-:Y:S01]  /*6d30*/  IMAD R0, R0, 0x2000, R27 ;  /* 0x0000200000007824 */ /* 0x000fe200078e021b */
[----:B------:R-:W-:Y:S01]  /*6d40*/  STL.128 [R1+0xb0], RZ ;  /* 0x0000b0ff01007387 */ /* 0x000fe20000100c00 */
[----:B------:R-:W-:Y:S01]  /*6d50*/  IMAD.MOV.U32 R7, RZ, RZ, RZ ;  /* 0x000000ffff077224 */ /* 0x000fe200078e00ff */
[----:B------:R-:W-:Y:S01]  /*6d60*/  SHF.R.U32.HI R3, RZ, 0x4, R3 ;  /* 0x00000004ff037819 */ /* 0x000fe20000011603 */
[----:B------:R-:W-:Y:S01]  /*6d70*/  VIADD R9, R0, 0xa000 ;  /* 0x0000a00000097836 */ /* 0x000fe20000000000 */
[----:B------:R-:W-:Y:S01]  /*6d80*/  SHF.R.U32.HI R0, RZ, 0x4, R0 ;  /* 0x00000004ff007819 */ /* 0x000fe20000011600 */
[----:B------:R-:W-:Y:S01]  /*6d90*/  IMAD.MOV.U32 R10, RZ, RZ, 0x1 ;  /* 0x00000001ff0a7424 */ /* 0x000fe200078e00ff */
[----:B------:R-:W-:Y:S01]  /*6da0*/  LOP3.LUT R3, R3, 0x3fff, RZ, 0xc0, !PT ;  /* 0x00003fff03037812 */ /* 0x000fe200078ec0ff */
[----:B------:R0:W-:Y:S01]  /*6db0*/  STL.128 [R1+0x60], R4 ;  /* 0x0000600401007387 */ /* 0x0001e20000100c00 */
[----:B------:R-:W-:Y:S01]  /*6dc0*/  SHF.R.U32.HI R9, RZ, 0x4, R9 ;  /* 0x00000004ff097819 */ /* 0x000fe20000011609 */
[----:B------:R-:W-:Y:S01]  /*6dd0*/  IMAD.MOV.U32 R11, RZ, RZ, RZ ;  /* 0x000000ffff0b7224 */ /* 0x000fe200078e00ff */
[----:B------:R-:W-:Y:S01]  /*6de0*/  LOP3.LUT R3, R3, 0x10000, RZ, 0xfc, !PT ;  /* 0x0001000003037812 */ /* 0x000fe200078efcff */
[----:B------:R-:W-:Y:S01]  /*6df0*/  STL.128 [R1+0xc0], RZ ;  /* 0x0000c0ff01007387 */ /* 0x000fe20000100c00 */
[----:B------:R-:W-:Y:S01]  /*6e00*/  LOP3.LUT R9, R9, 0x3fff, RZ, 0xc0, !PT ;  /* 0x00003fff09097812 */ /* 0x000fe200078ec0ff */
[----:B------:R-:W-:Y:S01]  /*6e10*/  IMAD.U32 R34, RZ, RZ, UR37 ;  /* 0x00000025ff227e24 */ /* 0x000fe2000f8e00ff */
[----:B------:R-:W-:Y:S01]  /*6e20*/  LOP3.LUT R0, R0, 0x3fff, RZ, 0xc0, !PT ;  /* 0x00003fff00007812 */ /* 0x000fe200078ec0ff */
[----:B------:R1:W-:Y:S01]  /*6e30*/  STL.64 [R1+0x70], R10 ;  /* 0x0000700a01007387 */ /* 0x0003e20000100a00 */
[----:B------:R-:W-:Y:S01]  /*6e40*/  LOP3.LUT R9, R9, 0x10000, RZ, 0xfc, !PT ;  /* 0x0001000009097812 */ /* 0x000fe200078efcff */
[----:B------:R-:W-:Y:S01]  /*6e50*/  IMAD.U32 R37, RZ, RZ, UR37 ;  /* 0x00000025ff257e24 */ /* 0x000fe2000f8e00ff */
[----:B------:R-:W-:Y:S01]  /*6e60*/  LOP3.LUT P0, RZ, R27, 0x1bf, RZ, 0xc0, !PT ;  /* 0x000001bf1bff7812 */ /* 0x000fe2000780c0ff */
[----:B------:R-:W-:Y:S01]  /*6e70*/  STL.128 [R1+0xd0], RZ ;  /* 0x0000d0ff01007387 */ /* 0x000fe20000100c00 */
[----:B------:R-:W-:Y:S01]  /*6e80*/  IADD3 R34, P5, R34, 0x68, RZ ;  /* 0x0000006822227810 */ /* 0x000fe20007fbe0ff */
[----:B------:R-:W-:Y:S01]  /*6e90*/  IMAD.U32 R43, RZ, RZ, UR37 ;  /* 0x00000025ff2b7e24 */ /* 0x000fe2000f8e00ff */
[----:B------:R-:W-:Y:S01]  /*6ea0*/  IADD3 R37, P3, R37, 0x80, RZ ;  /* 0x0000008025257810 */ /* 0x000fe20007f7e0ff */
[----:B0-----:R-:W-:Y:S01]  /*6eb0*/  IMAD.MOV.U32 R4, RZ, RZ, R3 ;  /* 0x000000ffff047224 */ /* 0x001fe200078e0003 */
[C---:B------:R-:W-:Y:S01]  /*6ec0*/  LOP3.LUT R6, R8.reuse, 0x3000000, RZ, 0xfc, !PT ;  /* 0x0300000008067812 */ /* 0x040fe200078efcff */
[----:B------:R-:W-:Y:S01]  /*6ed0*/  IMAD.MOV.U32 R5, RZ, RZ, 0x40000040 ;  /* 0x40000040ff057424 */ /* 0x000fe200078e00ff */
[----:B------:R-:W-:Y:S01]  /*6ee0*/  MOV R7, 0x40000040 ;  /* 0x4000004000077802 */ /* 0x000fe20000000f00 */
[----:B-1----:R-:W-:Y:S01]  /*6ef0*/  IMAD.MOV.U32 R11, RZ, RZ, 0x40000040 ;  /* 0x40000040ff0b7424 */ /* 0x002fe200078e00ff */
[----:B------:R-:W-:Y:S01]  /*6f00*/  LOP3.LUT R8, R8, 0x10000, RZ, 0xfc, !PT ;  /* 0x0001000008087812 */ /* 0x000fe200078efcff */
[----:B------:R-:W-:Y:S01]  /*6f10*/  STL.128 [R1+0xe0], RZ ;  /* 0x0000e0ff01007387 */ /* 0x000fe20000100c00 */
[----:B------:R-:W-:Y:S01]  /*6f20*/  LOP3.LUT R10, R0, 0x10000, RZ, 0xfc, !PT ;  /* 0x00010000000a7812 */ /* 0x000fe200078efcff */
[----:B------:R-:W-:Y:S01]  /*6f30*/  IMAD.U32 R47, RZ, RZ, UR37 ;  /* 0x00000025ff2f7e24 */ /* 0x000fe2000f8e00ff */
[----:B------:R-:W-:Y:S01]  /*6f40*/  IADD3 R43, P2, R43, 0x90, RZ ;  /* 0x000000902b2b7810 */ /* 0x000fe20007f5e0ff */
[----:B------:R0:W-:Y:S01]  /*6f50*/  STL.128 [R1+0x80], R4 ;  /* 0x0000800401007387 */ /* 0x0001e20000100c00 */
[----:B------:R-:W-:Y:S01]  /*6f60*/  IMAD.U32 R40, RZ, RZ, UR37 ;  /* 0x00000025ff287e24 */ /* 0x000fe2000f8e00ff */
[----:B------:R-:W-:Y:S01]  /*6f70*/  BSSY B6, `(.L_x_3886) ;  /* 0x0000020000067945 */ /* 0x000fe20003800000 */
[----:B------:R-:W-:Y:S01]  /*6f80*/  IMAD.U32 R36, RZ, RZ, UR37 ;  /* 0x00000025ff247e24 */ /* 0x000fe2000f8e00ff */
[----:B------:R1:W-:Y:S01]  /*6f90*/  STL.64 [R1+0x78], R10 ;  /* 0x0000780a01007387 */ /* 0x0003e20000100a00 */
[----:B------:R-:W-:Y:S01]  /*6fa0*/  IMAD.X R45, RZ, RZ, UR36, P5 ;  /* 0x00000024ff2d7e24 */ /* 0x000fe2000a8e06ff */
[----:B------:R-:W-:Y:S01]  /*6fb0*/  IADD3 R47, P1, R47, 0xf0, RZ ;  /* 0x000000f02f2f7810 */ /* 0x000fe20007f3e0ff */
[----:B------:R-:W-:Y:S01]  /*6fc0*/  IMAD.X R48, RZ, RZ, UR36, P3 ;  /* 0x00000024ff307e24 */ /* 0x000fe200098e06ff */
[----:B------:R-:W-:Y:S01]  /*6fd0*/  IADD3 R40, P5, R40, 0xf8, RZ ;  /* 0x000000f828287810 */ /* 0x000fe20007fbe0ff */
[----:B------:R-:W-:Y:S01]  /*6fe0*/  IMAD.X R42, RZ, RZ, UR36, P2 ;  /* 0x00000024ff2a7e24 */ /* 0x000fe200090e06ff */
[----:B------:R-:W-:Y:S01]  /*6ff0*/  IADD3 R36, P4, R36, 0x70, RZ ;  /* 0x0000007024247810 */ /* 0x000fe20007f9e0ff */
[----:B------:R-:W-:-:S02]  /*7000*/  IMAD.X R46, RZ, RZ, UR36, P1 ;  /* 0x00000024ff2e7e24 */ /* 0x000fc400088e06ff */
[----:B------:R-:W-:Y:S01]  /*7010*/  IMAD.X R39, RZ, RZ, UR36, P5 ;  /* 0x00000024ff277e24 */ /* 0x000fe2000a8e06ff */
[----:B------:R-:W-:Y:S01]  /*7020*/  IADD3.X R49, RZ, UR36, RZ, P4, !PT ;  /* 0x00000024ff317c10 */ /* 0x000fe2000a7fe4ff */
[----:B0-----:R-:W-:Y:S02]  /*7030*/  IMAD.MOV.U32 R6, RZ, RZ, R8 ;  /* 0x000000ffff067224 */ /* 0x001fe400078e0008 */
[----:B------:R-:W-:-:S05]  /*7040*/  IMAD.MOV.U32 R4, RZ, RZ, R9 ;  /* 0x000000ffff047224 */ /* 0x000fca00078e0009 */
[----:B------:R1:W-:Y:S01]  /*7050*/  STL.128 [R1+0xf0], R4 ;  /* 0x0000f00401007387 */ /* 0x0003e20000100c00 */
[----:B------:R-:W-:Y:S05]  /*7060*/  @!P0 BRA `(.L_x_3887) ;  /* 0x0000000000408947 */ /* 0x000fea0003800000 */
[----:B------:R-:W-:Y:S01]  /*7070*/  MOV R0, 0x0 ;  /* 0x0000000000007802 */ /* 0x000fe20000000f00 */
[----:B------:R-:W-:Y:S01]  /*7080*/  ULDC.64 UR4, c[0x4][0x98] ;  /* 0x0100260000047ab9 */ /* 0x000fe20000000a00 */
[----:B------:R-:W-:Y:S01]  /*7090*/  ULDC.64 UR6, c[0x4][0xa0] ;  /* 0x0100280000067ab9 */ /* 0x000fe20000000a00 */
[----:B-1----:R-:W-:Y:S01]  /*70a0*/  IMAD.U32 R4, RZ, RZ, UR4 ;  /* 0x00000004ff047e24 */ /* 0x002fe2000f8e00ff */
        /* <DEDUP_REMOVED lines=11> */
[----:B-12--5:R-:W-:Y:S05]  /*7160*/  CALL.ABS.NOINC R14 ;  /* 0x000000000e007343 */ /* 0x026fea0003c00000 */
.L_x_3887:
[----:B------:R-:W-:Y:S05]  /*7170*/  BSYNC B6 ;  /* 0x0000000000067941 */ /* 0x000fea0003800000 */
.L_x_3886:
[----:B------:R-:W0:Y:S01]  /*7180*/  S2R R26, SR_TID.X ;  /* 0x00000000001a7919 */ /* 0x000e220000002100 */
[----:B-1----:R-:W1:Y:S01]  /*7190*/  LDC.64 R10, c[0x0][0xad0] ;  /* 0x0002b400ff0a7b82 */ /* 0x002e620000000a00 */
[----:B------:R-:W-:Y:S01]  /*71a0*/  UIADD3 UR5, UP0, UR37, 0x100, URZ ;  /* 0x0000010025057890 */ /* 0x000fe2000ff1e03f */
[----:B------:R-:W-:Y:S01]  /*71b0*/  IMAD.MOV.U32 R8, RZ, RZ, RZ ;  /* 0x000000ffff087224 */ /* 0x000fe200078e00ff */
[----:B------:R-:W-:Y:S01]  /*71c0*/  STL.64 [R1+0x110], R24 ;  /* 0x0001101801007387 */ /* 0x000fe20000100a00 */
[----:B------:R-:W-:Y:S01]  /*71d0*/  IMAD.U32 R0, RZ, RZ, UR37 ;  /* 0x00000025ff007e24 */ /* 0x000fe2000f8e00ff */
[----:B------:R-:W-:Y:S01]  /*71e0*/  UIADD3.X UR6, URZ, UR36, URZ, UP0, !UPT ;  /* 0x000000243f067290 */ /* 0x000fe200087fe43f */
[----:B------:R-:W-:Y:S01]  /*71f0*/  IMAD.U32 R38, RZ, RZ, UR37 ;  /* 0x00000025ff267e24 */ /* 0x000fe2000f8e00ff */
[----:B------:R-:W-:Y:S01]  /*7200*/  UIADD3 UR4, UP0, UR37, 0x14c, URZ ;  /* 0x0000014c25047890 */ /* 0x000fe2000ff1e03f */
[----:B------:R-:W3:Y:S01]  /*7210*/  LDC.64 R20, c[0x0][0xad8] ;  /* 0x0002b600ff147b82 */ /* 0x000ee20000000a00 */
[----:B------:R-:W-:Y:S01]  /*7220*/  IMAD.U32 R12, RZ, RZ, UR5 ;  /* 0x00000005ff0c7e24 */ /* 0x000fe2000f8e00ff */
[----:B------:R-:W-:Y:S01]  /*7230*/  STL.64 [R1+0x100], R228 ;  /* 0x000100e401007387 */ /* 0x000fe20000100a00 */
[----:B------:R-:W-:Y:S01]  /*7240*/  UIADD3.X UR5, URZ, UR36, URZ, UP0, !UPT ;  /* 0x000000243f057290 */ /* 0x000fe200087fe43f */
[----:B------:R-:W-:Y:S01]  /*7250*/  IMAD.U32 R13, RZ, RZ, UR6 ;  /* 0x00000006ff0d7e24 */ /* 0x000fe2000f8e00ff */
[----:B------:R-:W-:Y:S01]  /*7260*/  IADD3 R38, P2, R38, 0x118, RZ ;  /* 0x0000011826267810 */ /* 0x000fe20007f5e0ff */
[----:B------:R-:W-:Y:S01]  /*7270*/  IMAD.U32 R14, RZ, RZ, UR4 ;  /* 0x00000004ff0e7e24 */ /* 0x000fe2000f8e00ff */
[----:B------:R-:W-:Y:S01]  /*7280*/  STL.U8 [R1+0x118], RZ ;  /* 0x000118ff01007387 */ /* 0x000fe20000100000 */
[----:B------:R-:W4:Y:S01]  /*7290*/  LDC.64 R50, c[0x0][0xae0] ;  /* 0x0002b800ff327b82 */ /* 0x000f220000000a00 */
[----:B------:R-:W-:Y:S01]  /*72a0*/  IMAD.U32 R15, RZ, RZ, UR5 ;  /* 0x00000005ff0f7e24 */ /* 0x000fe2000f8e00ff */
[----:B------:R-:W-:Y:S01]  /*72b0*/  ULDC UR4, c[0x0][0x3f4] ;  /* 0x0000fd0000047ab9 */ /* 0x000fe20000000800 */
[----:B------:R-:W-:Y:S01]  /*72c0*/  STL.64 [R1+0x108], R12 ;  /* 0x0001080c01007387 */ /* 0x000fe20000100a00 */
[----:B------:R-:W-:Y:S01]  /*72d0*/  ISETP.LT.AND P0, PT, RZ, UR4, PT ;  /* 0x00000004ff007c0c */ /* 0x000fe2000bf01270 */
[----:B------:R-:W-:-:S02]  /*72e0*/  IMAD.U32 R3, RZ, RZ, UR37 ;  /* 0x00000025ff037e24 */ /* 0x000fc4000f8e00ff */
[----:B------:R-:W-:Y:S01]  /*72f0*/  STL.64 [R1+0x150], R14 ;  /* 0x0001500e01007387 */ /* 0x000fe20000100a00 */
[----:B------:R-:W2:Y:S01]  /*7300*/  LDC R6, c[0x0][0x450] ;  /* 0x00011400ff067b82 */ /* 0x000ea20000000800 */
[----:B-1----:R-:W-:Y:S02]  /*7310*/  IMAD.MOV.U32 R30, RZ, RZ, R11 ;  /* 0x000000ffff1e7224 */ /* 0x002fe400078e000b */
[----:B------:R-:W-:Y:S02]  /*7320*/  IMAD.MOV.U32 R7, RZ, RZ, R10 ;  /* 0x000000ffff077224 */ /* 0x000fe400078e000a */
[----:B0-----:R-:W-:-:S03]  /*7330*/  VIADD R227, R26, 0xffffff80 ;  /* 0xffffff801ae37836 */ /* 0x001fc60000000000 */
[----:B------:R-:W2:Y:S01]  /*7340*/  LDC.64 R4, c[0x0][0x448] ;  /* 0x00011200ff047b82 */ /* 0x000ea20000000a00 */
[----:B---3--:R-:W-:Y:S01]  /*7350*/  MOV R9, R21 ;  /* 0x0000001500097202 */ /* 0x008fe20000000f00 */
[----:B------:R-:W-:Y:S01]  /*7360*/  IMAD.MOV.U32 R31, RZ, RZ, R20 ;  /* 0x000000ffff1f7224 */ /* 0x000fe200078e0014 */
[----:B------:R-:W-:Y:S01]  /*7370*/  STL [R1+0x11c], R227 ;  /* 0x00011ce301007387 */ /* 0x000fe20000100800 */
[----:B----4-:R-:W-:-:S03]  /*7380*/  IMAD.MOV.U32 R10, RZ, RZ, R50 ;  /* 0x000000ffff0a7224 */ /* 0x010fc600078e0032 */
[----:B------:R0:W-:Y:S01]  /*7390*/  STL.128 [R1+0x120], R28 ;  /* 0x0001201c01007387 */ /* 0x0001e20000100c00 */
[----:B------:R-:W-:Y:S02]  /*73a0*/  IMAD.MOV.U32 R11, RZ, RZ, R51 ;  /* 0x000000ffff0b7224 */ /* 0x000fe400078e0033 */
[----:B------:R-:W-:-:S03]  /*73b0*/  IMAD.X R51, RZ, RZ, UR36, P2 ;  /* 0x00000024ff337e24 */ /* 0x000fc600090e06ff */
[----:B------:R1:W-:Y:S04]  /*73c0*/  STL.128 [R1+0x130], R8 ;  /* 0x0001300801007387 */ /* 0x0003e80000100c00 */
[----:B--2---:R1:W-:Y:S01]  /*73d0*/  STL.128 [R1+0x140], R4 ;  /* 0x0001400401007387 */ /* 0x0043e20000100c00 */
[----:B0-----:R-:W-:Y:S01]  /*73e0*/  IMAD.U32 R31, RZ, RZ, UR37 ;  /* 0x00000025ff1f7e24 */ /* 0x001fe2000f8e00ff */
[----:B------:R-:W-:Y:S02]  /*73f0*/  IADD3 R30, P1, R0, 0x11c, RZ ;  /* 0x0000011c001e7810 */ /* 0x000fe40007f3e0ff */
[----:B------:R-:W-:Y:S02]  /*7400*/  IADD3 R29, P3, R3, 0x108, RZ ;  /* 0x00000108031d7810 */ /* 0x000fe40007f7e0ff */
[----:B------:R-:W-:Y:S01]  /*7410*/  IADD3 R31, P4, R31, 0x150, RZ ;  /* 0x000001501f1f7810 */ /* 0x000fe20007f9e0ff */
[----:B------:R-:W-:-:S02]  /*7420*/  IMAD.X R41, RZ, RZ, UR36, P1 ;  /* 0x00000024ff297e24 */ /* 0x000fc400088e06ff */
[----:B------:R-:W-:Y:S01]  /*7430*/  IMAD.X R50, RZ, RZ, UR36, P3 ;  /* 0x00000024ff327e24 */ /* 0x000fe200098e06ff */
[----:B------:R-:W-:Y:S01]  /*7440*/  IADD3.X R52, RZ, UR36, RZ, P4, !PT ;  /* 0x00000024ff347c10 */ /* 0x000fe2000a7fe4ff */
[----:B------:R-:W-:Y:S08]  /*7450*/  @P0 BRA `(.L_x_3888) ;  /* 0x0000000000400947 */ /* 0x000ff00003800000 */
[----:B------:R-:W2:Y:S02]  /*7460*/  LDL R3, [R1+0x204] ;  /* 0x0002040001037983 */ /* 0x000ea40000100800 */
[----:B--2---:R-:W-:-:S04]  /*7470*/  LEA.HI R0, R3, R3, RZ, 0x1 ;  /* 0x0000000303007211 */ /* 0x004fc800078f08ff */
[----:B------:R-:W-:-:S05]  /*7480*/  LOP3.LUT R0, R0, 0xfffffffe, RZ, 0xc0, !PT ;  /* 0xfffffffe00007812 */ /* 0x000fca00078ec0ff */
[----:B------:R-:W-:-:S05]  /*7490*/  IMAD.IADD R0, R3, 0x1, -R0 ;  /* 0x0000000103007824 */ /* 0x000fca00078e0a00 */
[----:B------:R-:W-:-:S04]  /*74a0*/  SHF.L.U32 R3, R0, 0x1f, RZ ;  /* 0x0000001f00037819 */ /* 0x000fc800000006ff */
[----:B------:R0:W2:Y:S03]  /*74b0*/  SYNCS.PHASECHK.TRANS64.TRYWAIT P0, [R148+URZ+0x32400], R3 ;  /* 0x03240003940075a7 */ /* 0x0000a6000800017f */
[----:B--2---:R-:W-:Y:S05]  /*74c0*/  @!P0 NANOSLEEP.SYNCS 0x989680 ;  /* 0x009896800000895d */ /* 0x004fea0003900000 */
[----:B------:R-:W2:Y:S01]  /*74d0*/  @!P0 SYNCS.PHASECHK.TRANS64 P0, [R148+URZ+0x32400], R3 ;  /* 0x03240003940085a7 */ /* 0x000ea2000800007f */
[----:B------:R-:W-:Y:S04]  /*74e0*/  BSSY B0, `(.L_x_3889) ;  /* 0x0000006000007945 */ /* 0x000fe80003800000 */
[----:B--2---:R-:W-:Y:S05]  /*74f0*/  @P0 BRA `(.L_x_3890) ;  /* 0x0000000000100947 */ /* 0x004fea0003800000 */
.L_x_3891:
[----:B--2---:R2:W3:Y:S02]  /*7500*/  SYNCS.PHASECHK.TRANS64.TRYWAIT P0, [R148+URZ+0x32400], R3 ;  /* 0x03240003940075a7 */ /* 0x0044e4000800017f */
[----:B---3--:R-:W-:Y:S05]  /*7510*/  @!P0 NANOSLEEP.SYNCS 0x989680 ;  /* 0x009896800000895d */ /* 0x008fea0003900000 */
[----:B------:R-:W3:Y:S02]  /*7520*/  @!P0 SYNCS.PHASECHK.TRANS64 P0, [R148+URZ+0x32400], R3 ;  /* 0x03240003940085a7 */ /* 0x000ee4000800007f */
[----:B---3--:R-:W-:Y:S05]  /*7530*/  @!P0 BRA `(.L_x_3891) ;  /* 0xfffffffc00f08947 */ /* 0x008fea000383ffff */
.L_x_3890:
[----:B------:R-:W-:Y:S05]  /*7540*/  BSYNC B0 ;  /* 0x0000000000007941 */ /* 0x000fea0003800000 */
.L_x_3889:
[----:B------:R-:W-:Y:S05]  /*7550*/  BRA `(.L_x_3892) ;  /* 0x0000002800dc7947 */ /* 0x000fea0003800000 */
.L_x_3888:
[----:B------:R-:W-:Y:S01]  /*7560*/  LOP3.LUT P0, RZ, R27, 0x3ff, RZ, 0xc0, !PT ;  /* 0x000003ff1bff7812 */ /* 0x000fe2000780c0ff */
[----:B------:R-:W-:Y:S01]  /*7570*/  ULDC.64 UR4, c[0x0][0x3f8] ;  /* 0x0000fe0000047ab9 */ /* 0x000fe20000000a00 */
[----:B-1---5:R-:W-:Y:S01]  /*7580*/  SHF.R.S32.HI R5, RZ, 0x1f, R2 ;  /* 0x0000001fff057819 */ /* 0x022fe20000011402 */
        /* <DEDUP_REMOVED lines=27> */
.L_x_3894:
[----:B------:R-:W-:Y:S05]  /*7740*/  BSYNC B6 ;  /* 0x0000000000067941 */ /* 0x000fea0003800000 */
.L_x_3893:
[----:B------:R-:W2:Y:S01]  /*7750*/  LDL R3, [R1+0x50] ;  /* 0x0000500001037983 */ /* 0x000ea20000100800 */
[----:B------:R-:W-:Y:S01]  /*7760*/  ULDC.U8 UR4, c[0x0][0x410] ;  /* 0x0001040000047ab9 */ /* 0x000fe20000000000 */
[----:B------:R-:W-:Y:S01]  /*7770*/  BSSY B0, `(.L_x_3895) ;  /* 0x000028d000007945 */ /* 0x000fe20003800000 */
[----:B------:R-:W-:Y:S01]  /*7780*/  ISETP.NE.AND P0, PT, RZ, UR4, PT ;  /* 0x00000004ff007c0c */ /* 0x000fe2000bf05270 */
[----:B--2---:R-:W-:-:S12]  /*7790*/  IMAD R0, R3, 0x80, R154 ;  /* 0x0000008003007824 */ /* 0x004fd800078e029a */
[----:B------:R-:W-:Y:S05]  /*77a0*/  @!P0 BRA `(.L_x_3896) ;  /* 0x0000001400448947 */ /* 0x000fea0003800000 */
[----:B------:R-:W0:Y:S01]  /*77b0*/  LDC R21, c[0x0][0x448] ;  /* 0x00011200ff157b82 */ /* 0x000e220000000800 */
[----:B------:R-:W-:Y:S01]  /*77c0*/  IMAD R5, R193, 0x40, R0 ;  /* 0x00000040c1057824 */ /* 0x000fe200078e0200 */
[----:B------:R-:W-:Y:S01]  /*77d0*/  ULDC.64 UR4, c[0x0][0x3f8] ;  /* 0x0000fe0000047ab9 */ /* 0x000fe20000000a00 */
[----:B------:R-:W-:Y:S01]  /*77e0*/  ULDC.64 UR6, c[0x0][0x408] ;  /* 0x0001020000067ab9 */ /* 0x000fe20000000a00 */
[----:B------:R-:W-:Y:S02]  /*77f0*/  IMAD.MOV.U32 R6, RZ, RZ, R26 ;  /* 0x000000ffff067224 */ /* 0x000fe400078e001a */
[----:B------:R-:W-:Y:S01]  /*7800*/  IMAD.MOV.U32 R7, RZ, RZ, R53 ;  /* 0x000000ffff077224 */ /* 0x000fe200078e0035 */
[----:B0-----:R-:W-:-:S13]  /*7810*/  ISETP.NE.AND P0, PT, R21, 0x1, PT ;  /* 0x000000011500780c */ /* 0x001fda0003f05270 */
[----:B------:R-:W0:Y:S08]  /*7820*/  @P0 LDC R2, c[0x0][0x44c] ;  /* 0x00011300ff020b82 */ /* 0x000e300000000800 */
[----:B------:R-:W1:Y:S01]  /*7830*/  @P0 LDC R3, c[0x0][0x450] ;  /* 0x00011400ff030b82 */ /* 0x000e620000000800 */
[----:B0-----:R-:W-:-:S05]  /*7840*/  @P0 IMAD.HI.U32 R2, R5, R2, RZ ;  /* 0x0000000205020227 */ /* 0x001fca00078e00ff */
[----:B-1----:R-:W-:Y:S01]  /*7850*/  @P0 SHF.R.U32.HI R5, RZ, R3, R2 ;  /* 0x00000003ff050219 */ /* 0x002fe20000011602 */
[----:B------:R-:W-:Y:S02]  /*7860*/  IMAD.MOV.U32 R2, RZ, RZ, R24 ;  /* 0x000000ffff027224 */ /* 0x000fe400078e0018 */
[----:B------:R-:W-:Y:S01]  /*7870*/  IMAD.MOV.U32 R3, RZ, RZ, R55 ;  /* 0x000000ffff037224 */ /* 0x000fe200078e0037 */
[----:B------:R-:W-:Y:S01]  /*7880*/  SHF.R.S32.HI R4, RZ, 0x1f, R5 ;  /* 0x0000001fff047819 */ /* 0x000fe20000011405 */
[----:B------:R-:W-:-:S04]  /*7890*/  IMAD.WIDE.U32 R6, R5, UR4, R6 ;  /* 0x0000000405067c25 */ /* 0x000fc8000f8e0006 */
[C---:B------:R-:W-:Y:S02]  /*78a0*/  IMAD R8, R4.reuse, UR4, RZ ;  /* 0x0000000404087c24 */ /* 0x040fe4000f8e02ff */
[----:B------:R-:W-:Y:S02]  /*78b0*/  IMAD R4, R4, UR6, RZ ;  /* 0x0000000604047c24 */ /* 0x000fe4000f8e02ff */
[C---:B------:R-:W-:Y:S01]  /*78c0*/  IMAD R9, R5.reuse, UR5, R8 ;  /* 0x0000000505097c24 */ /* 0x040fe2000f8e0208 */
[----:B------:R-:W-:Y:S01]  /*78d0*/  ULDC.64 UR4, c[0x0][0x3e8] ;  /* 0x0000fa0000047ab9 */ /* 0x000fe20000000a00 */
[----:B------:R-:W-:-:S04]  /*78e0*/  IMAD.WIDE.U32 R2, R5, UR6, R2 ;  /* 0x0000000605027c25 */ /* 0x000fc8000f8e0002 */
[----:B------:R-:W-:Y:S01]  /*78f0*/  IMAD R11, R5, UR7, R4 ;  /* 0x00000007050b7c24 */ /* 0x000fe2000f8e0204 */
[----:B------:R-:W-:Y:S01]  /*7900*/  ULDC.64 UR6, c[0x0][0x400] ;  /* 0x0001000000067ab9 */ /* 0x000fe20000000a00 */
[----:B------:R-:W-:Y:S01]  /*7910*/  IMAD.IADD R5, R7, 0x1, R9 ;  /* 0x0000000107057824 */ /* 0x000fe200078e0209 */
[----:B------:R-:W-:Y:S01]  /*7920*/  LEA R4, P0, R6, UR4, 0x1 ;  /* 0x0000000406047c11 */ /* 0x000fe2000f8008ff */
[----:B------:R-:W-:Y:S01]  /*7930*/  IMAD.IADD R7, R3, 0x1, R11 ;  /* 0x0000000103077824 */ /* 0x000fe200078e020b */
[----:B------:R-:W-:Y:S01]  /*7940*/  LEA R8, P1, R2, UR6, 0x1 ;  /* 0x0000000602087c11 */ /* 0x000fe2000f8208ff */
[----:B------:R-:W-:Y:S01]  /*7950*/  UMOV UR4, 0xffffffff ;  /* 0xffffffff00047882 */ /* 0x000fe20000000000 */
[----:B------:R-:W-:Y:S02]  /*7960*/  LEA.HI.X R6, R6, UR5, R5, 0x1, P0 ;  /* 0x0000000506067c11 */ /* 0x000fe400080f0c05 */
[----:B------:R-:W-:Y:S01]  /*7970*/  LEA.HI.X R7, R2, UR7, R7, 0x1, P1 ;  /* 0x0000000702077c11 */ /* 0x000fe200088f0c07 */
[----:B------:R-:W-:Y:S08]  /*7980*/  BRA.DIV UR4, `(.L_x_3897) ;  /* 0x000002fe04f07947 */ /* 0x000ff0000b800000 */
[----:B------:R0:W1:Y:S04]  /*7990*/  SHFL.IDX PT, R3, R6, RZ, 0x1c1f ;  /* 0x001c1fff06037589 */ /* 0x00006800000e0000 */
[----:B------:R0:W2:Y:S04]  /*79a0*/  SHFL.IDX PT, R2, R4, RZ, 0x1c1f ;  /* 0x001c1fff04027589 */ /* 0x0000a800000e0000 */
[----:B------:R0:W3:Y:S04]  /*79b0*/  SHFL.IDX PT, R5, R7, RZ, 0x1c1f ;  /* 0x001c1fff07057589 */ /* 0x0000e800000e0000 */
[----:B------:R0:W4:Y:S02]  /*79c0*/  SHFL.IDX PT, R14, R8, RZ, 0x1c1f ;  /* 0x001c1fff080e7589 */ /* 0x00012400000e0000 */
.L_x_4209:
        /* <DEDUP_REMOVED lines=8> */
[----:B------:R-:W4:Y:S01]  /*7a50*/  LDL R9, [R1+0x45c] ;  /* 0x00045c0001097983 */ /* 0x000f220000100800 */
[----:B------:R-:W-:Y:S01]  /*7a60*/  ULDC UR4, c[0x0][0x3f4] ;  /* 0x0000fd0000047ab9 */ /* 0x000fe20000000800 */
[----:B------:R-:W-:Y:S02]  /*7a70*/  CS2R R54, SRZ ;  /* 0x0000000000367805 */ /* 0x000fe4000001ff00 */
[----:B------:R-:W-:Y:S02]  /*7a80*/  ISETP.GE.AND P3, PT, R159, UR4, PT ;  /* 0x000000049f007c0c */ /* 0x000fe4000bf66270 */
[----:B------:R-:W-:Y:S02]  /*7a90*/  ISETP.GE.AND P2, PT, R156, UR4, PT ;  /* 0x000000049c007c0c */ /* 0x000fe4000bf46270 */
[----:B---3--:R-:W-:-:S09]  /*7aa0*/  MOV R15, R5 ;  /* 0x00000005000f7202 */ /* 0x008fd20000000f00 */
[----:B------:R-:W-:Y:S02]  /*7ab0*/  @!P3 IMAD.SHL.U32 R21, R159, 0x2, RZ ;  /* 0x000000029f15b824 */ /* 0x000fe400078e00ff */
[----:B-12---:R-:W-:-:S03]  /*7ac0*/  @!P2 IMAD.WIDE R10, R156, 0x2, R2 ;  /* 0x000000029c0aa825 */ /* 0x006fc600078e0202 */
[-C--:B------:R-:W-:Y:S02]  /*7ad0*/  @!P3 IADD3 R2, P0, R2, R21.reuse, RZ ;  /* 0x000000150202b210 */ /* 0x080fe40007f1e0ff */
[----:B----4-:R-:W-:Y:S02]  /*7ae0*/  @!P3 IADD3 R20, P1, R14, R21, RZ ;  /* 0x000000150e14b210 */ /* 0x010fe40007f3e0ff */
[----:B------:R-:W-:Y:S02]  /*7af0*/  CS2R R56, SRZ ;  /* 0x0000000000387805 */ /* 0x000fe4000001ff00 */
[----:B------:R-:W-:Y:S01]  /*7b00*/  CS2R R26, SRZ ;  /* 0x00000000001a7805 */ /* 0x000fe2000001ff00 */
[----:B------:R-:W-:Y:S01]  /*7b10*/  @!P2 IMAD.WIDE R12, R156, 0x2, R14 ;  /* 0x000000029c0ca825 */ /* 0x000fe200078e020e */
[----:B------:R1:W5:Y:S04]  /*7b20*/  @!P2 LD.E.64 R54, desc[UR44][R10.64] ;  /* 0x0000002c0a36a980 */ /* 0x000368000c101b00 */
[----:B------:R1:W5:Y:S01]  /*7b30*/  @!P2 LD.E.64 R56, desc[UR44][R12.64] ;  /* 0x0000002c0c38a980 */ /* 0x000362000c101b00 */
[----:B------:R-:W-:-:S05]  /*7b40*/  @!P3 SHF.L.U64.HI R24, R159, 0x1, R9 ;  /* 0x000000019f18b819 */ /* 0x000fca0000010209 */
[--C-:B------:R-:W-:Y:S02]  /*7b50*/  @!P3 IMAD.X R3, R3, 0x1, R24.reuse, P0 ;  /* 0x000000010303b824 */ /* 0x100fe400000e0618 */
[----:B------:R-:W-:Y:S01]  /*7b60*/  @!P3 IMAD.X R21, R5, 0x1, R24, P1 ;  /* 0x000000010515b824 */ /* 0x000fe200008e0618 */
[----:B------:R-:W-:Y:S02]  /*7b70*/  CS2R R24, SRZ ;  /* 0x0000000000187805 */ /* 0x000fe4000001ff00 */
[----:B------:R1:W5:Y:S04]  /*7b80*/  @!P3 LD.E.64 R26, desc[UR44][R2.64] ;  /* 0x0000002c021ab980 */ /* 0x000368000c101b00 */
[----:B------:R1:W5:Y:S02]  /*7b90*/  @!P3 LD.E.64 R24, desc[UR44][R20.64] ;  /* 0x0000002c1418b980 */ /* 0x000364000c101b00 */
.L_x_3899:
[----:B------:R-:W-:Y:S05]  /*7ba0*/  BSYNC B1 ;  /* 0x0000000000017941 */ /* 0x000fea0003800000 */
.L_x_3898:
[----:B-12--5:R-:W-:Y:S01]  /*7bb0*/  IMAD.MOV.U32 R2, RZ, RZ, R26 ;  /* 0x000000ffff027224 */ /* 0x026fe200078e001a */
[----:B------:R-:W-:Y:S01]  /*7bc0*/  UMOV UR4, 0xffffffff ;  /* 0xffffffff00047882 */ /* 0x000fe20000000000 */
[----:B------:R-:W-:Y:S01]  /*7bd0*/  IMAD.MOV.U32 R3, RZ, RZ, R27 ;  /* 0x000000ffff037224 */ /* 0x000fe200078e001b */
[----:B------:R-:W-:Y:S01]  /*7be0*/  CS2R R20, SRZ ;  /* 0x0000000000147805 */ /* 0x000fe2000001ff00 */
[----:B---3--:R-:W-:Y:S02]  /*7bf0*/  IMAD.MOV.U32 R5, RZ, RZ, R54 ;  /* 0x000000ffff057224 */ /* 0x008fe400078e0036 */
[----:B------:R-:W-:Y:S01]  /*7c00*/  IMAD.MOV.U32 R9, RZ, RZ, R55 ;  /* 0x000000ffff097224 */ /* 0x000fe200078e0037 */
[----:B------:R-:W-:Y:S01]  /*7c10*/  PRMT R64, R2, 0x5410, R3 ;  /* 0x0000541002407816 */ /* 0x000fe20000000003 */
[----:B------:R-:W-:Y:S01]  /*7c20*/  IMAD.MOV.U32 R2, RZ, RZ, R24 ;  /* 0x000000ffff027224 */ /* 0x000fe200078e0018 */
[----:B------:R-:W-:Y:S01]  /*7c30*/  PRMT R28, R5, 0x7610, R28 ;  /* 0x00007610051c7816 */ /* 0x000fe2000000001c */
[----:B------:R-:W-:Y:S01]  /*7c40*/  IMAD.MOV.U32 R3, RZ, RZ, R25 ;  /* 0x000000ffff037224 */ /* 0x000fe200078e0019 */
[----:B------:R-:W-:Y:S01]  /*7c50*/  PRMT R66, R9, 0x7610, R66 ;  /* 0x0000761009427816 */ /* 0x000fe20000000042 */
[----:B------:R-:W-:-:S02]  /*7c60*/  IMAD.MOV.U32 R5, RZ, RZ, R56 ;  /* 0x000000ffff057224 */ /* 0x000fc400078e0038 */
[----:B------:R-:W-:Y:S01]  /*7c70*/  IMAD.MOV.U32 R9, RZ, RZ, R57 ;  /* 0x000000ffff097224 */ /* 0x000fe200078e0039 */
[----:B------:R-:W-:Y:S02]  /*7c80*/  PRMT R66, R66, 0x5410, R2 ;  /* 0x0000541042427816 */ /* 0x000fe40000000002 */
[----:B------:R-:W-:Y:S02]  /*7c90*/  PRMT R28, R28, 0x5410, R5 ;  /* 0x000054101c1c7816 */ /* 0x000fe40000000005 */
[----:B------:R-:W-:Y:S01]  /*7ca0*/  PRMT R67, R3, 0x5410, R9 ;  /* 0x0000541003437816 */ /* 0x000fe20000000009 */
[----:B------:R-:W-:Y:S06]  /*7cb0*/  BRA.DIV UR4, `(.L_x_3900) ;  /* 0x000002fe04947947 */ /* 0x000fec000b800000 */
[----:B------:R1:W2:Y:S04]  /*7cc0*/  SHFL.IDX PT, R5, R6, 0x1, 0x1c1f ;  /* 0x003c1f0006057f89 */ /* 0x0002a800000e0000 */
[----:B0-----:R-:W0:Y:S04]  /*7cd0*/  SHFL.IDX PT, R4, R4, 0x1, 0x1c1f ;  /* 0x003c1f0004047f89 */ /* 0x001e2800000e0000 */
[----:B------:R-:W3:Y:S04]  /*7ce0*/  SHFL.IDX PT, R7, R7, 0x1, 0x1c1f ;  /* 0x003c1f0007077f89 */ /* 0x000ee800000e0000 */
[----:B----4-:R1:W4:Y:S02]  /*7cf0*/  SHFL.IDX PT, R14, R8, 0x1, 0x1c1f ;  /* 0x003c1f00080e7f89 */ /* 0x01032400000e0000 */
.L_x_4215:
[----:B------:R-:W5:Y:S01]  /*7d00*/  LDL R3, [R1+0x204] ;  /* 0x0002040001037983 */ /* 0x000f620000100800 */
[----:B------:R-:W-:Y:S01]  /*7d10*/  IADD3 R0, R0, 0x40, RZ ;  /* 0x0000004000007810 */ /* 0x000fe20007ffe0ff */
[----:B------:R-:W-:Y:S01]  /*7d20*/  BSSY B1, `(.L_x_3901) ;  /* 0x000001f000017945 */ /* 0x000fe20003800000 */
[----:B-1----:R-:W-:Y:S02]  /*7d30*/  CS2R R8, SRZ ;  /* 0x0000000000087805 */ /* 0x002fe4000001ff00 */
[----:B------:R-:W-:Y:S02]  /*7d40*/  CS2R R10, SRZ ;  /* 0x00000000000a7805 */ /* 0x000fe4000001ff00 */
[----:B------:R-:W-:Y:S02]  /*7d50*/  ISETP.GE.AND P0, PT, R0, R53, PT ;  /* 0x000000350000720c */ /* 0x000fe40003f06270 */
[----:B-----5:R-:W-:-:S04]  /*7d60*/  LEA.HI R2, R3, R3, RZ, 0x1 ;  /* 0x0000000303027211 */ /* 0x020fc800078f08ff */
[----:B------:R-:W-:-:S05]  /*7d70*/  LOP3.LUT R2, R2, 0xfffffffe, RZ, 0xc0, !PT ;  /* 0xfffffffe02027812 */ /* 0x000fca00078ec0ff */
[----:B------:R-:W-:Y:S01]  /*7d80*/  IMAD.IADD R0, R3, 0x1, -R2 ;  /* 0x0000000103007824 */ /* 0x000fe200078e0a02 */
[----:B------:R-:W-:-:S04]  /*7d90*/  CS2R R2, SRZ ;  /* 0x0000000000027805 */ /* 0x000fc8000001ff00 */
[----:B------:R-:W-:Y:S01]  /*7da0*/  SHF.L.U32 R13, R0, 0x1f, RZ ;  /* 0x0000001f000d7819 */ /* 0x000fe200000006ff */
[----:B------:R-:W-:Y:S06]  /*7db0*/  @P0 BRA `(.L_x_3902) ;  /* 0x0000000000540947 */ /* 0x000fec0003800000 */
[----:B------:R-:W4:Y:S01]  /*7dc0*/  LDL R6, [R1+0x45c] ;  /* 0x00045c0001067983 */ /* 0x000f220000100800 */
[----:B------:R-:W-:Y:S01]  /*7dd0*/  ULDC UR4, c[0x0][0x3f4] ;  /* 0x0000fd0000047ab9 */ /* 0x000fe20000000800 */
[----:B------:R-:W-:Y:S02]  /*7de0*/  CS2R R8, SRZ ;  /* 0x0000000000087805 */ /* 0x000fe4000001ff00 */
[----:B------:R-:W-:Y:S02]  /*7df0*/  ISETP.GE.AND P3, PT, R159, UR4, PT ;  /* 0x000000049f007c0c */ /* 0x000fe4000bf66270 */
[----:B------:R-:W-:Y:S01]  /*7e00*/  ISETP.GE.AND P2, PT, R156, UR4, PT ;  /* 0x000000049c007c0c */ /* 0x000fe2000bf46270 */
[----:B---3--:R-:W-:Y:S01]  /*7e10*/  IMAD.MOV.U32 R15, RZ, RZ, R7 ;  /* 0x000000ffff0f7224 */ /* 0x008fe200078e0007 */
[----:B------:R-:W-:-:S09]  /*7e20*/  CS2R R10, SRZ ;  /* 0x00000000000a7805 */ /* 0x000fd2000001ff00 */
[----:B------:R-:W-:Y:S02]  /*7e30*/  @!P3 IMAD.SHL.U32 R3, R159, 0x2, RZ ;  /* 0x000000029f03b824 */ /* 0x000fe400078e00ff */
[----:B0-2---:R-:W-:-:S03]  /*7e40*/  @!P2 IMAD.WIDE R58, R156, 0x2, R4 ;  /* 0x000000029c3aa825 */ /* 0x005fc600078e0204 */
[-C--:B------:R-:W-:Y:S02]  /*7e50*/  @!P3 IADD3 R4, P0, R4, R3.reuse, RZ ;  /* 0x000000030404b210 */ /* 0x080fe40007f1e0ff */
[----:B------:R-:W-:Y:S01]  /*7e60*/  CS2R R20, SRZ ;  /* 0x0000000000147805 */ /* 0x000fe2000001ff00 */
[----:B------:R1:W5:Y:S01]  /*7e70*/  @!P2 LD.E.64 R8, desc[UR44][R58.64] ;  /* 0x0000002c3a08a980 */ /* 0x000362000c101b00 */
[----:B----4-:R-:W-:Y:S02]  /*7e80*/  @!P3 SHF.L.U64.HI R0, R159, 0x1, R6 ;  /* 0x000000019f00b819 */ /* 0x010fe40000010206 */
[----:B------:R-:W-:Y:S02]  /*7e90*/  @!P3 IADD3 R6, P1, R14, R3, RZ ;  /* 0x000000030e06b210 */ /* 0x000fe40007f3e0ff */
[----:B------:R-:W-:Y:S01]  /*7ea0*/  CS2R R2, SRZ ;  /* 0x0000000000027805 */ /* 0x000fe2000001ff00 */
[----:B------:R-:W-:-:S04]  /*7eb0*/  @!P2 IMAD.WIDE R14, R156, 0x2, R14 ;  /* 0x000000029c0ea825 */ /* 0x000fc800078e020e */
[--C-:B------:R-:W-:Y:S01]  /*7ec0*/  @!P3 IMAD.X R5, R5, 0x1, R0.reuse, P0 ;  /* 0x000000010505b824 */ /* 0x100fe200000e0600 */
[----:B------:R1:W5:Y:S01]  /*7ed0*/  @!P2 LD.E.64 R10, desc[UR44][R14.64] ;  /* 0x0000002c0e0aa980 */ /* 0x000362000c101b00 */
[----:B------:R-:W-:-:S03]  /*7ee0*/  @!P3 IMAD.X R7, R7, 0x1, R0, P1 ;  /* 0x000000010707b824 */ /* 0x000fc600008e0600 */
[----:B------:R1:W5:Y:S04]  /*7ef0*/  @!P3 LD.E.64 R20, desc[UR44][R4.64] ;  /* 0x0000002c0414b980 */ /* 0x000368000c101b00 */
[----:B------:R1:W5:Y:S02]  /*7f00*/  @!P3 LD.E.64 R2, desc[UR44][R6.64] ;  /* 0x0000002c0602b980 */ /* 0x000364000c101b00 */
.L_x_3902:
[----:B------:R-:W-:Y:S05]  /*7f10*/  BSYNC B1 ;  /* 0x0000000000017941 */ /* 0x000fea0003800000 */
.L_x_3901:
[----:B------:R-:W0:Y:S01]  /*7f20*/  SYNCS.PHASECHK.TRANS64.TRYWAIT P0, [R148+URZ+0x32400], R13 ;  /* 0x0324000d940075a7 */ /* 0x000e22000800017f */
[----:B------:R-:W-:Y:S04]  /*7f30*/  BSSY B1, `(.L_x_3903) ;  /* 0x0000002000017945 */ /* 0x000fe80003800000 */
[----:B0-----:R-:W-:Y:S05]  /*7f40*/  @!P0 BRA `(.L_x_3904) ;  /* 0x000002fc00608947 */ /* 0x001fea0003800000 */
.L_x_4216:
[----:B------:R-:W-:Y:S05]  /*7f50*/  BSYNC B1 ;  /* 0x0000000000017941 */ /* 0x000fea0003800000 */
.L_x_3903:
[----:B-1----:R-:W2:Y:S04]  /*7f60*/  LDL R4, [R1+0x460] ;  /* 0x0004600001047983 */ /* 0x002ea80000100800 */
[----:B------:R-:W4:Y:S04]  /*7f70*/  LDL R0, [R1+0x470] ;  /* 0x0004700001007983 */ /* 0x000f280000100800 */
[----:B------:R-:W4:Y:S01]  /*7f80*/  LDL R6, [R1+0x50] ;  /* 0x0000500001067983 */ /* 0x000f220000100800 */
[----:B---3-5:R-:W-:Y:S01]  /*7f90*/  IMAD.MOV.U32 R7, RZ, RZ, R8 ;  /* 0x000000ffff077224 */ /* 0x028fe200078e0008 */
[----:B------:R-:W-:Y:S01]  /*7fa0*/  BSSY B1, `(.L_x_3905) ;  /* 0x0000073000017945 */ /* 0x000fe20003800000 */
[----:B--2---:R-:W-:Y:S01]  /*7fb0*/  LOP3.LUT P0, RZ, R4, 0x4, RZ, 0xc0, !PT ;  /* 0x0000000404ff7812 */ /* 0x004fe2000780c0ff */
[----:B----4-:R-:W-:-:S04]  /*7fc0*/  IMAD.IADD R5, R192, 0x1, R0 ;  /* 0x00000001c0057824 */ /* 0x010fc800078e0200 */
[----:B------:R-:W-:Y:S01]  /*7fd0*/  IMAD R12, R5, 0x2, R148 ;  /* 0x00000002050c7824 */ /* 0x000fe200078e0294 */
[----:B------:R-:W-:-:S03]  /*7fe0*/  MOV R5, R20 ;  /* 0x0000001400057202 */ /* 0x000fc60000000f00 */
[C---:B------:R-:W-:Y:S01]  /*7ff0*/  VIADD R4, R12.reuse, 0x18400 ;  /* 0x000184000c047836 */ /* 0x040fe20000000000 */
[----:B------:R-:W-:Y:S01]  /*8000*/  PRMT R14, R5, 0x7610, R14 ;  /* 0x00007610050e7816 */ /* 0x000fe2000000000e */
[----:B------:R-:W-:Y:S02]  /*8010*/  VIADD R0, R12, 0x18440 ;  /* 0x000184400c007836 */ /* 0x000fe40000000000 */
[----:B------:R-:W-:Y:S02]  /*8020*/  @P0 VIADD R0, R4, 0xffffffc0 ;  /* 0xffffffc004000836 */ /* 0x000fe40000000000 */
[----:B------:R-:W-:Y:S02]  /*8030*/  IMAD R4, R6, -0x80, R53 ;  /* 0xffffff8006047824 */ /* 0x000fe400078e0235 */
[----:B------:R-:W-:Y:S02]  /*8040*/  IMAD.MOV.U32 R6, RZ, RZ, R21 ;  /* 0x000000ffff067224 */ /* 0x000fe400078e0015 */
[----:B------:R-:W-:Y:S01]  /*8050*/  IMAD.MOV.U32 R5, RZ, RZ, R9 ;  /* 0x000000ffff057224 */ /* 0x000fe200078e0009 */
[----:B------:R-:W-:Y:S01]  /*8060*/  VIMNMX R65, R4, 0x80, PT ;  /* 0x0000008004417848 */ /* 0x000fe20003fe0100 */
[----:B------:R-:W-:Y:S01]  /*8070*/  IMAD.MOV.U32 R4, RZ, RZ, R2 ;  /* 0x000000ffff047224 */ /* 0x000fe200078e0002 */
[----:B------:R-:W-:Y:S01]  /*8080*/  PRMT R13, R6, 0x7610, R13 ;  /* 0x00007610060d7816 */ /* 0x000fe2000000000d */
[----:B------:R-:W-:Y:S01]  /*8090*/  IMAD.MOV.U32 R6, RZ, RZ, R10 ;  /* 0x000000ffff067224 */ /* 0x000fe200078e000a */
[----:B------:R-:W-:-:S02]  /*80a0*/  ISETP.GE.AND P0, PT, R154, R65, PT ;  /* 0x000000419a00720c */ /* 0x000fc40003f06270 */
[----:B------:R-:W-:Y:S01]  /*80b0*/  PRMT R68, R7, 0x5410, R5 ;  /* 0x0000541007447816 */ /* 0x000fe20000000005 */
[----:B------:R-:W-:Y:S01]  /*80c0*/  IMAD.MOV.U32 R5, RZ, RZ, R3 ;  /* 0x000000ffff057224 */ /* 0x000fe200078e0003 */
[----:B------:R-:W-:Y:S01]  /*80d0*/  PRMT R14, R14, 0x5410, R4 ;  /* 0x000054100e0e7816 */ /* 0x000fe20000000004 */
[----:B------:R-:W-:-:S03]  /*80e0*/  IMAD.MOV.U32 R7, RZ, RZ, R11 ;  /* 0x000000ffff077224 */ /* 0x000fc600078e000b */
[----:B------:R-:W-:Y:S02]  /*80f0*/  PRMT R13, R13, 0x5410, R5 ;  /* 0x000054100d0d7816 */ /* 0x000fe40000000005 */
[----:B------:R-:W-:-:S03]  /*8100*/  PRMT R69, R6, 0x5410, R7 ;  /* 0x0000541006457816 */ /* 0x000fc60000000007 */
[----:B------:R-:W-:Y:S05]  /*8110*/  @P0 BRA `(.L_x_3906) ;  /* 0x00000004006c0947 */ /* 0x000fea0003800000 */
[----:B------:R-:W0:Y:S01]  /*8120*/  LDC R4, c[0x0][0x3f4] ;  /* 0x0000fd00ff047b82 */ /* 0x000e220000000800 */
[----:B------:R-:W-:Y:S01]  /*8130*/  BSSY B2, `(.L_x_3907) ;  /* 0x000002e000027945 */ /* 0x000fe20003800000 */
[-C--:B0-----:R-:W-:Y:S02]  /*8140*/  ISETP.GE.AND P0, PT, R156, R4.reuse, PT ;  /* 0x000000049c00720c */ /* 0x081fe40003f06270 */
[----:B------:R-:W-:-:S11]  /*8150*/  ISETP.GE.AND P1, PT, R159, R4, PT ;  /* 0x000000049f00720c */ /* 0x000fd60003f26270 */
[----:B------:R-:W-:Y:S05]  /*8160*/  @P0 BRA `(.L_x_3908) ;  /* 0x0000000000a80947 */ /* 0x000fea0003800000 */
[----:B------:R-:W0:Y:S01]  /*8170*/  LDS.128 R4, [R12+0x18400] ;  /* 0x018400000c047984 */ /* 0x000e220000000c00 */
[----:B------:R-:W-:Y:S02]  /*8180*/  SHF.R.U32.HI R15, RZ, 0x10, R55 ;  /* 0x00000010ff0f7819 */ /* 0x000fe40000011637 */
[----:B------:R-:W-:Y:S02]  /*8190*/  SHF.R.U32.HI R58, RZ, 0x10, R57 ;  /* 0x00000010ff3a7819 */ /* 0x000fe40000011639 */
[----:B------:R-:W-:Y:S01]  /*81a0*/  SHF.R.U64 R63, R54, 0x10, R55 ;  /* 0x00000010363f7819 */ /* 0x000fe20000001237 */
[----:B------:R-:W-:Y:S01]  /*81b0*/  HADD2.F32 R55, -RZ, R28.H0_H0 ;  /* 0x2000001cff377230 */ /* 0x000fe20000004100 */
[----:B------:R-:W-:Y:S01]  /*81c0*/  SHF.R.U64 R62, R56, 0x10, R57 ;  /* 0x00000010383e7819 */ /* 0x000fe20000001239 */
[----:B------:R-:W-:Y:S02]  /*81d0*/  HADD2.F32 R58, -RZ, R58.H0_H0 ;  /* 0x2000003aff3a7230 */ /* 0x000fe40000004100 */
[----:B------:R-:W-:-:S02]  /*81e0*/  HADD2.F32 R56, -RZ, R15.H0_H0 ;  /* 0x2000000fff387230 */ /* 0x000fc40000004100 */
[----:B------:R-:W-:Y:S02]  /*81f0*/  HADD2.F32 R57, -RZ, R28.H1_H1 ;  /* 0x3000001cff397230 */ /* 0x000fe40000004100 */
[--C-:B0-----:R-:W-:Y:S02]  /*8200*/  HADD2.F32 R53, -RZ, R7.reuse.H0_H0 ;  /* 0x20000007ff357230 */ /* 0x101fe40000004100 */
[----:B------:R-:W-:Y:S02]  /*8210*/  HADD2.F32 R54, -RZ, R7.H1_H1 ;  /* 0x30000007ff367230 */ /* 0x000fe40000004100 */
[--C-:B------:R-:W-:Y:S02]  /*8220*/  HADD2.F32 R7, -RZ, R4.reuse.H0_H0 ;  /* 0x20000004ff077230 */ /* 0x100fe40000004100 */
[----:B------:R-:W-:Y:S02]  /*8230*/  HADD2.F32 R4, -RZ, R4.H1_H1 ;  /* 0x30000004ff047230 */ /* 0x000fe40000004100 */
[C---:B------:R-:W-:Y:S01]  /*8240*/  FMUL.FTZ R60, R54.reuse, R58 ;  /* 0x0000003a363c7220 */ /* 0x040fe20000410000 */
        /* <DEDUP_REMOVED lines=12> */
[----:B------:R-:W-:Y:S02]  /*8310*/  HADD2.F32 R53, -RZ, R66.H0_H0 ;  /* 0x20000042ff357230 */ /* 0x000fe40000004100 */
[C---:B------:R-:W-:Y:S01]  /*8320*/  FMUL.FTZ R58, R28.reuse, R55 ;  /* 0x000000371c3a7220 */ /* 0x040fe20000410000 */
[----:B------:R-:W-:Y:S02]  /*8330*/  HADD2.F32 R54, -RZ, R62.H0_H0 ;  /* 0x2000003eff367230 */ /* 0x000fe40000004100 */
[----:B------:R-:W-:Y:S02]  /*8340*/  HADD2.F32 R4, -RZ, R63.H0_H0 ;  /* 0x2000003fff047230 */ /* 0x000fe40000004100 */
[-C--:B------:R-:W-:Y:S01]  /*8350*/  FMUL.FTZ R28, R28, R53.reuse ;  /* 0x000000351c1c7220 */ /* 0x080fe20000410000 */
[----:B------:R-:W-:Y:S01]  /*8360*/  FFMA.FTZ R58, R15, R53, -R58 ;  /* 0x000000350f3a7223 */ /* 0x000fe2000001083a */
[C---:B------:R-:W-:Y:S01]  /*8370*/  FMUL.FTZ R7, R5.reuse, R54 ;  /* 0x0000003605077220 */ /* 0x040fe20000410000 */
[----:B------:R-:W-:Y:S01]  /*8380*/  FMUL.FTZ R59, R5, R4 ;  /* 0x00000004053b7220 */ /* 0x000fe20000410000 */
[----:B------:R-:W-:-:S02]  /*8390*/  FFMA.FTZ R15, R15, R55, R28 ;  /* 0x000000370f0f7223 */ /* 0x000fc4000001001c */
[C---:B------:R-:W-:Y:S01]  /*83a0*/  FFMA.FTZ R5, R6.reuse, R4, -R7 ;  /* 0x0000000406057223 */ /* 0x040fe20000010807 */
[----:B------:R-:W-:Y:S01]  /*83b0*/  F2FP.F16.F32.PACK_AB R7, R61, R60 ;  /* 0x0000003c3d07723e */ /* 0x000fe200000000ff */
[----:B------:R-:W-:Y:S01]  /*83c0*/  FFMA.FTZ R54, R6, R54, R59 ;  /* 0x0000003606367223 */ /* 0x000fe2000001003b */
[----:B------:R-:W-:Y:S02]  /*83d0*/  F2FP.F16.F32.PACK_AB R4, R57, R56 ;  /* 0x000000383904723e */ /* 0x000fe400000000ff */
[----:B------:R-:W-:Y:S02]  /*83e0*/  F2FP.F16.F32.PACK_AB R6, R15, R58 ;  /* 0x0000003a0f06723e */ /* 0x000fe400000000ff */
[----:B------:R-:W-:-:S05]  /*83f0*/  F2FP.F16.F32.PACK_AB R5, R54, R5 ;  /* 0x000000053605723e */ /* 0x000fca00000000ff */
[----:B------:R0:W-:Y:S02]  /*8400*/  STS.128 [R12+0x18400], R4 ;  /* 0x018400040c007388 */ /* 0x0001e40000000c00 */
.L_x_3908:
[----:B------:R-:W-:Y:S05]  /*8410*/  BSYNC B2 ;  /* 0x0000000000027941 */ /* 0x000fea0003800000 */
.L_x_3907:
[----:B------:R-:W-:Y:S05]  /*8420*/  @P1 BRA `(.L_x_3906) ;  /* 0x0000000000a81947 */ /* 0x000fea0003800000 */
[----:B0-----:R-:W0:Y:S01]  /*8430*/  LDS.128 R4, [R0] ;  /* 0x0000000000047984 */ /* 0x001e220000000c00 */
[----:B------:R-:W-:Y:S01]  /*8440*/  SHF.R.U32.HI R28, RZ, 0x10, R27 ;  /* 0x00000010ff1c7819 */ /* 0x000fe2000001161b */
[----:B------:R-:W-:Y:S01]  /*8450*/  HADD2.F32 R53, -RZ, R66.H1_H1 ;  /* 0x30000042ff357230 */ /* 0x000fe20000004100 */
[----:B------:R-:W-:Y:S02]  /*8460*/  SHF.R.U32.HI R54, RZ, 0x10, R25 ;  /* 0x00000010ff367819 */ /* 0x000fe40000011619 */
[----:B------:R-:W-:Y:S01]  /*8470*/  SHF.R.U64 R59, R26, 0x10, R27 ;  /* 0x000000101a3b7819 */ /* 0x000fe2000000121b */
[----:B------:R-:W-:Y:S01]  /*8480*/  HADD2.F32 R28, -RZ, R28.H0_H0 ;  /* 0x2000001cff1c7230 */ /* 0x000fe20000004100 */
[----:B------:R-:W-:Y:S01]  /*8490*/  SHF.R.U64 R58, R24, 0x10, R25 ;  /* 0x00000010183a7819 */ /* 0x000fe20000001219 */
[----:B------:R-:W-:Y:S02]  /*84a0*/  HADD2.F32 R54, -RZ, R54.H0_H0 ;  /* 0x20000036ff367230 */ /* 0x000fe40000004100 */
[----:B------:R-:W-:-:S02]  /*84b0*/  HADD2.F32 R27, -RZ, R64.H0_H0 ;  /* 0x20000040ff1b7230 */ /* 0x000fc40000004100 */
        /* <DEDUP_REMOVED lines=14> */
[----:B------:R-:W-:Y:S02]  /*85a0*/  HADD2.F32 R27, -RZ, R67.H0_H0 ;  /* 0x20000043ff1b7230 */ /* 0x000fe40000004100 */
[----:B------:R-:W-:Y:S01]  /*85b0*/  FFMA.FTZ R53, R7, R53, R54 ;  /* 0x0000003507357223 */ /* 0x000fe20000010036 */
[----:B------:R-:W-:-:S02]  /*85c0*/  HADD2.F32 R5, -RZ, R5.H1_H1 ;  /* 0x30000005ff057230 */ /* 0x000fc40000004100 */
[----:B------:R-:W-:Y:S02]  /*85d0*/  HADD2.F32 R25, -RZ, R64.H1_H1 ;  /* 0x30000040ff197230 */ /* 0x000fe40000004100 */
        /* <DEDUP_REMOVED lines=14> */
[----:B------:R1:W-:Y:S02]  /*86c0*/  STS.128 [R0], R4 ;  /* 0x0000000400007388 */ /* 0x0003e40000000c00 */
.L_x_3906:
[----:B------:R-:W-:Y:S05]  /*86d0*/  BSYNC B1 ;  /* 0x0000000000017941 */ /* 0x000fea0003800000 */
.L_x_3905:
[----:B------:R-:W-:-:S13]  /*86e0*/  ISETP.GE.AND P0, PT, R166, R65, PT ;  /* 0x00000041a600720c */ /* 0x000fda0003f06270 */
[----:B------:R-:W-:Y:S05]  /*86f0*/  @P0 BRA `(.L_x_3909) ;  /* 0x0000001800500947 */ /* 0x000fea0003800000 */
[----:B01----:R-:W0:Y:S01]  /*8700*/  LDC R4, c[0x0][0x3f4] ;  /* 0x0000fd00ff047b82 */ /* 0x003e220000000800 */
[----:B------:R-:W-:Y:S01]  /*8710*/  BSSY B1, `(.L_x_3910) ;  /* 0x000002e000017945 */ /* 0x000fe20003800000 */
[-C--:B0-----:R-:W-:Y:S02]  /*8720*/  ISETP.GE.AND P0, PT, R156, R4.reuse, PT ;  /* 0x000000049c00720c */ /* 0x081fe40003f06270 */
[----:B------:R-:W-:-:S11]  /*8730*/  ISETP.GE.AND P1, PT, R159, R4, PT ;  /* 0x000000049f00720c */ /* 0x000fd60003f26270 */
[----:B------:R-:W-:Y:S05]  /*8740*/  @P0 BRA `(.L_x_3911) ;  /* 0x0000000000a80947 */ /* 0x000fea0003800000 */
[----:B------:R-:W0:Y:S01]  /*8750*/  LDS.128 R4, [R12+0x1a400] ;  /* 0x01a400000c047984 */ /* 0x000e220000000c00 */
[----:B------:R-:W-:Y:S01]  /*8760*/  SHF.R.U32.HI R26, RZ, 0x10, R11 ;  /* 0x00000010ff1a7819 */ /* 0x000fe2000001160b */
[----:B------:R-:W-:Y:S01]  /*8770*/  HADD2.F32 R25, -RZ, R69.H0_H0 ;  /* 0x20000045ff197230 */ /* 0x000fe20000004100 */
[----:B------:R-:W-:Y:S01]  /*8780*/  SHF.R.U32.HI R24, RZ, 0x10, R9 ;  /* 0x00000010ff187819 */ /* 0x000fe20000011609 */
[----:B------:R-:W-:Y:S01]  /*8790*/  HADD2.F32 R15, -RZ, R68.H0_H0 ;  /* 0x20000044ff0f7230 */ /* 0x000fe20000004100 */
[----:B------:R-:W-:Y:S01]  /*87a0*/  SHF.R.U64 R55, R10, 0x10, R11 ;  /* 0x000000100a377819 */ /* 0x000fe2000000120b */
[----:B------:R-:W-:Y:S01]  /*87b0*/  HADD2.F32 R26, -RZ, R26.H0_H0 ;  /* 0x2000001aff1a7230 */ /* 0x000fe20000004100 */
[----:B------:R-:W-:Y:S01]  /*87c0*/  SHF.R.U64 R56, R8, 0x10, R9 ;  /* 0x0000001008387819 */ /* 0x000fe20000001209 */
[----:B------:R-:W-:Y:S02]  /*87d0*/  HADD2.F32 R24, -RZ, R24.H0_H0 ;  /* 0x20000018ff187230 */ /* 0x000fe40000004100 */
[----:B0-----:R-:W-:-:S02]  /*87e0*/  HADD2.F32 R10, -RZ, R7.H0_H0 ;  /* 0x20000007ff0a7230 */ /* 0x001fc40000004100 */
[----:B------:R-:W-:Y:S02]  /*87f0*/  HADD2.F32 R11, -RZ, R7.H1_H1 ;  /* 0x30000007ff0b7230 */ /* 0x000fe40000004100 */
[--C-:B------:R-:W-:Y:S02]  /*8800*/  HADD2.F32 R7, -RZ, R4.reuse.H0_H0 ;  /* 0x20000004ff077230 */ /* 0x100fe40000004100 */
[----:B------:R-:W-:Y:S02]  /*8810*/  HADD2.F32 R4, -RZ, R4.H1_H1 ;  /* 0x30000004ff047230 */ /* 0x000fe40000004100 */
[C---:B------:R-:W-:Y:S01]  /*8820*/  FMUL.FTZ R27, R11.reuse, R26 ;  /* 0x0000001a0b1b7220 */ /* 0x040fe20000410000 */
[----:B------:R-:W-:Y:S01]  /*8830*/  FMUL.FTZ R11, R11, R24 ;  /* 0x000000180b0b7220 */ /* 0x000fe20000410000 */
[--C-:B------:R-:W-:Y:S02]  /*8840*/  HADD2.F32 R8, -RZ, R6.reuse.H0_H0 ;  /* 0x20000006ff087230 */ /* 0x100fe40000004100 */
[----:B------:R-:W-:Y:S01]  /*8850*/  FMUL.FTZ R28, R4, R25 ;  /* 0x00000019041c7220 */ /* 0x000fe20000410000 */
[----:B------:R-:W-:-:S02]  /*8860*/  HADD2.F32 R9, -RZ, R6.H1_H1 ;  /* 0x30000006ff097230 */ /* 0x000fc40000004100 */
[C---:B------:R-:W-:Y:S01]  /*8870*/  FFMA.FTZ R53, R10.reuse, R24, -R27 ;  /* 0x000000180a357223 */ /* 0x040fe2000001081b */
[--C-:B------:R-:W-:Y:S02]  /*8880*/  HADD2.F32 R6, -RZ, R5.reuse.H0_H0 ;  /* 0x20000005ff067230 */ /* 0x100fe40000004100 */
[----:B------:R-:W-:Y:S01]  /*8890*/  FFMA.FTZ R54, R10, R26, R11 ;  /* 0x0000001a0a367223 */ /* 0x000fe2000001000b */
[-C--:B------:R-:W-:Y:S01]  /*88a0*/  FMUL.FTZ R24, R4, R15.reuse ;  /* 0x0000000f04187220 */ /* 0x080fe20000410000 */
[C---:B------:R-:W-:Y:S01]  /*88b0*/  FFMA.FTZ R28, R7.reuse, R15, -R28 ;  /* 0x0000000f071c7223 */ /* 0x040fe2000001081c */
[----:B------:R-:W-:Y:S02]  /*88c0*/  HADD2.F32 R5, -RZ, R5.H1_H1 ;  /* 0x30000005ff057230 */ /* 0x000fe40000004100 */
[----:B------:R-:W-:Y:S02]  /*88d0*/  HADD2.F32 R15, -RZ, R69.H1_H1 ;  /* 0x30000045ff0f7230 */ /* 0x000fe40000004100 */
[----:B------:R-:W-:Y:S01]  /*88e0*/  FFMA.FTZ R25, R7, R25, R24 ;  /* 0x0000001907197223 */ /* 0x000fe20000010018 */
[----:B------:R-:W-:-:S02]  /*88f0*/  HADD2.F32 R10, -RZ, R68.H1_H1 ;  /* 0x30000044ff0a7230 */ /* 0x000fc40000004100 */
[----:B------:R-:W-:Y:S02]  /*8900*/  HADD2.F32 R11, -RZ, R55.H0_H0 ;  /* 0x20000037ff0b7230 */ /* 0x000fe40000004100 */
[C---:B------:R-:W-:Y:S01]  /*8910*/  FMUL.FTZ R27, R9.reuse, R15 ;  /* 0x0000000f091b7220 */ /* 0x040fe20000410000 */
[----:B------:R-:W-:Y:S02]  /*8920*/  HADD2.F32 R4, -RZ, R56.H0_H0 ;  /* 0x20000038ff047230 */ /* 0x000fe40000004100 */
[-C--:B------:R-:W-:Y:S01]  /*8930*/  FMUL.FTZ R26, R9, R10.reuse ;  /* 0x0000000a091a7220 */ /* 0x080fe20000410000 */
[C---:B------:R-:W-:Y:S01]  /*8940*/  FMUL.FTZ R7, R5.reuse, R11 ;  /* 0x0000000b05077220 */ /* 0x040fe20000410000 */
[C---:B------:R-:W-:Y:S01]  /*8950*/  FFMA.FTZ R27, R8.reuse, R10, -R27 ;  /* 0x0000000a081b7223 */ /* 0x040fe2000001081b */
[-C--:B------:R-:W-:Y:S01]  /*8960*/  FMUL.FTZ R24, R5, R4.reuse ;  /* 0x0000000405187220 */ /* 0x080fe20000410000 */
[----:B------:R-:W-:Y:S01]  /*8970*/  FFMA.FTZ R26, R8, R15, R26 ;  /* 0x0000000f081a7223 */ /* 0x000fe2000001001a */
[----:B------:R-:W-:Y:S01]  /*8980*/  FFMA.FTZ R5, R6, R4, -R7 ;  /* 0x0000000406057223 */ /* 0x000fe20000010807 */
[----:B------:R-:W-:Y:S01]  /*8990*/  F2FP.F16.F32.PACK_AB R7, R54, R53 ;  /* 0x000000353607723e */ /* 0x000fe200000000ff */
[----:B------:R-:W-:Y:S01]  /*89a0*/  FFMA.FTZ R24, R6, R11, R24 ;  /* 0x0000000b06187223 */ /* 0x000fe20000010018 */
[----:B------:R-:W-:-:S02]  /*89b0*/  F2FP.F16.F32.PACK_AB R4, R25, R28 ;  /* 0x0000001c1904723e */ /* 0x000fc400000000ff */
[----:B------:R-:W-:Y:S02]  /*89c0*/  F2FP.F16.F32.PACK_AB R6, R26, R27 ;  /* 0x0000001b1a06723e */ /* 0x000fe400000000ff */
[----:B------:R-:W-:-:S05]  /*89d0*/  F2FP.F16.F32.PACK_AB R5, R24, R5 ;  /* 0x000000051805723e */ /* 0x000fca00000000ff */
[----:B------:R0:W-:Y:S02]  /*89e0*/  STS.128 [R12+0x1a400], R4 ;  /* 0x01a400040c007388 */ /* 0x0001e40000000c00 */
.L_x_3911:
[----:B------:R-:W-:Y:S05]  /*89f0*/  BSYNC B1 ;  /* 0x0000000000017941 */ /* 0x000fea0003800000 */
.L_x_3910:
[----:B------:R-:W-:Y:S05]  /*8a00*/  @P1 BRA `(.L_x_3909) ;  /* 0x00000014008c1947 */ /* 0x000fea0003800000 */
[----:B0-----:R-:W0:Y:S01]  /*8a10*/  LDS.128 R4, [R0+0x2000] ;  /* 0x0020000000047984 */ /* 0x001e220000000c00 */
[----:B------:R-:W-:Y:S01]  /*8a20*/  SHF.R.U32.HI R12, RZ, 0x10, R3 ;  /* 0x00000010ff0c7819 */ /* 0x000fe20000011603 */
[--C-:B------:R-:W-:Y:S01]  /*8a30*/  HADD2.F32 R15, -RZ, R14.reuse.H1_H1 ;  /* 0x3000000eff0f7230 */ /* 0x100fe20000004100 */
[--C-:B------:R-:W-:Y:S01]  /*8a40*/  SHF.R.U32.HI R10, RZ, 0x10, R21.reuse ;  /* 0x00000010ff0a7819 */ /* 0x100fe20000011615 */
[----:B------:R-:W-:Y:S01]  /*8a50*/  HADD2.F32 R11, -RZ, R14.H0_H0 ;  /* 0x2000000eff0b7230 */ /* 0x000fe20000004100 */
[----:B------:R-:W-:Y:S01]  /*8a60*/  SHF.R.U64 R24, R20, 0x10, R21 ;  /* 0x0000001014187819 */ /* 0x000fe20000001215 */
[----:B------:R-:W-:Y:S01]  /*8a70*/  HADD2.F32 R12, -RZ, R12.H0_H0 ;  /* 0x2000000cff0c7230 */ /* 0x000fe20000004100 */
[----:B------:R-:W-:Y:S01]  /*8a80*/  SHF.R.U64 R20, R2, 0x10, R3 ;  /* 0x0000001002147819 */ /* 0x000fe20000001203 */
[----:B------:R-:W-:Y:S02]  /*8a90*/  HADD2.F32 R10, -RZ, R10.H0_H0 ;  /* 0x2000000aff0a7230 */ /* 0x000fe40000004100 */
[----:B0-----:R-:W-:-:S02]  /*8aa0*/  HADD2.F32 R9, -RZ, R7.H1_H1 ;  /* 0x30000007ff097230 */ /* 0x001fc40000004100 */
[--C-:B------:R-:W-:Y:S02]  /*8ab0*/  HADD2.F32 R2, -RZ, R4.reuse.H0_H0 ;  /* 0x20000004ff027230 */ /* 0x100fe40000004100 */
[----:B------:R-:W-:Y:S02]  /*8ac0*/  HADD2.F32 R4, -RZ, R4.H1_H1 ;  /* 0x30000004ff047230 */ /* 0x000fe40000004100 */
[C---:B------:R-:W-:Y:S01]  /*8ad0*/  FMUL.FTZ R21, R9.reuse, R12 ;  /* 0x0000000c09157220 */ /* 0x040fe20000410000 */
[----:B------:R-:W-:Y:S02]  /*8ae0*/  HADD2.F32 R8, -RZ, R7.H0_H0 ;  /* 0x20000007ff087230 */ /* 0x000fe40000004100 */
[----:B------:R-:W-:Y:S01]  /*8af0*/  FMUL.FTZ R25, R9, R10 ;  /* 0x0000000a09197220 */ /* 0x000fe20000410000 */
[--C-:B------:R-:W-:Y:S02]  /*8b00*/  HADD2.F32 R7, -RZ, R6.reuse.H0_H0 ;  /* 0x20000006ff077230 */ /* 0x100fe40000004100 */
[----:B------:R-:W-:Y:S01]  /*8b10*/  FMUL.FTZ R9, R4, R15 ;  /* 0x0000000f04097220 */ /* 0x000fe20000410000 */
[----:B------:R-:W-:-:S02]  /*8b20*/  HADD2.F32 R6, -RZ, R6.H1_H1 ;  /* 0x30000006ff067230 */ /* 0x000fc40000004100 */
[----:B------:R-:W-:Y:S01]  /*8b30*/  FFMA.FTZ R14, R8, R10, -R21 ;  /* 0x0000000a080e7223 */ /* 0x000fe20000010815 */
[-C--:B------:R-:W-:Y:S01]  /*8b40*/  FMUL.FTZ R21, R4, R11.reuse ;  /* 0x0000000b04157220 */ /* 0x080fe20000410000 */
[----:B------:R-:W-:Y:S01]  /*8b50*/  FFMA.FTZ R11, R2, R11, -R9 ;  /* 0x0000000b020b7223 */ /* 0x000fe20000010809 */
[----:B------:R-:W-:Y:S02]  /*8b60*/  HADD2.F32 R9, -RZ, R13.H1_H1 ;  /* 0x3000000dff097230 */ /* 0x000fe40000004100 */
[----:B------:R-:W-:Y:S01]  /*8b70*/  FFMA.FTZ R25, R8, R12, R25 ;  /* 0x0000000c08197223 */ /* 0x000fe20000010019 */
[----:B------:R-:W-:Y:S02]  /*8b80*/  HADD2.F32 R3, -RZ, R5.H0_H0 ;  /* 0x20000005ff037230 */ /* 0x000fe40000004100 */
[----:B------:R-:W-:Y:S01]  /*8b90*/  FFMA.FTZ R2, R2, R15, R21 ;  /* 0x0000000f02027223 */ /* 0x000fe20000010015 */
[----:B------:R-:W-:Y:S02]  /*8ba0*/  HADD2.F32 R13, -RZ, R13.H0_H0 ;  /* 0x2000000dff0d7230 */ /* 0x000fe40000004100 */
[----:B------:R-:W-:Y:S01]  /*8bb0*/  FMUL.FTZ R10, R6, R9 ;  /* 0x00000009060a7220 */ /* 0x000fe20000410000 */
[----:B------:R-:W-:-:S02]  /*8bc0*/  HADD2.F32 R5, -RZ, R5.H1_H1 ;  /* 0x30000005ff057230 */ /* 0x000fc40000004100 */
[----:B------:R-:W-:Y:S02]  /*8bd0*/  HADD2.F32 R8, -RZ, R20.H0_H0 ;  /* 0x20000014ff087230 */ /* 0x000fe40000004100 */
[-C--:B------:R-:W-:Y:S01]  /*8be0*/  FMUL.FTZ R12, R6, R13.reuse ;  /* 0x0000000d060c7220 */ /* 0x080fe20000410000 */
[----:B------:R-:W-:Y:S02]  /*8bf0*/  HADD2.F32 R4, -RZ, R24.H0_H0 ;  /* 0x20000018ff047230 */ /* 0x000fe40000004100 */
[----:B------:R-:W-:Y:S01]  /*8c00*/  FFMA.FTZ R10, R7, R13, -R10 ;  /* 0x0000000d070a7223 */ /* 0x000fe2000001080a */
[----:B------:R-:W-:Y:S01]  /*8c10*/  FMUL.FTZ R6, R5, R8 ;  /* 0x0000000805067220 */ /* 0x000fe20000410000 */
[----:B------:R-:W-:Y:S01]  /*8c20*/  FFMA.FTZ R9, R7, R9, R12 ;  /* 0x0000000907097223 */ /* 0x000fe2000001000c */
[----:B------:R-:W-:Y:S01]  /*8c30*/  FMUL.FTZ R15, R5, R4 ;  /* 0x00000004050f7220 */ /* 0x000fe20000410000 */
[----:B------:R-:W-:Y:S01]  /*8c40*/  F2FP.F16.F32.PACK_AB R7, R25, R14 ;  /* 0x0000000e1907723e */ /* 0x000fe200000000ff */
[C---:B------:R-:W-:Y:S01]  /*8c50*/  FFMA.FTZ R5, R3.reuse, R4, -R6 ;  /* 0x0000000403057223 */ /* 0x040fe20000010806 */
[----:B------:R-:W-:Y:S01]  /*8c60*/  F2FP.F16.F32.PACK_AB R4, R2, R11 ;  /* 0x0000000b0204723e */ /* 0x000fe200000000ff */
[----:B------:R-:W-:Y:S01]  /*8c70*/  FFMA.FTZ R8, R3, R8, R15 ;  /* 0x0000000803087223 */ /* 0x000fe2000001000f */
[----:B------:R-:W-:-:S04]  /*8c80*/  F2FP.F16.F32.PACK_AB R6, R9, R10 ;  /* 0x0000000a0906723e */ /* 0x000fc800000000ff */
[----:B------:R-:W-:-:S05]  /*8c90*/  F2FP.F16.F32.PACK_AB R5, R8, R5 ;  /* 0x000000050805723e */ /* 0x000fca00000000ff */
[----:B------:R2:W-:Y:S01]  /*8ca0*/  STS.128 [R0+0x2000], R4 ;  /* 0x0020000400007388 */ /* 0x0005e20000000c00 */
[----:B------:R-:W-:Y:S05]  /*8cb0*/  BRA `(.L_x_3909) ;  /* 0x0000001000e07947 */ /* 0x000fea0003800000 */
.L_x_3896:
[----:B------:R-:W0:Y:S01]  /*8cc0*/  LDC R21, c[0x0][0x448] ;  /* 0x00011200ff157b82 */ /* 0x000e220000000800 */
[----:B------:R-:W-:Y:S01]  /*8cd0*/  IMAD R7, R193, 0x40, R0 ;  /* 0x00000040c1077824 */ /* 0x000fe200078e0200 */
[----:B------:R-:W-:Y:S01]  /*8ce0*/  ULDC.64 UR4, c[0x0][0x3f8] ;  /* 0x0000fe0000047ab9 */ /* 0x000fe20000000a00 */
[----:B------:R-:W-:Y:S01]  /*8cf0*/  ULDC.64 UR6, c[0x0][0x408] ;  /* 0x0001020000067ab9 */ /* 0x000fe20000000a00 */
[----:B------:R-:W-:Y:S01]  /*8d00*/  MOV R4, R24 ;  /* 0x0000001800047202 */ /* 0x000fe20000000f00 */
        /* <DEDUP_REMOVED lines=12> */
[----:B------:R-:W-:-:S04]  /*8dd0*/  IMAD.WIDE.U32 R2, R7, UR4, R2 ;  /* 0x0000000407027c25 */ /* 0x000fc8000f8e0002 */
[C---:B------:R-:W-:Y:S01]  /*8de0*/  IMAD R9, R7.reuse, UR5, R8 ;  /* 0x0000000507097c24 */ /* 0x040fe2000f8e0208 */
[----:B------:R-:W-:Y:S01]  /*8df0*/  ULDC.64 UR4, c[0x0][0x3e8] ;  /* 0x0000fa0000047ab9 */ /* 0x000fe20000000a00 */
        /* <DEDUP_REMOVED lines=10> */
[----:B------:R-:W0:Y:S01]  /*8ea0*/  LDC R59, c[0x0][0x3f4] ;  /* 0x0000fd00ff3b7b82 */ /* 0x000e220000000800 */
[----:B------:R-:W1:Y:S01]  /*8eb0*/  SHFL.IDX PT, R3, R25, RZ, 0x1c1f ;  /* 0x001c1fff19037589 */ /* 0x000e6200000e0000 */
[----:B------:R-:W-:-:S03]  /*8ec0*/  IMAD R53, R28, R21, RZ ;  /* 0x000000151c357224 */ /* 0x000fc600078e02ff */
[----:B------:R-:W2:Y:S04]  /*8ed0*/  SHFL.IDX PT, R2, R24, RZ, 0x1c1f ;  /* 0x001c1fff18027589 */ /* 0x000ea800000e0000 */
[----:B------:R-:W3:Y:S04]  /*8ee0*/  SHFL.IDX PT, R14, R27, RZ, 0x1c1f ;  /* 0x001c1fff1b0e7589 */ /* 0x000ee800000e0000 */
[----:B------:R-:W4:Y:S01]  /*8ef0*/  SHFL.IDX PT, R4, R26, RZ, 0x1c1f ;  /* 0x001c1fff1a047589 */ /* 0x000f2200000e0000 */
[----:B0-----:R-:W-:-:S04]  /*8f00*/  ISETP.GE.AND P0, PT, R22, R59, PT ;  /* 0x0000003b1600720c */ /* 0x001fc80003f06270 */
[----:B------:R-:W-:-:S13]  /*8f10*/  ISETP.GE.OR P1, PT, R0, R53, P0 ;  /* 0x000000350000720c */ /* 0x000fda0000726670 */
[C---:B------:R-:W-:Y:S01]  /*8f20*/  @!P1 IMAD.SHL.U32 R5, R22.reuse, 0x2, RZ ;  /* 0x0000000216059824 */ /* 0x040fe200078e00ff */
[----:B------:R-:W-:-:S04]  /*8f30*/  @!P1 SHF.L.U64.HI R21, R22, 0x1, R23 ;  /* 0x0000000116159819 */ /* 0x000fc80000010217 */
[----:B-1----:R-:W-:-:S05]  /*8f40*/  @!P1 IADD3 R6, P2, R3, R5, RZ ;  /* 0x0000000503069210 */ /* 0x002fca0007f5e0ff */
[----:B--2---:R-:W-:Y:S01]  /*8f50*/  @!P1 IMAD.X R7, R2, 0x1, R21, P2 ;  /* 0x0000000102079824 */ /* 0x004fe200010e0615 */
[----:B---3--:R-:W-:-:S04]  /*8f60*/  @!P1 IADD3 R14, P2, R14, R5, RZ ;  /* 0x000000050e0e9210 */ /* 0x008fc80007f5e0ff */
[----:B------:R-:W2:Y:S01]  /*8f70*/  @!P1 LD.E.128 R8, desc[UR44][R6.64] ;  /* 0x0000002c06089980 */ /* 0x000ea2000c101d00 */
[----:B----4-:R-:W-:-:S04]  /*8f80*/  @!P1 IMAD.X R3, R4, 0x1, R21, P2 ;  /* 0x0000000104039824 */ /* 0x010fc800010e0615 */
[----:B------:R-:W-:-:S05]  /*8f90*/  @!P1 IMAD.MOV.U32 R15, RZ, RZ, R3 ;  /* 0x000000ffff0f9224 */ /* 0x000fca00078e0003 */
[----:B------:R0:W3:Y:S01]  /*8fa0*/  @!P1 LD.E.128 R4, desc[UR44][R14.64] ;  /* 0x0000002c0e049980 */ /* 0x0000e2000c101d00 */
[----:B------:R-:W-:Y:S02]  /*8fb0*/  CS2R R54, SRZ ;  /* 0x0000000000367805 */ /* 0x000fe4000001ff00 */
[----:B------:R-:W-:Y:S02]  /*8fc0*/  CS2R R56, SRZ ;  /* 0x0000000000387805 */ /* 0x000fe4000001ff00 */
[----:B------:R-:W-:Y:S01]  /*8fd0*/  CS2R R20, SRZ ;  /* 0x0000000000147805 */ /* 0x000fe2000001ff00 */
[----:B------:R-:W1:Y:S04]  /*8fe0*/  SHFL.IDX PT, R25, R25, 0x1, 0x1c1f ;  /* 0x003c1f0019197f89 */ /* 0x000e6800000e0000 */
[----:B------:R-:W4:Y:S04]  /*8ff0*/  SHFL.IDX PT, R24, R24, 0x1, 0x1c1f ;  /* 0x003c1f0018187f89 */ /* 0x000f2800000e0000 */
[----:B0-----:R0:W0:Y:S04]  /*9000*/  SHFL.IDX PT, R14, R27, 0x1, 0x1c1f ;  /* 0x003c1f001b0e7f89 */ /* 0x00102800000e0000 */
[----:B------:R-:W0:Y:S01]  /*9010*/  SHFL.IDX PT, R26, R26, 0x1, 0x1c1f ;  /* 0x003c1f001a1a7f89 */ /* 0x000e2200000e0000 */
[----:B--2---:R-:W-:-:S02]  /*9020*/  @!P1 IMAD.MOV.U32 R54, RZ, RZ, R8 ;  /* 0x000000ffff369224 */ /* 0x004fc400078e0008 */
[----:B------:R-:W-:Y:S02]  /*9030*/  @!P1 IMAD.MOV.U32 R55, RZ, RZ, R9 ;  /* 0x000000ffff379224 */ /* 0x000fe400078e0009 */
[----:B------:R-:W-:Y:S02]  /*9040*/  IMAD.MOV.U32 R2, RZ, RZ, R54 ;  /* 0x000000ffff027224 */ /* 0x000fe400078e0036 */
[----:B------:R-:W-:Y:S01]  /*9050*/  @!P1 IMAD.MOV.U32 R56, RZ, RZ, R10 ;  /* 0x000000ffff389224 */ /* 0x000fe200078e000a */
[----:B------:R-:W-:Y:S01]  /*9060*/  MOV R3, R55 ;  /* 0x0000003700037202 */ /* 0x000fe20000000f00 */
[----:B------:R-:W-:Y:S01]  /*9070*/  @!P1 IMAD.MOV.U32 R57, RZ, RZ, R11 ;  /* 0x000000ffff399224 */ /* 0x000fe200078e000b */
[----:B------:R-:W-:Y:S01]  /*9080*/  PRMT R65, R65, 0x5410, R2 ;  /* 0x0000541041417816 */ /* 0x000fe20000000002 */
[----:B---3--:R-:W-:Y:S01]  /*9090*/  @!P1 IMAD.MOV.U32 R20, RZ, RZ, R6 ;  /* 0x000000ffff149224 */ /* 0x008fe200078e0006 */
[----:B------:R-:W-:Y:S02]  /*90a0*/  PRMT R60, R3, 0x7610, R60 ;  /* 0x00007610033c7816 */ /* 0x000fe4000000003c */
[----:B------:R-:W-:Y:S01]  /*90b0*/  CS2R R2, SRZ ;  /* 0x0000000000027805 */ /* 0x000fe2000001ff00 */
[----:B------:R-:W-:-:S02]  /*90c0*/  @!P1 IMAD.MOV.U32 R21, RZ, RZ, R7 ;  /* 0x000000ffff159224 */ /* 0x000fc400078e0007 */
[----:B------:R-:W-:Y:S01]  /*90d0*/  @!P1 IMAD.MOV.U32 R2, RZ, RZ, R4 ;  /* 0x000000ffff029224 */ /* 0x000fe200078e0004 */
[----:B------:R-:W-:Y:S01]  /*90e0*/  MOV R6, R20 ;  /* 0x0000001400067202 */ /* 0x000fe20000000f00 */
[----:B------:R-:W-:Y:S02]  /*90f0*/  @!P1 IMAD.MOV.U32 R3, RZ, RZ, R5 ;  /* 0x000000ffff039224 */ /* 0x000fe400078e0005 */
[----:B------:R-:W-:Y:S01]  /*9100*/  IMAD.MOV.U32 R8, RZ, RZ, R56 ;  /* 0x000000ffff087224 */ /* 0x000fe200078e0038 */
[----:B------:R-:W-:Y:S01]  /*9110*/  PRMT R65, R6, 0x7610, R65 ;  /* 0x0000761006417816 */ /* 0x000fe20000000041 */
[----:B------:R-:W-:Y:S02]  /*9120*/  IMAD.MOV.U32 R9, RZ, RZ, R57 ;  /* 0x000000ffff097224 */ /* 0x000fe400078e0039 */
[----:B------:R-:W-:Y:S02]  /*9130*/  IMAD.MOV.U32 R4, RZ, RZ, R2 ;  /* 0x000000ffff047224 */ /* 0x000fe400078e0002 */
[----:B------:R-:W-:Y:S01]  /*9140*/  IMAD.MOV.U32 R5, RZ, RZ, R3 ;  /* 0x000000ffff057224 */ /* 0x000fe200078e0003 */
[----:B------:R-:W-:Y:S01]  /*9150*/  PRMT R28, R8, 0x5410, R9 ;  /* 0x00005410081c7816 */ /* 0x000fe20000000009 */
[----:B------:R-:W-:Y:S01]  /*9160*/  IMAD.MOV.U32 R7, RZ, RZ, R21 ;  /* 0x000000ffff077224 */ /* 0x000fe200078e0015 */
[----:B------:R-:W-:-:S02]  /*9170*/  PRMT R58, R58, 0x5410, R4 ;  /* 0x000054103a3a7816 */ /* 0x000fc40000000004 */
[----:B------:R-:W-:Y:S02]  /*9180*/  CS2R R8, SRZ ;  /* 0x0000000000087805 */ /* 0x000fe4000001ff00 */
[----:B------:R-:W-:Y:S02]  /*9190*/  PRMT R61, R5, 0x7610, R61 ;  /* 0x00007610053d7816 */ /* 0x000fe4000000003d */
[----:B01--4-:R-:W-:-:S07]  /*91a0*/  PRMT R79, R7, 0x7610, R79 ;  /* 0x00007610074f7816 */ /* 0x013fce000000004f */
.L_x_4226:
[----:B------:R-:W2:Y:S01]  /*91b0*/  LDL R5, [R1+0x204] ;  /* 0x0002040001057983 */ /* 0x000ea20000100800 */
[----:B------:R-:W-:Y:S01]  /*91c0*/  VIADD R0, R0, 0x40 ;  /* 0x0000004000007836 */ /* 0x000fe20000000000 */
[----:B------:R-:W-:Y:S01]  /*91d0*/  BSSY B1, `(.L_x_3913) ;  /* 0x0000016000017945 */ /* 0x000fe20003800000 */
[----:B------:R-:W-:Y:S02]  /*91e0*/  CS2R R10, SRZ ;  /* 0x00000000000a7805 */ /* 0x000fe4000001ff00 */
[----:B------:R-:W-:Y:S02]  /*91f0*/  CS2R R6, SRZ ;  /* 0x0000000000067805 */ /* 0x000fe4000001ff00 */
[----:B------:R-:W-:Y:S02]  /*9200*/  ISETP.GE.AND P1, PT, R0, R53, PT ;  /* 0x000000350000720c */ /* 0x000fe40003f26270 */
[----:B--2---:R-:W-:-:S04]  /*9210*/  LEA.HI R4, R5, R5, RZ, 0x1 ;  /* 0x0000000505047211 */ /* 0x004fc800078f08ff */
[----:B------:R-:W-:-:S05]  /*9220*/  LOP3.LUT R4, R4, 0xfffffffe, RZ, 0xc0, !PT ;  /* 0xfffffffe04047812 */ /* 0x000fca00078ec0ff */
[----:B------:R-:W-:Y:S01]  /*9230*/  IMAD.IADD R0, R5, 0x1, -R4 ;  /* 0x0000000105007824 */ /* 0x000fe200078e0a04 */
[----:B------:R-:W-:-:S04]  /*9240*/  CS2R R4, SRZ ;  /* 0x0000000000047805 */ /* 0x000fc8000001ff00 */
        /* <DEDUP_REMOVED lines=8> */
[-C--:B------:R-:W-:Y:S02]  /*92d0*/  IADD3 R4, P1, R25, R8.reuse, RZ ;  /* 0x0000000819047210 */ /* 0x080fe40007f3e0ff */
[----:B------:R-:W-:-:S03]  /*92e0*/  IADD3 R8, P2, R14, R8, RZ ;  /* 0x000000080e087210 */ /* 0x000fc60007f5e0ff */
[--C-:B------:R-:W-:Y:S02]  /*92f0*/  IMAD.X R5, R24, 0x1, R7.reuse, P1 ;  /* 0x0000000118057824 */ /* 0x100fe400008e0607 */
[----:B------:R-:W-:-:S04]  /*9300*/  IMAD.X R9, R26, 0x1, R7, P2 ;  /* 0x000000011a097824 */ /* 0x000fc800010e0607 */
[----:B------:R-:W5:Y:S04]  /*9310*/  LD.E.128 R4, desc[UR44][R4.64] ;  /* 0x0000002c04047980 */ /* 0x000f68000c101d00 */
[----:B------:R-:W5:Y:S02]  /*9320*/  LD.E.128 R8, desc[UR44][R8.64] ;  /* 0x0000002c08087980 */ /* 0x000f64000c101d00 */
.L_x_3914:
[----:B------:R-:W-:Y:S05]  /*9330*/  BSYNC B1 ;  /* 0x0000000000017941 */ /* 0x000fea0003800000 */
.L_x_3913:
[----:B------:R-:W0:Y:S01]  /*9340*/  SYNCS.PHASECHK.TRANS64.TRYWAIT P1, [R148+URZ+0x32400], R13 ;  /* 0x0324000d940075a7 */ /* 0x000e22000802017f */
[----:B------:R-:W-:Y:S04]  /*9350*/  BSSY B1, `(.L_x_3915) ;  /* 0x0000002000017945 */ /* 0x000fe80003800000 */
[----:B0-----:R-:W-:Y:S05]  /*9360*/  @!P1 BRA `(.L_x_3916) ;  /* 0x000002ec00d89947 */ /* 0x001fea0003800000 */
.L_x_4227:
[----:B------:R-:W-:Y:S05]  /*9370*/  BSYNC B1 ;  /* 0x0000000000017941 */ /* 0x000fea0003800000 */
.L_x_3915:
[----:B------:R-:W2:Y:S01]  /*9380*/  LDL R0, [R1+0x50] ;  /* 0x0000500001007983 */ /* 0x000ea20000100800 */
[----:B-----5:R-:W-:Y:S01]  /*9390*/  IMAD.MOV.U32 R12, RZ, RZ, R8 ;  /* 0x000000ffff0c7224 */ /* 0x020fe200078e0008 */
[----:B------:R-:W-:Y:S01]  /*93a0*/  BSSY B1, `(.L_x_3917) ;  /* 0x000006f000017945 */ /* 0x000fe20003800000 */
[----:B0-----:R-:W-:Y:S02]  /*93b0*/  IMAD.MOV.U32 R13, RZ, RZ, R9 ;  /* 0x000000ffff0d7224 */ /* 0x001fe400078e0009 */
[----:B------:R-:W-:Y:S02]  /*93c0*/  IMAD.MOV.U32 R14, RZ, RZ, R10 ;  /* 0x000000ffff0e7224 */ /* 0x000fe400078e000a */
[----:B------:R-:W-:Y:S02]  /*93d0*/  IMAD.MOV.U32 R80, RZ, RZ, R6 ;  /* 0x000000ffff507224 */ /* 0x000fe400078e0006 */
[----:B------:R-:W-:Y:S02]  /*93e0*/  IMAD.MOV.U32 R81, RZ, RZ, R7 ;  /* 0x000000ffff517224 */ /* 0x000fe400078e0007 */
[----:B--2---:R-:W-:Y:S01]  /*93f0*/  IMAD R0, R0, -0x80, R53 ;  /* 0xffffff8000007824 */ /* 0x004fe200078e0235 */
[----:B------:R-:W-:Y:S01]  /*9400*/  PRMT R53, R12, 0x5410, R13 ;  /* 0x000054100c357816 */ /* 0x000fe2000000000d */
[----:B------:R-:W-:-:S03]  /*9410*/  IMAD.MOV.U32 R12, RZ, RZ, R11 ;  /* 0x000000ffff0c7224 */ /* 0x000fc600078e000b */
[----:B------:R-:W-:Y:S02]  /*9420*/  VIMNMX R13, R0, 0x80, PT ;  /* 0x00000080000d7848 */ /* 0x000fe40003fe0100 */
[----:B------:R-:W-:Y:S02]  /*9430*/  PRMT R0, R14, 0x7610, R0 ;  /* 0x000076100e007816 */ /* 0x000fe40000000000 */
[-C--:B------:R-:W-:Y:S02]  /*9440*/  ISETP.GE.OR P1, PT, R154, R13.reuse, P0 ;  /* 0x0000000d9a00720c */ /* 0x080fe40000726670 */
[----:B------:R-:W-:Y:S01]  /*9450*/  ISETP.GE.OR P0, PT, R166, R13, P0 ;  /* 0x0000000da600720c */ /* 0x000fe20000706670 */
[----:B------:R-:W-:Y:S01]  /*9460*/  IMAD.MOV.U32 R13, RZ, RZ, R5 ;  /* 0x000000ffff0d7224 */ /* 0x000fe200078e0005 */
[----:B------:R-:W-:Y:S01]  /*9470*/  PRMT R0, R0, 0x5410, R12 ;  /* 0x0000541000007816 */ /* 0x000fe2000000000c */
[----:B------:R-:W-:Y:S01]  /*9480*/  IMAD.IADD R12, R22, 0x1, R59 ;  /* 0x00000001160c7824 */ /* 0x000fe200078e023b */
[----:B------:R-:W-:-:S02]  /*9490*/  MOV R14, R4 ;  /* 0x00000004000e7202 */ /* 0x000fc40000000f00 */
[----:B------:R-:W-:Y:S02]  /*94a0*/  PRMT R79, R79, 0x5410, R13 ;  /* 0x000054104f4f7816 */ /* 0x000fe4000000000d */
[----:B------:R-:W-:Y:S02]  /*94b0*/  PRMT R58, R14, 0x7610, R58 ;  /* 0x000076100e3a7816 */ /* 0x000fe4000000003a */
[----:B------:R-:W-:Y:S01]  /*94c0*/  LOP3.LUT R59, R12, 0x38, RZ, 0xc0, !PT ;  /* 0x000000380c3b7812 */ /* 0x000fe200078ec0ff */
[----:B------:R-:W-:Y:S06]  /*94d0*/  @P1 BRA `(.L_x_3918) ;  /* 0x00000004006c1947 */ /* 0x000fec0003800000 */
[----:B------:R-:W-:Y:S01]  /*94e0*/  LOP3.LUT R12, R191, 0x38, R22, 0xf8, !PT ;  /* 0x00000038bf0c7812 */ /* 0x000fe200078ef816 */
[----:B------:R-:W-:Y:S01]  /*94f0*/  HADD2.F32 R61, -RZ, R61.H0_H0 ;  /* 0x2000003dff3d7230 */ /* 0x000fe20000004100 */
[----:B------:R-:W-:Y:S01]  /*9500*/  LOP3.LUT R25, R207, R59, R191, 0x1e, !PT ;  /* 0x0000003bcf197212 */ /* 0x000fe200078e1ebf */
[----:B------:R-:W-:Y:S01]  /*9510*/  HADD2.F32 R60, -RZ, R60.H0_H0 ;  /* 0x2000003cff3c7230 */ /* 0x000fe20000004100 */
[----:B------:R-:W-:Y:S02]  /*9520*/  LOP3.LUT R13, R12, R207, RZ, 0x3c, !PT ;  /* 0x000000cf0c0d7212 */ /* 0x000fe400078e3cff */
[----:B------:R-:W-:Y:S01]  /*9530*/  SHF.R.U64 R78, R54, 0x10, R55 ;  /* 0x00000010364e7819 */ /* 0x000fe20000001237 */
[----:B------:R-:W-:Y:S01]  /*9540*/  IMAD.IADD R25, R192, 0x1, R25 ;  /* 0x00000001c0197824 */ /* 0x000fe200078e0219 */
[----:B------:R-:W-:Y:S01]  /*9550*/  SHF.R.U64 R75, R2, 0x10, R3 ;  /* 0x00000010024b7819 */ /* 0x000fe20000001203 */
[----:B------:R-:W-:Y:S01]  /*9560*/  IMAD.IADD R13, R192, 0x1, R13 ;  /* 0x00000001c00d7824 */ /* 0x000fe200078e020d */
[----:B------:R-:W-:Y:S01]  /*9570*/  SHF.R.U32.HI R62, RZ, 0x10, R3 ;  /* 0x00000010ff3e7819 */ /* 0x000fe20000011603 */
[--C-:B------:R-:W-:Y:S01]  /*9580*/  IMAD R71, R25, 0x2, R148.reuse ;  /* 0x0000000219477824 */ /* 0x100fe200078e0294 */
[----:B------:R-:W-:Y:S01]  /*9590*/  SHF.R.U32.HI R63, RZ, 0x10, R55 ;  /* 0x00000010ff3f7819 */ /* 0x000fe20000011637 */
[----:B------:R-:W-:Y:S01]  /*95a0*/  IMAD R69, R13, 0x2, R148 ;  /* 0x000000020d457824 */ /* 0x000fe200078e0294 */
[--C-:B------:R-:W-:Y:S01]  /*95b0*/  SHF.R.U64 R77, R56, 0x10, R57.reuse ;  /* 0x00000010384d7819 */ /* 0x100fe20000001239 */
[----:B------:R-:W-:Y:S01]  /*95c0*/  HADD2.F32 R62, -RZ, R62.H0_H0 ;  /* 0x2000003eff3e7230 */ /* 0x000fe20000004100 */
[----:B------:R-:W0:Y:S01]  /*95d0*/  LDS.128 R24, [R71+0x18400] ;  /* 0x0184000047187984 */ /* 0x000e220000000c00 */
[----:B------:R-:W-:-:S02]  /*95e0*/  SHF.R.U32.HI R76, RZ, 0x10, R57 ;  /* 0x00000010ff4c7819 */ /* 0x000fc40000011639 */
[--C-:B------:R-:W-:Y:S01]  /*95f0*/  SHF.R.U32.HI R67, RZ, 0x10, R21.reuse ;  /* 0x00000010ff437819 */ /* 0x100fe20000011615 */
[----:B------:R-:W1:Y:S01]  /*9600*/  LDS.128 R12, [R69+0x18400] ;  /* 0x01840000450c7984 */ /* 0x000e620000000c00 */
[----:B------:R-:W-:Y:S01]  /*9610*/  SHF.R.U64 R74, R20, 0x10, R21 ;  /* 0x00000010144a7819 */ /* 0x000fe20000001215 */
[--C-:B0-----:R-:W-:Y:S02]  /*9620*/  HADD2.F32 R54, -RZ, R25.reuse.H0_H0 ;  /* 0x20000019ff367230 */ /* 0x101fe40000004100 */
[----:B------:R-:W-:Y:S02]  /*9630*/  HADD2.F32 R55, -RZ, R25.H1_H1 ;  /* 0x30000019ff377230 */ /* 0x000fe40000004100 */
[----:B-1----:R-:W-:Y:S02]  /*9640*/  HADD2.F32 R3, -RZ, R13.H0_H0 ;  /* 0x2000000dff037230 */ /* 0x002fe40000004100 */
[C---:B------:R-:W-:Y:S01]  /*9650*/  FMUL.FTZ R64, R54.reuse, R61 ;  /* 0x0000003d36407220 */ /* 0x040fe20000410000 */
[----:B------:R-:W-:Y:S01]  /*9660*/  FMUL.FTZ R66, R54, R60 ;  /* 0x0000003c36427220 */ /* 0x000fe20000410000 */
[----:B------:R-:W-:-:S02]  /*9670*/  HADD2.F32 R25, -RZ, R24.H0_H0 ;  /* 0x20000018ff197230 */ /* 0x000fc40000004100 */
[----:B------:R-:W-:Y:S01]  /*9680*/  FMUL.FTZ R68, R55, R62 ;  /* 0x0000003e37447220 */ /* 0x000fe20000410000 */
[C---:B------:R-:W-:Y:S01]  /*9690*/  FFMA.FTZ R64, R3.reuse, R60, -R64 ;  /* 0x0000003c03407223 */ /* 0x040fe20000010840 */
[----:B------:R-:W-:Y:S02]  /*96a0*/  HADD2.F32 R60, -RZ, R58.H1_H1 ;  /* 0x3000003aff3c7230 */ /* 0x000fe40000004100 */
[----:B------:R-:W-:Y:S01]  /*96b0*/  FFMA.FTZ R66, R3, R61, R66 ;  /* 0x0000003d03427223 */ /* 0x000fe20000010042 */
[----:B------:R-:W-:Y:S02]  /*96c0*/  HADD2.F32 R13, -RZ, R13.H1_H1 ;  /* 0x3000000dff0d7230 */ /* 0x000fe40000004100 */
[----:B------:R-:W-:Y:S02]  /*96d0*/  HADD2.F32 R2, -RZ, R12.H0_H0 ;  /* 0x2000000cff027230 */ /* 0x000fe40000004100 */
[----:B------:R-:W-:Y:S01]  /*96e0*/  FMUL.FTZ R61, R25, R60 ;  /* 0x0000003c193d7220 */ /* 0x000fe20000410000 */
[----:B------:R-:W-:-:S02]  /*96f0*/  HADD2.F32 R54, -RZ, R63.H0_H0 ;  /* 0x2000003fff367230 */ /* 0x000fc40000004100 */
[----:B------:R-:W-:Y:S02]  /*9700*/  HADD2.F32 R3, -RZ, R65.H1_H1 ;  /* 0x30000041ff037230 */ /* 0x000fe40000004100 */
[----:B------:R-:W-:Y:S02]  /*9710*/  HADD2.F32 R56, -RZ, R26.H0_H0 ;  /* 0x2000001aff387230 */ /* 0x000fe40000004100 */
[-C--:B------:R-:W-:Y:S01]  /*9720*/  FMUL.FTZ R70, R55, R54.reuse ;  /* 0x0000003637467220 */ /* 0x080fe20000410000 */
[----:B------:R-:W-:Y:S01]  /*9730*/  FFMA.FTZ R63, R13, R54, -R68 ;  /* 0x000000360d3f7223 */ /* 0x000fe20000010844 */
[-C--:B------:R-:W-:Y:S01]  /*9740*/  FMUL.FTZ R25, R25, R3.reuse ;  /* 0x0000000319197220 */ /* 0x080fe20000410000 */
[----:B------:R-:W-:Y:S01]  /*9750*/  FFMA.FTZ R61, R2, R3, -R61 ;  /* 0x00000003023d7223 */ /* 0x000fe2000001083d */
[----:B------:R-:W-:Y:S02]  /*9760*/  HADD2.F32 R57, -RZ, R27.H0_H0 ;  /* 0x2000001bff397230 */ /* 0x000fe40000004100 */
[----:B------:R-:W-:-:S02]  /*9770*/  HADD2.F32 R55, -RZ, R65.H0_H0 ;  /* 0x20000041ff377230 */ /* 0x000fc40000004100 */
[----:B------:R-:W-:Y:S01]  /*9780*/  FFMA.FTZ R65, R13, R62, R70 ;  /* 0x0000003e0d417223 */ /* 0x000fe20000010046 */
[--C-:B------:R-:W-:Y:S02]  /*9790*/  HADD2.F32 R3, -RZ, R28.reuse.H0_H0 ;  /* 0x2000001cff037230 */ /* 0x100fe40000004100 */
[----:B------:R-:W-:Y:S01]  /*97a0*/  FFMA.FTZ R60, R2, R60, R25 ;  /* 0x0000003c023c7223 */ /* 0x000fe20000010019 */
[----:B------:R-:W-:Y:S02]  /*97b0*/  HADD2.F32 R54, -RZ, R79.H0_H0 ;  /* 0x2000004fff367230 */ /* 0x000fe40000004100 */
[C---:B------:R-:W-:Y:S01]  /*97c0*/  FMUL.FTZ R13, R56.reuse, R55 ;  /* 0x00000037380d7220 */ /* 0x040fe20000410000 */
[----:B------:R-:W-:Y:S02]  /*97d0*/  HADD2.F32 R28, -RZ, R28.H1_H1 ;  /* 0x3000001cff1c7230 */ /* 0x000fe40000004100 */
[----:B------:R-:W-:Y:S01]  /*97e0*/  FMUL.FTZ R25, R56, R3 ;  /* 0x0000000338197220 */ /* 0x000fe20000410000 */
[----:B------:R-:W-:-:S02]  /*97f0*/  HADD2.F32 R20, -RZ, R14.H0_H0 ;  /* 0x2000000eff147230 */ /* 0x000fc40000004100 */
[C---:B------:R-:W-:Y:S01]  /*9800*/  FMUL.FTZ R68, R57.reuse, R54 ;  /* 0x0000003639447220 */ /* 0x040fe20000410000 */
[----:B------:R-:W-:Y:S02]  /*9810*/  HADD2.F32 R21, -RZ, R15.H0_H0 ;  /* 0x2000000fff157230 */ /* 0x000fe40000004100 */
[-C--:B------:R-:W-:Y:S01]  /*9820*/  FMUL.FTZ R57, R57, R28.reuse ;  /* 0x0000001c39397220 */ /* 0x080fe20000410000 */
[----:B------:R-:W-:Y:S02]  /*9830*/  HADD2.F32 R27, -RZ, R27.H1_H1 ;  /* 0x3000001bff1b7230 */ /* 0x000fe40000004100 */
[----:B------:R-:W-:Y:S01]  /*9840*/  FFMA.FTZ R62, R20, R3, -R13 ;  /* 0x00000003143e7223 */ /* 0x000fe2000001080d */
[----:B------:R-:W-:Y:S02]  /*9850*/  HADD2.F32 R56, -RZ, R67.H0_H0 ;  /* 0x20000043ff387230 */ /* 0x000fe40000004100 */
[----:B------:R-:W-:Y:S01]  /*9860*/  FFMA.FTZ R68, R21, R28, -R68 ;  /* 0x0000001c15447223 */ /* 0x000fe20000010844 */
[----:B------:R-:W-:-:S02]  /*9870*/  HADD2.F32 R2, -RZ, R76.H0_H0 ;  /* 0x2000004cff027230 */ /* 0x000fc40000004100 */
[----:B------:R-:W-:Y:S01]  /*9880*/  FFMA.FTZ R57, R21, R54, R57 ;  /* 0x0000003615397223 */ /* 0x000fe20000010039 */
[----:B------:R-:W-:Y:S02]  /*9890*/  HADD2.F32 R15, -RZ, R15.H1_H1 ;  /* 0x3000000fff0f7230 */ /* 0x000fe40000004100 */
[----:B------:R-:W-:Y:S01]  /*98a0*/  FFMA.FTZ R20, R20, R55, R25 ;  /* 0x0000003714147223 */ /* 0x000fe20000010019 */
[----:B------:R-:W-:Y:S02]  /*98b0*/  HADD2.F32 R24, -RZ, R24.H1_H1 ;  /* 0x30000018ff187230 */ /* 0x000fe40000004100 */
[C---:B------:R-:W-:Y:S01]  /*98c0*/  FMUL.FTZ R70, R27.reuse, R56 ;  /* 0x000000381b467220 */ /* 0x040fe20000410000 */
[----:B------:R-:W-:Y:S01]  /*98d0*/  FMUL.FTZ R28, R27, R2 ;  /* 0x000000021b1c7220 */ /* 0x000fe20000410000 */
[----:B------:R-:W-:Y:S02]  /*98e0*/  HADD2.F32 R21, -RZ, R75.H0_H0 ;  /* 0x2000004bff157230 */ /* 0x000fe40000004100 */
[----:B------:R-:W-:-:S02]  /*98f0*/  HADD2.F32 R26, -RZ, R26.H1_H1 ;  /* 0x3000001aff1a7230 */ /* 0x000fc40000004100 */
[C---:B------:R-:W-:Y:S01]  /*9900*/  FFMA.FTZ R67, R15.reuse, R2, -R70 ;  /* 0x000000020f437223 */ /* 0x040fe20000010846 */
[----:B------:R-:W-:Y:S02]  /*9910*/  HADD2.F32 R25, -RZ, R74.H0_H0 ;  /* 0x2000004aff197230 */ /* 0x000fe40000004100 */
[----:B------:R-:W-:Y:S01]  /*9920*/  FFMA.FTZ R28, R15, R56, R28 ;  /* 0x000000380f1c7223 */ /* 0x000fe2000001001c */
[----:B------:R-:W-:Y:S02]  /*9930*/  HADD2.F32 R3, -RZ, R78.H0_H0 ;  /* 0x2000004eff037230 */ /* 0x000fe40000004100 */
[----:B------:R-:W-:Y:S01]  /*9940*/  FMUL.FTZ R15, R24, R21 ;  /* 0x00000015180f7220 */ /* 0x000fe20000410000 */
[----:B------:R-:W-:Y:S02]  /*9950*/  HADD2.F32 R13, -RZ, R77.H0_H0 ;  /* 0x2000004dff0d7230 */ /* 0x000fe40000004100 */
[----:B------:R-:W-:Y:S01]  /*9960*/  FMUL.FTZ R27, R26, R25 ;  /* 0x000000191a1b7220 */ /* 0x000fe20000410000 */
[----:B------:R-:W-:-:S02]  /*9970*/  HADD2.F32 R12, -RZ, R12.H1_H1 ;  /* 0x3000000cff0c7230 */ /* 0x000fc40000004100 */
[----:B------:R-:W-:Y:S01]  /*9980*/  FMUL.FTZ R24, R24, R3 ;  /* 0x0000000318187220 */ /* 0x000fe20000410000 */
[----:B------:R-:W-:Y:S02]  /*9990*/  HADD2.F32 R14, -RZ, R14.H1_H1 ;  /* 0x3000000eff0e7230 */ /* 0x000fe40000004100 */
[----:B------:R-:W-:Y:S01]  /*99a0*/  FMUL.FTZ R26, R26, R13 ;  /* 0x0000000d1a1a7220 */ /* 0x000fe20000410000 */
[C---:B------:R-:W-:Y:S01]  /*99b0*/  FFMA.FTZ R2, R12.reuse, R3, -R15 ;  /* 0x000000030c027223 */ /* 0x040fe2000001080f */
[----:B------:R-:W-:Y:S01]  /*99c0*/  FFMA.FTZ R21, R12, R21, R24 ;  /* 0x000000150c157223 */ /* 0x000fe20000010018 */
[C---:B------:R-:W-:Y:S01]  /*99d0*/  FFMA.FTZ R3, R14.reuse, R13, -R27 ;  /* 0x0000000d0e037223 */ /* 0x040fe2000001081b */
[----:B------:R-:W-:Y:S01]  /*99e0*/  FFMA.FTZ R55, R14, R25, R26 ;  /* 0x000000190e377223 */ /* 0x000fe2000001001a */
[----:B------:R-:W-:Y:S02]  /*99f0*/  F2FP.F16.F32.PACK_AB R15, R67, R68 ;  /* 0x00000044430f723e */ /* 0x000fe400000000ff */
[----:B------:R-:W-:-:S02]  /*9a00*/  F2FP.F16.F32.PACK_AB R13, R63, R64 ;  /* 0x000000403f0d723e */ /* 0x000fc400000000ff */
[----:B------:R-:W-:Y:S02]  /*9a10*/  F2FP.F16.F32.PACK_AB R12, R2, R61 ;  /* 0x0000003d020c723e */ /* 0x000fe400000000ff */
[----:B------:R-:W-:Y:S02]  /*9a20*/  F2FP.F16.F32.PACK_AB R14, R3, R62 ;  /* 0x0000003e030e723e */ /* 0x000fe400000000ff */
[----:B------:R-:W-:Y:S02]  /*9a30*/  F2FP.F16.F32.PACK_AB R27, R28, R57 ;  /* 0x000000391c1b723e */ /* 0x000fe400000000ff */
[----:B------:R-:W-:Y:S01]  /*9a40*/  F2FP.F16.F32.PACK_AB R25, R65, R66 ;  /* 0x000000424119723e */ /* 0x000fe200000000ff */
[----:B------:R0:W-:Y:S01]  /*9a50*/  STS.128 [R69+0x18400], R12 ;  /* 0x0184000c45007388 */ /* 0x0001e20000000c00 */
[----:B------:R-:W-:Y:S02]  /*9a60*/  F2FP.F16.F32.PACK_AB R24, R21, R60 ;  /* 0x0000003c1518723e */ /* 0x000fe400000000ff */
[----:B------:R-:W-:-:S05]  /*9a70*/  F2FP.F16.F32.PACK_AB R26, R55, R20 ;  /* 0x00000014371a723e */ /* 0x000fca00000000ff */
[----:B------:R0:W-:Y:S02]  /*9a80*/  STS.128 [R71+0x18400], R24 ;  /* 0x0184001847007388 */ /* 0x0001e40000000c00 */
.L_x_3918:
[----:B------:R-:W-:Y:S05]  /*9a90*/  BSYNC B1 ;  /* 0x0000000000017941 */ /* 0x000fea0003800000 */
.L_x_3917:
[----:B------:R-:W-:Y:S01]  /*9aa0*/  PRMT R56, R80, 0x5410, R81 ;  /* 0x0000541050387816 */ /* 0x000fe20000000051 */
[----:B------:R-:W-:Y:S06]  /*9ab0*/  @P0 BRA `(.L_x_3909) ;  /* 0x0000000400600947 */ /* 0x000fec0003800000 */
[----:B------:R-:W2:Y:S01]  /*9ac0*/  LDL R65, [R1+0x468] ;  /* 0x0004680001417983 */ /* 0x000ea20000100800 */
[----:B------:R-:W-:Y:S01]  /*9ad0*/  LOP3.LUT R2, R208, R59, R206, 0x1e, !PT ;  /* 0x0000003bd0027212 */ /* 0x000fe200078e1ece */
[--C-:B------:R-:W-:Y:S01]  /*9ae0*/  HADD2.F32 R21, -RZ, R53.reuse.H1_H1 ;  /* 0x30000035ff157230 */ /* 0x100fe20000004100 */
[----:B------:R-:W-:Y:S01]  /*9af0*/  SHF.R.U64 R62, R8, 0x10, R9 ;  /* 0x00000010083e7819 */ /* 0x000fe20000001209 */
[----:B------:R-:W-:Y:S01]  /*9b00*/  HADD2.F32 R53, -RZ, R53.H0_H0 ;  /* 0x20000035ff357230 */ /* 0x000fe20000004100 */
[--C-:B------:R-:W-:Y:S01]  /*9b10*/  SHF.R.U64 R61, R10, 0x10, R11.reuse ;  /* 0x000000100a3d7819 */ /* 0x100fe2000000120b */
[----:B------:R-:W-:Y:S01]  /*9b20*/  IMAD.IADD R3, R209, 0x1, R2 ;  /* 0x00000001d1037824 */ /* 0x000fe200078e0202 */
[----:B------:R-:W-:Y:S01]  /*9b30*/  SHF.R.U32.HI R59, RZ, 0x10, R11 ;  /* 0x00000010ff3b7819 */ /* 0x000fe2000001160b */
[----:B------:R-:W-:Y:S01]  /*9b40*/  HADD2.F32 R11, -RZ, R79.H1_H1 ;  /* 0x3000004fff0b7230 */ /* 0x000fe20000004100 */
[----:B------:R-:W-:Y:S01]  /*9b50*/  SHF.R.U32.HI R20, RZ, 0x10, R9 ;  /* 0x00000010ff147819 */ /* 0x000fe20000011609 */
[----:B------:R-:W-:Y:S01]  /*9b60*/  IMAD R3, R3, 0x2, R148 ;  /* 0x0000000203037824 */ /* 0x000fe200078e0294 */
[--C-:B------:R-:W-:Y:S01]  /*9b70*/  SHF.R.U32.HI R28, RZ, 0x10, R5.reuse ;  /* 0x00000010ff1c7819 */ /* 0x100fe20000011605 */
[----:B------:R-:W-:Y:S01]  /*9b80*/  HADD2.F32 R58, -RZ, R58.H0_H0 ;  /* 0x2000003aff3a7230 */ /* 0x000fe20000004100 */
[----:B------:R-:W-:Y:S01]  /*9b90*/  SHF.R.U64 R64, R4, 0x10, R5 ;  /* 0x0000001004407819 */ /* 0x000fe20000001205 */
[----:B------:R-:W-:Y:S01]  /*9ba0*/  HADD2.F32 R20, -RZ, R20.H0_H0 ;  /* 0x20000014ff147230 */ /* 0x000fe20000004100 */
[----:B0-----:R-:W0:Y:S01]  /*9bb0*/  LDS.128 R24, [R3+0x18400] ;  /* 0x0184000003187984 */ /* 0x001e220000000c00 */
[----:B------:R-:W-:-:S02]  /*9bc0*/  SHF.R.U64 R63, R6, 0x10, R7 ;  /* 0x00000010063f7819 */ /* 0x000fc40000001207 */
[----:B------:R-:W-:Y:S01]  /*9bd0*/  SHF.R.U32.HI R60, RZ, 0x10, R7 ;  /* 0x00000010ff3c7819 */ /* 0x000fe20000011607 */
[--C-:B0-----:R-:W-:Y:S02]  /*9be0*/  HADD2.F32 R8, -RZ, R25.reuse.H0_H0 ;  /* 0x20000019ff087230 */ /* 0x101fe40000004100 */
[----:B------:R-:W-:Y:S02]  /*9bf0*/  HADD2.F32 R25, -RZ, R25.H1_H1 ;  /* 0x30000019ff197230 */ /* 0x000fe40000004100 */
[----:B------:R-:W-:Y:S02]  /*9c00*/  HADD2.F32 R7, -RZ, R24.H0_H0 ;  /* 0x20000018ff077230 */ /* 0x000fe40000004100 */
[C---:B------:R-:W-:Y:S01]  /*9c10*/  FMUL.FTZ R55, R8.reuse, R21 ;  /* 0x0000001508377220 */ /* 0x040fe20000410000 */
[----:B------:R-:W-:Y:S01]  /*9c20*/  FMUL.FTZ R57, R8, R11 ;  /* 0x0000000b08397220 */ /* 0x000fe20000410000 */
[----:B------:R-:W-:Y:S02]  /*9c30*/  HADD2.F32 R8, -RZ, R28.H0_H0 ;  /* 0x2000001cff087230 */ /* 0x000fe40000004100 */
[----:B------:R-:W-:Y:S01]  /*9c40*/  FMUL.FTZ R28, R25, R20 ;  /* 0x00000014191c7220 */ /* 0x000fe20000410000 */
[----:B------:R-:W-:-:S02]  /*9c50*/  HADD2.F32 R9, -RZ, R26.H0_H0 ;  /* 0x2000001aff097230 */ /* 0x000fc40000004100 */
[--C-:B------:R-:W-:Y:S02]  /*9c60*/  HADD2.F32 R10, -RZ, R27.reuse.H0_H0 ;  /* 0x2000001bff0a7230 */ /* 0x100fe40000004100 */
[----:B------:R-:W-:Y:S02]  /*9c70*/  HADD2.F32 R27, -RZ, R27.H1_H1 ;  /* 0x3000001bff1b7230 */ /* 0x000fe40000004100 */
[----:B------:R-:W-:Y:S02]  /*9c80*/  HADD2.F32 R24, -RZ, R24.H1_H1 ;  /* 0x30000018ff187230 */ /* 0x000fe40000004100 */
[----:B------:R-:W-:Y:S01]  /*9c90*/  HADD2.F32 R26, -RZ, R26.H1_H1 ;  /* 0x3000001aff1a7230 */ /* 0x000fe20000004100 */
[----:B--2---:R-:W0:Y:S02]  /*9ca0*/  LDS.128 R12, [R65+0x18400] ;  /* 0x01840000410c7984 */ /* 0x004e240000000c00 */
[--C-:B0-----:R-:W-:Y:S02]  /*9cb0*/  HADD2.F32 R4, -RZ, R13.reuse.H0_H0 ;  /* 0x2000000dff047230 */ /* 0x101fe40000004100 */
[----:B------:R-:W-:-:S02]  /*9cc0*/  HADD2.F32 R13, -RZ, R13.H1_H1 ;  /* 0x3000000dff0d7230 */ /* 0x000fc40000004100 */
[----:B------:R-:W-:Y:S02]  /*9cd0*/  HADD2.F32 R2, -RZ, R12.H0_H0 ;  /* 0x2000000cff027230 */ /* 0x000fe40000004100 */
[C---:B------:R-:W-:Y:S01]  /*9ce0*/  FFMA.FTZ R55, R4.reuse, R11, -R55 ;  /* 0x0000000b04377223 */ /* 0x040fe20000010837 */
[----:B------:R-:W-:Y:S01]  /*9cf0*/  FFMA.FTZ R57, R4, R21, R57 ;  /* 0x0000001504397223 */ /* 0x000fe20000010039 */
[-C--:B------:R-:W-:Y:S01]  /*9d00*/  FMUL.FTZ R4, R25, R8.reuse ;  /* 0x0000000819047220 */ /* 0x080fe20000410000 */
[----:B------:R-:W-:Y:S01]  /*9d10*/  FMUL.FTZ R11, R7, R53 ;  /* 0x00000035070b7220 */ /* 0x000fe20000410000 */
[----:B------:R-:W-:Y:S01]  /*9d20*/  FFMA.FTZ R54, R13, R8, -R28 ;  /* 0x000000080d367223 */ /* 0x000fe2000001081c */
[----:B------:R-:W-:Y:S01]  /*9d30*/  FMUL.FTZ R28, R7, R58 ;  /* 0x0000003a071c7220 */ /* 0x000fe20000410000 */
[----:B------:R-:W-:Y:S01]  /*9d40*/  FFMA.FTZ R20, R13, R20, R4 ;  /* 0x000000140d147223 */ /* 0x000fe20000010004 */
[----:B------:R-:W-:Y:S02]  /*9d50*/  HADD2.F32 R8, -RZ, R0.H0_H0 ;  /* 0x20000000ff087230 */ /* 0x000fe40000004100 */
[----:B------:R-:W-:Y:S01]  /*9d60*/  FFMA.FTZ R58, R2, R58, -R11 ;  /* 0x0000003a023a7223 */ /* 0x000fe2000001080b */
[----:B------:R-:W-:-:S02]  /*9d70*/  HADD2.F32 R4, -RZ, R56.H0_H0 ;  /* 0x20000038ff047230 */ /* 0x000fc40000004100 */
[----:B------:R-:W-:Y:S01]  /*9d80*/  FFMA.FTZ R28, R2, R53, R28 ;  /* 0x00000035021c7223 */ /* 0x000fe2000001001c */
[----:B------:R-:W-:Y:S02]  /*9d90*/  HADD2.F32 R7, -RZ, R56.H1_H1 ;  /* 0x30000038ff077230 */ /* 0x000fe40000004100 */
[C---:B------:R-:W-:Y:S01]  /*9da0*/  FMUL.FTZ R2, R9.reuse, R8 ;  /* 0x0000000809027220 */ /* 0x040fe20000410000 */
[----:B------:R-:W-:Y:S02]  /*9db0*/  HADD2.F32 R11, -RZ, R0.H1_H1 ;  /* 0x30000000ff0b7230 */ /* 0x000fe40000004100 */
[----:B------:R-:W-:Y:S01]  /*9dc0*/  FMUL.FTZ R56, R9, R4 ;  /* 0x0000000409387220 */ /* 0x000fe20000410000 */
[----:B------:R-:W-:Y:S02]  /*9dd0*/  HADD2.F32 R5, -RZ, R14.H0_H0 ;  /* 0x2000000eff057230 */ /* 0x000fe40000004100 */
[----:B------:R-:W-:Y:S02]  /*9de0*/  HADD2.F32 R6, -RZ, R15.H0_H0 ;  /* 0x2000000fff067230 */ /* 0x000fe40000004100 */
[----:B------:R-:W-:Y:S01]  /*9df0*/  FMUL.FTZ R9, R10, R11 ;  /* 0x0000000b0a097220 */ /* 0x000fe20000410000 */
[----:B------:R-:W-:-:S02]  /*9e00*/  HADD2.F32 R0, -RZ, R60.H0_H0 ;  /* 0x2000003cff007230 */ /* 0x000fc40000004100 */
[-C--:B------:R-:W-:Y:S01]  /*9e10*/  FMUL.FTZ R60, R10, R7.reuse ;  /* 0x000000070a3c7220 */ /* 0x080fe20000410000 */
[C---:B------:R-:W-:Y:S01]  /*9e20*/  FFMA.FTZ R21, R5.reuse, R4, -R2 ;  /* 0x0000000405157223 */ /* 0x040fe20000010802 */
[----:B------:R-:W-:Y:S02]  /*9e30*/  HADD2.F32 R2, -RZ, R59.H0_H0 ;  /* 0x2000003bff027230 */ /* 0x000fe40000004100 */
[C---:B------:R-:W-:Y:S01]  /*9e40*/  FFMA.FTZ R4, R6.reuse, R7, -R9 ;  /* 0x0000000706047223 */ /* 0x040fe20000010809 */
[----:B------:R-:W-:Y:S01]  /*9e50*/  FFMA.FTZ R60, R6, R11, R60 ;  /* 0x0000000b063c7223 */ /* 0x000fe2000001003c */
[----:B------:R-:W-:Y:S01]  /*9e60*/  FFMA.FTZ R10, R5, R8, R56 ;  /* 0x00000008050a7223 */ /* 0x000fe20000010038 */
[----:B------:R-:W-:Y:S02]  /*9e70*/  HADD2.F32 R9, -RZ, R62.H0_H0 ;  /* 0x2000003eff097230 */ /* 0x000fe40000004100 */
[----:B------:R-:W-:Y:S01]  /*9e80*/  FMUL.FTZ R8, R27, R2 ;  /* 0x000000021b087220 */ /* 0x000fe20000410000 */
[----:B------:R-:W-:-:S02]  /*9e90*/  HADD2.F32 R11, -RZ, R61.H0_H0 ;  /* 0x2000003dff0b7230 */ /* 0x000fc40000004100 */
[----:B------:R-:W-:Y:S01]  /*9ea0*/  FMUL.FTZ R6, R27, R0 ;  /* 0x000000001b067220 */ /* 0x000fe20000410000 */
[----:B------:R-:W-:Y:S02]  /*9eb0*/  HADD2.F32 R5, -RZ, R64.H0_H0 ;  /* 0x20000040ff057230 */ /* 0x000fe40000004100 */
[----:B------:R-:W-:Y:S01]  /*9ec0*/  FMUL.FTZ R13, R24, R9 ;  /* 0x00000009180d7220 */ /* 0x000fe20000410000 */
[----:B------:R-:W-:Y:S02]  /*9ed0*/  HADD2.F32 R7, -RZ, R63.H0_H0 ;  /* 0x2000003fff077230 */ /* 0x000fe40000004100 */
[----:B------:R-:W-:Y:S01]  /*9ee0*/  FMUL.FTZ R25, R26, R11 ;  /* 0x0000000b1a197220 */ /* 0x000fe20000410000 */
[----:B------:R-:W-:Y:S02]  /*9ef0*/  HADD2.F32 R15, -RZ, R15.H1_H1 ;  /* 0x3000000fff0f7230 */ /* 0x000fe40000004100 */
[----:B------:R-:W-:Y:S01]  /*9f00*/  FMUL.FTZ R24, R24, R5 ;  /* 0x0000000518187220 */ /* 0x000fe20000410000 */
[----:B------:R-:W-:-:S02]  /*9f10*/  HADD2.F32 R12, -RZ, R12.H1_H1 ;  /* 0x3000000cff0c7230 */ /* 0x000fc40000004100 */
[----:B------:R-:W-:Y:S01]  /*9f20*/  FMUL.FTZ R26, R26, R7 ;  /* 0x000000071a1a7220 */ /* 0x000fe20000410000 */
[----:B------:R-:W-:Y:S02]  /*9f30*/  HADD2.F32 R14, -RZ, R14.H1_H1 ;  /* 0x3000000eff0e7230 */ /* 0x000fe40000004100 */
[C---:B------:R-:W-:Y:S01]  /*9f40*/  FFMA.FTZ R27, R15.reuse, R0, -R8 ;  /* 0x000000000f1b7223 */ /* 0x040fe20000010808 */
[----:B------:R-:W-:Y:S01]  /*9f50*/  FFMA.FTZ R53, R15, R2, R6 ;  /* 0x000000020f357223 */ /* 0x000fe20000010006 */
        /* <DEDUP_REMOVED lines=14> */
.L_x_3909:
[----:B------:R-:W-:Y:S05]  /*a040*/  BSYNC B0 ;  /* 0x0000000000007941 */ /* 0x000fea0003800000 */
.L_x_3895:
[----:B------:R-:W-:Y:S01]  /*a050*/  @!PT LDS RZ, [RZ] ;  /* 0x00000000fffff984 */ /* 0x000fe20000000800 */
[----:B------:R-:W-:Y:S01]  /*a060*/  @!PT LDS RZ, [RZ] ;  /* 0x00000000fffff984 */ /* 0x000fe20000000800 */
[----:B------:R-:W-:Y:S01]  /*a070*/  @!PT LDS RZ, [RZ] ;  /* 0x00000000fffff984 */ /* 0x000fe20000000800 */
[----:B------:R-:W-:Y:S01]  /*a080*/  @!PT LDS RZ, [RZ] ;  /* 0x00000000fffff984 */ /* 0x000fe20000000800 */
[----:B------:R3:W-:Y:S06]  /*a090*/  MEMBAR.ALL.CTA ;  /* 0x0000000000007992 */ /* 0x0007ec0000008000 */
[----:B---3--:R-:W3:Y:S01]  /*a0a0*/  FENCE.VIEW.ASYNC.S ;  /* 0x00000000000073c6 */ /* 0x008ee20000000000 */
[----:B------:R-:W-:Y:S05]  /*a0b0*/  WARPSYNC.ALL ;  /* 0x0000000000007948 */ /* 0x000fea0003800000 */
[----:B---3--:R-:W-:Y:S06]  /*a0c0*/  BAR.SYNC.DEFER_BLOCKING 0xd, 0x100 ;  /* 0x0344000000007b1d */ /* 0x008fec0000010000 */
.L_x_3892:
[----:B012---:R-:W0:Y:S01]  /*a0d0*/  S2R R3, SR_SWINHI ;  /* 0x0000000000037919 */ /* 0x007e220000002f00 */
[----:B------:R-:W-:Y:S01]  /*a0e0*/  IMAD.U32 R0, RZ, RZ, UR37 ;  /* 0x00000025ff007e24 */ /* 0x000fe2000f8e00ff */
[----:B-----5:R-:W-:Y:S01]  /*a0f0*/  MOV R2, UR37 ;  /* 0x0000002500027c02 */ /* 0x020fe20008000f00 */
[----:B------:R-:W-:Y:S01]  /*a100*/  IMAD.U32 R20, RZ, RZ, UR37 ;  /* 0x00000025ff147e24 */ /* 0x000fe2000f8e00ff */
[----:B------:R-:W-:Y:S05]  /*a110*/  WARPSYNC.ALL ;  /* 0x0000000000007948 */ /* 0x000fea0003800000 */
[----:B------:R-:W-:Y:S02]  /*a120*/  IADD3 R2, P0, R2, 0x210, RZ ;  /* 0x0000021002027810 */ /* 0x000fe40007f1e0ff */
[----:B------:R-:W-:-:S02]  /*a130*/  IADD3 R0, P1, R0, 0x420, RZ ;  /* 0x0000042000007810 */ /* 0x000fc40007f3e0ff */
[----:B------:R-:W-:Y:S01]  /*a140*/  IADD3 R20, P2, R20, 0x28, RZ ;  /* 0x0000002814147810 */ /* 0x000fe20007f5e0ff */
[----:B------:R-:W-:-:S04]  /*a150*/  IMAD.X R25, RZ, RZ, UR36, P0 ;  /* 0x00000024ff197e24 */ /* 0x000fc800080e06ff */
[----:B------:R-:W-:Y:S01]  /*a160*/  IMAD.X R21, RZ, RZ, UR36, P2 ;  /* 0x00000024ff157e24 */ /* 0x000fe200090e06ff */
[----:B------:R-:W-:Y:S02]  /*a170*/  MOV R10, R148 ;  /* 0x00000094000a7202 */ /* 0x000fe40000000f00 */
[----:B0-----:R-:W-:Y:S01]  /*a180*/  MOV R11, R3 ;  /* 0x00000003000b7202 */ /* 0x001fe20000000f00 */
[----:B------:R-:W-:Y:S02]  /*a190*/  IMAD.X R3, RZ, RZ, UR36, P1 ;  /* 0x00000024ff037e24 */ /* 0x000fe400088e06ff */
[----:B------:R-:W-:Y:S01]  /*a1a0*/  IMAD.MOV.U32 R4, RZ, RZ, R35 ;  /* 0x000000ffff047224 */ /* 0x000fe200078e0023 */
[----:B------:R-:W-:Y:S01]  /*a1b0*/  MOV R9, R48 ;  /* 0x0000003000097202 */ /* 0x000fe20000000f00 */
[----:B------:R-:W-:Y:S01]  /*a1c0*/  IMAD.MOV.U32 R5, RZ, RZ, R44 ;  /* 0x000000ffff057224 */ /* 0x000fe200078e002c */
[----:B------:R-:W-:Y:S01]  /*a1d0*/  UIADD3 UR4, UP0, UR37, 0x410, URZ ;  /* 0x0000041025047890 */ /* 0x000fe2000ff1e03f */
[----:B------:R-:W-:Y:S01]  /*a1e0*/  IMAD.MOV.U32 R6, RZ, RZ, R38 ;  /* 0x000000ffff067224 */ /* 0x000fe200078e0026 */
[----:B------:R-:W-:Y:S01]  /*a1f0*/  STL.128 [R1+0x170], R16 ;  /* 0x0001701001007387 */ /* 0x000fe20000100c00 */
[----:B------:R-:W-:Y:S01]  /*a200*/  IMAD.MOV.U32 R7, RZ, RZ, R51 ;  /* 0x000000ffff077224 */ /* 0x000fe200078e0033 */
[----:B------:R-:W-:Y:S01]  /*a210*/  UIADD3.X UR5, URZ, UR36, URZ, UP0, !UPT ;  /* 0x000000243f057290 */ /* 0x000fe200087fe43f */
[----:B------:R-:W-:Y:S01]  /*a220*/  IMAD.MOV.U32 R8, RZ, RZ, R37 ;  /* 0x000000ffff087224 */ /* 0x000fe200078e0025 */
[----:B------:R-:W-:Y:S01]  /*a230*/  STL.64 [R1+0x1f0], R32 ;  /* 0x0001f02001007387 */ /* 0x000fe20000100a00 */
[----:B------:R-:W-:-:S02]  /*a240*/  IMAD.MOV.U32 R12, RZ, RZ, R36 ;  /* 0x000000ffff0c7224 */ /* 0x000fc400078e0024 */
[----:B------:R-:W-:Y:S01]  /*a250*/  IMAD.MOV.U32 R13, RZ, RZ, R49 ;  /* 0x000000ffff0d7224 */ /* 0x000fe200078e0031 */
[----:B------:R0:W-:Y:S01]  /*a260*/  STL.128 [R1+0x160], R4 ;  /* 0x0001600401007387 */ /* 0x0001e20000100c00 */
[----:B------:R-:W-:Y:S02]  /*a270*/  IMAD.MOV.U32 R14, RZ, RZ, R47 ;  /* 0x000000ffff0e7224 */ /* 0x000fe400078e002f */
[----:B------:R-:W-:Y:S01]  /*a280*/  IMAD.MOV.U32 R15, RZ, RZ, R46 ;  /* 0x000000ffff0f7224 */ /* 0x000fe200078e002e */
[----:B------:R1:W-:Y:S04]  /*a290*/  STL.128 [R1+0x180], R8 ;  /* 0x0001800801007387 */ /* 0x0003e80000100c00 */
[----:B------:R-:W-:Y:S01]  /*a2a0*/  STL.128 [R1+0x1a0], R12 ;  /* 0x0001a00c01007387 */ /* 0x000fe20000100c00 */
[----:B0-----:R-:W-:-:S02]  /*a2b0*/  IMAD.MOV.U32 R4, RZ, RZ, R31 ;  /* 0x000000ffff047224 */ /* 0x001fc400078e001f */
[----:B------:R-:W-:Y:S02]  /*a2c0*/  IMAD.MOV.U32 R5, RZ, RZ, R52 ;  /* 0x000000ffff057224 */ /* 0x000fe400078e0034 */
[----:B------:R-:W-:Y:S02]  /*a2d0*/  IMAD.MOV.U32 R6, RZ, RZ, R0 ;  /* 0x000000ffff067224 */ /* 0x000fe400078e0000 */
[----:B------:R-:W-:Y:S02]  /*a2e0*/  IMAD.MOV.U32 R7, RZ, RZ, R3 ;  /* 0x000000ffff077224 */ /* 0x000fe400078e0003 */
[----:B------:R-:W-:Y:S02]  /*a2f0*/  IMAD.U32 R0, RZ, RZ, UR40 ;  /* 0x00000028ff007e24 */ /* 0x000fe4000f8e00ff */
[----:B-1----:R-:W-:Y:S01]  /*a300*/  IMAD.U32 R9, RZ, RZ, UR42 ;  /* 0x0000002aff097e24 */ /* 0x002fe2000f8e00ff */
[----:B------:R0:W-:Y:S01]  /*a310*/  STL.128 [R1+0x1c0], R4 ;  /* 0x0001c00401007387 */ /* 0x0001e20000100c00 */
[----:B------:R-:W-:-:S02]  /*a320*/  IMAD.U32 R8, RZ, RZ, UR4 ;  /* 0x00000004ff087e24 */ /* 0x000fc4000f8e00ff */
[----:B------:R-:W-:Y:S02]  /*a330*/  IMAD.U32 R3, RZ, RZ, UR41 ;  /* 0x00000029ff037e24 */ /* 0x000fe4000f8e00ff */
[----:B0-----:R-:W-:Y:S01]  /*a340*/  IMAD.MOV.U32 R4, RZ, RZ, R29 ;  /* 0x000000ffff047224 */ /* 0x001fe200078e001d */
[----:B------:R-:W-:Y:S01]  /*a350*/  MOV R6, R2 ;  /* 0x0000000200067202 */ /* 0x000fe20000000f00 */
[----:B------:R-:W-:Y:S02]  /*a360*/  IMAD.MOV.U32 R5, RZ, RZ, R50 ;  /* 0x000000ffff057224 */ /* 0x000fe400078e0032 */
[----:B------:R-:W-:Y:S02]  /*a370*/  IMAD.MOV.U32 R7, RZ, RZ, R25 ;  /* 0x000000ffff077224 */ /* 0x000fe400078e0019 */
[----:B------:R-:W-:-:S03]  /*a380*/  IMAD.U32 R2, RZ, RZ, UR39 ;  /* 0x00000027ff027e24 */ /* 0x000fc6000f8e00ff */
[----:B------:R0:W-:Y:S04]  /*a390*/  STL.128 [R1+0x1d0], R4 ;  /* 0x0001d00401007387 */ /* 0x0001e80000100c00 */
[----:B------:R-:W-:Y:S01]  /*a3a0*/  STL.64 [R1+0x158], R2 ;  /* 0x0001580201007387 */ /* 0x000fe20000100a00 */
[----:B0-----:R-:W-:Y:S02]  /*a3b0*/  IMAD.MOV.U32 R4, RZ, RZ, R34 ;  /* 0x000000ffff047224 */ /* 0x001fe400078e0022 */
[----:B------:R-:W-:Y:S02]  /*a3c0*/  IMAD.MOV.U32 R5, RZ, RZ, R45 ;  /* 0x000000ffff057224 */ /* 0x000fe400078e002d */
[----:B------:R-:W-:Y:S02]  /*a3d0*/  IMAD.MOV.U32 R6, RZ, RZ, R43 ;  /* 0x000000ffff067224 */ /* 0x000fe400078e002b */
[----:B------:R-:W-:-:S05]  /*a3e0*/  IMAD.MOV.U32 R7, RZ, RZ, R42 ;  /* 0x000000ffff077224 */ /* 0x000fca00078e002a */
[----:B------:R0:W-:Y:S02]  /*a3f0*/  STL.128 [R1+0x1e0], R4 ;  /* 0x0001e00401007387 */ /* 0x0001e40000100c00 */
[----:B0-----:R-:W-:Y:S01]  /*a400*/  IMAD.MOV.U32 R6, RZ, RZ, R20 ;  /* 0x000000ffff067224 */ /* 0x001fe200078e0014 */
[----:B------:R-:W-:Y:S01]  /*a410*/  MOV R7, R21 ;  /* 0x0000001500077202 */ /* 0x000fe20000000f00 */
[----:B------:R-:W-:Y:S02]  /*a420*/  IMAD.MOV.U32 R4, RZ, RZ, R0 ;  /* 0x000000ffff047224 */ /* 0x000fe400078e0000 */
[----:B------:R-:W-:Y:S02]  /*a430*/  IMAD.MOV.U32 R5, RZ, RZ, R9 ;  /* 0x000000ffff057224 */ /* 0x000fe400078e0009 */
[----:B------:R-:W-:Y:S01]  /*a440*/  IMAD.U32 R9, RZ, RZ, UR5 ;  /* 0x00000005ff097e24 */ /* 0x000fe2000f8e00ff */
[----:B------:R-:W-:Y:S01]  /*a450*/  UIADD3 UR5, UR37, 0x158, URZ ;  /* 0x0000015825057890 */ /* 0x000fe2000fffe03f */
[----:B------:R-:W-:Y:S01]  /*a460*/  VIADD R0, R172, 0xffffffff ;  /* 0xffffffffac007836 */ /* 0x000fe20000000000 */
[----:B------:R0:W-:Y:S02]  /*a470*/  STL.128 [R1+0x190], R4 ;  /* 0x0001900401007387 */ /* 0x0001e40000100c00 */
[----:B0-----:R-:W-:-:S02]  /*a480*/  IMAD.MOV.U32 R4, RZ, RZ, R40 ;  /* 0x000000ffff047224 */ /* 0x001fc400078e0028 */
[----:B------:R-:W-:Y:S02]  /*a490*/  IMAD.MOV.U32 R5, RZ, RZ, R39 ;  /* 0x000000ffff057224 */ /* 0x000fe400078e0027 */
[----:B------:R-:W-:Y:S02]  /*a4a0*/  IMAD.MOV.U32 R6, RZ, RZ, R8 ;  /* 0x000000ffff067224 */ /* 0x000fe400078e0008 */
[----:B------:R-:W-:-:S05]  /*a4b0*/  IMAD.MOV.U32 R7, RZ, RZ, R9 ;  /* 0x000000ffff077224 */ /* 0x000fca00078e0009 */
[----:B------:R0:W-:Y:S01]  /*a4c0*/  STL.128 [R1+0x1b0], R4 ;  /* 0x0001b00401007387 */ /* 0x0001e20000100c00 */
[----:B------:R0:W-:Y:S06]  /*a4d0*/  BAR.SYNC.DEFER_BLOCKING R213, 0x100 ;  /* 0x000400d50000751d */ /* 0x0001ec0000010000 */
[----:B0-----:R-:W-:Y:S05]  /*a4e0*/  CALL.REL.NOINC `($_ZN7cutlass13device_kernelIN5flash11enable_sm90INS1_16FlashAttnFwdSm90INS1_25CollectiveMainloopFwdSm90ILi2EN4cute5tupleIJNS5_1CILi1EEES8_S8_EEENS6_IJNS7_ILi128EEENS7_ILi96EEENS7_ILi64EEEEEELi256ENS_6half_tEfNS_4arch4Sm90ELb0ELb1ELb1ELb1ELb1ELb1ELb1ELb1ELb0ELb1ELb0ELb0EEENS1_21CollectiveEpilogueFwdINS6_IJSA_NS7_ILi256EEESB_EEES9_SE_SG_Li256ELb1ELb1ELb0ELb0EEENS1_36VarlenDynamicPersistentTileSchedulerILi128ELi96ELi256ELi128ELb0ELb1ELb1ELb1ELb0ELb1EEEEEEEEEvNT_6ParamsE$_ZZN5flash25CollectiveMainloopFwdSm90ILi2EN4cute5tupleIJNS1_1CILi1EEES4_S4_EEENS2_IJNS3_ILi128EEENS3_ILi96EEENS3_ILi64EEEEEELi256EN7cutlass6half_tEfNSA_4arch4Sm90ELb0ELb1ELb1ELb1ELb1ELb1ELb1ELb1ELb0ELb1ELb0ELb0EE3mmaINS_16FlashAttnFwdSm90ISE_NS_21CollectiveEpilogueFwdINS2_IJS6_NS3_ILi256EEES7_EEES5_SB_SD_Li256ELb1ELb1ELb0ELb0EEENS_36VarlenDynamicPersistentTileSchedulerILi128ELi96ELi256ELi128ELb0ELb1ELb1ELb1ELb0ELb1EEEE13SharedStorageENS1_6TensorINS1_11ArrayEngineIfLm128EEENS1_6LayoutINS2_IJNS2_IJNS3_ILi2EEEST_NS3_ILi32EEEEEES4_S4_EEENS2_IJNS2_IJS4_ST_NS3_ILi4EEEEEENS3_ILi0EEESZ_EEEEEEENS_7SoftmaxILi2ELi0EEEEEbRKNSE_6ParamsENSA_13PipelineAsyncILi2EEES19_RNSA_13PipelineStateILj2EEERT0_RT1_iRiRKNS_16SeqlenInfoQKNewKILb1ELb1EEENS2_IJiiiiEEERT_ENKUliT_T0_T1_E_clIZSF_ISO_S12_S14_EbS17_S19_S19_S1C_S1E_S1G_iS1H_S1L_S1M_S1O_EUlRS1P_iE0_NS3_ILb1EEES1W_EEDaiS1P_S1Q_S1R_) ;  /* 0x0000032c000c7944 */ /* 0x001fea0003c00000 */
[----:B------:R-:W2:Y:S01]  /*a4f0*/  LDL R2, [R1+0x50] ;  /* 0x0000500001027983 */ /* 0x000ea20000100800 */
[----:B------:R-:W0:Y:S08]  /*a500*/  LDC R0, c[0x0][0x448] ;  /* 0x00011200ff007b82 */ /* 0x000e300000000800 */
[----:B------:R-:W1:Y:S01]  /*a510*/  LDC.64 R6, c[0x0][0xad8] ;  /* 0x0002b600ff067b82 */ /* 0x000e620000000a00 */
[----:B0-----:R-:W-:-:S13]  /*a520*/  ISETP.NE.AND P0, PT, R0, 0x1, PT ;  /* 0x000000010000780c */ /* 0x001fda0003f05270 */
[----:B------:R-:W0:Y:S08]  /*a530*/  @P0 LDC R3, c[0x0][0x44c] ;  /* 0x00011300ff030b82 */ /* 0x000e300000000800 */
[----:B------:R-:W3:Y:S01]  /*a540*/  @P0 LDC R4, c[0x0][0x450] ;  /* 0x00011400ff040b82 */ /* 0x000ee20000000800 */
[----:B--2---:R-:W-:-:S04]  /*a550*/  IMAD.SHL.U32 R2, R2, 0x80, RZ ;  /* 0x0000008002027824 */ /* 0x004fc800078e00ff */
[----:B0-----:R-:W-:Y:S01]  /*a560*/  @P0 IMAD.HI.U32 R3, R2, R3, RZ ;  /* 0x0000000302030227 */ /* 0x001fe200078e00ff */
[----:B------:R-:W-:-:S04]  /*a570*/  MOV R0, R2 ;  /* 0x0000000200007202 */ /* 0x000fc80000000f00 */
[----:B---3--:R-:W-:Y:S02]  /*a580*/  @P0 SHF.R.U32.HI R0, RZ, R4, R3 ;  /* 0x00000004ff000219 */ /* 0x008fe40000011603 */
[----:B-1----:R-:W-:-:S03]  /*a590*/  ISETP.GE.AND P0, PT, R7, 0x1, PT ;  /* 0x000000010700780c */ /* 0x002fc60003f06270 */
[----:B------:R-:W-:Y:S02]  /*a5a0*/  IMAD.IADD R173, R173, 0x1, R0 ;  /* 0x00000001adad7824 */ /* 0x000fe400078e0200 */
[----:B------:R-:W-:Y:S02]  /*a5b0*/  VIADD R0, R172, 0xfffffffe ;  /* 0xfffffffeac007836 */ /* 0x000fe40000000000 */
[----:B------:R-:W-:-:S06]  /*a5c0*/  IMAD.IADD R6, R173, 0x1, R6 ;  /* 0x00000001ad067824 */ /* 0x000fcc00078e0206 */
[----:B------:R-:W-:Y:S05]  /*a5d0*/  @!P0 BRA `(.L_x_3919) ;  /* 0x0000000000488947 */ /* 0x000fea0003800000 */
        /* <DEDUP_REMOVED lines=11> */
.L_x_3921:
[----:B------:R-:W-:-:S13]  /*a690*/  ISETP.NE.AND P0, PT, R7, 0x1, PT ;  /* 0x000000010700780c */ /* 0x000fda0003f05270 */
[----:B------:R-:W0:Y:S02]  /*a6a0*/  @P0 LDC.64 R4, c[0x0][0xae0] ;  /* 0x0002b800ff040b82 */ /* 0x000e240000000a00 */
[----:B0-----:R-:W-:-:S05]  /*a6b0*/  @P0 IMAD.HI.U32 R4, R3, R4, RZ ;  /* 0x0000000403040227 */ /* 0x001fca00078e00ff */
[----:B------:R-:W-:-:S07]  /*a6c0*/  @P0 SHF.R.U32.HI R3, RZ, R5, R4 ;  /* 0x00000005ff030219 */ /* 0x000fce0000011604 */
.L_x_3922:
[----:B------:R-:W-:Y:S05]  /*a6d0*/  BSYNC B0 ;  /* 0x0000000000007941 */ /* 0x000fea0003800000 */
.L_x_3920:
[----:B------:R-:W-:-:S05]  /*a6e0*/  IMAD R3, R3, R7, R7 ;  /* 0x0000000703037224 */ /* 0x000fca00078e0207 */
[----:B------:R-:W-:-:S07]  /*a6f0*/  VIMNMX R6, R6, R3, PT ;  /* 0x0000000306067248 */ /* 0x000fce0003fe0100 */
.L_x_3919:
[----:B------:R-:W-:-:S05]  /*a700*/  IMAD.HI R6, R6, 0x2aaaaaab, RZ ;  /* 0x2aaaaaab06067827 */ /* 0x000fca00078e02ff */
[----:B------:R-:W-:-:S04]  /*a710*/  SHF.R.U32.HI R3, RZ, 0x1f, R6 ;  /* 0x0000001fff037819 */ /* 0x000fc80000011606 */
[----:B------:R-:W-:-:S04]  /*a720*/  LEA.HI.SX32 R3, R6, R3, 0x1c ;  /* 0x0000000306037211 */ /* 0x000fc800078fe2ff */
[----:B------:R-:W-:-:S04]  /*a730*/  VIMNMX R3, R190, R3, !PT ;  /* 0x00000003be037248 */ /* 0x000fc80007fe0100 */
[----:B------:R-:W-:-:S13]  /*a740*/  ISETP.GE.AND P0, PT, R0, R3, PT ;  /* 0x000000030000720c */ /* 0x000fda0003f06270 */
[----:B------:R-:W-:Y:S05]  /*a750*/  @!P0 BRA `(.L_x_3923) ;  /* 0x000000b000908947 */ /* 0x000fea0003800000 */
.L_x_3952:
[----:B------:R-:W2:Y:S04]  /*a760*/  LDL R4, [R1+0x1f8] ;  /* 0x0001f80001047983 */ /* 0x000ea80000100800 */
[----:B0-----:R-:W3:Y:S01]  /*a770*/  LDL R2, [R1+0x200] ;  /* 0x0002000001027983 */ /* 0x001ee20000100800 */
[----:B--2---:R-:W-:-:S05]  /*a780*/  VIADD R4, R4, 0x1 ;  /* 0x0000000104047836 */ /* 0x004fca0000000000 */
[----:B------:R-:W-:-:S13]  /*a790*/  ISETP.NE.AND P0, PT, R4, 0x2, PT ;  /* 0x000000020400780c */ /* 0x000fda0003f05270 */
[----:B------:R0:W5:Y:S04]  /*a7a0*/  @P0 LDL R6, [R1+0x1fc] ;  /* 0x0001fc0001060983 */ /* 0x0001680000100800 */
[----:B------:R-:W2:Y:S01]  /*a7b0*/  @!P0 LDL R5, [R1+0x1fc] ;  /* 0x0001fc0001058983 */ /* 0x000ea20000100800 */
[----:B---3--:R-:W-:-:S03]  /*a7c0*/  VIADD R2, R2, 0x1 ;  /* 0x0000000102027836 */ /* 0x008fc60000000000 */
[----:B------:R1:W-:Y:S04]  /*a7d0*/  STL [R1+0x1f8], R4 ;  /* 0x0001f80401007387 */ /* 0x0003e80000100800 */
[----:B------:R0:W-:Y:S04]  /*a7e0*/  STL [R1+0x200], R2 ;  /* 0x0002000201007387 */ /* 0x0001e80000100800 */
[----:B------:R0:W-:Y:S01]  /*a7f0*/  @!P0 STL [R1+0x1f8], RZ ;  /* 0x0001f8ff01008387 */ /* 0x0001e20000100800 */
[----:B--2---:R-:W-:-:S05]  /*a800*/  @!P0 LOP3.LUT R6, R5, 0x1, RZ, 0x3c, !PT ;  /* 0x0000000105068812 */ /* 0x004fca00078e3cff */
[----:B------:R0:W-:Y:S04]  /*a810*/  @!P0 STL [R1+0x1fc], R6 ;  /* 0x0001fc0601008387 */ /* 0x0001e80000100800 */
[----:B------:R-:W2:Y:S01]  /*a820*/  LD.E R5, desc[UR44][R16.64] ;  /* 0x0000002c10057980 */ /* 0x000ea2000c101900 */
[----:B------:R-:W-:Y:S05]  /*a830*/  YIELD ;  /* 0x0000000000007946 */ /* 0x000fea0003800000 */
[----:B------:R-:W-:Y:S01]  /*a840*/  BSSY B0, `(.L_x_3924) ;  /* 0x0000006000007945 */ /* 0x000fe20003800000 */
[----:B-1----:R-:W-:Y:S01]  /*a850*/  @!P0 IMAD.MOV.U32 R4, RZ, RZ, RZ ;  /* 0x000000ffff048224 */ /* 0x002fe200078e00ff */
[----:B--2---:R-:W-:-:S04]  /*a860*/  LOP3.LUT R5, R5, 0x1, RZ, 0xfc, !PT ;  /* 0x0000000105057812 */ /* 0x004fc800078efcff */
[----:B------:R-:W-:-:S13]  /*a870*/  ISETP.NE.AND P1, PT, R5, 0x3, PT ;  /* 0x000000030500780c */ /* 0x000fda0003f25270 */
[----:B0-----:R-:W-:Y:S05]  /*a880*/  @!P1 BRA `(.L_x_3925) ;  /* 0x0000000000049947 */ /* 0x001fea0003800000 */
[----:B------:R-:W-:Y:S01]  /*a890*/  BPT.TRAP 0x1 ;  /* 0x000000040000795c */ /* 0x000fe20000300000 */
.L_x_3925:
[----:B------:R-:W-:Y:S05]  /*a8a0*/  BSYNC B0 ;  /* 0x0000000000007941 */ /* 0x000fea0003800000 */
.L_x_3924:
[----:B------:R-:W2:Y:S01]  /*a8b0*/  LD.E.64 R8, desc[UR44][R16.64+0x18] ;  /* 0x0000182c10087980 */ /* 0x000ea2000c101b00 */
[----:B-----5:R-:W-:Y:S02]  /*a8c0*/  SHF.L.U32 R5, R6, 0x1f, RZ ;  /* 0x0000001f06057819 */ /* 0x020fe400000006ff */
[----:B--2---:R-:W-:-:S05]  /*a8d0*/  MOV R9, R8 ;  /* 0x0000000800097202 */ /* 0x004fca0000000f00 */
[----:B------:R-:W-:-:S04]  /*a8e0*/  IMAD R4, R4, 0x8, R9 ;  /* 0x0000000804047824 */ /* 0x000fc800078e0209 */
[----:B------:R0:W1:Y:S01]  /*a8f0*/  SYNCS.PHASECHK.TRANS64.TRYWAIT P0, [R4+URZ], R5 ;  /* 0x00000005040075a7 */ /* 0x000062000800017f */
[----:B------:R-:W2:Y:S04]  /*a900*/  LD.E R2, desc[UR44][R16.64] ;  /* 0x0000002c10027980 */ /* 0x000ea8000c101900 */
[----:B------:R0:W5:Y:S01]  /*a910*/  LDL.64 R6, [R1+0x1f8] ;  /* 0x0001f80001067983 */ /* 0x0001620000100a00 */
[----:B------:R-:W-:Y:S01]  /*a920*/  BSSY B0, `(.L_x_3926) ;  /* 0x0000005000007945 */ /* 0x000fe20003800000 */
[----:B--2---:R-:W-:-:S04]  /*a930*/  LOP3.LUT R2, R2, 0x1, RZ, 0xfc, !PT ;  /* 0x0000000102027812 */ /* 0x004fc800078efcff */
[----:B------:R-:W-:-:S13]  /*a940*/  ISETP.NE.AND P1, PT, R2, 0x3, PT ;  /* 0x000000030200780c */ /* 0x000fda0003f25270 */
[----:B01----:R-:W-:Y:S05]  /*a950*/  @!P1 BRA `(.L_x_3927) ;  /* 0x0000000000049947 */ /* 0x003fea0003800000 */
[----:B------:R-:W-:Y:S01]  /*a960*/  BPT.TRAP 0x1 ;  /* 0x000000040000795c */ /* 0x000fe20000300000 */
.L_x_3927:
[----:B------:R-:W-:Y:S05]  /*a970*/  BSYNC B0 ;  /* 0x0000000000007941 */ /* 0x000fea0003800000 */
.L_x_3926:
        /* <DEDUP_REMOVED lines=8> */
.L_x_3929:
[----:B------:R-:W-:Y:S05]  /*aa00*/  BSYNC B0 ;  /* 0x0000000000007941 */ /* 0x000fea0003800000 */
.L_x_3928:
[----:B------:R-:W2:Y:S04]  /*aa10*/  LDL R15, [R1+0x1f8] ;  /* 0x0001f800010f7983 */ /* 0x000ea80000100800 */
[----:B------:R-:W2:Y:S01]  /*aa20*/  LDL.64 R4, [R1+0x80] ;  /* 0x0000800001047983 */ /* 0x000ea20000100a00 */
[----:B------:R-:W-:Y:S05]  /*aa30*/  WARPSYNC.ALL ;  /* 0x0000000000007948 */ /* 0x000fea0003800000 */
[----:B------:R1:W-:Y:S04]  /*aa40*/  STL [R1+0x60], RZ ;  /* 0x000060ff01007387 */ /* 0x0003e80000100800 */
[----:B0----5:R-:W3:Y:S01]  /*aa50*/  LD.E.64 R6, desc[UR44][R16.64+0x78] ;  /* 0x0000782c10067980 */ /* 0x021ee2000c101b00 */
[----:B------:R-:W-:-:S05]  /*aa60*/  MOV R2, 0x1 ;  /* 0x0000000100027802 */ /* 0x000fca0000000f00 */
[----:B------:R1:W-:Y:S04]  /*aa70*/  STL [R1+0x60], R2 ;  /* 0x0000600201007387 */ /* 0x0003e80000100800 */
[----:B------:R-:W4:Y:S04]  /*aa80*/  LD.E.64 R8, desc[UR44][R16.64+0x78] ;  /* 0x0000782c10087980 */ /* 0x000f28000c101b00 */
[----:B------:R1:W-:Y:S04]  /*aa90*/  STL [R1+0x60], R2 ;  /* 0x0000600201007387 */ /* 0x0003e80000100800 */
[----:B------:R-:W4:Y:S01]  /*aaa0*/  LD.E.64 R10, desc[UR44][R16.64+0x78] ;  /* 0x0000782c100a7980 */ /* 0x000f22000c101b00 */
[----:B--2---:R-:W-:Y:S01]  /*aab0*/  IMAD R4, R15, 0x300, R4 ;  /* 0x000003000f047824 */ /* 0x004fe200078e0204 */
[----:B------:R-:W-:-:S02]  /*aac0*/  R2UR UR7, R5 ;  /* 0x00000000050772ca */ /* 0x000fc400000e0000 */
[----:B------:R1:W-:Y:S02]  /*aad0*/  STL [R1+0x60], R2 ;  /* 0x0000600201007387 */ /* 0x0003e40000100800 */
[----:B------:R-:W-:Y:S02]  /*aae0*/  R2UR UR6, R4 ;  /* 0x00000000040672ca */ /* 0x000fe400000e0000 */
[----:B------:R-:W2:Y:S01]  /*aaf0*/  LD.E.64 R12, desc[UR44][R16.64+0x78] ;  /* 0x0000782c100c7980 */ /* 0x000ea2000c101b00 */
[----:B------:R-:W-:-:S03]  /*ab00*/  WARPGROUP.ARRIVE ;  /* 0x00000000000079c5 */ /* 0x000fc60000000000 */
[----:B------:R1:W-:Y:S04]  /*ab10*/  STL [R1+0x60], R2 ;  /* 0x0000600201007387 */ /* 0x0003e80000100800 */
[----:B------:R1:W5:Y:S01]  /*ab20*/  LDL.64 R14, [R1+0x1f8] ;  /* 0x0001f800010e7983 */ /* 0x0003620000100a00 */
[----:B---3--:R-:W-:Y:S02]  /*ab30*/  R2UR UR4, R6 ;  /* 0x00000000060472ca */ /* 0x008fe400000e0000 */
        /* <DEDUP_REMOVED lines=36> */
[----:B-1----:R-:W-:Y:S05]  /*ad80*/  @!P0 BRA `(.L_x_3932) ;  /* 0x0000000000048947 */ /* 0x002fea0003800000 */
[----:B------:R-:W-:Y:S01]  /*ad90*/  BPT.TRAP 0x1 ;  /* 0x000000040000795c */ /* 0x000fe20000300000 */
.L_x_3932:
[----:B------:R-:W-:Y:S05]  /*ada0*/  BSYNC B0 ;  /* 0x0000000000007941 */ /* 0x000fea0003800000 */
.L_x_3931:
        /* <DEDUP_REMOVED lines=11> */
.L_x_3934:
[----:B------:R-:W-:Y:S05]  /*ae60*/  BSYNC B0 ;  /* 0x0000000000007941 */ /* 0x000fea0003800000 */
.L_x_3933:
[----:B------:R-:W-:Y:S04]  /*ae70*/  BSSY B0, `(.L_x_3935) ;  /* 0x0000007000007945 */ /* 0x000fe80003800000 */
[----:B------:R-:W-:Y:S05]  /*ae80*/  @P0 BRA `(.L_x_3936) ;  /* 0x0000000000140947 */ /* 0x000fea0003800000 */
[----:B------:R-:W2:Y:S02]  /*ae90*/  LD.E.64 R4, desc[UR44][R16.64+0x40] ;  /* 0x0000402c10047980 */ /* 0x000ea4000c101b00 */
[----:B--2---:R-:W-:-:S05]  /*aea0*/  MOV R5, R4 ;  /* 0x0000000400057202 */ /* 0x004fca0000000f00 */
[----:B------:R-:W-:-:S04]  /*aeb0*/  IMAD R14, R14, 0x8, R5 ;  /* 0x000000080e0e7824 */ /* 0x000fc800078e0205 */
[----:B------:R-:W0:Y:S02]  /*aec0*/  SYNCS.PHASECHK.TRANS64.TRYWAIT P0, [R14+URZ], R15 ;  /* 0x0000000f0e0075a7 */ /* 0x000e24000800017f */
[----:B0-----:R-:W-:Y:S05]  /*aed0*/  @!P0 BRA `(.L_x_3937) ;  /* 0x000002d400248947 */ /* 0x001fea0003800000 */
.L_x_3936:
[----:B------:R-:W-:Y:S05]  /*aee0*/  BSYNC B0 ;  /* 0x0000000000007941 */ /* 0x000fea0003800000 */
.L_x_3935:
[----:B------:R-:W2:Y:S04]  /*aef0*/  LDL R9, [R1+0x1f8] ;  /* 0x0001f80001097983 */ /* 0x000ea80000100800 */
[----:B------:R-:W2:Y:S04]  /*af00*/  LDL.64 R4, [R1+0xf8] ;  /* 0x0000f80001047983 */ /* 0x000ea80000100a00 */
[----:B------:R-:W3:Y:S04]  /*af10*/  LDL R8, [R1+0x70] ;  /* 0x0000700001087983 */ /* 0x000ee80000100800 */
[----:B------:R-:W4:Y:S04]  /*af20*/  LDL.64 R6, [R1+0xf0] ;  /* 0x0000f00001067983 */ /* 0x000f280000100a00 */
[----:B------:R-:W4:Y:S04]  /*af30*/  LDL.64 R10, [R1+0xf0] ;  /* 0x0000f000010a7983 */ /* 0x000f280000100a00 */
[----:B------:R-:W4:Y:S04]  /*af40*/  LDL.64 R12, [R1+0xf0] ;  /* 0x0000f000010c7983 */ /* 0x000f280000100a00 */
[----:B0-----:R-:W4:Y:S01]  /*af50*/  LDL.64 R14, [R1+0xf0] ;  /* 0x0000f000010e7983 */ /* 0x001f220000100a00 */
[----:B------:R-:W-:Y:S05]  /*af60*/  WARPSYNC.ALL ;  /* 0x0000000000007948 */ /* 0x000fea0003800000 */
[----:B------:R-:W-:Y:S01]  /*af70*/  WARPGROUP.ARRIVE ;  /* 0x00000000000079c5 */ /* 0x000fe20000000000 */
[----:B--2---:R-:W-:Y:S01]  /*af80*/  IMAD R4, R9, 0xc00, R4 ;  /* 0x00000c0009047824 */ /* 0x004fe200078e0204 */
[----:B------:R-:W-:-:S02]  /*af90*/  R2UR UR7, R5 ;  /* 0x00000000050772ca */ /* 0x000fc400000e0000 */
[----:B---3--:R-:W-:Y:S02]  /*afa0*/  ISETP.NE.U32.AND P0, PT, R8, RZ, PT ;  /* 0x000000ff0800720c */ /* 0x008fe40003f05070 */
[----:B------:R-:W-:Y:S01]  /*afb0*/  R2UR UR6, R4 ;  /* 0x00000000040672ca */ /* 0x000fe200000e0000 */
[----:B------:R-:W2:Y:S01]  /*afc0*/  LDL.64 R8, [R1+0xf0] ;  /* 0x0000f00001087983 */ /* 0x000ea20000100a00 */
[----:B----4-:R-:W-:Y:S02]  /*afd0*/  R2UR UR4, R6 ;  /* 0x00000000060472ca */ /* 0x010fe400000e0000 */
[----:B------:R-:W-:-:S07]  /*afe0*/  R2UR UR5, R7 ;  /* 0x00000000070572ca */ /* 0x000fce00000e0000 */
[----:B------:R-:W-:-:S06]  /*aff0*/  VOTEU.ANY UP0, P0 ;  /* 0x00000000003f7886 */ /* 0x000fcc0000000100 */
[----:B------:R-:W-:Y:S01]  /*b000*/  HGMMA.64x96x16.F32 R24, gdesc[UR4], R24, UP0, gsb0 ;  /* 0x01600000041879f0 */ /* 0x000fe2000b800818 */
[----:B------:R-:W-:Y:S01]  /*b010*/  VIADD R6, R4, 0x2 ;  /* 0x0000000204067836 */ /* 0x000fe20000000000 */
[----:B------:R-:W-:Y:S01]  /*b020*/  IADD3 R10, R10, 0x2, RZ ;  /* 0x000000020a0a7810 */ /* 0x000fe20007ffe0ff */
[----:B------:R-:W-:Y:S01]  /*b030*/  IMAD.MOV.U32 R7, RZ, RZ, R5 ;  /* 0x000000ffff077224 */ /* 0x000fe200078e0005 */
[----:B------:R-:W-:Y:S02]  /*b040*/  R2UR UR5, R11 ;  /* 0x000000000b0572ca */ /* 0x000fe400000e0000 */
[----:B------:R-:W-:Y:S02]  /*b050*/  R2UR UR6, R6 ;  /* 0x00000000060672ca */ /* 0x000fe400000e0000 */
[----:B------:R-:W-:Y:S02]  /*b060*/  R2UR UR7, R7 ;  /* 0x00000000070772ca */ /* 0x000fe400000e0000 */
[----:B------:R-:W-:-:S02]  /*b070*/  R2UR UR4, R10 ;  /* 0x000000000a0472ca */ /* 0x000fc400000e0000 */
[----:B------:R-:W3:Y:S01]  /*b080*/  LDL.64 R10, [R1+0xf0] ;  /* 0x0000f000010a7983 */ /* 0x000ee20000100a00 */
        /* <DEDUP_REMOVED lines=26> */
[----:B--2---:R-:W-:Y:S01]  /*b230*/  VIADD R8, R8, 0x400 ;  /* 0x0000040008087836 */ /* 0x004fe20000000000 */
[----:B------:R-:W-:Y:S02]  /*b240*/  MOV R7, R5 ;  /* 0x0000000500077202 */ /* 0x000fe40000000f00 */
        /* <DEDUP_REMOVED lines=42> */
[----:B------:R-:W-:Y:S01]  /*b4f0*/  IMAD.MOV.U32 R7, RZ, RZ, R5 ;  /* 0x000000ffff077224 */ /* 0x000fe200078e0005 */
[----:B------:R-:W-:Y:S02]  /*b500*/  IADD3 R6, R4, 0x600, RZ ;  /* 0x0000060004067810 */ /* 0x000fe40007ffe0ff */
        /* <DEDUP_REMOVED lines=42> */
[----:B------:R-:W-:Y:S01]  /*b7b0*/  IMAD.MOV.U32 R7, RZ, RZ, R5 ;  /* 0x000000ffff077224 */ /* 0x000fe200078e0005 */
[----:B--2---:R-:W-:Y:S02]  /*b7c0*/  IADD3 R8, R8, 0xc00, RZ ;  /* 0x00000c0008087810 */ /* 0x004fe40007ffe0ff */
        /* <DEDUP_REMOVED lines=14> */
[----:B----4-:R-:W-:Y:S02]  /*b8b0*/  VIADD R12, R12, 0xc04 ;  /* 0x00000c040c0c7836 */ /* 0x010fe40000000000 */
[----:B------:R-:W-:-:S02]  /*b8c0*/  VIADD R6, R4, 0x904 ;  /* 0x0000090404067836 */ /* 0x000fc40000000000 */
        /* <DEDUP_REMOVED lines=17> */
[----:B------:R-:W0:Y:S01]  /*b9e0*/  S2R R18, SR_TID.X ;  /* 0x0000000000127919 */ /* 0x000e220000002100 */
[----:B------:R1:W-:Y:S04]  /*b9f0*/  STL [R1+0x70], R2 ;  /* 0x0000700201007387 */ /* 0x0003e80000100800 */
[----:B------:R1:W-:Y:S01]  /*ba00*/  STL [R1+0x70], R2 ;  /* 0x0000700201007387 */ /* 0x0003e20000100800 */
[----:B------:R-:W-:-:S02]  /*ba10*/  WARPGROUP.DEPBAR.LE gsb0, 0x0 ;  /* 0x00008000000079c5 */ /* 0x000fc40000010000 */
[----:B------:R-:W-:Y:S01]  /*ba20*/  WARPGROUP.ARRIVE ;  /* 0x00000000000079c5 */ /* 0x000fe20000000000 */
[----:B------:R1:W5:Y:S05]  /*ba30*/  LDL R4, [R1+0x1f8] ;  /* 0x0001f80001047983 */ /* 0x00036a0000100800 */
[----:B------:R-:W-:Y:S01]  /*ba40*/  HGMMA.64x96x16.F32 R24, gdesc[UR4], R24, gsb0 ;  /* 0x01600000041879f0 */ /* 0x000fe20008000818 */
[----:B------:R1:W-:Y:S01]  /*ba50*/  STL [R1+0x70], R2 ;  /* 0x0000700201007387 */ /* 0x0003e20000100800 */
[----:B0-----:R-:W-:-:S03]  /*ba60*/  SHF.R.U32.HI R18, RZ, 0x7, R18 ;  /* 0x00000007ff127819 */ /* 0x001fc60000011612 */
[----:B------:R1:W-:Y:S04]  /*ba70*/  STL [R1+0x70], R2 ;  /* 0x0000700201007387 */ /* 0x0003e80000100800 */
[----:B------:R1:W-:Y:S04]  /*ba80*/  STL [R1+0x70], R2 ;  /* 0x0000700201007387 */ /* 0x0003e80000100800 */
[----:B------:R1:W-:Y:S04]  /*ba90*/  STL [R1+0x70], R2 ;  /* 0x0000700201007387 */ /* 0x0003e80000100800 */
[----:B------:R1:W-:Y:S01]  /*baa0*/  STL [R1+0x70], R2 ;  /* 0x0000700201007387 */ /* 0x0003e20000100800 */
[----:B------:R-:W-:-:S03]  /*bab0*/  IADD3 R6, -R18, 0xb, RZ ;  /* 0x0000000b12067810 */ /* 0x000fc60007ffe1ff */
        /* <DEDUP_REMOVED lines=11> */
[----:B------:R-:W2:Y:S01]  /*bb70*/  LD.E R5, desc[UR44][R16.64] ;  /* 0x0000002c10057980 */ /* 0x000ea2000c101900 */
[----:B------:R-:W-:Y:S01]  /*bb80*/  BSSY B0, `(.L_x_3938) ;  /* 0x0000005000007945 */ /* 0x000fe20003800000 */
[----:B--2---:R-:W-:-:S04]  /*bb90*/  LOP3.LUT R5, R5, 0x1, RZ, 0xfc, !PT ;  /* 0x0000000105057812 */ /* 0x004fc800078efcff */
[----:B------:R-:W-:-:S13]  /*bba0*/  ISETP.NE.AND P0, PT, R5, 0x3, PT ;  /* 0x000000030500780c */ /* 0x000fda0003f05270 */
[----:B-1----:R-:W-:Y:S05]  /*bbb0*/  @!P0 BRA `(.L_x_3939) ;  /* 0x0000000000048947 */ /* 0x002fea0003800000 */
[----:B------:R-:W-:Y:S01]  /*bbc0*/  BPT.TRAP 0x1 ;  /* 0x000000040000795c */ /* 0x000fe20000300000 */
.L_x_3939:
[----:B------:R-:W-:Y:S05]  /*bbd0*/  BSYNC B0 ;  /* 0x0000000000007941 */ /* 0x000fea0003800000 */
.L_x_3938:
[----:B------:R-:W2:Y:S04]  /*bbe0*/  LD.E.64 R6, desc[UR44][R16.64+0x20] ;  /* 0x0000202c10067980 */ /* 0x000ea8000c101b00 */
[----:B------:R-:W3:Y:S01]  /*bbf0*/  LD.E R5, desc[UR44][R16.64+0xc] ;  /* 0x00000c2c10057980 */ /* 0x000ee2000c101900 */
[----:B--2---:R-:W-:-:S04]  /*bc00*/  MOV R7, R6 ;  /* 0x0000000600077202 */ /* 0x004fc80000000f00 */
[----:B-----5:R-:W-:-:S04]  /*bc10*/  LEA R4, R4, R7, 0x3 ;  /* 0x0000000704047211 */ /* 0x020fc800078e18ff */
[----:B---3--:R-:W-:-:S04]  /*bc20*/  PRMT R4, R5, 0x654, R4 ;  /* 0x0000065405047816 */ /* 0x008fc80000000004 */
[----:B------:R0:W-:Y:S01]  /*bc30*/  SYNCS.ARRIVE.TRANS64.RED.A1T0 RZ, [R4+URZ], RZ ;  /* 0x000000ff04ff79a7 */ /* 0x0001e2000810043f */
[----:B------:R-:W2:Y:S04]  /*bc40*/  LDL.64 R18, [R1+0x150] ;  /* 0x0001500001127983 */ /* 0x000ea80000100a00 */
[----:B------:R-:W3:Y:S04]  /*bc50*/  LDL R73, [R1+0x11c] ;  /* 0x00011c0001497983 */ /* 0x000ee80000100800 */
[----:B------:R-:W4:Y:S04]  /*bc60*/  LDL R72, [R1+0x50] ;  /* 0x0000500001487983 */ /* 0x000f280000100800 */
[----:B------:R-:W3:Y:S04]  /*bc70*/  LDL.64 R12, [R1+0x140] ;  /* 0x00014000010c7983 */ /* 0x000ee80000100a00 */
[----:B------:R-:W4:Y:S04]  /*bc80*/  LDL R21, [R1+0x148] ;  /* 0x0001480001157983 */ /* 0x000f280000100800 */
[----:B------:R-:W4:Y:S04]  /*bc90*/  LDL.128 R8, [R1+0x130] ;  /* 0x0001300001087983 */ /* 0x000f280000100c00 */
[----:B0-----:R-:W4:Y:S04]  /*bca0*/  LDL.128 R4, [R1+0x120] ;  /* 0x0001200001047983 */ /* 0x001f280000100c00 */
[----:B--2---:R-:W2:Y:S01]  /*bcb0*/  LD.E R19, desc[UR44][R18.64] ;  /* 0x0000002c12137980 */ /* 0x004ea2000c101900 */
[----:B---3--:R-:W-:-:S02]  /*bcc0*/  ISETP.NE.AND P0, PT, R12, 0x1, PT ;  /* 0x000000010c00780c */ /* 0x008fc40003f05270 */
[----:B----4-:R-:W-:Y:S01]  /*bcd0*/  ISETP.GE.AND P1, PT, R9, 0x1, PT ;  /* 0x000000010900780c */ /* 0x010fe20003f26270 */
[----:B------:R-:W-:Y:S01]  /*bce0*/  BSSY B0, `(.L_x_3940) ;  /* 0x000009e000007945 */ /* 0x000fe20003800000 */
[-C--:B--2---:R-:W-:Y:S01]  /*bcf0*/  FMUL.FTZ R15, R26, R19.reuse ;  /* 0x000000131a0f7220 */ /* 0x084fe20000410000 */
[-C--:B------:R-:W-:Y:S01]  /*bd00*/  FMUL.FTZ R26, R31, R19.reuse ;  /* 0x000000131f1a7220 */ /* 0x080fe20000410000 */
[-C--:B------:R-:W-:Y:S01]  /*bd10*/  FMUL.FTZ R31, R42, R19.reuse ;  /* 0x000000132a1f7220 */ /* 0x080fe20000410000 */
[----:B------:R-:W-:Y:S01]  /*bd20*/  SHF.R.S32.HI R42, RZ, 0x1f, R73 ;  /* 0x0000001fff2a7819 */ /* 0x000fe20000011449 */
[-C--:B------:R-:W-:Y:S01]  /*bd30*/  FMUL.FTZ R81, R45, R19.reuse ;  /* 0x000000132d517220 */ /* 0x080fe20000410000 */
[----:B------:R-:W-:Y:S02]  /*bd40*/  FMUL.FTZ R74, R29, R19 ;  /* 0x000000131d4a7220 */ /* 0x000fe40000410000 */
        /* <DEDUP_REMOVED lines=29> */
[----:B------:R-:W-:Y:S01]  /*bf20*/  LEA.HI R57, R42, R73, RZ, 0x2 ;  /* 0x000000492a397211 */ /* 0x000fe200078f10ff */
[-C--:B------:R-:W-:Y:S01]  /*bf30*/  FMUL.FTZ R46, R48, R19.reuse ;  /* 0x00000013302e7220 */ /* 0x080fe20000410000 */
[--C-:B------:R-:W-:Y:S01]  /*bf40*/  SHF.R.S32.HI R55, RZ, 0x2, R53.reuse ;  /* 0x00000002ff377819 */ /* 0x100fe20000011435 */
[-C--:B------:R-:W-:Y:S01]  /*bf50*/  FMUL.FTZ R48, R52, R19.reuse ;  /* 0x0000001334307220 */ /* 0x080fe20000410000 */
[----:B------:R-:W-:Y:S01]  /*bf60*/  SHF.R.S32.HI R58, RZ, 0x1f, R53 ;  /* 0x0000001fff3a7819 */ /* 0x000fe20000011435 */
[----:B------:R-:W-:Y:S01]  /*bf70*/  FMUL.FTZ R52, R60, R19 ;  /* 0x000000133c347220 */ /* 0x000fe20000410000 */
[----:B------:R-:W-:-:S02]  /*bf80*/  LOP3.LUT R60, R57, 0xfffffffc, RZ, 0xc0, !PT ;  /* 0xfffffffc393c7812 */ /* 0x000fc400078ec0ff */
[----:B------:R-:W-:Y:S02]  /*bf90*/  LEA.HI R57, R58, R55, RZ, 0x3 ;  /* 0x000000373a397211 */ /* 0x000fe400078f18ff */
[----:B------:R-:W-:Y:S01]  /*bfa0*/  SHF.R.S32.HI R58, RZ, 0x7, R45 ;  /* 0x00000007ff3a7819 */ /* 0x000fe2000001142d */
[----:B------:R-:W-:Y:S01]  /*bfb0*/  IMAD.IADD R73, R73, 0x1, -R60 ;  /* 0x0000000149497824 */ /* 0x000fe200078e0a3c */
        /* <DEDUP_REMOVED lines=14> */
[----:B------:R-:W-:-:S05]  /*c0a0*/  @P0 IMAD.HI.U32 R58, R86, R13, RZ ;  /* 0x0000000d563a0227 */ /* 0x000fca00078e00ff */
[----:B------:R-:W-:Y:S01]  /*c0b0*/  @P0 SHF.R.U32.HI R86, RZ, R21, R58 ;  /* 0x00000015ff560219 */ /* 0x000fe2000001163a */
[----:B------:R-:W-:Y:S01]  /*c0c0*/  IMAD.MOV.U32 R21, RZ, RZ, -0x60 ;  /* 0xffffffa0ff157424 */ /* 0x000fe200078e00ff */
[----:B------:R-:W-:-:S03]  /*c0d0*/  LOP3.LUT R53, R53, 0x7ffffffc, RZ, 0xc0, !PT ;  /* 0x7ffffffc35357812 */ /* 0x000fc600078ec0ff */
        /* <DEDUP_REMOVED lines=15> */
[----:B------:R-:W-:Y:S01]  /*c1d0*/  IADD3 R53, R50, -R53, RZ ;  /* 0x8000003532357210 */ /* 0x000fe20007ffe0ff */
[----:B------:R-:W-:Y:S01]  /*c1e0*/  FMUL.FTZ R13, R70, R19 ;  /* 0x00000013460d7220 */ /* 0x000fe20000410000 */
[----:B------:R-:W-:-:S02]  /*c1f0*/  IMAD R50, R0, R21, 0x1 ;  /* 0x0000000100327424 */ /* 0x000fc400078e0215 */
[----:B------:R-:W-:Y:S01]  /*c200*/  FMUL.FTZ R19, R71, R19 ;  /* 0x0000001347137220 */ /* 0x000fe20000410000 */
[----:B------:R-:W1:Y:S01]  /*c210*/  MUFU.TANH R14, R14 ;  /* 0x0000000e000e7308 */ /* 0x000e620000002400 */
[----:B------:R-:W-:Y:S01]  /*c220*/  IMAD R50, R53, -0x2, R50 ;  /* 0xfffffffe35327824 */ /* 0x000fe200078e0232 */
[----:B------:R-:W-:-:S06]  /*c230*/  LOP3.LUT R21, RZ, R6, RZ, 0x33, !PT ;  /* 0x00000006ff157212 */ /* 0x000fcc00078e33ff */
[----:B------:R-:W2:Y:S01]  /*c240*/  MUFU.TANH R20, R20 ;  /* 0x0000001400147308 */ /* 0x000ea20000002400 */
[----:B------:R-:W-:-:S07]  /*c250*/  IADD3 R58, -R4, R50, R5 ;  /* 0x00000032043a7210 */ /* 0x000fce0007ffe105 */
[----:B------:R-:W3:Y:S08]  /*c260*/  MUFU.TANH R15, R15 ;  /* 0x0000000f000f7308 */ /* 0x000ef00000002400 */
[----:B------:R-:W4:Y:S08]  /*c270*/  MUFU.TANH R18, R18 ;  /* 0x0000001200127308 */ /* 0x000f300000002400 */
        /* <DEDUP_REMOVED lines=55> */
[----:B------:R-:W-:Y:S02]  /*c5f0*/  ISETP.NE.AND P0, PT, R9, 0x1, PT ;  /* 0x000000010900780c */ /* 0x000fe40003f05270 */
[----:B------:R-:W-:-:S11]  /*c600*/  LOP3.LUT R21, RZ, R8, RZ, 0x33, !PT ;  /* 0x00000008ff157212 */ /* 0x000fd600078e33ff */
[----:B------:R-:W-:-:S05]  /*c610*/  @P0 IMAD.HI.U32 R8, R21, R10, RZ ;  /* 0x0000000a15080227 */ /* 0x000fca00078e00ff */
[----:B------:R-:W-:-:S04]  /*c620*/  @P0 SHF.R.U32.HI R21, RZ, R11, R8 ;  /* 0x0000000bff150219 */ /* 0x000fc80000011608 */
[----:B------:R-:W-:Y:S01]  /*c630*/  LOP3.LUT R8, RZ, R21, RZ, 0x33, !PT ;  /* 0x00000015ff087212 */ /* 0x000fe200078e33ff */
[----:B------:R-:W-:Y:S06]  /*c640*/  BRA `(.L_x_3944) ;  /* 0x00000000000c7947 */ /* 0x000fec0003800000 */
.L_x_3943:
[----:B------:R-:W-:-:S13]  /*c650*/  ISETP.NE.AND P0, PT, R9, 0x1, PT ;  /* 0x000000010900780c */ /* 0x000fda0003f05270 */
[----:B------:R-:W-:-:S05]  /*c660*/  @P0 IMAD.HI.U32 R50, R8, R10, RZ ;  /* 0x0000000a08320227 */ /* 0x000fca00078e00ff */
[----:B------:R-:W-:-:S07]  /*c670*/  @P0 SHF.R.U32.HI R8, RZ, R11, R50 ;  /* 0x0000000bff080219 */ /* 0x000fce0000011632 */
.L_x_3944:
[----:B------:R-:W-:Y:S05]  /*c680*/  BSYNC B1 ;  /* 0x0000000000017941 */ /* 0x000fea0003800000 */
.L_x_3942:
[----:B------:R-:W-:-:S05]  /*c690*/  IMAD R8, R8, R9, R63 ;  /* 0x0000000908087224 */ /* 0x000fca00078e023f */
[----:B------:R-:W-:Y:S02]  /*c6a0*/  VIMNMX R7, R7, R8, !PT ;  /* 0x0000000807077248 */ /* 0x000fe40007fe0100 */
[----:B------:R-:W-:-:S07]  /*c6b0*/  VIADDMNMX R6, R8, R9, R6, PT ;  /* 0x0000000908067246 */ /* 0x000fce0003800106 */
.L_x_3941:
[----:B------:R-:W-:Y:S05]  /*c6c0*/  BSYNC B0 ;  /* 0x0000000000007941 */ /* 0x000fea0003800000 */
.L_x_3940:
[C---:B------:R-:W-:Y:S01]  /*c6d0*/  ISETP.GE.AND P0, PT, R59.reuse, 0x2, PT ;  /* 0x000000023b00780c */ /* 0x040fe20003f06270 */
[----:B------:R-:W0:Y:S01]  /*c6e0*/  SHFL.IDX PT, R86, R86, 0x1, 0x1c1f ;  /* 0x003c1f0056567f89 */ /* 0x000e2200000e0000 */
[----:B------:R-:W-:Y:S01]  /*c6f0*/  ISETP.GE.AND P2, PT, R59, 0xa, PT ;  /* 0x0000000a3b00780c */ /* 0x000fe20003f46270 */
[----:B------:R-:W-:Y:S01]  /*c700*/  BSSY B0, `(.L_x_3945) ;  /* 0x0000086000007945 */ /* 0x000fe20003800000 */
[----:B------:R-:W-:Y:S02]  /*c710*/  P2R R21, PR, RZ, 0x1 ;  /* 0x00000001ff157803 */ /* 0x000fe40000000000 */
[----:B------:R-:W-:Y:S02]  /*c720*/  ISETP.GT.AND P0, PT, R7, 0x1, !P0 ;  /* 0x000000010700780c */ /* 0x000fe40004704270 */
[----:B------:R-:W-:Y:S02]  /*c730*/  ISETP.GE.AND P1, PT, R59, 0x9, PT ;  /* 0x000000093b00780c */ /* 0x000fe40003f26270 */
[----:B------:R-:W-:-:S02]  /*c740*/  ISETP.LT.OR P0, PT, R6, 0x2, P0 ;  /* 0x000000020600780c */ /* 0x000fc40000701670 */
[----:B------:R-:W-:Y:S02]  /*c750*/  P2R R67, PR, RZ, 0x2 ;  /* 0x00000002ff437803 */ /* 0x000fe40000000000 */
[----:B------:R-:W-:Y:S02]  /*c760*/  FSEL R84, R20, -INF , !P0 ;  /* 0xff80000014547808 */ /* 0x000fe40004000000 */
[C---:B------:R-:W-:Y:S02]  /*c770*/  ISETP.GT.AND P0, PT, R7.reuse, 0x9, !P2 ;  /* 0x000000090700780c */ /* 0x040fe40005704270 */
[----:B------:R-:W-:Y:S02]  /*c780*/  P2R R71, PR, RZ, 0x4 ;  /* 0x00000004ff477803 */ /* 0x000fe40000000000 */
[----:B------:R-:W-:Y:S02]  /*c790*/  ISETP.LT.OR P0, PT, R6, 0xa, P0 ;  /* 0x0000000a0600780c */ /* 0x000fe40000701670 */
[----:B------:R-:W-:-:S02]  /*c7a0*/  ISETP.GT.AND P1, PT, R7, 0x8, !P1 ;  /* 0x000000080700780c */ /* 0x000fc40004f24270 */
[----:B------:R-:W-:Y:S01]  /*c7b0*/  ISETP.GE.AND P2, PT, R59, 0x11, PT ;  /* 0x000000113b00780c */ /* 0x000fe20003f46270 */
[----:B0-----:R-:W-:Y:S01]  /*c7c0*/  IMAD.IADD R8, R53, 0x1, R86 ;  /* 0x0000000135087824 */ /* 0x001fe200078e0256 */
[----:B------:R-:W-:Y:S02]  /*c7d0*/  FSEL R82, R74, -INF , !P0 ;  /* 0xff8000004a527808 */ /* 0x000fe40004000000 */
[----:B------:R-:W-:Y:S02]  /*c7e0*/  ISETP.LT.OR P1, PT, R6, 0x9, P1 ;  /* 0x000000090600780c */ /* 0x000fe40000f21670 */
[----:B------:R-:W-:Y:S02]  /*c7f0*/  ISETP.GT.AND P0, PT, R7, 0x10, !P2 ;  /* 0x000000100700780c */ /* 0x000fe40005704270 */
[----:B------:R-:W-:Y:S02]  /*c800*/  FSEL R170, R24, -INF , !P1 ;  /* 0xff80000018aa7808 */ /* 0x000fe40004800000 */
        /* <DEDUP_REMOVED lines=25> */
[C---:B------:R-:W-:Y:S02]  /*c9a0*/  ISETP.LT.OR P0, PT, R6.reuse, 0x22, P0 ;  /* 0x000000220600780c */ /* 0x040fe40000701670 */
        /* <DEDUP_REMOVED lines=40> */
[----:B------:R-:W-:-:S02]  /*cc30*/  P2R R73, PR, RZ, 0x4 ;  /* 0x00000004ff497803 */ /* 0x000fc40000000000 */
        /* <DEDUP_REMOVED lines=24> */
[----:B-1----:R-:W-:Y:S02]  /*cdc0*/  FSEL R168, R14, -INF , !P6 ;  /* 0xff8000000ea87808 */ /* 0x002fe40007000000 */
[----:B------:R-:W-:-:S04]  /*cdd0*/  ISETP.GE.AND P6, PT, R59, 0x5a, PT ;  /* 0x0000005a3b00780c */ /* 0x000fc80003fc6270 */
[----:B------:R-:W-:Y:S02]  /*cde0*/  P2R R14, PR, RZ, 0x40 ;  /* 0x00000040ff0e7803 */ /* 0x000fe40000000000 */
[----:B------:R-:W-:Y:S01]  /*cdf0*/  ISETP.GT.AND P6, PT, R7, 0x59, !P6 ;  /* 0x000000590700780c */ /* 0x000fe200077c4270 */
[----:B------:R-:W-:-:S03]  /*ce00*/  IMAD.IADD R7, R55, 0x1, R86 ;  /* 0x0000000137077824 */ /* 0x000fc600078e0256 */
        /* <DEDUP_REMOVED lines=14> */
.L_x_3948:
[----:B------:R-:W-:-:S13]  /*cef0*/  ISETP.NE.AND P6, PT, R9, 0x1, PT ;  /* 0x000000010900780c */ /* 0x000fda0003fc5270 */
[----:B------:R-:W-:-:S05]  /*cf00*/  @P6 IMAD.HI.U32 R10, R4, R10, RZ ;  /* 0x0000000a040a6227 */ /* 0x000fca00078e00ff */
[----:B------:R-:W-:-:S07]  /*cf10*/  @P6 SHF.R.U32.HI R4, RZ, R11, R10 ;  /* 0x0000000bff046219 */ /* 0x000fce000001160a */
.L_x_3949:
[----:B------:R-:W-:Y:S05]  /*cf20*/  BSYNC B1 ;  /* 0x0000000000017941 */ /* 0x000fea0003800000 */
.L_x_3947:
[----:B------:R-:W-:-:S05]  /*cf30*/  IMAD R4, R4, R9, R63 ;  /* 0x0000000904047224 */ /* 0x000fca00078e023f */
[----:B------:R-:W-:Y:S02]  /*cf40*/  VIADDMNMX R8, R4, R9, R8, PT ;  /* 0x0000000904087246 */ /* 0x000fe40003800108 */
[----:B------:R-:W-:-:S07]  /*cf50*/  VIMNMX R7, R7, R4, !PT ;  /* 0x0000000407077248 */ /* 0x000fce0007fe0100 */
.L_x_3946:
[----:B------:R-:W-:Y:S05]  /*cf60*/  BSYNC B0 ;  /* 0x0000000000007941 */ /* 0x000fea0003800000 */
.L_x_3945:
[----:B------:R-:W2:Y:S01]  /*cf70*/  LDL.64 R10, [R1+0x420] ;  /* 0x00042000010a7983 */ /* 0x000ea20000100a00 */
[----:B------:R-:W-:Y:S02]  /*cf80*/  ISETP.GT.AND P5, PT, R7, RZ, !P5 ;  /* 0x000000ff0700720c */ /* 0x000fe40006fa4270 */
        /* <DEDUP_REMOVED lines=51> */
[----:B------:R-:W-:Y:S02]  /*d2c0*/  ISETP.NE.AND P5, PT, R88, RZ, PT ;  /* 0x000000ff5800720c */ /* 0x000fe40003fa5270 */
[C---:B------:R-:W-:Y:S01]  /*d2d0*/  ISETP.GT.AND P0, PT, R7.reuse, 0x48, !P0 ;  /* 0x000000480700780c */ /* 0x040fe20004704270 */
[----:B------:R-:W3:Y:S01]  /*d2e0*/  LDL R88, [R1+0x440] ;  /* 0x0004400001587983 */ /* 0x000ee20000100800 */
        /* <DEDUP_REMOVED lines=16> */
[----:B--2---:R-:W-:Y:S02]  /*d3f0*/  FMNMX.FTZ R4, R168, R10, !PT ;  /* 0x0000000aa8047209 */ /* 0x004fe40007810000 */
[----:B------:R-:W-:Y:S02]  /*d400*/  ISETP.LT.OR P5, PT, R8, 0x42, P5 ;  /* 0x000000420800780c */ /* 0x000fe40002fa1670 */
[----:B------:R-:W-:Y:S02]  /*d410*/  FMNMX.FTZ R4, R84, R4, !PT ;  /* 0x0000000454047209 */ /* 0x000fe40007810000 */
[----:B------:R-:W-:-:S02]  /*d420*/  FSEL R44, R44, -INF , !P5 ;  /* 0xff8000002c2c7808 */ /* 0x000fc40006800000 */
[----:B------:R-:W-:Y:S02]  /*d430*/  FMNMX.FTZ R4, R170, R4, !PT ;  /* 0x00000004aa047209 */ /* 0x000fe40007810000 */
[C---:B------:R-:W-:Y:S02]  /*d440*/  ISETP.GT.AND P1, PT, R7.reuse, 0x49, !P1 ;  /* 0x000000490700780c */ /* 0x040fe40004f24270 */
[----:B------:R-:W-:Y:S02]  /*d450*/  FMNMX.FTZ R4, R82, R4, !PT ;  /* 0x0000000452047209 */ /* 0x000fe40007810000 */
[----:B------:R-:W-:Y:S02]  /*d460*/  ISETP.LT.OR P0, PT, R8, 0x49, P0 ;  /* 0x000000490800780c */ /* 0x000fe40000701670 */
[----:B------:R-:W-:Y:S02]  /*d470*/  FMNMX.FTZ R4, R68, R4, !PT ;  /* 0x0000000444047209 */ /* 0x000fe40007810000 */
[----:B------:R-:W-:-:S02]  /*d480*/  ISETP.GT.AND P2, PT, R7, 0x50, !P2 ;  /* 0x000000500700780c */ /* 0x000fc40005744270 */
[----:B------:R-:W-:Y:S02]  /*d490*/  FMNMX.FTZ R4, R80, R4, !PT ;  /* 0x0000000450047209 */ /* 0x000fe40007810000 */
[----:B------:R-:W-:Y:S02]  /*d4a0*/  ISETP.GT.AND P3, PT, R7, 0x51, !P3 ;  /* 0x000000510700780c */ /* 0x000fe40005f64270 */
[----:B------:R-:W-:Y:S02]  /*d4b0*/  FMNMX.FTZ R4, R70, R4, !PT ;  /* 0x0000000446047209 */ /* 0x000fe40007810000 */
[----:B------:R-:W-:Y:S02]  /*d4c0*/  ISETP.NE.AND P6, PT, R14, RZ, PT ;  /* 0x000000ff0e00720c */ /* 0x000fe40003fc5270 */
        /* <DEDUP_REMOVED lines=30> */
[----:B------:R-:W-:Y:S02]  /*d6b0*/  ISETP.LT.OR P1, PT, R8, 0x4a, P1 ;  /* 0x0000004a0800780c */ /* 0x000fe40000f21670 */
[----:B------:R-:W-:Y:S02]  /*d6c0*/  FSEL R38, R38, -INF , !P0 ;  /* 0xff80000026267808 */ /* 0x000fe40004000000 */
        /* <DEDUP_REMOVED lines=22> */
[----:B------:R-:W-:-:S02]  /*d830*/  FMNMX.FTZ R7, R61, R4, !PT ;  /* 0x000000043d077209 */ /* 0x000fc40007810000 */
        /* <DEDUP_REMOVED lines=12> */
[C---:B------:R-:W-:Y:S02]  /*d900*/  FSETP.NEU.FTZ.AND P0, PT, R14.reuse, -INF , PT ;  /* 0xff8000000e00780b */ /* 0x040fe40003f1d000 */
        /* <DEDUP_REMOVED lines=13> */
[-C--:B------:R-:W-:Y:S01]  /*d9e0*/  FFMA.FTZ R13, R84, R88.reuse, -R9 ;  /* 0x00000058540d7223 */ /* 0x080fe20000010809 */
[-C--:B------:R-:W-:Y:S01]  /*d9f0*/  FFMA.FTZ R169, R55, R88.reuse, -R7 ;  /* 0x0000005837a97223 */ /* 0x080fe20000010807 */
[----:B------:R-:W-:Y:S01]  /*da00*/  MUFU.EX2 R168, R168 ;  /* 0x000000a800a87308 */ /* 0x000fe20000000800 */
[-CC-:B------:R-:W-:Y:S01]  /*da10*/  FFMA.FTZ R196, R24, R88.reuse, -R9.reuse ;  /* 0x0000005818c47223 */ /* 0x180fe20000010809 */
[-C--:B------:R-:W-:Y:S01]  /*da20*/  FFMA.FTZ R170, R170, R88.reuse, -R9 ;  /* 0x00000058aaaa7223 */ /* 0x080fe20000010809 */
[----:B------:R-:W-:-:S05]  /*da30*/  FFMA.FTZ R31, R41, R88, -R7 ;  /* 0x00000058291f7223 */ /* 0x000fca0000010807 */
[----:B------:R-:W2:Y:S01]  /*da40*/  MUFU.EX2 R63, R19 ;  /* 0x00000013003f7308 */ /* 0x000ea20000000800 */
[-C--:B------:R-:W-:Y:S01]  /*da50*/  FFMA.FTZ R37, R82, R88.reuse, -R9 ;  /* 0x0000005852257223 */ /* 0x080fe20000010809 */
[----:B------:R-:W-:-:S06]  /*da60*/  FFMA.FTZ R171, R53, R88, -R7 ;  /* 0x0000005835ab7223 */ /* 0x000fcc0000010807 */
[----:B------:R-:W-:Y:S08]  /*da70*/  MUFU.EX2 R32, R32 ;  /* 0x0000002000207308 */ /* 0x000ff00000000800 */
[----:B------:R-:W0:Y:S01]  /*da80*/  MUFU.EX2 R24, R11 ;  /* 0x0000000b00187308 */ /* 0x000e220000000800 */
[----:B------:R-:W-:-:S07]  /*da90*/  FFMA.FTZ R36, R68, R88, -R9 ;  /* 0x0000005844247223 */ /* 0x000fce0000010809 */
[----:B------:R-:W1:Y:S01]  /*daa0*/  MUFU.EX2 R13, R13 ;  /* 0x0000000d000d7308 */ /* 0x000e620000000800 */
[----:B------:R-:W-:-:S07]  /*dab0*/  FFMA.FTZ R30, R47, R88, -R7 ;  /* 0x000000582f1e7223 */ /* 0x000fce0000010807 */
[----:B------:R-:W3:Y:S01]  /*dac0*/  MUFU.EX2 R169, R169 ;  /* 0x000000a900a97308 */ /* 0x000ee20000000800 */
[----:B------:R-:W-:-:S07]  /*dad0*/  FFMA.FTZ R172, R80, R88, -R9 ;  /* 0x0000005850ac7223 */ /* 0x000fce0000010809 */
[----:B------:R-:W4:Y:S01]  /*dae0*/  MUFU.EX2 R170, R170 ;  /* 0x000000aa00aa7308 */ /* 0x000f220000000800 */
[----:B------:R-:W-:-:S07]  /*daf0*/  FFMA.FTZ R173, R51, R88, -R7 ;  /* 0x0000005833ad7223 */ /* 0x000fce0000010807 */
[----:B------:R-:W4:Y:S01]  /*db00*/  MUFU.EX2 R31, R31 ;  /* 0x0000001f001f7308 */ /* 0x000f220000000800 */
[----:B--2---:R-:W-:Y:S01]  /*db10*/  FFMA.FTZ R4, R63, R4, R168 ;  /* 0x000000043f047223 */ /* 0x004fe200000100a8 */
[----:B------:R-:W-:-:S06]  /*db20*/  FFMA.FTZ R35, R70, R88, -R9 ;  /* 0x0000005846237223 */ /* 0x000fcc0000010809 */
[----:B------:R-:W2:Y:S01]  /*db30*/  MUFU.EX2 R37, R37 ;  /* 0x0000002500257308 */ /* 0x000ea20000000800 */
[----:B0-----:R-:W-:Y:S01]  /*db40*/  FFMA.FTZ R8, R5, R24, R32 ;  /* 0x0000001805087223 */ /* 0x001fe20000010020 */
[----:B------:R-:W-:-:S06]  /*db50*/  FFMA.FTZ R29, R29, R88, -R7 ;  /* 0x000000581d1d7223 */ /* 0x000fcc0000010807 */
[----:B------:R-:W0:Y:S01]  /*db60*/  MUFU.EX2 R171, R171 ;  /* 0x000000ab00ab7308 */ /* 0x000e220000000800 */
[----:B-1----:R-:W-:Y:S01]  /*db70*/  FADD.FTZ R5, R13, R4 ;  /* 0x000000040d057221 */ /* 0x002fe20000010000 */
[----:B------:R-:W-:-:S06]  /*db80*/  FFMA.FTZ R174, R76, R88, -R9 ;  /* 0x000000584cae7223 */ /* 0x000fcc0000010809 */
[----:B------:R-:W1:Y:S01]  /*db90*/  MUFU.EX2 R36, R36 ;  /* 0x0000002400247308 */ /* 0x000e620000000800 */
        /* <DEDUP_REMOVED lines=9> */
[-CC-:B------:R-:W-:Y:S01]  /*dc30*/  FFMA.FTZ R21, R20, R88.reuse, -R9.reuse ;  /* 0x0000005814157223 */ /* 0x180fe20000010809 */
[-CC-:B------:R-:W-:Y:S01]  /*dc40*/  FFMA.FTZ R176, R74, R88.reuse, -R9.reuse ;  /* 0x000000584ab07223 */ /* 0x180fe20000010809 */
[----:B------:R-:W-:-:S05]  /*dc50*/  FFMA.FTZ R33, R66, R88, -R9 ;  /* 0x0000005842217223 */ /* 0x000fca0000010809 */
[----:B------:R-:W4:Y:S01]  /*dc60*/  MUFU.EX2 R35, R35 ;  /* 0x0000002300237308 */ /* 0x000f220000000800 */
[-CC-:B------:R-:W-:Y:S01]  /*dc70*/  FFMA.FTZ R178, R72, R88.reuse, -R9.reuse ;  /* 0x0000005848b27223 */ /* 0x180fe20000010809 */
[-CC-:B------:R-:W-:Y:S01]  /*dc80*/  FFMA.FTZ R224, R64, R88.reuse, -R9.reuse ;  /* 0x0000005840e07223 */ /* 0x180fe20000010809 */
[-CC-:B------:R-:W-:Y:S01]  /*dc90*/  FFMA.FTZ R225, R60, R88.reuse, -R9.reuse ;  /* 0x000000583ce17223 */ /* 0x180fe20000010809 */
[----:B------:R-:W-:-:S04]  /*dca0*/  FFMA.FTZ R222, R58, R88, -R9 ;  /* 0x000000583ade7223 */ /* 0x000fc80000010809 */
[----:B------:R-:W4:Y:S01]  /*dcb0*/  MUFU.EX2 R29, R29 ;  /* 0x0000001d001d7308 */ /* 0x000f220000000800 */
[-CC-:B------:R-:W-:Y:S01]  /*dcc0*/  FFMA.FTZ R223, R62, R88.reuse, -R9.reuse ;  /* 0x000000583edf7223 */ /* 0x180fe20000010809 */
[-CC-:B------:R-:W-:Y:S01]  /*dcd0*/  FFMA.FTZ R204, R56, R88.reuse, -R9.reuse ;  /* 0x0000005838cc7223 */ /* 0x180fe20000010809 */
[-CC-:B------:R-:W-:Y:S01]  /*dce0*/  FFMA.FTZ R203, R54, R88.reuse, -R9.reuse ;  /* 0x0000005836cb7223 */ /* 0x180fe20000010809 */
[-CC-:B------:R-:W-:Y:S01]  /*dcf0*/  FFMA.FTZ R202, R52, R88.reuse, -R9.reuse ;  /* 0x0000005834ca7223 */ /* 0x180fe20000010809 */
[-CC-:B------:R-:W-:Y:S01]  /*dd00*/  FFMA.FTZ R201, R50, R88.reuse, -R9.reuse ;  /* 0x0000005832c97223 */ /* 0x180fe20000010809 */
[-CC-:B------:R-:W-:Y:S01]  /*dd10*/  FFMA.FTZ R195, R48, R88.reuse, -R9.reuse ;  /* 0x0000005830c37223 */ /* 0x180fe20000010809 */
[-C--:B------:R-:W-:Y:S01]  /*dd20*/  FFMA.FTZ R20, R46, R88.reuse, -R9 ;  /* 0x000000582e147223 */ /* 0x080fe20000010809 */
[----:B------:R-:W4:Y:S01]  /*dd30*/  MUFU.EX2 R174, R174 ;  /* 0x000000ae00ae7308 */ /* 0x000f220000000800 */
[----:B--2---:R-:W-:Y:S01]  /*dd40*/  FADD.FTZ R5, R37, R4 ;  /* 0x0000000425057221 */ /* 0x004fe20000010000 */
[----:B0-----:R-:W-:Y:S01]  /*dd50*/  FADD.FTZ R9, R171, R8 ;  /* 0x00000008ab097221 */ /* 0x001fe20000010000 */
[----:B------:R-:W-:-:S05]  /*dd60*/  FFMA.FTZ R177, R49, R88, -R7 ;  /* 0x0000005831b17223 */ /* 0x000fca0000010807 */
[----:B------:R-:W0:Y:S01]  /*dd70*/  MUFU.EX2 R175, R175 ;  /* 0x000000af00af7308 */ /* 0x000e220000000800 */
[----:B-1----:R-:W-:Y:S01]  /*dd80*/  FADD.FTZ R5, R36, R5 ;  /* 0x0000000524057221 */ /* 0x002fe20000010000 */
[----:B---3--:R-:W-:Y:S01]  /*dd90*/  FADD.FTZ R4, R30, R9 ;  /* 0x000000091e047221 */ /* 0x008fe20000010000 */
[----:B------:R-:W-:-:S05]  /*dda0*/  FFMA.FTZ R179, R27, R88, -R7 ;  /* 0x000000581bb37223 */ /* 0x000fca0000010807 */
[----:B------:R-:W1:Y:S01]  /*ddb0*/  MUFU.EX2 R34, R34 ;  /* 0x0000002200227308 */ /* 0x000e620000000800 */
[----:B----4-:R-:W-:Y:S01]  /*ddc0*/  FADD.FTZ R8, R172, R5 ;  /* 0x00000005ac087221 */ /* 0x010fe20000010000 */
[----:B------:R-:W-:-:S06]  /*ddd0*/  FADD.FTZ R4, R173, R4 ;  /* 0x00000004ad047221 */ /* 0x000fcc0000010000 */
[----:B------:R-:W2:Y:S01]  /*dde0*/  MUFU.EX2 R28, R28 ;  /* 0x0000001c001c7308 */ /* 0x000ea20000000800 */
[----:B------:R-:W-:Y:S01]  /*ddf0*/  FFMA.FTZ R12, R15, R88, -R7 ;  /* 0x000000580f0c7223 */ /* 0x000fe20000010807 */
[----:B------:R-:W-:-:S06]  /*de00*/  FADD.FTZ R5, R35, R8 ;  /* 0x0000000823057221 */ /* 0x000fcc0000010000 */
[----:B------:R-:W3:Y:S01]  /*de10*/  MUFU.EX2 R176, R176 ;  /* 0x000000b000b07308 */ /* 0x000ee20000000800 */
[----:B------:R-:W-:Y:S01]  /*de20*/  FADD.FTZ R4, R29, R4 ;  /* 0x000000041d047221 */ /* 0x000fe20000010000 */
[----:B------:R-:W-:-:S06]  /*de30*/  FFMA.FTZ R220, R25, R88, -R7 ;  /* 0x0000005819dc7223 */ /* 0x000fcc0000010807 */
[----:B------:R-:W4:Y:S01]  /*de40*/  MUFU.EX2 R177, R177 ;  /* 0x000000b100b17308 */ /* 0x000f220000000800 */
[----:B------:R-:W-:Y:S01]  /*de50*/  FADD.FTZ R5, R174, R5 ;  /* 0x00000005ae057221 */ /* 0x000fe20000010000 */
[----:B0-----:R-:W-:-:S06]  /*de60*/  FADD.FTZ R9, R175, R4 ;  /* 0x00000004af097221 */ /* 0x001fcc0000010000 */
[----:B------:R-:W0:Y:S01]  /*de70*/  MUFU.EX2 R33, R33 ;  /* 0x0000002100217308 */ /* 0x000e220000000800 */
[----:B------:R-:W-:-:S07]  /*de80*/  FFMA.FTZ R221, R18, R88, -R7 ;  /* 0x0000005812dd7223 */ /* 0x000fce0000010807 */
[----:B------:R-:W0:Y:S01]  /*de90*/  MUFU.EX2 R179, R179 ;  /* 0x000000b300b37308 */ /* 0x000e220000000800 */
[----:B-1----:R-:W-:Y:S01]  /*dea0*/  FADD.FTZ R5, R34, R5 ;  /* 0x0000000522057221 */ /* 0x002fe20000010000 */
[----:B--2---:R-:W-:-:S06]  /*deb0*/  FADD.FTZ R4, R28, R9 ;  /* 0x000000091c047221 */ /* 0x004fcc0000010000 */
[----:B------:R-:W1:Y:S01]  /*dec0*/  MUFU.EX2 R178, R178 ;  /* 0x000000b200b27308 */ /* 0x000e620000000800 */
        /* <DEDUP_REMOVED lines=8> */
[----:B------:R-:W-:-:S06]  /*df50*/  FADD.FTZ R9, R179, R4 ;  /* 0x00000004b3097221 */ /* 0x000fcc0000010000 */
        /* <DEDUP_REMOVED lines=40> */
[----:B------:R-:W3:Y:S08]  /*e1e0*/  MUFU.EX2 R196, R196 ;  /* 0x000000c400c47308 */ /* 0x000ef00000000800 */
[----:B------:R-:W4:Y:S01]  /*e1f0*/  MUFU.EX2 R19, R19 ;  /* 0x0000001300137308 */ /* 0x000f220000000800 */
[----:B0-----:R-:W-:Y:S01]  /*e200*/  FADD.FTZ R8, R201, R8 ;  /* 0x00000008c9087221 */ /* 0x001fe20000010000 */
[----:B------:R-:W-:-:S06]  /*e210*/  FADD.FTZ R5, R198, R5 ;  /* 0x00000005c6057221 */ /* 0x000fcc0000010000 */
[----:B------:R-:W0:Y:S08]  /*e220*/  MUFU.EX2 R21, R21 ;  /* 0x0000001500157308 */ /* 0x000e300000000800 */
[----:B------:R-:W0:Y:S01]  /*e230*/  MUFU.EX2 R14, R14 ;  /* 0x0000000e000e7308 */ /* 0x000e220000000800 */
[----:B-1----:R-:W-:Y:S01]  /*e240*/  FADD.FTZ R7, R195, R8 ;  /* 0x00000008c3077221 */ /* 0x002fe20000010000 */
[----:B--2---:R-:W-:-:S06]  /*e250*/  FADD.FTZ R4, R18, R5 ;  /* 0x0000000512047221 */ /* 0x004fcc0000010000 */
[----:B------:R-:W1:Y:S08]  /*e260*/  MUFU.EX2 R20, R20 ;  /* 0x0000001400147308 */ /* 0x000e700000000800 */
[----:B------:R-:W2:Y:S01]  /*e270*/  MUFU.EX2 R15, R15 ;  /* 0x0000000f000f7308 */ /* 0x000ea20000000800 */
[----:B---3--:R-:W-:Y:S01]  /*e280*/  FADD.FTZ R8, R196, R7 ;  /* 0x00000007c4087221 */ /* 0x008fe20000010000 */
[----:B----4-:R-:W-:-:S03]  /*e290*/  FADD.FTZ R5, R19, R4 ;  /* 0x0000000413057221 */ /* 0x010fc60000010000 */
[----:B0-----:R-:W-:Y:S01]  /*e2a0*/  FADD.FTZ R7, R21, R8 ;  /* 0x0000000815077221 */ /* 0x001fe20000010000 */
[----:B------:R-:W-:-:S03]  /*e2b0*/  FADD.FTZ R4, R14, R5 ;  /* 0x000000050e047221 */ /* 0x000fc60000010000 */
[----:B-1----:R-:W-:Y:S01]  /*e2c0*/  FADD.FTZ R8, R20, R7 ;  /* 0x0000000714087221 */ /* 0x002fe20000010000 */
[----:B------:R0:W-:Y:S01]  /*e2d0*/  STL [R1+0x424], R6 ;  /* 0x0004240601007387 */ /* 0x0001e20000100800 */
[----:B--2---:R-:W-:-:S05]  /*e2e0*/  FADD.FTZ R9, R15, R4 ;  /* 0x000000040f097221 */ /* 0x004fca0000010000 */
[----:B------:R1:W-:Y:S04]  /*e2f0*/  STL.64 [R1+0x430], R8 ;  /* 0x0004300801007387 */ /* 0x0003e80000100a00 */
[----:B------:R-:W2:Y:S01]  /*e300*/  LD.E R7, desc[UR44][R16.64+0x210] ;  /* 0x0002102c10077980 */ /* 0x000ea2000c101900 */
[----:B------:R-:W-:-:S04]  /*e310*/  UIADD3 UR4, UP0, UR37, 0x210, URZ ;  /* 0x0000021025047890 */ /* 0x000fc8000ff1e03f */
[----:B------:R-:W-:Y:S02]  /*e320*/  ULOP3.LUT UR5, UR4, 0x4, URZ, 0xfc, !UPT ;  /* 0x0000000404057892 */ /* 0x000fe4000f8efc3f */
[----:B------:R-:W-:-:S04]  /*e330*/  UIADD3.X UR6, URZ, UR36, URZ, UP0, !UPT ;  /* 0x000000243f067290 */ /* 0x000fc800087fe43f */
[----:B------:R-:W-:Y:S02]  /*e340*/  IMAD.U32 R4, RZ, RZ, UR5 ;  /* 0x00000005ff047e24 */ /* 0x000fe4000f8e00ff */
[----:B------:R-:W-:Y:S02]  /*e350*/  IMAD.U32 R5, RZ, RZ, UR6 ;  /* 0x00000006ff057e24 */ /* 0x000fe4000f8e00ff */
[----:B--2---:R-:W-:-:S05]  /*e360*/  FMUL.FTZ R7, R63, R7 ;  /* 0x000000073f077220 */ /* 0x004fca0000410000 */
[----:B------:R2:W-:Y:S04]  /*e370*/  ST.E desc[UR44][R16.64+0x210], R7 ;  /* 0x0002100710007985 */ /* 0x0005e8000c10192c */
[----:B------:R-:W3:Y:S02]  /*e380*/  LD.E R10, desc[UR44][R4.64] ;  /* 0x0000002c040a7980 */ /* 0x000ee4000c101900 */
[----:B---3--:R-:W-:-:S05]  /*e390*/  FMUL.FTZ R11, R63, R10 ;  /* 0x0000000a3f0b7220 */ /* 0x008fca0000410000 */
[----:B------:R3:W-:Y:S04]  /*e3a0*/  ST.E desc[UR44][R4.64], R11 ;  /* 0x0000000b04007985 */ /* 0x0007e8000c10192c */
[----:B------:R-:W4:Y:S04]  /*e3b0*/  LD.E R54, desc[UR44][R16.64+0x224] ;  /* 0x0002242c10367980 */ /* 0x000f28000c101900 */
[----:B------:R-:W2:Y:S04]  /*e3c0*/  LD.E R226, desc[UR44][R16.64+0x404] ;  /* 0x0004042c10e27980 */ /* 0x000ea8000c101900 */
        /* <DEDUP_REMOVED lines=58> */
[----:B-1----:R-:W3:Y:S04]  /*e770*/  LD.E R8, desc[UR44][R16.64+0x3f4] ;  /* 0x0003f42c10087980 */ /* 0x002ee8000c101900 */
[----:B------:R-:W3:Y:S01]  /*e780*/  LD.E R10, desc[UR44][R16.64+0x400] ;  /* 0x0004002c100a7980 */ /* 0x000ee2000c101900 */
[----:B------:R-:W-:Y:S01]  /*e790*/  ULOP3.LUT UR5, UR4, 0x8, URZ, 0xfc, !UPT ;  /* 0x0000000804057892 */ /* 0x000fe2000f8efc3f */
[C---:B----4-:R-:W-:Y:S01]  /*e7a0*/  FMUL.FTZ R9, R63.reuse, R54 ;  /* 0x000000363f097220 */ /* 0x050fe20000410000 */
[----:B--2---:R-:W-:-:S04]  /*e7b0*/  FMUL.FTZ R43, R63, R226 ;  /* 0x000000e23f2b7220 */ /* 0x004fc80000410000 */
[----:B------:R0:W-:Y:S01]  /*e7c0*/  ST.E desc[UR44][R16.64+0x224], R9 ;  /* 0x0002240910007985 */ /* 0x0001e2000c10192c */
[C---:B---3--:R-:W-:Y:S01]  /*e7d0*/  FMUL.FTZ R7, R63.reuse, R52 ;  /* 0x000000343f077220 */ /* 0x048fe20000410000 */
[C---:B------:R-:W-:Y:S01]  /*e7e0*/  FMUL.FTZ R11, R63.reuse, R56 ;  /* 0x000000383f0b7220 */ /* 0x040fe20000410000 */
[C---:B------:R-:W-:Y:S01]  /*e7f0*/  FMUL.FTZ R25, R63.reuse, R58 ;  /* 0x0000003a3f197220 */ /* 0x040fe20000410000 */
[C---:B------:R-:W-:Y:S01]  /*e800*/  FMUL.FTZ R27, R63.reuse, R60 ;  /* 0x0000003c3f1b7220 */ /* 0x040fe20000410000 */
[----:B------:R-:W-:Y:S01]  /*e810*/  ST.E desc[UR44][R16.64+0x404], R43 ;  /* 0x0004042b10007985 */ /* 0x000fe2000c10192c */
[----:B0-----:R-:W-:-:S03]  /*e820*/  FMUL.FTZ R9, R63, R68 ;  /* 0x000000443f097220 */ /* 0x001fc60000410000 */
[----:B------:R0:W-:Y:S01]  /*e830*/  ST.E desc[UR44][R16.64+0x220], R7 ;  /* 0x0002200710007985 */ /* 0x0001e2000c10192c */
[----:B------:R-:W-:-:S03]  /*e840*/  FMUL.FTZ R39, R63, R62 ;  /* 0x0000003e3f277220 */ /* 0x000fc60000410000 */
[----:B------:R1:W-:Y:S01]  /*e850*/  ST.E desc[UR44][R16.64+0x230], R11 ;  /* 0x0002300b10007985 */ /* 0x0003e2000c10192c */
[----:B------:R-:W-:-:S03]  /*e860*/  FMUL.FTZ R41, R63, R64 ;  /* 0x000000403f297220 */ /* 0x000fc60000410000 */
[----:B------:R2:W-:Y:S04]  /*e870*/  ST.E desc[UR44][R16.64+0x234], R25 ;  /* 0x0002341910007985 */ /* 0x0005e8000c10192c */
[----:B------:R3:W-:Y:S01]  /*e880*/  ST.E desc[UR44][R16.64+0x240], R27 ;  /* 0x0002401b10007985 */ /* 0x0007e2000c10192c */
[C---:B0-----:R-:W-:Y:S01]  /*e890*/  FMUL.FTZ R7, R63.reuse, R66 ;  /* 0x000000423f077220 */ /* 0x041fe20000410000 */
[C---:B------:R-:W-:Y:S02]  /*e8a0*/  FMUL.FTZ R43, R63.reuse, R70 ;  /* 0x000000463f2b7220 */ /* 0x040fe40000410000 */
[----:B------:R0:W-:Y:S01]  /*e8b0*/  ST.E desc[UR44][R16.64+0x260], R9 ;  /* 0x0002600910007985 */ /* 0x0001e2000c10192c */
[C---:B------:R-:W-:Y:S01]  /*e8c0*/  FMUL.FTZ R45, R63.reuse, R72 ;  /* 0x000000483f2d7220 */ /* 0x040fe20000410000 */
[C---:B-1----:R-:W-:Y:S01]  /*e8d0*/  FMUL.FTZ R11, R63.reuse, R74 ;  /* 0x0000004a3f0b7220 */ /* 0x042fe20000410000 */
[C---:B--2---:R-:W-:Y:S01]  /*e8e0*/  FMUL.FTZ R25, R63.reuse, R76 ;  /* 0x0000004c3f197220 */ /* 0x044fe20000410000 */
[C---:B---3--:R-:W-:Y:S01]  /*e8f0*/  FMUL.FTZ R27, R63.reuse, R78 ;  /* 0x0000004e3f1b7220 */ /* 0x048fe20000410000 */
[----:B------:R1:W-:Y:S01]  /*e900*/  ST.E desc[UR44][R16.64+0x244], R39 ;  /* 0x0002442710007985 */ /* 0x0003e2000c10192c */
[----:B0-----:R-:W-:-:S03]  /*e910*/  FMUL.FTZ R9, R63, R86 ;  /* 0x000000563f097220 */ /* 0x001fc60000410000 */
[----:B------:R0:W-:Y:S04]  /*e920*/  ST.E desc[UR44][R16.64+0x250], R41 ;  /* 0x0002502910007985 */ /* 0x0001e8000c10192c */
[----:B------:R2:W-:Y:S04]  /*e930*/  ST.E desc[UR44][R16.64+0x254], R7 ;  /* 0x0002540710007985 */ /* 0x0005e8000c10192c */
[----:B------:R3:W-:Y:S01]  /*e940*/  ST.E desc[UR44][R16.64+0x264], R43 ;  /* 0x0002642b10007985 */ /* 0x0007e2000c10192c */
[----:B-1----:R-:W-:-:S03]  /*e950*/  FMUL.FTZ R39, R63, R80 ;  /* 0x000000503f277220 */ /* 0x002fc60000410000 */
[----:B------:R1:W-:Y:S01]  /*e960*/  ST.E desc[UR44][R16.64+0x270], R45 ;  /* 0x0002702d10007985 */ /* 0x0003e2000c10192c */
[----:B0-----:R-:W-:-:S03]  /*e970*/  FMUL.FTZ R41, R63, R82 ;  /* 0x000000523f297220 */ /* 0x001fc60000410000 */
[----:B------:R0:W-:Y:S01]  /*e980*/  ST.E desc[UR44][R16.64+0x274], R11 ;  /* 0x0002740b10007985 */ /* 0x0001e2000c10192c */
[----:B--2---:R-:W-:-:S03]  /*e990*/  FMUL.FTZ R7, R63, R84 ;  /* 0x000000543f077220 */ /* 0x004fc60000410000 */
[----:B------:R2:W-:Y:S01]  /*e9a0*/  ST.E desc[UR44][R16.64+0x280], R25 ;  /* 0x0002801910007985 */ /* 0x0005e2000c10192c */
[----:B---3--:R-:W-:-:S03]  /*e9b0*/  FMUL.FTZ R43, R63, R90 ;  /* 0x0000005a3f2b7220 */ /* 0x008fc60000410000 */
[----:B------:R3:W-:Y:S01]  /*e9c0*/  ST.E desc[UR44][R16.64+0x284], R27 ;  /* 0x0002841b10007985 */ /* 0x0007e2000c10192c */
[C---:B-1----:R-:W-:Y:S01]  /*e9d0*/  FMUL.FTZ R45, R63.reuse, R92 ;  /* 0x0000005c3f2d7220 */ /* 0x042fe20000410000 */
[C---:B0-----:R-:W-:Y:S02]  /*e9e0*/  FMUL.FTZ R11, R63.reuse, R88 ;  /* 0x000000583f0b7220 */ /* 0x041fe40000410000 */
[----:B------:R0:W-:Y:S01]  /*e9f0*/  ST.E desc[UR44][R16.64+0x2a4], R9 ;  /* 0x0002a40910007985 */ /* 0x0001e2000c10192c */
[C---:B--2---:R-:W-:Y:S01]  /*ea00*/  FMUL.FTZ R25, R63.reuse, R94 ;  /* 0x0000005e3f197220 */ /* 0x044fe20000410000 */
[C---:B---3--:R-:W-:Y:S02]  /*ea10*/  FMUL.FTZ R27, R63.reuse, R96 ;  /* 0x000000603f1b7220 */ /* 0x048fe40000410000 */
[----:B------:R1:W-:Y:S01]  /*ea20*/  ST.E desc[UR44][R16.64+0x290], R39 ;  /* 0x0002902710007985 */ /* 0x0003e2000c10192c */
[----:B0-----:R-:W-:-:S03]  /*ea30*/  FMUL.FTZ R9, R63, R104 ;  /* 0x000000683f097220 */ /* 0x001fc60000410000 */
[----:B------:R0:W-:Y:S04]  /*ea40*/  ST.E desc[UR44][R16.64+0x294], R41 ;  /* 0x0002942910007985 */ /* 0x0001e8000c10192c */
[----:B------:R2:W-:Y:S01]  /*ea50*/  ST.E desc[UR44][R16.64+0x2a0], R7 ;  /* 0x0002a00710007985 */ /* 0x0005e2000c10192c */
[----:B-1----:R-:W-:-:S03]  /*ea60*/  FMUL.FTZ R39, R63, R100 ;  /* 0x000000643f277220 */ /* 0x002fc60000410000 */
[----:B------:R1:W-:Y:S04]  /*ea70*/  ST.E desc[UR44][R16.64+0x2b0], R11 ;  /* 0x0002b00b10007985 */ /* 0x0003e8000c10192c */
[----:B------:R3:W-:Y:S01]  /*ea80*/  ST.E desc[UR44][R16.64+0x2b4], R43 ;  /* 0x0002b42b10007985 */ /* 0x0007e2000c10192c */
[----:B0-----:R-:W-:-:S03]  /*ea90*/  FMUL.FTZ R41, R63, R102 ;  /* 0x000000663f297220 */ /* 0x001fc60000410000 */
[----:B------:R0:W-:Y:S01]  /*eaa0*/  ST.E desc[UR44][R16.64+0x2c0], R45 ;  /* 0x0002c02d10007985 */ /* 0x0001e2000c10192c */
[----:B--2---:R-:W-:-:S03]  /*eab0*/  FMUL.FTZ R7, R63, R98 ;  /* 0x000000623f077220 */ /* 0x004fc60000410000 */
[----:B------:R2:W-:Y:S01]  /*eac0*/  ST.E desc[UR44][R16.64+0x2c4], R25 ;  /* 0x0002c41910007985 */ /* 0x0005e2000c10192c */
[----:B-1----:R-:W-:-:S03]  /*ead0*/  FMUL.FTZ R11, R63, R106 ;  /* 0x0000006a3f0b7220 */ /* 0x002fc60000410000 */
[----:B------:R1:W-:Y:S01]  /*eae0*/  ST.E desc[UR44][R16.64+0x2d0], R27 ;  /* 0x0002d01b10007985 */ /* 0x0003e2000c10192c */
[C---:B---3--:R-:W-:Y:S01]  /*eaf0*/  FMUL.FTZ R43, R63.reuse, R110 ;  /* 0x0000006e3f2b7220 */ /* 0x048fe20000410000 */
[C---:B0-----:R-:W-:Y:S02]  /*eb00*/  FMUL.FTZ R45, R63.reuse, R112 ;  /* 0x000000703f2d7220 */ /* 0x041fe40000410000 */
[----:B------:R0:W-:Y:S01]  /*eb10*/  ST.E desc[UR44][R16.64+0x2f0], R9 ;  /* 0x0002f00910007985 */ /* 0x0001e2000c10192c */
[C---:B--2---:R-:W-:Y:S01]  /*eb20*/  FMUL.FTZ R25, R63.reuse, R108 ;  /* 0x0000006c3f197220 */ /* 0x044fe20000410000 */
[C---:B-1----:R-:W-:Y:S02]  /*eb30*/  FMUL.FTZ R27, R63.reuse, R114 ;  /* 0x000000723f1b7220 */ /* 0x042fe40000410000 */
        /* <DEDUP_REMOVED lines=41> */
[----:B------:R1:W-:Y:S01]  /*edd0*/  ST.E desc[UR44][R16.64+0x384], R41 ;  /* 0x0003842910007985 */ /* 0x0003e2000c10192c */
[----:B------:R-:W-:-:S03]  /*ede0*/  FMUL.FTZ R47, R63, R8 ;  /* 0x000000083f2f7220 */ /* 0x000fc60000410000 */
        /* <DEDUP_REMOVED lines=8> */
[----:B------:R-:W-:Y:S02]  /*ee70*/  IMAD.U32 R8, RZ, RZ, UR5 ;  /* 0x00000005ff087e24 */ /* 0x000fe4000f8e00ff */
[C---:B0-----:R-:W-:Y:S01]  /*ee80*/  FMUL.FTZ R27, R63.reuse, R42 ;  /* 0x0000002a3f1b7220 */ /* 0x041fe20000410000 */
[----:B------:R0:W-:Y:S01]  /*ee90*/  ST.E desc[UR44][R16.64+0x3b4], R9 ;  /* 0x0003b40910007985 */ /* 0x0001e2000c10192c */
[C---:B--2---:R-:W-:Y:S01]  /*eea0*/  FMUL.FTZ R43, R63.reuse, R26 ;  /* 0x0000001a3f2b7220 */ /* 0x044fe20000410000 */
[C---:B-1----:R-:W-:Y:S01]  /*eeb0*/  FMUL.FTZ R45, R63.reuse, R6 ;  /* 0x000000063f2d7220 */ /* 0x042fe20000410000 */
[----:B------:R-:W-:Y:S01]  /*eec0*/  FMUL.FTZ R63, R63, R10 ;  /* 0x0000000a3f3f7220 */ /* 0x000fe20000410000 */
[----:B0-----:R-:W-:Y:S01]  /*eed0*/  MOV R9, UR6 ;  /* 0x0000000600097c02 */ /* 0x001fe20008000f00 */
        /* <DEDUP_REMOVED lines=9> */
[----:B------:R2:W-:Y:S04]  /*ef70*/  ST.E desc[UR44][R16.64+0x400], R63 ;  /* 0x0004003f10007985 */ /* 0x0005e8000c10192c */
[----:B0-----:R-:W3:Y:S01]  /*ef80*/  LD.E R11, desc[UR44][R8.64] ;  /* 0x0000002c080b7980 */ /* 0x001ee2000c101900 */
[----:B------:R-:W-:Y:S01]  /*ef90*/  ULOP3.LUT UR4, UR4, 0xc, URZ, 0xfc, !UPT ;  /* 0x0000000c04047892 */ /* 0x000fe2000f8efc3f */
[----:B------:R-:W-:-:S05]  /*efa0*/  IMAD.U32 R7, RZ, RZ, UR6 ;  /* 0x00000006ff077e24 */ /* 0x000fca000f8e00ff */
[----:B------:R-:W-:Y:S02]  /*efb0*/  IMAD.U32 R6, RZ, RZ, UR4 ;  /* 0x00000004ff067e24 */ /* 0x000fe4000f8e00ff */
[----:B---3--:R-:W-:-:S05]  /*efc0*/  FMUL.FTZ R11, R24, R11 ;  /* 0x0000000b180b7220 */ /* 0x008fca0000410000 */
[----:B------:R0:W-:Y:S04]  /*efd0*/  ST.E desc[UR44][R8.64], R11 ;  /* 0x0000000b08007985 */ /* 0x0001e8000c10192c */
[----:B-1----:R-:W3:Y:S02]  /*efe0*/  LD.E R25, desc[UR44][R6.64] ;  /* 0x0000002c06197980 */ /* 0x002ee4000c101900 */
[----:B---3--:R-:W-:-:S05]  /*eff0*/  FMUL.FTZ R25, R24, R25 ;  /* 0x0000001918197220 */ /* 0x008fca0000410000 */
[----:B------:R1:W-:Y:S04]  /*f000*/  ST.E desc[UR44][R6.64], R25 ;  /* 0x0000001906007985 */ /* 0x0003e8000c10192c */
[----:B------:R-:W3:Y:S04]  /*f010*/  LD.E R61, desc[UR44][R16.64+0x228] ;  /* 0x0002282c103d7980 */ /* 0x000ee8000c101900 */
[----:B------:R-:W4:Y:S04]  /*f020*/  LD.E R57, desc[UR44][R16.64+0x3a8] ;  /* 0x0003a82c10397980 */ /* 0x000f28000c101900 */
[----:B------:R-:W4:Y:S04]  /*f030*/  LD.E R55, desc[UR44][R16.64+0x3ac] ;  /* 0x0003ac2c10377980 */ /* 0x000f28000c101900 */
[----:B------:R-:W4:Y:S04]  /*f040*/  LD.E R53, desc[UR44][R16.64+0x3b8] ;  /* 0x0003b82c10357980 */ /* 0x000f28000c101900 */
[----:B------:R-:W4:Y:S04]  /*f050*/  LD.E R26, desc[UR44][R16.64+0x40c] ;  /* 0x00040c2c101a7980 */ /* 0x000f28000c101900 */
        /* <DEDUP_REMOVED lines=54> */
[----:B------:R-:W2:Y:S04]  /*f3c0*/  LD.E R39, desc[UR44][R16.64+0x3f8] ;  /* 0x0003f82c10277980 */ /* 0x000ea8000c101900 */
[----:B------:R-:W2:Y:S04]  /*f3d0*/  LD.E R27, desc[UR44][R16.64+0x3fc] ;  /* 0x0003fc2c101b7980 */ /* 0x000ea8000c101900 */
[----:B-1----:R-:W2:Y:S01]  /*f3e0*/  LD.E R25, desc[UR44][R16.64+0x408] ;  /* 0x0004082c10197980 */ /* 0x002ea2000c101900 */
[C---:B---3--:R-:W-:Y:S01]  /*f3f0*/  FMUL.FTZ R61, R24.reuse, R61 ;  /* 0x0000003d183d7220 */ /* 0x048fe20000410000 */
[C---:B----4-:R-:W-:Y:S01]  /*f400*/  FMUL.FTZ R57, R24.reuse, R57 ;  /* 0x0000003918397220 */ /* 0x050fe20000410000 */
[C---:B------:R-:W-:Y:S01]  /*f410*/  FMUL.FTZ R55, R24.reuse, R55 ;  /* 0x0000003718377220 */ /* 0x040fe20000410000 */
[----:B------:R-:W-:-:S02]  /*f420*/  FMUL.FTZ R53, R24, R53 ;  /* 0x0000003518357220 */ /* 0x000fc40000410000 */
[----:B------:R0:W-:Y:S01]  /*f430*/  ST.E desc[UR44][R16.64+0x228], R61 ;  /* 0x0002283d10007985 */ /* 0x0001e2000c10192c */
[----:B------:R-:W-:-:S03]  /*f440*/  FMUL.FTZ R26, R24, R26 ;  /* 0x0000001a181a7220 */ /* 0x000fc60000410000 */
[----:B------:R-:W-:Y:S01]  /*f450*/  ST.E desc[UR44][R16.64+0x3a8], R57 ;  /* 0x0003a83910007985 */ /* 0x000fe2000c10192c */
[----:B--2---:R-:W-:-:S03]  /*f460*/  FMUL.FTZ R63, R24, R63 ;  /* 0x0000003f183f7220 */ /* 0x004fc60000410000 */
[----:B------:R-:W-:Y:S01]  /*f470*/  ST.E desc[UR44][R16.64+0x3ac], R55 ;  /* 0x0003ac3710007985 */ /* 0x000fe2000c10192c */
[----:B------:R-:W-:-:S03]  /*f480*/  FMUL.FTZ R65, R24, R65 ;  /* 0x0000004118417220 */ /* 0x000fc60000410000 */
        /* <DEDUP_REMOVED lines=44> */
[C---:B0-----:R-:W-:Y:S01]  /*f750*/  FMUL.FTZ R61, R24.reuse, R10 ;  /* 0x0000000a183d7220 */ /* 0x041fe20000410000 */
[C---:B------:R-:W-:Y:S01]  /*f760*/  FMUL.FTZ R59, R24.reuse, R59 ;  /* 0x0000003b183b7220 */ /* 0x040fe20000410000 */
[C---:B------:R-:W-:Y:S01]  /*f770*/  FMUL.FTZ R51, R24.reuse, R51 ;  /* 0x0000003318337220 */ /* 0x040fe20000410000 */
[C---:B------:R-:W-:Y:S01]  /*f780*/  FMUL.FTZ R43, R24.reuse, R43 ;  /* 0x0000002b182b7220 */ /* 0x040fe20000410000 */
[C---:B------:R-:W-:Y:S01]  /*f790*/  FMUL.FTZ R49, R24.reuse, R49 ;  /* 0x0000003118317220 */ /* 0x040fe20000410000 */
[C---:B------:R-:W-:Y:S01]  /*f7a0*/  FMUL.FTZ R47, R24.reuse, R47 ;  /* 0x0000002f182f7220 */ /* 0x040fe20000410000 */
[C---:B------:R-:W-:Y:S01]  /*f7b0*/  FMUL.FTZ R45, R24.reuse, R45 ;  /* 0x0000002d182d7220 */ /* 0x040fe20000410000 */
[C---:B------:R-:W-:Y:S01]  /*f7c0*/  FMUL.FTZ R41, R24.reuse, R41 ;  /* 0x0000002918297220 */ /* 0x040fe20000410000 */
[C---:B-1----:R-:W-:Y:S01]  /*f7d0*/  FMUL.FTZ R53, R24.reuse, R11 ;  /* 0x0000000b18357220 */ /* 0x042fe20000410000 */
        /* <DEDUP_REMOVED lines=58> */
[----:B------:R1:W-:Y:S04]  /*fb80*/  ST.E desc[UR44][R16.64+0x3f8], R39 ;  /* 0x0003f82710007985 */ /* 0x0003e8000c10192c */
[----:B------:R-:W-:Y:S04]  /*fb90*/  ST.E desc[UR44][R16.64+0x3fc], R55 ;  /* 0x0003fc3710007985 */ /* 0x000fe8000c10192c */
[----:B------:R-:W-:Y:S01]  /*fba0*/  ST.E desc[UR44][R16.64+0x408], R57 ;  /* 0x0004083910007985 */ /* 0x000fe2000c10192c */
[----:B------:R2:W-:Y:S06]  /*fbb0*/  BAR.SYNC.DEFER_BLOCKING R213, 0x100 ;  /* 0x000400d50000751d */ /* 0x0005ec0000010000 */
[----:B------:R-:W3:Y:S04]  /*fbc0*/  LDL R24, [R1+0x1f8] ;  /* 0x0001f80001187983 */ /* 0x000ee80000100800 */
[----:B0-----:R-:W4:Y:S04]  /*fbd0*/  LD.E R45, desc[UR44][R16.64+0x210] ;  /* 0x0002102c102d7980 */ /* 0x001f28000c101900 */
[----:B------:R-:W3:Y:S04]  /*fbe0*/  LD.E.64 R10, desc[UR44][R16.64+0x88] ;  /* 0x0000882c100a7980 */ /* 0x000ee8000c101b00 */
[----:B----4-:R0:W-:Y:S04]  /*fbf0*/  ST.E desc[UR44][R16.64+0x210], R45 ;  /* 0x0002102d10007985 */ /* 0x0101e8000c10192c */
[----:B------:R-:W4:Y:S04]  /*fc00*/  LD.E R25, desc[UR44][R4.64] ;  /* 0x0000002c04197980 */ /* 0x000f28000c101900 */
[----:B----4-:R4:W-:Y:S04]  /*fc10*/  ST.E desc[UR44][R4.64], R25 ;  /* 0x0000001904007985 */ /* 0x0109e8000c10192c */
[----:B------:R-:W2:Y:S04]  /*fc20*/  LD.E R27, desc[UR44][R8.64] ;  /* 0x0000002c081b7980 */ /* 0x000ea8000c101900 */
[----:B--2---:R2:W-:Y:S04]  /*fc30*/  ST.E desc[UR44][R8.64], R27 ;  /* 0x0000001b08007985 */ /* 0x0045e8000c10192c */
[----:B-1----:R-:W3:Y:S04]  /*fc40*/  LD.E R39, desc[UR44][R6.64] ;  /* 0x0000002c06277980 */ /* 0x002ee8000c101900 */
[----:B---3--:R1:W-:Y:S04]  /*fc50*/  ST.E desc[UR44][R6.64], R39 ;  /* 0x0000002706007985 */ /* 0x0083e8000c10192c */
        /* <DEDUP_REMOVED lines=16> */
[----:B----4-:R-:W4:Y:S04]  /*fd60*/  LD.E R25, desc[UR44][R16.64+0x260] ;  /* 0x0002602c10197980 */ /* 0x010f28000c101900 */
[----:B------:R-:W4:Y:S04]  /*fd70*/  LD.E R26, desc[UR44][R16.64+0x264] ;  /* 0x0002642c101a7980 */ /* 0x000f28000c101900 */
[----:B--2---:R-:W2:Y:S04]  /*fd80*/  LD.E R27, desc[UR44][R16.64+0x268] ;  /* 0x0002682c101b7980 */ /* 0x004ea8000c101900 */
[----:B------:R-:W2:Y:S04]  /*fd90*/  LD.E R38, desc[UR44][R16.64+0x26c] ;  /* 0x00026c2c10267980 */ /* 0x000ea8000c101900 */
        /* <DEDUP_REMOVED lines=55> */
[----:B---3--:R0:W-:Y:S04]  /*10110*/  ST.E desc[UR44][R16.64+0x220], R41 ;  /* 0x0002202910007985 */ /* 0x0081e8000c10192c */
        /* <DEDUP_REMOVED lines=15> */
[----:B0-----:R-:W2:Y:S04]  /*10210*/  LD.E R41, desc[UR44][R16.64+0x278] ;  /* 0x0002782c10297980 */ /* 0x001ea8000c101900 */
[----:B-1----:R-:W2:Y:S04]  /*10220*/  LD.E R43, desc[UR44][R16.64+0x280] ;  /* 0x0002802c102b7980 */ /* 0x002ea8000c101900 */
[----:B---3--:R-:W3:Y:S04]  /*10230*/  LD.E R45, desc[UR44][R16.64+0x288] ;  /* 0x0002882c102d7980 */ /* 0x008ee8000c101900 */
        /* <DEDUP_REMOVED lines=46> */
[----:B------:R0:W-:Y:S04]  /*10520*/  ST.E desc[UR44][R16.64+0x260], R25 ;  /* 0x0002601910007985 */ /* 0x0001e8000c10192c */
[----:B------:R-:W-:Y:S04]  /*10530*/  ST.E desc[UR44][R16.64+0x264], R26 ;  /* 0x0002641a10007985 */ /* 0x000fe8000c10192c */
[----:B--2---:R1:W-:Y:S04]  /*10540*/  ST.E desc[UR44][R16.64+0x268], R27 ;  /* 0x0002681b10007985 */ /* 0x0043e8000c10192c */
        /* <DEDUP_REMOVED lines=25> */
[----:B---3--:R3:W-:Y:S04]  /*106e0*/  ST.E desc[UR44][R16.64+0x288], R45 ;  /* 0x0002882d10007985 */ /* 0x0087e8000c10192c */
[----:B------:R3:W-:Y:S04]  /*106f0*/  ST.E desc[UR44][R16.64+0x290], R47 ;  /* 0x0002902f10007985 */ /* 0x0007e8000c10192c */
[----:B------:R3:W-:Y:S04]  /*10700*/  ST.E desc[UR44][R16.64+0x298], R49 ;  /* 0x0002983110007985 */ /* 0x0007e8000c10192c */
[----:B------:R3:W-:Y:S04]  /*10710*/  ST.E desc[UR44][R16.64+0x2a0], R51 ;  /* 0x0002a03310007985 */ /* 0x0007e8000c10192c */
[----:B------:R3:W-:Y:S04]  /*10720*/  ST.E desc[UR44][R16.64+0x2a8], R53 ;  /* 0x0002a83510007985 */ /* 0x0007e8000c10192c */
[----:B------:R3:W-:Y:S04]  /*10730*/  ST.E desc[UR44][R16.64+0x2b0], R55 ;  /* 0x0002b03710007985 */ /* 0x0007e8000c10192c */
[----:B------:R3:W-:Y:S04]  /*10740*/  ST.E desc[UR44][R16.64+0x2b8], R57 ;  /* 0x0002b83910007985 */ /* 0x0007e8000c10192c */
[----:B----4-:R4:W-:Y:S04]  /*10750*/  ST.E desc[UR44][R16.64+0x2c0], R59 ;  /* 0x0002c03b10007985 */ /* 0x0109e8000c10192c */
        /* <DEDUP_REMOVED lines=73> */
[----:B------:R-:W-:-:S02]  /*10bf0*/  IMAD R10, R24, 0xc00, R10 ;  /* 0x00000c00180a7824 */ /* 0x000fc400078e020a */
[----:B-1----:R-:W-:Y:S01]  /*10c00*/  IMAD.MOV.U32 R27, RZ, RZ, R11 ;  /* 0x000000ffff1b7224 */ /* 0x002fe200078e000b */
[----:B------:R-:W-:Y:S01]  /*10c10*/  F2FP.F16.F32.PACK_AB R170, R37, R170 ;  /* 0x000000aa25aa723e */ /* 0x000fe200000000ff */
[----:B------:R-:W-:Y:S01]  /*10c20*/  VIADD R24, R10, 0x80 ;  /* 0x000000800a187836 */ /* 0x000fe20000000000 */
[----:B------:R-:W-:Y:S01]  /*10c30*/  F2FP.F16.F32.PACK_AB R172, R172, R36 ;  /* 0x00000024acac723e */ /* 0x000fe200000000ff */
[----:B------:R-:W-:Y:S01]  /*10c40*/  VIADD R26, R10, 0x100 ;  /* 0x000001000a1a7836 */ /* 0x000fe20000000000 */
[----:B------:R-:W-:Y:S01]  /*10c50*/  R2UR UR15, R27 ;  /* 0x000000001b0f72ca */ /* 0x000fe200000e0000 */
[----:B------:R-:W4:Y:S01]  /*10c60*/  LD.E R36, desc[UR44][R16.64+0x240] ;  /* 0x0002402c10247980 */ /* 0x000f22000c101900 */
[----:B------:R-:W-:Y:S02]  /*10c70*/  R2UR UR10, R24 ;  /* 0x00000000180a72ca */ /* 0x000fe400000e0000 */
[----:B------:R-:W-:Y:S01]  /*10c80*/  R2UR UR14, R26 ;  /* 0x000000001a0e72ca */ /* 0x000fe200000e0000 */
[----:B------:R-:W4:Y:S01]  /*10c90*/  LD.E R24, desc[UR44][R16.64+0x210] ;  /* 0x0002102c10187980 */ /* 0x000f22000c101900 */
[----:B------:R-:W-:-:S02]  /*10ca0*/  F2FP.F16.F32.PACK_AB R174, R174, R35 ;  /* 0x00000023aeae723e */ /* 0x000fc400000000ff */
[----:B------:R-:W-:Y:S01]  /*10cb0*/  F2FP.F16.F32.PACK_AB R176, R176, R34 ;  /* 0x00000022b0b0723e */ /* 0x000fe200000000ff */
[----:B------:R-:W4:Y:S01]  /*10cc0*/  LD.E R35, desc[UR44][R16.64+0x23c] ;  /* 0x00023c2c10237980 */ /* 0x000f22000c101900 */
[----:B------:R-:W-:Y:S02]  /*10cd0*/  F2FP.F16.F32.PACK_AB R178, R178, R33 ;  /* 0x00000021b2b2723e */ /* 0x000fe400000000ff */
[----:B------:R-:W-:Y:S01]  /*10ce0*/  F2FP.F16.F32.PACK_AB R169, R169, R32 ;  /* 0x00000020a9a9723e */ /* 0x000fe200000000ff */
[----:B------:R-:W4:Y:S01]  /*10cf0*/  LD.E R33, desc[UR44][R16.64+0x234] ;  /* 0x0002342c10217980 */ /* 0x000f22000c101900 */
[----:B------:R-:W-:Y:S02]  /*10d00*/  F2FP.F16.F32.PACK_AB R171, R171, R31 ;  /* 0x0000001fabab723e */ /* 0x000fe400000000ff */
[----:B------:R-:W-:Y:S01]  /*10d10*/  F2FP.F16.F32.PACK_AB R173, R173, R30 ;  /* 0x0000001eadad723e */ /* 0x000fe200000000ff */
[----:B------:R-:W4:Y:S01]  /*10d20*/  LD.E R31, desc[UR44][R16.64+0x22c] ;  /* 0x00022c2c101f7980 */ /* 0x000f22000c101900 */
[----:B------:R-:W-:-:S02]  /*10d30*/  F2FP.F16.F32.PACK_AB R175, R175, R29 ;  /* 0x0000001dafaf723e */ /* 0x000fc400000000ff */
[----:B------:R-:W-:Y:S01]  /*10d40*/  F2FP.F16.F32.PACK_AB R177, R177, R28 ;  /* 0x0000001cb1b1723e */ /* 0x000fe200000000ff */
[----:B------:R-:W4:Y:S04]  /*10d50*/  LD.E R29, desc[UR44][R16.64+0x224] ;  /* 0x0002242c101d7980 */ /* 0x000f28000c101900 */
[----:B------:R-:W4:Y:S04]  /*10d60*/  LD.E R28, desc[UR44][R16.64+0x220] ;  /* 0x0002202c101c7980 */ /* 0x000f28000c101900 */
        /* <DEDUP_REMOVED lines=11> */
[----:B---3--:R-:W2:Y:S04]  /*10e20*/  LD.E R45, desc[UR44][R16.64+0x264] ;  /* 0x0002642c102d7980 */ /* 0x008ea8000c101900 */
        /* <DEDUP_REMOVED lines=54> */
[----:B------:R-:W-:Y:S01]  /*11190*/  ISETP.NE.U32.AND P0, PT, R25, RZ, PT ;  /* 0x000000ff1900720c */ /* 0x000fe20003f05070 */
[----:B------:R-:W-:-:S02]  /*111a0*/  IMAD.MOV.U32 R25, RZ, RZ, R11 ;  /* 0x000000ffff197224 */ /* 0x000fc400078e000b */
[----:B------:R-:W2:Y:S03]  /*111b0*/  LD.E R100, desc[UR44][R16.64+0x340] ;  /* 0x0003402c10647980 */ /* 0x000ea6000c101900 */
        /* <DEDUP_REMOVED lines=58> */
[----:B------:R-:W-:-:S03]  /*11560*/  VOTEU.ANY UP0, P0 ;  /* 0x00000000003f7886 */ /* 0x000fc60000000100 */
[----:B--2---:R-:W-:-:S07]  /*11570*/  WARPGROUP.ARRIVE ;  /* 0x00000000000079c5 */ /* 0x004fce0000000000 */
[----:B------:R-:W-:Y:S01]  /*11580*/  HGMMA.64x256x16.F32 R24, R168, gdesc[UR4].tnspB, R24, UP0, gsb0 ;  /* 0x43e00004a8187df0 */ /* 0x000fe2000b800818 */
[----:B------:R-:W-:Y:S02]  /*11590*/  F2FP.F16.F32.PACK_AB R179, R12, R179 ;  /* 0x000000b30cb3723e */ /* 0x000fe400000000ff */
        /* <DEDUP_REMOVED lines=131> */
[----:B------:R-:W-:Y:S01]  /*11dd0*/  STL [R1+0x68], R2 ;  /* 0x0000680201007387 */ /* 0x000fe20000100800 */
[----:B------:R-:W-:Y:S02]  /*11de0*/  VIADD R12, R10, 0x180 ;  /* 0x000001800a0c7836 */ /* 0x000fe40000000000 */
[----:B------:R-:W-:-:S03]  /*11df0*/  IMAD.MOV.U32 R13, RZ, RZ, R11 ;  /* 0x000000ffff0d7224 */ /* 0x000fc600078e000b */
[----:B------:R-:W-:Y:S02]  /*11e00*/  R2UR UR6, R12 ;  /* 0x000000000c0672ca */ /* 0x000fe400000e0000 */
[----:B------:R-:W-:Y:S02]  /*11e10*/  R2UR UR7, R13 ;  /* 0x000000000d0772ca */ /* 0x000fe400000e0000 */
[----:B------:R-:W-:Y:S02]  /*11e20*/  F2FP.F16.F32.PACK_AB R168, R225, R224 ;  /* 0x000000e0e1a8723e */ /* 0x000fe400000000ff */
[----:B------:R-:W-:Y:S02]  /*11e30*/  F2FP.F16.F32.PACK_AB R170, R223, R222 ;  /* 0x000000dedfaa723e */ /* 0x000fe400000000ff */
[----:B------:R-:W-:Y:S02]  /*11e40*/  F2FP.F16.F32.PACK_AB R169, R221, R220 ;  /* 0x000000dcdda9723e */ /* 0x000fe400000000ff */
[----:B------:R-:W-:Y:S01]  /*11e50*/  F2FP.F16.F32.PACK_AB R171, R219, R205 ;  /* 0x000000cddbab723e */ /* 0x000fe200000000ff */
[----:B------:R-:W-:-:S02]  /*11e60*/  WARPGROUP.DEPBAR.LE gsb0, 0x0 ;  /* 0x00008000000079c5 */ /* 0x000fc40000010000 */
        /* <DEDUP_REMOVED lines=132> */
[----:B------:R-:W-:Y:S01]  /*126b0*/  IMAD.MOV.U32 R13, RZ, RZ, R11 ;  /* 0x000000ffff0d7224 */ /* 0x000fe200078e000b */
        /* <DEDUP_REMOVED lines=131> */
[----:B------:R-:W-:Y:S01]  /*12ef0*/  R2UR UR6, R12 ;  /* 0x000000000c0672ca */ /* 0x000fe200000e0000 */
[----:B------:R-:W-:Y:S01]  /*12f00*/  STL [R1+0x68], R2 ;  /* 0x0000680201007387 */ /* 0x000fe20000100800 */
[----:B------:R-:W-:Y:S02]  /*12f10*/  R2UR UR7, R13 ;  /* 0x000000000d0772ca */ /* 0x000fe400000e0000 */
[----:B------:R-:W-:Y:S01]  /*12f20*/  IADD3 R10, R10, 0x280, RZ ;  /* 0x000002800a0a7810 */ /* 0x000fe20007ffe0ff */
[----:B------:R-:W-:Y:S02]  /*12f30*/  WARPGROUP.DEPBAR.LE gsb0, 0x0 ;  /* 0x00008000000079c5 */ /* 0x000fe40000010000 */
[----:B------:R-:W-:Y:S01]  /*12f40*/  ST.E desc[UR44][R16.64+0x210], R24 ;  /* 0x0002101810007985 */ /* 0x000fe2000c10192c */
[----:B------:R-:W-:Y:S02]  /*12f50*/  F2FP.F16.F32.PACK_AB R168, R203, R204 ;  /* 0x000000cccba8723e */ /* 0x000fe400000000ff */
[----:B------:R-:W-:Y:S01]  /*12f60*/  F2FP.F16.F32.PACK_AB R170, R201, R202 ;  /* 0x000000cac9aa723e */ /* 0x000fe200000000ff */
[----:B------:R-:W-:Y:S01]  /*12f70*/  ST.E desc[UR44][R4.64], R25 ;  /* 0x0000001904007985 */ /* 0x000fe2000c10192c */
        /* <DEDUP_REMOVED lines=132> */
[----:B------:R-:W-:Y:S01]  /*137c0*/  R2UR UR7, R11 ;  /* 0x000000000b0772ca */ /* 0x000fe200000e0000 */
        /* <DEDUP_REMOVED lines=267> */
[----:B--2---:R1:W-:Y:S04]  /*14880*/  ST.E desc[UR44][R16.64+0x210], R11 ;  /* 0x0002100b10007985 */ /* 0x0043e8000c10192c */
[----:B------:R-:W2:Y:S04]  /*14890*/  LD.E R13, desc[UR44][R4.64] ;  /* 0x0000002c040d7980 */ /* 0x000ea8000c101900 */
[----:B--2---:R2:W-:Y:S04]  /*148a0*/  ST.E desc[UR44][R4.64], R13 ;  /* 0x0000000d04007985 */ /* 0x0045e8000c10192c */
[----:B------:R-:W3:Y:S04]  /*148b0*/  LD.E R15, desc[UR44][R8.64] ;  /* 0x0000002c080f7980 */ /* 0x000ee8000c101900 */
[----:B---3--:R3:W-:Y:S04]  /*148c0*/  ST.E desc[UR44][R8.64], R15 ;  /* 0x0000000f08007985 */ /* 0x0087e8000c10192c */
[----:B------:R-:W4:Y:S04]  /*148d0*/  LD.E R19, desc[UR44][R6.64] ;  /* 0x0000002c06137980 */ /* 0x000f28000c101900 */
[----:B----4-:R4:W-:Y:S04]  /*148e0*/  ST.E desc[UR44][R6.64], R19 ;  /* 0x0000001306007985 */ /* 0x0109e8000c10192c */
[----:B0-----:R-:W4:Y:S04]  /*148f0*/  LD.E R2, desc[UR44][R16.64+0x380] ;  /* 0x0003802c10027980 */ /* 0x001f28000c101900 */
        /* <DEDUP_REMOVED lines=8> */
[----:B---3--:R-:W3:Y:S04]  /*14980*/  LD.E R9, desc[UR44][R16.64+0x240] ;  /* 0x0002402c10097980 */ /* 0x008ee8000c101900 */
        /* <DEDUP_REMOVED lines=115> */
[----:B0-----:R-:W4:Y:S04]  /*150c0*/  LD.E R2, desc[UR44][R16.64+0x28] ;  /* 0x0000282c10027980 */ /* 0x001f28000c101900 */
[----:B------:R-:W-:Y:S04]  /*150d0*/  ST.E desc[UR44][R16.64+0x220], R21 ;  /* 0x0002201510007985 */ /* 0x000fe8000c10192c */
[----:B------:R-:W-:Y:S04]  /*150e0*/  ST.E desc[UR44][R16.64+0x224], R25 ;  /* 0x0002241910007985 */ /* 0x000fe8000c10192c */
[----:B------:R-:W-:Y:S04]  /*150f0*/  ST.E desc[UR44][R16.64+0x228], R27 ;  /* 0x0002281b10007985 */ /* 0x000fe8000c10192c */
[----:B------:R-:W-:Y:S04]  /*15100*/  ST.E desc[UR44][R16.64+0x22c], R29 ;  /* 0x00022c1d10007985 */ /* 0x000fe8000c10192c */
[----:B------:R-:W-:Y:S04]  /*15110*/  ST.E desc[UR44][R16.64+0x230], R11 ;  /* 0x0002300b10007985 */ /* 0x000fe8000c10192c */
[----:B------:R-:W-:Y:S04]  /*15120*/  ST.E desc[UR44][R16.64+0x234], R31 ;  /* 0x0002341f10007985 */ /* 0x000fe8000c10192c */
[----:B--2---:R-:W-:Y:S04]  /*15130*/  ST.E desc[UR44][R16.64+0x238], R5 ;  /* 0x0002380510007985 */ /* 0x004fe8000c10192c */
[----:B------:R-:W-:Y:S04]  /*15140*/  ST.E desc[UR44][R16.64+0x23c], R13 ;  /* 0x00023c0d10007985 */ /* 0x000fe8000c10192c */
[----:B---3--:R-:W-:Y:S04]  /*15150*/  ST.E desc[UR44][R16.64+0x240], R9 ;  /* 0x0002400910007985 */ /* 0x008fe8000c10192c */
[----:B------:R-:W-:Y:S04]  /*15160*/  ST.E desc[UR44][R16.64+0x244], R15 ;  /* 0x0002440f10007985 */ /* 0x000fe8000c10192c */
        /* <DEDUP_REMOVED lines=114> */
[----:B------:R-:W-:-:S04]  /*15890*/  LOP3.LUT R2, R2, 0x1, RZ, 0xfc, !PT ;  /* 0x0000000102027812 */ /* 0x000fc800078efcff */
[----:B------:R-:W-:Y:S01]  /*158a0*/  ISETP.NE.AND P0, PT, R2, 0x3, PT ;  /* 0x000000030200780c */ /* 0x000fe20003f05270 */
[----:B------:R-:W-:-:S12]  /*158b0*/  BSSY B0, `(.L_x_3950) ;  /* 0x0000003000007945 */ /* 0x000fd80003800000 */
[----:B-1----:R-:W-:Y:S05]  /*158c0*/  @!P0 BRA `(.L_x_3951) ;  /* 0x0000000000048947 */ /* 0x002fea0003800000 */
[----:B------:R-:W-:Y:S01]  /*158d0*/  BPT.TRAP 0x1 ;  /* 0x000000040000795c */ /* 0x000fe20000300000 */
.L_x_3951:
[----:B------:R-:W-:Y:S05]  /*158e0*/  BSYNC B0 ;  /* 0x0000000000007941 */ /* 0x000fea0003800000 */
.L_x_3950:
        /* <DEDUP_REMOVED lines=9> */
[----:B0-----:R-:W2:Y:S02]  /*15980*/  LDL R2, [R1+0x50] ;  /* 0x0000500001027983 */ /* 0x001ea40000100800 */
[----:B--2---:R-:W-:-:S07]  /*15990*/  IMAD.SHL.U32 R2, R2, 0x80, RZ ;  /* 0x0000008002027824 */ /* 0x004fce00078e00ff */
.L_x_3923:
[----:B------:R-:W0:Y:S01]  /*159a0*/  LDC R3, c[0x0][0x448] ;  /* 0x00011200ff037b82 */ /* 0x000e220000000800 */
[----:B------:R-:W-:-:S07]  /*159b0*/  ULDC UR4, c[0x0][0xad4] ;  /* 0x0002b50000047ab9 */ /* 0x000fce0000000800 */
[----:B------:R-:W1:Y:S01]  /*159c0*/  LDC R6, c[0x0][0xadc] ;  /* 0x0002b700ff067b82 */ /* 0x000e620000000800 */
[----:B0-----:R-:W-:Y:S01]  /*159d0*/  ISETP.NE.AND P0, PT, R3, 0x1, PT ;  /* 0x000000010300780c */ /* 0x001fe20003f05270 */
[----:B------:R-:W-:-:S12]  /*159e0*/  VIADD R3, R2, 0x7f ;  /* 0x0000007f02037836 */ /* 0x000fd80000000000 */
[----:B------:R-:W0:Y:S08]  /*159f0*/  @P0 LDC R4, c[0x0][0x44c] ;  /* 0x00011300ff040b82 */ /* 0x000e300000000800 */
[----:B------:R-:W2:Y:S01]  /*15a00*/  @P0 LDC R5, c[0x0][0x450] ;  /* 0x00011400ff050b82 */ /* 0x000ea20000000800 */
[----:B0-----:R-:W-:-:S05]  /*15a10*/  @P0 IMAD.HI.U32 R2, R3, R4, RZ ;  /* 0x0000000403020227 */ /* 0x001fca00078e00ff */
[----:B--2---:R-:W-:Y:S02]  /*15a20*/  @P0 SHF.R.U32.HI R3, RZ, R5, R2 ;  /* 0x00000005ff030219 */ /* 0x004fe40000011602 */
[----:B-1----:R-:W-:-:S03]  /*15a30*/  ISETP.GE.AND P0, PT, R6, 0x1, PT ;  /* 0x000000010600780c */ /* 0x002fc60003f06270 */
[----:B------:R-:W-:-:S04]  /*15a40*/  IMAD.IADD R3, R194, 0x1, R3 ;  /* 0x00000001c2037824 */ /* 0x000fc800078e0203 */
[----:B------:R-:W-:-:S06]  /*15a50*/  VIADD R2, R3, -UR4 ;  /* 0x8000000403027c36 */ /* 0x000fcc0008000000 */
[----:B------:R-:W-:Y:S05]  /*15a60*/  @!P0 BRA `(.L_x_3953) ;  /* 0x0000000000448947 */ /* 0x000fea0003800000 */
        /* <DEDUP_REMOVED lines=10> */
.L_x_3955:
[----:B------:R-:W-:-:S13]  /*15b10*/  ISETP.NE.AND P0, PT, R6, 0x1, PT ;  /* 0x000000010600780c */ /* 0x000fda0003f05270 */
[----:B------:R-:W0:Y:S02]  /*15b20*/  @P0 LDC.64 R4, c[0x0][0xae0] ;  /* 0x0002b800ff040b82 */ /* 0x000e240000000a00 */
[----:B0-----:R-:W-:-:S05]  /*15b30*/  @P0 IMAD.HI.U32 R4, R3, R4, RZ ;  /* 0x0000000403040227 */ /* 0x001fca00078e00ff */
[----:B------:R-:W-:-:S07]  /*15b40*/  @P0 SHF.R.U32.HI R3, RZ, R5, R4 ;  /* 0x00000005ff030219 */ /* 0x000fce0000011604 */
.L_x_3956:
[----:B------:R-:W-:Y:S05]  /*15b50*/  BSYNC B0 ;  /* 0x0000000000007941 */ /* 0x000fea0003800000 */
.L_x_3954:
[----:B------:R-:W-:-:S05]  /*15b60*/  IMAD R3, R3, R6, RZ ;  /* 0x0000000603037224 */ /* 0x000fca00078e02ff */
[----:B------:R-:W-:-:S07]  /*15b70*/  VIMNMX R2, R2, R3, !PT ;  /* 0x0000000302027248 */ /* 0x000fce0007fe0100 */
.L_x_3953:
[----:B------:R-:W-:Y:S01]  /*15b80*/  VIADD R2, R2, 0x5f ;  /* 0x0000005f02027836 */ /* 0x000fe20000000000 */
[----:B------:R-:W-:-:S03]  /*15b90*/  UIADD3 UR4, UP0, UR37, 0x28, URZ ;  /* 0x0000002825047890 */ /* 0x000fc6000ff1e03f */
[----:B------:R-:W-:Y:S01]  /*15ba0*/  IMAD.HI R2, R2, 0x2aaaaaab, RZ ;  /* 0x2aaaaaab02027827 */ /* 0x000fe200078e02ff */
[----:B------:R-:W-:-:S03]  /*15bb0*/  UIADD3.X UR5, URZ, UR36, URZ, UP0, !UPT ;  /* 0x000000243f057290 */ /* 0x000fc600087fe43f */
[----:B------:R-:W-:Y:S01]  /*15bc0*/  IMAD.U32 R6, RZ, RZ, UR4 ;  /* 0x00000004ff067e24 */ /* 0x000fe2000f8e00ff */
[----:B------:R-:W-:Y:S02]  /*15bd0*/  SHF.R.U32.HI R3, RZ, 0x1f, R2 ;  /* 0x0000001fff037819 */ /* 0x000fe40000011602 */
[----:B------:R-:W-:Y:S02]  /*15be0*/  IMAD.U32 R7, RZ, RZ, UR5 ;  /* 0x00000005ff077e24 */ /* 0x000fe4000f8e00ff */
[----:B------:R-:W-:-:S04]  /*15bf0*/  LEA.HI.SX32 R3, R2, R3, 0x1c ;  /* 0x0000000302037211 */ /* 0x000fc800078fe2ff */
[----:B------:R-:W-:-:S04]  /*15c00*/  VIMNMX R4, R190, R3, !PT ;  /* 0x00000003be047248 */ /* 0x000fc80007fe0100 */
[----:B------:R-:W-:-:S13]  /*15c10*/  ISETP.GE.AND P0, PT, R0, R4, PT ;  /* 0x000000040000720c */ /* 0x000fda0003f06270 */
[----:B------:R-:W-:Y:S05]  /*15c20*/  @!P0 BRA `(.L_x_3957) ;  /* 0x0000009c00f88947 */ /* 0x000fea0003800000 */
[----:B------:R0:W5:Y:S02]  /*15c30*/  LDL.64 R2, [R1+0x158] ;  /* 0x0001580001027983 */ /* 0x0001640000100a00 */
.L_x_3976:
[----:B-1---5:R-:W2:Y:S04]  /*15c40*/  LD.E R5, desc[UR44][R2.64] ;  /* 0x0000002c02057980 */ /* 0x022ea8000c101900 */
[----:B------:R-:W3:Y:S01]  /*15c50*/  LD.E R8, desc[UR44][R2.64+0x8] ;  /* 0x0000082c02087980 */ /* 0x000ee2000c101900 */
[----:B--2---:R-:W-:-:S05]  /*15c60*/  VIADD R5, R5, 0x1 ;  /* 0x0000000105057836 */ /* 0x004fca0000000000 */
[----:B------:R-:W-:-:S13]  /*15c70*/  ISETP.NE.AND P0, PT, R5, 0x2, PT ;  /* 0x000000020500780c */ /* 0x000fda0003f05270 */
[----:B------:R1:W5:Y:S04]  /*15c80*/  @P0 LD.E R11, desc[UR44][R2.64+0x4] ;  /* 0x0000042c020b0980 */ /* 0x000368000c101900 */
[----:B------:R-:W2:Y:S01]  /*15c90*/  @!P0 LD.E R10, desc[UR44][R2.64+0x4] ;  /* 0x0000042c020a8980 */ /* 0x000ea2000c101900 */
[----:B---3--:R-:W-:-:S03]  /*15ca0*/  IADD3 R9, R8, 0x1, RZ ;  /* 0x0000000108097810 */ /* 0x008fc60007ffe0ff */
[----:B------:R3:W-:Y:S04]  /*15cb0*/  ST.E desc[UR44][R2.64], R5 ;  /* 0x0000000502007985 */ /* 0x0007e8000c10192c */
[----:B------:R1:W-:Y:S04]  /*15cc0*/  ST.E desc[UR44][R2.64+0x8], R9 ;  /* 0x0000080902007985 */ /* 0x0003e8000c10192c */
[----:B------:R1:W-:Y:S01]  /*15cd0*/  @!P0 ST.E desc[UR44][R2.64], RZ ;  /* 0x000000ff02008985 */ /* 0x0003e2000c10192c */
[----:B--2---:R-:W-:-:S05]  /*15ce0*/  @!P0 LOP3.LUT R11, R10, 0x1, RZ, 0x3c, !PT ;  /* 0x000000010a0b8812 */ /* 0x004fca00078e3cff */
[----:B------:R1:W-:Y:S04]  /*15cf0*/  @!P0 ST.E desc[UR44][R2.64+0x4], R11 ;  /* 0x0000040b02008985 */ /* 0x0003e8000c10192c */
[----:B------:R-:W2:Y:S04]  /*15d00*/  LDL.64 R72, [R1+0x170] ;  /* 0x0001700001487983 */ /* 0x000ea80000100a00 */
[----:B--2---:R-:W2:Y:S01]  /*15d10*/  LD.E R8, desc[UR44][R72.64] ;  /* 0x0000002c48087980 */ /* 0x004ea2000c101900 */
[----:B------:R-:W-:Y:S05]  /*15d20*/  YIELD ;  /* 0x0000000000007946 */ /* 0x000fea0003800000 */
[----:B------:R-:W-:Y:S01]  /*15d30*/  BSSY B0, `(.L_x_3958) ;  /* 0x0000006000007945 */ /* 0x000fe20003800000 */
[----:B---3--:R-:W-:Y:S01]  /*15d40*/  @!P0 IMAD.MOV.U32 R5, RZ, RZ, RZ ;  /* 0x000000ffff058224 */ /* 0x008fe200078e00ff */
[----:B--2---:R-:W-:-:S04]  /*15d50*/  LOP3.LUT R8, R8, 0x1, RZ, 0xfc, !PT ;  /* 0x0000000108087812 */ /* 0x004fc800078efcff */
[----:B------:R-:W-:-:S13]  /*15d60*/  ISETP.NE.AND P1, PT, R8, 0x3, PT ;  /* 0x000000030800780c */ /* 0x000fda0003f25270 */
[----:B-1----:R-:W-:Y:S05]  /*15d70*/  @!P1 BRA `(.L_x_3959) ;  /* 0x0000000000049947 */ /* 0x002fea0003800000 */
[----:B------:R-:W-:Y:S01]  /*15d80*/  BPT.TRAP 0x1 ;  /* 0x000000040000795c */ /* 0x000fe20000300000 */
.L_x_3959:
[----:B------:R-:W-:Y:S05]  /*15d90*/  BSYNC B0 ;  /* 0x0000000000007941 */ /* 0x000fea0003800000 */
.L_x_3958:
        /* <DEDUP_REMOVED lines=11> */
[----:B-12---:R-:W-:Y:S05]  /*15e50*/  @!P1 BRA `(.L_x_3961) ;  /* 0x0000000000049947 */ /* 0x006fea0003800000 */
[----:B------:R-:W-:Y:S01]  /*15e60*/  BPT.TRAP 0x1 ;  /* 0x000000040000795c */ /* 0x000fe20000300000 */
.L_x_3961:
[----:B------:R-:W-:Y:S05]  /*15e70*/  BSYNC B0 ;  /* 0x0000000000007941 */ /* 0x000fea0003800000 */
.L_x_3960:
[----:B------:R-:W-:Y:S04]  /*15e80*/  BSSY B0, `(.L_x_3962) ;  /* 0x0000008000007945 */ /* 0x000fe80003800000 */
[----:B------:R-:W-:Y:S05]  /*15e90*/  @P0 BRA `(.L_x_3963) ;  /* 0x0000000000180947 */ /* 0x000fea0003800000 */
[----:B------:R-:W2:Y:S01]  /*15ea0*/  LD.E.64 R8, desc[UR44][R72.64+0x18] ;  /* 0x0000182c48087980 */ /* 0x000ea2000c101b00 */
[----:B-----5:R-:W-:Y:S02]  /*15eb0*/  SHF.L.U32 R11, R11, 0x1f, RZ ;  /* 0x0000001f0b0b7819 */ /* 0x020fe400000006ff */
[----:B--2---:R-:W-:-:S05]  /*15ec0*/  MOV R9, R8 ;  /* 0x0000000800097202 */ /* 0x004fca0000000f00 */
[----:B------:R-:W-:-:S04]  /*15ed0*/  IMAD R10, R10, 0x8, R9 ;  /* 0x000000080a0a7824 */ /* 0x000fc800078e0209 */
[----:B------:R-:W1:Y:S02]  /*15ee0*/  SYNCS.PHASECHK.TRANS64.TRYWAIT P0, [R10+URZ], R11 ;  /* 0x0000000b0a0075a7 */ /* 0x000e64000800017f */
[----:B-1----:R-:W-:Y:S05]  /*15ef0*/  @!P0 BRA `(.L_x_3964) ;  /* 0x0000022400308947 */ /* 0x002fea0003800000 */
.L_x_3963:
[----:B------:R-:W-:Y:S05]  /*15f00*/  BSYNC B0 ;  /* 0x0000000000007941 */ /* 0x000fea0003800000 */
.L_x_3962:
[----:B-1---5:R-:W2:Y:S04]  /*15f10*/  LD.E R11, desc[UR44][R2.64] ;  /* 0x0000002c020b7980 */ /* 0x022ea8000c101900 */
[----:B------:R-:W2:Y:S01]  /*15f20*/  LDL.64 R74, [R1+0x80] ;  /* 0x00008000014a7983 */ /* 0x000ea20000100a00 */
[----:B------:R-:W-:Y:S05]  /*15f30*/  WARPSYNC.ALL ;  /* 0x0000000000007948 */ /* 0x000fea0003800000 */
[----:B------:R1:W-:Y:S04]  /*15f40*/  STL [R1+0x60], RZ ;  /* 0x000060ff01007387 */ /* 0x0003e80000100800 */
[----:B------:R-:W3:Y:S01]  /*15f50*/  LD.E.64 R8, desc[UR44][R16.64+0x78] ;  /* 0x0000782c10087980 */ /* 0x000ee2000c101b00 */
[----:B------:R-:W-:-:S05]  /*15f60*/  IMAD.MOV.U32 R5, RZ, RZ, 0x1 ;  /* 0x00000001ff057424 */ /* 0x000fca00078e00ff */
[----:B------:R1:W-:Y:S04]  /*15f70*/  STL [R1+0x60], R5 ;  /* 0x0000600501007387 */ /* 0x0003e80000100800 */
[----:B------:R-:W4:Y:S04]  /*15f80*/  LD.E.64 R12, desc[UR44][R16.64+0x78] ;  /* 0x0000782c100c7980 */ /* 0x000f28000c101b00 */
[----:B------:R1:W-:Y:S04]  /*15f90*/  STL [R1+0x60], R5 ;  /* 0x0000600501007387 */ /* 0x0003e80000100800 */
[----:B------:R-:W4:Y:S01]  /*15fa0*/  LD.E.64 R14, desc[UR44][R16.64+0x78] ;  /* 0x0000782c100e7980 */ /* 0x000f22000c101b00 */
[----:B--2---:R-:W-:-:S02]  /*15fb0*/  IMAD R10, R11, 0x300, R74 ;  /* 0x000003000b0a7824 */ /* 0x004fc400078e024a */
[----:B------:R-:W-:Y:S01]  /*15fc0*/  IMAD.MOV.U32 R11, RZ, RZ, R75 ;  /* 0x000000ffff0b7224 */ /* 0x000fe200078e004b */
[----:B------:R1:W-:Y:S02]  /*15fd0*/  STL [R1+0x60], R5 ;  /* 0x0000600501007387 */ /* 0x0003e40000100800 */
[----:B------:R-:W-:Y:S02]  /*15fe0*/  R2UR UR6, R10 ;  /* 0x000000000a0672ca */ /* 0x000fe400000e0000 */
[----:B------:R-:W-:Y:S01]  /*15ff0*/  R2UR UR7, R11 ;  /* 0x000000000b0772ca */ /* 0x000fe200000e0000 */
[----:B------:R-:W2:Y:S01]  /*16000*/  LD.E.64 R18, desc[UR44][R16.64+0x78] ;  /* 0x0000782c10127980 */ /* 0x000ea2000c101b00 */
[----:B------:R-:W-:-:S03]  /*16010*/  WARPGROUP.ARRIVE ;  /* 0x00000000000079c5 */ /* 0x000fc60000000000 */
[----:B------:R1:W-:Y:S01]  /*16020*/  STL [R1+0x60], R5 ;  /* 0x0000600501007387 */ /* 0x0003e20000100800 */
        /* <DEDUP_REMOVED lines=11> */
[----:B------:R-:W3:Y:S04]  /*160e0*/  LD.E R21, desc[UR44][R6.64] ;  /* 0x0000002c06157980 */ /* 0x000ee8000c101900 */
[----:B------:R1:W5:Y:S04]  /*160f0*/  LD.E R11, desc[UR44][R2.64] ;  /* 0x0000002c020b7980 */ /* 0x000368000c101900 */
[----:B------:R1:W5:Y:S01]  /*16100*/  LD.E R20, desc[UR44][R2.64+0x4] ;  /* 0x0000042c02147980 */ /* 0x000362000c101900 */
[----:B------:R-:W-:Y:S01]  /*16110*/  WARPGROUP.ARRIVE ;  /* 0x00000000000079c5 */ /* 0x000fe20000000000 */
[----:B------:R-:W-:Y:S01]  /*16120*/  VIADD R14, R14, 0x4 ;  /* 0x000000040e0e7836 */ /* 0x000fe20000000000 */
[----:B------:R-:W-:Y:S01]  /*16130*/  MOV R9, R75 ;  /* 0x0000004b00097202 */ /* 0x000fe20000000f00 */
[----:B------:R-:W-:Y:S01]  /*16140*/  VIADD R8, R10, 0x4 ;  /* 0x000000040a087836 */ /* 0x000fe20000000000 */
[----:B------:R-:W-:Y:S01]  /*16150*/  BSSY B0, `(.L_x_3965) ;  /* 0x0000018000007945 */ /* 0x000fe20003800000 */
[----:B--2---:R-:W-:Y:S01]  /*16160*/  VIADD R18, R18, 0x6 ;  /* 0x0000000612127836 */ /* 0x004fe20000000000 */
[----:B------:R-:W-:Y:S01]  /*16170*/  HGMMA.64x96x16.F32 R24, gdesc[UR4], R24, gsb0 ;  /* 0x01600000041879f0 */ /* 0x000fe20008000818 */
[----:B------:R-:W-:Y:S01]  /*16180*/  R2UR UR7, R9 ;  /* 0x00000000090772ca */ /* 0x000fe200000e0000 */
[----:B------:R-:W-:Y:S01]  /*16190*/  IMAD.MOV.U32 R9, RZ, RZ, R75 ;  /* 0x000000ffff097224 */ /* 0x000fe200078e004b */
[----:B------:R-:W-:Y:S01]  /*161a0*/  R2UR UR6, R8 ;  /* 0x00000000080672ca */ /* 0x000fe200000e0000 */
[----:B------:R-:W-:Y:S01]  /*161b0*/  VIADD R8, R10, 0x6 ;  /* 0x000000060a087836 */ /* 0x000fe20000000000 */
[----:B------:R-:W-:-:S02]  /*161c0*/  R2UR UR4, R14 ;  /* 0x000000000e0472ca */ /* 0x000fc400000e0000 */
        /* <DEDUP_REMOVED lines=14> */
[----:B-1----:R-:W-:Y:S05]  /*162b0*/  @!P0 BRA `(.L_x_3966) ;  /* 0x0000000000048947 */ /* 0x002fea0003800000 */
[----:B------:R-:W-:Y:S01]  /*162c0*/  BPT.TRAP 0x1 ;  /* 0x000000040000795c */ /* 0x000fe20000300000 */
.L_x_3966:
[----:B------:R-:W-:Y:S05]  /*162d0*/  BSYNC B0 ;  /* 0x0000000000007941 */ /* 0x000fea0003800000 */
.L_x_3965:
        /* <DEDUP_REMOVED lines=13> */
.L_x_3968:
[----:B------:R-:W-:Y:S05]  /*163b0*/  BSYNC B0 ;  /* 0x0000000000007941 */ /* 0x000fea0003800000 */
.L_x_3967:
        /* <DEDUP_REMOVED lines=8> */
.L_x_3970:
[----:B------:R-:W-:Y:S05]  /*16440*/  BSYNC B0 ;  /* 0x0000000000007941 */ /* 0x000fea0003800000 */
.L_x_3969:
[----:B------:R-:W2:Y:S04]  /*16450*/  LDL R7, [R1+0x70] ;  /* 0x0000700001077983 */ /* 0x000ea80000100800 */
[----:B------:R-:W3:Y:S04]  /*16460*/  LD.E R19, desc[UR44][R2.64] ;  /* 0x0000002c02137980 */ /* 0x000ee8000c101900 */
[----:B------:R-:W3:Y:S04]  /*16470*/  LDL.64 R20, [R1+0xf8] ;  /* 0x0000f80001147983 */ /* 0x000ee80000100a00 */
[----:B-1---5:R-:W4:Y:S04]  /*16480*/  LDL.64 R8, [R1+0xf0] ;  /* 0x0000f00001087983 */ /* 0x022f280000100a00 */
[----:B------:R-:W4:Y:S04]  /*16490*/  LDL.64 R10, [R1+0xf0] ;  /* 0x0000f000010a7983 */ /* 0x000f280000100a00 */
[----:B------:R-:W4:Y:S04]  /*164a0*/  LDL.64 R12, [R1+0xf0] ;  /* 0x0000f000010c7983 */ /* 0x000f280000100a00 */
[----:B------:R-:W4:Y:S01]  /*164b0*/  LDL.64 R14, [R1+0xf0] ;  /* 0x0000f000010e7983 */ /* 0x000f220000100a00 */
[----:B------:R-:W-:Y:S05]  /*164c0*/  WARPSYNC.ALL ;  /* 0x0000000000007948 */ /* 0x000fea0003800000 */
[----:B------:R-:W-:Y:S01]  /*164d0*/  WARPGROUP.ARRIVE ;  /* 0x00000000000079c5 */ /* 0x000fe20000000000 */
[----:B--2---:R-:W-:Y:S01]  /*164e0*/  ISETP.NE.U32.AND P0, PT, R7, RZ, PT ;  /* 0x000000ff0700720c */ /* 0x004fe20003f05070 */
[----:B---3--:R-:W-:-:S02]  /*164f0*/  IMAD R6, R19, 0xc00, R20 ;  /* 0x00000c0013067824 */ /* 0x008fc400078e0214 */
[----:B------:R-:W-:Y:S01]  /*16500*/  IMAD.MOV.U32 R7, RZ, RZ, R21 ;  /* 0x000000ffff077224 */ /* 0x000fe200078e0015 */
[----:B------:R-:W2:Y:S01]  /*16510*/  LDL.64 R18, [R1+0xf0] ;  /* 0x0000f00001127983 */ /* 0x000ea20000100a00 */
[----:B----4-:R-:W-:Y:S02]  /*16520*/  R2UR UR4, R8 ;  /* 0x00000000080472ca */ /* 0x010fe400000e0000 */
[----:B------:R-:W-:Y:S02]  /*16530*/  R2UR UR6, R6 ;  /* 0x00000000060672ca */ /* 0x000fe400000e0000 */
[----:B------:R-:W-:Y:S02]  /*16540*/  R2UR UR7, R7 ;  /* 0x00000000070772ca */ /* 0x000fe400000e0000 */
[----:B------:R-:W-:Y:S02]  /*16550*/  R2UR UR5, R9 ;  /* 0x00000000090572ca */ /* 0x000fe400000e0000 */
[----:B------:R-:W-:-:S11]  /*16560*/  VOTEU.ANY UP0, P0 ;  /* 0x00000000003f7886 */ /* 0x000fd60000000100 */
        /* <DEDUP_REMOVED lines=12> */
[----:B------:R-:W-:Y:S01]  /*16630*/  VIADD R12, R12, 0x4 ;  /* 0x000000040c0c7836 */ /* 0x000fe20000000000 */
[----:B------:R-:W-:Y:S01]  /*16640*/  IADD3 R8, R6, 0x4, RZ ;  /* 0x0000000406087810 */ /* 0x000fe20007ffe0ff */
        /* <DEDUP_REMOVED lines=21> */
[----:B--2---:R-:W-:Y:S02]  /*167a0*/  VIADD R18, R18, 0x400 ;  /* 0x0000040012127836 */ /* 0x004fe40000000000 */
        /* <DEDUP_REMOVED lines=21> */
[----:B------:R-:W-:Y:S01]  /*16900*/  IMAD.MOV.U32 R9, RZ, RZ, R21 ;  /* 0x000000ffff097224 */ /* 0x000fe200078e0015 */
[----:B----4-:R-:W-:Y:S02]  /*16910*/  IADD3 R12, R12, 0x404, RZ ;  /* 0x000004040c0c7810 */ /* 0x010fe40007ffe0ff */
        /* <DEDUP_REMOVED lines=26> */
[----:B------:R-:W2:Y:S01]  /*16ac0*/  LDL.64 R8, [R1+0xf0] ;  /* 0x0000f00001087983 */ /* 0x000ea20000100a00 */
[----:B---3--:R-:W-:-:S02]  /*16ad0*/  VIADD R10, R10, 0x802 ;  /* 0x000008020a0a7836 */ /* 0x008fc40000000000 */
[----:B------:R-:W-:Y:S01]  /*16ae0*/  VIADD R20, R6, 0x602 ;  /* 0x0000060206147836 */ /* 0x000fe20000000000 */
        /* <DEDUP_REMOVED lines=8> */
[----:B------:R-:W-:Y:S01]  /*16b70*/  VIADD R20, R6, 0x604 ;  /* 0x0000060406147836 */ /* 0x000fe20000000000 */
[----:B----4-:R-:W-:Y:S01]  /*16b80*/  IADD3 R12, R12, 0x804, RZ ;  /* 0x000008040c0c7810 */ /* 0x010fe20007ffe0ff */
[----:B------:R-:W-:-:S02]  /*16b90*/  WARPGROUP.DEPBAR.LE gsb0, 0x0 ;  /* 0x00008000000079c5 */ /* 0x000fc40000010000 */
        /* <DEDUP_REMOVED lines=18> */
[----:B------:R-:W-:Y:S01]  /*16cc0*/  VIADD R20, R6, 0x900 ;  /* 0x0000090006147836 */ /* 0x000fe20000000000 */
[----:B------:R-:W-:Y:S02]  /*16cd0*/  WARPGROUP.DEPBAR.LE gsb0, 0x0 ;  /* 0x00008000000079c5 */ /* 0x000fe40000010000 */
[----:B------:R-:W-:-:S06]  /*16ce0*/  WARPGROUP.ARRIVE ;  /* 0x00000000000079c5 */ /* 0x000fcc0000000000 */
[----:B------:R-:W-:Y:S01]  /*16cf0*/  HGMMA.64x96x16.F32 R24, gdesc[UR4], R24, gsb0 ;  /* 0x01600000041879f0 */ /* 0x000fe20008000818 */
[----:B------:R-:W-:Y:S02]  /*16d00*/  R2UR UR6, R20 ;  /* 0x00000000140672ca */ /* 0x000fe400000e0000 */
[----:B------:R-:W-:Y:S02]  /*16d10*/  R2UR UR7, R21 ;  /* 0x00000000150772ca */ /* 0x000fe400000e0000 */
[----:B------:R-:W-:Y:S02]  /*16d20*/  R2UR UR4, R8 ;  /* 0x00000000080472ca */ /* 0x000fe400000e0000 */
[----:B------:R-:W-:Y:S01]  /*16d30*/  R2UR UR5, R9 ;  /* 0x00000000090572ca */ /* 0x000fe200000e0000 */
[----:B---3--:R-:W-:Y:S02]  /*16d40*/  VIADD R10, R10, 0xc02 ;  /* 0x00000c020a0a7836 */ /* 0x008fe40000000000 */
        /* <DEDUP_REMOVED lines=17> */
[----:B------:R-:W-:Y:S01]  /*16e60*/  VIADD R14, R14, 0xc06 ;  /* 0x00000c060e0e7836 */ /* 0x000fe20000000000 */
        /* <DEDUP_REMOVED lines=8> */
[----:B------:R-:W1:Y:S01]  /*16ef0*/  S2R R74, SR_TID.X ;  /* 0x00000000004a7919 */ /* 0x000e620000002100 */
[----:B------:R2:W-:Y:S04]  /*16f00*/  STL [R1+0x70], R5 ;  /* 0x0000700501007387 */ /* 0x0005e80000100800 */
[----:B------:R2:W-:Y:S01]  /*16f10*/  STL [R1+0x70], R5 ;  /* 0x0000700501007387 */ /* 0x0005e20000100800 */
[----:B------:R-:W-:-:S02]  /*16f20*/  WARPGROUP.DEPBAR.LE gsb0, 0x0 ;  /* 0x00008000000079c5 */ /* 0x000fc40000010000 */
[----:B------:R-:W-:-:S06]  /*16f30*/  WARPGROUP.ARRIVE ;  /* 0x00000000000079c5 */ /* 0x000fcc0000000000 */
[----:B------:R-:W-:Y:S01]  /*16f40*/  HGMMA.64x96x16.F32 R24, gdesc[UR4], R24, gsb0 ;  /* 0x01600000041879f0 */ /* 0x000fe20008000818 */
[----:B------:R2:W-:Y:S01]  /*16f50*/  STL [R1+0x70], R5 ;  /* 0x0000700501007387 */ /* 0x0005e20000100800 */
[----:B-1----:R-:W-:-:S03]  /*16f60*/  SHF.R.U32.HI R74, RZ, 0x7, R74 ;  /* 0x00000007ff4a7819 */ /* 0x002fc6000001164a */
        /* <DEDUP_REMOVED lines=16> */
[----:B------:R-:W3:Y:S04]  /*17070*/  LD.E R7, desc[UR44][R72.64] ;  /* 0x0000002c48077980 */ /* 0x000ee8000c101900 */
[----:B------:R2:W5:Y:S01]  /*17080*/  LD.E R6, desc[UR44][R2.64] ;  /* 0x0000002c02067980 */ /* 0x000562000c101900 */
[----:B------:R-:W-:Y:S01]  /*17090*/  BSSY B0, `(.L_x_3972) ;  /* 0x0000005000007945 */ /* 0x000fe20003800000 */
[----:B---3--:R-:W-:-:S04]  /*170a0*/  LOP3.LUT R7, R7, 0x1, RZ, 0xfc, !PT ;  /* 0x0000000107077812 */ /* 0x008fc800078efcff */
[----:B------:R-:W-:-:S13]  /*170b0*/  ISETP.NE.AND P0, PT, R7, 0x3, PT ;  /* 0x000000030700780c */ /* 0x000fda0003f05270 */
[----:B--2---:R-:W-:Y:S05]  /*170c0*/  @!P0 BRA `(.L_x_3973) ;  /* 0x0000000000048947 */ /* 0x004fea0003800000 */
[----:B------:R-:W-:Y:S01]  /*170d0*/  BPT.TRAP 0x1 ;  /* 0x000000040000795c */ /* 0x000fe20000300000 */
.L_x_3973:
[----:B------:R-:W-:Y:S05]  /*170e0*/  BSYNC B0 ;  /* 0x0000000000007941 */ /* 0x000fea0003800000 */
.L_x_3972:
[----:B------:R-:W2:Y:S04]  /*170f0*/  LD.E.64 R8, desc[UR44][R72.64+0x20] ;  /* 0x0000202c48087980 */ /* 0x000ea8000c101b00 */
[----:B------:R-:W3:Y:S01]  /*17100*/  LD.E R7, desc[UR44][R72.64+0xc] ;  /* 0x00000c2c48077980 */ /* 0x000ee2000c101900 */
[----:B--2---:R-:W-:-:S05]  /*17110*/  MOV R9, R8 ;  /* 0x0000000800097202 */ /* 0x004fca0000000f00 */
[----:B-----5:R-:W-:-:S05]  /*17120*/  IMAD R6, R6, 0x8, R9 ;  /* 0x0000000806067824 */ /* 0x020fca00078e0209 */
[----:B---3--:R-:W-:-:S04]  /*17130*/  PRMT R6, R7, 0x654, R6 ;  /* 0x0000065407067816 */ /* 0x008fc80000000006 */
[----:B------:R1:W-:Y:S01]  /*17140*/  SYNCS.ARRIVE.TRANS64.RED.A1T0 RZ, [R6+URZ], RZ ;  /* 0x000000ff06ff79a7 */ /* 0x0003e2000810043f */
[----:B------:R-:W2:Y:S04]  /*17150*/  LDL.64 R12, [R1+0x150] ;  /* 0x00015000010c7983 */ /* 0x000ea80000100a00 */
[----:B-1----:R-:W3:Y:S04]  /*17160*/  LD.E.64 R6, desc[UR44][R16.64+0x420] ;  /* 0x0004202c10067980 */ /* 0x002ee8000c101b00 */
[----:B--2---:R-:W2:Y:S01]  /*17170*/  LD.E R12, desc[UR44][R12.64] ;  /* 0x0000002c0c0c7980 */ /* 0x004ea2000c101900 */
[----:B------:R-:W-:-:S04]  /*17180*/  UIADD3 UR4, UP0, UR37, 0x420, URZ ;  /* 0x0000042025047890 */ /* 0x000fc8000ff1e03f */
[----:B------:R-:W-:Y:S02]  /*17190*/  ULOP3.LUT UR4, UR4, 0x4, URZ, 0xfc, !UPT ;  /* 0x0000000404047892 */ /* 0x000fe4000f8efc3f */
[----:B------:R-:W-:Y:S01]  /*171a0*/  UIADD3.X UR5, URZ, UR36, URZ, UP0, !UPT ;  /* 0x000000243f057290 */ /* 0x000fe200087fe43f */
[-C--:B--2---:R-:W-:Y:S01]  /*171b0*/  FMUL.FTZ R11, R24, R12.reuse ;  /* 0x0000000c180b7220 */ /* 0x084fe20000410000 */
[-C--:B------:R-:W-:Y:S01]  /*171c0*/  FMUL.FTZ R10, R25, R12.reuse ;  /* 0x0000000c190a7220 */ /* 0x080fe20000410000 */
[----:B------:R-:W-:-:S04]  /*171d0*/  FMUL.FTZ R15, R28, R12 ;  /* 0x0000000c1c0f7220 */ /* 0x000fc80000410000 */
[----:B------:R-:W3:Y:S01]  /*171e0*/  MUFU.TANH R11, R11 ;  /* 0x0000000b000b7308 */ /* 0x000ee20000002400 */
[-C--:B------:R-:W-:Y:S01]  /*171f0*/  FMUL.FTZ R20, R29, R12.reuse ;  /* 0x0000000c1d147220 */ /* 0x080fe20000410000 */
[----:B------:R-:W-:-:S06]  /*17200*/  FMUL.FTZ R21, R32, R12 ;  /* 0x0000000c20157220 */ /* 0x000fcc0000410000 */
[----:B------:R-:W1:Y:S01]  /*17210*/  MUFU.TANH R10, R10 ;  /* 0x0000000a000a7308 */ /* 0x000e620000002400 */
[----:B------:R-:W-:-:S07]  /*17220*/  FMUL.FTZ R28, R33, R12 ;  /* 0x0000000c211c7220 */ /* 0x000fce0000410000 */
[----:B------:R-:W2:Y:S01]  /*17230*/  MUFU.TANH R15, R15 ;  /* 0x0000000f000f7308 */ /* 0x000ea20000002400 */
[----:B------:R-:W-:Y:S01]  /*17240*/  FMUL.FTZ R14, R31, R12 ;  /* 0x0000000c1f0e7220 */ /* 0x000fe20000410000 */
[----:B---3--:R-:W-:-:S06]  /*17250*/  FMNMX.FTZ R31, R11, R6, !PT ;  /* 0x000000060b1f7209 */ /* 0x008fcc0007810000 */
[----:B------:R-:W3:Y:S01]  /*17260*/  MUFU.TANH R20, R20 ;  /* 0x0000001400147308 */ /* 0x000ee20000002400 */
[-C--:B------:R-:W-:Y:S01]  /*17270*/  FMUL.FTZ R29, R36, R12.reuse ;  /* 0x0000000c241d7220 */ /* 0x080fe20000410000 */
[-C--:B------:R-:W-:Y:S01]  /*17280*/  FMUL.FTZ R24, R38, R12.reuse ;  /* 0x0000000c26187220 */ /* 0x080fe20000410000 */
[-C--:B------:R-:W-:Y:S01]  /*17290*/  FMUL.FTZ R38, R46, R12.reuse ;  /* 0x0000000c2e267220 */ /* 0x080fe20000410000 */
[----:B------:R-:W-:-:S04]  /*172a0*/  FMUL.FTZ R46, R48, R12 ;  /* 0x0000000c302e7220 */ /* 0x000fc80000410000 */
[----:B------:R-:W4:Y:S01]  /*172b0*/  MUFU.TANH R21, R21 ;  /* 0x0000001500157308 */ /* 0x000f220000002400 */
[-C--:B------:R-:W-:Y:S01]  /*172c0*/  FMUL.FTZ R13, R30, R12.reuse ;  /* 0x0000000c1e0d7220 */ /* 0x080fe20000410000 */
[----:B-1----:R-:W-:Y:S01]  /*172d0*/  FMNMX.FTZ R48, R10, R31, !PT ;  /* 0x0000001f0a307209 */ /* 0x002fe20007810000 */
[----:B------:R-:W-:-:S05]  /*172e0*/  FMUL.FTZ R30, R37, R12 ;  /* 0x0000000c251e7220 */ /* 0x000fca0000410000 */
[----:B------:R-:W1:Y:S01]  /*172f0*/  MUFU.TANH R28, R28 ;  /* 0x0000001c001c7308 */ /* 0x000e620000002400 */
[----:B--2---:R-:W-:Y:S01]  /*17300*/  FMNMX.FTZ R31, R15, R48, !PT ;  /* 0x000000300f1f7209 */ /* 0x004fe20007810000 */
[-C--:B------:R-:W-:Y:S01]  /*17310*/  FMUL.FTZ R32, R40, R12.reuse ;  /* 0x0000000c28207220 */ /* 0x080fe20000410000 */
[----:B------:R-:W-:-:S05]  /*17320*/  FMUL.FTZ R18, R34, R12 ;  /* 0x0000000c22127220 */ /* 0x000fca0000410000 */
[----:B------:R-:W2:Y:S01]  /*17330*/  MUFU.TANH R29, R29 ;  /* 0x0000001d001d7308 */ /* 0x000ea20000002400 */
[----:B---3--:R-:W-:Y:S01]  /*17340*/  FMNMX.FTZ R48, R20, R31, !PT ;  /* 0x0000001f14307209 */ /* 0x008fe20007810000 */
[----:B------:R-:W-:-:S06]  /*17350*/  FMUL.FTZ R34, R41, R12 ;  /* 0x0000000c29227220 */ /* 0x000fcc0000410000 */
[----:B------:R-:W3:Y:S01]  /*17360*/  MUFU.TANH R30, R30 ;  /* 0x0000001e001e7308 */ /* 0x000ee20000002400 */
[----:B----4-:R-:W-:Y:S01]  /*17370*/  FMNMX.FTZ R31, R21, R48, !PT ;  /* 0x00000030151f7209 */ /* 0x010fe20007810000 */
[----:B------:R-:W-:-:S06]  /*17380*/  FMUL.FTZ R36, R44, R12 ;  /* 0x0000000c2c247220 */ /* 0x000fcc0000410000 */
[----:B------:R-:W4:Y:S01]  /*17390*/  MUFU.TANH R32, R32 ;  /* 0x0000002000207308 */ /* 0x000f220000002400 */
[----:B-1----:R-:W-:Y:S01]  /*173a0*/  FMNMX.FTZ R48, R28, R31, !PT ;  /* 0x0000001f1c307209 */ /* 0x002fe20007810000 */
[----:B------:R-:W-:-:S06]  /*173b0*/  FMUL.FTZ R44, R45, R12 ;  /* 0x0000000c2d2c7220 */ /* 0x000fcc0000410000 */
[----:B------:R-:W1:Y:S01]  /*173c0*/  MUFU.TANH R34, R34 ;  /* 0x0000002200227308 */ /* 0x000e620000002400 */
[----:B--2---:R-:W-:Y:S01]  /*173d0*/  FMNMX.FTZ R31, R29, R48, !PT ;  /* 0x000000301d1f7209 */ /* 0x004fe20007810000 */
[-C--:B------:R-:W-:Y:S01]  /*173e0*/  FMUL.FTZ R25, R39, R12.reuse ;  /* 0x0000000c27197220 */ /* 0x080fe20000410000 */
[----:B------:R-:W-:-:S05]  /*173f0*/  FMUL.FTZ R39, R47, R12 ;  /* 0x0000000c2f277220 */ /* 0x000fca0000410000 */
[----:B------:R-:W2:Y:S01]  /*17400*/  MUFU.TANH R36, R36 ;  /* 0x0000002400247308 */ /* 0x000ea20000002400 */
[----:B---3--:R-:W-:Y:S01]  /*17410*/  FMNMX.FTZ R31, R30, R31, !PT ;  /* 0x0000001f1e1f7209 */ /* 0x008fe20007810000 */
[-C--:B------:R-:W-:Y:S01]  /*17420*/  FMUL.FTZ R47, R49, R12.reuse ;  /* 0x0000000c312f7220 */ /* 0x080fe20000410000 */
[----:B------:R-:W-:-:S05]  /*17430*/  FMUL.FTZ R8, R26, R12 ;  /* 0x0000000c1a087220 */ /* 0x000fca0000410000 */
[----:B------:R-:W3:Y:S01]  /*17440*/  MUFU.TANH R44, R44 ;  /* 0x0000002c002c7308 */ /* 0x000ee20000002400 */
[-C--:B------:R-:W-:Y:S01]  /*17450*/  FMUL.FTZ R40, R50, R12.reuse ;  /* 0x0000000c32287220 */ /* 0x080fe20000410000 */
[----:B----4-:R-:W-:Y:S01]  /*17460*/  FMNMX.FTZ R31, R32, R31, !PT ;  /* 0x0000001f201f7209 */ /* 0x010fe20007810000 */
[----:B------:R-:W-:-:S05]  /*17470*/  FMUL.FTZ R50, R52, R12 ;  /* 0x0000000c34327220 */ /* 0x000fca0000410000 */
[----:B------:R-:W4:Y:S01]  /*17480*/  MUFU.TANH R46, R46 ;  /* 0x0000002e002e7308 */ /* 0x000f220000002400 */
[-C--:B------:R-:W-:Y:S01]  /*17490*/  FMUL.FTZ R9, R27, R12.reuse ;  /* 0x0000000c1b097220 */ /* 0x080fe20000410000 */
[-C--:B------:R-:W-:Y:S01]  /*174a0*/  FMUL.FTZ R41, R51, R12.reuse ;  /* 0x0000000c33297220 */ /* 0x080fe20000410000 */
[----:B-1----:R-:W-:Y:S01]  /*174b0*/  FMNMX.FTZ R31, R34, R31, !PT ;  /* 0x0000001f221f7209 */ /* 0x002fe20007810000 */
[----:B------:R-:W-:-:S04]  /*174c0*/  FMUL.FTZ R51, R53, R12 ;  /* 0x0000000c35337220 */ /* 0x000fc80000410000 */
[----:B------:R-:W1:Y:S01]  /*174d0*/  MUFU.TANH R47, R47 ;  /* 0x0000002f002f7308 */ /* 0x000e620000002400 */
[----:B--2---:R-:W-:Y:S01]  /*174e0*/  FMNMX.FTZ R31, R36, R31, !PT ;  /* 0x0000001f241f7209 */ /* 0x004fe20007810000 */
[----:B------:R-:W-:-:S06]  /*174f0*/  FMUL.FTZ R52, R56, R12 ;  /* 0x0000000c38347220 */ /* 0x000fcc0000410000 */
[----:B------:R-:W2:Y:S01]  /*17500*/  MUFU.TANH R8, R8 ;  /* 0x0000000800087308 */ /* 0x000ea20000002400 */
[----:B---3--:R-:W-:Y:S01]  /*17510*/  FMNMX.FTZ R31, R44, R31, !PT ;  /* 0x0000001f2c1f7209 */ /* 0x008fe20007810000 */
[----:B------:R-:W-:-:S06]  /*17520*/  FMUL.FTZ R53, R57, R12 ;  /* 0x0000000c39357220 */ /* 0x000fcc0000410000 */
[----:B------:R-:W3:Y:S01]  /*17530*/  MUFU.TANH R50, R50 ;  /* 0x0000003200327308 */ /* 0x000ee20000002400 */
[-C--:B------:R-:W-:Y:S01]  /*17540*/  FMUL.FTZ R26, R42, R12.reuse ;  /* 0x0000000c2a1a7220 */ /* 0x080fe20000410000 */
[----:B------:R-:W-:-:S06]  /*17550*/  FMUL.FTZ R42, R54, R12 ;  /* 0x0000000c362a7220 */ /* 0x000fcc0000410000 */
[----:B------:R-:W0:Y:S01]  /*17560*/  MUFU.TANH R9, R9 ;  /* 0x0000000900097308 */ /* 0x000e220000002400 */
[----:B----4-:R-:W-:Y:S01]  /*17570*/  FMNMX.FTZ R48, R46, R31, !PT ;  /* 0x0000001f2e307209 */ /* 0x010fe20007810000 */
[----:B------:R-:W-:-:S06]  /*17580*/  FMUL.FTZ R54, R60, R12 ;  /* 0x0000000c3c367220 */ /* 0x000fcc0000410000 */
[----:B------:R-:W4:Y:S01]  /*17590*/  MUFU.TANH R51, R51 ;  /* 0x0000003300337308 */ /* 0x000f220000002400 */
[-C--:B------:R-:W-:Y:S01]  /*175a0*/  FMUL.FTZ R27, R43, R12.reuse ;  /* 0x0000000c2b1b7220 */ /* 0x080fe20000410000 */
[----:B------:R-:W-:-:S06]  /*175b0*/  FMUL.FTZ R43, R55, R12 ;  /* 0x0000000c372b7220 */ /* 0x000fcc0000410000 */
[----:B------:R-:W4:Y:S01]  /*175c0*/  MUFU.TANH R13, R13 ;  /* 0x0000000d000d7308 */ /* 0x000f220000002400 */
[----:B-1----:R-:W-:Y:S01]  /*175d0*/  FMNMX.FTZ R31, R47, R48, !PT ;  /* 0x000000302f1f7209 */ /* 0x002fe20007810000 */
[----:B------:R-:W-:-:S06]  /*175e0*/  FMUL.FTZ R55, R61, R12 ;  /* 0x0000000c3d377220 */ /* 0x000fcc0000410000 */
[----:B------:R-:W1:Y:S01]  /*175f0*/  MUFU.TANH R52, R52 ;  /* 0x0000003400347308 */ /* 0x000e620000002400 */
[----:B------:R-:W-:Y:S01]  /*17600*/  FMUL.FTZ R19, R35, R12 ;  /* 0x0000000c23137220 */ /* 0x000fe20000410000 */
[----:B--2---:R-:W-:-:S06]  /*17610*/  FMNMX.FTZ R48, R8, R7, !PT ;  /* 0x0000000708307209 */ /* 0x004fcc0007810000 */
[----:B------:R-:W2:Y:S01]  /*17620*/  MUFU.TANH R53, R53 ;  /* 0x0000003500357308 */ /* 0x000ea20000002400 */
[----:B---3--:R-:W-:Y:S01]  /*17630*/  FMNMX.FTZ R60, R50, R31, !PT ;  /* 0x0000001f323c7209 */ /* 0x008fe20007810000 */
[----:B------:R-:W-:-:S06]  /*17640*/  FMUL.FTZ R56, R64, R12 ;  /* 0x0000000c40387220 */ /* 0x000fcc0000410000 */
[----:B------:R-:W3:Y:S01]  /*17650*/  MUFU.TANH R14, R14 ;  /* 0x0000000e000e7308 */ /* 0x000ee20000002400 */
[----:B0-----:R-:W-:Y:S01]  /*17660*/  FMNMX.FTZ R48, R9, R48, !PT ;  /* 0x0000003009307209 */ /* 0x001fe20007810000 */
[----:B------:R-:W-:Y:S01]  /*17670*/  FMUL.FTZ R45, R58, R12 ;  /* 0x0000000c3a2d7220 */ /* 0x000fe20000410000 */
[----:B----4-:R-:W-:-:S05]  /*17680*/  FMNMX.FTZ R33, R51, R60, !PT ;  /* 0x0000003c33217209 */ /* 0x010fca0007810000 */
[----:B------:R-:W0:Y:S01]  /*17690*/  MUFU.TANH R54, R54 ;  /* 0x0000003600367308 */ /* 0x000e220000002400 */
[----:B------:R-:W-:-:S07]  /*176a0*/  FMUL.FTZ R58, R65, R12 ;  /* 0x0000000c413a7220 */ /* 0x000fce0000410000 */
[----:B------:R-:W4:Y:S01]  /*176b0*/  MUFU.TANH R18, R18 ;  /* 0x0000001200127308 */ /* 0x000f220000002400 */
[----:B------:R-:W-:Y:S01]  /*176c0*/  FMNMX.FTZ R31, R13, R48, !PT ;  /* 0x000000300d1f7209 */ /* 0x000fe20007810000 */
[----:B------:R-:W-:Y:S01]  /*176d0*/  FMUL.FTZ R65, R68, R12 ;  /* 0x0000000c44417220 */ /* 0x000fe20000410000 */
[----:B-1----:R-:W-:-:S05]  /*176e0*/  FMNMX.FTZ R48, R52, R33, !PT ;  /* 0x0000002134307209 */ /* 0x002fca0007810000 */
[----:B------:R-:W1:Y:S08]  /*176f0*/  MUFU.TANH R55, R55 ;  /* 0x0000003700377308 */ /* 0x000e700000002400 */
[----:B------:R-:W1:Y:S01]  /*17700*/  MUFU.TANH R19, R19 ;  /* 0x0000001300137308 */ /* 0x000e620000002400 */
[----:B--2---:R-:W-:-:S07]  /*17710*/  FMNMX.FTZ R33, R53, R48, !PT ;  /* 0x0000003035217209 */ /* 0x004fce0007810000 */
[----:B------:R-:W2:Y:S01]  /*17720*/  MUFU.TANH R56, R56 ;  /* 0x0000003800387308 */ /* 0x000ea20000002400 */
[----:B---3--:R-:W-:-:S07]  /*17730*/  FMNMX.FTZ R31, R14, R31, !PT ;  /* 0x0000001f0e1f7209 */ /* 0x008fce0007810000 */
[----:B------:R-:W3:Y:S01]  /*17740*/  MUFU.TANH R24, R24 ;  /* 0x0000001800187308 */ /* 0x000ee20000002400 */
[----:B------:R-:W-:Y:S01]  /*17750*/  FMUL.FTZ R69, R69, R12 ;  /* 0x0000000c45457220 */ /* 0x000fe20000410000 */
[----:B0-----:R-:W-:-:S06]  /*17760*/  FMNMX.FTZ R60, R54, R33, !PT ;  /* 0x00000021363c7209 */ /* 0x001fcc0007810000 */
[----:B------:R-:W0:Y:S01]  /*17770*/  MUFU.TANH R58, R58 ;  /* 0x0000003a003a7308 */ /* 0x000e220000002400 */
[----:B----4-:R-:W-:-:S07]  /*17780*/  FMNMX.FTZ R48, R18, R31, !PT ;  /* 0x0000001f12307209 */ /* 0x010fce0007810000 */
[----:B------:R-:W4:Y:S01]  /*17790*/  MUFU.TANH R25, R25 ;  /* 0x0000001900197308 */ /* 0x000f220000002400 */
[----:B-1----:R-:W-:-:S07]  /*177a0*/  FMNMX.FTZ R33, R55, R60, !PT ;  /* 0x0000003c37217209 */ /* 0x002fce0007810000 */
[----:B------:R-:W1:Y:S01]  /*177b0*/  MUFU.TANH R65, R65 ;  /* 0x0000004100417308 */ /* 0x000e620000002400 */
[----:B------:R-:W-:-:S07]  /*177c0*/  FMNMX.FTZ R31, R19, R48, !PT ;  /* 0x00000030131f7209 */ /* 0x000fce0007810000 */
[----:B------:R-:W1:Y:S01]  /*177d0*/  MUFU.TANH R26, R26 ;  /* 0x0000001a001a7308 */ /* 0x000e620000002400 */
[----:B--2---:R-:W-:-:S07]  /*177e0*/  FMNMX.FTZ R33, R56, R33, !PT ;  /* 0x0000002138217209 */ /* 0x004fce0007810000 */
[----:B------:R-:W2:Y:S01]  /*177f0*/  MUFU.TANH R68, R69 ;  /* 0x0000004500447308 */ /* 0x000ea20000002400 */
[----:B---3--:R-:W-:-:S07]  /*17800*/  FMNMX.FTZ R48, R24, R31, !PT ;  /* 0x0000001f18307209 */ /* 0x008fce0007810000 */
[----:B------:R-:W3:Y:S01]  /*17810*/  MUFU.TANH R27, R27 ;  /* 0x0000001b001b7308 */ /* 0x000ee20000002400 */
[----:B0-----:R-:W-:Y:S02]  /*17820*/  FMNMX.FTZ R60, R58, R33, !PT ;  /* 0x000000213a3c7209 */ /* 0x001fe40007810000 */
[----:B----4-:R-:W-:-:S05]  /*17830*/  FMNMX.FTZ R31, R25, R48, !PT ;  /* 0x00000030191f7209 */ /* 0x010fca0007810000 */
[----:B------:R-:W0:Y:S01]  /*17840*/  MUFU.TANH R38, R38 ;  /* 0x0000002600267308 */ /* 0x000e220000002400 */
[----:B-1----:R-:W-:Y:S02]  /*17850*/  FMNMX.FTZ R33, R65, R60, !PT ;  /* 0x0000003c41217209 */ /* 0x002fe40007810000 */
[----:B------:R-:W-:-:S05]  /*17860*/  FMNMX.FTZ R48, R26, R31, !PT ;  /* 0x0000001f1a307209 */ /* 0x000fca0007810000 */
[----:B------:R-:W1:Y:S01]  /*17870*/  MUFU.TANH R39, R39 ;  /* 0x0000002700277308 */ /* 0x000e620000002400 */
[----:B--2---:R-:W-:Y:S02]  /*17880*/  FMNMX.FTZ R33, R68, R33, !PT ;  /* 0x0000002144217209 */ /* 0x004fe40007810000 */
[----:B---3--:R-:W-:-:S05]  /*17890*/  FMNMX.FTZ R31, R27, R48, !PT ;  /* 0x000000301b1f7209 */ /* 0x008fca0007810000 */
[----:B------:R-:W2:Y:S01]  /*178a0*/  MUFU.TANH R40, R40 ;  /* 0x0000002800287308 */ /* 0x000ea20000002400 */
[----:B0-----:R-:W-:Y:S01]  /*178b0*/  FMNMX.FTZ R48, R38, R31, !PT ;  /* 0x0000001f26307209 */ /* 0x001fe20007810000 */
[----:B------:R-:W0:Y:S06]  /*178c0*/  SHFL.BFLY PT, R72, R33, 0x2, 0x1f ;  /* 0x0c401f0021487f89 */ /* 0x000e2c00000e0000 */
[----:B------:R-:W3:Y:S01]  /*178d0*/  MUFU.TANH R41, R41 ;  /* 0x0000002900297308 */ /* 0x000ee20000002400 */
[----:B-1----:R-:W-:Y:S01]  /*178e0*/  FMNMX.FTZ R31, R39, R48, !PT ;  /* 0x00000030271f7209 */ /* 0x002fe20007810000 */
[----:B------:R-:W-:-:S06]  /*178f0*/  FMUL.FTZ R57, R59, R12 ;  /* 0x0000000c3b397220 */ /* 0x000fcc0000410000 */
[----:B------:R-:W1:Y:S01]  /*17900*/  MUFU.TANH R42, R42 ;  /* 0x0000002a002a7308 */ /* 0x000e620000002400 */
[----:B--2---:R-:W-:Y:S01]  /*17910*/  FMNMX.FTZ R48, R40, R31, !PT ;  /* 0x0000001f28307209 */ /* 0x004fe20007810000 */
[----:B------:R-:W-:-:S06]  /*17920*/  FMUL.FTZ R59, R62, R12 ;  /* 0x0000000c3e3b7220 */ /* 0x000fcc0000410000 */
[----:B------:R-:W2:Y:S01]  /*17930*/  MUFU.TANH R43, R43 ;  /* 0x0000002b002b7308 */ /* 0x000ea20000002400 */
[----:B---3--:R-:W-:Y:S01]  /*17940*/  FMNMX.FTZ R31, R41, R48, !PT ;  /* 0x00000030291f7209 */ /* 0x008fe20007810000 */
[----:B------:R-:W-:-:S06]  /*17950*/  FMUL.FTZ R60, R63, R12 ;  /* 0x0000000c3f3c7220 */ /* 0x000fcc0000410000 */
        /* <DEDUP_REMOVED lines=8> */
[----:B------:R-:W-:Y:S01]  /*179e0*/  FMUL.FTZ R64, R70, R12 ;  /* 0x0000000c46407220 */ /* 0x000fe20000410000 */
[----:B0-----:R-:W-:-:S05]  /*179f0*/  FMNMX.FTZ R72, R33, R72, !PT ;  /* 0x0000004821487209 */ /* 0x001fca0007810000 */
[----:B------:R-:W0:Y:S01]  /*17a00*/  MUFU.TANH R60, R60 ;  /* 0x0000003c003c7308 */ /* 0x000e220000002400 */
[----:B-1----:R-:W-:Y:S01]  /*17a10*/  FMNMX.FTZ R48, R57, R48, !PT ;  /* 0x0000003039307209 */ /* 0x002fe20007810000 */
[----:B------:R-:W1:Y:S06]  /*17a20*/  SHFL.BFLY PT, R35, R72, 0x1, 0x1f ;  /* 0x0c201f0048237f89 */ /* 0x000e6c00000e0000 */
[----:B------:R-:W3:Y:S01]  /*17a30*/  MUFU.TANH R62, R62 ;  /* 0x0000003e003e7308 */ /* 0x000ee20000002400 */
[----:B------:R-:W-:Y:S01]  /*17a40*/  FMUL.FTZ R12, R71, R12 ;  /* 0x0000000c470c7220 */ /* 0x000fe20000410000 */
[----:B--2---:R-:W-:-:S06]  /*17a50*/  FMNMX.FTZ R31, R59, R48, !PT ;  /* 0x000000303b1f7209 */ /* 0x004fcc0007810000 */
[----:B------:R-:W2:Y:S01]  /*17a60*/  MUFU.TANH R63, R63 ;  /* 0x0000003f003f7308 */ /* 0x000ea20000002400 */
[----:B0-----:R-:W-:-:S07]  /*17a70*/  FMNMX.FTZ R31, R60, R31, !PT ;  /* 0x0000001f3c1f7209 */ /* 0x001fce0007810000 */
[----:B------:R-:W0:Y:S01]  /*17a80*/  MUFU.TANH R64, R64 ;  /* 0x0000004000407308 */ /* 0x000e220000002400 */
[----:B---3--:R-:W-:-:S07]  /*17a90*/  FMNMX.FTZ R48, R62, R31, !PT ;  /* 0x0000001f3e307209 */ /* 0x008fce0007810000 */
[----:B------:R-:W3:Y:S01]  /*17aa0*/  MUFU.TANH R12, R12 ;  /* 0x0000000c000c7308 */ /* 0x000ee20000002400 */
[----:B--2---:R-:W-:Y:S01]  /*17ab0*/  FMNMX.FTZ R31, R63, R48, !PT ;  /* 0x000000303f1f7209 */ /* 0x004fe20007810000 */
[----:B------:R-:W-:Y:S01]  /*17ac0*/  IMAD.U32 R48, RZ, RZ, UR4 ;  /* 0x00000004ff307e24 */ /* 0x000fe2000f8e00ff */
[----:B-1----:R-:W-:Y:S01]  /*17ad0*/  FMNMX.FTZ R35, R72, R35, !PT ;  /* 0x0000002348237209 */ /* 0x002fe20007810000 */
[----:B------:R-:W-:Y:S01]  /*17ae0*/  IMAD.U32 R49, RZ, RZ, UR5 ;  /* 0x00000005ff317e24 */ /* 0x000fe2000f8e00ff */
[----:B0-----:R-:W-:Y:S01]  /*17af0*/  FMNMX.FTZ R31, R64, R31, !PT ;  /* 0x0000001f401f7209 */ /* 0x001fe20007810000 */
[----:B------:R-:W-:Y:S03]  /*17b00*/  ST.E desc[UR44][R16.64+0x420], R33 ;  /* 0x0004202110007985 */ /* 0x000fe6000c10192c */
[----:B---3--:R-:W-:-:S05]  /*17b10*/  FMNMX.FTZ R31, R12, R31, !PT ;  /* 0x0000001f0c1f7209 */ /* 0x008fca0007810000 */
[----:B------:R-:W-:Y:S04]  /*17b20*/  ST.E desc[UR44][R48.64], R31 ;  /* 0x0000001f30007985 */ /* 0x000fe8000c10192c */
[----:B------:R-:W-:Y:S04]  /*17b30*/  ST.E desc[UR44][R16.64+0x420], R35 ;  /* 0x0004202310007985 */ /* 0x000fe8000c10192c */
[----:B------:R-:W2:Y:S04]  /*17b40*/  LD.E R37, desc[UR44][R48.64] ;  /* 0x0000002c30257980 */ /* 0x000ea8000c101900 */
[----:B--2---:R-:W0:Y:S02]  /*17b50*/  SHFL.BFLY PT, R66, R37, 0x2, 0x1f ;  /* 0x0c401f0025427f89 */ /* 0x004e2400000e0000 */
[----:B0-----:R-:W-:-:S05]  /*17b60*/  FMNMX.FTZ R61, R37, R66, !PT ;  /* 0x00000042253d7209 */ /* 0x001fca0007810000 */
[----:B------:R-:W0:Y:S02]  /*17b70*/  SHFL.BFLY PT, R66, R61, 0x1, 0x1f ;  /* 0x0c201f003d427f89 */ /* 0x000e2400000e0000 */
[----:B0-----:R-:W-:-:S05]  /*17b80*/  FMNMX.FTZ R70, R61, R66, !PT ;  /* 0x000000423d467209 */ /* 0x001fca0007810000 */
[----:B------:R0:W-:Y:S04]  /*17b90*/  ST.E desc[UR44][R48.64], R70 ;  /* 0x0000004630007985 */ /* 0x0001e8000c10192c */
[----:B------:R-:W0:Y:S04]  /*17ba0*/  LD.E R67, desc[UR44][R16.64+0x440] ;  /* 0x0004402c10437980 */ /* 0x000e28000c101900 */
[----:B------:R-:W2:Y:S04]  /*17bb0*/  LD.E R69, desc[UR44][R16.64+0x420] ;  /* 0x0004202c10457980 */ /* 0x000ea8000c101900 */
[----:B------:R-:W3:Y:S04]  /*17bc0*/  LD.E R71, desc[UR44][R16.64+0x430] ;  /* 0x0004302c10477980 */ /* 0x000ee8000c101900 */
[----:B------:R-:W4:Y:S04]  /*17bd0*/  LD.E R73, desc[UR44][R16.64+0x434] ;  /* 0x0004342c10497980 */ /* 0x000f28000c101900 */
[----:B------:R-:W4:Y:S01]  /*17be0*/  LD.E R66, desc[UR44][R16.64+0x210] ;  /* 0x0002102c10427980 */ /* 0x000f22000c101900 */
[----:B------:R-:W-:Y:S01]  /*17bf0*/  FADD.FTZ R72, R7, -R70 ;  /* 0x8000004607487221 */ /* 0x000fe20000010000 */
[----:B------:R-:W-:-:S04]  /*17c00*/  UIADD3 UR4, UP0, UR37, 0x210, URZ ;  /* 0x0000021025047890 */ /* 0x000fc8000ff1e03f */
[----:B------:R-:W-:Y:S02]  /*17c10*/  ULOP3.LUT UR6, UR4, 0x4, URZ, 0xfc, !UPT ;  /* 0x0000000404067892 */ /* 0x000fe4000f8efc3f */
[----:B------:R-:W-:Y:S01]  /*17c20*/  UIADD3.X UR5, URZ, UR36, URZ, UP0, !UPT ;  /* 0x000000243f057290 */ /* 0x000fe200087fe43f */
[-C--:B0-----:R-:W-:Y:S01]  /*17c30*/  FMUL.FTZ R70, R70, R67.reuse ;  /* 0x0000004346467220 */ /* 0x081fe20000410000 */
[----:B--2---:R-:W-:Y:S01]  /*17c40*/  FMUL.FTZ R48, R69, R67 ;  /* 0x0000004345307220 */ /* 0x004fe20000410000 */
[----:B------:R-:W-:-:S03]  /*17c50*/  FADD.FTZ R6, R6, -R69 ;  /* 0x8000004506067221 */ /* 0x000fc60000010000 */
[-CC-:B------:R-:W-:Y:S01]  /*17c60*/  FFMA.FTZ R35, R15, R67.reuse, -R48.reuse ;  /* 0x000000430f237223 */ /* 0x180fe20000010830 */
[-CC-:B------:R-:W-:Y:S01]  /*17c70*/  FFMA.FTZ R168, R11, R67.reuse, -R48.reuse ;  /* 0x000000430ba87223 */ /* 0x180fe20000010830 */
[-C--:B------:R-:W-:Y:S01]  /*17c80*/  FFMA.FTZ R15, R36, R67.reuse, -R48 ;  /* 0x00000043240f7223 */ /* 0x080fe20000010830 */
[-C--:B------:R-:W-:Y:S01]  /*17c90*/  FFMA.FTZ R36, R8, R67.reuse, -R70 ;  /* 0x0000004308247223 */ /* 0x080fe20000010846 */
[-C--:B------:R-:W-:Y:S01]  /*17ca0*/  FMUL.FTZ R6, R6, R67.reuse ;  /* 0x0000004306067220 */ /* 0x080fe20000410000 */
[----:B------:R-:W-:Y:S01]  /*17cb0*/  FMUL.FTZ R72, R67, R72 ;  /* 0x0000004843487220 */ /* 0x000fe20000410000 */
[-C--:B------:R-:W-:Y:S01]  /*17cc0*/  FFMA.FTZ R37, R10, R67.reuse, -R48 ;  /* 0x000000430a257223 */ /* 0x080fe20000010830 */
[-C--:B------:R-:W-:Y:S01]  /*17cd0*/  FFMA.FTZ R169, R9, R67.reuse, -R70 ;  /* 0x0000004309a97223 */ /* 0x080fe20000010846 */
[----:B------:R-:W-:Y:S01]  /*17ce0*/  MUFU.EX2 R7, R6 ;  /* 0x0000000600077308 */ /* 0x000fe20000000800 */
[-C--:B------:R-:W-:Y:S01]  /*17cf0*/  FFMA.FTZ R176, R34, R67.reuse, -R48 ;  /* 0x0000004322b07223 */ /* 0x080fe20000010830 */
[----:B------:R-:W-:-:S06]  /*17d00*/  FFMA.FTZ R34, R13, R67, -R70 ;  /* 0x000000430d227223 */ /* 0x000fcc0000010846 */
[----:B------:R-:W3:Y:S01]  /*17d10*/  MUFU.EX2 R168, R168 ;  /* 0x000000a800a87308 */ /* 0x000ee20000000800 */
[-C--:B------:R-:W-:Y:S01]  /*17d20*/  FFMA.FTZ R170, R20, R67.reuse, -R48 ;  /* 0x0000004314aa7223 */ /* 0x080fe20000010830 */
[----:B------:R-:W-:-:S06]  /*17d30*/  FFMA.FTZ R171, R14, R67, -R70 ;  /* 0x000000430eab7223 */ /* 0x000fcc0000010846 */
[----:B------:R-:W-:Y:S08]  /*17d40*/  MUFU.EX2 R61, R72 ;  /* 0x00000048003d7308 */ /* 0x000ff00000000800 */
[----:B------:R-:W4:Y:S01]  /*17d50*/  MUFU.EX2 R36, R36 ;  /* 0x0000002400247308 */ /* 0x000f220000000800 */
[-CC-:B------:R-:W-:Y:S01]  /*17d60*/  FFMA.FTZ R31, R29, R67.reuse, -R48.reuse ;  /* 0x000000431d1f7223 */ /* 0x180fe20000010830 */
[----:B------:R-:W-:-:S06]  /*17d70*/  FFMA.FTZ R33, R21, R67, -R48 ;  /* 0x0000004315217223 */ /* 0x000fcc0000010830 */
[----:B------:R-:W0:Y:S01]  /*17d80*/  MUFU.EX2 R37, R37 ;  /* 0x0000002500257308 */ /* 0x000e220000000800 */
[-C--:B------:R-:W-:Y:S01]  /*17d90*/  FFMA.FTZ R29, R32, R67.reuse, -R48 ;  /* 0x00000043201d7223 */ /* 0x080fe20000010830 */
[----:B------:R-:W-:-:S06]  /*17da0*/  FFMA.FTZ R32, R18, R67, -R70 ;  /* 0x0000004312207223 */ /* 0x000fcc0000010846 */
[----:B------:R-:W1:Y:S01]  /*17db0*/  MUFU.EX2 R169, R169 ;  /* 0x000000a900a97308 */ /* 0x000e620000000800 */
[----:B------:R-:W-:-:S07]  /*17dc0*/  FFMA.FTZ R172, R28, R67, -R48 ;  /* 0x000000431cac7223 */ /* 0x000fce0000010830 */
[----:B------:R-:W2:Y:S01]  /*17dd0*/  MUFU.EX2 R35, R35 ;  /* 0x0000002300237308 */ /* 0x000ea20000000800 */
[----:B------:R-:W-:-:S07]  /*17de0*/  FFMA.FTZ R173, R19, R67, -R70 ;  /* 0x0000004313ad7223 */ /* 0x000fce0000010846 */
[----:B------:R-:W2:Y:S01]  /*17df0*/  MUFU.EX2 R34, R34 ;  /* 0x0000002200227308 */ /* 0x000ea20000000800 */
[----:B---3--:R-:W-:Y:S01]  /*17e00*/  FFMA.FTZ R6, R7, R71, R168 ;  /* 0x0000004707067223 */ /* 0x008fe200000100a8 */
[----:B------:R-:W-:-:S06]  /*17e10*/  FFMA.FTZ R174, R30, R67, -R48 ;  /* 0x000000431eae7223 */ /* 0x000fcc0000010830 */
[----:B------:R-:W3:Y:S01]  /*17e20*/  MUFU.EX2 R170, R170 ;  /* 0x000000aa00aa7308 */ /* 0x000ee20000000800 */
[----:B----4-:R-:W-:Y:S01]  /*17e30*/  FFMA.FTZ R8, R61, R73, R36 ;  /* 0x000000493d087223 */ /* 0x010fe20000010024 */
[----:B------:R-:W-:-:S06]  /*17e40*/  FFMA.FTZ R30, R24, R67, -R70 ;  /* 0x00000043181e7223 */ /* 0x000fcc0000010846 */
        /* <DEDUP_REMOVED lines=22> */
[----:B------:R-:W-:-:S06]  /*17fb0*/  FFMA.FTZ R178, R44, R67, -R48 ;  /* 0x000000432cb27223 */ /* 0x000fcc0000010830 */
[----:B------:R-:W2:Y:S01]  /*17fc0*/  MUFU.EX2 R29, R29 ;  /* 0x0000001d001d7308 */ /* 0x000ea20000000800 */
[----:B------:R-:W-:Y:S01]  /*17fd0*/  FADD.FTZ R9, R173, R6 ;  /* 0x00000006ad097221 */ /* 0x000fe20000010000 */
        /* <DEDUP_REMOVED lines=51> */
[----:B------:R-:W-:-:S06]  /*18310*/  FADD.FTZ R11, R219, R8 ;  /* 0x00000008db0b7221 */ /* 0x000fcc0000010000 */
[----:B------:R-:W2:Y:S01]  /*18320*/  MUFU.EX2 R205, R205 ;  /* 0x000000cd00cd7308 */ /* 0x000ea20000000800 */
[-C--:B------:R-:W-:Y:S01]  /*18330*/  FFMA.FTZ R196, R56, R67.reuse, -R48 ;  /* 0x0000004338c47223 */ /* 0x080fe20000010830 */
        /* <DEDUP_REMOVED lines=35> */
[----:B-1----:R-:W-:Y:S01]  /*18570*/  FADD.FTZ R8, R18, R11 ;  /* 0x0000000b12087221 */ /* 0x002fe20000010000 */
[----:B------:R-:W-:Y:S01]  /*18580*/  FMUL.FTZ R25, R7, R66 ;  /* 0x0000004207197220 */ /* 0x000fe20000410000 */
[----:B------:R-:W-:Y:S02]  /*18590*/  IMAD.U32 R10, RZ, RZ, UR6 ;  /* 0x00000006ff0a7e24 */ /* 0x000fe4000f8e00ff */
[----:B--2---:R-:W-:Y:S01]  /*185a0*/  FADD.FTZ R9, R21, R6 ;  /* 0x0000000615097221 */ /* 0x004fe20000010000 */
[----:B------:R-:W-:Y:S01]  /*185b0*/  IMAD.U32 R11, RZ, RZ, UR5 ;  /* 0x00000005ff0b7e24 */ /* 0x000fe2000f8e00ff */
[----:B------:R-:W-:Y:S01]  /*185c0*/  ST.E desc[UR44][R16.64+0x210], R25 ;  /* 0x0002101910007985 */ /* 0x000fe2000c10192c */
[----:B------:R-:W-:-:S03]  /*185d0*/  FADD.FTZ R13, R19, R8 ;  /* 0x00000008130d7221 */ /* 0x000fc60000010000 */
[----:B------:R-:W-:Y:S04]  /*185e0*/  ST.E desc[UR44][R16.64+0x430], R9 ;  /* 0x0004300910007985 */ /* 0x000fe8000c10192c */
[----:B------:R0:W-:Y:S04]  /*185f0*/  ST.E desc[UR44][R16.64+0x434], R13 ;  /* 0x0004340d10007985 */ /* 0x0001e8000c10192c */
[----:B------:R-:W2:Y:S02]  /*18600*/  LD.E R6, desc[UR44][R10.64] ;  /* 0x0000002c0a067980 */ /* 0x000ea4000c101900 */
[----:B--2---:R-:W-:-:S05]  /*18610*/  FMUL.FTZ R27, R7, R6 ;  /* 0x00000006071b7220 */ /* 0x004fca0000410000 */
[----:B------:R1:W-:Y:S04]  /*18620*/  ST.E desc[UR44][R10.64], R27 ;  /* 0x0000001b0a007985 */ /* 0x0003e8000c10192c */
[----:B------:R-:W0:Y:S04]  /*18630*/  LD.E R54, desc[UR44][R16.64+0x224] ;  /* 0x0002242c10367980 */ /* 0x000e28000c101900 */
[----:B------:R-:W2:Y:S04]  /*18640*/  LD.E R52, desc[UR44][R16.64+0x220] ;  /* 0x0002202c10347980 */ /* 0x000ea8000c101900 */
[----:B------:R-:W3:Y:S04]  /*18650*/  LD.E R150, desc[UR44][R16.64+0x404] ;  /* 0x0004042c10967980 */ /* 0x000ee8000c101900 */
[----:B------:R-:W4:Y:S04]  /*18660*/  LD.E R56, desc[UR44][R16.64+0x230] ;  /* 0x0002302c10387980 */ /* 0x000f28000c101900 */
[----:B------:R-:W1:Y:S04]  /*18670*/  LD.E R58, desc[UR44][R16.64+0x234] ;  /* 0x0002342c103a7980 */ /* 0x000e68000c101900 */
        /* <DEDUP_REMOVED lines=57> */
[----:B------:R-:W-:Y:S01]  /*18a10*/  ULOP3.LUT UR6, UR4, 0x8, URZ, 0xfc, !UPT ;  /* 0x0000000804067892 */ /* 0x000fe2000f8efc3f */
[C---:B0-----:R-:W-:Y:S01]  /*18a20*/  FMUL.FTZ R13, R7.reuse, R54 ;  /* 0x00000036070d7220 */ /* 0x041fe20000410000 */
[----:B--2---:R-:W-:-:S04]  /*18a30*/  FMUL.FTZ R9, R7, R52 ;  /* 0x0000003407097220 */ /* 0x004fc80000410000 */
[----:B------:R0:W-:Y:S01]  /*18a40*/  ST.E desc[UR44][R16.64+0x224], R13 ;  /* 0x0002240d10007985 */ /* 0x0001e2000c10192c */
[----:B---3--:R-:W-:-:S03]  /*18a50*/  FMUL.FTZ R45, R7, R150 ;  /* 0x00000096072d7220 */ /* 0x008fc60000410000 */
[----:B------:R2:W-:Y:S01]  /*18a60*/  ST.E desc[UR44][R16.64+0x220], R9 ;  /* 0x0002200910007985 */ /* 0x0005e2000c10192c */
[C---:B----4-:R-:W-:Y:S01]  /*18a70*/  FMUL.FTZ R25, R7.reuse, R56 ;  /* 0x0000003807197220 */ /* 0x050fe20000410000 */
[C---:B-1----:R-:W-:Y:S01]  /*18a80*/  FMUL.FTZ R27, R7.reuse, R58 ;  /* 0x0000003a071b7220 */ /* 0x042fe20000410000 */
[C---:B------:R-:W-:Y:S01]  /*18a90*/  FMUL.FTZ R39, R7.reuse, R60 ;  /* 0x0000003c07277220 */ /* 0x040fe20000410000 */
[C---:B0-----:R-:W-:Y:S01]  /*18aa0*/  FMUL.FTZ R13, R7.reuse, R68 ;  /* 0x00000044070d7220 */ /* 0x041fe20000410000 */
[C---:B--2---:R-:W-:Y:S01]  /*18ab0*/  FMUL.FTZ R9, R7.reuse, R66 ;  /* 0x0000004207097220 */ /* 0x044fe20000410000 */
        /* <DEDUP_REMOVED lines=104> */
[----:B------:R-:W-:Y:S02]  /*19140*/  IMAD.U32 R8, RZ, RZ, UR6 ;  /* 0x00000006ff087e24 */ /* 0x000fe4000f8e00ff */
[----:B---3--:R-:W-:Y:S01]  /*19150*/  FMUL.FTZ R13, R7, R24 ;  /* 0x00000018070d7220 */ /* 0x008fe20000410000 */
[----:B0-----:R-:W-:Y:S01]  /*19160*/  IMAD.U32 R9, RZ, RZ, UR5 ;  /* 0x00000005ff097e24 */ /* 0x001fe2000f8e00ff */
[----:B------:R0:W-:Y:S04]  /*19170*/  ST.E desc[UR44][R16.64+0x3c0], R25 ;  /* 0x0003c01910007985 */ /* 0x0001e8000c10192c */
        /* <DEDUP_REMOVED lines=8> */
[----:B------:R-:W0:Y:S01]  /*19200*/  LD.E R12, desc[UR44][R8.64] ;  /* 0x0000002c080c7980 */ /* 0x000e22000c101900 */
[----:B------:R-:W-:Y:S01]  /*19210*/  ULOP3.LUT UR4, UR4, 0xc, URZ, 0xfc, !UPT ;  /* 0x0000000c04047892 */ /* 0x000fe2000f8efc3f */
[----:B------:R-:W-:-:S05]  /*19220*/  IMAD.U32 R7, RZ, RZ, UR5 ;  /* 0x00000005ff077e24 */ /* 0x000fca000f8e00ff */
[----:B------:R-:W-:Y:S02]  /*19230*/  IMAD.U32 R6, RZ, RZ, UR4 ;  /* 0x00000004ff067e24 */ /* 0x000fe4000f8e00ff */
[----:B0-----:R-:W-:-:S05]  /*19240*/  FMUL.FTZ R25, R61, R12 ;  /* 0x0000000c3d197220 */ /* 0x001fca0000410000 */
[----:B------:R-:W-:Y:S04]  /*19250*/  ST.E desc[UR44][R8.64], R25 ;  /* 0x0000001908007985 */ /* 0x000fe8000c10192c */
[----:B------:R-:W1:Y:S02]  /*19260*/  LD.E R12, desc[UR44][R6.64] ;  /* 0x0000002c060c7980 */ /* 0x000e64000c101900 */
[----:B-1----:R-:W-:-:S05]  /*19270*/  FMUL.FTZ R13, R61, R12 ;  /* 0x0000000c3d0d7220 */ /* 0x002fca0000410000 */
[----:B------:R0:W-:Y:S04]  /*19280*/  ST.E desc[UR44][R6.64], R13 ;  /* 0x0000000d06007985 */ /* 0x0001e8000c10192c */
[----:B------:R-:W2:Y:S04]  /*19290*/  LD.E R27, desc[UR44][R16.64+0x40c] ;  /* 0x00040c2c101b7980 */ /* 0x000ea8000c101900 */
[----:B------:R-:W0:Y:S04]  /*192a0*/  LD.E R62, desc[UR44][R16.64+0x228] ;  /* 0x0002282c103e7980 */ /* 0x000e28000c101900 */
        /* <DEDUP_REMOVED lines=61> */
[----:B0-----:R-:W-:-:S04]  /*19680*/  FMUL.FTZ R13, R61, R62 ;  /* 0x0000003e3d0d7220 */ /* 0x001fc80000410000 */
[----:B------:R0:W-:Y:S01]  /*19690*/  ST.E desc[UR44][R16.64+0x40c], R45 ;  /* 0x00040c2d10007985 */ /* 0x0001e2000c10192c */
[C---:B---3--:R-:W-:Y:S01]  /*196a0*/  FMUL.FTZ R25, R61.reuse, R64 ;  /* 0x000000403d197220 */ /* 0x048fe20000410000 */
[C---:B----4-:R-:W-:Y:S01]  /*196b0*/  FMUL.FTZ R27, R61.reuse, R66 ;  /* 0x000000423d1b7220 */ /* 0x050fe20000410000 */
[C---:B------:R-:W-:Y:S01]  /*196c0*/  FMUL.FTZ R39, R61.reuse, R68 ;  /* 0x000000443d277220 */ /* 0x040fe20000410000 */
[C---:B------:R-:W-:Y:S01]  /*196d0*/  FMUL.FTZ R41, R61.reuse, R70 ;  /* 0x000000463d297220 */ /* 0x040fe20000410000 */
[C---:B------:R-:W-:Y:S01]  /*196e0*/  FMUL.FTZ R43, R61.reuse, R72 ;  /* 0x000000483d2b7220 */ /* 0x040fe20000410000 */
[C---:B0-----:R-:W-:Y:S01]  /*196f0*/  FMUL.FTZ R45, R61.reuse, R76 ;  /* 0x0000004c3d2d7220 */ /* 0x041fe20000410000 */
[C---:B------:R-:W-:Y:S01]  /*19700*/  FMUL.FTZ R47, R61.reuse, R78 ;  /* 0x0000004e3d2f7220 */ /* 0x040fe20000410000 */
[C---:B------:R-:W-:Y:S01]  /*19710*/  FMUL.FTZ R49, R61.reuse, R80 ;  /* 0x000000503d317220 */ /* 0x040fe20000410000 */
[----:B------:R0:W-:Y:S04]  /*19720*/  ST.E desc[UR44][R16.64+0x228], R13 ;  /* 0x0002280d10007985 */ /* 0x0001e8000c10192c */
[----:B------:R1:W-:Y:S01]  /*19730*/  ST.E desc[UR44][R16.64+0x22c], R25 ;  /* 0x00022c1910007985 */ /* 0x0003e2000c10192c */
[----:B------:R-:W-:-:S03]  /*19740*/  FMUL.FTZ R51, R61, R82 ;  /* 0x000000523d337220 */ /* 0x000fc60000410000 */
        /* <DEDUP_REMOVED lines=97> */
[----:B------:R-:W-:Y:S01]  /*19d60*/  FMUL.FTZ R61, R61, R24 ;  /* 0x000000183d3d7220 */ /* 0x000fe20000410000 */
        /* <DEDUP_REMOVED lines=10> */
[----:B------:R-:W-:Y:S04]  /*19e10*/  ST.E desc[UR44][R16.64+0x3fc], R49 ;  /* 0x0003fc3110007985 */ /* 0x000fe8000c10192c */
[----:B------:R-:W-:Y:S01]  /*19e20*/  ST.E desc[UR44][R16.64+0x408], R61 ;  /* 0x0004083d10007985 */ /* 0x000fe2000c10192c */
[----:B------:R1:W-:Y:S06]  /*19e30*/  BAR.SYNC.DEFER_BLOCKING R213, 0x100 ;  /* 0x000400d50000751d */ /* 0x0003ec0000010000 */
[----:B0-----:R-:W2:Y:S04]  /*19e40*/  LD.E R25, desc[UR44][R16.64+0x210] ;  /* 0x0002102c10197980 */ /* 0x001ea8000c101900 */
[----:B------:R-:W4:Y:S04]  /*19e50*/  LD.E R24, desc[UR44][R2.64] ;  /* 0x0000002c02187980 */ /* 0x000f28000c101900 */
[----:B------:R-:W4:Y:S04]  /*19e60*/  LD.E.64 R12, desc[UR44][R16.64+0x88] ;  /* 0x0000882c100c7980 */ /* 0x000f28000c101b00 */
[----:B--2---:R0:W-:Y:S04]  /*19e70*/  ST.E desc[UR44][R16.64+0x210], R25 ;  /* 0x0002101910007985 */ /* 0x0041e8000c10192c */
[----:B-1----:R-:W2:Y:S04]  /*19e80*/  LD.E R27, desc[UR44][R10.64] ;  /* 0x0000002c0a1b7980 */ /* 0x002ea8000c101900 */
[----:B--2---:R1:W-:Y:S04]  /*19e90*/  ST.E desc[UR44][R10.64], R27 ;  /* 0x0000001b0a007985 */ /* 0x0043e8000c10192c */
[----:B------:R-:W2:Y:S04]  /*19ea0*/  LD.E R39, desc[UR44][R8.64] ;  /* 0x0000002c08277980 */ /* 0x000ea8000c101900 */
[----:B--2---:R2:W-:Y:S04]  /*19eb0*/  ST.E desc[UR44][R8.64], R39 ;  /* 0x0000002708007985 */ /* 0x0045e8000c10192c */
[----:B---3--:R-:W3:Y:S04]  /*19ec0*/  LD.E R41, desc[UR44][R6.64] ;  /* 0x0000002c06297980 */ /* 0x008ee8000c101900 */
[----:B---3--:R3:W-:Y:S04]  /*19ed0*/  ST.E desc[UR44][R6.64], R41 ;  /* 0x0000002906007985 */ /* 0x0087e8000c10192c */
[----:B----4-:R-:W4:Y:S04]  /*19ee0*/  LD.E R43, desc[UR44][R16.64+0x220] ;  /* 0x0002202c102b7980 */ /* 0x010f28000c101900 */
[----:B------:R-:W4:Y:S04]  /*19ef0*/  LD.E R45, desc[UR44][R16.64+0x224] ;  /* 0x0002242c102d7980 */ /* 0x000f28000c101900 */
[----:B------:R-:W4:Y:S04]  /*19f00*/  LD.E R47, desc[UR44][R16.64+0x228] ;  /* 0x0002282c102f7980 */ /* 0x000f28000c101900 */
[----:B0-----:R-:W4:Y:S04]  /*19f10*/  LD.E R25, desc[UR44][R16.64+0x22c] ;  /* 0x00022c2c10197980 */ /* 0x001f28000c101900 */
        /* <DEDUP_REMOVED lines=74> */
[----:B------:R0:W-:Y:S04]  /*1a3c0*/  ST.E desc[UR44][R16.64+0x22c], R25 ;  /* 0x00022c1910007985 */ /* 0x0001e8000c10192c */
[----:B------:R-:W-:Y:S04]  /*1a3d0*/  ST.E desc[UR44][R16.64+0x230], R49 ;  /* 0x0002303110007985 */ /* 0x000fe8000c10192c */
[----:B------:R-:W-:Y:S04]  /*1a3e0*/  ST.E desc[UR44][R16.64+0x234], R51 ;  /* 0x0002343310007985 */ /* 0x000fe8000c10192c */
[----:B------:R1:W-:Y:S04]  /*1a3f0*/  ST.E desc[UR44][R16.64+0x238], R27 ;  /* 0x0002381b10007985 */ /* 0x0003e8000c10192c */
[----:B------:R-:W-:Y:S04]  /*1a400*/  ST.E desc[UR44][R16.64+0x23c], R53 ;  /* 0x00023c3510007985 */ /* 0x000fe8000c10192c */
[----:B--2---:R2:W-:Y:S04]  /*1a410*/  ST.E desc[UR44][R16.64+0x240], R39 ;  /* 0x0002402710007985 */ /* 0x0045e8000c10192c */
[----:B------:R-:W-:Y:S04]  /*1a420*/  ST.E desc[UR44][R16.64+0x244], R55 ;  /* 0x0002443710007985 */ /* 0x000fe8000c10192c */
[----:B---3--:R3:W-:Y:S04]  /*1a430*/  ST.E desc[UR44][R16.64+0x248], R41 ;  /* 0x0002482910007985 */ /* 0x0087e8000c10192c */
[----:B------:R4:W-:Y:S04]  /*1a440*/  ST.E desc[UR44][R16.64+0x24c], R57 ;  /* 0x00024c3910007985 */ /* 0x0009e8000c10192c */
[----:B------:R4:W-:Y:S04]  /*1a450*/  ST.E desc[UR44][R16.64+0x250], R59 ;  /* 0x0002503b10007985 */ /* 0x0009e8000c10192c */
[----:B------:R4:W-:Y:S04]  /*1a460*/  ST.E desc[UR44][R16.64+0x254], R61 ;  /* 0x0002543d10007985 */ /* 0x0009e8000c10192c */
[----:B------:R4:W-:Y:S04]  /*1a470*/  ST.E desc[UR44][R16.64+0x258], R63 ;  /* 0x0002583f10007985 */ /* 0x0009e8000c10192c */
[----:B------:R4:W-:Y:S04]  /*1a480*/  ST.E desc[UR44][R16.64+0x25c], R65 ;  /* 0x00025c4110007985 */ /* 0x0009e8000c10192c */
[----:B0-----:R-:W4:Y:S04]  /*1a490*/  LD.E R25, desc[UR44][R16.64+0x260] ;  /* 0x0002602c10197980 */ /* 0x001f28000c101900 */
        /* <DEDUP_REMOVED lines=160> */
[C---:B------:R-:W-:Y:S01]  /*1aea0*/  VIADD R24, R12.reuse, 0x80 ;  /* 0x000000800c187836 */ /* 0x040fe20000000000 */
[----:B------:R-:W-:Y:S01]  /*1aeb0*/  IADD3 R26, R12, 0x100, RZ ;  /* 0x000001000c1a7810 */ /* 0x000fe20007ffe0ff */
[----:B------:R-:W4:Y:S01]  /*1aec0*/  LD.E R37, desc[UR44][R16.64+0x244] ;  /* 0x0002442c10257980 */ /* 0x000f22000c101900 */
[----:B------:R-:W-:Y:S02]  /*1aed0*/  R2UR UR15, R27 ;  /* 0x000000001b0f72ca */ /* 0x000fe400000e0000 */
[----:B------:R-:W-:Y:S01]  /*1aee0*/  R2UR UR10, R24 ;  /* 0x00000000180a72ca */ /* 0x000fe200000e0000 */
[----:B------:R-:W4:Y:S01]  /*1aef0*/  LD.E R38, desc[UR44][R16.64+0x248] ;  /* 0x0002482c10267980 */ /* 0x000f22000c101900 */
[----:B------:R-:W-:Y:S02]  /*1af00*/  R2UR UR14, R26 ;  /* 0x000000001a0e72ca */ /* 0x000fe400000e0000 */
[----:B------:R-:W-:Y:S01]  /*1af10*/  F2FP.F16.F32.PACK_AB R169, R169, R36 ;  /* 0x00000024a9a9723e */ /* 0x000fe200000000ff */
        /* <DEDUP_REMOVED lines=140> */
[----:B--2---:R-:W-:-:S11]  /*1b7e0*/  WARPGROUP.ARRIVE ;  /* 0x00000000000079c5 */ /* 0x004fd60000000000 */
[----:B------:R-:W-:Y:S01]  /*1b7f0*/  HGMMA.64x256x16.F32 R24, R168, gdesc[UR4].tnspB, R24, UP0, gsb0 ;  /* 0x43e00004a8187df0 */ /* 0x000fe2000b800818 */
[----:B------:R-:W-:Y:S02]  /*1b800*/  F2FP.F16.F32.PACK_AB R178, R178, R15 ;  /* 0x0000000fb2b2723e */ /* 0x000fe400000000ff */
[----:B------:R-:W-:Y:S01]  /*1b810*/  F2FP.F16.F32.PACK_AB R179, R14, R179 ;  /* 0x000000b30eb3723e */ /* 0x000fe200000000ff */
        /* <DEDUP_REMOVED lines=408> */
[----:B------:R-:W-:Y:S01]  /*1d1a0*/  VIADD R12, R12, 0x280 ;  /* 0x000002800c0c7836 */ /* 0x000fe20000000000 */
        /* <DEDUP_REMOVED lines=404> */
[----:B------:R-:W3:Y:S04]  /*1eaf0*/  LD.E R13, desc[UR44][R16.64+0x210] ;  /* 0x0002102c100d7980 */ /* 0x000ee8000c101900 */
[----:B---3--:R3:W-:Y:S04]  /*1eb00*/  ST.E desc[UR44][R16.64+0x210], R13 ;  /* 0x0002100d10007985 */ /* 0x0087e8000c10192c */
[----:B------:R-:W4:Y:S04]  /*1eb10*/  LD.E R15, desc[UR44][R10.64] ;  /* 0x0000002c0a0f7980 */ /* 0x000f28000c101900 */
[----:B----4-:R4:W-:Y:S04]  /*1eb20*/  ST.E desc[UR44][R10.64], R15 ;  /* 0x0000000f0a007985 */ /* 0x0109e8000c10192c */
[----:B------:R-:W2:Y:S04]  /*1eb30*/  LD.E R19, desc[UR44][R8.64] ;  /* 0x0000002c08137980 */ /* 0x000ea8000c101900 */
[----:B--2---:R2:W-:Y:S04]  /*1eb40*/  ST.E desc[UR44][R8.64], R19 ;  /* 0x0000001308007985 */ /* 0x0045e8000c10192c */
[----:B------:R-:W3:Y:S04]  /*1eb50*/  LD.E R21, desc[UR44][R6.64] ;  /* 0x0000002c06157980 */ /* 0x000ee8000c101900 */
[----:B---3--:R3:W-:Y:S04]  /*1eb60*/  ST.E desc[UR44][R6.64], R21 ;  /* 0x0000001506007985 */ /* 0x0087e8000c10192c */
[----:B0-----:R-:W3:Y:S04]  /*1eb70*/  LD.E R25, desc[UR44][R16.64+0x220] ;  /* 0x0002202c10197980 */ /* 0x001ee8000c101900 */
[----:B-1----:R-:W3:Y:S04]  /*1eb80*/  LD.E R27, desc[UR44][R16.64+0x224] ;  /* 0x0002242c101b7980 */ /* 0x002ee8000c101900 */
        /* <DEDUP_REMOVED lines=122> */
[----:B------:R-:W-:Y:S04]  /*1f330*/  ST.E desc[UR44][R16.64+0x220], R25 ;  /* 0x0002201910007985 */ /* 0x000fe8000c10192c */
[----:B------:R-:W-:Y:S04]  /*1f340*/  ST.E desc[UR44][R16.64+0x224], R27 ;  /* 0x0002241b10007985 */ /* 0x000fe8000c10192c */
[----:B------:R-:W-:Y:S04]  /*1f350*/  ST.E desc[UR44][R16.64+0x228], R5 ;  /* 0x0002280510007985 */ /* 0x000fe8000c10192c */
[----:B------:R-:W-:Y:S04]  /*1f360*/  ST.E desc[UR44][R16.64+0x22c], R29 ;  /* 0x00022c1d10007985 */ /* 0x000fe8000c10192c */
[----:B------:R-:W-:Y:S04]  /*1f370*/  ST.E desc[UR44][R16.64+0x230], R13 ;  /* 0x0002300d10007985 */ /* 0x000fe8000c10192c */
[----:B------:R-:W-:Y:S04]  /*1f380*/  ST.E desc[UR44][R16.64+0x234], R31 ;  /* 0x0002341f10007985 */ /* 0x000fe8000c10192c */
[----:B----4-:R-:W-:Y:S04]  /*1f390*/  ST.E desc[UR44][R16.64+0x238], R11 ;  /* 0x0002380b10007985 */ /* 0x010fe8000c10192c */
[----:B------:R-:W-:Y:S04]  /*1f3a0*/  ST.E desc[UR44][R16.64+0x23c], R15 ;  /* 0x00023c0f10007985 */ /* 0x000fe8000c10192c */
[----:B--2---:R-:W-:Y:S04]  /*1f3b0*/  ST.E desc[UR44][R16.64+0x240], R9 ;  /* 0x0002400910007985 */ /* 0x004fe8000c10192c */
[----:B------:R-:W-:Y:S04]  /*1f3c0*/  ST.E desc[UR44][R16.64+0x244], R19 ;  /* 0x0002441310007985 */ /* 0x000fe8000c10192c */
        /* <DEDUP_REMOVED lines=122> */
.L_x_3975:
[----:B------:R-:W-:Y:S05]  /*1fb70*/  BSYNC B0 ;  /* 0x0000000000007941 */ /* 0x000fea0003800000 */
.L_x_3974:
        /* <DEDUP_REMOVED lines=9> */
.L_x_3957:
[----:B------:R-:W-:-:S13]  /*1fc10*/  ISETP.GE.AND P0, PT, R0, R190, PT ;  /* 0x000000be0000720c */ /* 0x000fda0003f06270 */
[----:B------:R-:W-:Y:S05]  /*1fc20*/  @!P0 BRA `(.L_x_3977) ;  /* 0x000000b000bc8947 */ /* 0x000fea0003800000 */
[----:B------:R0:W5:Y:S02]  /*1fc30*/  LDL.64 R2, [R1+0x158] ;  /* 0x0001580001027983 */ /* 0x0001640000100a00 */
.L_x_4006:
[----:B-12--5:R-:W2:Y:S04]  /*1fc40*/  LD.E R5, desc[UR44][R2.64] ;  /* 0x0000002c02057980 */ /* 0x026ea8000c101900 */
        /* <DEDUP_REMOVED lines=20> */
.L_x_3979:
[----:B------:R-:W-:Y:S05]  /*1fd90*/  BSYNC B0 ;  /* 0x0000000000007941 */ /* 0x000fea0003800000 */
.L_x_3978:
        /* <DEDUP_REMOVED lines=13> */
.L_x_3981:
[----:B------:R-:W-:Y:S05]  /*1fe70*/  BSYNC B0 ;  /* 0x0000000000007941 */ /* 0x000fea0003800000 */
.L_x_3980:
        /* <DEDUP_REMOVED lines=8> */
.L_x_3983:
[----:B------:R-:W-:Y:S05]  /*1ff00*/  BSYNC B0 ;  /* 0x0000000000007941 */ /* 0x000fea0003800000 */
.L_x_3982:
[----:B------:R-:W2:Y:S04]  /*1ff10*/  LD.E R11, desc[UR44][R2.64] ;  /* 0x0000002c020b7980 */ /* 0x000ea8000c101900 */
[----:B------:R-:W2:Y:S01]  /*1ff20*/  LDL.64 R20, [R1+0x80] ;  /* 0x0000800001147983 */ /* 0x000ea20000100a00 */
[----:B------:R-:W-:Y:S05]  /*1ff30*/  WARPSYNC.ALL ;  /* 0x0000000000007948 */ /* 0x000fea0003800000 */
[----:B------:R3:W-:Y:S04]  /*1ff40*/  STL [R1+0x60], RZ ;  /* 0x000060ff01007387 */ /* 0x0007e80000100800 */
[----:B-1---5:R-:W4:Y:S01]  /*1ff50*/  LD.E.64 R8, desc[UR44][R16.64+0x78] ;  /* 0x0000782c10087980 */ /* 0x022f22000c101b00 */
[----:B------:R-:W-:-:S05]  /*1ff60*/  IMAD.MOV.U32 R4, RZ, RZ, 0x1 ;  /* 0x00000001ff047424 */ /* 0x000fca00078e00ff */
[----:B------:R3:W-:Y:S04]  /*1ff70*/  STL [R1+0x60], R4 ;  /* 0x0000600401007387 */ /* 0x0007e80000100800 */
[----:B------:R-:W3:Y:S04]  /*1ff80*/  LD.E.64 R12, desc[UR44][R16.64+0x78] ;  /* 0x0000782c100c7980 */ /* 0x000ee8000c101b00 */
[----:B------:R1:W-:Y:S04]  /*1ff90*/  STL [R1+0x60], R4 ;  /* 0x0000600401007387 */ /* 0x0003e80000100800 */
[----:B------:R-:W3:Y:S01]  /*1ffa0*/  LD.E.64 R14, desc[UR44][R16.64+0x78] ;  /* 0x0000782c100e7980 */ /* 0x000ee2000c101b00 */
        /* <DEDUP_REMOVED lines=8> */
[----:B----4-:R-:W-:Y:S02]  /*20030*/  R2UR UR4, R8 ;  /* 0x00000000080472ca */ /* 0x010fe400000e0000 */
[----:B------:R-:W-:-:S13]  /*20040*/  R2UR UR5, R9 ;  /* 0x00000000090572ca */ /* 0x000fda00000e0000 */
[----:B------:R-:W-:Y:S01]  /*20050*/  HGMMA.64x96x16.F32 R24, gdesc[UR4], RZ, !UPT, gsb0 ;  /* 0x01600000041879f0 */ /* 0x000fe2000c0008ff */
[----:B---3--:R-:W-:Y:S02]  /*20060*/  VIADD R12, R12, 0x2 ;  /* 0x000000020c0c7836 */ /* 0x008fe40000000000 */
        /* <DEDUP_REMOVED lines=38> */
.L_x_3986:
[----:B------:R-:W-:Y:S05]  /*202d0*/  BSYNC B0 ;  /* 0x0000000000007941 */ /* 0x000fea0003800000 */
.L_x_3985:
        /* <DEDUP_REMOVED lines=13> */
.L_x_3988:
[----:B------:R-:W-:Y:S05]  /*203b0*/  BSYNC B0 ;  /* 0x0000000000007941 */ /* 0x000fea0003800000 */
.L_x_3987:
        /* <DEDUP_REMOVED lines=8> */
.L_x_3990:
[----:B------:R-:W-:Y:S05]  /*20440*/  BSYNC B0 ;  /* 0x0000000000007941 */ /* 0x000fea0003800000 */
.L_x_3989:
[----:B------:R-:W2:Y:S04]  /*20450*/  LD.E R19, desc[UR44][R2.64] ;  /* 0x0000002c02137980 */ /* 0x000ea8000c101900 */
[----:B------:R-:W2:Y:S04]  /*20460*/  LDL.64 R6, [R1+0xf8] ;  /* 0x0000f80001067983 */ /* 0x000ea80000100a00 */
[----:B------:R-:W3:Y:S04]  /*20470*/  LDL R5, [R1+0x70] ;  /* 0x0000700001057983 */ /* 0x000ee80000100800 */
[----:B-1---5:R-:W4:Y:S04]  /*20480*/  LDL.64 R8, [R1+0xf0] ;  /* 0x0000f00001087983 */ /* 0x022f280000100a00 */
        /* <DEDUP_REMOVED lines=9> */
[----:B------:R-:W-:Y:S02]  /*20520*/  R2UR UR6, R6 ;  /* 0x00000000060672ca */ /* 0x000fe400000e0000 */
        /* <DEDUP_REMOVED lines=16> */
[----:B------:R-:W-:Y:S01]  /*20630*/  MOV R9, R7 ;  /* 0x0000000700097202 */ /* 0x000fe20000000f00 */
[----:B------:R-:W-:Y:S01]  /*20640*/  VIADD R8, R6, 0x4 ;  /* 0x0000000406087836 */ /* 0x000fe20000000000 */
        /* <DEDUP_REMOVED lines=114> */
[----:B---3--:R-:W-:Y:S01]  /*20d70*/  VIADD R10, R10, 0xc02 ;  /* 0x00000c020a0a7836 */ /* 0x008fe20000000000 */
[----:B------:R-:W-:Y:S01]  /*20d80*/  MOV R9, R7 ;  /* 0x0000000700097202 */ /* 0x000fe20000000f00 */
        /* <DEDUP_REMOVED lines=58> */
.L_x_3993:
[----:B------:R-:W-:Y:S05]  /*21130*/  BSYNC B0 ;  /* 0x0000000000007941 */ /* 0x000fea0003800000 */
.L_x_3992:
[----:B------:R-:W2:Y:S04]  /*21140*/  LD.E.64 R6, desc[UR44][R74.64+0x20] ;  /* 0x0000202c4a067980 */ /* 0x000ea8000c101b00 */
[----:B------:R-:W3:Y:S01]  /*21150*/  LD.E R8, desc[UR44][R74.64+0xc] ;  /* 0x00000c2c4a087980 */ /* 0x000ee2000c101900 */
[----:B--2---:R-:W-:-:S05]  /*21160*/  MOV R6, R6 ;  /* 0x0000000600067202 */ /* 0x004fca0000000f00 */
[----:B-----5:R-:W-:-:S05]  /*21170*/  IMAD R5, R5, 0x8, R6 ;  /* 0x0000000805057824 */ /* 0x020fca00078e0206 */
        /* <DEDUP_REMOVED lines=8> */
[----:B------:R-:W4:Y:S04]  /*21200*/  LDL.128 R8, [R1+0x120] ;  /* 0x0001200001087983 */ /* 0x000f280000100c00 */
[----:B--2---:R-:W2:Y:S01]  /*21210*/  LD.E R20, desc[UR44][R18.64] ;  /* 0x0000002c12147980 */ /* 0x004ea2000c101900 */
[----:B---3--:R-:W-:-:S02]  /*21220*/  ISETP.NE.AND P0, PT, R6, 0x1, PT ;  /* 0x000000010600780c */ /* 0x008fc40003f05270 */
[----:B----4-:R-:W-:Y:S01]  /*21230*/  ISETP.GE.AND P1, PT, R13, 0x1, PT ;  /* 0x000000010d00780c */ /* 0x010fe20003f26270 */
[----:B------:R-:W-:Y:S01]  /*21240*/  BSSY B0, `(.L_x_3994) ;  /* 0x000009e000007945 */ /* 0x000fe20003800000 */
[-C--:B--2---:R-:W-:Y:S01]  /*21250*/  FMUL.FTZ R80, R45, R20.reuse ;  /* 0x000000142d507220 */ /* 0x084fe20000410000 */
[----:B------:R-:W-:Y:S01]  /*21260*/  SHF.R.S32.HI R45, RZ, 0x1f, R76 ;  /* 0x0000001fff2d7819 */ /* 0x000fe2000001144c */
[-C--:B------:R-:W-:Y:S01]  /*21270*/  FMUL.FTZ R77, R33, R20.reuse ;  /* 0x00000014214d7220 */ /* 0x080fe20000410000 */
[-C--:B------:R-:W-:Y:S01]  /*21280*/  FMUL.FTZ R33, R46, R20.reuse ;  /* 0x000000142e217220 */ /* 0x080fe20000410000 */
[----:B------:R-:W-:Y:S01]  /*21290*/  FMUL.FTZ R19, R27, R20 ;  /* 0x000000141b137220 */ /* 0x000fe20000410000 */
[----:B------:R-:W-:Y:S01]  /*212a0*/  LEA.HI R46, R45, R76, RZ, 0x7 ;  /* 0x0000004c2d2e7211 */ /* 0x000fe200078f38ff */
[-C--:B------:R-:W-:Y:S01]  /*212b0*/  FMUL.FTZ R27, R34, R20.reuse ;  /* 0x00000014221b7220 */ /* 0x080fe20000410000 */
[-C--:B------:R-:W-:Y:S02]  /*212c0*/  FMUL.FTZ R34, R47, R20.reuse ;  /* 0x000000142f227220 */ /* 0x080fe40000410000 */
[----:B------:R-:W-:Y:S01]  /*212d0*/  LOP3.LUT R47, R46, 0xffffff80, RZ, 0xc0, !PT ;  /* 0xffffff802e2f7812 */ /* 0x000fe200078ec0ff */
[----:B------:R-:W-:-:S04]  /*212e0*/  FMUL.FTZ R81, R48, R20 ;  /* 0x0000001430517220 */ /* 0x000fc80000410000 */
[----:B------:R-:W-:Y:S02]  /*212f0*/  IMAD.IADD R48, R76, 0x1, -R47 ;  /* 0x000000014c307824 */ /* 0x000fe400078e0a2f */
[-C--:B------:R-:W-:Y:S01]  /*21300*/  FMUL.FTZ R82, R53, R20.reuse ;  /* 0x0000001435527220 */ /* 0x080fe20000410000 */
[-C--:B-1----:R-:W-:Y:S01]  /*21310*/  FMUL.FTZ R5, R24, R20.reuse ;  /* 0x0000001418057220 */ /* 0x082fe20000410000 */
[-C--:B------:R-:W-:Y:S01]  /*21320*/  FMUL.FTZ R24, R28, R20.reuse ;  /* 0x000000141c187220 */ /* 0x080fe20000410000 */
[----:B------:R-:W-:Y:S01]  /*21330*/  SHF.R.S32.HI R53, RZ, 0x1f, R48 ;  /* 0x0000001fff357819 */ /* 0x000fe20000011430 */
[-C--:B------:R-:W-:Y:S01]  /*21340*/  FMUL.FTZ R28, R35, R20.reuse ;  /* 0x00000014231c7220 */ /* 0x080fe20000410000 */
[-C--:B------:R-:W-:Y:S01]  /*21350*/  FMUL.FTZ R74, R29, R20.reuse ;  /* 0x000000141d4a7220 */ /* 0x080fe20000410000 */
[-C--:B------:R-:W-:Y:S01]  /*21360*/  FMUL.FTZ R35, R50, R20.reuse ;  /* 0x0000001432237220 */ /* 0x080fe20000410000 */
[----:B------:R-:W-:Y:S01]  /*21370*/  FMUL.FTZ R29, R38, R20 ;  /* 0x00000014261d7220 */ /* 0x000fe20000410000 */
[----:B------:R-:W-:Y:S01]  /*21380*/  LEA.HI R50, R53, R48, RZ, 0x2 ;  /* 0x0000003035327211 */ /* 0x000fe200078f10ff */
        /* <DEDUP_REMOVED lines=8> */
[--C-:B------:R-:W-:Y:S01]  /*21410*/  SHF.R.S32.HI R52, RZ, 0x2, R50.reuse ;  /* 0x00000002ff347819 */ /* 0x100fe20000011432 */
[----:B------:R-:W-:Y:S01]  /*21420*/  FMUL.FTZ R39, R55, R20 ;  /* 0x0000001437277220 */ /* 0x000fe20000410000 */
[----:B------:R-:W-:-:S02]  /*21430*/  SHF.R.S32.HI R47, RZ, 0x1f, R50 ;  /* 0x0000001fff2f7819 */ /* 0x000fc40000011432 */
[----:B------:R-:W-:Y:S02]  /*21440*/  LOP3.LUT R55, R54, 0xfffffffc, RZ, 0xc0, !PT ;  /* 0xfffffffc36377812 */ /* 0x000fe400078ec0ff */
[----:B------:R-:W-:-:S03]  /*21450*/  LEA.HI R54, R47, R52, RZ, 0x3 ;  /* 0x000000342f367211 */ /* 0x000fc600078f18ff */
[----:B------:R-:W-:Y:S01]  /*21460*/  IMAD.IADD R76, R76, 0x1, -R55 ;  /* 0x000000014c4c7824 */ /* 0x000fe200078e0a37 */
[----:B------:R-:W-:Y:S02]  /*21470*/  LOP3.LUT R55, R54, 0xfffffff8, RZ, 0xc0, !PT ;  /* 0xfffffff836377812 */ /* 0x000fe400078ec0ff */
[----:B------:R-:W-:Y:S02]  /*21480*/  SHF.R.S32.HI R47, RZ, 0x7, R46 ;  /* 0x00000007ff2f7819 */ /* 0x000fe4000001142e */
[----:B------:R-:W-:Y:S01]  /*21490*/  LEA.HI R53, R53, R48, RZ, 0x5 ;  /* 0x0000003035357211 */ /* 0x000fe200078f28ff */
[----:B------:R-:W-:Y:S01]  /*214a0*/  IMAD.IADD R55, R52, 0x1, -R55 ;  /* 0x0000000134377824 */ /* 0x000fe200078e0a37 */
[----:B------:R-:W-:Y:S02]  /*214b0*/  LEA.HI R46, R46, R47, RZ, 0x1 ;  /* 0x0000002f2e2e7211 */ /* 0x000fe400078f08ff */
[----:B------:R-:W-:Y:S02]  /*214c0*/  SHF.R.S32.HI R52, RZ, 0x5, R53 ;  /* 0x00000005ff347819 */ /* 0x000fe40000011435 */
[----:B------:R-:W-:-:S02]  /*214d0*/  LOP3.LUT R46, R46, 0x3fffffe, RZ, 0xc0, !PT ;  /* 0x03fffffe2e2e7812 */ /* 0x000fc400078ec0ff */
[----:B------:R-:W-:Y:S01]  /*214e0*/  LEA.HI R53, R76, R76, RZ, 0x1 ;  /* 0x0000004c4c357211 */ /* 0x000fe200078f08ff */
[----:B------:R-:W-:Y:S01]  /*214f0*/  IMAD R52, R73, 0x8, R52 ;  /* 0x0000000849347824 */ /* 0x000fe200078e0234 */
[----:B------:R-:W-:Y:S02]  /*21500*/  IADD3 R47, R47, -R46, RZ ;  /* 0x8000002e2f2f7210 */ /* 0x000fe40007ffe0ff */
[----:B------:R-:W-:Y:S01]  /*21510*/  LOP3.LUT R53, R53, 0x1ffffffe, RZ, 0xc0, !PT ;  /* 0x1ffffffe35357812 */ /* 0x000fe200078ec0ff */
[----:B------:R-:W-:-:S04]  /*21520*/  IMAD.U32 R52, R52, 0x10, R55 ;  /* 0x0000001034347824 */ /* 0x000fc800078e0037 */
[----:B------:R-:W-:Y:S02]  /*21530*/  IMAD.IADD R53, R76, 0x1, -R53 ;  /* 0x000000014c357824 */ /* 0x000fe400078e0a35 */
[----:B------:R-:W-:-:S04]  /*21540*/  IMAD R52, R47, 0x40, R52 ;  /* 0x000000402f347824 */ /* 0x000fc800078e0234 */
[----:B------:R-:W-:-:S04]  /*21550*/  IMAD R6, R53, 0x8, R52 ;  /* 0x0000000835067824 */ /* 0x000fc800078e0234 */
[----:B------:R-:W-:-:S05]  /*21560*/  @P0 IMAD.HI.U32 R7, R6, R7, RZ ;  /* 0x0000000706070227 */ /* 0x000fca00078e00ff */
[----:B------:R-:W-:Y:S02]  /*21570*/  @P0 SHF.R.U32.HI R6, RZ, R72, R7 ;  /* 0x00000048ff060219 */ /* 0x000fe40000011607 */
[----:B------:R-:W-:Y:S01]  /*21580*/  LOP3.LUT R7, R50, 0x7ffffffc, RZ, 0xc0, !PT ;  /* 0x7ffffffc32077812 */ /* 0x000fe200078ec0ff */
[----:B------:R-:W-:Y:S02]  /*21590*/  IMAD.MOV.U32 R53, RZ, RZ, -0x60 ;  /* 0xffffffa0ff357424 */ /* 0x000fe400078e00ff */
[----:B------:R-:W1:Y:S01]  /*215a0*/  SHFL.IDX PT, R52, R6, RZ, 0x1c1f ;  /* 0x001c1fff06347589 */ /* 0x000e6200000e0000 */
[-C--:B------:R-:W-:Y:S01]  /*215b0*/  FMUL.FTZ R18, R26, R20.reuse ;  /* 0x000000141a127220 */ /* 0x080fe20000410000 */
[-C--:B------:R-:W-:Y:S01]  /*215c0*/  FMUL.FTZ R26, R31, R20.reuse ;  /* 0x000000141f1a7220 */ /* 0x080fe20000410000 */
[-C--:B------:R-:W-:Y:S01]  /*215d0*/  FMUL.FTZ R75, R32, R20.reuse ;  /* 0x00000014204b7220 */ /* 0x080fe20000410000 */
[-C--:B------:R-:W-:Y:S01]  /*215e0*/  FMUL.FTZ R31, R42, R20.reuse ;  /* 0x000000142a1f7220 */ /* 0x080fe20000410000 */
[-C--:B------:R-:W-:Y:S01]  /*215f0*/  FMUL.FTZ R32, R43, R20.reuse ;  /* 0x000000142b207220 */ /* 0x080fe20000410000 */
[----:B------:R-:W-:Y:S01]  /*21600*/  FMUL.FTZ R79, R44, R20 ;  /* 0x000000142c4f7220 */ /* 0x000fe20000410000 */
[----:B------:R-:W-:-:S02]  /*21610*/  IMAD.IADD R7, R48, 0x1, -R7 ;  /* 0x0000000130077824 */ /* 0x000fc400078e0a07 */
        /* <DEDUP_REMOVED lines=20> */
[----:B------:R-:W-:Y:S02]  /*21760*/  FMUL.FTZ R20, R71, R20 ;  /* 0x0000001447147220 */ /* 0x000fe40000410000 */
[----:B------:R-:W-:Y:S01]  /*21770*/  IMAD R7, R7, -0x2, R50 ;  /* 0xfffffffe07077824 */ /* 0x000fe200078e0232 */
[----:B------:R-:W2:Y:S01]  /*21780*/  MUFU.TANH R5, R5 ;  /* 0x0000000500057308 */ /* 0x000ea20000002400 */
[----:B------:R-:W-:-:S03]  /*21790*/  LOP3.LUT R53, RZ, R10, RZ, 0x33, !PT ;  /* 0x0000000aff357212 */ /* 0x000fc600078e33ff */
[----:B------:R-:W-:-:S04]  /*217a0*/  IADD3 R50, -R8, R7, R9 ;  /* 0x0000000708327210 */ /* 0x000fc80007ffe109 */
[----:B------:R-:W3:Y:S01]  /*217b0*/  MUFU.TANH R21, R21 ;  /* 0x0000001500157308 */ /* 0x000ee20000002400 */
[----:B------:R-:W-:-:S07]  /*217c0*/  IMAD.IADD R67, R50, 0x1, R53 ;  /* 0x0000000132437824 */ /* 0x000fce00078e0235 */
        /* <DEDUP_REMOVED lines=46> */
[----:B------:R-:W-:-:S02]  /*21ab0*/  IMAD.IADD R66, R50, 0x1, R11 ;  /* 0x0000000132427824 */ /* 0x000fc400078e020b */
[----:B------:R-:W-:Y:S01]  /*21ac0*/  VIADD R70, R7, 0xffffffff ;  /* 0xffffffff07467836 */ /* 0x000fe20000000000 */
[----:B-1----:R-:W-:Y:S01]  /*21ad0*/  IADD3 R7, R67, R52, RZ ;  /* 0x0000003443077210 */ /* 0x002fe20007ffe0ff */
[----:B------:R-:W-:Y:S02]  /*21ae0*/  IMAD R63, R0, -0x60, R12 ;  /* 0xffffffa0003f7824 */ /* 0x000fe400078e020c */
        /* <DEDUP_REMOVED lines=12> */
.L_x_3997:
[----:B------:R-:W-:-:S13]  /*21bb0*/  ISETP.NE.AND P0, PT, R13, 0x1, PT ;  /* 0x000000010d00780c */ /* 0x000fda0003f05270 */
[----:B------:R-:W-:-:S05]  /*21bc0*/  @P0 IMAD.HI.U32 R12, R10, R14, RZ ;  /* 0x0000000e0a0c0227 */ /* 0x000fca00078e00ff */
[----:B------:R-:W-:-:S07]  /*21bd0*/  @P0 SHF.R.U32.HI R10, RZ, R15, R12 ;  /* 0x0000000fff0a0219 */ /* 0x000fce000001160c */
.L_x_3998:
[----:B------:R-:W-:Y:S05]  /*21be0*/  BSYNC B1 ;  /* 0x0000000000017941 */ /* 0x000fea0003800000 */
.L_x_3996:
[----:B------:R-:W-:-:S05]  /*21bf0*/  IMAD R10, R10, R13, R70 ;  /* 0x0000000d0a0a7224 */ /* 0x000fca00078e0246 */
[----:B------:R-:W-:Y:S02]  /*21c00*/  VIMNMX R7, R7, R10, !PT ;  /* 0x0000000a07077248 */ /* 0x000fe40007fe0100 */
[----:B------:R-:W-:-:S07]  /*21c10*/  VIADDMNMX R62, R10, R13, R62, PT ;  /* 0x0000000d0a3e7246 */ /* 0x000fce000380013e */
.L_x_3995:
[----:B------:R-:W-:Y:S05]  /*21c20*/  BSYNC B0 ;  /* 0x0000000000007941 */ /* 0x000fea0003800000 */
.L_x_3994:
[C---:B------:R-:W-:Y:S01]  /*21c30*/  ISETP.GE.AND P0, PT, R63.reuse, 0x2, PT ;  /* 0x000000023f00780c */ /* 0x040fe20003f06270 */
[----:B------:R-:W1:Y:S01]  /*21c40*/  SHFL.IDX PT, R6, R6, 0x1, 0x1c1f ;  /* 0x003c1f0006067f89 */ /* 0x000e6200000e0000 */
        /* <DEDUP_REMOVED lines=13> */
[--C-:B-1----:R-:W-:Y:S01]  /*21d20*/  IMAD.IADD R66, R66, 0x1, R6.reuse ;  /* 0x0000000142427824 */ /* 0x102fe200078e0206 */
[----:B0-----:R-:W-:Y:S01]  /*21d30*/  FSEL R74, R74, -INF , !P0 ;  /* 0xff8000004a4a7808 */ /* 0x001fe20004000000 */
[----:B------:R-:W-:Y:S01]  /*21d40*/  IMAD.IADD R67, R67, 0x1, R6 ;  /* 0x0000000143437824 */ /* 0x000fe200078e0206 */
        /* <DEDUP_REMOVED lines=112> */
.L_x_4002:
[----:B------:R-:W-:-:S13]  /*22450*/  ISETP.NE.AND P6, PT, R13, 0x1, PT ;  /* 0x000000010d00780c */ /* 0x000fda0003fc5270 */
[----:B------:R-:W-:-:S05]  /*22460*/  @P6 IMAD.HI.U32 R14, R8, R14, RZ ;  /* 0x0000000e080e6227 */ /* 0x000fca00078e00ff */
[----:B------:R-:W-:-:S07]  /*22470*/  @P6 SHF.R.U32.HI R8, RZ, R15, R14 ;  /* 0x0000000fff086219 */ /* 0x000fce000001160e */
.L_x_4003:
[----:B------:R-:W-:Y:S05]  /*22480*/  BSYNC B1 ;  /* 0x0000000000017941 */ /* 0x000fea0003800000 */
.L_x_4001:
[----:B------:R-:W-:-:S05]  /*22490*/  IMAD R8, R8, R13, R70 ;  /* 0x0000000d08087224 */ /* 0x000fca00078e0246 */
[----:B------:R-:W-:Y:S02]  /*224a0*/  VIADDMNMX R66, R8, R13, R66, PT ;  /* 0x0000000d08427246 */ /* 0x000fe40003800142 */
[----:B------:R-:W-:-:S07]  /*224b0*/  VIMNMX R67, R67, R8, !PT ;  /* 0x0000000843437248 */ /* 0x000fce0007fe0100 */
.L_x_4000:
[----:B------:R-:W-:Y:S05]  /*224c0*/  BSYNC B0 ;  /* 0x0000000000007941 */ /* 0x000fea0003800000 */
.L_x_3999:
[----:B------:R-:W2:Y:S01]  /*224d0*/  LD.E.64 R6, desc[UR44][R16.64+0x420] ;  /* 0x0004202c10067980 */ /* 0x000ea2000c101b00 */
[----:B------:R-:W-:Y:S02]  /*224e0*/  ISETP.GT.AND P5, PT, R67, RZ, !P5 ;  /* 0x000000ff4300720c */ /* 0x000fe40006fa4270 */
[----:B------:R-:W-:Y:S01]  /*224f0*/  ISETP.NE.AND P6, PT, R86, RZ, PT ;  /* 0x000000ff5600720c */ /* 0x000fe20003fc5270 */
[----:B------:R-:W3:Y:S01]  /*22500*/  LD.E R64, desc[UR44][R16.64+0x440] ;  /* 0x0004402c10407980 */ /* 0x000ee2000c101900 */
        /* <DEDUP_REMOVED lines=66> */
[C---:B------:R-:W-:Y:S02]  /*22930*/  ISETP.GT.AND P5, PT, R67.reuse, 0x41, !P6 ;  /* 0x000000414300780c */ /* 0x040fe400077a4270 */
[----:B------:R-:W-:Y:S02]  /*22940*/  ISETP.GT.AND P0, PT, R67, 0x48, !P0 ;  /* 0x000000484300780c */ /* 0x000fe40004704270 */
[----:B------:R-:W-:Y:S02]  /*22950*/  ISETP.LT.OR P5, PT, R66, 0x42, P5 ;  /* 0x000000424200780c */ /* 0x000fe40002fa1670 */
[----:B--2---:R-:W-:Y:S02]  /*22960*/  FMNMX.FTZ R29, R37, R6, !PT ;  /* 0x00000006251d7209 */ /* 0x004fe40007810000 */
[----:B------:R-:W-:-:S02]  /*22970*/  FSEL R43, R43, -INF , !P5 ;  /* 0xff8000002b2b7808 */ /* 0x000fc40006800000 */
        /* <DEDUP_REMOVED lines=24> */
[----:B------:R-:W-:-:S05]  /*22b00*/  FMNMX.FTZ R31, R5, R30, !PT ;  /* 0x0000001e051f7209 */ /* 0x000fca0007810000 */
[----:B------:R-:W0:Y:S01]  /*22b10*/  SHFL.BFLY PT, R30, R31, 0x2, 0x1f ;  /* 0x0c401f001f1e7f89 */ /* 0x000e2200000e0000 */
[----:B------:R-:W-:Y:S02]  /*22b20*/  FMNMX.FTZ R29, R18, R7, !PT ;  /* 0x00000007121d7209 */ /* 0x000fe40007810000 */
[----:B0-----:R-:W-:Y:S02]  /*22b30*/  FMNMX.FTZ R32, R31, R30, !PT ;  /* 0x0000001e1f207209 */ /* 0x001fe40007810000 */
        /* <DEDUP_REMOVED lines=16> */
[----:B------:R-:W-:Y:S02]  /*22c40*/  FMNMX.FTZ R30, R42, R29, !PT ;  /* 0x0000001d2a1e7209 */ /* 0x000fe40007810000 */
[----:B------:R-:W-:Y:S02]  /*22c50*/  ISETP.GT.AND P2, PT, R67, 0x50, !P2 ;  /* 0x000000504300780c */ /* 0x000fe40005744270 */
[----:B------:R-:W-:Y:S02]  /*22c60*/  ISETP.LT.OR P1, PT, R66, 0x4a, P1 ;  /* 0x0000004a4200780c */ /* 0x000fe40000f21670 */
[----:B------:R-:W-:-:S02]  /*22c70*/  FSEL R63, R44, -INF , !P0 ;  /* 0xff8000002c3f7808 */ /* 0x000fc40004000000 */
[----:B------:R-:W-:Y:S02]  /*22c80*/  FMNMX.FTZ R30, R43, R30, !PT ;  /* 0x0000001e2b1e7209 */ /* 0x000fe40007810000 */
[C---:B------:R-:W-:Y:S02]  /*22c90*/  ISETP.GT.AND P3, PT, R67.reuse, 0x51, !P3 ;  /* 0x000000514300780c */ /* 0x040fe40005f64270 */
[----:B------:R-:W-:Y:S01]  /*22ca0*/  ISETP.GT.AND P4, PT, R67, 0x58, !P4 ;  /* 0x000000584300780c */ /* 0x000fe20006784270 */
[----:B------:R-:W0:Y:S01]  /*22cb0*/  SHFL.BFLY PT, R33, R32, 0x1, 0x1f ;  /* 0x0c201f0020217f89 */ /* 0x000e2200000e0000 */
[----:B------:R-:W-:Y:S02]  /*22cc0*/  ISETP.LT.OR P2, PT, R66, 0x51, P2 ;  /* 0x000000514200780c */ /* 0x000fe40001741670 */
[----:B------:R-:W-:Y:S01]  /*22cd0*/  FSEL R45, R45, -INF , !P1 ;  /* 0xff8000002d2d7808 */ /* 0x000fe20004800000 */
[----:B------:R-:W-:Y:S01]  /*22ce0*/  ST.E desc[UR44][R16.64+0x420], R31 ;  /* 0x0004201f10007985 */ /* 0x000fe2000c10192c */
[----:B------:R-:W-:-:S02]  /*22cf0*/  FMNMX.FTZ R30, R63, R30, !PT ;  /* 0x0000001e3f1e7209 */ /* 0x000fc40007810000 */
[----:B------:R-:W-:Y:S01]  /*22d00*/  ISETP.LT.OR P3, PT, R66, 0x52, P3 ;  /* 0x000000524200780c */ /* 0x000fe20001f61670 */
[----:B------:R-:W2:Y:S01]  /*22d10*/  LD.E R44, desc[UR44][R16.64+0x210] ;  /* 0x0002102c102c7980 */ /* 0x000ea2000c101900 */
[----:B------:R-:W-:Y:S02]  /*22d20*/  FSEL R65, R46, -INF , !P2 ;  /* 0xff8000002e417808 */ /* 0x000fe40005000000 */
[----:B------:R-:W-:Y:S01]  /*22d30*/  FMNMX.FTZ R30, R45, R30, !PT ;  /* 0x0000001e2d1e7209 */ /* 0x000fe20007810000 */
[----:B------:R-:W4:Y:S01]  /*22d40*/  LD.E R46, desc[UR44][R16.64+0x430] ;  /* 0x0004302c102e7980 */ /* 0x000f22000c101900 */
[----:B------:R-:W-:Y:S02]  /*22d50*/  ISETP.GT.AND P0, PT, R67, 0x59, !P6 ;  /* 0x000000594300780c */ /* 0x000fe40007704270 */
[----:B------:R-:W-:Y:S02]  /*22d60*/  ISETP.LT.OR P4, PT, R66, 0x59, P4 ;  /* 0x000000594200780c */ /* 0x000fe40002781670 */
[----:B------:R-:W-:-:S02]  /*22d70*/  FSEL R47, R47, -INF , !P3 ;  /* 0xff8000002f2f7808 */ /* 0x000fc40005800000 */
[----:B------:R-:W-:Y:S02]  /*22d80*/  FMNMX.FTZ R30, R65, R30, !PT ;  /* 0x0000001e411e7209 */ /* 0x000fe40007810000 */
[----:B------:R-:W-:Y:S02]  /*22d90*/  ISETP.LT.OR P0, PT, R66, 0x5a, P0 ;  /* 0x0000005a4200780c */ /* 0x000fe40000701670 */
[----:B------:R-:W-:Y:S02]  /*22da0*/  FSEL R67, R48, -INF , !P4 ;  /* 0xff80000030437808 */ /* 0x000fe40006000000 */
[----:B------:R-:W-:Y:S01]  /*22db0*/  FMNMX.FTZ R30, R47, R30, !PT ;  /* 0x0000001e2f1e7209 */ /* 0x000fe20007810000 */
[----:B------:R-:W2:Y:S01]  /*22dc0*/  LD.E R48, desc[UR44][R16.64+0x434] ;  /* 0x0004342c10307980 */ /* 0x000ea2000c101900 */
[----:B------:R-:W-:Y:S02]  /*22dd0*/  FSEL R69, R20, -INF , !P0 ;  /* 0xff80000014457808 */ /* 0x000fe40004000000 */
[----:B------:R-:W-:-:S04]  /*22de0*/  FMNMX.FTZ R30, R67, R30, !PT ;  /* 0x0000001e431e7209 */ /* 0x000fc80007810000 */
[----:B------:R-:W-:-:S05]  /*22df0*/  FMNMX.FTZ R29, R69, R30, !PT ;  /* 0x0000001e451d7209 */ /* 0x000fca0007810000 */
[----:B------:R-:W-:Y:S04]  /*22e00*/  ST.E desc[UR44][R16.64+0x424], R29 ;  /* 0x0004241d10007985 */ /* 0x000fe8000c10192c */
[----:B------:R-:W3:Y:S01]  /*22e10*/  LD.E R20, desc[UR44][R16.64+0x424] ;  /* 0x0004242c10147980 */ /* 0x000ee2000c101900 */
[----:B0-----:R-:W-:-:S05]  /*22e20*/  FMNMX.FTZ R33, R32, R33, !PT ;  /* 0x0000002120217209 */ /* 0x001fca0007810000 */
[----:B------:R-:W-:Y:S04]  /*22e30*/  ST.E desc[UR44][R16.64+0x420], R33 ;  /* 0x0004202110007985 */ /* 0x000fe8000c10192c */
[----:B------:R-:W4:Y:S01]  /*22e40*/  LD.E R71, desc[UR44][R16.64+0x420] ;  /* 0x0004202c10477980 */ /* 0x000f22000c101900 */
[----:B------:R-:W-:-:S04]  /*22e50*/  UIADD3 UR4, UP0, UR37, 0x210, URZ ;  /* 0x0000021025047890 */ /* 0x000fc8000ff1e03f */
[----:B------:R-:W-:Y:S02]  /*22e60*/  ULOP3.LUT UR6, UR4, 0x4, URZ, 0xfc, !UPT ;  /* 0x0000000404067892 */ /* 0x000fe4000f8efc3f */
[----:B------:R-:W-:Y:S01]  /*22e70*/  UIADD3.X UR5, URZ, UR36, URZ, UP0, !UPT ;  /* 0x000000243f057290 */ /* 0x000fe200087fe43f */
[----:B---3--:R-:W0:Y:S02]  /*22e80*/  SHFL.BFLY PT, R29, R20, 0x2, 0x1f ;  /* 0x0c401f00141d7f89 */ /* 0x008e2400000e0000 */
[----:B0-----:R-:W-:-:S05]  /*22e90*/  FMNMX.FTZ R29, R20, R29, !PT ;  /* 0x0000001d141d7209 */ /* 0x001fca0007810000 */
[----:B------:R-:W0:Y:S01]  /*22ea0*/  SHFL.BFLY PT, R20, R29, 0x1, 0x1f ;  /* 0x0c201f001d147f89 */ /* 0x000e2200000e0000 */
[C---:B----4-:R-:W-:Y:S01]  /*22eb0*/  FMUL.FTZ R30, R71.reuse, R64 ;  /* 0x00000040471e7220 */ /* 0x050fe20000410000 */
[----:B------:R-:W-:-:S04]  /*22ec0*/  FSETP.NEU.FTZ.AND P0, PT, R71, -INF , PT ;  /* 0xff8000004700780b */ /* 0x000fc80003f1d000 */
[----:B------:R-:W-:Y:S02]  /*22ed0*/  FSEL R31, R30, RZ, P0 ;  /* 0x000000ff1e1f7208 */ /* 0x000fe40000000000 */
[----:B------:R-:W-:-:S03]  /*22ee0*/  FSEL R71, R71, RZ, P0 ;  /* 0x000000ff47477208 */ /* 0x000fc60000000000 */
[-CC-:B------:R-:W-:Y:S01]  /*22ef0*/  FFMA.FTZ R222, R49, R64.reuse, -R31.reuse ;  /* 0x0000004031de7223 */ /* 0x180fe2000001081f */
[-CC-:B------:R-:W-:Y:S01]  /*22f00*/  FFMA.FTZ R201, R21, R64.reuse, -R31.reuse ;  /* 0x0000004015c97223 */ /* 0x180fe2000001081f */
[-C--:B------:R-:W-:Y:S01]  /*22f10*/  FFMA.FTZ R21, R5, R64.reuse, -R31 ;  /* 0x0000004005157223 */ /* 0x080fe2000001081f */
[----:B------:R-:W-:Y:S01]  /*22f20*/  FADD.FTZ R71, R6, -R71 ;  /* 0x8000004706477221 */ /* 0x000fe20000010000 */
[----:B------:R-:W-:Y:S01]  /*22f30*/  FFMA.FTZ R196, R11, R64, -R31 ;  /* 0x000000400bc47223 */ /* 0x000fe2000001081f */
[----:B0-----:R-:W-:-:S04]  /*22f40*/  FMNMX.FTZ R49, R29, R20, !PT ;  /* 0x000000141d317209 */ /* 0x001fc80007810000 */
[C---:B------:R-:W-:Y:S01]  /*22f50*/  FSETP.NEU.FTZ.AND P0, PT, R49.reuse, -INF , PT ;  /* 0xff8000003100780b */ /* 0x040fe20003f1d000 */
[----:B------:R-:W-:-:S03]  /*22f60*/  FMUL.FTZ R5, R49, R64 ;  /* 0x0000004031057220 */ /* 0x000fc60000410000 */
[----:B------:R-:W-:Y:S02]  /*22f70*/  FSEL R6, R49, RZ, P0 ;  /* 0x000000ff31067208 */ /* 0x000fe40000000000 */
[----:B------:R-:W-:Y:S01]  /*22f80*/  FSEL R11, R5, RZ, P0 ;  /* 0x000000ff050b7208 */ /* 0x000fe20000000000 */
[-CC-:B------:R-:W-:Y:S01]  /*22f90*/  FFMA.FTZ R168, R37, R64.reuse, -R31.reuse ;  /* 0x0000004025a87223 */ /* 0x180fe2000001081f */
[-CC-:B------:R-:W-:Y:S01]  /*22fa0*/  FFMA.FTZ R204, R41, R64.reuse, -R31.reuse ;  /* 0x0000004029cc7223 */ /* 0x180fe2000001081f */
[----:B------:R-:W-:Y:S01]  /*22fb0*/  FADD.FTZ R7, R7, -R6 ;  /* 0x8000000607077221 */ /* 0x000fe20000010000 */
        /* <DEDUP_REMOVED lines=17> */
[-C--:B------:R-:W-:Y:S01]  /*230d0*/  FFMA.FTZ R194, R10, R64.reuse, -R31 ;  /* 0x000000400ac27223 */ /* 0x080fe2000001081f */
[-C--:B------:R-:W-:Y:S01]  /*230e0*/  FMUL.FTZ R41, R71, R64.reuse ;  /* 0x0000004047297220 */ /* 0x080fe20000410000 */
[-CC-:B------:R-:W-:Y:S01]  /*230f0*/  FFMA.FTZ R31, R18, R64.reuse, -R11.reuse ;  /* 0x00000040121f7223 */ /* 0x180fe2000001080b */
[----:B------:R-:W-:Y:S01]  /*23100*/  FMUL.FTZ R7, R64, R7 ;  /* 0x0000000740077220 */ /* 0x000fe20000410000 */
[-CC-:B------:R-:W-:Y:S01]  /*23110*/  FFMA.FTZ R169, R62, R64.reuse, -R11.reuse ;  /* 0x000000403ea97223 */ /* 0x180fe2000001080b */
[----:B------:R-:W-:Y:S01]  /*23120*/  MUFU.EX2 R168, R168 ;  /* 0x000000a800a87308 */ /* 0x000fe20000000800 */
[----:B------:R-:W-:-:S07]  /*23130*/  FFMA.FTZ R30, R25, R64, -R11 ;  /* 0x00000040191e7223 */ /* 0x000fce000001080b */
[----:B------:R-:W0:Y:S01]  /*23140*/  MUFU.EX2 R41, R41 ;  /* 0x0000002900297308 */ /* 0x000e220000000800 */
[----:B------:R-:W-:-:S07]  /*23150*/  FFMA.FTZ R171, R61, R64, -R11 ;  /* 0x000000403dab7223 */ /* 0x000fce000001080b */
[----:B------:R-:W-:Y:S08]  /*23160*/  MUFU.EX2 R31, R31 ;  /* 0x0000001f001f7308 */ /* 0x000ff00000000800 */
[----:B------:R-:W2:Y:S01]  /*23170*/  MUFU.EX2 R12, R7 ;  /* 0x00000007000c7308 */ /* 0x000ea20000000800 */
[----:B------:R-:W-:-:S07]  /*23180*/  FFMA.FTZ R29, R27, R64, -R11 ;  /* 0x000000401b1d7223 */ /* 0x000fce000001080b */
[----:B------:R-:W1:Y:S08]  /*23190*/  MUFU.EX2 R37, R37 ;  /* 0x0000002500257308 */ /* 0x000e700000000800 */
[----:B------:R-:W3:Y:S01]  /*231a0*/  MUFU.EX2 R169, R169 ;  /* 0x000000a900a97308 */ /* 0x000ee20000000800 */
[----:B------:R-:W-:-:S07]  /*231b0*/  FFMA.FTZ R173, R28, R64, -R11 ;  /* 0x000000401cad7223 */ /* 0x000fce000001080b */
[----:B------:R-:W4:Y:S08]  /*231c0*/  MUFU.EX2 R36, R36 ;  /* 0x0000002400247308 */ /* 0x000f300000000800 */
[----:B------:R-:W4:Y:S01]  /*231d0*/  MUFU.EX2 R30, R30 ;  /* 0x0000001e001e7308 */ /* 0x000f220000000800 */
[----:B0-----:R-:W-:Y:S01]  /*231e0*/  FFMA.FTZ R46, R41, R46, R168 ;  /* 0x0000002e292e7223 */ /* 0x001fe200000100a8 */
[----:B--2---:R-:W-:-:S06]  /*231f0*/  FFMA.FTZ R48, R12, R48, R31 ;  /* 0x000000300c307223 */ /* 0x004fcc000001001f */
        /* <DEDUP_REMOVED lines=11> */
[-CC-:B------:R-:W-:Y:S01]  /*232b0*/  FFMA.FTZ R15, R19, R64.reuse, -R11.reuse ;  /* 0x00000040130f7223 */ /* 0x180fe2000001080b */
[----:B------:R-:W-:-:S06]  /*232c0*/  FFMA.FTZ R179, R14, R64, -R11 ;  /* 0x000000400eb37223 */ /* 0x000fcc000001080b */
[----:B------:R-:W4:Y:S01]  /*232d0*/  MUFU.EX2 R173, R173 ;  /* 0x000000ad00ad7308 */ /* 0x000f220000000800 */
[----:B------:R-:W-:Y:S01]  /*232e0*/  FFMA.FTZ R14, R8, R64, -R11 ;  /* 0x00000040080e7223 */ /* 0x000fe2000001080b */
[----:B0-----:R-:W-:-:S06]  /*232f0*/  FADD.FTZ R8, R170, R5 ;  /* 0x00000005aa087221 */ /* 0x001fcc0000010000 */
[----:B------:R-:W0:Y:S01]  /*23300*/  MUFU.EX2 R34, R34 ;  /* 0x0000002200227308 */ /* 0x000e220000000800 */
[----:B--2---:R-:W-:Y:S01]  /*23310*/  FADD.FTZ R6, R171, R6 ;  /* 0x00000006ab067221 */ /* 0x004fe20000010000 */
[----:B------:R-:W-:-:S06]  /*23320*/  FFMA.FTZ R177, R26, R64, -R11 ;  /* 0x000000401ab17223 */ /* 0x000fcc000001080b */
        /* <DEDUP_REMOVED lines=10> */
[----:B--2---:R-:W-:-:S06]  /*233d0*/  FADD.FTZ R6, R28, R7 ;  /* 0x000000071c067221 */ /* 0x004fcc0000010000 */
        /* <DEDUP_REMOVED lines=11> */
[----:B------:R-:W-:-:S07]  /*23490*/  FFMA.FTZ R205, R38, R64, -R11 ;  /* 0x0000004026cd7223 */ /* 0x000fce000001080b */
        /* <DEDUP_REMOVED lines=61> */
[----:B---3--:R-:W-:Y:S01]  /*23870*/  FADD.FTZ R7, R5, R6 ;  /* 0x0000000605077221 */ /* 0x008fe20000010000 */
[----:B------:R-:W-:Y:S01]  /*23880*/  FMUL.FTZ R13, R41, R44 ;  /* 0x0000002c290d7220 */ /* 0x000fe20000410000 */
[----:B------:R-:W-:Y:S02]  /*23890*/  IMAD.U32 R10, RZ, RZ, UR6 ;  /* 0x00000006ff0a7e24 */ /* 0x000fe4000f8e00ff */
[----:B----4-:R-:W-:Y:S01]  /*238a0*/  FADD.FTZ R9, R21, R8 ;  /* 0x0000000815097221 */ /* 0x010fe20000010000 */
[----:B------:R-:W-:Y:S01]  /*238b0*/  IMAD.U32 R11, RZ, RZ, UR5 ;  /* 0x00000005ff0b7e24 */ /* 0x000fe2000f8e00ff */
[----:B------:R-:W-:Y:S01]  /*238c0*/  ST.E desc[UR44][R16.64+0x424], R49 ;  /* 0x0004243110007985 */ /* 0x000fe2000c10192c */
[----:B------:R-:W-:-:S03]  /*238d0*/  FADD.FTZ R7, R18, R7 ;  /* 0x0000000712077221 */ /* 0x000fc60000010000 */
[----:B------:R0:W-:Y:S04]  /*238e0*/  ST.E desc[UR44][R16.64+0x430], R9 ;  /* 0x0004300910007985 */ /* 0x0001e8000c10192c */
[----:B------:R1:W-:Y:S04]  /*238f0*/  ST.E desc[UR44][R16.64+0x434], R7 ;  /* 0x0004340710007985 */ /* 0x0003e8000c10192c */
[----:B------:R2:W-:Y:S04]  /*23900*/  ST.E desc[UR44][R16.64+0x210], R13 ;  /* 0x0002100d10007985 */ /* 0x0005e8000c10192c */
[----:B------:R-:W3:Y:S02]  /*23910*/  LD.E R6, desc[UR44][R10.64] ;  /* 0x0000002c0a067980 */ /* 0x000ee4000c101900 */
[----:B---3--:R-:W-:-:S05]  /*23920*/  FMUL.FTZ R25, R41, R6 ;  /* 0x0000000629197220 */ /* 0x008fca0000410000 */
[----:B------:R3:W-:Y:S04]  /*23930*/  ST.E desc[UR44][R10.64], R25 ;  /* 0x000000190a007985 */ /* 0x0007e8000c10192c */
[----:B------:R-:W0:Y:S04]  /*23940*/  LD.E R54, desc[UR44][R16.64+0x224] ;  /* 0x0002242c10367980 */ /* 0x000e28000c101900 */
[----:B------:R-:W4:Y:S04]  /*23950*/  LD.E R226, desc[UR44][R16.64+0x404] ;  /* 0x0004042c10e27980 */ /* 0x000f28000c101900 */
[----:B------:R-:W1:Y:S04]  /*23960*/  LD.E R52, desc[UR44][R16.64+0x220] ;  /* 0x0002202c10347980 */ /* 0x000e68000c101900 */
        /* <DEDUP_REMOVED lines=58> */
[----:B------:R-:W3:Y:S01]  /*23d10*/  LD.E R24, desc[UR44][R16.64+0x400] ;  /* 0x0004002c10187980 */ /* 0x000ee2000c101900 */
[----:B------:R-:W-:Y:S01]  /*23d20*/  ULOP3.LUT UR6, UR4, 0x8, URZ, 0xfc, !UPT ;  /* 0x0000000804067892 */ /* 0x000fe2000f8efc3f */
[C---:B0-----:R-:W-:Y:S01]  /*23d30*/  FMUL.FTZ R9, R41.reuse, R54 ;  /* 0x0000003629097220 */ /* 0x041fe20000410000 */
[----:B----4-:R-:W-:-:S04]  /*23d40*/  FMUL.FTZ R45, R41, R226 ;  /* 0x000000e2292d7220 */ /* 0x010fc80000410000 */
[----:B------:R0:W-:Y:S01]  /*23d50*/  ST.E desc[UR44][R16.64+0x224], R9 ;  /* 0x0002240910007985 */ /* 0x0001e2000c10192c */
[C---:B-1----:R-:W-:Y:S01]  /*23d60*/  FMUL.FTZ R7, R41.reuse, R52 ;  /* 0x0000003429077220 */ /* 0x042fe20000410000 */
[C---:B--2---:R-:W-:Y:S01]  /*23d70*/  FMUL.FTZ R13, R41.reuse, R56 ;  /* 0x00000038290d7220 */ /* 0x044fe20000410000 */
[C---:B---3--:R-:W-:Y:S01]  /*23d80*/  FMUL.FTZ R25, R41.reuse, R58 ;  /* 0x0000003a29197220 */ /* 0x048fe20000410000 */
        /* <DEDUP_REMOVED lines=109> */
[----:B0-----:R-:W-:Y:S01]  /*24460*/  IMAD.U32 R9, RZ, RZ, UR5 ;  /* 0x00000005ff097e24 */ /* 0x001fe2000f8e00ff */
[----:B------:R-:W-:Y:S04]  /*24470*/  ST.E desc[UR44][R16.64+0x3a0], R7 ;  /* 0x0003a00710007985 */ /* 0x000fe8000c10192c */
[----:B------:R0:W-:Y:S04]  /*24480*/  ST.E desc[UR44][R16.64+0x3c0], R13 ;  /* 0x0003c00d10007985 */ /* 0x0001e8000c10192c */
[----:B------:R1:W-:Y:S04]  /*24490*/  ST.E desc[UR44][R16.64+0x3c4], R25 ;  /* 0x0003c41910007985 */ /* 0x0003e8000c10192c */
[----:B------:R-:W-:Y:S04]  /*244a0*/  ST.E desc[UR44][R16.64+0x3d0], R39 ;  /* 0x0003d02710007985 */ /* 0x000fe8000c10192c */
[----:B------:R2:W-:Y:S04]  /*244b0*/  ST.E desc[UR44][R16.64+0x3d4], R43 ;  /* 0x0003d42b10007985 */ /* 0x0005e8000c10192c */
[----:B------:R-:W-:Y:S04]  /*244c0*/  ST.E desc[UR44][R16.64+0x3e0], R27 ;  /* 0x0003e01b10007985 */ /* 0x000fe8000c10192c */
[----:B------:R-:W-:Y:S04]  /*244d0*/  ST.E desc[UR44][R16.64+0x3e4], R45 ;  /* 0x0003e42d10007985 */ /* 0x000fe8000c10192c */
[----:B------:R-:W-:Y:S04]  /*244e0*/  ST.E desc[UR44][R16.64+0x3f0], R47 ;  /* 0x0003f02f10007985 */ /* 0x000fe8000c10192c */
[----:B------:R3:W-:Y:S04]  /*244f0*/  ST.E desc[UR44][R16.64+0x3f4], R49 ;  /* 0x0003f43110007985 */ /* 0x0007e8000c10192c */
[----:B------:R4:W-:Y:S04]  /*24500*/  ST.E desc[UR44][R16.64+0x400], R41 ;  /* 0x0004002910007985 */ /* 0x0009e8000c10192c */
[----:B0-----:R-:W2:Y:S01]  /*24510*/  LD.E R13, desc[UR44][R8.64] ;  /* 0x0000002c080d7980 */ /* 0x001ea2000c101900 */
[----:B------:R-:W-:Y:S01]  /*24520*/  ULOP3.LUT UR4, UR4, 0xc, URZ, 0xfc, !UPT ;  /* 0x0000000c04047892 */ /* 0x000fe2000f8efc3f */
[----:B------:R-:W-:-:S05]  /*24530*/  IMAD.U32 R7, RZ, RZ, UR5 ;  /* 0x00000005ff077e24 */ /* 0x000fca000f8e00ff */
[----:B------:R-:W-:Y:S02]  /*24540*/  IMAD.U32 R6, RZ, RZ, UR4 ;  /* 0x00000004ff067e24 */ /* 0x000fe4000f8e00ff */
[----:B--2---:R-:W-:-:S05]  /*24550*/  FMUL.FTZ R13, R12, R13 ;  /* 0x0000000d0c0d7220 */ /* 0x004fca0000410000 */
[----:B------:R0:W-:Y:S04]  /*24560*/  ST.E desc[UR44][R8.64], R13 ;  /* 0x0000000d08007985 */ /* 0x0001e8000c10192c */
[----:B-1----:R-:W2:Y:S02]  /*24570*/  LD.E R25, desc[UR44][R6.64] ;  /* 0x0000002c06197980 */ /* 0x002ea4000c101900 */
[----:B--2---:R-:W-:-:S05]  /*24580*/  FMUL.FTZ R25, R12, R25 ;  /* 0x000000190c197220 */ /* 0x004fca0000410000 */
[----:B------:R1:W-:Y:S04]  /*24590*/  ST.E desc[UR44][R6.64], R25 ;  /* 0x0000001906007985 */ /* 0x0003e8000c10192c */
        /* <DEDUP_REMOVED lines=54> */
[----:B---3--:R-:W3:Y:S04]  /*24900*/  LD.E R49, desc[UR44][R16.64+0x3cc] ;  /* 0x0003cc2c10317980 */ /* 0x008ee8000c101900 */
[----:B------:R-:W3:Y:S04]  /*24910*/  LD.E R47, desc[UR44][R16.64+0x3d8] ;  /* 0x0003d82c102f7980 */ /* 0x000ee8000c101900 */
[----:B------:R-:W3:Y:S04]  /*24920*/  LD.E R45, desc[UR44][R16.64+0x3dc] ;  /* 0x0003dc2c102d7980 */ /* 0x000ee8000c101900 */
[----:B----4-:R-:W4:Y:S04]  /*24930*/  LD.E R41, desc[UR44][R16.64+0x3e8] ;  /* 0x0003e82c10297980 */ /* 0x010f28000c101900 */
[----:B0-----:R-:W4:Y:S04]  /*24940*/  LD.E R13, desc[UR44][R16.64+0x3ec] ;  /* 0x0003ec2c100d7980 */ /* 0x001f28000c101900 */
[----:B------:R-:W4:Y:S04]  /*24950*/  LD.E R39, desc[UR44][R16.64+0x3f8] ;  /* 0x0003f82c10277980 */ /* 0x000f28000c101900 */
[----:B------:R-:W4:Y:S04]  /*24960*/  LD.E R27, desc[UR44][R16.64+0x3fc] ;  /* 0x0003fc2c101b7980 */ /* 0x000f28000c101900 */
[----:B-1----:R-:W4:Y:S01]  /*24970*/  LD.E R25, desc[UR44][R16.64+0x408] ;  /* 0x0004082c10197980 */ /* 0x002f22000c101900 */
[C---:B--2---:R-:W-:Y:S01]  /*24980*/  FMUL.FTZ R61, R12.reuse, R61 ;  /* 0x0000003d0c3d7220 */ /* 0x044fe20000410000 */
[----:B------:R-:W-:-:S04]  /*24990*/  FMUL.FTZ R53, R12, R53 ;  /* 0x000000350c357220 */ /* 0x000fc80000410000 */
[----:B------:R0:W-:Y:S01]  /*249a0*/  ST.E desc[UR44][R16.64+0x228], R61 ;  /* 0x0002283d10007985 */ /* 0x0001e2000c10192c */
        /* <DEDUP_REMOVED lines=53> */
[C---:B---3--:R-:W-:Y:S01]  /*24d00*/  FMUL.FTZ R49, R12.reuse, R49 ;  /* 0x000000310c317220 */ /* 0x048fe20000410000 */
[C---:B------:R-:W-:Y:S01]  /*24d10*/  FMUL.FTZ R47, R12.reuse, R47 ;  /* 0x0000002f0c2f7220 */ /* 0x040fe20000410000 */
[C---:B------:R-:W-:Y:S01]  /*24d20*/  FMUL.FTZ R45, R12.reuse, R45 ;  /* 0x0000002d0c2d7220 */ /* 0x040fe20000410000 */
[C---:B----4-:R-:W-:Y:S01]  /*24d30*/  FMUL.FTZ R41, R12.reuse, R41 ;  /* 0x000000290c297220 */ /* 0x050fe20000410000 */
        /* <DEDUP_REMOVED lines=59> */
[----:B------:R2:W-:Y:S04]  /*250f0*/  ST.E desc[UR44][R16.64+0x3e8], R41 ;  /* 0x0003e82910007985 */ /* 0x0005e8000c10192c */
[----:B------:R-:W-:Y:S04]  /*25100*/  ST.E desc[UR44][R16.64+0x3ec], R53 ;  /* 0x0003ec3510007985 */ /* 0x000fe8000c10192c */
[----:B------:R-:W-:Y:S04]  /*25110*/  ST.E desc[UR44][R16.64+0x3f8], R39 ;  /* 0x0003f82710007985 */ /* 0x000fe8000c10192c */
[----:B------:R3:W-:Y:S04]  /*25120*/  ST.E desc[UR44][R16.64+0x3fc], R27 ;  /* 0x0003fc1b10007985 */ /* 0x0007e8000c10192c */
[----:B------:R4:W-:Y:S01]  /*25130*/  ST.E desc[UR44][R16.64+0x408], R25 ;  /* 0x0004081910007985 */ /* 0x0009e2000c10192c */
        /* <DEDUP_REMOVED lines=87> */
[----:B------:R1:W-:Y:S04]  /*256b0*/  ST.E desc[UR44][R16.64+0x224], R39 ;  /* 0x0002242710007985 */ /* 0x0003e8000c10192c */
[----:B------:R-:W-:Y:S04]  /*256c0*/  ST.E desc[UR44][R16.64+0x228], R47 ;  /* 0x0002282f10007985 */ /* 0x000fe8000c10192c */
[----:B------:R-:W-:Y:S04]  /*256d0*/  ST.E desc[UR44][R16.64+0x22c], R43 ;  /* 0x00022c2b10007985 */ /* 0x000fe8000c10192c */
[----:B------:R-:W-:Y:S04]  /*256e0*/  ST.E desc[UR44][R16.64+0x230], R49 ;  /* 0x0002303110007985 */ /* 0x000fe8000c10192c */
[----:B------:R-:W-:Y:S04]  /*256f0*/  ST.E desc[UR44][R16.64+0x234], R51 ;  /* 0x0002343310007985 */ /* 0x000fe8000c10192c */
[----:B------:R-:W-:Y:S04]  /*25700*/  ST.E desc[UR44][R16.64+0x238], R45 ;  /* 0x0002382d10007985 */ /* 0x000fe8000c10192c */
[----:B------:R-:W-:Y:S04]  /*25710*/  ST.E desc[UR44][R16.64+0x23c], R53 ;  /* 0x00023c3510007985 */ /* 0x000fe8000c10192c */
        /* <DEDUP_REMOVED lines=8> */
[----:B0-----:R-:W3:Y:S04]  /*257a0*/  LD.E R25, desc[UR44][R16.64+0x260] ;  /* 0x0002602c10197980 */ /* 0x001ee8000c101900 */
[----:B-1----:R-:W3:Y:S04]  /*257b0*/  LD.E R39, desc[UR44][R16.64+0x270] ;  /* 0x0002702c10277980 */ /* 0x002ee8000c101900 */
[----:B--2---:R-:W2:Y:S04]  /*257c0*/  LD.E R41, desc[UR44][R16.64+0x278] ;  /* 0x0002782c10297980 */ /* 0x004ea8000c101900 */
[----:B------:R-:W2:Y:S04]  /*257d0*/  LD.E R43, desc[UR44][R16.64+0x280] ;  /* 0x0002802c102b7980 */ /* 0x000ea8000c101900 */
[----:B------:R-:W2:Y:S04]  /*257e0*/  LD.E R45, desc[UR44][R16.64+0x288] ;  /* 0x0002882c102d7980 */ /* 0x000ea8000c101900 */
[----:B------:R-:W2:Y:S04]  /*257f0*/  LD.E R47, desc[UR44][R16.64+0x290] ;  /* 0x0002902c102f7980 */ /* 0x000ea8000c101900 */
[----:B------:R-:W2:Y:S04]  /*25800*/  LD.E R49, desc[UR44][R16.64+0x298] ;  /* 0x0002982c10317980 */ /* 0x000ea8000c101900 */
[----:B------:R-:W2:Y:S04]  /*25810*/  LD.E R51, desc[UR44][R16.64+0x2a0] ;  /* 0x0002a02c10337980 */ /* 0x000ea8000c101900 */
[----:B------:R-:W2:Y:S04]  /*25820*/  LD.E R53, desc[UR44][R16.64+0x2a8] ;  /* 0x0002a82c10357980 */ /* 0x000ea8000c101900 */
        /* <DEDUP_REMOVED lines=150> */
[----:B------:R-:W-:Y:S01]  /*26190*/  IMAD.MOV.U32 R27, RZ, RZ, R13 ;  /* 0x000000ffff1b7224 */ /* 0x000fe200078e000d */
        /* <DEDUP_REMOVED lines=89> */
[----:B------:R-:W2:Y:S01]  /*26730*/  LD.E R100, desc[UR44][R16.64+0x340] ;  /* 0x0003402c10647980 */ /* 0x000ea2000c101900 */
[----:B------:R-:W-:-:S03]  /*26740*/  MOV R25, R13 ;  /* 0x0000000d00197202 */ /* 0x000fc60000000f00 */
[----:B------:R-:W2:Y:S01]  /*26750*/  LD.E R101, desc[UR44][R16.64+0x344] ;  /* 0x0003442c10657980 */ /* 0x000ea2000c101900 */
[----:B------:R-:W-:-:S03]  /*26760*/  R2UR UR11, R25 ;  /* 0x00000000190b72ca */ /* 0x000fc600000e0000 */
        /* <DEDUP_REMOVED lines=872> */
[----:B------:R-:W-:Y:S04]  /*29df0*/  STL [R1+0x68], R4 ;  /* 0x0000680401007387 */ /* 0x000fe80000100800 */
        /* <DEDUP_REMOVED lines=8> */
[----:B------:R-:W3:Y:S04]  /*29e80*/  LD.E R21, desc[UR44][R16.64+0x220] ;  /* 0x0002202c10157980 */ /* 0x000ee8000c101900 */
[----:B0-----:R-:W3:Y:S04]  /*29e90*/  LD.E R25, desc[UR44][R16.64+0x224] ;  /* 0x0002242c10197980 */ /* 0x001ee8000c101900 */
[----:B-1----:R-:W3:Y:S04]  /*29ea0*/  LD.E R27, desc[UR44][R16.64+0x228] ;  /* 0x0002282c101b7980 */ /* 0x002ee8000c101900 */
        /* <DEDUP_REMOVED lines=245> */
[----:B0-----:R-:W2:Y:S04]  /*2ae00*/  LDL.64 R6, [R1+0x198] ;  /* 0x0001980001067983 */ /* 0x001ea80000100a00 */
[----:B------:R1:W5:Y:S04]  /*2ae10*/  LD.E R4, desc[UR44][R2.64] ;  /* 0x0000002c02047980 */ /* 0x000368000c101900 */
[----:B--2---:R-:W2:Y:S01]  /*2ae20*/  LD.E R5, desc[UR44][R6.64] ;  /* 0x0000002c06057980 */ /* 0x004ea2000c101900 */
[----:B------:R-:W-:Y:S01]  /*2ae30*/  BSSY B0, `(.L_x_4004) ;  /* 0x0000005000007945 */ /* 0x000fe20003800000 */
[----:B--2---:R-:W-:-:S04]  /*2ae40*/  LOP3.LUT R5, R5, 0x1, RZ, 0xfc, !PT ;  /* 0x0000000105057812 */ /* 0x004fc800078efcff */
[----:B------:R-:W-:-:S13]  /*2ae50*/  ISETP.NE.AND P0, PT, R5, 0x3, PT ;  /* 0x000000030500780c */ /* 0x000fda0003f05270 */
[----:B-1----:R-:W-:Y:S05]  /*2ae60*/  @!P0 BRA `(.L_x_4005) ;  /* 0x0000000000048947 */ /* 0x002fea0003800000 */
[----:B------:R-:W-:Y:S01]  /*2ae70*/  BPT.TRAP 0x1 ;  /* 0x000000040000795c */ /* 0x000fe20000300000 */
.L_x_4005:
[----:B------:R-:W-:Y:S05]  /*2ae80*/  BSYNC B0 ;  /* 0x0000000000007941 */ /* 0x000fea0003800000 */
.L_x_4004:
        /* <DEDUP_REMOVED lines=9> */
.L_x_3977:
[----:B-1----:R-:W3:Y:S01]  /*2af20*/  LDL R5, [R1+0x430] ;  /* 0x0004300001057983 */ /* 0x002ee20000100800 */
[----:B------:R-:W-:Y:S05]  /*2af30*/  WARPSYNC.ALL ;  /* 0x0000000000007948 */ /* 0x000fea0003800000 */
[----:B------:R-:W4:Y:S04]  /*2af40*/  LDL R6, [R1+0x434] ;  /* 0x0004340001067983 */ /* 0x000f280000100800 */
[----:B------:R-:W5:Y:S04]  /*2af50*/  LDL R136, [R1+0x1f8] ;  /* 0x0001f80001887983 */ /* 0x000f680000100800 */
[----:B------:R-:W2:Y:S04]  /*2af60*/  LDL.64 R130, [R1+0x210] ;  /* 0x0002100001827983 */ /* 0x000ea80000100a00 */
        /* <DEDUP_REMOVED lines=60> */
[----:B------:R-:W2:Y:S04]  /*2b330*/  LDL R135, [R1+0x200] ;  /* 0x0002000001877983 */ /* 0x000ea80000100800 */
[----:B---3--:R-:W0:Y:S02]  /*2b340*/  SHFL.BFLY PT, R0, R5, 0x2, 0x1f ;  /* 0x0c401f0005007f89 */ /* 0x008e2400000e0000 */
[----:B0-----:R-:W-:-:S05]  /*2b350*/  FADD.FTZ R0, R5, R0 ;  /* 0x0000000005007221 */ /* 0x001fca0000010000 */
[----:B------:R-:W0:Y:S02]  /*2b360*/  SHFL.BFLY PT, R3, R0, 0x1, 0x1f ;  /* 0x0c201f0000037f89 */ /* 0x000e2400000e0000 */
[----:B0-----:R-:W-:Y:S01]  /*2b370*/  FADD.FTZ R2, R0, R3 ;  /* 0x0000000300027221 */ /* 0x001fe20000010000 */
[----:B-----5:R-:W-:Y:S01]  /*2b380*/  VIADD R136, R136, 0x1 ;  /* 0x0000000188887836 */ /* 0x020fe20000000000 */
[----:B------:R-:W3:Y:S04]  /*2b390*/  LDL R0, [R1+0x204] ;  /* 0x0002040001007983 */ /* 0x000ee80000100800 */
[----:B------:R-:W-:Y:S04]  /*2b3a0*/  STL [R1+0x430], R2 ;  /* 0x0004300201007387 */ /* 0x000fe80000100800 */
[----:B------:R-:W5:Y:S04]  /*2b3b0*/  LDL R147, [R1+0x430] ;  /* 0x0004300001937983 */ /* 0x000f680000100800 */
[----:B----4-:R-:W2:Y:S02]  /*2b3c0*/  SHFL.BFLY PT, R3, R6, 0x2, 0x1f ;  /* 0x0c401f0006037f89 */ /* 0x010ea400000e0000 */
[----:B--2---:R-:W-:Y:S01]  /*2b3d0*/  FADD.FTZ R4, R3, R6 ;  /* 0x0000000603047221 */ /* 0x004fe20000010000 */
[----:B------:R-:W-:Y:S01]  /*2b3e0*/  ISETP.NE.AND P2, PT, R136, 0x2, PT ;  /* 0x000000028800780c */ /* 0x000fe20003f45270 */
[----:B------:R-:W2:Y:S04]  /*2b3f0*/  LDL.64 R6, [R1+0x250] ;  /* 0x0002500001067983 */ /* 0x000ea80000100a00 */
[----:B------:R-:W0:Y:S08]  /*2b400*/  SHFL.BFLY PT, R3, R4, 0x1, 0x1f ;  /* 0x0c201f0004037f89 */ /* 0x000e3000000e0000 */
[----:B------:R-:W4:Y:S01]  /*2b410*/  @!P2 LDL R134, [R1+0x1fc] ;  /* 0x0001fc000186a983 */ /* 0x000f220000100800 */
[----:B0-----:R-:W-:-:S03]  /*2b420*/  FADD.FTZ R140, R4, R3 ;  /* 0x00000003048c7221 */ /* 0x001fc60000010000 */
[----:B------:R-:W2:Y:S02]  /*2b430*/  LDL.64 R2, [R1+0x230] ;  /* 0x0002300001027983 */ /* 0x000ea40000100a00 */
[----:B------:R-:W-:Y:S02]  /*2b440*/  FSETP.NE.FTZ.AND P1, PT, R140, RZ, PT ;  /* 0x000000ff8c00720b */ /* 0x000fe40003f35000 */
[----:B------:R-:W2:Y:S11]  /*2b450*/  LDL.64 R4, [R1+0x240] ;  /* 0x0002400001047983 */ /* 0x000eb60000100a00 */
[----:B------:R-:W2:Y:S04]  /*2b460*/  @P1 LDL R143, [R1+0x440] ;  /* 0x00044000018f1983 */ /* 0x000ea80000100800 */
[----:B------:R-:W2:Y:S01]  /*2b470*/  @P1 LDL R145, [R1+0x424] ;  /* 0x0004240001911983 */ /* 0x000ea20000100800 */
[----:B-----5:R-:W-:-:S13]  /*2b480*/  FSETP.NE.FTZ.AND P0, PT, R147, RZ, PT ;  /* 0x000000ff9300720b */ /* 0x020fda0003f15000 */
[----:B------:R-:W5:Y:S04]  /*2b490*/  @P0 LDL R138, [R1+0x440] ;  /* 0x00044000018a0983 */ /* 0x000f680000100800 */
[----:B------:R-:W5:Y:S01]  /*2b4a0*/  @P0 LDL R139, [R1+0x420] ;  /* 0x00042000018b0983 */ /* 0x000f620000100800 */
[----:B------:R-:W0:Y:S01]  /*2b4b0*/  S2R R137, SR_TID.X ;  /* 0x0000000000897919 */ /* 0x000e220000002100 */
[----:B------:R-:W1:Y:S01]  /*2b4c0*/  @P0 MUFU.LG2 R141, R147 ;  /* 0x00000093008d0308 */ /* 0x000e620000000c00 */
[----:B------:R-:W-:-:S07]  /*2b4d0*/  MOV R142, 0xff800000 ;  /* 0xff800000008e7802 */ /* 0x000fce0000000f00 */
[----:B------:R-:W-:Y:S01]  /*2b4e0*/  @P1 MUFU.LG2 R146, R140 ;  /* 0x0000008c00921308 */ /* 0x000fe20000000c00 */
[----:B-1----:R-:W-:Y:S01]  /*2b4f0*/  @P0 FMUL.FTZ R141, R141, 0.69314718246459960938 ;  /* 0x3f3172188d8d0820 */ /* 0x002fe20000410000 */
[----:B0-----:R-:W-:Y:S01]  /*2b500*/  SHF.R.U32.HI R144, RZ, 0x7, R137 ;  /* 0x00000007ff907819 */ /* 0x001fe20000011689 */
[----:B------:R-:W-:-:S06]  /*2b510*/  IMAD.MOV.U32 R137, RZ, RZ, RZ ;  /* 0x000000ffff897224 */ /* 0x000fcc00078e00ff */
[----:B------:R-:W2:Y:S01]  /*2b520*/  @P0 MUFU.RCP R137, R147 ;  /* 0x0000009300890308 */ /* 0x000ea20000001000 */
[----:B------:R-:W-:Y:S01]  /*2b530*/  IADD3 R148, -R144, 0xb, RZ ;  /* 0x0000000b90947810 */ /* 0x000fe20007ffe1ff */
[----:B------:R-:W-:Y:S01]  /*2b540*/  IMAD.MOV.U32 R144, RZ, RZ, -0x800000 ;  /* 0xff800000ff907424 */ /* 0x000fe200078e00ff */
[----:B----4-:R-:W-:Y:S01]  /*2b550*/  @!P2 LOP3.LUT R134, R134, 0x1, RZ, 0x3c, !PT ;  /* 0x000000018686a812 */ /* 0x010fe200078e3cff */
[----:B---3--:R-:W-:Y:S01]  /*2b560*/  VIADD R0, R0, 0x1 ;  /* 0x0000000100007836 */ /* 0x008fe20000000000 */
[----:B------:R-:W-:Y:S01]  /*2b570*/  STL [R1+0x434], R140 ;  /* 0x0004348c01007387 */ /* 0x000fe20000100800 */
[-C--:B--2---:R-:W-:Y:S01]  /*2b580*/  FMUL.FTZ R3, R3, R137.reuse ;  /* 0x0000008903037220 */ /* 0x084fe20000410000 */
        /* <DEDUP_REMOVED lines=64> */
[----:B0-----:R-:W-:Y:S01]  /*2b990*/  VIADD R2, R135, 0x1 ;  /* 0x0000000187027836 */ /* 0x001fe20000000000 */
        /* <DEDUP_REMOVED lines=34> */
[----:B------:R0:W-:Y:S01]  /*2bbc0*/  STL [R1+0x204], R0 ;  /* 0x0002040001007387 */ /* 0x0001e20000100800 */
[----:B-----5:R-:W-:-:S04]  /*2bbd0*/  @P0 FMUL.FTZ R138, R138, 0.69314718246459960938 ;  /* 0x3f3172188a8a0820 */ /* 0x020fc80000410000 */
[----:B------:R-:W-:Y:S01]  /*2bbe0*/  @P0 FFMA.FTZ R142, R138, R139, R141 ;  /* 0x0000008b8a8e0223 */ /* 0x000fe2000001008d */
[----:B------:R-:W-:-:S06]  /*2bbf0*/  IMAD.MOV.U32 R138, RZ, RZ, RZ ;  /* 0x000000ffff8a7224 */ /* 0x000fcc00078e00ff */
[----:B------:R-:W1:Y:S01]  /*2bc00*/  @P1 MUFU.RCP R138, R140 ;  /* 0x0000008c008a1308 */ /* 0x000e620000001000 */
[----:B------:R-:W-:Y:S01]  /*2bc10*/  @P1 FMUL.FTZ R139, R146, 0.69314718246459960938 ;  /* 0x3f317218928b1820 */ /* 0x000fe20000410000 */
[----:B------:R-:W-:-:S04]  /*2bc20*/  @P1 FMUL.FTZ R146, R143, 0.69314718246459960938 ;  /* 0x3f3172188f921820 */ /* 0x000fc80000410000 */
[----:B------:R-:W-:Y:S01]  /*2bc30*/  @P1 FFMA.FTZ R144, R146, R145, R139 ;  /* 0x0000009192901223 */ /* 0x000fe2000001008b */
[----:B------:R0:W-:Y:S04]  /*2bc40*/  STL [R1+0x430], R142 ;  /* 0x0004308e01007387 */ /* 0x0001e80000100800 */
[----:B------:R0:W-:Y:S01]  /*2bc50*/  STL [R1+0x434], R144 ;  /* 0x0004349001007387 */ /* 0x0001e20000100800 */
        /* <DEDUP_REMOVED lines=96> */
[----:B------:R0:W-:Y:S01]  /*2c260*/  @!P2 STL [R1+0x1f8], RZ ;  /* 0x0001f8ff0100a387 */ /* 0x0001e20000100800 */
[----:B------:R0:W-:Y:S08]  /*2c270*/  BAR.ARV R148, 0x100 ;  /* 0x000400940000751d */ /* 0x0001f00000002000 */
[----:B------:R-:W-:Y:S06]  /*2c280*/  BAR.ARV 0x8, 0x180 ;  /* 0x0206000000007b1d */ /* 0x000fec0000002000 */
[----:B------:R-:W-:-:S13]  /*2c290*/  PLOP3.LUT P0, PT, PT, PT, PT, 0x8, 0x0 ;  /* 0x000000000000781c */ /* 0x000fda0003f0e170 */
.L_x_3884:
[----:B------:R-:W-:Y:S05]  /*2c2a0*/  WARPSYNC.ALL ;  /* 0x0000000000007948 */ /* 0x000fea0003800000 */
[----:B------:R-:W1:Y:S08]  /*2c2b0*/  S2UR UR4, SR_CgaCtaId ;  /* 0x00000000000479c3 */ /* 0x000e700000008800 */
[----:B------:R-:W-:Y:S01]  /*2c2c0*/  BAR.SYNC.DEFER_BLOCKING 0x5, 0x180 ;  /* 0x0146000000007b1d */ /* 0x000fe20000010000 */
[----:B0-----:R-:W-:-:S05]  /*2c2d0*/  MOV R148, 0x400 ;  /* 0x0000040000947802 */ /* 0x001fca0000000f00 */
[----:B------:R-:W-:Y:S01]  /*2c2e0*/  BSSY B0, `(.L_x_4007) ;  /* 0x00002ea000007945 */ /* 0x000fe20003800000 */
[----:B-1----:R-:W-:-:S05]  /*2c2f0*/  IMAD.U32 R27, RZ, RZ, UR4 ;  /* 0x00000004ff1b7e24 */ /* 0x002fca000f8e00ff */
[----:B------:R-:W-:-:S05]  /*2c300*/  LEA R148, R27, R148, 0x18 ;  /* 0x000000941b947211 */ /* 0x000fca00078ec0ff */
[----:B------:R0:W1:Y:S01]  /*2c310*/  LDS.128 R124, [R148+0x324d0] ;  /* 0x0324d000947c7984 */ /* 0x0000620000000c00 */
[----:B------:R-:W-:Y:S06]  /*2c320*/  BAR.ARV 0x4, 0x180 ;  /* 0x0106000000007b1d */ /* 0x000fec0000002000 */
[----:B------:R-:W-:Y:S05]  /*2c330*/  @P0 BRA `(.L_x_4008) ;  /* 0x00000020003c0947 */ /* 0x000fea0003800000 */
[----:B------:R-:W3:Y:S04]  /*2c340*/  LDL R0, [R1+0x47c] ;  /* 0x00047c0001007983 */ /* 0x000ee80000100800 */
[----:B------:R-:W2:Y:S04]  /*2c350*/  LDL.128 R144, [R1+0x210] ;  /* 0x0002100001907983 */ /* 0x000ea80000100c00 */
        /* <DEDUP_REMOVED lines=27> */
[----:B----4-:R-:W4:Y:S04]  /*2c510*/  LDL.128 R32, [R1+0x3c0] ;  /* 0x0003c00001207983 */ /* 0x010f280000100c00 */
[----:B------:R-:W4:Y:S04]  /*2c520*/  LDL.128 R8, [R1+0x3f0] ;  /* 0x0003f00001087983 */ /* 0x000f280000100c00 */
[----:B------:R-:W4:Y:S04]  /*2c530*/  LDL.128 R12, [R1+0x3e0] ;  /* 0x0003e000010c7983 */ /* 0x000f280000100c00 */
[----:B------:R-:W4:Y:S01]  /*2c540*/  LDL.128 R4, [R1+0x400] ;  /* 0x0004000001047983 */ /* 0x000f220000100c00 */
[----:B------:R-:W0:Y:S01]  /*2c550*/  S2R R19, SR_SWINHI ;  /* 0x0000000000137919 */ /* 0x000e220000002f00 */
[----:B-----5:R-:W-:-:S02]  /*2c560*/  MOV R2, R148 ;  /* 0x0000009400027202 */ /* 0x020fc40000000f00 */
[----:B0-----:R-:W-:Y:S01]  /*2c570*/  MOV R3, R19 ;  /* 0x0000001300037202 */ /* 0x001fe20000000f00 */
[----:B------:R-:W-:Y:S05]  /*2c580*/  WARPSYNC.ALL ;  /* 0x0000000000007948 */ /* 0x000fea0003800000 */
[----:B------:R-:W-:Y:S01]  /*2c590*/  ULDC.64 UR4, c[0x0][0xd00] ;  /* 0x0003400000047ab9 */ /* 0x000fe20000000a00 */
[----:B---3--:R-:W-:-:S03]  /*2c5a0*/  IMAD.WIDE R18, R0, 0x2, R2 ;  /* 0x0000000200127825 */ /* 0x008fc600078e0202 */
[----:B------:R-:W-:-:S04]  /*2c5b0*/  IADD3 R21, P1, R18, 0x20, RZ ;  /* 0x0000002012157810 */ /* 0x000fc80007f3e0ff */
[----:B------:R-:W-:-:S04]  /*2c5c0*/  LOP3.LUT R20, R21, 0x380, RZ, 0xc0, !PT ;  /* 0x0000038015147812 */ /* 0x000fc800078ec0ff */
[----:B------:R-:W-:-:S04]  /*2c5d0*/  SHF.R.U64 R20, R20, 0x3, RZ ;  /* 0x0000000314147819 */ /* 0x000fc800000012ff */
[----:B------:R-:W-:Y:S01]  /*2c5e0*/  LOP3.LUT R20, R20, R21, RZ, 0x3c, !PT ;  /* 0x0000001514147212 */ /* 0x000fe200078e3cff */
[----:B------:R-:W-:Y:S01]  /*2c5f0*/  IMAD.X R21, RZ, RZ, R19, P1 ;  /* 0x000000ffff157224 */ /* 0x000fe200008e0613 */
[C---:B------:R-:W-:Y:S02]  /*2c600*/  IADD3 R175, P1, R18.reuse, 0x4060, RZ ;  /* 0x0000406012af7810 */ /* 0x040fe40007f3e0ff */
[C---:B------:R-:W-:Y:S02]  /*2c610*/  IADD3 R24, P2, R18.reuse, 0x40, RZ ;  /* 0x0000004012187810 */ /* 0x040fe40007f5e0ff */
[----:B------:R-:W-:Y:S02]  /*2c620*/  IADD3 R150, P3, R18, 0x60, RZ ;  /* 0x0000006012967810 */ /* 0x000fe40007f7e0ff */
[----:B------:R-:W-:Y:S02]  /*2c630*/  LOP3.LUT R174, R175, 0x380, RZ, 0xc0, !PT ;  /* 0x00000380afae7812 */ /* 0x000fe400078ec0ff */
[----:B------:R-:W-:-:S02]  /*2c640*/  LOP3.LUT R0, R24, 0x380, RZ, 0xc0, !PT ;  /* 0x0000038018007812 */ /* 0x000fc400078ec0ff */
[----:B------:R-:W-:Y:S02]  /*2c650*/  LOP3.LUT R151, R150, 0x380, RZ, 0xc0, !PT ;  /* 0x0000038096977812 */ /* 0x000fe400078ec0ff */
[----:B------:R-:W-:Y:S02]  /*2c660*/  IADD3 R173, P0, R18, 0x4040, RZ ;  /* 0x0000404012ad7810 */ /* 0x000fe40007f1e0ff */
[----:B------:R-:W-:Y:S02]  /*2c670*/  SHF.R.U64 R174, R174, 0x3, RZ ;  /* 0x00000003aeae7819 */ /* 0x000fe400000012ff */
[----:B------:R-:W-:Y:S02]  /*2c680*/  SHF.R.U64 R25, R0, 0x3, RZ ;  /* 0x0000000300197819 */ /* 0x000fe400000012ff */
[----:B------:R-:W-:Y:S02]  /*2c690*/  SHF.R.U64 R151, R151, 0x3, RZ ;  /* 0x0000000397977819 */ /* 0x000fe400000012ff */
[----:B------:R-:W-:-:S02]  /*2c6a0*/  LOP3.LUT R172, R173, 0x380, RZ, 0xc0, !PT ;  /* 0x00000380adac7812 */ /* 0x000fc400078ec0ff */
[----:B------:R-:W-:Y:S01]  /*2c6b0*/  LOP3.LUT R174, R174, R175, RZ, 0x3c, !PT ;  /* 0x000000afaeae7212 */ /* 0x000fe200078e3cff */
[--C-:B------:R-:W-:Y:S01]  /*2c6c0*/  IMAD.X R175, RZ, RZ, R19.reuse, P1 ;  /* 0x000000ffffaf7224 */ /* 0x100fe200008e0613 */
[C---:B------:R-:W-:Y:S02]  /*2c6d0*/  IADD3 R169, P4, R18.reuse, 0x4000, RZ ;  /* 0x0000400012a97810 */ /* 0x040fe40007f9e0ff */
[C---:B------:R-:W-:Y:S02]  /*2c6e0*/  IADD3 R201, P1, R18.reuse, 0xc020, RZ ;  /* 0x0000c02012c97810 */ /* 0x040fe40007f3e0ff */
[----:B------:R-:W-:Y:S02]  /*2c6f0*/  IADD3 R171, P5, R18, 0x4020, RZ ;  /* 0x0000402012ab7810 */ /* 0x000fe40007fbe0ff */
[----:B------:R-:W-:Y:S01]  /*2c700*/  LOP3.LUT R24, R25, R24, RZ, 0x3c, !PT ;  /* 0x0000001819187212 */ /* 0x000fe200078e3cff */
[--C-:B------:R-:W-:Y:S01]  /*2c710*/  IMAD.X R25, RZ, RZ, R19.reuse, P2 ;  /* 0x000000ffff197224 */ /* 0x100fe200010e0613 */
[----:B------:R-:W-:Y:S01]  /*2c720*/  LOP3.LUT R150, R151, R150, RZ, 0x3c, !PT ;  /* 0x0000009697967212 */ /* 0x000fe200078e3cff */
[----:B------:R-:W-:Y:S01]  /*2c730*/  IMAD.X R151, RZ, RZ, R19, P3 ;  /* 0x000000ffff977224 */ /* 0x000fe200018e0613 */
[----:B------:R-:W-:-:S02]  /*2c740*/  SHF.R.U64 R172, R172, 0x3, RZ ;  /* 0x00000003acac7819 */ /* 0x000fc400000012ff */
[C---:B------:R-:W-:Y:S02]  /*2c750*/  IADD3 R177, P2, R18.reuse, 0x8000, RZ ;  /* 0x0000800012b17810 */ /* 0x040fe40007f5e0ff */
[----:B------:R-:W-:Y:S02]  /*2c760*/  IADD3 R179, P3, R18, 0x8020, RZ ;  /* 0x0000802012b37810 */ /* 0x000fe40007f7e0ff */
[----:B------:R-:W-:Y:S02]  /*2c770*/  LOP3.LUT R168, R169, 0x380, RZ, 0xc0, !PT ;  /* 0x00000380a9a87812 */ /* 0x000fe400078ec0ff */
[----:B------:R-:W-:Y:S02]  /*2c780*/  LOP3.LUT R200, R201, 0x380, RZ, 0xc0, !PT ;  /* 0x00000380c9c87812 */ /* 0x000fe400078ec0ff */
[----:B------:R-:W-:Y:S02]  /*2c790*/  LOP3.LUT R170, R171, 0x380, RZ, 0xc0, !PT ;  /* 0x00000380abaa7812 */ /* 0x000fe400078ec0ff */
[----:B------:R-:W-:-:S02]  /*2c7a0*/  LOP3.LUT R172, R172, R173, RZ, 0x3c, !PT ;  /* 0x000000adacac7212 */ /* 0x000fc400078e3cff */
[----:B------:R-:W-:Y:S02]  /*2c7b0*/  IADD3.X R173, RZ, R19, RZ, P0, !PT ;  /* 0x00000013ffad7210 */ /* 0x000fe400007fe4ff */
[----:B------:R-:W-:Y:S02]  /*2c7c0*/  LOP3.LUT R176, R177, 0x380, RZ, 0xc0, !PT ;  /* 0x00000380b1b07812 */ /* 0x000fe400078ec0ff */
[----:B------:R-:W-:Y:S02]  /*2c7d0*/  LOP3.LUT R178, R179, 0x380, RZ, 0xc0, !PT ;  /* 0x00000380b3b27812 */ /* 0x000fe400078ec0ff */
[----:B------:R-:W-:Y:S02]  /*2c7e0*/  IADD3 R199, P0, R18, 0xc000, RZ ;  /* 0x0000c00012c77810 */ /* 0x000fe40007f1e0ff */
[----:B------:R-:W-:Y:S02]  /*2c7f0*/  SHF.R.U64 R168, R168, 0x3, RZ ;  /* 0x00000003a8a87819 */ /* 0x000fe400000012ff */
[----:B------:R-:W-:-:S02]  /*2c800*/  SHF.R.U64 R200, R200, 0x3, RZ ;  /* 0x00000003c8c87819 */ /* 0x000fc400000012ff */
[----:B------:R-:W-:Y:S02]  /*2c810*/  SHF.R.U64 R170, R170, 0x3, RZ ;  /* 0x00000003aaaa7819 */ /* 0x000fe400000012ff */
[----:B------:R-:W-:Y:S02]  /*2c820*/  MOV R20, R20 ;  /* 0x0000001400147202 */ /* 0x000fe40000000f00 */
[----:B------:R-:W-:Y:S02]  /*2c830*/  LOP3.LUT R21, R18, 0x380, RZ, 0xc0, !PT ;  /* 0x0000038012157812 */ /* 0x000fe400078ec0ff */
[----:B------:R-:W-:Y:S02]  /*2c840*/  SHF.R.U64 R176, R176, 0x3, RZ ;  /* 0x00000003b0b07819 */ /* 0x000fe400000012ff */
[----:B------:R-:W-:Y:S02]  /*2c850*/  SHF.R.U64 R178, R178, 0x3, RZ ;  /* 0x00000003b2b27819 */ /* 0x000fe400000012ff */
[----:B------:R-:W-:-:S02]  /*2c860*/  LOP3.LUT R198, R199, 0x380, RZ, 0xc0, !PT ;  /* 0x00000380c7c67812 */ /* 0x000fc400078ec0ff */
[----:B------:R-:W-:Y:S01]  /*2c870*/  LOP3.LUT R168, R168, R169, RZ, 0x3c, !PT ;  /* 0x000000a9a8a87212 */ /* 0x000fe200078e3cff */
[--C-:B------:R-:W-:Y:S01]  /*2c880*/  IMAD.X R169, RZ, RZ, R19.reuse, P4 ;  /* 0x000000ffffa97224 */ /* 0x100fe200020e0613 */
[----:B------:R-:W-:Y:S01]  /*2c890*/  LOP3.LUT R200, R200, R201, RZ, 0x3c, !PT ;  /* 0x000000c9c8c87212 */ /* 0x000fe200078e3cff */
[--C-:B------:R-:W-:Y:S01]  /*2c8a0*/  IMAD.X R201, RZ, RZ, R19.reuse, P1 ;  /* 0x000000ffffc97224 */ /* 0x100fe200008e0613 */
[----:B------:R-:W-:Y:S01]  /*2c8b0*/  LOP3.LUT R170, R170, R171, RZ, 0x3c, !PT ;  /* 0x000000abaaaa7212 */ /* 0x000fe200078e3cff */
[----:B------:R-:W-:Y:S01]  /*2c8c0*/  IMAD.X R171, RZ, RZ, R19, P5 ;  /* 0x000000ffffab7224 */ /* 0x000fe200028e0613 */
[----:B------:R-:W-:Y:S02]  /*2c8d0*/  IADD3 R195, P4, R18, 0x8040, RZ ;  /* 0x0000804012c37810 */ /* 0x000fe40007f9e0ff */
[----:B------:R-:W-:Y:S02]  /*2c8e0*/  SHF.R.U64 R21, R21, 0x3, RZ ;  /* 0x0000000315157819 */ /* 0x000fe400000012ff */
[----:B------:R-:W-:-:S02]  /*2c8f0*/  ISETP.NE.U32.AND P1, PT, RZ, UR4, PT ;  /* 0x00000004ff007c0c */ /* 0x000fc4000bf25070 */
[----:B------:R-:W-:Y:S01]  /*2c900*/  LOP3.LUT R176, R176, R177, RZ, 0x3c, !PT ;  /* 0x000000b1b0b07212 */ /* 0x000fe200078e3cff */
[--C-:B------:R-:W-:Y:S01]  /*2c910*/  IMAD.X R177, RZ, RZ, R19.reuse, P2 ;  /* 0x000000ffffb17224 */ /* 0x100fe200010e0613 */
[----:B------:R-:W-:Y:S01]  /*2c920*/  LOP3.LUT R178, R178, R179, RZ, 0x3c, !PT ;  /* 0x000000b3b2b27212 */ /* 0x000fe200078e3cff */
[----:B------:R-:W-:Y:S01]  /*2c930*/  IMAD.X R179, RZ, RZ, R19, P3 ;  /* 0x000000ffffb37224 */ /* 0x000fe200018e0613 */
[----:B------:R-:W-:Y:S02]  /*2c940*/  IADD3 R197, P5, R18, 0x8060, RZ ;  /* 0x0000806012c57810 */ /* 0x000fe40007fbe0ff */
[----:B------:R-:W-:Y:S02]  /*2c950*/  SHF.R.U64 R198, R198, 0x3, RZ ;  /* 0x00000003c6c67819 */ /* 0x000fe400000012ff */
[C---:B------:R-:W-:Y:S02]  /*2c960*/  IADD3 R203, P2, R18.reuse, 0xc040, RZ ;  /* 0x0000c04012cb7810 */ /* 0x040fe40007f5e0ff */
[----:B------:R-:W-:-:S02]  /*2c970*/  IADD3 R204, P3, R18, 0xc060, RZ ;  /* 0x0000c06012cc7810 */ /* 0x000fc40007f7e0ff */
[----:B------:R-:W-:Y:S02]  /*2c980*/  LOP3.LUT R194, R195, 0x380, RZ, 0xc0, !PT ;  /* 0x00000380c3c27812 */ /* 0x000fe400078ec0ff */
[----:B------:R-:W-:Y:S02]  /*2c990*/  LOP3.LUT R18, R21, R18, RZ, 0x3c, !PT ;  /* 0x0000001215127212 */ /* 0x000fe400078e3cff */
[----:B------:R-:W-:Y:S01]  /*2c9a0*/  ISETP.NE.AND.EX P1, PT, RZ, UR5, PT, P1 ;  /* 0x00000005ff007c0c */ /* 0x000fe2000bf25310 */
[----:B------:R-:W-:Y:S01]  /*2c9b0*/  ULDC.64 UR4, c[0x0][0xd08] ;  /* 0x0003420000047ab9 */ /* 0x000fe20000000a00 */
[----:B------:R-:W-:Y:S02]  /*2c9c0*/  LOP3.LUT R196, R197, 0x380, RZ, 0xc0, !PT ;  /* 0x00000380c5c47812 */ /* 0x000fe400078ec0ff */
[----:B------:R-:W-:Y:S01]  /*2c9d0*/  LOP3.LUT R198, R198, R199, RZ, 0x3c, !PT ;  /* 0x000000c7c6c67212 */ /* 0x000fe200078e3cff */
[----:B------:R-:W-:Y:S01]  /*2c9e0*/  IMAD.X R199, RZ, RZ, R19, P0 ;  /* 0x000000ffffc77224 */ /* 0x000fe200000e0613 */
[----:B--2---:R-:W-:-:S02]  /*2c9f0*/  F2FP.F16.F32.PACK_AB R144, R145, R144 ;  /* 0x000000909190723e */ /* 0x004fc400000000ff */
[----:B------:R-:W-:Y:S02]  /*2ca00*/  F2FP.F16.F32.PACK_AB R145, R147, R146 ;  /* 0x000000929391723e */ /* 0x000fe400000000ff */
[----:B------:R-:W-:Y:S02]  /*2ca10*/  F2FP.F16.F32.PACK_AB R136, R137, R136 ;  /* 0x000000888988723e */ /* 0x000fe400000000ff */
[----:B------:R-:W-:Y:S02]  /*2ca20*/  ISETP.NE.U32.AND P0, PT, RZ, UR4, PT ;  /* 0x00000004ff007c0c */ /* 0x000fe4000bf05070 */
[----:B------:R-:W-:Y:S02]  /*2ca30*/  SHF.R.U64 R194, R194, 0x3, RZ ;  /* 0x00000003c2c27819 */ /* 0x000fe400000012ff */
[----:B------:R-:W-:Y:S02]  /*2ca40*/  LOP3.LUT R202, R203, 0x380, RZ, 0xc0, !PT ;  /* 0x00000380cbca7812 */ /* 0x000fe400078ec0ff */
[----:B------:R-:W-:-:S02]  /*2ca50*/  MOV R18, R18 ;  /* 0x0000001200127202 */ /* 0x000fc40000000f00 */
[----:B------:R-:W-:Y:S02]  /*2ca60*/  F2FP.F16.F32.PACK_AB R146, R141, R140 ;  /* 0x0000008c8d92723e */ /* 0x000fe400000000ff */
[----:B------:R-:W-:Y:S01]  /*2ca70*/  F2FP.F16.F32.PACK_AB R147, R143, R142 ;  /* 0x0000008e8f93723e */ /* 0x000fe200000000ff */
[----:B------:R-:W-:Y:S01]  /*2ca80*/  BAR.SYNC.DEFER_BLOCKING 0x1, 0x100 ;  /* 0x0044000000007b1d */ /* 0x000fe20000010000 */
[----:B------:R-:W-:Y:S02]  /*2ca90*/  F2FP.F16.F32.PACK_AB R137, R139, R138 ;  /* 0x0000008a8b89723e */ /* 0x000fe400000000ff */
[----:B------:R-:W-:Y:S02]  /*2caa0*/  F2FP.F16.F32.PACK_AB R128, R129, R128 ;  /* 0x000000808180723e */ /* 0x000fe400000000ff */
[----:B------:R-:W-:Y:S02]  /*2cab0*/  SHF.R.U64 R196, R196, 0x3, RZ ;  /* 0x00000003c4c47819 */ /* 0x000fe400000012ff */
[----:B------:R-:W-:-:S02]  /*2cac0*/  LOP3.LUT R205, R204, 0x380, RZ, 0xc0, !PT ;  /* 0x00000380cccd7812 */ /* 0x000fc400078ec0ff */
[----:B------:R-:W-:Y:S02]  /*2cad0*/  F2FP.F16.F32.PACK_AB R138, R133, R132 ;  /* 0x00000084858a723e */ /* 0x000fe400000000ff */
[----:B------:R-:W-:Y:S02]  /*2cae0*/  F2FP.F16.F32.PACK_AB R139, R135, R134 ;  /* 0x00000086878b723e */ /* 0x000fe400000000ff */
[----:B------:R-:W-:Y:S02]  /*2caf0*/  F2FP.F16.F32.PACK_AB R129, R131, R130 ;  /* 0x000000828381723e */ /* 0x000fe400000000ff */
[----:B------:R-:W-:Y:S02]  /*2cb00*/  F2FP.F16.F32.PACK_AB R116, R117, R116 ;  /* 0x000000747574723e */ /* 0x000fe400000000ff */
[----:B------:R-:W-:Y:S02]  /*2cb10*/  MOV R24, R24 ;  /* 0x0000001800187202 */ /* 0x000fe40000000f00 */
[----:B------:R-:W-:-:S02]  /*2cb20*/  F2FP.F16.F32.PACK_AB R130, R121, R120 ;  /* 0x000000787982723e */ /* 0x000fc400000000ff */
[----:B------:R-:W-:Y:S02]  /*2cb30*/  F2FP.F16.F32.PACK_AB R131, R123, R122 ;  /* 0x0000007a7b83723e */ /* 0x000fe400000000ff */
[----:B------:R-:W-:Y:S02]  /*2cb40*/  F2FP.F16.F32.PACK_AB R117, R119, R118 ;  /* 0x000000767775723e */ /* 0x000fe400000000ff */
[----:B------:R-:W-:Y:S02]  /*2cb50*/  F2FP.F16.F32.PACK_AB R108, R109, R108 ;  /* 0x0000006c6d6c723e */ /* 0x000fe400000000ff */
[----:B------:R-:W-:Y:S02]  /*2cb60*/  MOV R150, R150 ;  /* 0x0000009600967202 */ /* 0x000fe40000000f00 */
[----:B------:R-:W-:Y:S02]  /*2cb70*/  F2FP.F16.F32.PACK_AB R118, R113, R112 ;  /* 0x000000707176723e */ /* 0x000fe400000000ff */
[----:B------:R-:W-:-:S02]  /*2cb80*/  F2FP.F16.F32.PACK_AB R119, R115, R114 ;  /* 0x000000727377723e */ /* 0x000fc400000000ff */
[----:B------:R-:W-:Y:S02]  /*2cb90*/  F2FP.F16.F32.PACK_AB R109, R111, R110 ;  /* 0x0000006e6f6d723e */ /* 0x000fe400000000ff */
[----:B------:R-:W-:Y:S02]  /*2cba0*/  F2FP.F16.F32.PACK_AB R100, R101, R100 ;  /* 0x000000646564723e */ /* 0x000fe400000000ff */
[----:B------:R-:W-:Y:S01]  /*2cbb0*/  ISETP.NE.AND.EX P0, PT, RZ, UR5, PT, P0 ;  /* 0x00000005ff007c0c */ /* 0x000fe2000bf05300 */
[----:B------:R-:W-:Y:S01]  /*2cbc0*/  STSM.16.M88.4 [R18], R144 ;  /* 0x0000009012007844 */ /* 0x000fe20000000200 */
[----:B------:R-:W-:Y:S01]  /*2cbd0*/  LOP3.LUT R194, R194, R195, RZ, 0x3c, !PT ;  /* 0x000000c3c2c27212 */ /* 0x000fe200078e3cff */
[----:B------:R-:W-:Y:S01]  /*2cbe0*/  IMAD.X R195, RZ, RZ, R19, P4 ;  /* 0x000000ffffc37224 */ /* 0x000fe200020e0613 */
[----:B------:R-:W-:Y:S02]  /*2cbf0*/  SHF.R.U64 R202, R202, 0x3, RZ ;  /* 0x00000003caca7819 */ /* 0x000fe400000012ff */
[----:B------:R-:W-:-:S02]  /*2cc00*/  MOV R168, R168 ;  /* 0x000000a800a87202 */ /* 0x000fc40000000f00 */
[----:B------:R-:W-:Y:S02]  /*2cc10*/  F2FP.F16.F32.PACK_AB R110, R105, R104 ;  /* 0x00000068696e723e */ /* 0x000fe400000000ff */
[----:B------:R-:W-:Y:S02]  /*2cc20*/  F2FP.F16.F32.PACK_AB R111, R107, R106 ;  /* 0x0000006a6b6f723e */ /* 0x000fe400000000ff */
[----:B------:R-:W-:Y:S02]  /*2cc30*/  F2FP.F16.F32.PACK_AB R101, R103, R102 ;  /* 0x000000666765723e */ /* 0x000fe400000000ff */
[----:B------:R-:W-:Y:S01]  /*2cc40*/  F2FP.F16.F32.PACK_AB R92, R93, R92 ;  /* 0x0000005c5d5c723e */ /* 0x000fe200000000ff */
[----:B------:R0:W-:Y:S01]  /*2cc50*/  STSM.16.M88.4 [R20], R136 ;  /* 0x0000008814007844 */ /* 0x0001e20000000200 */
[----:B------:R-:W-:Y:S01]  /*2cc60*/  LOP3.LUT R196, R196, R197, RZ, 0x3c, !PT ;  /* 0x000000c5c4c47212 */ /* 0x000fe200078e3cff */
[----:B------:R-:W-:Y:S01]  /*2cc70*/  IMAD.X R197, RZ, RZ, R19, P5 ;  /* 0x000000ffffc57224 */ /* 0x000fe200028e0613 */
[----:B------:R-:W-:-:S02]  /*2cc80*/  SHF.R.U64 R205, R205, 0x3, RZ ;  /* 0x00000003cdcd7819 */ /* 0x000fc400000012ff */
[----:B------:R-:W-:Y:S02]  /*2cc90*/  MOV R170, R170 ;  /* 0x000000aa00aa7202 */ /* 0x000fe40000000f00 */
[----:B------:R-:W-:Y:S02]  /*2cca0*/  F2FP.F16.F32.PACK_AB R102, R97, R96 ;  /* 0x000000606166723e */ /* 0x000fe400000000ff */
[----:B------:R-:W-:Y:S02]  /*2ccb0*/  F2FP.F16.F32.PACK_AB R103, R99, R98 ;  /* 0x000000626367723e */ /* 0x000fe400000000ff */
[----:B------:R-:W-:Y:S02]  /*2ccc0*/  F2FP.F16.F32.PACK_AB R93, R95, R94 ;  /* 0x0000005e5f5d723e */ /* 0x000fe400000000ff */
[----:B------:R-:W-:Y:S01]  /*2ccd0*/  F2FP.F16.F32.PACK_AB R84, R85, R84 ;  /* 0x000000545554723e */ /* 0x000fe200000000ff */
[----:B------:R2:W-:Y:S01]  /*2cce0*/  STSM.16.M88.4 [R24], R128 ;  /* 0x0000008018007844 */ /* 0x0005e20000000200 */
[----:B------:R-:W-:Y:S01]  /*2ccf0*/  MOV R172, R172 ;  /* 0x000000ac00ac7202 */ /* 0x000fe20000000f00 */
[----:B0-----:R-:W0:Y:S01]  /*2cd00*/  LDC.64 R20, c[0x0][0xd00] ;  /* 0x00034000ff147b82 */ /* 0x001e220000000a00 */
        /* <DEDUP_REMOVED lines=30> */
[----:B------:R-:W-:-:S02]  /*2cef0*/  F2FP.F16.F32.PACK_AB R53, R55, R54 ;  /* 0x000000363735723e */ /* 0x000fc400000000ff */
[----:B------:R-:W-:Y:S01]  /*2cf00*/  F2FP.F16.F32.PACK_AB R44, R45, R44 ;  /* 0x0000002c2d2c723e */ /* 0x000fe200000000ff */
[----:B------:R2:W-:Y:S01]  /*2cf10*/  STSM.16.M88.4 [R174], R84 ;  /* 0x00000054ae007844 */ /* 0x0005e20000000200 */
[----:B------:R-:W-:Y:S02]  /*2cf20*/  MOV R196, R196 ;  /* 0x000000c400c47202 */ /* 0x000fe40000000f00 */
        /* <DEDUP_REMOVED lines=11> */
[----:B------:R-:W-:Y:S02]  /*2cfe0*/  MOV R200, R200 ;  /* 0x000000c800c87202 */ /* 0x000fe40000000f00 */
[----:B----4-:R-:W-:-:S02]  /*2cff0*/  F2FP.F16.F32.PACK_AB R38, R33, R32 ;  /* 0x000000202126723e */ /* 0x010fc400000000ff */
[----:B------:R-:W-:Y:S02]  /*2d000*/  F2FP.F16.F32.PACK_AB R39, R35, R34 ;  /* 0x000000222327723e */ /* 0x000fe400000000ff */
[----:B------:R-:W-:Y:S02]  /*2d010*/  F2FP.F16.F32.PACK_AB R29, R31, R30 ;  /* 0x0000001e1f1d723e */ /* 0x000fe400000000ff */
[----:B------:R-:W-:Y:S01]  /*2d020*/  F2FP.F16.F32.PACK_AB R8, R9, R8 ;  /* 0x000000080908723e */ /* 0x000fe200000000ff */
[----:B------:R2:W-:Y:S01]  /*2d030*/  STSM.16.M88.4 [R194], R60 ;  /* 0x0000003cc2007844 */ /* 0x0005e20000000200 */
[----:B------:R-:W-:Y:S02]  /*2d040*/  MOV R202, R202 ;  /* 0x000000ca00ca7202 */ /* 0x000fe40000000f00 */
[----:B------:R-:W-:Y:S02]  /*2d050*/  F2FP.F16.F32.PACK_AB R30, R13, R12 ;  /* 0x0000000c0d1e723e */ /* 0x000fe400000000ff */
[----:B------:R-:W-:-:S02]  /*2d060*/  F2FP.F16.F32.PACK_AB R31, R15, R14 ;  /* 0x0000000e0f1f723e */ /* 0x000fc400000000ff */
[----:B------:R-:W-:Y:S01]  /*2d070*/  F2FP.F16.F32.PACK_AB R9, R11, R10 ;  /* 0x0000000a0b09723e */ /* 0x000fe200000000ff */
[----:B------:R2:W-:Y:S01]  /*2d080*/  STSM.16.M88.4 [R196], R52 ;  /* 0x00000034c4007844 */ /* 0x0005e20000000200 */
[----:B------:R-:W-:Y:S02]  /*2d090*/  MOV R204, R204 ;  /* 0x000000cc00cc7202 */ /* 0x000fe40000000f00 */
[----:B------:R-:W-:Y:S02]  /*2d0a0*/  F2FP.F16.F32.PACK_AB R10, R5, R4 ;  /* 0x00000004050a723e */ /* 0x000fe400000000ff */
[----:B------:R-:W-:Y:S01]  /*2d0b0*/  F2FP.F16.F32.PACK_AB R11, R7, R6 ;  /* 0x00000006070b723e */ /* 0x000fe200000000ff */
[----:B------:R-:W3:Y:S01]  /*2d0c0*/  @P0 LDC.64 R4, c[0x0][0xd08] ;  /* 0x00034200ff040b82 */ /* 0x000ee20000000a00 */
[----:B------:R2:W-:Y:S04]  /*2d0d0*/  STSM.16.M88.4 [R198], R44 ;  /* 0x0000002cc6007844 */ /* 0x0005e80000000200 */
[----:B------:R2:W-:Y:S04]  /*2d0e0*/  STSM.16.M88.4 [R200], R36 ;  /* 0x00000024c8007844 */ /* 0x0005e80000000200 */
[----:B------:R2:W-:Y:S04]  /*2d0f0*/  STSM.16.M88.4 [R202], R28 ;  /* 0x0000001cca007844 */ /* 0x0005e80000000200 */
[----:B------:R2:W-:Y:S01]  /*2d100*/  STSM.16.M88.4 [R204], R8 ;  /* 0x00000008cc007844 */ /* 0x0005e20000000200 */
[----:B------:R-:W-:Y:S01]  /*2d110*/  ULDC UR4, c[0x0][0xb88] ;  /* 0x0002e20000047ab9 */ /* 0x000fe20000000800 */
[----:B0-----:R-:W-:Y:S01]  /*2d120*/  IMAD.WIDE R6, R212, 0x4, R20 ;  /* 0x00000004d4067825 */ /* 0x001fe200078e0214 */
[----:B------:R-:W-:Y:S01]  /*2d130*/  MOV R20, UR4 ;  /* 0x0000000400147c02 */ /* 0x000fe20008000f00 */
[----:B------:R-:W0:Y:S02]  /*2d140*/  LDC R21, c[0x0][0xce8] ;  /* 0x00033a00ff157b82 */ /* 0x000e240000000800 */
[----:B------:R-:W-:-:S06]  /*2d150*/  IMAD.MOV.U32 R18, RZ, RZ, RZ ;  /* 0x000000ffff127224 */ /* 0x000fcc00078e00ff */
[----:B------:R-:W-:Y:S01]  /*2d160*/  BAR.SYNC.DEFER_BLOCKING 0x1, 0x100 ;  /* 0x0044000000007b1d */ /* 0x000fe20000010000 */
[----:B---3--:R-:W-:-:S05]  /*2d170*/  @P0 IMAD.WIDE R4, R212, 0x4, R4 ;  /* 0x00000004d4040825 */ /* 0x008fca00078e0204 */
[----:B------:R2:W5:Y:S04]  /*2d180*/  @P1 LDG.E R18, desc[UR44][R6.64] ;  /* 0x0000002c06121981 */ /* 0x000568000c1e1900 */
[----:B------:R2:W5:Y:S01]  /*2d190*/  @P0 LDG.E R20, desc[UR44][R4.64] ;  /* 0x0000002c04140981 */ /* 0x000562000c1e1900 */
[----:B------:R-:W-:Y:S05]  /*2d1a0*/  @P0 BRA `(.L_x_4009) ;  /* 0x0000000000100947 */ /* 0x000fea0003800000 */
[----:B------:R-:W-:Y:S05]  /*2d1b0*/  @!P1 BRA `(.L_x_4009) ;  /* 0x00000000000c9947 */ /* 0x000fea0003800000 */
[----:B--2---:R-:W2:Y:S04]  /*2d1c0*/  LDG.E R5, desc[UR44][R6.64] ;  /* 0x0000002c06057981 */ /* 0x004ea8000c1e1900 */
[----:B-----5:R-:W2:Y:S02]  /*2d1d0*/  LDG.E R20, desc[UR44][R6.64+0x4] ;  /* 0x0000042c06147981 */ /* 0x020ea4000c1e1900 */
[----:B--2---:R-:W-:-:S07]  /*2d1e0*/  IMAD.IADD R20, R20, 0x1, -R5 ;  /* 0x0000000114147824 */ /* 0x004fce00078e0a05 */
.L_x_4009:
[----:B--2---:R-:W2:Y:S04]  /*2d1f0*/  LDL R4, [R1+0x46c] ;  /* 0x00046c0001047983 */ /* 0x004ea80000100800 */
[----:B------:R-:W3:Y:S01]  /*2d200*/  LDL R0, [R1+0x478] ;  /* 0x0004780001007983 */ /* 0x000ee20000100800 */
[----:B0----5:R-:W-:Y:S02]  /*2d210*/  IMAD R20, R20, R21, RZ ;  /* 0x0000001514147224 */ /* 0x021fe400078e02ff */
[----:B------:R-:W-:Y:S01]  /*2d220*/  IMAD.IADD R15, R228, 0x1, R210 ;  /* 0x00000001e40f7824 */ /* 0x000fe200078e02d2 */
[----:B------:R-:W-:Y:S01]  /*2d230*/  ISETP.NE.AND P2, PT, R21, 0x1, PT ;  /* 0x000000011500780c */ /* 0x000fe20003f45270 */
[----:B------:R-:W-:Y:S01]  /*2d240*/  ULDC.64 UR4, c[0x0][0xc90] ;  /* 0x0003240000047ab9 */ /* 0x000fe20000000a00 */
[----:B------:R-:W4:Y:S11]  /*2d250*/  LDL R26, [R1+0x464] ;  /* 0x00046400011a7983 */ /* 0x000f360000100800 */
[----:B------:R-:W0:Y:S08]  /*2d260*/  @P2 LDC R5, c[0x0][0xcec] ;  /* 0x00033b00ff052b82 */ /* 0x000e300000000800 */
[----:B------:R-:W1:Y:S01]  /*2d270*/  @P2 LDC R8, c[0x0][0xcf0] ;  /* 0x00033c00ff082b82 */ /* 0x000e620000000800 */
[----:B------:R-:W-:-:S02]  /*2d280*/  SHF.R.S32.HI R19, RZ, 0x1f, R18 ;  /* 0x0000001fff137819 */ /* 0x000fc40000011412 */
[----:B------:R-:W-:Y:S02]  /*2d290*/  SHF.R.S32.HI R24, RZ, 0x1f, R212 ;  /* 0x0000001fff187819 */ /* 0x000fe400000114d4 */
[----:B------:R-:W-:Y:S02]  /*2d2a0*/  SEL R25, R212, RZ, !P1 ;  /* 0x000000ffd4197207 */ /* 0x000fe40004800000 */
[----:B------:R-:W-:Y:S01]  /*2d2b0*/  SEL R24, R24, RZ, !P1 ;  /* 0x000000ff18187207 */ /* 0x000fe20004800000 */
[----:B------:R-:W4:Y:S08]  /*2d2c0*/  @P2 LDC R81, c[0x0][0xcec] ;  /* 0x00033b00ff512b82 */ /* 0x000f300000000800 */
[----:B------:R-:W4:Y:S01]  /*2d2d0*/  @P2 LDC R83, c[0x0][0xcf0] ;  /* 0x00033c00ff532b82 */ /* 0x000f220000000800 */
[----:B--2---:R-:W-:-:S04]  /*2d2e0*/  LOP3.LUT P0, RZ, R4, 0x3, RZ, 0xc0, !PT ;  /* 0x0000000304ff7812 */ /* 0x004fc8000780c0ff */
[----:B------:R-:W-:-:S13]  /*2d2f0*/  ISETP.GE.OR P3, PT, R15, R20, P0 ;  /* 0x000000140f00720c */ /* 0x000fda0000766670 */
[----:B------:R-:W2:Y:S01]  /*2d300*/  @!P3 LDL R11, [R1+0x430] ;  /* 0x00043000010bb983 */ /* 0x000ea20000100800 */
[----:B---3--:R-:W-:Y:S01]  /*2d310*/  IMAD.IADD R10, R0, 0x1, R210 ;  /* 0x00000001000a7824 */ /* 0x008fe200078e02d2 */
[----:B------:R-:W-:-:S03]  /*2d320*/  SHF.R.S32.HI R0, RZ, 0x1f, R211 ;  /* 0x0000001fff007819 */ /* 0x000fc600000114d3 */
[----:B0-----:R-:W-:-:S04]  /*2d330*/  @P2 IMAD.HI.U32 R5, R10, R5, RZ ;  /* 0x000000050a052227 */ /* 0x001fc800078e00ff */
[----:B------:R-:W-:Y:S02]  /*2d340*/  IMAD R6, R0, UR4, RZ ;  /* 0x0000000400067c24 */ /* 0x000fe4000f8e02ff */
[----:B------:R-:W-:Y:S01]  /*2d350*/  IMAD.MOV.U32 R4, RZ, RZ, R10 ;  /* 0x000000ffff047224 */ /* 0x000fe200078e000a */
[----:B-1----:R-:W-:Y:S01]  /*2d360*/  @P2 SHF.R.U32.HI R4, RZ, R8, R5 ;  /* 0x00000008ff042219 */ /* 0x002fe20000011605 */
[C---:B------:R-:W-:Y:S02]  /*2d370*/  IMAD R5, R211.reuse, UR5, R6 ;  /* 0x00000005d3057c24 */ /* 0x040fe4000f8e0206 */
[----:B------:R-:W-:Y:S01]  /*2d380*/  IMAD.WIDE.U32 R6, R211, UR4, R18 ;  /* 0x00000004d3067c25 */ /* 0x000fe2000f8e0012 */
[----:B------:R-:W-:-:S03]  /*2d390*/  ULDC.64 UR4, c[0x0][0xc98] ;  /* 0x0003260000047ab9 */ /* 0x000fc60000000a00 */
[----:B------:R-:W-:Y:S02]  /*2d3a0*/  IMAD.MOV R9, RZ, RZ, -R4 ;  /* 0x000000ffff097224 */ /* 0x000fe400078e0a04 */
[----:B------:R-:W-:Y:S02]  /*2d3b0*/  IMAD.IADD R7, R7, 0x1, R5 ;  /* 0x0000000107077824 */ /* 0x000fe400078e0205 */
[----:B------:R-:W-:Y:S02]  /*2d3c0*/  IMAD R9, R21, R9, R10 ;  /* 0x0000000915097224 */ /* 0x000fe400078e020a */
[----:B------:R-:W-:Y:S02]  /*2d3d0*/  IMAD R8, R24, UR4, RZ ;  /* 0x0000000418087c24 */ /* 0x000fe4000f8e02ff */
[C---:B------:R-:W-:Y:S01]  /*2d3e0*/  IMAD.WIDE.U32 R6, R25.reuse, UR4, R6 ;  /* 0x0000000419067c25 */ /* 0x040fe2000f8e0006 */
[----:B------:R-:W-:Y:S02]  /*2d3f0*/  SHF.R.S32.HI R5, RZ, 0x1f, R9 ;  /* 0x0000001fff057819 */ /* 0x000fe40000011409 */
[----:B------:R-:W-:Y:S01]  /*2d400*/  SHF.R.S32.HI R13, RZ, 0x1f, R4 ;  /* 0x0000001fff0d7819 */ /* 0x000fe20000011404 */
[----:B------:R-:W-:Y:S01]  /*2d410*/  IMAD R8, R25, UR5, R8 ;  /* 0x0000000519087c24 */ /* 0x000fe2000f8e0208 */
[----:B------:R-:W-:Y:S01]  /*2d420*/  IADD3 R4, P1, R4, R6, RZ ;  /* 0x0000000604047210 */ /* 0x000fe20007f3e0ff */
[----:B------:R-:W-:-:S02]  /*2d430*/  ULDC.64 UR4, c[0x0][0xc88] ;  /* 0x0003220000047ab9 */ /* 0x000fc40000000a00 */
[----:B------:R-:W-:Y:S01]  /*2d440*/  IMAD R6, R5, UR4, RZ ;  /* 0x0000000405067c24 */ /* 0x000fe2000f8e02ff */
[----:B------:R-:W-:-:S03]  /*2d450*/  IADD3.X R5, R13, R7, R8, P1, !PT ;  /* 0x000000070d057210 */ /* 0x000fc60000ffe408 */
[C---:B------:R-:W-:Y:S02]  /*2d460*/  IMAD R7, R9.reuse, UR5, R6 ;  /* 0x0000000509077c24 */ /* 0x040fe4000f8e0206 */
[----:B------:R-:W-:Y:S01]  /*2d470*/  IMAD.WIDE.U32 R4, R9, UR4, R4 ;  /* 0x0000000409047c25 */ /* 0x000fe2000f8e0004 */
[----:B------:R-:W-:-:S03]  /*2d480*/  ULDC.64 UR4, c[0x0][0xc50] ;  /* 0x0003140000047ab9 */ /* 0x000fc60000000a00 */
[----:B------:R-:W-:Y:S01]  /*2d490*/  IMAD.IADD R5, R5, 0x1, R7 ;  /* 0x0000000105057824 */ /* 0x000fe200078e0207 */
[----:B------:R-:W-:-:S04]  /*2d4a0*/  LEA R10, P1, R4, UR4, 0x2 ;  /* 0x00000004040a7c11 */ /* 0x000fc8000f8210ff */
[----:B------:R-:W-:Y:S01]  /*2d4b0*/  LEA.HI.X R4, R4, UR5, R5, 0x2, P1 ;  /* 0x0000000504047c11 */ /* 0x000fe200088f1405 */
[----:B------:R-:W-:Y:S01]  /*2d4c0*/  SHFL.IDX PT, R6, R10, RZ, 0x1c1f ;  /* 0x001c1fff0a067589 */ /* 0x000fe200000e0000 */
[----:B------:R-:W-:-:S03]  /*2d4d0*/  ULDC.64 UR4, c[0x0][0xba0] ;  /* 0x0002e80000047ab9 */ /* 0x000fc60000000a00 */
[----:B------:R-:W2:Y:S01]  /*2d4e0*/  SHFL.IDX PT, R7, R4, RZ, 0x1c1f ;  /* 0x001c1fff04077589 */ /* 0x000ea200000e0000 */
[----:B------:R-:W-:-:S05]  /*2d4f0*/  VIADD R5, R15, 0x8 ;  /* 0x000000080f057836 */ /* 0x000fca0000000000 */
[----:B------:R-:W-:Y:S01]  /*2d500*/  ISETP.GE.OR P0, PT, R5, R20, P0 ;  /* 0x000000140500720c */ /* 0x000fe20000706670 */
[----:B------:R-:W-:Y:S01]  /*2d510*/  IMAD R5, R218, 0x40, R186 ;  /* 0x00000040da057824 */ /* 0x000fe200078e02ba */
[----:B--2---:R0:W-:Y:S11]  /*2d520*/  @!P3 ST.E desc[UR44][R6.64], R11 ;  /* 0x0000000b0600b985 */ /* 0x0041f6000c10192c */
[----:B------:R-:W2:Y:S01]  /*2d530*/  @!P0 LDL R63, [R1+0x434] ;  /* 0x00043400013f8983 */ /* 0x000ea20000100800 */
[----:B------:R-:W-:-:S03]  /*2d540*/  IMAD.WIDE R2, R5, 0x2, R2 ;  /* 0x0000000205027825 */ /* 0x000fc600078e0202 */
[C---:B------:R-:W-:Y:S02]  /*2d550*/  IADD3 R29, P4, R2.reuse, 0x3000, RZ ;  /* 0x00003000021d7810 */ /* 0x040fe40007f9e0ff */
[C---:B------:R-:W-:Y:S02]  /*2d560*/  IADD3 R9, P1, R2.reuse, 0x1000, RZ ;  /* 0x0000100002097810 */ /* 0x040fe40007f3e0ff */
[----:B------:R-:W-:Y:S02]  /*2d570*/  IADD3 R13, P5, R2, 0x2000, RZ ;  /* 0x00002000020d7810 */ /* 0x000fe40007fbe0ff */
[----:B------:R-:W-:Y:S02]  /*2d580*/  LOP3.LUT R28, R29, 0x380, RZ, 0xc0, !PT ;  /* 0x000003801d1c7812 */ /* 0x000fe400078ec0ff */
[----:B------:R-:W-:Y:S02]  /*2d590*/  LOP3.LUT R8, R9, 0x380, RZ, 0xc0, !PT ;  /* 0x0000038009087812 */ /* 0x000fe400078ec0ff */
[----:B------:R-:W-:-:S02]  /*2d5a0*/  LOP3.LUT R12, R13, 0x380, RZ, 0xc0, !PT ;  /* 0x000003800d0c7812 */ /* 0x000fc400078ec0ff */
        /* <DEDUP_REMOVED lines=8> */
[----:B------:R-:W-:Y:S02]  /*2d630*/  IADD3.X R13, RZ, R3, RZ, P5, !PT ;  /* 0x00000003ff0d7210 */ /* 0x000fe40002ffe4ff */
[C---:B------:R-:W-:Y:S02]  /*2d640*/  IADD3 R45, P4, R2.reuse, 0x7000, RZ ;  /* 0x00007000022d7810 */ /* 0x040fe40007f9e0ff */
[C---:B------:R-:W-:Y:S02]  /*2d650*/  IADD3 R33, P3, R2.reuse, 0x4000, RZ ;  /* 0x0000400002217810 */ /* 0x040fe40007f7e0ff */
[C---:B------:R-:W-:Y:S02]  /*2d660*/  IADD3 R37, P1, R2.reuse, 0x5000, RZ ;  /* 0x0000500002257810 */ /* 0x040fe40007f3e0ff */
[----:B------:R-:W-:Y:S02]  /*2d670*/  IADD3 R41, P5, R2, 0x6000, RZ ;  /* 0x0000600002297810 */ /* 0x000fe40007fbe0ff */
[----:B------:R-:W-:-:S02]  /*2d680*/  LOP3.LUT R44, R45, 0x380, RZ, 0xc0, !PT ;  /* 0x000003802d2c7812 */ /* 0x000fc400078ec0ff */
[----:B------:R-:W-:Y:S02]  /*2d690*/  LOP3.LUT R32, R33, 0x380, RZ, 0xc0, !PT ;  /* 0x0000038021207812 */ /* 0x000fe400078ec0ff */
[----:B------:R-:W-:Y:S02]  /*2d6a0*/  LOP3.LUT R36, R37, 0x380, RZ, 0xc0, !PT ;  /* 0x0000038025247812 */ /* 0x000fe400078ec0ff */
[----:B------:R-:W-:Y:S02]  /*2d6b0*/  LOP3.LUT R40, R41, 0x380, RZ, 0xc0, !PT ;  /* 0x0000038029287812 */ /* 0x000fe400078ec0ff */
[----:B------:R-:W-:Y:S02]  /*2d6c0*/  SHF.R.U64 R44, R44, 0x3, RZ ;  /* 0x000000032c2c7819 */ /* 0x000fe400000012ff */
[----:B------:R-:W-:Y:S02]  /*2d6d0*/  SHF.R.U64 R32, R32, 0x3, RZ ;  /* 0x0000000320207819 */ /* 0x000fe400000012ff */
[----:B------:R-:W-:-:S02]  /*2d6e0*/  SHF.R.U64 R36, R36, 0x3, RZ ;  /* 0x0000000324247819 */ /* 0x000fc400000012ff */
        /* <DEDUP_REMOVED lines=12> */
[----:B------:R-:W-:Y:S01]  /*2d7b0*/  IADD3 R57, P5, R2, 0xa000, RZ ;  /* 0x0000a00002397810 */ /* 0x000fe20007fbe0ff */
[----:B------:R-:W-:Y:S01]  /*2d7c0*/  SHFL.IDX PT, R58, R10, 0x1, 0x1c1f ;  /* 0x003c1f000a3a7f89 */ /* 0x000fe200000e0000 */
[----:B------:R-:W-:-:S03]  /*2d7d0*/  LOP3.LUT R60, R61, 0x380, RZ, 0xc0, !PT ;  /* 0x000003803d3c7812 */ /* 0x000fc600078ec0ff */
[----:B------:R1:W2:Y:S01]  /*2d7e0*/  SHFL.IDX PT, R59, R4, 0x1, 0x1c1f ;  /* 0x003c1f00043b7f89 */ /* 0x0002a200000e0000 */
        /* <DEDUP_REMOVED lines=20> */
[----:B-1----:R-:W-:Y:S02]  /*2d930*/  LOP3.LUT R4, R5, 0x380, RZ, 0xc0, !PT ;  /* 0x0000038005047812 */ /* 0x002fe400078ec0ff */
[----:B------:R-:W-:-:S02]  /*2d940*/  LOP3.LUT R64, R65, 0x380, RZ, 0xc0, !PT ;  /* 0x0000038041407812 */ /* 0x000fc400078ec0ff */
[----:B------:R-:W-:Y:S02]  /*2d950*/  LOP3.LUT R68, R69, 0x380, RZ, 0xc0, !PT ;  /* 0x0000038045447812 */ /* 0x000fe400078ec0ff */
[----:B------:R-:W-:Y:S02]  /*2d960*/  LOP3.LUT R72, R73, 0x380, RZ, 0xc0, !PT ;  /* 0x0000038049487812 */ /* 0x000fe400078ec0ff */
[----:B------:R-:W-:Y:S02]  /*2d970*/  SHF.R.U64 R7, R7, 0x3, RZ ;  /* 0x0000000307077819 */ /* 0x000fe400000012ff */
        /* <DEDUP_REMOVED lines=8> */
[----:B------:R-:W-:Y:S02]  /*2da00*/  LOP3.LUT R68, R68, R69, RZ, 0x3c, !PT ;  /* 0x0000004544447212 */ /* 0x000fe400078e3cff */
[----:B------:R-:W-:Y:S01]  /*2da10*/  LOP3.LUT R72, R72, R73, RZ, 0x3c, !PT ;  /* 0x0000004948487212 */ /* 0x000fe200078e3cff */
[----:B------:R-:W-:Y:S01]  /*2da20*/  IMAD.X R73, RZ, RZ, R3, P5 ;  /* 0x000000ffff497224 */ /* 0x000fe200028e0603 */
[----:B------:R-:W-:-:S02]  /*2da30*/  LOP3.LUT R76, R4, R5, RZ, 0x3c, !PT ;  /* 0x00000005044c7212 */ /* 0x000fc400078e3cff */
[----:B------:R-:W-:Y:S01]  /*2da40*/  IADD3.X R69, RZ, R3, RZ, P1, !PT ;  /* 0x00000003ff457210 */ /* 0x000fe20000ffe4ff */
[----:B------:R-:W-:Y:S01]  /*2da50*/  BSSY B1, `(.L_x_4010) ;  /* 0x0000059000017945 */ /* 0x000fe20003800000 */
[----:B--2---:R0:W-:Y:S04]  /*2da60*/  @!P0 ST.E desc[UR44][R58.64], R63 ;  /* 0x0000003f3a008985 */ /* 0x0041e8000c10192c */
[----:B------:R1:W5:Y:S04]  /*2da70*/  LD.E.128 R4, desc[UR44][R2.64] ;  /* 0x0000002c02047980 */ /* 0x000368000c101d00 */
[----:B------:R-:W5:Y:S04]  /*2da80*/  LD.E.128 R8, desc[UR44][R8.64] ;  /* 0x0000002c08087980 */ /* 0x000f68000c101d00 */
[----:B------:R-:W5:Y:S01]  /*2da90*/  LD.E.128 R12, desc[UR44][R12.64] ;  /* 0x0000002c0c0c7980 */ /* 0x000f62000c101d00 */
[----:B-1----:R-:W-:-:S03]  /*2daa0*/  IMAD R3, R19, UR4, RZ ;  /* 0x0000000413037c24 */ /* 0x002fc6000f8e02ff */
[----:B------:R-:W5:Y:S01]  /*2dab0*/  LD.E.128 R28, desc[UR44][R28.64] ;  /* 0x0000002c1c1c7980 */ /* 0x000f62000c101d00 */
[C---:B------:R-:W-:Y:S02]  /*2dac0*/  IMAD R19, R18.reuse, UR5, R3 ;  /* 0x0000000512137c24 */ /* 0x040fe4000f8e0203 */
[----:B------:R-:W-:Y:S01]  /*2dad0*/  IMAD.WIDE.U32 R2, R18, UR4, RZ ;  /* 0x0000000412027c25 */ /* 0x000fe2000f8e00ff */
[----:B------:R-:W-:Y:S01]  /*2dae0*/  ULDC.64 UR4, c[0x0][0xbe8] ;  /* 0x0002fa0000047ab9 */ /* 0x000fe20000000a00 */
[----:B------:R-:W5:Y:S02]  /*2daf0*/  LD.E.128 R32, desc[UR44][R32.64] ;  /* 0x0000002c20207980 */ /* 0x000f64000c101d00 */
[----:B------:R-:W-:Y:S02]  /*2db00*/  IMAD.IADD R3, R3, 0x1, R19 ;  /* 0x0000000103037824 */ /* 0x000fe400078e0213 */
[----:B----4-:R-:W-:Y:S01]  /*2db10*/  IMAD R19, R26, 0x20, R218 ;  /* 0x000000201a137824 */ /* 0x010fe200078e02da */
[----:B------:R-:W5:Y:S01]  /*2db20*/  LD.E.128 R36, desc[UR44][R36.64] ;  /* 0x0000002c24247980 */ /* 0x000f62000c101d00 */
[----:B------:R-:W-:-:S02]  /*2db30*/  IMAD R0, R0, UR4, RZ ;  /* 0x0000000400007c24 */ /* 0x000fc4000f8e02ff */
[----:B------:R-:W-:Y:S01]  /*2db40*/  IMAD.IADD R26, R210, 0x1, R19 ;  /* 0x00000001d21a7824 */ /* 0x000fe200078e0213 */
[----:B------:R-:W5:Y:S01]  /*2db50*/  LD.E.128 R40, desc[UR44][R40.64] ;  /* 0x0000002c28287980 */ /* 0x000f62000c101d00 */
[C---:B------:R-:W-:Y:S02]  /*2db60*/  IMAD R19, R211.reuse, UR5, R0 ;  /* 0x00000005d3137c24 */ /* 0x040fe4000f8e0200 */
[----:B------:R-:W-:Y:S01]  /*2db70*/  IMAD.WIDE.U32 R2, R211, UR4, R2 ;  /* 0x00000004d3027c25 */ /* 0x000fe2000f8e0002 */
[----:B------:R-:W-:Y:S01]  /*2db80*/  ULDC.64 UR4, c[0x0][0xbf0] ;  /* 0x0002fc0000047ab9 */ /* 0x000fe20000000a00 */
[----:B------:R-:W5:Y:S02]  /*2db90*/  LD.E.128 R44, desc[UR44][R44.64] ;  /* 0x0000002c2c2c7980 */ /* 0x000f64000c101d00 */
[----:B------:R-:W-:Y:S02]  /*2dba0*/  @P2 IMAD.HI.U32 R0, R26, R81, RZ ;  /* 0x000000511a002227 */ /* 0x000fe400078e00ff */
[----:B------:R-:W5:Y:S02]  /*2dbb0*/  LD.E.128 R48, desc[UR44][R48.64] ;  /* 0x0000002c30307980 */ /* 0x000f64000c101d00 */
[----:B------:R-:W-:-:S02]  /*2dbc0*/  IMAD.IADD R3, R3, 0x1, R19 ;  /* 0x0000000103037824 */ /* 0x000fc400078e0213 */
[----:B------:R-:W-:Y:S01]  /*2dbd0*/  IMAD.MOV.U32 R19, RZ, RZ, R26 ;  /* 0x000000ffff137224 */ /* 0x000fe200078e001a */
[----:B------:R-:W-:Y:S01]  /*2dbe0*/  @P2 SHF.R.U32.HI R19, RZ, R83, R0 ;  /* 0x00000053ff132219 */ /* 0x000fe20000011600 */
[----:B------:R-:W-:Y:S01]  /*2dbf0*/  IMAD R24, R24, UR4, RZ ;  /* 0x0000000418187c24 */ /* 0x000fe2000f8e02ff */
[----:B------:R-:W5:Y:S01]  /*2dc00*/  LD.E.128 R52, desc[UR44][R52.64] ;  /* 0x0000002c34347980 */ /* 0x000f62000c101d00 */
[C---:B------:R-:W-:Y:S01]  /*2dc10*/  IMAD.WIDE.U32 R2, R25.reuse, UR4, R2 ;  /* 0x0000000419027c25 */ /* 0x040fe2000f8e0002 */
[--C-:B------:R-:W-:Y:S02]  /*2dc20*/  SHF.R.S32.HI R0, RZ, 0x1f, R19.reuse ;  /* 0x0000001fff007819 */ /* 0x100fe40000011413 */
[----:B0-----:R-:W5:Y:S01]  /*2dc30*/  LD.E.128 R56, desc[UR44][R56.64] ;  /* 0x0000002c38387980 */ /* 0x001f62000c101d00 */
[----:B------:R-:W-:Y:S01]  /*2dc40*/  IMAD R81, R25, UR5, R24 ;  /* 0x0000000519517c24 */ /* 0x000fe2000f8e0218 */
[----:B------:R-:W-:Y:S01]  /*2dc50*/  ULDC.64 UR4, c[0x0][0xbe0] ;  /* 0x0002f80000047ab9 */ /* 0x000fe20000000a00 */
[----:B------:R-:W-:Y:S01]  /*2dc60*/  IMAD.MOV R18, RZ, RZ, -R19 ;  /* 0x000000ffff127224 */ /* 0x000fe200078e0a13 */
[----:B------:R-:W5:Y:S01]  /*2dc70*/  LD.E.128 R60, desc[UR44][R60.64] ;  /* 0x0000002c3c3c7980 */ /* 0x000f62000c101d00 */
[----:B------:R-:W-:-:S02]  /*2dc80*/  IMAD.IADD R3, R3, 0x1, R81 ;  /* 0x0000000103037824 */ /* 0x000fc400078e0251 */
[----:B------:R-:W-:Y:S01]  /*2dc90*/  IMAD R0, R0, UR4, RZ ;  /* 0x0000000400007c24 */ /* 0x000fe2000f8e02ff */
[----:B------:R-:W5:Y:S01]  /*2dca0*/  LD.E.128 R64, desc[UR44][R64.64] ;  /* 0x0000002c40407980 */ /* 0x000f62000c101d00 */
[----:B------:R-:W-:-:S03]  /*2dcb0*/  IMAD R21, R21, R18, R26 ;  /* 0x0000001215157224 */ /* 0x000fc600078e021a */
[----:B------:R-:W5:Y:S01]  /*2dcc0*/  LD.E.128 R68, desc[UR44][R68.64] ;  /* 0x0000002c44447980 */ /* 0x000f62000c101d00 */
[----:B------:R-:W-:-:S03]  /*2dcd0*/  IMAD R25, R19, UR5, R0 ;  /* 0x0000000513197c24 */ /* 0x000fc6000f8e0200 */
[----:B------:R-:W5:Y:S01]  /*2dce0*/  LD.E.128 R72, desc[UR44][R72.64] ;  /* 0x0000002c48487980 */ /* 0x000f62000c101d00 */
[----:B------:R-:W-:-:S03]  /*2dcf0*/  IMAD.WIDE.U32 R2, R19, UR4, R2 ;  /* 0x0000000413027c25 */ /* 0x000fc6000f8e0002 */
[----:B------:R-:W5:Y:S01]  /*2dd00*/  LD.E.128 R76, desc[UR44][R76.64] ;  /* 0x0000002c4c4c7980 */ /* 0x000f62000c101d00 */
[----:B------:R-:W-:Y:S01]  /*2dd10*/  SHF.R.S32.HI R0, RZ, 0x1f, R21 ;  /* 0x0000001fff007819 */ /* 0x000fe20000011415 */
[----:B------:R-:W-:Y:S01]  /*2dd20*/  ULDC.64 UR4, c[0x0][0xbd8] ;  /* 0x0002f60000047ab9 */ /* 0x000fe20000000a00 */
        /* <DEDUP_REMOVED lines=8> */
[----:B------:R-:W-:Y:S02]  /*2ddb0*/  IMAD.IADD R83, R218, 0x1, R210 ;  /* 0x00000001da537824 */ /* 0x000fe400078e02d2 */
        /* <DEDUP_REMOVED lines=12> */
[----:B0-----:R0:W1:Y:S01]  /*2de80*/  SHFL.IDX PT, R80, R21, RZ, 0x181f ;  /* 0x00181fff15507589 */ /* 0x00106200000e0000 */
[----:B------:R2:W-:Y:S03]  /*2de90*/  SYNCS.ARRIVE.TRANS64.RED.A1T0 RZ, [R0+URZ], RZ ;  /* 0x000000ff00ff79a7 */ /* 0x0005e6000810043f */
[----:B------:R-:W-:Y:S01]  /*2dea0*/  ISETP.GE.AND P0, PT, R19, R20, PT ;  /* 0x000000141300720c */ /* 0x000fe20003f06270 */
[----:B--2---:R0:W2:Y:S01]  /*2deb0*/  SHFL.IDX PT, R0, R26, RZ, 0x181f ;  /* 0x00181fff1a007589 */ /* 0x0040a200000e0000 */
[----:B------:R-:W-:Y:S11]  /*2dec0*/  @P2 BRA `(.L_x_4011) ;  /* 0x0000000000442947 */ /* 0x000ff60003800000 */
        /* <DEDUP_REMOVED lines=17> */
.L_x_4011:
[----:B------:R-:W-:Y:S05]  /*2dfe0*/  BSYNC B1 ;  /* 0x0000000000017941 */ /* 0x000fea0003800000 */
.L_x_4010:
[----:B--2---:R2:W4:Y:S01]  /*2dff0*/  SHFL.IDX PT, R0, R26, 0x1, 0x181f ;  /* 0x00381f001a007f89 */ /* 0x00452200000e0000 */
        /* <DEDUP_REMOVED lines=8> */
[----:B---3--:R-:W-:-:S04]  /*2e080*/  @!P4 LEA R2, P5, R186, R18, 0x1 ;  /* 0x00000012ba02c211 */ /* 0x008fc800078a08ff */
[----:B----4-:R-:W-:Y:S02]  /*2e090*/  @!P4 LEA.HI.X R3, R186, R0, R217, 0x1, P5 ;  /* 0x00000000ba03c211 */ /* 0x010fe400028f0cd9 */
[----:B-----5:R-:W-:-:S03]  /*2e0a0*/  @!P3 LEA R4, P5, R188, R18, 0x1 ;  /* 0x00000012bc04b211 */ /* 0x020fc600078a08ff */
        /* <DEDUP_REMOVED lines=9> */
.L_x_4013:
[----:B------:R-:W-:Y:S05]  /*2e140*/  BSYNC B1 ;  /* 0x0000000000017941 */ /* 0x000fea0003800000 */
.L_x_4012:
[----:B----4-:R4:W0:Y:S01]  /*2e150*/  SHFL.IDX PT, R0, R26, 0x2, 0x181f ;  /* 0x00581f001a007f89 */ /* 0x01082200000e0000 */
        /* <DEDUP_REMOVED lines=20> */
.L_x_4015:
[----:B------:R-:W-:Y:S05]  /*2e2a0*/  BSYNC B1 ;  /* 0x0000000000017941 */ /* 0x000fea0003800000 */
.L_x_4014:
[----:B0-----:R-:W-:Y:S01]  /*2e2b0*/  VIADD R3, R83, 0x60 ;  /* 0x0000006053037836 */ /* 0x001fe20000000000 */
[----:B--2-4-:R-:W2:Y:S04]  /*2e2c0*/  SHFL.IDX PT, R26, R26, 0x3, 0x181f ;  /* 0x00781f001a1a7f89 */ /* 0x014ea800000e0000 */
        /* <DEDUP_REMOVED lines=10> */
[-C--:B--2---:R-:W-:Y:S02]  /*2e370*/  @!P3 LEA.HI.X R3, R186, R26.reuse, R217, 0x1, P0 ;  /* 0x0000001aba03b211 */ /* 0x084fe400000f0cd9 */
        /* <DEDUP_REMOVED lines=11> */
.L_x_4008:
[----:B------:R-:W-:Y:S01]  /*2e430*/  ULDC.64 UR4, c[0x0][0xd00] ;  /* 0x0003400000047ab9 */ /* 0x000fe20000000a00 */
[----:B-----5:R-:W3:Y:S01]  /*2e440*/  LDC.64 R2, c[0x0][0xd00] ;  /* 0x00034000ff027b82 */ /* 0x020ee20000000a00 */
[----:B------:R-:W-:Y:S01]  /*2e450*/  ISETP.NE.U32.AND P0, PT, RZ, UR4, PT ;  /* 0x00000004ff007c0c */ /* 0x000fe2000bf05070 */
[----:B------:R-:W-:-:S03]  /*2e460*/  IMAD.MOV.U32 R0, RZ, RZ, RZ ;  /* 0x000000ffff007224 */ /* 0x000fc600078e00ff */
[----:B------:R-:W-:Y:S01]  /*2e470*/  ISETP.NE.AND.EX P0, PT, RZ, UR5, PT, P0 ;  /* 0x00000005ff007c0c */ /* 0x000fe2000bf05300 */
[----:B------:R-:W-:Y:S02]  /*2e480*/  ULDC.64 UR4, c[0x0][0xd08] ;  /* 0x0003420000047ab9 */ /* 0x000fe40000000a00 */
[----:B------:R-:W-:Y:S01]  /*2e490*/  ISETP.NE.U32.AND P1, PT, RZ, UR4, PT ;  /* 0x00000004ff007c0c */ /* 0x000fe2000bf25070 */
[----:B------:R-:W2:Y:S03]  /*2e4a0*/  LDC R19, c[0x0][0xce8] ;  /* 0x00033a00ff137b82 */ /* 0x000ea60000000800 */
[----:B------:R-:W-:Y:S01]  /*2e4b0*/  ISETP.NE.AND.EX P1, PT, RZ, UR5, PT, P1 ;  /* 0x00000005ff007c0c */ /* 0x000fe2000bf25310 */
[----:B---3--:R-:W-:-:S12]  /*2e4c0*/  IMAD.WIDE R2, R212, 0x4, R2 ;  /* 0x00000004d4027825 */ /* 0x008fd800078e0202 */
[----:B------:R-:W3:Y:S01]  /*2e4d0*/  @P1 LDC.64 R4, c[0x0][0xd08] ;  /* 0x00034200ff041b82 */ /* 0x000ee20000000a00 */
[----:B------:R-:W-:Y:S02]  /*2e4e0*/  ULDC UR4, c[0x0][0xb88] ;  /* 0x0002e20000047ab9 */ /* 0x000fe40000000800 */
[----:B------:R-:W-:Y:S01]  /*2e4f0*/  IMAD.U32 R6, RZ, RZ, UR4 ;  /* 0x00000004ff067e24 */ /* 0x000fe2000f8e00ff */
[----:B------:R0:W5:Y:S01]  /*2e500*/  @P0 LDG.E R0, desc[UR44][R2.64] ;  /* 0x0000002c02000981 */ /* 0x000162000c1e1900 */
[----:B---3--:R-:W-:-:S05]  /*2e510*/  @P1 IMAD.WIDE R4, R212, 0x4, R4 ;  /* 0x00000004d4041825 */ /* 0x008fca00078e0204 */
[----:B------:R0:W5:Y:S01]  /*2e520*/  @P1 LDG.E R6, desc[UR44][R4.64] ;  /* 0x0000002c04061981 */ /* 0x000162000c1e1900 */
[----:B--2---:R-:W-:Y:S02]  /*2e530*/  ISETP.NE.AND P2, PT, R19, 0x1, PT ;  /* 0x000000011300780c */ /* 0x004fe40003f45270 */
[----:B------:R-:W-:Y:S02]  /*2e540*/  ISETP.GE.AND P3, PT, R227, 0x80, PT ;  /* 0x00000080e300780c */ /* 0x000fe40003f66270 */
[----:B------:R-:W-:-:S09]  /*2e550*/  SHF.R.S32.HI R7, RZ, 0x1f, R212 ;  /* 0x0000001fff077819 */ /* 0x000fd200000114d4 */
[----:B------:R-:W2:Y:S08]  /*2e560*/  @P2 LDC R18, c[0x0][0xcec] ;  /* 0x00033b00ff122b82 */ /* 0x000eb00000000800 */
[----:B------:R-:W3:Y:S01]  /*2e570*/  @P2 LDC R21, c[0x0][0xcf0] ;  /* 0x00033c00ff152b82 */ /* 0x000ee20000000800 */
[----:B0-----:R-:W-:Y:S05]  /*2e580*/  @P1 BRA `(.L_x_4017) ;  /* 0x0000000000101947 */ /* 0x001fea0003800000 */
[----:B------:R-:W-:Y:S05]  /*2e590*/  @!P0 BRA `(.L_x_4017) ;  /* 0x00000000000c8947 */ /* 0x000fea0003800000 */
[----:B------:R-:W4:Y:S04]  /*2e5a0*/  LDG.E R5, desc[UR44][R2.64] ;  /* 0x0000002c02057981 */ /* 0x000f28000c1e1900 */
[----:B-----5:R-:W4:Y:S02]  /*2e5b0*/  LDG.E R6, desc[UR44][R2.64+0x4] ;  /* 0x0000042c02067981 */ /* 0x020f24000c1e1900 */
[----:B----4-:R-:W-:-:S07]  /*2e5c0*/  IMAD.IADD R6, R6, 0x1, -R5 ;  /* 0x0000000106067824 */ /* 0x010fce00078e0a05 */
.L_x_4017:
[----:B------:R-:W-:Y:S01]  /*2e5d0*/  BSSY B1, `(.L_x_4018) ;  /* 0x000002d000017945 */ /* 0x000fe20003800000 */
[----:B------:R-:W-:Y:S02]  /*2e5e0*/  SHF.R.S32.HI R10, RZ, 0x1f, R211 ;  /* 0x0000001fff0a7819 */ /* 0x000fe400000114d3 */
[----:B------:R-:W-:Y:S02]  /*2e5f0*/  SEL R13, R212, RZ, !P0 ;  /* 0x000000ffd40d7207 */ /* 0x000fe40004000000 */
[----:B------:R-:W-:Y:S02]  /*2e600*/  SEL R12, R7, RZ, !P0 ;  /* 0x000000ff070c7207 */ /* 0x000fe40004000000 */
[----:B-----5:R-:W-:Y:S01]  /*2e610*/  SHF.R.S32.HI R11, RZ, 0x1f, R0 ;  /* 0x0000001fff0b7819 */ /* 0x020fe20000011400 */
[----:B------:R-:W-:Y:S06]  /*2e620*/  @P3 BRA `(.L_x_4019) ;  /* 0x00000000009c3947 */ /* 0x000fec0003800000 */
[----:B------:R-:W0:Y:S01]  /*2e630*/  S2R R3, SR_TID.X ;  /* 0x0000000000037919 */ /* 0x000e220000002100 */
[----:B------:R-:W5:Y:S02]  /*2e640*/  LDC R14, c[0x0][0xce8] ;  /* 0x00033a00ff0e7b82 */ /* 0x000f640000000800 */
[----:B-----5:R-:W-:Y:S01]  /*2e650*/  IMAD R2, R6, R14, RZ ;  /* 0x0000000e06027224 */ /* 0x020fe200078e02ff */
        /* <DEDUP_REMOVED lines=14> */
[----:B------:R-:W5:Y:S01]  /*2e740*/  @P0 LDC R15, c[0x0][0xcf0] ;  /* 0x00033c00ff0f0b82 */ /* 0x000f620000000800 */
[----:B------:R-:W-:-:S04]  /*2e750*/  IMAD.WIDE.U32 R2, R13, UR4, R2 ;  /* 0x000000040d027c25 */ /* 0x000fc8000f8e0002 */
[----:B0-----:R-:W-:-:S05]  /*2e760*/  @P0 IMAD.HI.U32 R4, R9, R4, RZ ;  /* 0x0000000409040227 */ /* 0x001fca00078e00ff */
[----:B-----5:R-:W-:Y:S01]  /*2e770*/  @P0 SHF.R.U32.HI R5, RZ, R15, R4 ;  /* 0x0000000fff050219 */ /* 0x020fe20000011604 */
        /* <DEDUP_REMOVED lines=18> */
.L_x_4019:
[----:B------:R-:W-:Y:S05]  /*2e8a0*/  BSYNC B1 ;  /* 0x0000000000017941 */ /* 0x000fea0003800000 */
.L_x_4018:
[----:B0-----:R-:W5:Y:S01]  /*2e8b0*/  LDL R4, [R1+0x464] ;  /* 0x0004640001047983 */ /* 0x001f620000100800 */
[----:B------:R-:W-:Y:S02]  /*2e8c0*/  ULDC.64 UR4, c[0x0][0xba0] ;  /* 0x0002e80000047ab9 */ /* 0x000fe40000000a00 */
[----:B------:R-:W-:-:S04]  /*2e8d0*/  IMAD R3, R11, UR4, RZ ;  /* 0x000000040b037c24 */ /* 0x000fc8000f8e02ff */
[C---:B------:R-:W-:Y:S02]  /*2e8e0*/  IMAD R5, R0.reuse, UR5, R3 ;  /* 0x0000000500057c24 */ /* 0x040fe4000f8e0203 */
[----:B------:R-:W-:Y:S01]  /*2e8f0*/  IMAD.WIDE.U32 R2, R0, UR4, RZ ;  /* 0x0000000400027c25 */ /* 0x000fe2000f8e00ff */
[----:B------:R-:W-:-:S03]  /*2e900*/  ULDC.64 UR4, c[0x0][0xbe8] ;  /* 0x0002fa0000047ab9 */ /* 0x000fc60000000a00 */
[----:B------:R-:W-:Y:S02]  /*2e910*/  IMAD.IADD R3, R3, 0x1, R5 ;  /* 0x0000000103037824 */ /* 0x000fe400078e0205 */
[----:B------:R-:W-:-:S04]  /*2e920*/  IMAD.WIDE.U32 R2, R211, UR4, R2 ;  /* 0x00000004d3027c25 */ /* 0x000fc8000f8e0002 */
[----:B-----5:R-:W-:Y:S02]  /*2e930*/  IMAD R7, R4, 0x20, R218 ;  /* 0x0000002004077824 */ /* 0x020fe400078e02da */
[----:B------:R-:W-:Y:S02]  /*2e940*/  IMAD R4, R10, UR4, RZ ;  /* 0x000000040a047c24 */ /* 0x000fe4000f8e02ff */
[----:B------:R-:W-:Y:S02]  /*2e950*/  IMAD.IADD R9, R210, 0x1, R7 ;  /* 0x00000001d2097824 */ /* 0x000fe400078e0207 */
[----:B------:R-:W-:Y:S01]  /*2e960*/  IMAD R7, R211, UR5, R4 ;  /* 0x00000005d3077c24 */ /* 0x000fe2000f8e0204 */
[----:B------:R-:W-:Y:S01]  /*2e970*/  ULDC.64 UR4, c[0x0][0xbf0] ;  /* 0x0002fc0000047ab9 */ /* 0x000fe20000000a00 */
[----:B--2---:R-:W-:-:S04]  /*2e980*/  @P2 IMAD.HI.U32 R0, R9, R18, RZ ;  /* 0x0000001209002227 */ /* 0x004fc800078e00ff */
[----:B------:R-:W-:Y:S01]  /*2e990*/  IMAD.MOV.U32 R5, RZ, RZ, R9 ;  /* 0x000000ffff057224 */ /* 0x000fe200078e0009 */
[----:B---3--:R-:W-:Y:S01]  /*2e9a0*/  @P2 SHF.R.U32.HI R5, RZ, R21, R0 ;  /* 0x00000015ff052219 */ /* 0x008fe20000011600 */
[----:B------:R-:W-:Y:S02]  /*2e9b0*/  IMAD R4, R12, UR4, RZ ;  /* 0x000000040c047c24 */ /* 0x000fe4000f8e02ff */
[----:B------:R-:W-:Y:S01]  /*2e9c0*/  IMAD.IADD R3, R3, 0x1, R7 ;  /* 0x0000000103037824 */ /* 0x000fe200078e0207 */
[----:B------:R-:W-:Y:S01]  /*2e9d0*/  SHF.R.S32.HI R0, RZ, 0x1f, R5 ;  /* 0x0000001fff007819 */ /* 0x000fe20000011405 */
[C---:B------:R-:W-:Y:S02]  /*2e9e0*/  IMAD R7, R13.reuse, UR5, R4 ;  /* 0x000000050d077c24 */ /* 0x040fe4000f8e0204 */
[----:B------:R-:W-:Y:S01]  /*2e9f0*/  IMAD.WIDE.U32 R2, R13, UR4, R2 ;  /* 0x000000040d027c25 */ /* 0x000fe2000f8e0002 */
[----:B------:R-:W-:-:S03]  /*2ea00*/  ULDC.64 UR4, c[0x0][0xbe0] ;  /* 0x0002f80000047ab9 */ /* 0x000fc60000000a00 */
[----:B------:R-:W-:Y:S01]  /*2ea10*/  IMAD.MOV R4, RZ, RZ, -R5 ;  /* 0x000000ffff047224 */ /* 0x000fe200078e0a05 */
[----:B------:R-:W-:Y:S01]  /*2ea20*/  IADD3 R3, R3, R7, RZ ;  /* 0x0000000703037210 */ /* 0x000fe20007ffe0ff */
[----:B------:R-:W-:Y:S02]  /*2ea30*/  IMAD R0, R0, UR4, RZ ;  /* 0x0000000400007c24 */ /* 0x000fe4000f8e02ff */
[----:B------:R-:W-:Y:S02]  /*2ea40*/  IMAD R7, R19, R4, R9 ;  /* 0x0000000413077224 */ /* 0x000fe400078e0209 */
[C---:B------:R-:W-:Y:S02]  /*2ea50*/  IMAD R9, R5.reuse, UR5, R0 ;  /* 0x0000000505097c24 */ /* 0x040fe4000f8e0200 */
[----:B------:R-:W-:Y:S01]  /*2ea60*/  IMAD.WIDE.U32 R2, R5, UR4, R2 ;  /* 0x0000000405027c25 */ /* 0x000fe2000f8e0002 */
[----:B------:R-:W-:Y:S01]  /*2ea70*/  SHF.R.S32.HI R0, RZ, 0x1f, R7 ;  /* 0x0000001fff007819 */ /* 0x000fe20000011407 */
[----:B------:R-:W-:-:S02]  /*2ea80*/  ULDC.64 UR4, c[0x0][0xbd8] ;  /* 0x0002f60000047ab9 */ /* 0x000fc40000000a00 */
        /* <DEDUP_REMOVED lines=12> */
.L_x_4230:
        /* <DEDUP_REMOVED lines=22> */
.L_x_4022:
[----:B------:R-:W-:Y:S05]  /*2ecb0*/  BSYNC B1 ;  /* 0x0000000000017941 */ /* 0x000fea0003800000 */
.L_x_4021:
[----:B------:R-:W-:-:S03]  /*2ecc0*/  UMOV UR4, 0xffffffff ;  /* 0xffffffff00047882 */ /* 0x000fc60000000000 */
[----:B------:R-:W-:Y:S05]  /*2ecd0*/  BRA.DIV UR4, `(.L_x_4023) ;  /* 0x0000009a043c7947 */ /* 0x000fea000b800000 */
[----:B--2---:R2:W0:Y:S04]  /*2ece0*/  SHFL.IDX PT, R0, R3, 0x1, 0x181f ;  /* 0x00381f0003007f89 */ /* 0x00442800000e0000 */
[----:B---3--:R2:W3:Y:S02]  /*2ecf0*/  SHFL.IDX PT, R14, R2, 0x1, 0x181f ;  /* 0x00381f00020e7f89 */ /* 0x0084e400000e0000 */
.L_x_4234:
        /* <DEDUP_REMOVED lines=21> */
.L_x_4025:
[----:B------:R-:W-:Y:S05]  /*2ee50*/  BSYNC B1 ;  /* 0x0000000000017941 */ /* 0x000fea0003800000 */
.L_x_4024:
[----:B------:R-:W-:-:S03]  /*2ee60*/  UMOV UR4, 0xffffffff ;  /* 0xffffffff00047882 */ /* 0x000fc60000000000 */
[----:B------:R-:W-:Y:S05]  /*2ee70*/  BRA.DIV UR4, `(.L_x_4026) ;  /* 0x0000009a041c7947 */ /* 0x000fea000b800000 */
[----:B0-----:R0:W0:Y:S04]  /*2ee80*/  SHFL.IDX PT, R0, R3, 0x2, 0x181f ;  /* 0x00581f0003007f89 */ /* 0x00102800000e0000 */
[----:B---3--:R3:W0:Y:S02]  /*2ee90*/  SHFL.IDX PT, R14, R2, 0x2, 0x181f ;  /* 0x00581f00020e7f89 */ /* 0x00862400000e0000 */
.L_x_4238:
        /* <DEDUP_REMOVED lines=21> */
.L_x_4028:
[----:B------:R-:W-:Y:S05]  /*2eff0*/  BSYNC B1 ;  /* 0x0000000000017941 */ /* 0x000fea0003800000 */
.L_x_4027:
[----:B------:R-:W-:-:S03]  /*2f000*/  UMOV UR4, 0xffffffff ;  /* 0xffffffff00047882 */ /* 0x000fc60000000000 */
[----:B------:R-:W-:Y:S05]  /*2f010*/  BRA.DIV UR4, `(.L_x_4029) ;  /* 0x0000009604fc7947 */ /* 0x000fea000b800000 */
[----:B0-----:R0:W0:Y:S04]  /*2f020*/  SHFL.IDX PT, R0, R3, 0x3, 0x181f ;  /* 0x00781f0003007f89 */ /* 0x00102800000e0000 */
[----:B------:R0:W0:Y:S02]  /*2f030*/  SHFL.IDX PT, R14, R2, 0x3, 0x181f ;  /* 0x00781f00020e7f89 */ /* 0x00002400000e0000 */
.L_x_4242:
        /* <DEDUP_REMOVED lines=20> */
.L_x_4016:
[----:B------:R-:W-:Y:S05]  /*2f180*/  BSYNC B0 ;  /* 0x0000000000007941 */ /* 0x000fea0003800000 */
.L_x_4007:
[----:B------:R-:W-:Y:S02]  /*2f190*/  ULDC UR4, c[0x0][0xd3c] ;  /* 0x00034f0000047ab9 */ /* 0x000fe40000000800 */
[----:B-1----:R-:W-:-:S13]  /*2f1a0*/  ISETP.GE.AND P0, PT, R127, UR4, PT ;  /* 0x000000047f007c0c */ /* 0x002fda000bf06270 */
[----:B------:R-:W-:Y:S05]  /*2f1b0*/  @!P0 BRA `(.L_x_4030) ;  /* 0xfffffd20002c8947 */ /* 0x000fea000383ffff */
[----:B------:R-:W-:Y:S05]  /*2f1c0*/  BRA `(.L_x_3800) ;  /* 0x0000007c00ac7947 */ /* 0x000fea0003800000 */
.L_x_3798:
        /* <DEDUP_REMOVED lines=16> */
.L_x_4031:
        /* <DEDUP_REMOVED lines=42> */
.L_x_4037:
        /* <DEDUP_REMOVED lines=12> */
.L_x_4036:
[----:B------:R-:W-:Y:S05]  /*2f630*/  BSYNC B0 ;  /* 0x0000000000007941 */ /* 0x000fea0003800000 */
.L_x_4035:
        /* <DEDUP_REMOVED lines=20> */
.L_x_4033:
        /* <DEDUP_REMOVED lines=20> */
.L_x_4038:
        /* <DEDUP_REMOVED lines=9> */
[----:B------:R-:W-:Y:S01]  /*2f950*/  IMAD.HI.U32 R2, R3, R11, R2 ;  /* 0x0000000b03027227 */ /* 0x000fe200078e0002 */
[----:B------:R-:W-:-:S03]  /*2f960*/  MOV R3, R6 ;  /* 0x0000000600037202 */ /* 0x000fc60000000f00 */
        /* <DEDUP_REMOVED lines=29> */
[----:B------:R-:W-:Y:S01]  /*2fb40*/  IMAD.HI.U32 R2, R3, R7, R2 ;  /* 0x0000000703027227 */ /* 0x000fe200078e0002 */
[----:B------:R-:W-:-:S05]  /*2fb50*/  IADD3 R3, RZ, -R10, RZ ;  /* 0x8000000aff037210 */ /* 0x000fca0007ffe0ff */
        /* <DEDUP_REMOVED lines=17> */
.L_x_4034:
[----:B------:R-:W-:Y:S02]  /*2fc70*/  IMAD.MOV.U32 R17, RZ, RZ, RZ ;  /* 0x000000ffff117224 */ /* 0x000fe400078e00ff */
[----:B------:R-:W-:Y:S02]  /*2fc80*/  IMAD.U32 R16, RZ, RZ, UR6 ;  /* 0x00000006ff107e24 */ /* 0x000fe4000f8e00ff */
[----:B------:R-:W-:-:S07]  /*2fc90*/  IMAD.MOV.U32 R18, RZ, RZ, RZ ;  /* 0x000000ffff127224 */ /* 0x000fce00078e00ff */
.L_x_4039:
[----:B------:R-:W-:-:S13]  /*2fca0*/  ISETP.NE.AND P0, PT, R5, RZ, PT ;  /* 0x000000ff0500720c */ /* 0x000fda0003f05270 */
[----:B------:R-:W0:Y:S01]  /*2fcb0*/  @!P0 S2R R3, SR_CgaCtaId ;  /* 0x0000000000038919 */ /* 0x000e220000008800 */
[----:B------:R-:W-:-:S04]  /*2fcc0*/  @!P0 MOV R0, 0x400 ;  /* 0x0000040000008802 */ /* 0x000fc80000000f00 */
[----:B0-----:R-:W-:-:S05]  /*2fcd0*/  @!P0 LEA R0, R3, R0, 0x18 ;  /* 0x0000000003008211 */ /* 0x001fca00078ec0ff */
[----:B------:R0:W-:Y:S01]  /*2fce0*/  @!P0 STS.128 [R0+0x324d0], R16 ;  /* 0x0324d01000008388 */ /* 0x0001e20000000c00 */
[----:B------:R-:W-:Y:S06]  /*2fcf0*/  BAR.ARV 0x5, 0x180 ;  /* 0x0146000000007b1d */ /* 0x000fec0000002000 */
.L_x_4032:
[----:B------:R2:W-:Y:S01]  /*2fd00*/  STL [R1+0x48c], RZ ;  /* 0x00048cff01007387 */ /* 0x0005e20000100800 */
[----:B------:R-:W-:Y:S01]  /*2fd10*/  ULDC UR4, c[0x0][0xd3c] ;  /* 0x00034f0000047ab9 */ /* 0x000fe20000000800 */
[----:B------:R-:W-:Y:S01]  /*2fd20*/  MOV R27, 0x1 ;  /* 0x00000001001b7802 */ /* 0x000fe20000000f00 */
[----:B------:R-:W-:Y:S01]  /*2fd30*/  IMAD.MOV.U32 R25, RZ, RZ, RZ ;  /* 0x000000ffff197224 */ /* 0x000fe200078e00ff */
[----:B-1----:R-:W-:-:S13]  /*2fd40*/  ISETP.GE.AND P0, PT, R19, UR4, PT ;  /* 0x0000000413007c0c */ /* 0x002fda000bf06270 */
[----:B--2---:R-:W-:Y:S05]  /*2fd50*/  @P0 BRA `(.L_x_4040) ;  /* 0x0000006c00ec0947 */ /* 0x004fea0003800000 */
[----:B------:R-:W1:Y:S01]  /*2fd60*/  S2R R5, SR_TID.X ;  /* 0x0000000000057919 */ /* 0x000e620000002100 */
[----:B------:R-:W2:Y:S01]  /*2fd70*/  S2UR UR5, SR_CgaCtaId ;  /* 0x00000000000579c3 */ /* 0x000ea20000008800 */
[----:B------:R-:W-:Y:S01]  /*2fd80*/  UMOV UR4, 0x400 ;  /* 0x0000040000047882 */ /* 0x000fe20000000000 */
[----:B------:R-:W-:Y:S01]  /*2fd90*/  BSSY B8, `(.L_x_4040) ;  /* 0x00006f7000087945 */ /* 0x000fe20003800000 */
[----:B------:R3:W-:Y:S01]  /*2fda0*/  STL [R1+0x48c], RZ ;  /* 0x00048cff01007387 */ /* 0x0007e20000100800 */
[----:B------:R-:W-:Y:S01]  /*2fdb0*/  IMAD.MOV.U32 R28, RZ, RZ, 0x1 ;  /* 0x00000001ff1c7424 */ /* 0x000fe200078e00ff */
[----:B------:R-:W-:Y:S01]  /*2fdc0*/  CS2R R24, SRZ ;  /* 0x0000000000187805 */ /* 0x000fe2000001ff00 */
[----:B------:R-:W-:Y:S01]  /*2fdd0*/  IMAD.MOV.U32 R27, RZ, RZ, 0x1 ;  /* 0x00000001ff1b7424 */ /* 0x000fe200078e00ff */
[----:B------:R-:W-:Y:S01]  /*2fde0*/  ULDC.64 UR42, c[0x0][0x198] ;  /* 0x00006600002a7ab9 */ /* 0x000fe20000000a00 */
[----:B------:R-:W-:Y:S01]  /*2fdf0*/  ULOP3.LUT UR40, UR38, 0x2, URZ, 0xfc, !UPT ;  /* 0x0000000226287892 */ /* 0x000fe2000f8efc3f */
[----:B------:R-:W-:Y:S01]  /*2fe00*/  ULDC UR39, c[0x0][0xc] ;  /* 0x0000030000277ab9 */ /* 0x000fe20000000800 */
[----:B--2---:R-:W-:-:S06]  /*2fe10*/  ULEA UR4, UR5, UR4, 0x18 ;  /* 0x0000000405047291 */ /* 0x004fcc000f8ec03f */
[----:B------:R-:W-:Y:S01]  /*2fe20*/  IMAD.U32 R23, RZ, RZ, UR4 ;  /* 0x00000004ff177e24 */ /* 0x000fe2000f8e00ff */
[C---:B-1----:R-:W-:Y:S01]  /*2fe30*/  LOP3.LUT R4, R5.reuse, 0x7f, RZ, 0xc0, !PT ;  /* 0x0000007f05047812 */ /* 0x042fe200078ec0ff */
[----:B0-----:R-:W-:-:S04]  /*2fe40*/  IMAD.SHL.U32 R0, R5, 0x8, RZ ;  /* 0x0000000805007824 */ /* 0x001fc800078e00ff */
[----:B------:R-:W-:Y:S01]  /*2fe50*/  IMAD.SHL.U32 R32, R4, 0x8, RZ ;  /* 0x0000000804207824 */ /* 0x000fe200078e00ff */
[C---:B------:R-:W-:Y:S02]  /*2fe60*/  LOP3.LUT R2, R0.reuse, 0x1f8, RZ, 0xc0, !PT ;  /* 0x000001f800027812 */ /* 0x040fe400078ec0ff */
[----:B------:R-:W-:Y:S02]  /*2fe70*/  LOP3.LUT R0, R0, 0x38, RZ, 0xc0, !PT ;  /* 0x0000003800007812 */ /* 0x000fe400078ec0ff */
[----:B------:R-:W-:Y:S01]  /*2fe80*/  LOP3.LUT R3, R2, 0x38, R5, 0x78, !PT ;  /* 0x0000003802037812 */ /* 0x000fe200078e7805 */
[----:B------:R-:W-:-:S03]  /*2fe90*/  IMAD.SHL.U32 R2, R5, 0x10, RZ ;  /* 0x0000001005027824 */ /* 0x000fc600078e00ff */
[----:B------:R-:W-:Y:S02]  /*2fea0*/  LOP3.LUT R32, R3, 0x200, R32, 0xf8, !PT ;  /* 0x0000020003207812 */ /* 0x000fe400078ef820 */
[----:B------:R-:W-:-:S03]  /*2feb0*/  SHF.R.U32.HI R3, RZ, 0x3, R4 ;  /* 0x00000003ff037819 */ /* 0x000fc60000011604 */
[----:B------:R-:W-:Y:S01]  /*2fec0*/  IMAD R26, R32, 0x2, R23 ;  /* 0x00000002201a7824 */ /* 0x000fe200078e0217 */
[----:B------:R-:W-:Y:S02]  /*2fed0*/  LOP3.LUT R2, R3, 0x70, R2, 0xf8, !PT ;  /* 0x0000007003027812 */ /* 0x000fe400078ef802 */
[C---:B------:R-:W-:Y:S02]  /*2fee0*/  LOP3.LUT R3, R0.reuse, 0x40, RZ, 0xfc, !PT ;  /* 0x0000004000037812 */ /* 0x040fe400078efcff */
[C---:B------:R-:W-:Y:S02]  /*2fef0*/  LOP3.LUT R2, R0.reuse, 0x80, RZ, 0xfc, !PT ;  /* 0x0000008000027812 */ /* 0x040fe400078efcff */
[----:B---3--:R-:W-:-:S07]  /*2ff00*/  LOP3.LUT R0, R0, 0xc0, RZ, 0xfc, !PT ;  /* 0x000000c000007812 */ /* 0x008fce00078efcff */
.L_x_4161:
[----:B------:R-:W-:Y:S05]  /*2ff10*/  YIELD ;  /* 0x0000000000007946 */ /* 0x000fea0003800000 */
[----:B------:R-:W-:Y:S01]  /*2ff20*/  ULDC.64 UR4, c[0x0][0xb20] ;  /* 0x0002c80000047ab9 */ /* 0x000fe20000000a00 */
[----:B------:R-:W-:Y:S01]  /*2ff30*/  IMAD.MOV.U32 R33, RZ, RZ, RZ ;  /* 0x000000ffff217224 */ /* 0x000fe200078e00ff */
[----:B------:R-:W-:Y:S01]  /*2ff40*/  ISETP.NE.U32.AND P0, PT, RZ, UR4, PT ;  /* 0x00000004ff007c0c */ /* 0x000fe2000bf05070 */
[----:B--23--:R-:W0:Y:S01]  /*2ff50*/  LDC.64 R4, c[0x0][0xaf8] ;  /* 0x0002be00ff047b82 */ /* 0x00ce220000000a00 */
[----:B------:R-:W-:Y:S01]  /*2ff60*/  IMAD.MOV.U32 R8, RZ, RZ, RZ ;  /* 0x000000ffff087224 */ /* 0x000fe200078e00ff */
[----:B------:R-:W-:Y:S01]  /*2ff70*/  ULDC.64 UR6, c[0x0][0xb08] ;  /* 0x0002c20000067ab9 */ /* 0x000fe20000000a00 */
[----:B------:R-:W-:Y:S01]  /*2ff80*/  ISETP.NE.AND.EX P0, PT, RZ, UR5, PT, P0 ;  /* 0x00000005ff007c0c */ /* 0x000fe2000bf05300 */
[----:B------:R-:W-:-:S12]  /*2ff90*/  ULDC.64 UR4, c[0x0][0xb10] ;  /* 0x0002c40000047ab9 */ /* 0x000fd80000000a00 */
[----:B-1----:R-:W1:Y:S02]  /*2ffa0*/  @P0 LDC.64 R2, c[0x0][0xb20] ;  /* 0x0002c800ff020b82 */ /* 0x002e640000000a00 */
[----:B-1----:R-:W-:-:S05]  /*2ffb0*/  @P0 IMAD.WIDE R2, R19, 0x4, R2 ;  /* 0x0000000413020825 */ /* 0x002fca00078e0202 */
[----:B------:R1:W5:Y:S01]  /*2ffc0*/  @P0 LDG.E R33, desc[UR44][R2.64] ;  /* 0x0000002c02210981 */ /* 0x000362000c1e1900 */
[----:B------:R-:W-:Y:S01]  /*2ffd0*/  ISETP.NE.U32.AND P0, PT, RZ, UR4, PT ;  /* 0x00000004ff007c0c */ /* 0x000fe2000bf05070 */
[----:B0-----:R-:W-:Y:S01]  /*2ffe0*/  IMAD.WIDE R4, R19, 0x4, R4 ;  /* 0x0000000413047825 */ /* 0x001fe200078e0204 */
[----:B------:R-:W-:Y:S02]  /*2fff0*/  ISETP.NE.U32.AND P1, PT, RZ, UR6, PT ;  /* 0x00000006ff007c0c */ /* 0x000fe4000bf25070 */
[----:B------:R-:W-:Y:S01]  /*30000*/  ISETP.NE.AND.EX P2, PT, RZ, UR5, PT, P0 ;  /* 0x00000005ff007c0c */ /* 0x000fe2000bf45300 */
[----:B------:R-:W-:Y:S01]  /*30010*/  ULDC.64 UR4, c[0x0][0xaf8] ;  /* 0x0002be0000047ab9 */ /* 0x000fe20000000a00 */
[----:B------:R-:W-:Y:S02]  /*30020*/  ISETP.NE.AND.EX P1, PT, RZ, UR7, PT, P1 ;  /* 0x00000007ff007c0c */ /* 0x000fe4000bf25310 */
[----:B------:R-:W-:Y:S01]  /*30030*/  ISETP.NE.U32.AND P0, PT, RZ, UR4, PT ;  /* 0x00000004ff007c0c */ /* 0x000fe2000bf05070 */
[----:B-1----:R-:W0:Y:S01]  /*30040*/  LDC.64 R2, c[0x0][0xb08] ;  /* 0x0002c200ff027b82 */ /* 0x002e220000000a00 */
[----:B------:R-:W-:-:S02]  /*30050*/  MOV R0, RZ ;  /* 0x000000ff00007202 */ /* 0x000fc40000000f00 */
        /* <DEDUP_REMOVED lines=8> */
[----:B0-----:R-:W-:Y:S01]  /*300e0*/  IMAD.U32 R8, RZ, RZ, UR4 ;  /* 0x00000004ff087e24 */ /* 0x001fe2000f8e00ff */
        /* <DEDUP_REMOVED lines=13> */
[----:B----4-:R-:W-:Y:S06]  /*301c0*/  @P2 BRA `(.L_x_4041) ;  /* 0x0000000000142947 */ /* 0x010fec0003800000 */
[----:B------:R-:W-:Y:S05]  /*301d0*/  @!P0 BRA `(.L_x_4041) ;  /* 0x0000000000108947 */ /* 0x000fea0003800000 */
[----:B0-----:R-:W2:Y:S04]  /*301e0*/  LDG.E R8, desc[UR44][R4.64] ;  /* 0x0000002c04087981 */ /* 0x001ea8000c1e1900 */
[----:B------:R-:W2:Y:S02]  /*301f0*/  LDG.E R7, desc[UR44][R4.64+0x4] ;  /* 0x0000042c04077981 */ /* 0x000ea4000c1e1900 */
[----:B--2---:R-:W-:-:S05]  /*30200*/  IMAD.IADD R13, R7, 0x1, -R8 ;  /* 0x00000001070d7824 */ /* 0x004fca00078e0a08 */
[----:B------:R1:W-:Y:S02]  /*30210*/  STL [R1+0x454], R13 ;  /* 0x0004540d01007387 */ /* 0x0003e40000100800 */
.L_x_4041:
        /* <DEDUP_REMOVED lines=8> */
.L_x_4042:
        /* <DEDUP_REMOVED lines=9> */
.L_x_4043:
[----:B--2---:R-:W2:Y:S01]  /*30330*/  @P1 LDG.E R5, desc[UR44][R2.64] ;  /* 0x0000002c02051981 */ /* 0x004ea2000c1e1900 */
[----:B------:R-:W3:Y:S03]  /*30340*/  LDC R7, c[0x0][0x448] ;  /* 0x00011200ff077b82 */ /* 0x000ee60000000800 */
[----:B------:R4:W2:Y:S01]  /*30350*/  @P1 LDG.E R4, desc[UR44][R2.64+0x4] ;  /* 0x0000042c02041981 */ /* 0x0008a2000c1e1900 */
[----:B------:R-:W-:Y:S02]  /*30360*/  IMAD.SHL.U32 R36, R17, 0x80, RZ ;  /* 0x0000008011247824 */ /* 0x000fe400078e00ff */
[----:B-----5:R-:W-:Y:S02]  /*30370*/  IMAD.IADD R10, R10, 0x1, -R33 ;  /* 0x000000010a0a7824 */ /* 0x020fe400078e0a21 */
[----:B----4-:R-:W4:Y:S01]  /*30380*/  LDC.64 R2, c[0x0][0xad8] ;  /* 0x0002b600ff027b82 */ /* 0x010f220000000a00 */
[----:B---3--:R-:W-:Y:S01]  /*30390*/  ISETP.NE.AND P2, PT, R7, 0x1, PT ;  /* 0x000000010700780c */ /* 0x008fe20003f45270 */
[----:B------:R-:W-:-:S12]  /*303a0*/  VIADD R7, R36, 0x7f ;  /* 0x0000007f24077836 */ /* 0x000fd80000000000 */
[----:B0-----:R-:W0:Y:S01]  /*303b0*/  @P2 LDC R8, c[0x0][0x44c] ;  /* 0x00011300ff082b82 */ /* 0x001e220000000800 */
[----:B----4-:R-:W-:-:S07]  /*303c0*/  ISETP.GE.AND P3, PT, R3, 0x1, PT ;  /* 0x000000010300780c */ /* 0x010fce0003f66270 */
[----:B------:R-:W3:Y:S01]  /*303d0*/  @P2 LDC R9, c[0x0][0x450] ;  /* 0x00011400ff092b82 */ /* 0x000ee20000000800 */
[----:B--2---:R-:W-:Y:S02]  /*303e0*/  @P1 IMAD.IADD R6, R4, 0x1, -R5 ;  /* 0x0000000104061824 */ /* 0x004fe400078e0a05 */
[----:B0-----:R-:W-:-:S03]  /*303f0*/  @P2 IMAD.HI.U32 R4, R7, R8, RZ ;  /* 0x0000000807042227 */ /* 0x001fc600078e00ff */
[----:B------:R-:W-:Y:S02]  /*30400*/  IADD3 R17, R10, R6, RZ ;  /* 0x000000060a117210 */ /* 0x000fe40007ffe0ff */
[----:B---3--:R-:W-:Y:S02]  /*30410*/  @P2 SHF.R.U32.HI R7, RZ, R9, R4 ;  /* 0x00000009ff072219 */ /* 0x008fe40000011604 */
[C---:B------:R-:W-:Y:S01]  /*30420*/  IADD3 R8, R17.reuse, 0x1, -R13 ;  /* 0x0000000111087810 */ /* 0x040fe20007ffe80d */
[----:B------:R-:W-:-:S04]  /*30430*/  VIADD R4, R17, 0x5f ;  /* 0x0000005f11047836 */ /* 0x000fc80000000000 */
[----:B------:R-:W-:-:S04]  /*30440*/  IMAD.HI R4, R4, 0x2aaaaaab, RZ ;  /* 0x2aaaaaab04047827 */ /* 0x000fc800078e02ff */
[----:B------:R-:W-:Y:S01]  /*30450*/  IMAD.IADD R7, R8, 0x1, R7 ;  /* 0x0000000108077824 */ /* 0x000fe200078e0207 */
[----:B------:R-:W-:-:S03]  /*30460*/  SHF.R.U32.HI R9, RZ, 0x1f, R4 ;  /* 0x0000001fff097819 */ /* 0x000fc60000011604 */
[----:B------:R-:W-:Y:S01]  /*30470*/  IMAD.IADD R2, R7, 0x1, R2 ;  /* 0x0000000107027824 */ /* 0x000fe200078e0202 */
        /* <DEDUP_REMOVED lines=13> */
.L_x_4046:
[----:B------:R-:W-:-:S13]  /*30550*/  ISETP.NE.AND P0, PT, R3, 0x1, PT ;  /* 0x000000010300780c */ /* 0x000fda0003f05270 */
[----:B------:R-:W0:Y:S02]  /*30560*/  @P0 LDC.64 R4, c[0x0][0xae0] ;  /* 0x0002b800ff040b82 */ /* 0x000e240000000a00 */
[----:B0-----:R-:W-:-:S05]  /*30570*/  @P0 IMAD.HI.U32 R4, R11, R4, RZ ;  /* 0x000000040b040227 */ /* 0x001fca00078e00ff */
[----:B------:R-:W-:-:S07]  /*30580*/  @P0 SHF.R.U32.HI R11, RZ, R5, R4 ;  /* 0x00000005ff0b0219 */ /* 0x000fce0000011604 */
.L_x_4047:
[----:B------:R-:W-:Y:S05]  /*30590*/  BSYNC B0 ;  /* 0x0000000000007941 */ /* 0x000fea0003800000 */
.L_x_4045:
[----:B------:R-:W-:-:S05]  /*305a0*/  IMAD R11, R11, R3, R3 ;  /* 0x000000030b0b7224 */ /* 0x000fca00078e0203 */
[----:B------:R-:W-:-:S07]  /*305b0*/  VIMNMX R2, R2, R11, PT ;  /* 0x0000000b02027248 */ /* 0x000fce0003fe0100 */
.L_x_4044:
[----:B------:R-:W0:Y:S01]  /*305c0*/  @P2 LDC R5, c[0x0][0x44c] ;  /* 0x00011300ff052b82 */ /* 0x000e220000000800 */
[----:B------:R-:W-:Y:S01]  /*305d0*/  IMAD.MOV.U32 R4, RZ, RZ, R36 ;  /* 0x000000ffff047224 */ /* 0x000fe200078e0024 */
[----:B------:R-:W-:Y:S01]  /*305e0*/  ULDC UR4, c[0x0][0xad4] ;  /* 0x0002b50000047ab9 */ /* 0x000fe20000000800 */
[----:B------:R-:W-:-:S05]  /*305f0*/  IMAD.IADD R7, R17, 0x1, -R13 ;  /* 0x0000000111077824 */ /* 0x000fca00078e0a0d */
[----:B------:R-:W2:Y:S01]  /*30600*/  @P2 LDC R12, c[0x0][0x450] ;  /* 0x00011400ff0c2b82 */ /* 0x000ea20000000800 */
[----:B0-----:R-:W-:-:S05]  /*30610*/  @P2 IMAD.HI.U32 R5, R36, R5, RZ ;  /* 0x0000000524052227 */ /* 0x001fca00078e00ff */
[----:B--2---:R-:W-:-:S05]  /*30620*/  @P2 SHF.R.U32.HI R4, RZ, R12, R5 ;  /* 0x0000000cff042219 */ /* 0x004fca0000011605 */
        /* <DEDUP_REMOVED lines=13> */
.L_x_4050:
[----:B------:R-:W-:-:S13]  /*30700*/  ISETP.NE.AND P0, PT, R3, 0x1, PT ;  /* 0x000000010300780c */ /* 0x000fda0003f05270 */
[----:B------:R-:W0:Y:S02]  /*30710*/  @P0 LDC.64 R4, c[0x0][0xae0] ;  /* 0x0002b800ff040b82 */ /* 0x000e240000000a00 */
[----:B0-----:R-:W-:-:S05]  /*30720*/  @P0 IMAD.HI.U32 R4, R12, R4, RZ ;  /* 0x000000040c040227 */ /* 0x001fca00078e00ff */
[----:B------:R-:W-:-:S07]  /*30730*/  @P0 SHF.R.U32.HI R12, RZ, R5, R4 ;  /* 0x00000005ff0c0219 */ /* 0x000fce0000011604 */
.L_x_4051:
[----:B------:R-:W-:Y:S05]  /*30740*/  BSYNC B0 ;  /* 0x0000000000007941 */ /* 0x000fea0003800000 */
.L_x_4049:
[----:B------:R-:W-:-:S05]  /*30750*/  IMAD R12, R12, R3, RZ ;  /* 0x000000030c0c7224 */ /* 0x000fca00078e02ff */
[----:B------:R-:W-:-:S07]  /*30760*/  VIMNMX R11, R11, R12, !PT ;  /* 0x0000000c0b0b7248 */ /* 0x000fce0007fe0100 */
.L_x_4048:
        /* <DEDUP_REMOVED lines=18> */
[----:B------:R-:W-:-:S05]  /*30890*/  @P0 IADD3 R4, R4, 0x5f, RZ ;  /* 0x0000005f04040810 */ /* 0x000fca0007ffe0ff */
        /* <DEDUP_REMOVED lines=12> */
[----:B------:R0:W2:Y:S02]  /*30960*/  SHFL.IDX PT, R14, R3, RZ, 0x1f ;  /* 0x00001fff030e7589 */ /* 0x0000a400000e0000 */
.L_x_4245:
[----:B--2---:R-:W-:Y:S02]  /*30970*/  ISETP.NE.AND P0, PT, R14, RZ, PT ;  /* 0x000000ff0e00720c */ /* 0x004fe40003f05270 */
[----:B------:R-:W-:-:S11]  /*30980*/  PLOP3.LUT P6, PT, PT, PT, PT, 0x8, 0x0 ;  /* 0x000000000000781c */ /* 0x000fd60003fce170 */
[----:B------:R-:W-:Y:S05]  /*30990*/  @P0 BRA `(.L_x_4055) ;  /* 0x00000000000c0947 */ /* 0x000fea0003800000 */
[----:B------:R-:W-:-:S03]  /*309a0*/  UMOV UR4, 0xffffffff ;  /* 0xffffffff00047882 */ /* 0x000fc60000000000 */
[----:B------:R-:W-:Y:S05]  /*309b0*/  BRA.DIV UR4, `(.L_x_4056) ;  /* 0x0000008204107947 */ /* 0x000fea000b800000 */
[----:B------:R-:W-:-:S13]  /*309c0*/  ELECT P6, URZ, PT ;  /* 0x00000000003f782f */ /* 0x000fda00038c0000 */
.L_x_4055:
[----:B0-----:R-:W2:Y:S01]  /*309d0*/  LDL R3, [R1+0x48c] ;  /* 0x00048c0001037983 */ /* 0x001ea20000100800 */
[----:B------:R-:W-:Y:S01]  /*309e0*/  BSSY B1, `(.L_x_4057) ;  /* 0x0000008000017945 */ /* 0x000fe20003800000 */
[----:B--2---:R-:W-:-:S05]  /*309f0*/  VIADD R3, R3, 0x1 ;  /* 0x0000000103037836 */ /* 0x004fca0000000000 */
[----:B------:R-:W-:-:S04]  /*30a00*/  LEA.HI R6, R3, R3, RZ, 0x1 ;  /* 0x0000000303067211 */ /* 0x000fc800078f08ff */
[----:B------:R-:W-:-:S05]  /*30a10*/  LOP3.LUT R6, R6, 0xfffffffe, RZ, 0xc0, !PT ;  /* 0xfffffffe06067812 */ /* 0x000fca00078ec0ff */
[----:B------:R-:W-:-:S05]  /*30a20*/  IMAD.IADD R6, R3, 0x1, -R6 ;  /* 0x0000000103067824 */ /* 0x000fca00078e0a06 */
[----:B------:R-:W-:-:S04]  /*30a30*/  SHF.L.U32 R6, R6, 0x1f, RZ ;  /* 0x0000001f06067819 */ /* 0x000fc800000006ff */
[----:B------:R-:W0:Y:S02]  /*30a40*/  SYNCS.PHASECHK.TRANS64.TRYWAIT P0, [R23+URZ+0x32420], R6 ;  /* 0x03242006170075a7 */ /* 0x000e24000800017f */
[----:B0-----:R-:W-:Y:S05]  /*30a50*/  @!P0 BRA `(.L_x_4058) ;  /* 0x0000008000088947 */ /* 0x001fea0003800000 */
.L_x_4248:
[----:B------:R-:W-:Y:S05]  /*30a60*/  BSYNC B1 ;  /* 0x0000000000017941 */ /* 0x000fea0003800000 */
.L_x_4057:
[----:B------:R-:W-:Y:S04]  /*30a70*/  BSSY B1, `(.L_x_4059) ;  /* 0x000007b000017945 */ /* 0x000fe80003800000 */
[----:B------:R-:W-:Y:S05]  /*30a80*/  @!P6 BRA `(.L_x_4060) ;  /* 0x0000000400e4e947 */ /* 0x000fea0003800000 */
[----:B------:R-:W2:Y:S01]  /*30a90*/  S2R R3, SR_TID.X ;  /* 0x0000000000037919 */ /* 0x000ea20000002100 */
[----:B0-----:R-:W-:Y:S01]  /*30aa0*/  SHF.L.U32 R6, R28, 0x1f, RZ ;  /* 0x0000001f1c067819 */ /* 0x001fe200000006ff */
[----:B------:R-:W-:Y:S01]  /*30ab0*/  BSSY B2, `(.L_x_4061) ;  /* 0x0000006000027945 */ /* 0x000fe20003800000 */
[----:B--2---:R-:W-:Y:S01]  /*30ac0*/  LOP3.LUT R10, R3, 0x7f, RZ, 0xc0, !PT ;  /* 0x0000007f030a7812 */ /* 0x004fe200078ec0ff */
[----:B------:R-:W-:-:S03]  /*30ad0*/  IMAD R3, R24, 0x8, R23 ;  /* 0x0000000818037824 */ /* 0x000fc600078e0217 */
[----:B------:R-:W-:Y:S01]  /*30ae0*/  ISETP.NE.AND P1, PT, R10, RZ, PT ;  /* 0x000000ff0a00720c */ /* 0x000fe20003f25270 */
[----:B------:R-:W0:Y:S02]  /*30af0*/  SYNCS.PHASECHK.TRANS64.TRYWAIT P0, [R3+URZ+0x324a0], R6 ;  /* 0x0324a006030075a7 */ /* 0x000e24000800017f */
[----:B0-----:R-:W-:Y:S10]  /*30b00*/  @!P0 BRA `(.L_x_4062) ;  /* 0x0000007c00f08947 */ /* 0x001ff40003800000 */
.L_x_4249:
[----:B------:R-:W-:Y:S05]  /*30b10*/  BSYNC B2 ;  /* 0x0000000000027941 */ /* 0x000fea0003800000 */
.L_x_4061:
[----:B------:R-:W-:Y:S04]  /*30b20*/  BSSY B2, `(.L_x_4063) ;  /* 0x0000009000027945 */ /* 0x000fe80003800000 */
[----:B------:R-:W-:Y:S05]  /*30b30*/  @P1 BRA `(.L_x_4064) ;  /* 0x00000000001c1947 */ /* 0x000fea0003800000 */
[----:B------:R-:W2:Y:S02]  /*30b40*/  S2R R10, SR_TID.X ;  /* 0x00000000000a7919 */ /* 0x000ea40000002100 */
[----:B--2---:R-:W-:Y:S01]  /*30b50*/  LOP3.LUT R11, R10, 0x1f, RZ, 0xc0, !PT ;  /* 0x0000001f0a0b7812 */ /* 0x004fe200078ec0ff */
[----:B------:R-:W-:-:S03]  /*30b60*/  IMAD.MOV.U32 R10, RZ, RZ, 0x3000 ;  /* 0x00003000ff0a7424 */ /* 0x000fc600078e00ff */
[----:B------:R-:W-:Y:S01]  /*30b70*/  ISETP.NE.AND P0, PT, R11, RZ, PT ;  /* 0x000000ff0b00720c */ /* 0x000fe20003f05270 */
[----:B------:R2:W-:-:S12]  /*30b80*/  SYNCS.ARRIVE.TRANS64 RZ, [R3+URZ+0x32490], R10 ;  /* 0x0324900a03ff79a7 */ /* 0x0005d8000800003f */
[----:B--2---:R-:W-:Y:S05]  /*30b90*/  @!P0 BRA `(.L_x_4064) ;  /* 0x0000000000048947 */ /* 0x004fea0003800000 */
[----:B------:R-:W-:Y:S01]  /*30ba0*/  BPT.TRAP 0x1 ;  /* 0x000000040000795c */ /* 0x000fe20000300000 */
.L_x_4064:
[----:B------:R-:W-:Y:S05]  /*30bb0*/  BSYNC B2 ;  /* 0x0000000000027941 */ /* 0x000fea0003800000 */
.L_x_4063:
        /* <DEDUP_REMOVED lines=12> */
.L_x_4065:
        /* <DEDUP_REMOVED lines=9> */
[----:B--2---:R-:W-:Y:S05]  /*30d10*/  @P0 BRA.U.ANY `(.L_x_4065) ;  /* 0xfffffffd00d80947 */ /* 0x004fea000393ffff */
[----:B------:R-:W2:Y:S01]  /*30d20*/  SYNCS.PHASECHK.TRANS64.TRYWAIT P0, [R3+URZ+0x324c0], R6 ;  /* 0x0324c006030075a7 */ /* 0x000ea2000800017f */
[----:B------:R-:W-:Y:S04]  /*30d30*/  BSSY B2, `(.L_x_4066) ;  /* 0x0000002000027945 */ /* 0x000fe80003800000 */
[----:B--2---:R-:W-:Y:S05]  /*30d40*/  @!P0 BRA `(.L_x_4067) ;  /* 0x0000007c00748947 */ /* 0x004fea0003800000 */
.L_x_4250:
[----:B------:R-:W-:Y:S05]  /*30d50*/  BSYNC B2 ;  /* 0x0000000000027941 */ /* 0x000fea0003800000 */
.L_x_4066:
[----:B------:R-:W-:Y:S01]  /*30d60*/  BSSY B2, `(.L_x_4068) ;  /* 0x000000b000027945 */ /* 0x000fe20003800000 */
[----:B------:R-:W-:Y:S01]  /*30d70*/  IMAD.MOV.U32 R12, RZ, RZ, 0x0 ;  /* 0x00000000ff0c7424 */ /* 0x000fe200078e00ff */
[----:B-1----:R-:W-:Y:S02]  /*30d80*/  MOV R13, 0x12f00000 ;  /* 0x12f00000000d7802 */ /* 0x002fe40000000f00 */
[----:B------:R-:W-:Y:S05]  /*30d90*/  @P1 BRA `(.L_x_4069) ;  /* 0x00000000001c1947 */ /* 0x000fea0003800000 */
[----:B------:R-:W1:Y:S01]  /*30da0*/  S2R R11, SR_TID.X ;  /* 0x00000000000b7919 */ /* 0x000e620000002100 */
[----:B0-2---:R-:W-:-:S04]  /*30db0*/  IMAD.MOV.U32 R6, RZ, RZ, 0xc000 ;  /* 0x0000c000ff067424 */ /* 0x005fc800078e00ff */
[----:B------:R3:W-:Y:S01]  /*30dc0*/  SYNCS.ARRIVE.TRANS64 RZ, [R3+URZ+0x324b0], R6 ;  /* 0x0324b00603ff79a7 */ /* 0x0007e2000800003f */
[----:B-1----:R-:W-:-:S04]  /*30dd0*/  LOP3.LUT R11, R11, 0x1f, RZ, 0xc0, !PT ;  /* 0x0000001f0b0b7812 */ /* 0x002fc800078ec0ff */
[----:B------:R-:W-:-:S13]  /*30de0*/  ISETP.NE.AND P0, PT, R11, RZ, PT ;  /* 0x000000ff0b00720c */ /* 0x000fda0003f05270 */
[----:B---3--:R-:W-:Y:S05]  /*30df0*/  @!P0 BRA `(.L_x_4069) ;  /* 0x0000000000048947 */ /* 0x008fea0003800000 */
[----:B------:R-:W-:Y:S01]  /*30e00*/  BPT.TRAP 0x1 ;  /* 0x000000040000795c */ /* 0x000fe20000300000 */
.L_x_4069:
[----:B------:R-:W-:Y:S05]  /*30e10*/  BSYNC B2 ;  /* 0x0000000000027941 */ /* 0x000fea0003800000 */
.L_x_4068:
[----:B------:R-:W-:Y:S01]  /*30e20*/  R2UR UR10, R14 ;  /* 0x000000000e0a72ca */ /* 0x000fe200000e0000 */
[----:B0-2---:R-:W-:Y:S01]  /*30e30*/  IMAD R6, R24, 0xc000, R23 ;  /* 0x0000c00018067824 */ /* 0x005fe200078e0217 */
[----:B------:R-:W-:Y:S01]  /*30e40*/  R2UR UR6, R12 ;  /* 0x000000000c0672ca */ /* 0x000fe200000e0000 */
[----:B------:R-:W-:Y:S01]  /*30e50*/  UIADD3 UR4, UP0, UR42, 0x670, URZ ;  /* 0x000006702a047890 */ /* 0x000fe2000ff1e03f */
[----:B------:R-:W-:Y:S01]  /*30e60*/  R2UR UR7, R13 ;  /* 0x000000000d0772ca */ /* 0x000fe200000e0000 */
[----:B------:R-:W-:Y:S01]  /*30e70*/  VIADD R3, R3, 0x324b0 ;  /* 0x000324b003037836 */ /* 0x000fe20000000000 */
[----:B------:R-:W-:Y:S01]  /*30e80*/  PLOP3.LUT P0, PT, PT, PT, PT, 0x80, 0x0 ;  /* 0x000000000000781c */ /* 0x000fe20003f0f070 */
[----:B------:R-:W-:Y:S01]  /*30e90*/  VIADD R11, R6, 0x400 ;  /* 0x00000400060b7836 */ /* 0x000fe20000000000 */
[----:B------:R-:W-:-:S12]  /*30ea0*/  UIADD3.X UR5, URZ, UR43, URZ, UP0, !UPT ;  /* 0x0000002b3f057290 */ /* 0x000fd800087fe43f */
.L_x_4070:
        /* <DEDUP_REMOVED lines=15> */
.L_x_4071:
        /* <DEDUP_REMOVED lines=15> */
.L_x_4072:
        /* <DEDUP_REMOVED lines=15> */
.L_x_4073:
        /* <DEDUP_REMOVED lines=10> */
.L_x_4060:
[----:B------:R-:W-:Y:S05]  /*31220*/  BSYNC B1 ;  /* 0x0000000000017941 */ /* 0x000fea0003800000 */
.L_x_4059:
        /* <DEDUP_REMOVED lines=9> */
.L_x_4089:
[----:B------:R-:W-:Y:S05]  /*312c0*/  YIELD ;  /* 0x0000000000007946 */ /* 0x000fea0003800000 */
[----:B------:R-:W-:Y:S04]  /*312d0*/  BSSY B1, `(.L_x_4074) ;  /* 0x000007a000017945 */ /* 0x000fe80003800000 */
[----:B------:R-:W-:Y:S05]  /*312e0*/  @!P6 BRA `(.L_x_4075) ;  /* 0x0000000400e0e947 */ /* 0x000fea0003800000 */
[----:B------:R-:W2:Y:S01]  /*312f0*/  S2R R2, SR_TID.X ;  /* 0x0000000000027919 */ /* 0x000ea20000002100 */
[----:B------:R-:W-:Y:S01]  /*31300*/  IMAD R10, R24, 0x8, R23 ;  /* 0x00000008180a7824 */ /* 0x000fe200078e0217 */
[----:B------:R-:W-:Y:S01]  /*31310*/  BSSY B2, `(.L_x_4076) ;  /* 0x0000006000027945 */ /* 0x000fe20003800000 */
[----:B--2---:R-:W-:Y:S02]  /*31320*/  LOP3.LUT R3, R2, 0x7f, RZ, 0xc0, !PT ;  /* 0x0000007f02037812 */ /* 0x004fe400078ec0ff */
[----:B------:R-:W-:Y:S02]  /*31330*/  SHF.L.U32 R2, R28, 0x1f, RZ ;  /* 0x0000001f1c027819 */ /* 0x000fe400000006ff */
[----:B------:R-:W-:Y:S02]  /*31340*/  ISETP.NE.AND P2, PT, R3, RZ, PT ;  /* 0x000000ff0300720c */ /* 0x000fe40003f45270 */
[----:B------:R-:W2:Y:S02]  /*31350*/  SYNCS.PHASECHK.TRANS64.TRYWAIT P1, [R10+URZ+0x324a0], R2 ;  /* 0x0324a0020a0075a7 */ /* 0x000ea4000802017f */
[----:B--2---:R-:W-:Y:S09]  /*31360*/  @!P1 BRA `(.L_x_4077) ;  /* 0x0000007800009947 */ /* 0x004ff20003800000 */
.L_x_4251:
[----:B------:R-:W-:Y:S05]  /*31370*/  BSYNC B2 ;  /* 0x0000000000027941 */ /* 0x000fea0003800000 */
.L_x_4076:
[----:B------:R-:W-:Y:S04]  /*31380*/  BSSY B2, `(.L_x_4078) ;  /* 0x0000009000027945 */ /* 0x000fe80003800000 */
[----:B------:R-:W-:Y:S05]  /*31390*/  @P2 BRA `(.L_x_4079) ;  /* 0x00000000001c2947 */ /* 0x000fea0003800000 */
[----:B------:R-:W0:Y:S02]  /*313a0*/  S2R R3, SR_TID.X ;  /* 0x0000000000037919 */ /* 0x000e240000002100 */
[----:B0-----:R-:W-:Y:S01]  /*313b0*/  LOP3.LUT R6, R3, 0x1f, RZ, 0xc0, !PT ;  /* 0x0000001f03067812 */ /* 0x001fe200078ec0ff */
[----:B------:R-:W-:-:S03]  /*313c0*/  IMAD.MOV.U32 R3, RZ, RZ, 0x3000 ;  /* 0x00003000ff037424 */ /* 0x000fc600078e00ff */
[----:B------:R-:W-:Y:S01]  /*313d0*/  ISETP.NE.AND P1, PT, R6, RZ, PT ;  /* 0x000000ff0600720c */ /* 0x000fe20003f25270 */
[----:B------:R3:W-:-:S12]  /*313e0*/  SYNCS.ARRIVE.TRANS64 RZ, [R10+URZ+0x32490], R3 ;  /* 0x032490030aff79a7 */ /* 0x0007d8000800003f */
[----:B---3--:R-:W-:Y:S05]  /*313f0*/  @!P1 BRA `(.L_x_4079) ;  /* 0x0000000000049947 */ /* 0x008fea0003800000 */
[----:B------:R-:W-:Y:S01]  /*31400*/  BPT.TRAP 0x1 ;  /* 0x000000040000795c */ /* 0x000fe20000300000 */
.L_x_4079:
[----:B------:R-:W-:Y:S05]  /*31410*/  BSYNC B2 ;  /* 0x0000000000027941 */ /* 0x000fea0003800000 */
.L_x_4078:
[----:B0-----:R-:W-:Y:S01]  /*31420*/  MOV R6, RZ ;  /* 0x000000ff00067202 */ /* 0x001fe20000000f00 */
[----:B------:R-:W-:Y:S01]  /*31430*/  IMAD R3, R24, 0x3000, R23 ;  /* 0x0000300018037824 */ /* 0x000fe200078e0217 */
[----:B------:R-:W-:Y:S01]  /*31440*/  UIADD3 UR4, UP0, UR42, 0x570, URZ ;  /* 0x000005702a047890 */ /* 0x000fe2000ff1e03f */
[----:B------:R-:W-:Y:S01]  /*31450*/  PLOP3.LUT P1, PT, PT, PT, PT, 0x80, 0x0 ;  /* 0x000000000000781c */ /* 0x000fe20003f2f070 */
[----:B------:R-:W-:Y:S01]  /*31460*/  IMAD R12, R11, 0x60, R0 ;  /* 0x000000600b0c7824 */ /* 0x000fe200078e0200 */
[----:B------:R-:W-:Y:S01]  /*31470*/  R2UR UR10, R6 ;  /* 0x00000000060a72ca */ /* 0x000fe200000e0000 */
[----:B------:R-:W-:Y:S01]  /*31480*/  VIADD R3, R3, 0x1c400 ;  /* 0x0001c40003037836 */ /* 0x000fe20000000000 */
[----:B------:R-:W-:Y:S01]  /*31490*/  UIADD3.X UR5, URZ, UR43, URZ, UP0, !UPT ;  /* 0x0000002b3f057290 */ /* 0x000fe200087fe43f */
[----:B-1----:R-:W-:Y:S01]  /*314a0*/  VIADD R13, R10, 0x32490 ;  /* 0x000324900a0d7836 */ /* 0x002fe20000000000 */
[----:B------:R-:W-:Y:S01]  /*314b0*/  UMOV UR6, 0x0 ;  /* 0x0000000000067882 */ /* 0x000fe20000000000 */
[----:B------:R-:W-:-:S10]  /*314c0*/  UMOV UR7, 0x12f00000 ;  /* 0x12f0000000077882 */ /* 0x000fd40000000000 */
.L_x_4080:
        /* <DEDUP_REMOVED lines=10> */
[----:B------:R-:W0:Y:S01]  /*31570*/  SYNCS.PHASECHK.TRANS64.TRYWAIT P1, [R10+URZ+0x324c0], R2 ;  /* 0x0324c0020a0075a7 */ /* 0x000e22000802017f */
[----:B------:R-:W-:Y:S04]  /*31580*/  BSSY B2, `(.L_x_4081) ;  /* 0x0000002000027945 */ /* 0x000fe80003800000 */
[----:B0-----:R-:W-:Y:S05]  /*31590*/  @!P1 BRA `(.L_x_4082) ;  /* 0x0000007400889947 */ /* 0x001fea0003800000 */
.L_x_4252:
[----:B------:R-:W-:Y:S05]  /*315a0*/  BSYNC B2 ;  /* 0x0000000000027941 */ /* 0x000fea0003800000 */
.L_x_4081:
[----:B------:R-:W-:Y:S01]  /*315b0*/  BSSY B2, `(.L_x_4083) ;  /* 0x000000b000027945 */ /* 0x000fe20003800000 */
[----:B0-2---:R-:W-:Y:S02]  /*315c0*/  IMAD.MOV.U32 R2, RZ, RZ, 0x0 ;  /* 0x00000000ff027424 */ /* 0x005fe400078e00ff */
[----:B------:R-:W-:Y:S01]  /*315d0*/  IMAD.MOV.U32 R3, RZ, RZ, 0x12f00000 ;  /* 0x12f00000ff037424 */ /* 0x000fe200078e00ff */
[----:B------:R-:W-:Y:S06]  /*315e0*/  @P2 BRA `(.L_x_4084) ;  /* 0x00000000001c2947 */ /* 0x000fec0003800000 */
[----:B------:R-:W0:Y:S02]  /*315f0*/  S2R R13, SR_TID.X ;  /* 0x00000000000d7919 */ /* 0x000e240000002100 */
[----:B0-----:R-:W-:Y:S01]  /*31600*/  LOP3.LUT R14, R13, 0x1f, RZ, 0xc0, !PT ;  /* 0x0000001f0d0e7812 */ /* 0x001fe200078ec0ff */
[----:B------:R-:W-:-:S03]  /*31610*/  IMAD.MOV.U32 R13, RZ, RZ, 0xc000 ;  /* 0x0000c000ff0d7424 */ /* 0x000fc600078e00ff */
[----:B------:R-:W-:Y:S01]  /*31620*/  ISETP.NE.AND P1, PT, R14, RZ, PT ;  /* 0x000000ff0e00720c */ /* 0x000fe20003f25270 */
[----:B------:R0:W-:-:S12]  /*31630*/  SYNCS.ARRIVE.TRANS64 RZ, [R10+URZ+0x324b0], R13 ;  /* 0x0324b00d0aff79a7 */ /* 0x0001d8000800003f */
[----:B0-----:R-:W-:Y:S05]  /*31640*/  @!P1 BRA `(.L_x_4084) ;  /* 0x0000000000049947 */ /* 0x001fea0003800000 */
[----:B------:R-:W-:Y:S01]  /*31650*/  BPT.TRAP 0x1 ;  /* 0x000000040000795c */ /* 0x000fe20000300000 */
.L_x_4084:
[----:B------:R-:W-:Y:S05]  /*31660*/  BSYNC B2 ;  /* 0x0000000000027941 */ /* 0x000fea0003800000 */
.L_x_4083:
        /* <DEDUP_REMOVED lines=9> */
.L_x_4085:
        /* <DEDUP_REMOVED lines=15> */
.L_x_4086:
        /* <DEDUP_REMOVED lines=15> */
.L_x_4087:
        /* <DEDUP_REMOVED lines=15> */
.L_x_4088:
        /* <DEDUP_REMOVED lines=10> */
.L_x_4075:
[----:B------:R-:W-:Y:S05]  /*31a70*/  BSYNC B1 ;  /* 0x0000000000017941 */ /* 0x000fea0003800000 */
.L_x_4074:
        /* <DEDUP_REMOVED lines=8> */
.L_x_4053:
[----:B------:R-:W-:Y:S05]  /*31b00*/  BSYNC B0 ;  /* 0x0000000000007941 */ /* 0x000fea0003800000 */
.L_x_4052:
[----:B------:R-:W2:Y:S01]  /*31b10*/  LDC R0, c[0x0][0x448] ;  /* 0x00011200ff007b82 */ /* 0x000ea20000000800 */
[----:B------:R-:W-:Y:S01]  /*31b20*/  VIADD R5, R36, 0x7f ;  /* 0x0000007f24057836 */ /* 0x000fe20000000000 */
[----:B------:R-:W-:Y:S06]  /*31b30*/  @!P0 WARPSYNC.ALL ;  /* 0x0000000000008948 */ /* 0x000fec0003800000 */
[----:B------:R-:W3:Y:S08]  /*31b40*/  LDC.64 R2, c[0x0][0xad8] ;  /* 0x0002b600ff027b82 */ /* 0x000ef00000000a00 */
[----:B------:R-:W-:Y:S01]  /*31b50*/  @!P0 BAR.SYNC.DEFER_BLOCKING 0xc, 0x180 ;  /* 0x0306000000008b1d */ /* 0x000fe20000010000 */
[----:B--2---:R-:W-:-:S02]  /*31b60*/  ISETP.NE.AND P1, PT, R0, 0x1, PT ;  /* 0x000000010000780c */ /* 0x004fc40003f25270 */
[----:B---3--:R-:W-:-:S11]  /*31b70*/  ISETP.GE.AND P2, PT, R3, 0x1, PT ;  /* 0x000000010300780c */ /* 0x008fd60003f46270 */
[----:B------:R-:W2:Y:S08]  /*31b80*/  @P1 LDC R0, c[0x0][0x44c] ;  /* 0x00011300ff001b82 */ /* 0x000eb00000000800 */
[----:B------:R-:W3:Y:S01]  /*31b90*/  @P1 LDC R11, c[0x0][0x450] ;  /* 0x00011400ff0b1b82 */ /* 0x000ee20000000800 */
[----:B--2---:R-:W-:-:S05]  /*31ba0*/  @P1 IMAD.HI.U32 R0, R5, R0, RZ ;  /* 0x0000000005001227 */ /* 0x004fca00078e00ff */
[----:B---3--:R-:W-:-:S05]  /*31bb0*/  @P1 SHF.R.U32.HI R5, RZ, R11, R0 ;  /* 0x0000000bff051219 */ /* 0x008fca0000011600 */
        /* <DEDUP_REMOVED lines=9> */
[----:B------:R-:W2:Y:S02]  /*31c50*/  @P0 LDC.64 R4, c[0x0][0xae0] ;  /* 0x0002b800ff040b82 */ /* 0x000ea40000000a00 */
[----:B--2---:R-:W-:-:S05]  /*31c60*/  @P0 IMAD.HI.U32 R4, R11, R4, RZ ;  /* 0x000000040b040227 */ /* 0x004fca00078e00ff */
[----:B------:R-:W-:-:S04]  /*31c70*/  @P0 SHF.R.U32.HI R11, RZ, R5, R4 ;  /* 0x00000005ff0b0219 */ /* 0x000fc80000011604 */
[----:B------:R-:W-:Y:S01]  /*31c80*/  LOP3.LUT R0, RZ, R11, RZ, 0x33, !PT ;  /* 0x0000000bff007212 */ /* 0x000fe200078e33ff */
[----:B------:R-:W-:Y:S06]  /*31c90*/  BRA `(.L_x_4093) ;  /* 0x0000000000107947 */ /* 0x000fec0003800000 */
.L_x_4092:
[----:B------:R-:W-:-:S13]  /*31ca0*/  ISETP.NE.AND P0, PT, R3, 0x1, PT ;  /* 0x000000010300780c */ /* 0x000fda0003f05270 */
[----:B------:R-:W2:Y:S02]  /*31cb0*/  @P0 LDC.64 R4, c[0x0][0xae0] ;  /* 0x0002b800ff040b82 */ /* 0x000ea40000000a00 */
[----:B--2---:R-:W-:-:S05]  /*31cc0*/  @P0 IMAD.HI.U32 R4, R0, R4, RZ ;  /* 0x0000000400040227 */ /* 0x004fca00078e00ff */
[----:B------:R-:W-:-:S07]  /*31cd0*/  @P0 SHF.R.U32.HI R0, RZ, R5, R4 ;  /* 0x00000005ff000219 */ /* 0x000fce0000011604 */
.L_x_4093:
[----:B------:R-:W-:Y:S05]  /*31ce0*/  BSYNC B0 ;  /* 0x0000000000007941 */ /* 0x000fea0003800000 */
.L_x_4091:
[----:B------:R-:W-:-:S05]  /*31cf0*/  IMAD R5, R0, R3, R3 ;  /* 0x0000000300057224 */ /* 0x000fca00078e0203 */
[----:B------:R-:W-:-:S07]  /*31d00*/  VIMNMX R2, R2, R5, PT ;  /* 0x0000000502027248 */ /* 0x000fce0003fe0100 */
.L_x_4090:
[----:B------:R-:W2:Y:S01]  /*31d10*/  @P1 LDC R5, c[0x0][0x44c] ;  /* 0x00011300ff051b82 */ /* 0x000ea20000000800 */
[----:B------:R-:W-:Y:S01]  /*31d20*/  VIADD R2, R2, 0x5f ;  /* 0x0000005f02027836 */ /* 0x000fe20000000000 */
[----:B------:R-:W-:Y:S01]  /*31d30*/  ULDC UR4, c[0x0][0xad4] ;  /* 0x0002b50000047ab9 */ /* 0x000fe20000000800 */
[----:B------:R-:W-:Y:S02]  /*31d40*/  IMAD.MOV.U32 R0, RZ, RZ, R36 ;  /* 0x000000ffff007224 */ /* 0x000fe400078e0024 */
[----:B------:R-:W-:-:S03]  /*31d50*/  IMAD.HI R2, R2, 0x2aaaaaab, RZ ;  /* 0x2aaaaaab02027827 */ /* 0x000fc600078e02ff */
[----:B------:R-:W3:Y:S01]  /*31d60*/  @P1 LDC R4, c[0x0][0x450] ;  /* 0x00011400ff041b82 */ /* 0x000ee20000000800 */
[----:B--2---:R-:W-:-:S05]  /*31d70*/  @P1 IMAD.HI.U32 R5, R36, R5, RZ ;  /* 0x0000000524051227 */ /* 0x004fca00078e00ff */
[----:B---3--:R-:W-:Y:S02]  /*31d80*/  @P1 SHF.R.U32.HI R0, RZ, R4, R5 ;  /* 0x00000004ff001219 */ /* 0x008fe40000011605 */
        /* <DEDUP_REMOVED lines=12> */
[----:B------:R-:W3:Y:S02]  /*31e50*/  @P0 LDC.64 R4, c[0x0][0xae0] ;  /* 0x0002b800ff040b82 */ /* 0x000ee40000000a00 */
[----:B---3--:R-:W-:-:S05]  /*31e60*/  @P0 IMAD.HI.U32 R4, R7, R4, RZ ;  /* 0x0000000407040227 */ /* 0x008fca00078e00ff */
[----:B------:R-:W-:-:S04]  /*31e70*/  @P0 SHF.R.U32.HI R7, RZ, R5, R4 ;  /* 0x00000005ff070219 */ /* 0x000fc80000011604 */
[----:B------:R-:W-:Y:S01]  /*31e80*/  LOP3.LUT R7, RZ, R7, RZ, 0x33, !PT ;  /* 0x00000007ff077212 */ /* 0x000fe200078e33ff */
[----:B------:R-:W-:Y:S06]  /*31e90*/  BRA `(.L_x_4097) ;  /* 0x0000000000107947 */ /* 0x000fec0003800000 */
.L_x_4096:
[----:B------:R-:W-:-:S13]  /*31ea0*/  ISETP.NE.AND P0, PT, R3, 0x1, PT ;  /* 0x000000010300780c */ /* 0x000fda0003f05270 */
[----:B------:R-:W3:Y:S02]  /*31eb0*/  @P0 LDC.64 R4, c[0x0][0xae0] ;  /* 0x0002b800ff040b82 */ /* 0x000ee40000000a00 */
[----:B---3--:R-:W-:-:S05]  /*31ec0*/  @P0 IMAD.HI.U32 R4, R7, R4, RZ ;  /* 0x0000000407040227 */ /* 0x008fca00078e00ff */
[----:B------:R-:W-:-:S07]  /*31ed0*/  @P0 SHF.R.U32.HI R7, RZ, R5, R4 ;  /* 0x00000005ff070219 */ /* 0x000fce0000011604 */
.L_x_4097:
[----:B------:R-:W-:Y:S05]  /*31ee0*/  BSYNC B0 ;  /* 0x0000000000007941 */ /* 0x000fea0003800000 */
.L_x_4095:
[----:B------:R-:W-:-:S05]  /*31ef0*/  IMAD R3, R7, R3, RZ ;  /* 0x0000000307037224 */ /* 0x000fca00078e02ff */
[----:B------:R-:W-:-:S07]  /*31f00*/  VIMNMX R0, R0, R3, !PT ;  /* 0x0000000300007248 */ /* 0x000fce0007fe0100 */
.L_x_4094:
[----:B------:R-:W-:Y:S01]  /*31f10*/  IMAD.HI R0, R0, 0x2aaaaaab, RZ ;  /* 0x2aaaaaab00007827 */ /* 0x000fe200078e02ff */
[----:B------:R-:W-:Y:S04]  /*31f20*/  BSSY B7, `(.L_x_4098) ;  /* 0x000041c000077945 */ /* 0x000fe80003800000 */
[----:B------:R-:W-:-:S04]  /*31f30*/  SHF.R.U32.HI R3, RZ, 0x1f, R0 ;  /* 0x0000001fff037819 */ /* 0x000fc80000011600 */
[----:B------:R-:W-:-:S04]  /*31f40*/  LEA.HI.SX32 R3, R0, R3, 0x1c ;  /* 0x0000000300037211 */ /* 0x000fc800078fe2ff */
[----:B------:R-:W-:-:S04]  /*31f50*/  VIMNMX R34, RZ, R3, !PT ;  /* 0x00000003ff227248 */ /* 0x000fc80007fe0100 */
[----:B------:R-:W-:-:S13]  /*31f60*/  ISETP.GT.AND P0, PT, R31, R34, PT ;  /* 0x000000221f00720c */ /* 0x000fda0003f04270 */
[----:B------:R-:W-:Y:S05]  /*31f70*/  @P0 BRA `(.L_x_4099) ;  /* 0x0000000000440947 */ /* 0x000fea0003800000 */
[----:B------:R-:W3:Y:S02]  /*31f80*/  S2R R2, SR_TID.X ;  /* 0x0000000000027919 */ /* 0x000ee40000002100 */
        /* <DEDUP_REMOVED lines=14> */
[----:B----4-:R-:W-:Y:S01]  /*32070*/  IADD3 R16, R0, UR39, R7 ;  /* 0x0000002700107c10 */ /* 0x010fe2000fffe007 */
[----:B------:R-:W-:Y:S06]  /*32080*/  BRA `(.L_x_4100) ;  /* 0x0000004000147947 */ /* 0x000fec0003800000 */
.L_x_4099:
        /* <DEDUP_REMOVED lines=8> */
[----:B------:R-:W-:Y:S02]  /*32110*/  IMAD.U32 R4, RZ, RZ, UR6 ;  /* 0x00000006ff047e24 */ /* 0x000fe4000f8e00ff */
[----:B------:R-:W3:Y:S01]  /*32120*/  LDC.64 R2, c[0x4][R2] ;  /* 0x0100000002027b82 */ /* 0x000ee20000000a00 */
[----:B------:R-:W-:Y:S02]  /*32130*/  IMAD.U32 R5, RZ, RZ, UR7 ;  /* 0x00000007ff057e24 */ /* 0x000fe4000f8e00ff */
[----:B0-----:R-:W-:Y:S02]  /*32140*/  IMAD.U32 R6, RZ, RZ, UR8 ;  /* 0x00000008ff067e24 */ /* 0x001fe4000f8e00ff */
[----:B------:R-:W-:-:S02]  /*32150*/  IMAD.U32 R7, RZ, RZ, UR9 ;  /* 0x00000009ff077e24 */ /* 0x000fc4000f8e00ff */
[----:B------:R-:W-:Y:S02]  /*32160*/  IMAD.U32 R10, RZ, RZ, UR4 ;  /* 0x00000004ff0a7e24 */ /* 0x000fe4000f8e00ff */
[----:B------:R-:W-:Y:S02]  /*32170*/  IMAD.U32 R11, RZ, RZ, UR5 ;  /* 0x00000005ff0b7e24 */ /* 0x000fe4000f8e00ff */
[----:B------:R-:W-:Y:S02]  /*32180*/  IMAD.MOV.U32 R8, RZ, RZ, 0x70 ;  /* 0x00000070ff087424 */ /* 0x000fe400078e00ff */
[----:B------:R-:W-:Y:S02]  /*32190*/  IMAD.MOV.U32 R12, RZ, RZ, 0x1 ;  /* 0x00000001ff0c7424 */ /* 0x000fe400078e00ff */
[----:B-1----:R-:W-:-:S07]  /*321a0*/  IMAD.MOV.U32 R13, RZ, RZ, RZ ;  /* 0x000000ffff0d7224 */ /* 0x002fce00078e00ff */
[----:B------:R-:W-:-:S07]  /*321b0*/  LEPC R20, `(.L_x_4102) ;  /* 0x000000001014794e */ /* 0x000fce0000000000 */
[----:B--23--:R-:W-:Y:S05]  /*321c0*/  CALL.ABS.NOINC R2 ;  /* 0x0000000002007343 */ /* 0x00cfea0003c00000 */
.L_x_4102:
[----:B------:R-:W-:Y:S05]  /*321d0*/  BSYNC B6 ;  /* 0x0000000000067941 */ /* 0x000fea0003800000 */
.L_x_4101:
        /* <DEDUP_REMOVED lines=8> */
[----:B------:R3:W4:Y:S01]  /*32260*/  LDC.64 R2, c[0x4][R29] ;  /* 0x010000001d027b82 */ /* 0x0007220000000a00 */
[----:B------:R-:W-:Y:S01]  /*32270*/  MOV R4, UR6 ;  /* 0x0000000600047c02 */ /* 0x000fe20008000f00 */
[----:B------:R-:W-:Y:S02]  /*32280*/  IMAD.U32 R5, RZ, RZ, UR7 ;  /* 0x00000007ff057e24 */ /* 0x000fe4000f8e00ff */
[----:B0-----:R-:W-:Y:S02]  /*32290*/  IMAD.U32 R6, RZ, RZ, UR8 ;  /* 0x00000008ff067e24 */ /* 0x001fe4000f8e00ff */
[----:B------:R-:W-:-:S02]  /*322a0*/  IMAD.U32 R7, RZ, RZ, UR9 ;  /* 0x00000009ff077e24 */ /* 0x000fc4000f8e00ff */
[----:B------:R-:W-:Y:S02]  /*322b0*/  IMAD.U32 R10, RZ, RZ, UR4 ;  /* 0x00000004ff0a7e24 */ /* 0x000fe4000f8e00ff */
[----:B------:R-:W-:Y:S02]  /*322c0*/  IMAD.U32 R11, RZ, RZ, UR5 ;  /* 0x00000005ff0b7e24 */ /* 0x000fe4000f8e00ff */
[----:B------:R-:W-:Y:S02]  /*322d0*/  IMAD.MOV.U32 R8, RZ, RZ, 0x70 ;  /* 0x00000070ff087424 */ /* 0x000fe400078e00ff */
[----:B------:R-:W-:Y:S02]  /*322e0*/  IMAD.MOV.U32 R12, RZ, RZ, 0x1 ;  /* 0x00000001ff0c7424 */ /* 0x000fe400078e00ff */
[----:B-1-3--:R-:W-:-:S07]  /*322f0*/  IMAD.MOV.U32 R13, RZ, RZ, RZ ;  /* 0x000000ffff0d7224 */ /* 0x00afce00078e00ff */
[----:B------:R-:W-:-:S07]  /*32300*/  LEPC R20, `(.L_x_4105) ;  /* 0x000000001014794e */ /* 0x000fce0000000000 */
[----:B--2-4-:R-:W-:Y:S05]  /*32310*/  CALL.ABS.NOINC R2 ;  /* 0x0000000002007343 */ /* 0x014fea0003c00000 */
.L_x_4105:
        /* <DEDUP_REMOVED lines=15> */
.L_x_4104:
[----:B------:R-:W-:Y:S05]  /*32410*/  BSYNC B6 ;  /* 0x0000000000067941 */ /* 0x000fea0003800000 */
.L_x_4103:
[----:B------:R-:W-:Y:S01]  /*32420*/  ULDC.64 UR4, c[0x0][0xaf0] ;  /* 0x0002bc0000047ab9 */ /* 0x000fe20000000a00 */
[----:B------:R-:W-:Y:S01]  /*32430*/  IMAD.MOV.U32 R30, RZ, RZ, R19 ;  /* 0x000000ffff1e7224 */ /* 0x000fe200078e0013 */
[----:B------:R-:W-:Y:S01]  /*32440*/  ISETP.NE.U32.AND P0, PT, RZ, UR4, PT ;  /* 0x00000004ff007c0c */ /* 0x000fe2000bf05070 */
[----:B------:R-:W3:Y:S01]  /*32450*/  S2R R20, SR_TID.X ;  /* 0x0000000000147919 */ /* 0x000ee20000002100 */
[----:B------:R-:W4:Y:S01]  /*32460*/  LDC R10, c[0x0][0x430] ;  /* 0x00010c00ff0a7b82 */ /* 0x000f220000000800 */
[----:B------:R-:W-:Y:S01]  /*32470*/  VIADD R0, R31, 0xffffffff ;  /* 0xffffffff1f007836 */ /* 0x000fe20000000000 */
[----:B------:R-:W-:Y:S01]  /*32480*/  ISETP.NE.AND.EX P0, PT, RZ, UR5, PT, P0 ;  /* 0x00000005ff007c0c */ /* 0x000fe2000bf05300 */
[----:B------:R-:W-:Y:S01]  /*32490*/  IMAD.MOV.U32 R11, RZ, RZ, RZ ;  /* 0x000000ffff0b7224 */ /* 0x000fe200078e00ff */
[----:B------:R-:W-:Y:S01]  /*324a0*/  LOP3.LUT R22, R22, 0xffffffdf, RZ, 0xc0, !PT ;  /* 0xffffffdf16167812 */ /* 0x000fe200078ec0ff */
[----:B------:R-:W-:-:S10]  /*324b0*/  ULDC UR4, c[0x0][0x320] ;  /* 0x0000c80000047ab9 */ /* 0x000fd40000000800 */
[----:B------:R-:W5:Y:S01]  /*324c0*/  @P0 LDC.64 R2, c[0x0][0xaf0] ;  /* 0x0002bc00ff020b82 */ /* 0x000f620000000a00 */
[----:B---3--:R-:W-:Y:S01]  /*324d0*/  LOP3.LUT R21, R20, 0x7f, RZ, 0xc0, !PT ;  /* 0x0000007f14157812 */ /* 0x008fe200078ec0ff */
[----:B-----5:R-:W-:-:S05]  /*324e0*/  @P0 IMAD.WIDE R2, R19, 0x4, R2 ;  /* 0x0000000413020825 */ /* 0x020fca00078e0202 */
[----:B------:R3:W5:Y:S01]  /*324f0*/  @P0 LDG.E R30, desc[UR44][R2.64] ;  /* 0x0000002c021e0981 */ /* 0x000762000c1e1900 */
[----:B----4-:R-:W-:Y:S01]  /*32500*/  ISETP.NE.AND P1, PT, R10, 0x1, PT ;  /* 0x000000010a00780c */ /* 0x010fe20003f25270 */
[----:B------:R-:W-:Y:S01]  /*32510*/  IMAD.SHL.U32 R20, R20, 0x10, RZ ;  /* 0x0000001014147824 */ /* 0x000fe200078e00ff */
[----:B------:R-:W-:-:S04]  /*32520*/  SHF.R.U32.HI R21, RZ, 0x3, R21 ;  /* 0x00000003ff157819 */ /* 0x000fc80000011615 */
[----:B------:R-:W-:-:S05]  /*32530*/  LOP3.LUT R20, R21, 0x70, R20, 0xf8, !PT ;  /* 0x0000007015147812 */ /* 0x000fca00078ef814 */
[----:B------:R-:W-:Y:S02]  /*32540*/  IMAD R8, R0, 0x60, R20 ;  /* 0x0000006000087824 */ /* 0x000fe400078e0214 */
[----:B------:R-:W4:Y:S03]  /*32550*/  @P1 LDC R5, c[0x0][0x434] ;  /* 0x00010d00ff051b82 */ /* 0x000f260000000800 */
[C---:B------:R-:W-:Y:S01]  /*32560*/  ISETP.GE.AND P0, PT, R8.reuse, R17, PT ;  /* 0x000000110800720c */ /* 0x040fe20003f06270 */
[----:B------:R-:W-:-:S03]  /*32570*/  IMAD.IADD R8, R8, 0x1, R33 ;  /* 0x0000000108087824 */ /* 0x000fc600078e0221 */
[----:B------:R-:W-:Y:S01]  /*32580*/  ISETP.GT.U32.OR P0, PT, R20, 0x5f, P0 ;  /* 0x0000005f1400780c */ /* 0x000fe20000704470 */
[----:B------:R-:W0:Y:S01]  /*32590*/  @P1 LDC R7, c[0x0][0x438] ;  /* 0x00010e00ff071b82 */ /* 0x000e220000000800 */
[----:B------:R-:W-:-:S11]  /*325a0*/  MOV R9, R8 ;  /* 0x0000000800097202 */ /* 0x000fd60000000f00 */
[----:B---3--:R-:W3:Y:S01]  /*325b0*/  @!P0 LDC.64 R2, c[0x0][0x428] ;  /* 0x00010a00ff028b82 */ /* 0x008ee20000000a00 */
[----:B----4-:R-:W-:-:S05]  /*325c0*/  @P1 IMAD.HI.U32 R4, R8, R5, RZ ;  /* 0x0000000508041227 */ /* 0x010fca00078e00ff */
[----:B0-----:R-:W-:Y:S02]  /*325d0*/  @P1 SHF.R.U32.HI R9, RZ, R7, R4 ;  /* 0x00000007ff091219 */ /* 0x001fe40000011604 */
[----:B------:R-:W0:Y:S02]  /*325e0*/  @!P0 LDC.64 R4, c[0x0][0x418] ;  /* 0x00010600ff048b82 */ /* 0x000e240000000a00 */
[--C-:B------:R-:W-:Y:S01]  /*325f0*/  @!P0 SHF.R.S32.HI R7, RZ, 0x1f, R9.reuse ;  /* 0x0000001fff078819 */ /* 0x100fe20000011409 */
[----:B------:R-:W-:Y:S01]  /*32600*/  @!P0 IMAD.MOV.U32 R6, RZ, RZ, R9 ;  /* 0x000000ffff068224 */ /* 0x000fe200078e0009 */
[----:B-----5:R-:W-:-:S03]  /*32610*/  SHF.R.S32.HI R35, RZ, 0x1f, R30 ;  /* 0x0000001fff237819 */ /* 0x020fc6000001141e */
[----:B---3--:R-:W-:-:S04]  /*32620*/  @!P0 IMAD.WIDE.U32 R6, R30, R2, R6 ;  /* 0x000000021e068225 */ /* 0x008fc800078e0006 */
[----:B------:R-:W-:Y:S01]  /*32630*/  @!P0 IMAD R2, R35, R2, RZ ;  /* 0x0000000223028224 */ /* 0x000fe200078e02ff */
[----:B0-----:R-:W-:-:S03]  /*32640*/  @!P0 LEA R4, P1, R6, R4, 0x2 ;  /* 0x0000000406048211 */ /* 0x001fc600078210ff */
[----:B------:R-:W-:-:S04]  /*32650*/  @!P0 IMAD R3, R30, R3, R2 ;  /* 0x000000031e038224 */ /* 0x000fc800078e0202 */
[----:B------:R-:W-:-:S05]  /*32660*/  @!P0 IMAD.IADD R3, R7, 0x1, R3 ;  /* 0x0000000107038824 */ /* 0x000fca00078e0203 */
[----:B------:R-:W-:-:S05]  /*32670*/  @!P0 LEA.HI.X R5, R6, R5, R3, 0x2, P1 ;  /* 0x0000000506058211 */ /* 0x000fca00008f1403 */
[----:B------:R-:W3:Y:S01]  /*32680*/  @!P0 LDG.E R11, desc[UR44][R4.64] ;  /* 0x0000002c040b8981 */ /* 0x000ee2000c1e1900 */
[----:B------:R-:W-:Y:S01]  /*32690*/  ISETP.GT.U32.AND P0, PT, R20, 0x5f, PT ;  /* 0x0000005f1400780c */ /* 0x000fe20003f04070 */
[----:B------:R-:W-:Y:S01]  /*326a0*/  IMAD.U32 R2, RZ, RZ, UR40 ;  /* 0x00000028ff027e24 */ /* 0x000fe2000f8e00ff */
[----:B------:R-:W-:Y:S01]  /*326b0*/  UMOV UR5, 0xffffffff ;  /* 0xffffffff00057882 */ /* 0x000fe20000000000 */
[----:B------:R-:W0:Y:S01]  /*326c0*/  S2R R20, SR_TID.X ;  /* 0x0000000000147919 */ /* 0x000e220000002100 */
[----:B------:R-:W-:Y:S02]  /*326d0*/  IMAD.MOV R3, RZ, RZ, -R9 ;  /* 0x000000ffff037224 */ /* 0x000fe400078e0a09 */
[----:B------:R-:W-:Y:S02]  /*326e0*/  ISETP.NE.AND P2, PT, R2, 0x3, PT ;  /* 0x000000030200780c */ /* 0x000fe40003f45270 */
[----:B------:R-:W-:-:S05]  /*326f0*/  IMAD R3, R10, R3, R8 ;  /* 0x000000030a037224 */ /* 0x000fca00078e0208 */
[----:B------:R-:W-:Y:S01]  /*32700*/  @P0 LOP3.LUT R22, R22, 0x20, RZ, 0xfc, !PT ;  /* 0x0000002016160812 */ /* 0x000fe200078efcff */
[----:B------:R-:W-:Y:S03]  /*32710*/  STL [R1+0x45c], R3 ;  /* 0x00045c0301007387 */ /* 0x000fe60000100800 */
[----:B------:R-:W-:-:S04]  /*32720*/  LOP3.LUT R22, R22, 0xfffff7ff, RZ, 0xc0, !PT ;  /* 0xfffff7ff16167812 */ /* 0x000fc800078ec0ff */
[----:B------:R-:W-:-:S04]  /*32730*/  @P2 LOP3.LUT R22, R22, 0x800, RZ, 0xfc, !PT ;  /* 0x0000080016162812 */ /* 0x000fc800078efcff */
[----:B------:R-:W-:Y:S01]  /*32740*/  LOP3.LUT R22, R22, 0xffffffef, RZ, 0xc0, !PT ;  /* 0xffffffef16167812 */ /* 0x000fe200078ec0ff */
[----:B0-----:R-:W-:-:S05]  /*32750*/  IMAD.SHL.U32 R20, R20, 0x8, RZ ;  /* 0x0000000814147824 */ /* 0x001fca00078e00ff */
[----:B------:R-:W-:-:S04]  /*32760*/  LOP3.LUT R20, R20, 0x38, RZ, 0xc0, !PT ;  /* 0x0000003814147812 */ /* 0x000fc800078ec0ff */
[C---:B-1----:R-:W-:Y:S02]  /*32770*/  LOP3.LUT R13, R20.reuse, 0x40, RZ, 0xfc, !PT ;  /* 0x00000040140d7812 */ /* 0x042fe400078efcff */
[----:B------:R-:W-:Y:S02]  /*32780*/  LOP3.LUT R12, R20, 0x80, RZ, 0xfc, !PT ;  /* 0x00000080140c7812 */ /* 0x000fe400078efcff */
[----:B------:R-:W-:Y:S02]  /*32790*/  ISETP.GE.AND P4, PT, R13, UR4, PT ;  /* 0x000000040d007c0c */ /* 0x000fe4000bf86270 */
[----:B------:R-:W-:Y:S02]  /*327a0*/  ISETP.GE.AND P3, PT, R12, UR4, PT ;  /* 0x000000040c007c0c */ /* 0x000fe4000bf66270 */
[----:B------:R-:W-:-:S09]  /*327b0*/  ISETP.GE.AND P0, PT, R20, UR4, PT ;  /* 0x0000000414007c0c */ /* 0x000fd2000bf06270 */
[----:B------:R-:W-:-:S04]  /*327c0*/  @P4 LOP3.LUT R22, R22, 0x10, RZ, 0xfc, !PT ;  /* 0x0000001016164812 */ /* 0x000fc800078efcff */
[----:B------:R-:W-:-:S04]  /*327d0*/  LOP3.LUT R22, R22, 0xfffffffe, RZ, 0xc0, !PT ;  /* 0xfffffffe16167812 */ /* 0x000fc800078ec0ff */
[----:B------:R-:W-:-:S04]  /*327e0*/  LOP3.LUT R22, R22, 0xfffffff7, RZ, 0xc0, !PT ;  /* 0xfffffff716167812 */ /* 0x000fc800078ec0ff */
[----:B------:R-:W-:-:S04]  /*327f0*/  @P3 LOP3.LUT R22, R22, 0x8, RZ, 0xfc, !PT ;  /* 0x0000000816163812 */ /* 0x000fc800078efcff */
[----:B------:R-:W-:-:S04]  /*32800*/  @P0 LOP3.LUT R22, R22, 0x1, RZ, 0xfc, !PT ;  /* 0x0000000116160812 */ /* 0x000fc800078efcff */
[----:B------:R-:W-:Y:S01]  /*32810*/  LOP3.LUT R22, R22, 0xfffffffb, RZ, 0xc0, !PT ;  /* 0xfffffffb16167812 */ /* 0x000fe200078ec0ff */
[----:B---3--:R0:W-:Y:S02]  /*32820*/  STL [R1+0x458], R11 ;  /* 0x0004580b01007387 */ /* 0x0081e40000100800 */
[----:B0-----:R-:W-:-:S04]  /*32830*/  LOP3.LUT R11, R20, 0xc0, RZ, 0xfc, !PT ;  /* 0x000000c0140b7812 */ /* 0x001fc800078efcff */
[----:B------:R-:W-:-:S13]  /*32840*/  ISETP.GE.AND P1, PT, R11, UR4, PT ;  /* 0x000000040b007c0c */ /* 0x000fda000bf26270 */
[----:B------:R-:W-:Y:S01]  /*32850*/  @P1 LOP3.LUT R22, R22, 0x4, RZ, 0xfc, !PT ;  /* 0x0000000416161812 */ /* 0x000fe200078efcff */
[----:B------:R-:W-:Y:S06]  /*32860*/  BRA.DIV UR5, `(.L_x_4106) ;  /* 0x0000006205e87947 */ /* 0x000fec000b800000 */
.L_x_4255:
[----:B------:R-:W-:Y:S02]  /*32870*/  SEL R2, RZ, 0x1, P0 ;  /* 0x00000001ff027807 */ /* 0x000fe40000000000 */
[----:B------:R-:W-:-:S03]  /*32880*/  SHF.R.S32.HI R29, RZ, 0x1f, R18 ;  /* 0x0000001fff1d7819 */ /* 0x000fc60000011412 */
[----:B------:R0:W-:Y:S01]  /*32890*/  STL [R1+0x49c], R2 ;  /* 0x00049c0201007387 */ /* 0x0001e20000100800 */
[----:B------:R-:W-:Y:S05]  /*328a0*/  @!P2 BRA `(.L_x_4107) ;  /* 0x000000000004a947 */ /* 0x000fea0003800000 */
[----:B------:R-:W-:Y:S01]  /*328b0*/  BPT.TRAP 0x1 ;  /* 0x000000040000795c */ /* 0x000fe20000300000 */
.L_x_4107:
[----:B--2---:R-:W-:Y:S01]  /*328c0*/  IMAD R31, R0, -0x60, R17 ;  /* 0xffffffa0001f7824 */ /* 0x004fe200078e0211 */
[----:B------:R-:W-:Y:S01]  /*328d0*/  SHF.L.U32 R0, R27, 0x1f, RZ ;  /* 0x0000001f1b007819 */ /* 0x000fe200000006ff */
[----:B------:R-:W-:Y:S01]  /*328e0*/  IMAD R17, R25, 0x8, R23 ;  /* 0x0000000819117824 */ /* 0x000fe200078e0217 */
[----:B------:R-:W-:Y:S03]  /*328f0*/  BSSY B0, `(.L_x_4108) ;  /* 0x0000003000007945 */ /* 0x000fe60003800000 */
[----:B------:R-:W1:Y:S02]  /*32900*/  SYNCS.PHASECHK.TRANS64.TRYWAIT P0, [R17+URZ+0x32440], R0 ;  /* 0x03244000110075a7 */ /* 0x000e64000800017f */
[----:B-1----:R-:W-:Y:S05]  /*32910*/  @!P0 BRA `(.L_x_4109) ;  /* 0x0000006000f08947 */ /* 0x002fea0003800000 */
.L_x_4256:
[----:B------:R-:W-:Y:S05]  /*32920*/  BSYNC B0 ;  /* 0x0000000000007941 */ /* 0x000fea0003800000 */
.L_x_4108:
[----:B0-----:R-:W1:Y:S01]  /*32930*/  LDL R2, [R1+0x45c] ;  /* 0x00045c0001027983 */ /* 0x001e620000100800 */
[----:B------:R-:W-:-:S03]  /*32940*/  ULDC.64 UR4, c[0x0][0x300] ;  /* 0x0000c00000047ab9 */ /* 0x000fc60000000a00 */
[----:B------:R-:W2:Y:S01]  /*32950*/  LDL R4, [R1+0x458] ;  /* 0x0004580001047983 */ /* 0x000ea20000100800 */
[----:B------:R-:W-:Y:S02]  /*32960*/  LOP3.LUT R22, R22, 0xfffffffd, RZ, 0xc0, !PT ;  /* 0xfffffffd16167812 */ /* 0x000fe400078ec0ff */
[----:B-1----:R-:W-:Y:S02]  /*32970*/  SHF.R.S32.HI R0, RZ, 0x1f, R2 ;  /* 0x0000001fff007819 */ /* 0x002fe40000011402 */
[----:B--2---:R-:W-:-:S03]  /*32980*/  SHF.R.S32.HI R5, RZ, 0x1f, R4 ;  /* 0x0000001fff057819 */ /* 0x004fc60000011404 */
        /* <DEDUP_REMOVED lines=8> */
[----:B------:R-:W-:-:S04]  /*32a10*/  IMAD.WIDE.U32 R2, R4, UR4, R2 ;  /* 0x0000000404027c25 */ /* 0x000fc8000f8e0002 */
[----:B------:R-:W-:Y:S01]  /*32a20*/  IMAD R0, R4, UR5, R0 ;  /* 0x0000000504007c24 */ /* 0x000fe2000f8e0200 */
        /* <DEDUP_REMOVED lines=15> */
[----:B------:R-:W-:-:S04]  /*32b20*/  IADD3 R31, -R6, R31, RZ ;  /* 0x0000001f061f7210 */ /* 0x000fc80007ffe1ff */
        /* <DEDUP_REMOVED lines=59> */
.L_x_4270:
        /* <DEDUP_REMOVED lines=10> */
.L_x_4111:
        /* <DEDUP_REMOVED lines=11> */
.L_x_4112:
[----:B0-----:R0:W5:Y:S01]  /*33030*/  LDL R2, [R1+0x450] ;  /* 0x0004500001027983 */ /* 0x0011620000100800 */
[----:B------:R0:W-:Y:S02]  /*33040*/  SYNCS.ARRIVE.TRANS64.A1T0 RZ, [R17+URZ+0x32430], RZ ;  /* 0x032430ff11ff79a7 */ /* 0x0001e4000810003f */
[----:B------:R-:W-:Y:S05]  /*33050*/  WARPSYNC.ALL ;  /* 0x0000000000007948 */ /* 0x000fea0003800000 */
[----:B------:R-:W-:Y:S01]  /*33060*/  ULDC.64 UR4, c[0x0][0xaf8] ;  /* 0x0002be0000047ab9 */ /* 0x000fe20000000a00 */
[----:B------:R-:W-:Y:S01]  /*33070*/  VIADD R0, R23, 0x18400 ;  /* 0x0001840017007836 */ /* 0x000fe20000000000 */
[----:B------:R-:W-:Y:S01]  /*33080*/  BAR.SYNC.DEFER_BLOCKING 0x8, 0x180 ;  /* 0x0206000000007b1d */ /* 0x000fe20000010000 */
[----:B------:R-:W-:-:S03]  /*33090*/  ISETP.NE.U32.AND P0, PT, RZ, UR4, PT ;  /* 0x00000004ff007c0c */ /* 0x000fc6000bf05070 */
[----:B------:R-:W-:Y:S02]  /*330a0*/  LOP3.LUT P1, RZ, R0, 0x3ff, RZ, 0xc0, !PT ;  /* 0x000003ff00ff7812 */ /* 0x000fe4000782c0ff */
[----:B------:R-:W-:Y:S01]  /*330b0*/  ISETP.NE.AND.EX P0, PT, RZ, UR5, PT, P0 ;  /* 0x00000005ff007c0c */ /* 0x000fe2000bf05300 */
[----:B------:R-:W-:Y:S01]  /*330c0*/  BSSY B6, `(.L_x_4113) ;  /* 0x0000019000067945 */ /* 0x000fe20003800000 */
[----:B------:R-:W-:Y:S02]  /*330d0*/  SHF.R.S32.HI R0, RZ, 0x1f, R19 ;  /* 0x0000001fff007819 */ /* 0x000fe40000011413 */
[----:B------:R-:W-:Y:S02]  /*330e0*/  SEL R3, R19, RZ, !P0 ;  /* 0x000000ff13037207 */ /* 0x000fe40004000000 */
[----:B------:R-:W-:-:S03]  /*330f0*/  SEL R0, R0, RZ, !P0 ;  /* 0x000000ff00007207 */ /* 0x000fc60004000000 */
[----:B------:R-:W-:Y:S04]  /*33100*/  STL [R1+0x464], R3 ;  /* 0x0004640301007387 */ /* 0x000fe80000100800 */
[----:B------:R1:W-:Y:S02]  /*33110*/  STL [R1+0x484], R0 ;  /* 0x0004840001007387 */ /* 0x0003e40000100800 */
[----:B-1---5:R-:W-:-:S05]  /*33120*/  SHF.R.S32.HI R0, RZ, 0x1f, R2 ;  /* 0x0000001fff007819 */ /* 0x022fca0000011402 */
[----:B------:R1:W-:Y:S01]  /*33130*/  STL [R1+0x478], R0 ;  /* 0x0004780001007387 */ /* 0x0003e20000100800 */
[----:B------:R-:W-:Y:S05]  /*33140*/  @!P1 BRA `(.L_x_4114) ;  /* 0x0000000000409947 */ /* 0x000fea0003800000 */
[----:B------:R-:W-:Y:S01]  /*33150*/  MOV R2, 0x0 ;  /* 0x0000000000027802 */ /* 0x000fe20000000f00 */
[----:B------:R-:W-:Y:S01]  /*33160*/  ULDC.64 UR4, c[0x4][0x98] ;  /* 0x0100260000047ab9 */ /* 0x000fe20000000a00 */
[----:B------:R-:W-:Y:S01]  /*33170*/  ULDC.64 UR6, c[0x4][0xa0] ;  /* 0x0100280000067ab9 */ /* 0x000fe20000000a00 */
[----:B------:R-:W-:Y:S01]  /*33180*/  ULDC.64 UR8, c[0x4][0x20] ;  /* 0x0100080000087ab9 */ /* 0x000fe20000000a00 */
[----:B------:R-:W-:Y:S01]  /*33190*/  IMAD.U32 R4, RZ, RZ, UR4 ;  /* 0x00000004ff047e24 */ /* 0x000fe2000f8e00ff */
[----:B------:R-:W-:Y:S01]  /*331a0*/  MOV R8, 0x70 ;  /* 0x0000007000087802 */ /* 0x000fe20000000f00 */
[----:B------:R-:W2:Y:S01]  /*331b0*/  LDC.64 R2, c[0x4][R2] ;  /* 0x0100000002027b82 */ /* 0x000ea20000000a00 */
        /* <DEDUP_REMOVED lines=8> */
[----:B012---:R-:W-:Y:S05]  /*33240*/  CALL.ABS.NOINC R2 ;  /* 0x0000000002007343 */ /* 0x007fea0003c00000 */
.L_x_4114:
[----:B------:R-:W-:Y:S05]  /*33250*/  BSYNC B6 ;  /* 0x0000000000067941 */ /* 0x000fea0003800000 */
.L_x_4113:
[----:B------:R-:W2:Y:S01]  /*33260*/  LDL R21, [R1+0x450] ;  /* 0x0004500001157983 */ /* 0x000ea20000100800 */
[----:B------:R-:W3:Y:S01]  /*33270*/  LDC R6, c[0x0][0x448] ;  /* 0x00011200ff067b82 */ /* 0x000ee20000000800 */
[----:B------:R-:W-:Y:S02]  /*33280*/  ULDC.64 UR4, c[0x0][0x298] ;  /* 0x0000a60000047ab9 */ /* 0x000fe40000000a00 */
[----:B------:R-:W4:Y:S04]  /*33290*/  LDL R20, [R1+0x484] ;  /* 0x0004840001147983 */ /* 0x000f280000100800 */
[----:B-1----:R-:W4:Y:S04]  /*332a0*/  LDL R0, [R1+0x478] ;  /* 0x0004780001007983 */ /* 0x002f280000100800 */
[----:B------:R1:W5:Y:S01]  /*332b0*/  LDL R9, [R1+0x454] ;  /* 0x0004540001097983 */ /* 0x0003620000100800 */
[----:B------:R-:W0:Y:S01]  /*332c0*/  S2R R2, SR_TID.X ;  /* 0x0000000000027919 */ /* 0x000e220000002100 */
[----:B---3--:R-:W-:-:S13]  /*332d0*/  ISETP.NE.AND P0, PT, R6, 0x1, PT ;  /* 0x000000010600780c */ /* 0x008fda0003f05270 */
[----:B------:R-:W3:Y:S01]  /*332e0*/  @P0 LDC R3, c[0x0][0x450] ;  /* 0x00011400ff030b82 */ /* 0x000ee20000000800 */
[----:B0-----:R-:W-:-:S04]  /*332f0*/  LOP3.LUT R2, R2, 0x7f, RZ, 0xc0, !PT ;  /* 0x0000007f02027812 */ /* 0x001fc800078ec0ff */
[----:B------:R-:W-:Y:S01]  /*33300*/  SHF.R.U32.HI R2, RZ, 0x3, R2 ;  /* 0x00000003ff027819 */ /* 0x000fe20000011602 */
[----:B--2---:R-:W-:Y:S02]  /*33310*/  IMAD.MOV.U32 R5, RZ, RZ, R21 ;  /* 0x000000ffff057224 */ /* 0x004fe400078e0015 */
[----:B----4-:R-:W-:Y:S02]  /*33320*/  IMAD.MOV.U32 R21, RZ, RZ, R20 ;  /* 0x000000ffff157224 */ /* 0x010fe400078e0014 */
[----:B------:R-:W2:Y:S01]  /*33330*/  LDL R20, [R1+0x464] ;  /* 0x0004640001147983 */ /* 0x000ea20000100800 */
[----:B------:R-:W-:Y:S02]  /*33340*/  IMAD.MOV.U32 R4, RZ, RZ, R0 ;  /* 0x000000ffff047224 */ /* 0x000fe400078e0000 */
[----:B------:R-:W0:Y:S02]  /*33350*/  S2R R0, SR_TID.X ;  /* 0x0000000000007919 */ /* 0x000e240000002100 */
[----:B0-----:R-:W-:-:S05]  /*33360*/  IMAD.SHL.U32 R0, R0, 0x10, RZ ;  /* 0x0000001000007824 */ /* 0x001fca00078e00ff */
[----:B------:R-:W-:Y:S02]  /*33370*/  LOP3.LUT R0, R2, 0x70, R0, 0xf8, !PT ;  /* 0x0000007002007812 */ /* 0x000fe400078ef800 */
[----:B------:R-:W0:Y:S03]  /*33380*/  @P0 LDC R2, c[0x0][0x44c] ;  /* 0x00011300ff020b82 */ /* 0x000e260000000800 */
[----:B------:R-:W-:Y:S02]  /*33390*/  IMAD.IADD R37, R0, 0x1, R36 ;  /* 0x0000000100257824 */ /* 0x000fe400078e0224 */
[----:B------:R-:W-:Y:S02]  /*333a0*/  IMAD R4, R4, UR4, RZ ;  /* 0x0000000404047c24 */ /* 0x000fe4000f8e02ff */
[----:B------:R-:W-:Y:S02]  /*333b0*/  IMAD.MOV.U32 R0, RZ, RZ, R37 ;  /* 0x000000ffff007224 */ /* 0x000fe400078e0025 */
[----:B------:R-:W-:-:S02]  /*333c0*/  IMAD R4, R5, UR5, R4 ;  /* 0x0000000505047c24 */ /* 0x000fc4000f8e0204 */
[----:B0-----:R-:W-:-:S05]  /*333d0*/  @P0 IMAD.HI.U32 R2, R37, R2, RZ ;  /* 0x0000000225020227 */ /* 0x001fca00078e00ff */
[----:B---3--:R-:W-:Y:S01]  /*333e0*/  @P0 SHF.R.U32.HI R0, RZ, R3, R2 ;  /* 0x00000003ff000219 */ /* 0x008fe20000011602 */
        /* <DEDUP_REMOVED lines=9> */
[----:B------:R-:W0:Y:S02]  /*33480*/  S2R R5, SR_TID.X ;  /* 0x0000000000057919 */ /* 0x000e240000002100 */
[----:B0-----:R-:W-:-:S05]  /*33490*/  IMAD.SHL.U32 R7, R5, 0x8, RZ ;  /* 0x0000000805077824 */ /* 0x001fca00078e00ff */
[----:B------:R-:W-:Y:S01]  /*334a0*/  LOP3.LUT R7, R7, 0x38, RZ, 0xc0, !PT ;  /* 0x0000003807077812 */ /* 0x000fe200078ec0ff */
[C---:B--2---:R-:W-:Y:S02]  /*334b0*/  IMAD R4, R20.reuse, UR5, R4 ;  /* 0x0000000514047c24 */ /* 0x044fe4000f8e0204 */
[----:B------:R-:W-:Y:S01]  /*334c0*/  IMAD.WIDE.U32 R2, R20, UR4, R2 ;  /* 0x0000000414027c25 */ /* 0x000fe2000f8e0002 */
[----:B------:R-:W-:-:S04]  /*334d0*/  ULDC.64 UR4, c[0x0][0x2d0] ;  /* 0x0000b40000047ab9 */ /* 0x000fc80000000a00 */
[----:B------:R-:W-:Y:S02]  /*334e0*/  IADD3 R3, R3, R4, RZ ;  /* 0x0000000403037210 */ /* 0x000fe40007ffe0ff */
        /* <DEDUP_REMOVED lines=21> */
[----:B-1----:R-:W-:Y:S10]  /*33640*/  BRA.DIV UR5, `(.L_x_4115) ;  /* 0x0000005e05b87947 */ /* 0x002ff4000b800000 */
[----:B------:R-:W0:Y:S01]  /*33650*/  SHFL.IDX PT, R5, R0, RZ, 0x181f ;  /* 0x00181fff00057589 */ /* 0x000e2200000e0000 */
[----:B-----5:R-:W-:Y:S02]  /*33660*/  IMAD R2, R9, R6, RZ ;  /* 0x0000000609027224 */ /* 0x020fe400078e02ff */
[----:B------:R-:W-:Y:S01]  /*33670*/  IMAD.IADD R36, R8, 0x1, R36 ;  /* 0x0000000108247824 */ /* 0x000fe200078e0224 */
[----:B------:R-:W1:Y:S03]  /*33680*/  SHFL.IDX PT, R4, R3, RZ, 0x181f ;  /* 0x00181fff03047589 */ /* 0x000e6600000e0000 */
[C---:B------:R-:W-:Y:S01]  /*33690*/  VIADD R6, R36.reuse, 0x10 ;  /* 0x0000001024067836 */ /* 0x040fe20000000000 */
[C---:B------:R-:W-:Y:S02]  /*336a0*/  ISETP.GE.AND P0, PT, R36.reuse, R2, PT ;  /* 0x000000022400720c */ /* 0x040fe40003f06270 */
[----:B------:R-:W-:-:S02]  /*336b0*/  IADD3 R8, R36, 0x30, RZ ;  /* 0x0000003024087810 */ /* 0x000fc40007ffe0ff */
[----:B------:R2:W-:Y:S04]  /*336c0*/  STL [R1+0x468], R6 ;  /* 0x0004680601007387 */ /* 0x0005e80000100800 */
[----:B------:R-:W-:Y:S05]  /*336d0*/  STL [R1+0x470], R8 ;  /* 0x0004700801007387 */ /* 0x000fea0000100800 */
        /* <DEDUP_REMOVED lines=8> */
[----:B--2---:R-:W-:-:S05]  /*33760*/  VIADD R6, R36, 0x20 ;  /* 0x0000002024067836 */ /* 0x004fca0000000000 */
[----:B------:R-:W-:Y:S04]  /*33770*/  STL [R1+0x46c], R6 ;  /* 0x00046c0601007387 */ /* 0x000fe80000100800 */
[----:B0-----:R-:W0:Y:S04]  /*33780*/  SHFL.IDX PT, R5, R0, 0x1, 0x181f ;  /* 0x00381f0000057f89 */ /* 0x001e2800000e0000 */
[----:B------:R-:W1:Y:S01]  /*33790*/  SHFL.IDX PT, R4, R3, 0x1, 0x181f ;  /* 0x00381f0003047f89 */ /* 0x000e6200000e0000 */
        /* <DEDUP_REMOVED lines=59> */
.L_x_4287:
[----:B0-2---:R-:W-:-:S05]  /*33b50*/  VIADD R4, R36, 0x70 ;  /* 0x0000007024047836 */ /* 0x005fca0000000000 */
        /* <DEDUP_REMOVED lines=10> */
.L_x_4116:
        /* <DEDUP_REMOVED lines=28> */
.L_x_4118:
[----:B------:R-:W-:Y:S05]  /*33dc0*/  BSYNC B6 ;  /* 0x0000000000067941 */ /* 0x000fea0003800000 */
.L_x_4117:
[----:B------:R-:W2:Y:S01]  /*33dd0*/  LDL.LU R0, [R1+0x478] ;  /* 0x0004780001007983 */ /* 0x000ea20000300800 */
[----:B------:R-:W1:Y:S01]  /*33de0*/  LDC R6, c[0x0][0x448] ;  /* 0x00011200ff067b82 */ /* 0x000e620000000800 */
[----:B------:R-:W-:Y:S02]  /*33df0*/  ULDC.64 UR4, c[0x0][0x398] ;  /* 0x0000e60000047ab9 */ /* 0x000fe40000000a00 */
[----:B0-----:R-:W3:Y:S04]  /*33e00*/  LDL.LU R2, [R1+0x450] ;  /* 0x0004500001027983 */ /* 0x001ee80000300800 */
[----:B------:R-:W4:Y:S04]  /*33e10*/  LDL.LU R21, [R1+0x484] ;  /* 0x0004840001157983 */ /* 0x000f280000300800 */
[----:B------:R-:W5:Y:S01]  /*33e20*/  LDL.LU R20, [R1+0x464] ;  /* 0x0004640001147983 */ /* 0x000f620000300800 */
[----:B------:R-:W-:Y:S01]  /*33e30*/  IMAD.MOV.U32 R4, RZ, RZ, R37 ;  /* 0x000000ffff047224 */ /* 0x000fe200078e0025 */
[----:B------:R-:W0:Y:S01]  /*33e40*/  S2R R8, SR_TID.X ;  /* 0x0000000000087919 */ /* 0x000e220000002100 */
[----:B-1----:R-:W-:-:S13]  /*33e50*/  ISETP.NE.AND P0, PT, R6, 0x1, PT ;  /* 0x000000010600780c */ /* 0x002fda0003f05270 */
[----:B------:R-:W1:Y:S01]  /*33e60*/  @P0 LDC R5, c[0x0][0x450] ;  /* 0x00011400ff050b82 */ /* 0x000e620000000800 */
[----:B0-----:R-:W-:-:S05]  /*33e70*/  IMAD.SHL.U32 R7, R8, 0x8, RZ ;  /* 0x0000000808077824 */ /* 0x001fca00078e00ff */
[----:B------:R-:W-:Y:S01]  /*33e80*/  LOP3.LUT R7, R7, 0x38, RZ, 0xc0, !PT ;  /* 0x0000003807077812 */ /* 0x000fe200078ec0ff */
[----:B--2---:R-:W-:-:S04]  /*33e90*/  IMAD R0, R0, UR4, RZ ;  /* 0x0000000400007c24 */ /* 0x004fc8000f8e02ff */
[C---:B---3--:R-:W-:Y:S02]  /*33ea0*/  IMAD R0, R2.reuse, UR5, R0 ;  /* 0x0000000502007c24 */ /* 0x048fe4000f8e0200 */
        /* <DEDUP_REMOVED lines=8> */
[----:B----4-:R-:W-:Y:S02]  /*33f30*/  IMAD R0, R21, UR4, RZ ;  /* 0x0000000415007c24 */ /* 0x010fe4000f8e02ff */
[----:B-----5:R-:W-:-:S04]  /*33f40*/  IMAD.WIDE.U32 R2, R20, UR4, R2 ;  /* 0x0000000414027c25 */ /* 0x020fc8000f8e0002 */
[----:B------:R-:W-:Y:S01]  /*33f50*/  IMAD R0, R20, UR5, R0 ;  /* 0x0000000514007c24 */ /* 0x000fe2000f8e0200 */
[----:B------:R-:W-:Y:S01]  /*33f60*/  ULDC.64 UR4, c[0x0][0x3d0] ;  /* 0x0000f40000047ab9 */ /* 0x000fe20000000a00 */
[----:B------:R-:W-:-:S03]  /*33f70*/  IMAD.SHL.U32 R20, R8, 0x8, RZ ;  /* 0x0000000808147824 */ /* 0x000fc600078e00ff */
[----:B------:R-:W-:Y:S02]  /*33f80*/  IADD3 R3, R3, R0, RZ ;  /* 0x0000000003037210 */ /* 0x000fe40007ffe0ff */
[----:B------:R-:W0:Y:S01]  /*33f90*/  @P0 LDC R0, c[0x0][0x44c] ;  /* 0x00011300ff000b82 */ /* 0x000e220000000800 */
[----:B------:R-:W-:-:S04]  /*33fa0*/  LOP3.LUT R20, R20, 0x38, RZ, 0xc0, !PT ;  /* 0x0000003814147812 */ /* 0x000fc800078ec0ff */
[C---:B------:R-:W-:Y:S02]  /*33fb0*/  LOP3.LUT R10, R20.reuse, 0x40, RZ, 0xfc, !PT ;  /* 0x00000040140a7812 */ /* 0x040fe400078efcff */
[C---:B------:R-:W-:Y:S02]  /*33fc0*/  LOP3.LUT R9, R20.reuse, 0x80, RZ, 0xfc, !PT ;  /* 0x0000008014097812 */ /* 0x040fe400078efcff */
[----:B------:R-:W-:Y:S01]  /*33fd0*/  LOP3.LUT R8, R20, 0xc0, RZ, 0xfc, !PT ;  /* 0x000000c014087812 */ /* 0x000fe200078efcff */
[----:B0-----:R-:W-:-:S05]  /*33fe0*/  @P0 IMAD.HI.U32 R0, R37, R0, RZ ;  /* 0x0000000025000227 */ /* 0x001fca00078e00ff */
[----:B-1----:R-:W-:-:S04]  /*33ff0*/  @P0 SHF.R.U32.HI R4, RZ, R5, R0 ;  /* 0x00000005ff040219 */ /* 0x002fc80000011600 */
        /* <DEDUP_REMOVED lines=27> */
[----:B------:R-:W-:Y:S01]  /*341b0*/  SHFL.IDX PT, R2, R0, RZ, 0x181f ;  /* 0x00181fff00027589 */ /* 0x000fe200000e0000 */
[----:B--2---:R-:W-:-:S03]  /*341c0*/  IMAD.MOV.U32 R11, RZ, RZ, R3 ;  /* 0x000000ffff0b7224 */ /* 0x004fc600078e0003 */
[----:B------:R-:W0:Y:S01]  /*341d0*/  SHFL.IDX PT, R3, R4, RZ, 0x181f ;  /* 0x00181fff04037589 */ /* 0x000e2200000e0000 */
[----:B---3--:R-:W-:-:S03]  /*341e0*/  IMAD R5, R10, R6, RZ ;  /* 0x000000060a057224 */ /* 0x008fc600078e02ff */
[----:B------:R-:W2:Y:S02]  /*341f0*/  LDL.LU R10, [R1+0x474] ;  /* 0x00047400010a7983 */ /* 0x000ea40000300800 */
[----:B------:R-:W-:-:S13]  /*34200*/  ISETP.GE.AND P0, PT, R36, R5, PT ;  /* 0x000000052400720c */ /* 0x000fda0003f06270 */
[----:B0-----:R-:W-:-:S05]  /*34210*/  @!P0 LEA R3, P6, R7, R3, 0x1 ;  /* 0x0000000307038211 */ /* 0x001fca00078c08ff */
[----:B------:R-:W-:-:S05]  /*34220*/  @!P0 IMAD.X R2, RZ, RZ, R2, P6 ;  /* 0x000000ffff028224 */ /* 0x000fca00030e0602 */
[----:B------:R-:W-:-:S04]  /*34230*/  @!P0 LOP3.LUT R3, R3, R2, RZ, 0x3c, !PT ;  /* 0x0000000203038212 */ /* 0x000fc800078e3cff */
[----:B------:R-:W-:-:S04]  /*34240*/  @!P0 LOP3.LUT R2, R3, R2, RZ, 0x3c, !PT ;  /* 0x0000000203028212 */ /* 0x000fc800078e3cff */
[----:B------:R-:W-:-:S05]  /*34250*/  @!P0 LOP3.LUT R3, R3, R2, RZ, 0x3c, !PT ;  /* 0x0000000203038212 */ /* 0x000fca00078e3cff */
[----:B------:R-:W-:Y:S01]  /*34260*/  @!PT LDS RZ, [RZ] ;  /* 0x00000000fffff984 */ /* 0x000fe20000000800 */
[----:B------:R-:W-:Y:S04]  /*34270*/  @!P0 LDGSTS.E.BYPASS.LTC128B.128 [R26+0x22400], desc[UR44][R2.64], !P4 ;  /* 0x22400000021a8fae */ /* 0x000fe8000e101d6c */
[----:B------:R-:W-:Y:S04]  /*34280*/  @!P0 LDGSTS.E.BYPASS.LTC128B.128 [R26+0x26400], desc[UR44][R2.64+0x80], !P3 ;  /* 0x26400080021a8fae */ /* 0x000fe8000d901d6c */
[----:B------:R-:W-:Y:S04]  /*34290*/  @!P0 LDGSTS.E.BYPASS.LTC128B.128 [R26+0x2a400], desc[UR44][R2.64+0x100], !P2 ;  /* 0x2a400100021a8fae */ /* 0x000fe8000d101d6c */
[----:B------:R0:W-:Y:S01]  /*342a0*/  @!P0 LDGSTS.E.BYPASS.LTC128B.128 [R26+0x2e400], desc[UR44][R2.64+0x180], !P1 ;  /* 0x2e400180021a8fae */ /* 0x0001e2000c901d6c */
[----:B----4-:R-:W-:-:S03]  /*342b0*/  ISETP.GE.AND P0, PT, R9, R5, PT ;  /* 0x000000050900720c */ /* 0x010fc60003f06270 */
[----:B------:R-:W3:Y:S04]  /*342c0*/  LDL.LU R9, [R1+0x47c] ;  /* 0x00047c0001097983 */ /* 0x000ee80000300800 */
[----:B0-----:R-:W0:Y:S04]  /*342d0*/  SHFL.IDX PT, R2, R4, 0x1, 0x181f ;  /* 0x00381f0004027f89 */ /* 0x001e2800000e0000 */
[----:B------:R-:W1:Y:S02]  /*342e0*/  SHFL.IDX PT, R6, R0, 0x1, 0x181f ;  /* 0x00381f0000067f89 */ /* 0x000e6400000e0000 */
[----:B0-----:R-:W-:-:S05]  /*342f0*/  @!P0 LEA R2, P6, R7, R2, 0x1 ;  /* 0x0000000207028211 */ /* 0x001fca00078c08ff */
[----:B-1----:R-:W-:-:S05]  /*34300*/  @!P0 IMAD.X R3, RZ, RZ, R6, P6 ;  /* 0x000000ffff038224 */ /* 0x002fca00030e0606 */
[----:B------:R-:W-:Y:S04]  /*34310*/  @!P0 LDGSTS.E.BYPASS.LTC128B.128 [R26+0x22c00], desc[UR44][R2.64], !P4 ;  /* 0x22c00000021a8fae */ /* 0x000fe8000e101d6c */
[----:B------:R-:W-:Y:S04]  /*34320*/  @!P0 LDGSTS.E.BYPASS.LTC128B.128 [R26+0x26c00], desc[UR44][R2.64+0x80], !P3 ;  /* 0x26c00080021a8fae */ /* 0x000fe8000d901d6c */
[----:B------:R-:W-:Y:S04]  /*34330*/  @!P0 LDGSTS.E.BYPASS.LTC128B.128 [R26+0x2ac00], desc[UR44][R2.64+0x100], !P2 ;  /* 0x2ac00100021a8fae */ /* 0x000fe8000d101d6c */
[----:B------:R0:W-:Y:S01]  /*34340*/  @!P0 LDGSTS.E.BYPASS.LTC128B.128 [R26+0x2ec00], desc[UR44][R2.64+0x180], !P1 ;  /* 0x2ec00180021a8fae */ /* 0x0001e2000c901d6c */
[----:B-----5:R-:W-:-:S03]  /*34350*/  ISETP.GE.AND P0, PT, R8, R5, PT ;  /* 0x000000050800720c */ /* 0x020fc60003f06270 */
[----:B------:R-:W4:Y:S04]  /*34360*/  LDL.LU R8, [R1+0x480] ;  /* 0x0004800001087983 */ /* 0x000f280000300800 */
[----:B0-----:R-:W0:Y:S04]  /*34370*/  SHFL.IDX PT, R2, R4, 0x2, 0x181f ;  /* 0x00581f0004027f89 */ /* 0x001e2800000e0000 */
[----:B------:R-:W1:Y:S02]  /*34380*/  SHFL.IDX PT, R6, R0, 0x2, 0x181f ;  /* 0x00581f0000067f89 */ /* 0x000e6400000e0000 */
[----:B0-----:R-:W-:-:S05]  /*34390*/  @!P0 LEA R2, P6, R7, R2, 0x1 ;  /* 0x0000000207028211 */ /* 0x001fca00078c08ff */
[----:B-1----:R-:W-:-:S05]  /*343a0*/  @!P0 IMAD.X R3, RZ, RZ, R6, P6 ;  /* 0x000000ffff038224 */ /* 0x002fca00030e0606 */
        /* <DEDUP_REMOVED lines=33> */
[----:B----4-:R-:W-:-:S13]  /*345c0*/  ISETP.GE.AND P0, PT, R8, R5, PT ;  /* 0x000000050800720c */ /* 0x010fda0003f06270 */
        /* <DEDUP_REMOVED lines=8> */
.L_x_4305:
        /* <DEDUP_REMOVED lines=13> */
.L_x_4121:
[----:B------:R-:W-:Y:S05]  /*34720*/  BSYNC B0 ;  /* 0x0000000000007941 */ /* 0x000fea0003800000 */
.L_x_4120:
[----:B------:R-:W-:Y:S01]  /*34730*/  NOP ;  /* 0x0000000000007918 */ /* 0x000fe20000000000 */
[----:B------:R-:W-:-:S13]  /*34740*/  PLOP3.LUT P0, PT, PT, PT, PT, 0x80, 0x0 ;  /* 0x000000000000781c */ /* 0x000fda0003f0f070 */
.L_x_4122:
        /* <DEDUP_REMOVED lines=18> */
.L_x_4306:
[----:B------:R-:W-:Y:S05]  /*34870*/  BSYNC B0 ;  /* 0x0000000000007941 */ /* 0x000fea0003800000 */
.L_x_4123:
[----:B------:R-:W-:-:S05]  /*34880*/  IMAD.U32 R2, RZ, RZ, UR40 ;  /* 0x00000028ff027e24 */ /* 0x000fca000f8e00ff */
[----:B------:R-:W-:-:S13]  /*34890*/  ISETP.NE.AND P0, PT, R2, 0x3, PT ;  /* 0x000000030200780c */ /* 0x000fda0003f05270 */
[----:B------:R-:W-:Y:S05]  /*348a0*/  @!P0 BRA `(.L_x_4125) ;  /* 0x0000000000048947 */ /* 0x000fea0003800000 */
[----:B------:R-:W-:Y:S01]  /*348b0*/  BPT.TRAP 0x1 ;  /* 0x000000040000795c */ /* 0x000fe20000300000 */
.L_x_4125:
[----:B0-----:R-:W-:Y:S01]  /*348c0*/  SHF.L.U32 R0, R27, 0x1f, RZ ;  /* 0x0000001f1b007819 */ /* 0x001fe200000006ff */
[----:B------:R-:W-:Y:S03]  /*348d0*/  BSSY B0, `(.L_x_4126) ;  /* 0x0000003000007945 */ /* 0x000fe60003800000 */
[----:B------:R-:W0:Y:S02]  /*348e0*/  SYNCS.PHASECHK.TRANS64.TRYWAIT P0, [R17+URZ+0x32460], R0 ;  /* 0x03246000110075a7 */ /* 0x000e24000800017f */
[----:B0-----:R-:W-:Y:S05]  /*348f0*/  @!P0 BRA `(.L_x_4127) ;  /* 0x0000006400308947 */ /* 0x001fea0003800000 */
.L_x_4307:
[----:B------:R-:W-:Y:S05]  /*34900*/  BSYNC B0 ;  /* 0x0000000000007941 */ /* 0x000fea0003800000 */
.L_x_4126:
[----:B------:R-:W0:Y:S01]  /*34910*/  LDL.LU R3, [R1+0x494] ;  /* 0x0004940001037983 */ /* 0x000e220000300800 */
[----:B------:R-:W-:-:S03]  /*34920*/  ULDC.64 UR4, c[0x0][0x328] ;  /* 0x0000ca0000047ab9 */ /* 0x000fc60000000a00 */
[----:B------:R-:W3:Y:S04]  /*34930*/  LDL.LU R2, [R1+0x45c] ;  /* 0x00045c0001027983 */ /* 0x000ee80000300800 */
[----:B------:R-:W4:Y:S04]  /*34940*/  LDL.LU R7, [R1+0x498] ;  /* 0x0004980001077983 */ /* 0x000f280000300800 */
[----:B--2---:R-:W2:Y:S04]  /*34950*/  LDL.LU R6, [R1+0x458] ;  /* 0x0004580001067983 */ /* 0x004ea80000300800 */
[----:B------:R-:W5:Y:S01]  /*34960*/  LDL.LU R4, [R1+0x49c] ;  /* 0x00049c0001047983 */ /* 0x000f620000300800 */
[----:B------:R-:W-:-:S02]  /*34970*/  LOP3.LUT P3, RZ, R22, 0x10, RZ, 0xc0, !PT ;  /* 0x0000001016ff7812 */ /* 0x000fc4000786c0ff */
[C---:B------:R-:W-:Y:S02]  /*34980*/  LOP3.LUT P2, RZ, R22.reuse, 0x8, RZ, 0xc0, !PT ;  /* 0x0000000816ff7812 */ /* 0x040fe4000784c0ff */
[C---:B------:R-:W-:Y:S02]  /*34990*/  LOP3.LUT P1, RZ, R22.reuse, 0x4, RZ, 0xc0, !PT ;  /* 0x0000000416ff7812 */ /* 0x040fe4000782c0ff */
[----:B------:R-:W-:Y:S01]  /*349a0*/  LOP3.LUT P4, RZ, R22, 0x1, RZ, 0xc0, !PT ;  /* 0x0000000116ff7812 */ /* 0x000fe2000788c0ff */
[----:B0-----:R-:W-:-:S04]  /*349b0*/  IMAD R0, R3, UR4, RZ ;  /* 0x0000000403007c24 */ /* 0x001fc8000f8e02ff */
[C---:B---3--:R-:W-:Y:S02]  /*349c0*/  IMAD R5, R2.reuse, UR5, R0 ;  /* 0x0000000502057c24 */ /* 0x048fe4000f8e0200 */
[----:B------:R-:W-:Y:S01]  /*349d0*/  IMAD.WIDE.U32 R2, R2, UR4, RZ ;  /* 0x0000000402027c25 */ /* 0x000fe2000f8e00ff */
[----:B------:R-:W-:-:S03]  /*349e0*/  ULDC.64 UR4, c[0x0][0x338] ;  /* 0x0000ce0000047ab9 */ /* 0x000fc60000000a00 */
[----:B------:R-:W-:Y:S02]  /*349f0*/  IMAD.IADD R3, R3, 0x1, R5 ;  /* 0x0000000103037824 */ /* 0x000fe400078e0205 */
[----:B----4-:R-:W-:Y:S01]  /*34a00*/  IMAD R0, R7, UR4, RZ ;  /* 0x0000000407007c24 */ /* 0x010fe2000f8e02ff */
[----:B------:R-:W-:Y:S01]  /*34a10*/  SEL R7, RZ, 0x8, P1 ;  /* 0x00000008ff077807 */ /* 0x000fe20000800000 */
[----:B--2---:R-:W-:-:S04]  /*34a20*/  IMAD.WIDE.U32 R2, R6, UR4, R2 ;  /* 0x0000000406027c25 */ /* 0x004fc8000f8e0002 */
[----:B------:R-:W-:Y:S01]  /*34a30*/  IMAD R5, R6, UR5, R0 ;  /* 0x0000000506057c24 */ /* 0x000fe2000f8e0200 */
[----:B------:R-:W-:Y:S01]  /*34a40*/  ULDC.64 UR4, c[0x0][0x330] ;  /* 0x0000cc0000047ab9 */ /* 0x000fe20000000a00 */
[----:B------:R-:W-:Y:S02]  /*34a50*/  SEL R0, RZ, 0x2, P3 ;  /* 0x00000002ff007807 */ /* 0x000fe40001800000 */
        /* <DEDUP_REMOVED lines=11> */
[----:B------:R-:W-:-:S03]  /*34b10*/  IMAD R4, R25, 0x6000, R32 ;  /* 0x0000600019047824 */ /* 0x000fc600078e0220 */
[----:B------:R-:W-:Y:S01]  /*34b20*/  IADD3 R7, R0, R7, RZ ;  /* 0x0000000700077210 */ /* 0x000fe20007ffe0ff */
[----:B------:R-:W-:Y:S06]  /*34b30*/  BRA.DIV UR4, `(.L_x_4128) ;  /* 0x0000006204b47947 */ /* 0x000fec000b800000 */
[----:B------:R-:W0:Y:S01]  /*34b40*/  S2R R2, SR_TID.X ;  /* 0x0000000000027919 */ /* 0x000e220000002100 */
[----:B------:R-:W-:Y:S01]  /*34b50*/  IMAD R4, R4, 0x2, R23 ;  /* 0x0000000204047824 */ /* 0x000fe200078e0217 */
[C---:B------:R-:W-:Y:S01]  /*34b60*/  LOP3.LUT P2, RZ, R7.reuse, 0x2, RZ, 0xc0, !PT ;  /* 0x0000000207ff7812 */ /* 0x040fe2000784c0ff */
[----:B------:R-:W1:Y:S01]  /*34b70*/  SHFL.IDX PT, R14, R5, RZ, 0x181f ;  /* 0x00181fff050e7589 */ /* 0x000e6200000e0000 */
[----:B------:R-:W-:-:S03]  /*34b80*/  LOP3.LUT P1, RZ, R7, 0x4, RZ, 0xc0, !PT ;  /* 0x0000000407ff7812 */ /* 0x000fc6000782c0ff */
[----:B------:R-:W2:Y:S01]  /*34b90*/  SHFL.IDX PT, R3, R6, RZ, 0x181f ;  /* 0x00181fff06037589 */ /* 0x000ea200000e0000 */
[----:B------:R-:W-:Y:S01]  /*34ba0*/  ISETP.LT.OR P3, PT, R31, 0x1, !P1 ;  /* 0x000000011f00780c */ /* 0x000fe20004f61670 */
        /* <DEDUP_REMOVED lines=63> */
.L_x_4321:
        /* <DEDUP_REMOVED lines=15> */
.L_x_4129:
        /* <DEDUP_REMOVED lines=11> */
.L_x_4130:
[----:B------:R-:W2:Y:S01]  /*35140*/  LDL.LU R2, [R1+0x490] ;  /* 0x0004900001027983 */ /* 0x000ea20000300800 */
[----:B------:R0:W-:Y:S01]  /*35150*/  SYNCS.ARRIVE.TRANS64.A1T0 RZ, [R17+URZ+0x32450], RZ ;  /* 0x032450ff11ff79a7 */ /* 0x0001e2000810003f */
[----:B------:R-:W-:Y:S01]  /*35160*/  BSSY B0, `(.L_x_4131) ;  /* 0x00000e0000007945 */ /* 0x000fe20003800000 */
[----:B--2---:R-:W-:-:S04]  /*35170*/  IADD3 R10, R2, -0x2, RZ ;  /* 0xfffffffe020a7810 */ /* 0x004fc80007ffe0ff */
[----:B------:R-:W-:-:S13]  /*35180*/  ISETP.GE.AND P0, PT, R10, R34, PT ;  /* 0x000000220a00720c */ /* 0x000fda0003f06270 */
[----:B0-----:R-:W-:Y:S05]  /*35190*/  @!P0 BRA `(.L_x_4132) ;  /* 0x0000000c00708947 */ /* 0x001fea0003800000 */
.L_x_4145:
[----:B0-----:R-:W0:Y:S01]  /*351a0*/  S2R R2, SR_TID.X ;  /* 0x0000000000027919 */ /* 0x001e220000002100 */
[----:B------:R-:W1:Y:S01]  /*351b0*/  LDC R6, c[0x0][0x430] ;  /* 0x00010c00ff067b82 */ /* 0x000e620000000800 */
[----:B------:R-:W-:Y:S01]  /*351c0*/  IMAD R7, R10, 0x60, R33 ;  /* 0x000000600a077824 */ /* 0x000fe200078e0221 */
[----:B--2---:R-:W2:Y:S01]  /*351d0*/  S2R R3, SR_TID.X ;  /* 0x0000000000037919 */ /* 0x004ea20000002100 */
[----:B------:R-:W-:Y:S02]  /*351e0*/  IMAD.U32 R12, RZ, RZ, UR40 ;  /* 0x00000028ff0c7e24 */ /* 0x000fe4000f8e00ff */
[----:B------:R-:W-:Y:S01]  /*351f0*/  VIADD R25, R25, 0x1 ;  /* 0x0000000119197836 */ /* 0x000fe20000000000 */
[----:B-1----:R-:W-:Y:S02]  /*35200*/  ISETP.NE.AND P0, PT, R6, 0x1, PT ;  /* 0x000000010600780c */ /* 0x002fe40003f05270 */
[----:B0-----:R-:W-:Y:S01]  /*35210*/  LOP3.LUT R2, R2, 0x7f, RZ, 0xc0, !PT ;  /* 0x0000007f02027812 */ /* 0x001fe200078ec0ff */
[----:B--23--:R-:W-:-:S03]  /*35220*/  IMAD.SHL.U32 R4, R3, 0x10, RZ ;  /* 0x0000001003047824 */ /* 0x00cfc600078e00ff */
[----:B------:R-:W-:-:S07]  /*35230*/  SHF.R.U32.HI R2, RZ, 0x3, R2 ;  /* 0x00000003ff027819 */ /* 0x000fce0000011602 */
[----:B------:R-:W0:Y:S01]  /*35240*/  @P0 LDC R3, c[0x0][0x438] ;  /* 0x00010e00ff030b82 */ /* 0x000e220000000800 */
[----:B------:R-:W-:-:S04]  /*35250*/  LOP3.LUT R4, R2, 0x70, R4, 0xf8, !PT ;  /* 0x0000007002047812 */ /* 0x000fc800078ef804 */
[----:B------:R-:W-:-:S03]  /*35260*/  ISETP.GT.U32.AND P1, PT, R4, 0x5f, PT ;  /* 0x0000005f0400780c */ /* 0x000fc60003f24070 */
[----:B------:R-:W1:Y:S01]  /*35270*/  @P0 LDC R2, c[0x0][0x434] ;  /* 0x00010d00ff020b82 */ /* 0x000e620000000800 */
[----:B------:R-:W-:-:S04]  /*35280*/  IMAD.IADD R7, R4, 0x1, R7 ;  /* 0x0000000104077824 */ /* 0x000fc800078e0207 */
[----:B------:R-:W-:-:S05]  /*35290*/  IMAD.MOV.U32 R11, RZ, RZ, R7 ;  /* 0x000000ffff0b7224 */ /* 0x000fca00078e0007 */
        /* <DEDUP_REMOVED lines=17> */
[----:B------:R-:W-:Y:S01]  /*353b0*/  IMAD R6, R6, R3, R7 ;  /* 0x0000000306067224 */ /* 0x000fe200078e0207 */
[----:B------:R-:W-:Y:S01]  /*353c0*/  SEL R2, RZ, 0x1, P0 ;  /* 0x00000001ff027807 */ /* 0x000fe20000000000 */
[----:B------:R-:W-:Y:S01]  /*353d0*/  IMAD.MOV.U32 R3, RZ, RZ, R10 ;  /* 0x000000ffff037224 */ /* 0x000fe200078e000a */
[----:B------:R-:W-:Y:S05]  /*353e0*/  YIELD ;  /* 0x0000000000007946 */ /* 0x000fea0003800000 */
[----:B------:R-:W-:-:S02]  /*353f0*/  SEL R25, R25, RZ, P0 ;  /* 0x000000ff19197207 */ /* 0x000fc40000000000 */
[----:B------:R-:W-:Y:S02]  /*35400*/  LOP3.LUT R27, R27, R2, RZ, 0x3c, !PT ;  /* 0x000000021b1b7212 */ /* 0x000fe400078e3cff */
[----:B------:R-:W-:Y:S02]  /*35410*/  IADD3 R10, R10, -0x1, RZ ;  /* 0xffffffff0a0a7810 */ /* 0x000fe40007ffe0ff */
[----:B------:R-:W-:Y:S01]  /*35420*/  ISETP.GT.AND P2, PT, R3, R34, PT ;  /* 0x000000220300720c */ /* 0x000fe20003f44270 */
[----:B0-----:R-:W-:-:S12]  /*35430*/  @!P1 BRA `(.L_x_4133) ;  /* 0x0000000000049947 */ /* 0x001fd80003800000 */
[----:B------:R-:W-:Y:S01]  /*35440*/  BPT.TRAP 0x1 ;  /* 0x000000040000795c */ /* 0x000fe20000300000 */
.L_x_4133:
[----:B------:R-:W-:Y:S01]  /*35450*/  IMAD R4, R25, 0x8, R23 ;  /* 0x0000000819047824 */ /* 0x000fe200078e0217 */
[----:B------:R-:W-:Y:S01]  /*35460*/  SHF.L.U32 R21, R27, 0x1f, RZ ;  /* 0x0000001f1b157819 */ /* 0x000fe200000006ff */
[----:B------:R-:W-:Y:S01]  /*35470*/  BSSY B1, `(.L_x_4134) ;  /* 0x0000004000017945 */ /* 0x000fe20003800000 */
[----:B------:R-:W-:Y:S02]  /*35480*/  SHF.R.S32.HI R17, RZ, 0x1f, R6 ;  /* 0x0000001fff117819 */ /* 0x000fe40000011406 */
[----:B------:R-:W0:Y:S02]  /*35490*/  SYNCS.PHASECHK.TRANS64.TRYWAIT P0, [R4+URZ+0x32440], R21 ;  /* 0x03244015040075a7 */ /* 0x000e24000800017f */
[----:B0-----:R-:W-:Y:S05]  /*354a0*/  @!P0 BRA `(.L_x_4135) ;  /* 0x0000006000988947 */ /* 0x001fea0003800000 */
.L_x_4322:
[----:B------:R-:W-:Y:S05]  /*354b0*/  BSYNC B1 ;  /* 0x0000000000017941 */ /* 0x000fea0003800000 */
.L_x_4134:
        /* <DEDUP_REMOVED lines=52> */
.L_x_4336:
[----:B--2---:R-:W-:-:S04]  /*35800*/  IADD3 R2, P0, R2, R0, RZ ;  /* 0x0000000002027210 */ /* 0x004fc80007f1e0ff */
[----:B------:R-:W-:Y:S02]  /*35810*/  IADD3.X R3, RZ, R9, RZ, P0, !PT ;  /* 0x00000009ff037210 */ /* 0x000fe400007fe4ff */
[----:B------:R-:W-:-:S03]  /*35820*/  PLOP3.LUT P0, PT, PT, PT, PT, 0x80, 0x0 ;  /* 0x000000000000781c */ /* 0x000fc60003f0f070 */
[----:B------:R-:W-:Y:S01]  /*35830*/  @!PT LDS RZ, [RZ] ;  /* 0x00000000fffff984 */ /* 0x000fe20000000800 */
[----:B------:R-:W-:Y:S01]  /*35840*/  @!PT LDS RZ, [RZ] ;  /* 0x00000000fffff984 */ /* 0x000fe20000000800 */
[----:B------:R-:W-:Y:S01]  /*35850*/  @!PT LDS RZ, [RZ] ;  /* 0x00000000fffff984 */ /* 0x000fe20000000800 */
[----:B------:R2:W-:Y:S01]  /*35860*/  LDGSTS.E.BYPASS.LTC128B.128 [R7+0x1ec00], desc[UR44][R2.64], !P1 ;  /* 0x1ec0000002077fae */ /* 0x0005e2000c901d6c */
[----:B------:R-:W-:-:S09]  /*35870*/  NOP ;  /* 0x0000000000007918 */ /* 0x000fd20000000000 */
.L_x_4137:
        /* <DEDUP_REMOVED lines=11> */
.L_x_4138:
[----:B------:R2:W-:Y:S01]  /*35930*/  SYNCS.ARRIVE.TRANS64.A1T0 RZ, [R4+URZ+0x32430], RZ ;  /* 0x032430ff04ff79a7 */ /* 0x0005e2000810003f */
[----:B------:R-:W-:Y:S05]  /*35940*/  @!P3 BRA `(.L_x_4139) ;  /* 0x000000000004b947 */ /* 0x000fea0003800000 */
[----:B------:R-:W-:Y:S01]  /*35950*/  BPT.TRAP 0x1 ;  /* 0x000000040000795c */ /* 0x000fe20000300000 */
.L_x_4139:
[----:B------:R-:W3:Y:S01]  /*35960*/  SYNCS.PHASECHK.TRANS64.TRYWAIT P0, [R4+URZ+0x32460], R21 ;  /* 0x03246015040075a7 */ /* 0x000ee2000800017f */
[----:B------:R-:W-:Y:S04]  /*35970*/  BSSY B1, `(.L_x_4140) ;  /* 0x0000002000017945 */ /* 0x000fe80003800000 */
[----:B---3--:R-:W-:Y:S05]  /*35980*/  @!P0 BRA `(.L_x_4141) ;  /* 0x0000006400188947 */ /* 0x008fea0003800000 */
.L_x_4337:
[----:B------:R-:W-:Y:S05]  /*35990*/  BSYNC B1 ;  /* 0x0000000000017941 */ /* 0x000fea0003800000 */
.L_x_4140:
        /* <DEDUP_REMOVED lines=68> */
.L_x_4351:
[----:B01----:R-:W-:-:S04]  /*35de0*/  IADD3 R2, P0, R14, R0, RZ ;  /* 0x000000000e027210 */ /* 0x003fc80007f1e0ff */
[----:B----4-:R-:W-:Y:S02]  /*35df0*/  IADD3.X R3, RZ, R8, RZ, P0, !PT ;  /* 0x00000008ff037210 */ /* 0x010fe400007fe4ff */
        /* <DEDUP_REMOVED lines=9> */
.L_x_4143:
        /* <DEDUP_REMOVED lines=11> */
.L_x_4144:
[----:B------:R0:W-:Y:S01]  /*35f40*/  SYNCS.ARRIVE.TRANS64.A1T0 RZ, [R4+URZ+0x32450], RZ ;  /* 0x032450ff04ff79a7 */ /* 0x0001e2000810003f */
[----:B------:R-:W-:Y:S05]  /*35f50*/  @P2 BRA `(.L_x_4145) ;  /* 0xfffffff000902947 */ /* 0x000fea000383ffff */
.L_x_4132:
[----:B------:R-:W-:Y:S05]  /*35f60*/  BSYNC B0 ;  /* 0x0000000000007941 */ /* 0x000fea0003800000 */
.L_x_4131:
        /* <DEDUP_REMOVED lines=11> */
[----:B0-23--:R-:W1:Y:S02]  /*36020*/  FLO.U32 R4, UR4 ;  /* 0x0000000400047d00 */ /* 0x00de6400080e0000 */
[----:B-1----:R-:W-:-:S06]  /*36030*/  ISETP.EQ.U32.AND P1, PT, R4, R5, PT ;  /* 0x000000050400720c */ /* 0x002fcc0003f22070 */
[----:B------:R-:W4:Y:S07]  /*36040*/  POPC R5, UR4 ;  /* 0x0000000400057d09 */ /* 0x000f2e0008000000 */
[----:B----4-:R-:W2:Y:S01]  /*36050*/  @P1 ATOMG.E.ADD.STRONG.GPU PT, R3, desc[UR44][R2.64], R5 ;  /* 0x00000005020319a8 */ /* 0x010ea200081ee1ec */
[----:B------:R-:W0:Y:S02]  /*36060*/  S2R R6, SR_LTMASK ;  /* 0x0000000000067919 */ /* 0x000e240000003900 */
[----:B0-----:R-:W-:-:S04]  /*36070*/  LOP3.LUT R6, R6, UR4, RZ, 0xc0, !PT ;  /* 0x0000000406067c12 */ /* 0x001fc8000f8ec0ff */
[----:B------:R-:W0:Y:S01]  /*36080*/  POPC R7, R6 ;  /* 0x0000000600077309 */ /* 0x000e220000000000 */
[----:B--2---:R-:W0:Y:S02]  /*36090*/  SHFL.IDX PT, R4, R3, R4, 0x1f ;  /* 0x00001f0403047589 */ /* 0x004e2400000e0000 */
[----:B0-----:R-:W-:-:S07]  /*360a0*/  IADD3 R16, R4, UR39, R7 ;  /* 0x0000002704107c10 */ /* 0x001fce000fffe007 */
.L_x_4147:
[----:B------:R-:W-:Y:S05]  /*360b0*/  BSYNC B0 ;  /* 0x0000000000007941 */ /* 0x000fea0003800000 */
.L_x_4146:
[----:B------:R-:W-:Y:S02]  /*360c0*/  LOP3.LUT R27, R27, R0, RZ, 0x3c, !PT ;  /* 0x000000001b1b7212 */ /* 0x000fe400078e3cff */
[----:B------:R-:W-:-:S07]  /*360d0*/  SEL R25, R25, RZ, P0 ;  /* 0x000000ff19197207 */ /* 0x000fce0000000000 */
.L_x_4100:
[----:B------:R-:W-:Y:S05]  /*360e0*/  BSYNC B7 ;  /* 0x0000000000077941 */ /* 0x000fea0003800000 */
.L_x_4098:
[----:B------:R-:W-:-:S13]  /*360f0*/  LOP3.LUT P0, RZ, R22, 0x1000, RZ, 0xc0, !PT ;  /* 0x0000100016ff7812 */ /* 0x000fda000780c0ff */
[----:B------:R-:W-:Y:S05]  /*36100*/  @!P0 BRA `(.L_x_4148) ;  /* 0x0000000000248947 */ /* 0x000fea0003800000 */
[----:B------:R-:W-:Y:S05]  /*36110*/  WARPSYNC.ALL ;  /* 0x0000000000007948 */ /* 0x000fea0003800000 */
[----:B------:R-:W4:Y:S08]  /*36120*/  S2UR UR5, SR_CgaCtaId ;  /* 0x00000000000579c3 */ /* 0x000f300000008800 */
[----:B------:R-:W-:Y:S06]  /*36130*/  BAR.SYNC.DEFER_BLOCKING 0x5, 0x180 ;  /* 0x0146000000007b1d */ /* 0x000fec0000010000 */
[----:B------:R-:W-:-:S02]  /*36140*/  UMOV UR4, 0x400 ;  /* 0x0000040000047882 */ /* 0x000fc40000000000 */
[----:B----4-:R-:W-:-:S06]  /*36150*/  ULEA UR4, UR5, UR4, 0x18 ;  /* 0x0000000405047291 */ /* 0x010fcc000f8ec03f */
[----:B0-----:R-:W-:-:S05]  /*36160*/  IMAD.U32 R23, RZ, RZ, UR4 ;  /* 0x00000004ff177e24 */ /* 0x001fca000f8e00ff */
[----:B------:R4:W0:Y:S01]  /*36170*/  LDS.128 R16, [R23+0x324d0] ;  /* 0x0324d00017107984 */ /* 0x0008220000000c00 */
[----:B------:R-:W-:Y:S06]  /*36180*/  BAR.ARV 0x4, 0x180 ;  /* 0x0106000000007b1d */ /* 0x000fec0000002000 */
[----:B------:R-:W-:Y:S05]  /*36190*/  BRA `(.L_x_4149) ;  /* 0x0000000800cc7947 */ /* 0x000fea0003800000 */
.L_x_4148:
        /* <DEDUP_REMOVED lines=17> */
[----:B0-23--:R-:W-:Y:S01]  /*362b0*/  SHFL.IDX PT, R4, R16, 0x1, 0x1f ;  /* 0x00201f0010047f89 */ /* 0x00dfe200000e0000 */
        /* <DEDUP_REMOVED lines=17> */
[----:B------:R0:W2:Y:S02]  /*363d0*/  SHFL.IDX PT, R14, R2, 0x1f, 0x1f ;  /* 0x03e01f00020e7f89 */ /* 0x0000a400000e0000 */
.L_x_4361:
[----:B------:R-:W-:Y:S02]  /*363e0*/  ULDC UR4, c[0x0][0xd38] ;  /* 0x00034e0000047ab9 */ /* 0x000fe40000000800 */
[----:B------:R-:W-:-:S04]  /*363f0*/  IMAD.U32 R7, RZ, RZ, UR4 ;  /* 0x00000004ff077e24 */ /* 0x000fc8000f8e00ff */
[----:B--2---:R-:W-:-:S04]  /*36400*/  IMAD R14, R14, R7, RZ ;  /* 0x000000070e0e7224 */ /* 0x004fc800078e02ff */
[----:B------:R-:W-:-:S05]  /*36410*/  IMAD.IADD R9, R4, 0x1, R14 ;  /* 0x0000000104097824 */ /* 0x000fca00078e020e */
[----:B------:R-:W-:-:S13]  /*36420*/  ISETP.GT.AND P6, PT, R9, R0, PT ;  /* 0x000000000900720c */ /* 0x000fda0003fc4270 */
[----:B------:R-:W-:Y:S05]  /*36430*/  @P6 BRA `(.L_x_4151) ;  /* 0x00000000009c6947 */ /* 0x000fea0003800000 */
.L_x_4156:
        /* <DEDUP_REMOVED lines=14> */
.L_x_4154:
[----:B------:R-:W-:Y:S05]  /*36520*/  BSYNC B0 ;  /* 0x0000000000007941 */ /* 0x000fea0003800000 */
.L_x_4153:
[----:B------:R-:W-:-:S03]  /*36530*/  UMOV UR4, 0xffffffff ;  /* 0xffffffff00047882 */ /* 0x000fc60000000000 */
[----:B------:R-:W-:Y:S05]  /*36540*/  BRA.DIV UR4, `(.L_x_4155) ;  /* 0x0000006604287947 */ /* 0x000fea000b800000 */
[----:B-----5:R-:W2:Y:S02]  /*36550*/  SHFL.UP PT, R14, R5, 0x1, RZ ;  /* 0x04200000050e7989 */ /* 0x020ea400000e00ff */
[----:B--2---:R-:W-:-:S05]  /*36560*/  SEL R14, R14, RZ, P1 ;  /* 0x000000ff0e0e7207 */ /* 0x004fca0000800000 */
[----:B-1----:R-:W-:-:S05]  /*36570*/  IMAD.IADD R13, R5, 0x1, R14 ;  /* 0x00000001050d7824 */ /* 0x002fca00078e020e */
        /* <DEDUP_REMOVED lines=13> */
.L_x_4369:
[----:B------:R-:W-:Y:S02]  /*36650*/  ULDC UR4, c[0x0][0xd38] ;  /* 0x00034e0000047ab9 */ /* 0x000fe40000000800 */
[----:B------:R-:W-:-:S05]  /*36660*/  MOV R7, UR4 ;  /* 0x0000000400077c02 */ /* 0x000fca0008000f00 */
[----:B-1----:R-:W-:-:S04]  /*36670*/  IMAD R14, R14, R7, RZ ;  /* 0x000000070e0e7224 */ /* 0x002fc800078e02ff */
[----:B------:R-:W-:-:S05]  /*36680*/  IMAD.IADD R9, R14, 0x1, R9 ;  /* 0x000000010e097824 */ /* 0x000fca00078e0209 */
[----:B------:R-:W-:-:S13]  /*36690*/  ISETP.GT.AND P6, PT, R9, R0, PT ;  /* 0x000000000900720c */ /* 0x000fda0003fc4270 */
[----:B------:R-:W-:Y:S05]  /*366a0*/  @!P6 BRA `(.L_x_4156) ;  /* 0xfffffffc0064e947 */ /* 0x000fea000383ffff */
.L_x_4151:
        /* <DEDUP_REMOVED lines=8> */
.L_x_4373:
[----:B------:R-:W-:Y:S01]  /*36730*/  ISETP.NE.AND P0, PT, R3, RZ, PT ;  /* 0x000000ff0300720c */ /* 0x000fe20003f05270 */
[----:B------:R-:W-:-:S12]  /*36740*/  IMAD.MOV.U32 R14, RZ, RZ, RZ ;  /* 0x000000ffff0e7224 */ /* 0x000fd800078e00ff */
[----:B------:R-:W-:Y:S05]  /*36750*/  @!P0 BRA `(.L_x_4158) ;  /* 0x0000000000108947 */ /* 0x000fea0003800000 */
[----:B------:R-:W-:Y:S01]  /*36760*/  UMOV UR4, 0xffffffff ;  /* 0xffffffff00047882 */ /* 0x000fe20000000000 */
[----:B------:R-:W-:Y:S02]  /*36770*/  VIADD R12, R4, 0xffffffff ;  /* 0xffffffff040c7836 */ /* 0x000fe40000000000 */
[----:B------:R-:W-:Y:S05]  /*36780*/  BRA.DIV UR4, `(.L_x_4159) ;  /* 0x00000066049c7947 */ /* 0x000fea000b800000 */
[----:B------:R4:W0:Y:S02]  /*36790*/  SHFL.IDX PT, R14, R2, R12, 0x1f ;  /* 0x00001f0c020e7589 */ /* 0x00082400000e0000 */
.L_x_4158:
[----:B0---4-:R-:W0:Y:S01]  /*367a0*/  LDC.64 R2, c[0x0][0xd90] ;  /* 0x00036400ff027b82 */ /* 0x011e220000000a00 */
[----:B------:R-:W-:-:S04]  /*367b0*/  IMAD.IADD R19, R4, 0x1, R19 ;  /* 0x0000000104137824 */ /* 0x000fc800078e0213 */
[----:B0-----:R-:W-:-:S05]  /*367c0*/  IMAD.WIDE R2, R19, 0x4, R2 ;  /* 0x0000000413027825 */ /* 0x001fca00078e0202 */
[----:B------:R0:W2:Y:S01]  /*367d0*/  LDG.E R6, desc[UR44][R2.64] ;  /* 0x0000002c02067981 */ /* 0x0000a2000c1e1900 */
        /* <DEDUP_REMOVED lines=50> */
[----:B------:R-:W-:Y:S01]  /*36b00*/  @!P1 IMAD.IADD R4, R4, 0x1, -R7 ;  /* 0x0000000104049824 */ /* 0x000fe200078e0a07 */
[----:B------:R-:W-:Y:S02]  /*36b10*/  @!P1 IADD3 R2, R2, 0x1, RZ ;  /* 0x0000000102029810 */ /* 0x000fe40007ffe0ff */
        /* <DEDUP_REMOVED lines=10> */
.L_x_4152:
[----:B------:R-:W-:Y:S01]  /*36bc0*/  UMOV UR4, URZ ;  /* 0x0000003f00047c82 */ /* 0x000fe20008000000 */
[----:B------:R-:W-:Y:S01]  /*36bd0*/  UMOV UR5, URZ ;  /* 0x0000003f00057c82 */ /* 0x000fe20008000000 */
[----:B------:R-:W-:Y:S01]  /*36be0*/  ULDC UR6, c[0x0][0xd3c] ;  /* 0x00034f0000067ab9 */ /* 0x000fe20000000800 */
[----:B------:R-:W-:Y:S02]  /*36bf0*/  IMAD.MOV.U32 R16, RZ, RZ, R0 ;  /* 0x000000ffff107224 */ /* 0x000fe400078e0000 */
[----:B------:R-:W-:Y:S02]  /*36c00*/  IMAD.U32 R17, RZ, RZ, UR4 ;  /* 0x00000004ff117e24 */ /* 0x000fe4000f8e00ff */
[----:B------:R-:W-:Y:S02]  /*36c10*/  IMAD.U32 R18, RZ, RZ, UR5 ;  /* 0x00000005ff127e24 */ /* 0x000fe4000f8e00ff */
[----:B------:R-:W-:-:S07]  /*36c20*/  IMAD.U32 R19, RZ, RZ, UR6 ;  /* 0x00000006ff137e24 */ /* 0x000fce000f8e00ff */
.L_x_4160:
        /* <DEDUP_REMOVED lines=10> */
.L_x_4149:
[----:B------:R-:W-:Y:S02]  /*36cd0*/  ULDC UR4, c[0x0][0xd3c] ;  /* 0x00034f0000047ab9 */ /* 0x000fe40000000800 */
[----:B0-----:R-:W-:-:S13]  /*36ce0*/  ISETP.GE.AND P0, PT, R19, UR4, PT ;  /* 0x0000000413007c0c */ /* 0x001fda000bf06270 */
[----:B------:R-:W-:Y:S05]  /*36cf0*/  @!P0 BRA `(.L_x_4161) ;  /* 0xffffff9000848947 */ /* 0x000fea000383ffff */
[----:B------:R-:W-:Y:S05]  /*36d00*/  BSYNC B8 ;  /* 0x0000000000087941 */ /* 0x000fea0003800000 */
.L_x_4040:
[----:B0-----:R-:W5:Y:S01]  /*36d10*/  LDL.LU R0, [R1+0x48c] ;  /* 0x00048c0001007983 */ /* 0x001f620000300800 */
[----:B------:R-:W-:Y:S01]  /*36d20*/  BSSY B0, `(.L_x_4162) ;  /* 0x000000b000007945 */ /* 0x000fe20003800000 */
[----:B------:R-:W0:Y:S01]  /*36d30*/  S2R R5, SR_CgaCtaId ;  /* 0x0000000000057919 */ /* 0x000e220000008800 */
[----:B-----5:R-:W-:-:S05]  /*36d40*/  VIADD R0, R0, 0x1 ;  /* 0x0000000100007836 */ /* 0x020fca0000000000 */
[----:B------:R-:W-:-:S04]  /*36d50*/  LEA.HI R2, R0, R0, RZ, 0x1 ;  /* 0x0000000000027211 */ /* 0x000fc800078f08ff */
[----:B------:R-:W-:Y:S02]  /*36d60*/  LOP3.LUT R3, R2, 0xfffffffe, RZ, 0xc0, !PT ;  /* 0xfffffffe02037812 */ /* 0x000fe400078ec0ff */
[----:B------:R-:W-:Y:S02]  /*36d70*/  MOV R2, 0x400 ;  /* 0x0000040000027802 */ /* 0x000fe40000000f00 */
[----:B------:R-:W-:Y:S02]  /*36d80*/  IADD3 R0, R0, -R3, RZ ;  /* 0x8000000300007210 */ /* 0x000fe40007ffe0ff */
[----:B0-----:R-:W-:Y:S02]  /*36d90*/  LEA R5, R5, R2, 0x18 ;  /* 0x0000000205057211 */ /* 0x001fe400078ec0ff */
[----:B------:R-:W-:-:S04]  /*36da0*/  SHF.L.U32 R0, R0, 0x1f, RZ ;  /* 0x0000001f00007819 */ /* 0x000fc800000006ff */
[----:B------:R-:W0:Y:S02]  /*36db0*/  SYNCS.PHASECHK.TRANS64.TRYWAIT P0, [R5+URZ+0x32420], R0 ;  /* 0x03242000050075a7 */ /* 0x000e24000800017f */
[----:B0-----:R-:W-:Y:S05]  /*36dc0*/  @!P0 BRA `(.L_x_4163) ;  /* 0x0000006000308947 */ /* 0x001fea0003800000 */
.L_x_4376:
[----:B------:R-:W-:Y:S05]  /*36dd0*/  BSYNC B0 ;  /* 0x0000000000007941 */ /* 0x000fea0003800000 */
.L_x_4162:
[----:B------:R-:W-:-:S03]  /*36de0*/  UMOV UR4, 0xffffffff ;  /* 0xffffffff00047882 */ /* 0x000fc60000000000 */
[----:B------:R-:W-:Y:S05]  /*36df0*/  BRA.DIV UR4, `(.L_x_4164) ;  /* 0x0000006204387947 */ /* 0x000fea000b800000 */
[----:B------:R-:W0:Y:S02]  /*36e00*/  S2R R0, SR_TID.X ;  /* 0x0000000000007919 */ /* 0x000e240000002100 */
[----:B0-----:R-:W-:-:S04]  /*36e10*/  SHF.R.U32.HI R0, RZ, 0x5, R0 ;  /* 0x00000005ff007819 */ /* 0x001fc80000011600 */
[----:B------:R-:W-:-:S05]  /*36e20*/  LOP3.LUT R0, R0, 0x3, RZ, 0xc0, !PT ;  /* 0x0000000300007812 */ /* 0x000fca00078ec0ff */
[----:B------:R0:W0:Y:S02]  /*36e30*/  SHFL.IDX PT, R14, R0, RZ, 0x1f ;  /* 0x00001fff000e7589 */ /* 0x00002400000e0000 */
.L_x_4379:
[----:B0-----:R-:W-:-:S13]  /*36e40*/  ISETP.NE.AND P0, PT, R14, RZ, PT ;  /* 0x000000ff0e00720c */ /* 0x001fda0003f05270 */
[----:B------:R-:W-:Y:S05]  /*36e50*/  @P0 BRA `(.L_x_3800) ;  /* 0x0000000000880947 */ /* 0x000fea0003800000 */
[----:B------:R-:W-:-:S03]  /*36e60*/  UMOV UR4, 0xffffffff ;  /* 0xffffffff00047882 */ /* 0x000fc60000000000 */
[----:B------:R-:W-:Y:S05]  /*36e70*/  BRA.DIV UR4, `(.L_x_4165) ;  /* 0x00000062044c7947 */ /* 0x000fea000b800000 */
[----:B------:R-:W-:-:S13]  /*36e80*/  ELECT P6, URZ, PT ;  /* 0x00000000003f782f */ /* 0x000fda00038c0000 */
.L_x_4382:
[----:B------:R-:W-:Y:S05]  /*36e90*/  @!P6 BRA `(.L_x_3800) ;  /* 0x000000000078e947 */ /* 0x000fea0003800000 */
[----:B------:R-:W-:-:S06]  /*36ea0*/  ULOP3.LUT UR4, UR38, 0x2, URZ, 0xfc, !UPT ;  /* 0x0000000226047892 */ /* 0x000fcc000f8efc3f */
[----:B------:R-:W-:-:S05]  /*36eb0*/  IMAD.U32 R0, RZ, RZ, UR4 ;  /* 0x00000004ff007e24 */ /* 0x000fca000f8e00ff */
[----:B------:R-:W-:-:S13]  /*36ec0*/  ISETP.NE.AND P0, PT, R0, 0x3, PT ;  /* 0x000000030000780c */ /* 0x000fda0003f05270 */
[----:B------:R-:W-:Y:S05]  /*36ed0*/  @!P0 BRA `(.L_x_4166) ;  /* 0x0000000000048947 */ /* 0x000fea0003800000 */
[----:B------:R-:W-:Y:S01]  /*36ee0*/  BPT.TRAP 0x1 ;  /* 0x000000040000795c */ /* 0x000fe20000300000 */
.L_x_4166:
[----:B------:R-:W-:Y:S01]  /*36ef0*/  IMAD R3, R25, 0x8, R5 ;  /* 0x0000000819037824 */ /* 0x000fe200078e0205 */
[----:B------:R-:W-:Y:S01]  /*36f00*/  SHF.L.U32 R2, R27, 0x1f, RZ ;  /* 0x0000001f1b027819 */ /* 0x000fe200000006ff */
[----:B------:R-:W-:-:S03]  /*36f10*/  VIADD R25, R25, 0x1 ;  /* 0x0000000119197836 */ /* 0x000fc60000000000 */
[----:B------:R-:W0:Y:S02]  /*36f20*/  SYNCS.PHASECHK.TRANS64.TRYWAIT P1, [R3+URZ+0x32440], R2 ;  /* 0x03244002030075a7 */ /* 0x000e24000802017f */
[----:B------:R-:W-:-:S04]  /*36f30*/  ISETP.NE.AND P2, PT, R25, 0x2, PT ;  /* 0x000000021900780c */ /* 0x000fc80003f45270 */
[----:B------:R-:W-:Y:S01]  /*36f40*/  SEL R0, RZ, 0x1, P2 ;  /* 0x00000001ff007807 */ /* 0x000fe20001000000 */
[----:B0-----:R-:W-:Y:S08]  /*36f50*/  @!P1 BRA `(.L_x_4167) ;  /* 0x0000006000349947 */ /* 0x001ff00003800000 */
.L_x_4383:
[----:B------:R-:W-:Y:S02]  /*36f60*/  SEL R25, R25, RZ, P2 ;  /* 0x000000ff19197207 */ /* 0x000fe40001000000 */
[----:B------:R-:W-:Y:S01]  /*36f70*/  LOP3.LUT R0, R27, R0, RZ, 0x3c, !PT ;  /* 0x000000001b007212 */ /* 0x000fe200078e3cff */
[----:B------:R-:W-:Y:S06]  /*36f80*/  @!P0 BRA `(.L_x_4168) ;  /* 0x0000000000048947 */ /* 0x000fec0003800000 */
[----:B------:R-:W-:Y:S01]  /*36f90*/  BPT.TRAP 0x1 ;  /* 0x000000040000795c */ /* 0x000fe20000300000 */
.L_x_4168:
[----:B------:R-:W-:Y:S01]  /*36fa0*/  IMAD R25, R25, 0x8, R5 ;  /* 0x0000000819197824 */ /* 0x000fe200078e0205 */
[----:B------:R-:W-:-:S04]  /*36fb0*/  SHF.L.U32 R0, R0, 0x1f, RZ ;  /* 0x0000001f00007819 */ /* 0x000fc800000006ff */
[----:B------:R-:W0:Y:S02]  /*36fc0*/  SYNCS.PHASECHK.TRANS64.TRYWAIT P1, [R25+URZ+0x32440], R0 ;  /* 0x03244000190075a7 */ /* 0x000e24000802017f */
[----:B0-----:R-:W-:Y:S05]  /*36fd0*/  @!P1 BRA `(.L_x_4169) ;  /* 0x0000006000289947 */ /* 0x001fea0003800000 */
.L_x_4384:
[----:B------:R-:W-:Y:S05]  /*36fe0*/  @!P0 BRA `(.L_x_4170) ;  /* 0x0000000000048947 */ /* 0x000fea0003800000 */
[----:B------:R-:W-:Y:S01]  /*36ff0*/  BPT.TRAP 0x1 ;  /* 0x000000040000795c */ /* 0x000fe20000300000 */
.L_x_4170:
[----:B------:R-:W0:Y:S02]  /*37000*/  SYNCS.PHASECHK.TRANS64.TRYWAIT P1, [R3+URZ+0x32460], R2 ;  /* 0x03246002030075a7 */ /* 0x000e24000802017f */
[----:B0-----:R-:W-:Y:S05]  /*37010*/  @!P1 BRA `(.L_x_4171) ;  /* 0x00000060002c9947 */ /* 0x001fea0003800000 */
.L_x_4385:
[----:B------:R-:W-:Y:S05]  /*37020*/  @!P0 BRA `(.L_x_4172) ;  /* 0x0000000000048947 */ /* 0x000fea0003800000 */
[----:B------:R-:W-:Y:S01]  /*37030*/  BPT.TRAP 0x1 ;  /* 0x000000040000795c */ /* 0x000fe20000300000 */
.L_x_4172:
[----:B------:R0:W0:Y:S02]  /*37040*/  SYNCS.PHASECHK.TRANS64.TRYWAIT P0, [R25+URZ+0x32460], R0 ;  /* 0x03246000190075a7 */ /* 0x000024000800017f */
[----:B0-----:R-:W-:Y:S05]  /*37050*/  @!P0 NANOSLEEP.SYNCS 0x989680 ;  /* 0x009896800000895d */ /* 0x001fea0003900000 */
[----:B------:R-:W0:Y:S02]  /*37060*/  @!P0 SYNCS.PHASECHK.TRANS64 P0, [R25+URZ+0x32460], R0 ;  /* 0x03246000190085a7 */ /* 0x000e24000800007f */
[----:B0-----:R-:W-:Y:S05]  /*37070*/  @!P0 BRA `(.L_x_4172) ;  /* 0xfffffffc00f08947 */ /* 0x001fea000383ffff */
.L_x_3800:
[----:B------:R-:W-:Y:S05]  /*37080*/  BSYNC B9 ;  /* 0x0000000000097941 */ /* 0x000fea0003800000 */
.L_x_3797:
[----:B------:R-:W-:Y:S05]  /*37090*/  EXIT ;  /* 0x000000000000794d */ /* 0x000fea0003800000 */
.L_x_3826:
[----:B0-----:R0:W1:Y:S02]  /*370a0*/  SYNCS.PHASECHK.TRANS64.TRYWAIT P6, [R70+URZ+0x32490], R83 ;  /* 0x03249053460075a7 */ /* 0x00106400080c017f */
[----:B-1----:R-:W-:Y:S05]  /*370b0*/  @!P6 NANOSLEEP.SYNCS 0x989680 ;  /* 0x009896800000e95d */ /* 0x002fea0003900000 */
[----:B------:R-:W1:Y:S02]  /*370c0*/  @!P6 SYNCS.PHASECHK.TRANS64 P6, [R70+URZ+0x32490], R83 ;  /* 0x032490534600e5a7 */ /* 0x000e6400080c007f */
[----:B-1----:R-:W-:Y:S05]  /*370d0*/  @!P6 BRA `(.L_x_3826) ;  /* 0xfffffffc00f0e947 */ /* 0x002fea000383ffff */
[----:B------:R-:W-:Y:S05]  /*370e0*/  BRA `(.L_x_4173) ;  /* 0xfffffcbc00e87947 */ /* 0x000fea000383ffff */
.L_x_3827:
        /* <DEDUP_REMOVED lines=8> */
.L_x_4175:
[----:B------:R-:W-:Y:S05]  /*37170*/  BSYNC B1 ;  /* 0x0000000000017941 */ /* 0x000fea0003800000 */
.L_x_4174:
        /* <DEDUP_REMOVED lines=8> */
.L_x_4176:
[----:B------:R-:W-:Y:S05]  /*37200*/  BRA `(.L_x_4177) ;  /* 0xfffffcbc00b47947 */ /* 0x000fea000383ffff */
.L_x_3836:
[----:B------:R-:W-:Y:S01]  /*37210*/  BSSY B1, `(.L_x_4178) ;  /* 0x0000008000017945 */ /* 0x000fe20003800000 */
[----:B------:R-:W-:Y:S02]  /*37220*/  IMAD.MOV.U32 R13, RZ, RZ, R82 ;  /* 0x000000ffff0d7224 */ /* 0x000fe400078e0052 */
[----:B------:R-:W-:Y:S02]  /*37230*/  IMAD.MOV.U32 R12, RZ, RZ, 0x1 ;  /* 0x00000001ff0c7424 */ /* 0x000fe400078e00ff */
[----:B0---4-:R-:W-:Y:S02]  /*37240*/  IMAD.MOV.U32 R11, RZ, RZ, 0x1c1f ;  /* 0x00001c1fff0b7424 */ /* 0x011fe400078e00ff */
[----:B------:R-:W-:-:S07]  /*37250*/  IMAD.MOV.U32 R15, RZ, RZ, -0x1 ;  /* 0xffffffffff0f7424 */ /* 0x000fce00078e00ff */
[----:B-123--:R-:W-:Y:S05]  /*37260*/  WARPSYNC.COLLECTIVE R15, `(.L_x_4179) ;  /* 0x000000000f087348 */ /* 0x00efea0003c00000 */
[----:B---3--:R0:W3:Y:S02]  /*37270*/  SHFL.IDX P6, R14, R13, R12, R11 ;  /* 0x0000000c0d0e7389 */ /* 0x0080e400000c000b */
[----:B0123--:R-:W-:Y:S01]  /*37280*/  ENDCOLLECTIVE ;  /* 0x000000000000791b */ /* 0x00ffe20003800000 */
.L_x_4179:
[----:B------:R-:W-:Y:S05]  /*37290*/  BSYNC B1 ;  /* 0x0000000000017941 */ /* 0x000fea0003800000 */
.L_x_4178:
        /* <DEDUP_REMOVED lines=8> */
.L_x_4180:
[----:B------:R-:W-:Y:S05]  /*37320*/  BRA `(.L_x_4181) ;  /* 0xfffffcc400247947 */ /* 0x000fea000383ffff */
.L_x_3850:
[----:B-1----:R1:W2:Y:S02]  /*37330*/  SYNCS.PHASECHK.TRANS64.TRYWAIT P4, [R70+URZ+0x32490], R83 ;  /* 0x03249053460075a7 */ /* 0x0022a4000808017f */
[----:B--2---:R-:W-:Y:S05]  /*37340*/  @!P4 NANOSLEEP.SYNCS 0x989680 ;  /* 0x009896800000c95d */ /* 0x004fea0003900000 */
[----:B------:R-:W2:Y:S02]  /*37350*/  @!P4 SYNCS.PHASECHK.TRANS64 P4, [R70+URZ+0x32490], R83 ;  /* 0x032490534600c5a7 */ /* 0x000ea4000808007f */
[----:B--2---:R-:W-:Y:S05]  /*37360*/  @!P4 BRA `(.L_x_3850) ;  /* 0xfffffffc00f0c947 */ /* 0x004fea000383ffff */
[----:B------:R-:W-:Y:S05]  /*37370*/  BRA `(.L_x_4182) ;  /* 0xfffffcd000807947 */ /* 0x000fea000383ffff */
.L_x_3851:
        /* <DEDUP_REMOVED lines=8> */
.L_x_4184:
[----:B------:R-:W-:Y:S05]  /*37400*/  BSYNC B1 ;  /* 0x0000000000017941 */ /* 0x000fea0003800000 */
.L_x_4183:
        /* <DEDUP_REMOVED lines=8> */
.L_x_4185:
[----:B------:R-:W-:Y:S01]  /*37490*/  IMAD.MOV.U32 R74, RZ, RZ, R14 ;  /* 0x000000ffff4a7224 */ /* 0x000fe200078e000e */
[----:B------:R-:W-:Y:S06]  /*374a0*/  BRA `(.L_x_4186) ;  /* 0xfffffcd0004c7947 */ /* 0x000fec000383ffff */
.L_x_3856:
[----:B------:R-:W-:Y:S01]  /*374b0*/  BSSY B1, `(.L_x_4187) ;  /* 0x0000008000017945 */ /* 0x000fe20003800000 */
[----:B----4-:R-:W-:Y:S01]  /*374c0*/  MOV R13, R82 ;  /* 0x00000052000d7202 */ /* 0x010fe20000000f00 */
[----:B------:R-:W-:Y:S02]  /*374d0*/  IMAD.MOV.U32 R12, RZ, RZ, 0x1 ;  /* 0x00000001ff0c7424 */ /* 0x000fe400078e00ff */
[----:B------:R-:W-:Y:S02]  /*374e0*/  IMAD.MOV.U32 R11, RZ, RZ, 0x1c1f ;  /* 0x00001c1fff0b7424 */ /* 0x000fe400078e00ff */
[----:B------:R-:W-:-:S07]  /*374f0*/  IMAD.MOV.U32 R15, RZ, RZ, -0x1 ;  /* 0xffffffffff0f7424 */ /* 0x000fce00078e00ff */
[----:B0123--:R-:W-:Y:S05]  /*37500*/  WARPSYNC.COLLECTIVE R15, `(.L_x_4188) ;  /* 0x000000000f087348 */ /* 0x00ffea0003c00000 */
[----:B------:R4:W0:Y:S02]  /*37510*/  SHFL.IDX P6, R14, R13, R12, R11 ;  /* 0x0000000c0d0e7389 */ /* 0x00082400000c000b */
[----:B01234-:R-:W-:Y:S01]  /*37520*/  ENDCOLLECTIVE ;  /* 0x000000000000791b */ /* 0x01ffe20003800000 */
.L_x_4188:
[----:B------:R-:W-:Y:S05]  /*37530*/  BSYNC B1 ;  /* 0x0000000000017941 */ /* 0x000fea0003800000 */
.L_x_4187:
        /* <DEDUP_REMOVED lines=8> */
.L_x_4189:
[----:B------:R-:W-:Y:S05]  /*375c0*/  BRA `(.L_x_4190) ;  /* 0xfffffcd400d47947 */ /* 0x000fea000383ffff */
.L_x_3861:
[----:B-1----:R1:W2:Y:S02]  /*375d0*/  SYNCS.PHASECHK.TRANS64.TRYWAIT P3, [R70+URZ+0x32490], R83 ;  /* 0x03249053460075a7 */ /* 0x0022a4000806017f */
[----:B--2---:R-:W-:Y:S05]  /*375e0*/  @!P3 NANOSLEEP.SYNCS 0x989680 ;  /* 0x009896800000b95d */ /* 0x004fea0003900000 */
[----:B------:R-:W2:Y:S02]  /*375f0*/  @!P3 SYNCS.PHASECHK.TRANS64 P3, [R70+URZ+0x32490], R83 ;  /* 0x032490534600b5a7 */ /* 0x000ea4000806007f */
[----:B--2---:R-:W-:Y:S05]  /*37600*/  @!P3 BRA `(.L_x_3861) ;  /* 0xfffffffc00f0b947 */ /* 0x004fea000383ffff */
[----:B------:R-:W-:Y:S05]  /*37610*/  BRA `(.L_x_4191) ;  /* 0xfffffcdc00b47947 */ /* 0x000fea000383ffff */
.L_x_3862:
        /* <DEDUP_REMOVED lines=8> */
.L_x_4193:
[----:B------:R-:W-:Y:S05]  /*376a0*/  BSYNC B1 ;  /* 0x0000000000017941 */ /* 0x000fea0003800000 */
.L_x_4192:
        /* <DEDUP_REMOVED lines=8> */
.L_x_4194:
[----:B------:R-:W-:Y:S05]  /*37730*/  BRA `(.L_x_4195) ;  /* 0xfffffcdc00dc7947 */ /* 0x000fea000383ffff */
.L_x_3865:
[----:B------:R-:W-:Y:S01]  /*37740*/  BSSY B1, `(.L_x_4196) ;  /* 0x0000008000017945 */ /* 0x000fe20003800000 */
[----:B------:R-:W-:Y:S02]  /*37750*/  IMAD.MOV.U32 R13, RZ, RZ, R10 ;  /* 0x000000ffff0d7224 */ /* 0x000fe400078e000a */
[----:B------:R-:W-:Y:S02]  /*37760*/  IMAD.MOV.U32 R12, RZ, RZ, 0x1 ;  /* 0x00000001ff0c7424 */ /* 0x000fe400078e00ff */
[----:B------:R-:W-:Y:S02]  /*37770*/  IMAD.MOV.U32 R11, RZ, RZ, 0x1c1f ;  /* 0x00001c1fff0b7424 */ /* 0x000fe400078e00ff */
[----:B----4-:R-:W-:-:S07]  /*37780*/  IMAD.MOV.U32 R15, RZ, RZ, -0x1 ;  /* 0xffffffffff0f7424 */ /* 0x010fce00078e00ff */
[----:B0123--:R-:W-:Y:S05]  /*37790*/  WARPSYNC.COLLECTIVE R15, `(.L_x_4197) ;  /* 0x000000000f087348 */ /* 0x00ffea0003c00000 */
[----:B---3--:R3:W4:Y:S02]  /*377a0*/  SHFL.IDX P6, R14, R13, R12, R11 ;  /* 0x0000000c0d0e7389 */ /* 0x00872400000c000b */
[----:B01234-:R-:W-:Y:S01]  /*377b0*/  ENDCOLLECTIVE ;  /* 0x000000000000791b */ /* 0x01ffe20003800000 */
.L_x_4197:
[----:B------:R-:W-:Y:S05]  /*377c0*/  BSYNC B1 ;  /* 0x0000000000017941 */ /* 0x000fea0003800000 */
.L_x_4196:
        /* <DEDUP_REMOVED lines=8> */
.L_x_4198:
[----:B------:R-:W-:Y:S05]  /*37850*/  BRA `(.L_x_4199) ;  /* 0xfffffcdc00dc7947 */ /* 0x000fea000383ffff */
.L_x_3869:
[----:B------:R0:W0:Y:S02]  /*37860*/  SYNCS.PHASECHK.TRANS64.TRYWAIT P4, [R70+URZ+0x324b0], R83 ;  /* 0x0324b053460075a7 */ /* 0x000024000808017f */
[----:B0-----:R-:W-:Y:S05]  /*37870*/  @!P4 NANOSLEEP.SYNCS 0x989680 ;  /* 0x009896800000c95d */ /* 0x001fea0003900000 */
[----:B------:R-:W0:Y:S02]  /*37880*/  @!P4 SYNCS.PHASECHK.TRANS64 P4, [R70+URZ+0x324b0], R83 ;  /* 0x0324b0534600c5a7 */ /* 0x000e24000808007f */
[----:B0-----:R-:W-:Y:S05]  /*37890*/  @!P4 BRA `(.L_x_3869) ;  /* 0xfffffffc00f0c947 */ /* 0x001fea000383ffff */
[----:B------:R-:W-:Y:S05]  /*378a0*/  BRA `(.L_x_4200) ;  /* 0xfffffce000507947 */ /* 0x000fea000383ffff */
.L_x_3885:
[----:B------:R0:W5:Y:S01]  /*378b0*/  LDL R13, [R1+0x474] ;  /* 0x00047400010d7983 */ /* 0x0001620000100800 */
[----:B------:R-:W-:Y:S01]  /*378c0*/  BSSY B0, `(.L_x_4201) ;  /* 0x0000007000007945 */ /* 0x000fe20003800000 */
[----:B------:R-:W-:Y:S02]  /*378d0*/  IMAD.MOV.U32 R12, RZ, RZ, RZ ;  /* 0x000000ffff0c7224 */ /* 0x000fe400078e00ff */
[----:B------:R-:W-:Y:S02]  /*378e0*/  IMAD.MOV.U32 R11, RZ, RZ, 0x1f ;  /* 0x0000001fff0b7424 */ /* 0x000fe400078e00ff */
[----:B------:R-:W-:-:S07]  /*378f0*/  IMAD.MOV.U32 R15, RZ, RZ, -0x1 ;  /* 0xffffffffff0f7424 */ /* 0x000fce00078e00ff */
[----:B0-2--5:R-:W-:Y:S05]  /*37900*/  WARPSYNC.COLLECTIVE R15, `(.L_x_4202) ;  /* 0x000000000f087348 */ /* 0x025fea0003c00000 */
[----:B-----5:R1:W3:Y:S02]  /*37910*/  SHFL.IDX P6, R14, R13, R12, R11 ;  /* 0x0000000c0d0e7389 */ /* 0x0202e400000c000b */
[----:B0123--:R-:W-:Y:S01]  /*37920*/  ENDCOLLECTIVE ;  /* 0x000000000000791b */ /* 0x00ffe20003800000 */
.L_x_4202:
[----:B------:R-:W-:Y:S05]  /*37930*/  BSYNC B0 ;  /* 0x0000000000007941 */ /* 0x000fea0003800000 */
.L_x_4201:
[----:B------:R-:W-:Y:S05]  /*37940*/  BRA `(.L_x_4203) ;  /* 0xfffffcf000c47947 */ /* 0x000fea000383ffff */
.L_x_3897:
        /* <DEDUP_REMOVED lines=8> */
.L_x_4205:
[----:B------:R-:W-:Y:S05]  /*379d0*/  BSYNC B1 ;  /* 0x0000000000017941 */ /* 0x000fea0003800000 */
.L_x_4204:
        /* <DEDUP_REMOVED lines=8> */
.L_x_4206:
[----:B------:R-:W-:Y:S02]  /*37a60*/  IMAD.MOV.U32 R13, RZ, RZ, R7 ;  /* 0x000000ffff0d7224 */ /* 0x000fe400078e0007 */
[----:B------:R-:W-:-:S07]  /*37a70*/  IMAD.MOV.U32 R2, RZ, RZ, R14 ;  /* 0x000000ffff027224 */ /* 0x000fce00078e000e */
[----:B------:R-:W-:Y:S05]  /*37a80*/  WARPSYNC.COLLECTIVE R15, `(.L_x_4207) ;  /* 0x000000000f087348 */ /* 0x000fea0003c00000 */
[----:B------:R0:W1:Y:S02]  /*37a90*/  SHFL.IDX P6, R14, R13, R12, R11 ;  /* 0x0000000c0d0e7389 */ /* 0x00006400000c000b */
[----:B01----:R-:W-:Y:S01]  /*37aa0*/  ENDCOLLECTIVE ;  /* 0x000000000000791b */ /* 0x003fe20003800000 */
.L_x_4207:
[----:B------:R-:W-:Y:S02]  /*37ab0*/  IMAD.MOV.U32 R13, RZ, RZ, R8 ;  /* 0x000000ffff0d7224 */ /* 0x000fe400078e0008 */
[----:B------:R-:W-:-:S07]  /*37ac0*/  IMAD.MOV.U32 R5, RZ, RZ, R14 ;  /* 0x000000ffff057224 */ /* 0x000fce00078e000e */
[----:B------:R-:W-:Y:S05]  /*37ad0*/  WARPSYNC.COLLECTIVE R15, `(.L_x_4208) ;  /* 0x000000000f087348 */ /* 0x000fea0003c00000 */
[----:B------:R0:W1:Y:S02]  /*37ae0*/  SHFL.IDX P6, R14, R13, R12, R11 ;  /* 0x0000000c0d0e7389 */ /* 0x00006400000c000b */
[----:B01----:R-:W-:Y:S01]  /*37af0*/  ENDCOLLECTIVE ;  /* 0x000000000000791b */ /* 0x003fe20003800000 */
.L_x_4208:
[----:B------:R-:W-:Y:S05]  /*37b00*/  BRA `(.L_x_4209) ;  /* 0xfffffcfc00b07947 */ /* 0x000fea000383ffff */
.L_x_3900:
[----:B------:R-:W-:Y:S01]  /*37b10*/  BSSY B1, `(.L_x_4210) ;  /* 0x0000008000017945 */ /* 0x000fe20003800000 */
[----:B------:R-:W-:Y:S01]  /*37b20*/  IMAD.MOV.U32 R13, RZ, RZ, R6 ;  /* 0x000000ffff0d7224 */ /* 0x000fe200078e0006 */
[----:B------:R-:W-:Y:S01]  /*37b30*/  MOV R12, 0x1 ;  /* 0x00000001000c7802 */ /* 0x000fe20000000f00 */
[----:B------:R-:W-:Y:S02]  /*37b40*/  IMAD.MOV.U32 R11, RZ, RZ, 0x1c1f ;  /* 0x00001c1fff0b7424 */ /* 0x000fe400078e00ff */
[----:B------:R-:W-:-:S07]  /*37b50*/  IMAD.MOV.U32 R15, RZ, RZ, -0x1 ;  /* 0xffffffffff0f7424 */ /* 0x000fce00078e00ff */
[----:B0---4-:R-:W-:Y:S05]  /*37b60*/  WARPSYNC.COLLECTIVE R15, `(.L_x_4211) ;  /* 0x000000000f087348 */ /* 0x011fea0003c00000 */
[----:B----4-:R1:W2:Y:S02]  /*37b70*/  SHFL.IDX P6, R14, R13, R12, R11 ;  /* 0x0000000c0d0e7389 */ /* 0x0102a400000c000b */
[----:B012---:R-:W-:Y:S01]  /*37b80*/  ENDCOLLECTIVE ;  /* 0x000000000000791b */ /* 0x007fe20003800000 */
.L_x_4211:
[----:B------:R-:W-:Y:S05]  /*37b90*/  BSYNC B1 ;  /* 0x0000000000017941 */ /* 0x000fea0003800000 */
.L_x_4210:
        /* <DEDUP_REMOVED lines=8> */
.L_x_4212:
[----:B------:R-:W-:Y:S02]  /*37c20*/  IMAD.MOV.U32 R13, RZ, RZ, R7 ;  /* 0x000000ffff0d7224 */ /* 0x000fe400078e0007 */
[----:B------:R-:W-:-:S07]  /*37c30*/  IMAD.MOV.U32 R4, RZ, RZ, R14 ;  /* 0x000000ffff047224 */ /* 0x000fce00078e000e */
[----:B------:R-:W-:Y:S05]  /*37c40*/  WARPSYNC.COLLECTIVE R15, `(.L_x_4213) ;  /* 0x000000000f087348 */ /* 0x000fea0003c00000 */
[----:B------:R0:W1:Y:S02]  /*37c50*/  SHFL.IDX P6, R14, R13, R12, R11 ;  /* 0x0000000c0d0e7389 */ /* 0x00006400000c000b */
[----:B01----:R-:W-:Y:S01]  /*37c60*/  ENDCOLLECTIVE ;  /* 0x000000000000791b */ /* 0x003fe20003800000 */
.L_x_4213:
[----:B------:R-:W-:Y:S01]  /*37c70*/  MOV R13, R8 ;  /* 0x00000008000d7202 */ /* 0x000fe20000000f00 */
[----:B------:R-:W-:-:S07]  /*37c80*/  IMAD.MOV.U32 R7, RZ, RZ, R14 ;  /* 0x000000ffff077224 */ /* 0x000fce00078e000e */
[----:B------:R-:W-:Y:S05]  /*37c90*/  WARPSYNC.COLLECTIVE R15, `(.L_x_4214) ;  /* 0x000000000f087348 */ /* 0x000fea0003c00000 */
[----:B------:R0:W1:Y:S02]  /*37ca0*/  SHFL.IDX P6, R14, R13, R12, R11 ;  /* 0x0000000c0d0e7389 */ /* 0x00006400000c000b */
[----:B01----:R-:W-:Y:S01]  /*37cb0*/  ENDCOLLECTIVE ;  /* 0x000000000000791b */ /* 0x003fe20003800000 */
.L_x_4214:
[----:B------:R-:W-:Y:S05]  /*37cc0*/  BRA `(.L_x_4215) ;  /* 0xfffffd00000c7947 */ /* 0x000fea000383ffff */
.L_x_3904:
[----:B------:R0:W0:Y:S02]  /*37cd0*/  SYNCS.PHASECHK.TRANS64.TRYWAIT P0, [R148+URZ+0x32400], R13 ;  /* 0x0324000d940075a7 */ /* 0x000024000800017f */
[----:B0-----:R-:W-:Y:S05]  /*37ce0*/  @!P0 NANOSLEEP.SYNCS 0x989680 ;  /* 0x009896800000895d */ /* 0x001fea0003900000 */
[----:B------:R-:W0:Y:S02]  /*37cf0*/  @!P0 SYNCS.PHASECHK.TRANS64 P0, [R148+URZ+0x32400], R13 ;  /* 0x0324000d940085a7 */ /* 0x000e24000800007f */
[----:B0-----:R-:W-:Y:S05]  /*37d00*/  @!P0 BRA `(.L_x_3904) ;  /* 0xfffffffc00f08947 */ /* 0x001fea000383ffff */
[----:B------:R-:W-:Y:S05]  /*37d10*/  BRA `(.L_x_4216) ;  /* 0xfffffd00008c7947 */ /* 0x000fea000383ffff */
.L_x_3912:
[----:B------:R-:W0:Y:S01]  /*37d20*/  LDC R59, c[0x0][0x3f4] ;  /* 0x0000fd00ff3b7b82 */ /* 0x000e220000000800 */
        /* <DEDUP_REMOVED lines=8> */
.L_x_4218:
[----:B------:R-:W-:Y:S05]  /*37db0*/  BSYNC B1 ;  /* 0x0000000000017941 */ /* 0x000fea0003800000 */
.L_x_4217:
        /* <DEDUP_REMOVED lines=10> */
.L_x_4219:
[----:B------:R-:W-:Y:S02]  /*37e60*/  ISETP.GE.OR P1, PT, R0, R53, P0 ;  /* 0x000000350000720c */ /* 0x000fe40000726670 */
[----:B------:R-:W-:-:S11]  /*37e70*/  MOV R13, R26 ;  /* 0x0000001a000d7202 */ /* 0x000fd60000000f00 */
[C---:B------:R-:W-:Y:S01]  /*37e80*/  @!P1 IMAD.SHL.U32 R5, R22.reuse, 0x2, RZ ;  /* 0x0000000216059824 */ /* 0x040fe200078e00ff */
[----:B------:R-:W-:Y:S01]  /*37e90*/  @!P1 SHF.L.U64.HI R21, R22, 0x1, R23 ;  /* 0x0000000116159819 */ /* 0x000fe20000010217 */
[----:B------:R-:W-:-:S07]  /*37ea0*/  IMAD.MOV.U32 R3, RZ, RZ, R14 ;  /* 0x000000ffff037224 */ /* 0x000fce00078e000e */
[----:B------:R-:W-:Y:S05]  /*37eb0*/  WARPSYNC.COLLECTIVE R15, `(.L_x_4220) ;  /* 0x000000000f087348 */ /* 0x000fea0003c00000 */
[----:B------:R0:W1:Y:S02]  /*37ec0*/  SHFL.IDX P6, R14, R13, R12, R11 ;  /* 0x0000000c0d0e7389 */ /* 0x00006400000c000b */
[----:B01----:R-:W-:Y:S01]  /*37ed0*/  ENDCOLLECTIVE ;  /* 0x000000000000791b */ /* 0x003fe20003800000 */
.L_x_4220:
[----:B------:R-:W-:-:S05]  /*37ee0*/  @!P1 IADD3 R6, P2, R3, R5, RZ ;  /* 0x0000000503069210 */ /* 0x000fca0007f5e0ff */
[----:B------:R-:W-:Y:S02]  /*37ef0*/  @!P1 IMAD.X R7, R2, 0x1, R21, P2 ;  /* 0x0000000102079824 */ /* 0x000fe400010e0615 */
[----:B------:R-:W-:Y:S02]  /*37f00*/  IMAD.MOV.U32 R13, RZ, RZ, R27 ;  /* 0x000000ffff0d7224 */ /* 0x000fe400078e001b */
[----:B------:R-:W-:-:S07]  /*37f10*/  IMAD.MOV.U32 R4, RZ, RZ, R14 ;  /* 0x000000ffff047224 */ /* 0x000fce00078e000e */
[----:B------:R-:W-:Y:S05]  /*37f20*/  WARPSYNC.COLLECTIVE R15, `(.L_x_4221) ;  /* 0x000000000f087348 */ /* 0x000fea0003c00000 */
[----:B------:R0:W1:Y:S02]  /*37f30*/  SHFL.IDX P6, R14, R13, R12, R11 ;  /* 0x0000000c0d0e7389 */ /* 0x00006400000c000b */
[----:B01----:R-:W-:Y:S01]  /*37f40*/  ENDCOLLECTIVE ;  /* 0x000000000000791b */ /* 0x003fe20003800000 */
.L_x_4221:
[----:B------:R-:W2:Y:S01]  /*37f50*/  @!P1 LD.E.128 R8, desc[UR44][R6.64] ;  /* 0x0000002c06089980 */ /* 0x000ea2000c101d00 */
[----:B------:R-:W-:-:S05]  /*37f60*/  @!P1 IADD3 R14, P2, R14, R5, RZ ;  /* 0x000000050e0e9210 */ /* 0x000fca0007f5e0ff */
[----:B------:R-:W-:-:S04]  /*37f70*/  @!P1 IMAD.X R3, R4, 0x1, R21, P2 ;  /* 0x0000000104039824 */ /* 0x000fc800010e0615 */
[----:B------:R-:W-:-:S05]  /*37f80*/  @!P1 IMAD.MOV.U32 R15, RZ, RZ, R3 ;  /* 0x000000ffff0f9224 */ /* 0x000fca00078e0003 */
[----:B------:R0:W5:Y:S01]  /*37f90*/  @!P1 LD.E.128 R4, desc[UR44][R14.64] ;  /* 0x0000002c0e049980 */ /* 0x000162000c101d00 */
[----:B------:R-:W-:Y:S01]  /*37fa0*/  CS2R R56, SRZ ;  /* 0x0000000000387805 */ /* 0x000fe2000001ff00 */
[----:B------:R-:W-:Y:S01]  /*37fb0*/  IMAD.MOV.U32 R13, RZ, RZ, R24 ;  /* 0x000000ffff0d7224 */ /* 0x000fe200078e0018 */
[----:B------:R-:W-:Y:S01]  /*37fc0*/  CS2R R54, SRZ ;  /* 0x0000000000367805 */ /* 0x000fe2000001ff00 */
[----:B------:R-:W-:Y:S01]  /*37fd0*/  IMAD.MOV.U32 R12, RZ, RZ, 0x1 ;  /* 0x00000001ff0c7424 */ /* 0x000fe200078e00ff */
[----:B------:R-:W-:Y:S01]  /*37fe0*/  CS2R R20, SRZ ;  /* 0x0000000000147805 */ /* 0x000fe2000001ff00 */
[----:B0-----:R-:W-:Y:S02]  /*37ff0*/  IMAD.MOV.U32 R15, RZ, RZ, -0x1 ;  /* 0xffffffffff0f7424 */ /* 0x001fe400078e00ff */
[----:B--2---:R-:W-:Y:S01]  /*38000*/  @!P1 IMAD.MOV.U32 R57, RZ, RZ, R11 ;  /* 0x000000ffff399224 */ /* 0x004fe200078e000b */
[----:B------:R-:W-:Y:S01]  /*38010*/  @!P1 MOV R56, R10 ;  /* 0x0000000a00389202 */ /* 0x000fe20000000f00 */
[----:B------:R-:W-:-:S02]  /*38020*/  IMAD.MOV.U32 R11, RZ, RZ, 0x1c1f ;  /* 0x00001c1fff0b7424 */ /* 0x000fc400078e00ff */
[----:B------:R-:W-:Y:S02]  /*38030*/  @!P1 IMAD.MOV.U32 R54, RZ, RZ, R8 ;  /* 0x000000ffff369224 */ /* 0x000fe400078e0008 */
[----:B------:R-:W-:-:S07]  /*38040*/  @!P1 IMAD.MOV.U32 R55, RZ, RZ, R9 ;  /* 0x000000ffff379224 */ /* 0x000fce00078e0009 */
[----:B-----5:R-:W-:Y:S05]  /*38050*/  WARPSYNC.COLLECTIVE R15, `(.L_x_4222) ;  /* 0x000000000f087348 */ /* 0x020fea0003c00000 */
[----:B------:R0:W1:Y:S02]  /*38060*/  SHFL.IDX P6, R14, R13, R12, R11 ;  /* 0x0000000c0d0e7389 */ /* 0x00006400000c000b */
[----:B01---5:R-:W-:Y:S01]  /*38070*/  ENDCOLLECTIVE ;  /* 0x000000000000791b */ /* 0x023fe20003800000 */
.L_x_4222:
[----:B------:R-:W-:Y:S02]  /*38080*/  IMAD.MOV.U32 R2, RZ, RZ, R54 ;  /* 0x000000ffff027224 */ /* 0x000fe400078e0036 */
[----:B------:R-:W-:Y:S02]  /*38090*/  IMAD.MOV.U32 R3, RZ, RZ, R55 ;  /* 0x000000ffff037224 */ /* 0x000fe400078e0037 */
[----:B------:R-:W-:Y:S01]  /*380a0*/  IMAD.MOV.U32 R8, RZ, RZ, R56 ;  /* 0x000000ffff087224 */ /* 0x000fe200078e0038 */
[----:B------:R-:W-:Y:S01]  /*380b0*/  PRMT R65, R65, 0x5410, R2 ;  /* 0x0000541041417816 */ /* 0x000fe20000000002 */
[----:B------:R-:W-:Y:S01]  /*380c0*/  IMAD.MOV.U32 R9, RZ, RZ, R57 ;  /* 0x000000ffff097224 */ /* 0x000fe200078e0039 */
[----:B------:R-:W-:Y:S02]  /*380d0*/  PRMT R60, R3, 0x7610, R60 ;  /* 0x00007610033c7816 */ /* 0x000fe4000000003c */
[----:B------:R-:W-:Y:S02]  /*380e0*/  CS2R R2, SRZ ;  /* 0x0000000000027805 */ /* 0x000fe4000001ff00 */
[----:B------:R-:W-:-:S02]  /*380f0*/  PRMT R28, R8, 0x5410, R9 ;  /* 0x00005410081c7816 */ /* 0x000fc40000000009 */
[----:B------:R-:W-:Y:S01]  /*38100*/  CS2R R8, SRZ ;  /* 0x0000000000087805 */ /* 0x000fe2000001ff00 */
[----:B------:R-:W-:Y:S02]  /*38110*/  IMAD.MOV.U32 R13, RZ, RZ, R25 ;  /* 0x000000ffff0d7224 */ /* 0x000fe400078e0019 */
[----:B------:R-:W-:Y:S02]  /*38120*/  @!P1 IMAD.MOV.U32 R2, RZ, RZ, R4 ;  /* 0x000000ffff029224 */ /* 0x000fe400078e0004 */
[----:B------:R-:W-:Y:S02]  /*38130*/  @!P1 IMAD.MOV.U32 R3, RZ, RZ, R5 ;  /* 0x000000ffff039224 */ /* 0x000fe400078e0005 */
[----:B------:R-:W-:Y:S02]  /*38140*/  @!P1 IMAD.MOV.U32 R20, RZ, RZ, R6 ;  /* 0x000000ffff149224 */ /* 0x000fe400078e0006 */
[----:B------:R-:W-:Y:S02]  /*38150*/  @!P1 IMAD.MOV.U32 R21, RZ, RZ, R7 ;  /* 0x000000ffff159224 */ /* 0x000fe400078e0007 */
[----:B------:R-:W-:-:S07]  /*38160*/  IMAD.MOV.U32 R24, RZ, RZ, R14 ;  /* 0x000000ffff187224 */ /* 0x000fce00078e000e */
[----:B------:R-:W-:Y:S05]  /*38170*/  WARPSYNC.COLLECTIVE R15, `(.L_x_4223) ;  /* 0x000000000f087348 */ /* 0x000fea0003c00000 */
[----:B------:R0:W1:Y:S02]  /*38180*/  SHFL.IDX P6, R14, R13, R12, R11 ;  /* 0x0000000c0d0e7389 */ /* 0x00006400000c000b */
[----:B01----:R-:W-:Y:S01]  /*38190*/  ENDCOLLECTIVE ;  /* 0x000000000000791b */ /* 0x003fe20003800000 */
.L_x_4223:
[----:B------:R-:W-:Y:S02]  /*381a0*/  IMAD.MOV.U32 R4, RZ, RZ, R2 ;  /* 0x000000ffff047224 */ /* 0x000fe400078e0002 */
[----:B------:R-:W-:Y:S02]  /*381b0*/  IMAD.MOV.U32 R5, RZ, RZ, R3 ;  /* 0x000000ffff057224 */ /* 0x000fe400078e0003 */
[----:B------:R-:W-:Y:S01]  /*381c0*/  IMAD.MOV.U32 R6, RZ, RZ, R20 ;  /* 0x000000ffff067224 */ /* 0x000fe200078e0014 */
[----:B------:R-:W-:Y:S01]  /*381d0*/  PRMT R58, R58, 0x5410, R4 ;  /* 0x000054103a3a7816 */ /* 0x000fe20000000004 */
[----:B------:R-:W-:Y:S01]  /*381e0*/  IMAD.MOV.U32 R7, RZ, RZ, R21 ;  /* 0x000000ffff077224 */ /* 0x000fe200078e0015 */
[----:B------:R-:W-:Y:S02]  /*381f0*/  PRMT R61, R5, 0x7610, R61 ;  /* 0x00007610053d7816 */ /* 0x000fe4000000003d */
[----:B------:R-:W-:Y:S02]  /*38200*/  PRMT R65, R6, 0x7610, R65 ;  /* 0x0000761006417816 */ /* 0x000fe40000000041 */
[----:B------:R-:W-:Y:S01]  /*38210*/  PRMT R79, R7, 0x7610, R79 ;  /* 0x00007610074f7816 */ /* 0x000fe2000000004f */
[----:B------:R-:W-:-:S02]  /*38220*/  IMAD.MOV.U32 R13, RZ, RZ, R26 ;  /* 0x000000ffff0d7224 */ /* 0x000fc400078e001a */
[----:B------:R-:W-:-:S07]  /*38230*/  IMAD.MOV.U32 R25, RZ, RZ, R14 ;  /* 0x000000ffff197224 */ /* 0x000fce00078e000e */
[----:B------:R-:W-:Y:S05]  /*38240*/  WARPSYNC.COLLECTIVE R15, `(.L_x_4224) ;  /* 0x000000000f087348 */ /* 0x000fea0003c00000 */
[----:B------:R0:W1:Y:S02]  /*38250*/  SHFL.IDX P6, R14, R13, R12, R11 ;  /* 0x0000000c0d0e7389 */ /* 0x00006400000c000b */
[----:B01----:R-:W-:Y:S01]  /*38260*/  ENDCOLLECTIVE ;  /* 0x000000000000791b */ /* 0x003fe20003800000 */
.L_x_4224:
[----:B------:R-:W-:Y:S01]  /*38270*/  MOV R13, R27 ;  /* 0x0000001b000d7202 */ /* 0x000fe20000000f00 */
[----:B------:R-:W-:-:S07]  /*38280*/  IMAD.MOV.U32 R26, RZ, RZ, R14 ;  /* 0x000000ffff1a7224 */ /* 0x000fce00078e000e */
[----:B------:R-:W-:Y:S05]  /*38290*/  WARPSYNC.COLLECTIVE R15, `(.L_x_4225) ;  /* 0x000000000f087348 */ /* 0x000fea0003c00000 */
[----:B------:R0:W1:Y:S02]  /*382a0*/  SHFL.IDX P6, R14, R13, R12, R11 ;  /* 0x0000000c0d0e7389 */ /* 0x00006400000c000b */
[----:B01----:R-:W-:Y:S01]  /*382b0*/  ENDCOLLECTIVE ;  /* 0x000000000000791b */ /* 0x003fe20003800000 */
.L_x_4225:
[----:B------:R-:W-:Y:S05]  /*382c0*/  BRA `(.L_x_4226) ;  /* 0xfffffd0c00b87947 */ /* 0x000fea000383ffff */
.L_x_3916:
[----:B0-----:R0:W1:Y:S02]  /*382d0*/  SYNCS.PHASECHK.TRANS64.TRYWAIT P1, [R148+URZ+0x32400], R13 ;  /* 0x0324000d940075a7 */ /* 0x001064000802017f */
[----:B-1----:R-:W-:Y:S05]  /*382e0*/  @!P1 NANOSLEEP.SYNCS 0x989680 ;  /* 0x009896800000995d */ /* 0x002fea0003900000 */
[----:B------:R-:W1:Y:S02]  /*382f0*/  @!P1 SYNCS.PHASECHK.TRANS64 P1, [R148+URZ+0x32400], R13 ;  /* 0x0324000d940095a7 */ /* 0x000e64000802007f */
[----:B-1----:R-:W-:Y:S05]  /*38300*/  @!P1 BRA `(.L_x_3916) ;  /* 0xfffffffc00f09947 */ /* 0x002fea000383ffff */
[----:B------:R-:W-:Y:S05]  /*38310*/  BRA `(.L_x_4227) ;  /* 0xfffffd1000147947 */ /* 0x000fea000383ffff */
.L_x_3930:
[----:B0-----:R0:W1:Y:S02]  /*38320*/  SYNCS.PHASECHK.TRANS64.TRYWAIT P0, [R2+URZ], R7 ;  /* 0x00000007020075a7 */ /* 0x001064000800017f */
[----:B-1----:R-:W-:Y:S05]  /*38330*/  @!P0 NANOSLEEP.SYNCS 0x989680 ;  /* 0x009896800000895d */ /* 0x002fea0003900000 */
[----:B------:R-:W1:Y:S02]  /*38340*/  @!P0 SYNCS.PHASECHK.TRANS64 P0, [R2+URZ], R7 ;  /* 0x00000007020085a7 */ /* 0x000e64000800007f */
[----:B-1----:R-:W-:Y:S05]  /*38350*/  @!P0 BRA `(.L_x_3930) ;  /* 0xfffffffc00f08947 */ /* 0x002fea000383ffff */
[----:B------:R-:W-:Y:S05]  /*38360*/  BRA `(.L_x_3929) ;  /* 0xfffffd2400a47947 */ /* 0x000fea000383ffff */
.L_x_3937:
[----:B0-----:R0:W1:Y:S02]  /*38370*/  SYNCS.PHASECHK.TRANS64.TRYWAIT P0, [R14+URZ], R15 ;  /* 0x0000000f0e0075a7 */ /* 0x001064000800017f */
[----:B-1----:R-:W-:Y:S05]  /*38380*/  @!P0 NANOSLEEP.SYNCS 0x989680 ;  /* 0x009896800000895d */ /* 0x002fea0003900000 */
[----:B------:R-:W1:Y:S02]  /*38390*/  @!P0 SYNCS.PHASECHK.TRANS64 P0, [R14+URZ], R15 ;  /* 0x0000000f0e0085a7 */ /* 0x000e64000800007f */
[----:B-1----:R-:W-:Y:S05]  /*383a0*/  @!P0 BRA `(.L_x_3937) ;  /* 0xfffffffc00f08947 */ /* 0x002fea000383ffff */
[----:B------:R-:W-:Y:S05]  /*383b0*/  BRA `(.L_x_3936) ;  /* 0xfffffd2800c87947 */ /* 0x000fea000383ffff */
.L_x_3964:
[----:B-1----:R1:W2:Y:S02]  /*383c0*/  SYNCS.PHASECHK.TRANS64.TRYWAIT P0, [R10+URZ], R11 ;  /* 0x0000000b0a0075a7 */ /* 0x0022a4000800017f */
[----:B--2---:R-:W-:Y:S05]  /*383d0*/  @!P0 NANOSLEEP.SYNCS 0x989680 ;  /* 0x009896800000895d */ /* 0x004fea0003900000 */
[----:B------:R-:W2:Y:S02]  /*383e0*/  @!P0 SYNCS.PHASECHK.TRANS64 P0, [R10+URZ], R11 ;  /* 0x0000000b0a0085a7 */ /* 0x000ea4000800007f */
[----:B--2---:R-:W-:Y:S05]  /*383f0*/  @!P0 BRA `(.L_x_3964) ;  /* 0xfffffffc00f08947 */ /* 0x004fea000383ffff */
[----:B------:R-:W-:Y:S05]  /*38400*/  BRA `(.L_x_3963) ;  /* 0xfffffdd800bc7947 */ /* 0x000fea000383ffff */
.L_x_3971:
[----:B-1----:R1:W2:Y:S02]  /*38410*/  SYNCS.PHASECHK.TRANS64.TRYWAIT P0, [R8+URZ], R9 ;  /* 0x00000009080075a7 */ /* 0x0022a4000800017f */
[----:B--2---:R-:W-:Y:S05]  /*38420*/  @!P0 NANOSLEEP.SYNCS 0x989680 ;  /* 0x009896800000895d */ /* 0x004fea0003900000 */
[----:B------:R-:W2:Y:S02]  /*38430*/  @!P0 SYNCS.PHASECHK.TRANS64 P0, [R8+URZ], R9 ;  /* 0x00000009080085a7 */ /* 0x000ea4000800007f */
[----:B--2---:R-:W-:Y:S05]  /*38440*/  @!P0 BRA `(.L_x_3971) ;  /* 0xfffffffc00f08947 */ /* 0x004fea000383ffff */
[----:B------:R-:W-:Y:S05]  /*38450*/  BRA `(.L_x_3970) ;  /* 0xfffffddc00f87947 */ /* 0x000fea000383ffff */
.L_x_3984:
[----:B-1----:R1:W2:Y:S02]  /*38460*/  SYNCS.PHASECHK.TRANS64.TRYWAIT P0, [R8+URZ], R9 ;  /* 0x00000009080075a7 */ /* 0x0022a4000800017f */
[----:B--2---:R-:W-:Y:S05]  /*38470*/  @!P0 NANOSLEEP.SYNCS 0x989680 ;  /* 0x009896800000895d */ /* 0x004fea0003900000 */
[----:B------:R-:W2:Y:S02]  /*38480*/  @!P0 SYNCS.PHASECHK.TRANS64 P0, [R8+URZ], R9 ;  /* 0x00000009080085a7 */ /* 0x000ea4000800007f */
[----:B--2---:R-:W-:Y:S05]  /*38490*/  @!P0 BRA `(.L_x_3984) ;  /* 0xfffffffc00f08947 */ /* 0x004fea000383ffff */
[----:B------:R-:W-:Y:S05]  /*384a0*/  BRA `(.L_x_3983) ;  /* 0xfffffe7800947947 */ /* 0x000fea000383ffff */
.L_x_3991:
[----:B-1----:R1:W2:Y:S02]  /*384b0*/  SYNCS.PHASECHK.TRANS64.TRYWAIT P0, [R8+URZ], R9 ;  /* 0x00000009080075a7 */ /* 0x0022a4000800017f */
[----:B--2---:R-:W-:Y:S05]  /*384c0*/  @!P0 NANOSLEEP.SYNCS 0x989680 ;  /* 0x009896800000895d */ /* 0x004fea0003900000 */
[----:B------:R-:W2:Y:S02]  /*384d0*/  @!P0 SYNCS.PHASECHK.TRANS64 P0, [R8+URZ], R9 ;  /* 0x00000009080085a7 */ /* 0x000ea4000800007f */
[----:B--2---:R-:W-:Y:S05]  /*384e0*/  @!P0 BRA `(.L_x_3991) ;  /* 0xfffffffc00f08947 */ /* 0x004fea000383ffff */
[----:B------:R-:W-:Y:S05]  /*384f0*/  BRA `(.L_x_3990) ;  /* 0xfffffe7c00d07947 */ /* 0x000fea000383ffff */
.L_x_4020:
[----:B------:R-:W-:Y:S01]  /*38500*/  MOV R13, R3 ;  /* 0x00000003000d7202 */ /* 0x000fe20000000f00 */
[----:B------:R-:W-:Y:S02]  /*38510*/  IMAD.MOV.U32 R12, RZ, RZ, RZ ;  /* 0x000000ffff0c7224 */ /* 0x000fe400078e00ff */
[----:B------:R-:W-:Y:S02]  /*38520*/  IMAD.MOV.U32 R11, RZ, RZ, 0x181f ;  /* 0x0000181fff0b7424 */ /* 0x000fe400078e00ff */
[----:B------:R-:W-:-:S07]  /*38530*/  IMAD.MOV.U32 R15, RZ, RZ, -0x1 ;  /* 0xffffffffff0f7424 */ /* 0x000fce00078e00ff */
[----:B-1--4-:R-:W-:Y:S05]  /*38540*/  WARPSYNC.COLLECTIVE R15, `(.L_x_4228) ;  /* 0x000000000f087348 */ /* 0x012fea0003c00000 */
[----:B------:R0:W2:Y:S02]  /*38550*/  SHFL.IDX P6, R14, R13, R12, R11 ;  /* 0x0000000c0d0e7389 */ /* 0x0000a400000c000b */
[----:B012-4-:R-:W-:Y:S01]  /*38560*/  ENDCOLLECTIVE ;  /* 0x000000000000791b */ /* 0x017fe20003800000 */
.L_x_4228:
[----:B------:R-:W-:Y:S02]  /*38570*/  IMAD.MOV.U32 R13, RZ, RZ, R2 ;  /* 0x000000ffff0d7224 */ /* 0x000fe400078e0002 */
[----:B------:R-:W-:-:S07]  /*38580*/  IMAD.MOV.U32 R0, RZ, RZ, R14 ;  /* 0x000000ffff007224 */ /* 0x000fce00078e000e */
[----:B------:R-:W-:Y:S05]  /*38590*/  WARPSYNC.COLLECTIVE R15, `(.L_x_4229) ;  /* 0x000000000f087348 */ /* 0x000fea0003c00000 */
[----:B------:R0:W1:Y:S02]  /*385a0*/  SHFL.IDX P6, R14, R13, R12, R11 ;  /* 0x0000000c0d0e7389 */ /* 0x00006400000c000b */
[----:B01----:R-:W-:Y:S01]  /*385b0*/  ENDCOLLECTIVE ;  /* 0x000000000000791b */ /* 0x003fe20003800000 */
.L_x_4229:
[----:B------:R-:W-:Y:S05]  /*385c0*/  BRA `(.L_x_4230) ;  /* 0xffffff6400607947 */ /* 0x000fea000383ffff */
.L_x_4023:
[----:B------:R-:W-:Y:S01]  /*385d0*/  BSSY B1, `(.L_x_4231) ;  /* 0x0000008000017945 */ /* 0x000fe20003800000 */
[----:B------:R-:W-:Y:S02]  /*385e0*/  IMAD.MOV.U32 R13, RZ, RZ, R3 ;  /* 0x000000ffff0d7224 */ /* 0x000fe400078e0003 */
[----:B------:R-:W-:Y:S02]  /*385f0*/  IMAD.MOV.U32 R12, RZ, RZ, 0x1 ;  /* 0x00000001ff0c7424 */ /* 0x000fe400078e00ff */
[----:B------:R-:W-:Y:S02]  /*38600*/  IMAD.MOV.U32 R11, RZ, RZ, 0x181f ;  /* 0x0000181fff0b7424 */ /* 0x000fe400078e00ff */
[----:B--2---:R-:W-:-:S07]  /*38610*/  IMAD.MOV.U32 R15, RZ, RZ, -0x1 ;  /* 0xffffffffff0f7424 */ /* 0x004fce00078e00ff */
[----:B01-34-:R-:W-:Y:S05]  /*38620*/  WARPSYNC.COLLECTIVE R15, `(.L_x_4232) ;  /* 0x000000000f087348 */ /* 0x01bfea0003c00000 */
[----:B---3--:R2:W3:Y:S02]  /*38630*/  SHFL.IDX P6, R14, R13, R12, R11 ;  /* 0x0000000c0d0e7389 */ /* 0x0084e400000c000b */
[----:B01234-:R-:W-:Y:S01]  /*38640*/  ENDCOLLECTIVE ;  /* 0x000000000000791b */ /* 0x01ffe20003800000 */
.L_x_4232:
[----:B------:R-:W-:Y:S05]  /*38650*/  BSYNC B1 ;  /* 0x0000000000017941 */ /* 0x000fea0003800000 */
.L_x_4231:
        /* <DEDUP_REMOVED lines=8> */
.L_x_4233:
[----:B------:R-:W-:Y:S05]  /*386e0*/  BRA `(.L_x_4234) ;  /* 0xffffff6400847947 */ /* 0x000fea000383ffff */
.L_x_4026:
[----:B------:R-:W-:Y:S01]  /*386f0*/  BSSY B1, `(.L_x_4235) ;  /* 0x0000008000017945 */ /* 0x000fe20003800000 */
[----:B------:R-:W-:Y:S02]  /*38700*/  IMAD.MOV.U32 R13, RZ, RZ, R3 ;  /* 0x000000ffff0d7224 */ /* 0x000fe400078e0003 */
[----:B------:R-:W-:Y:S02]  /*38710*/  IMAD.MOV.U32 R12, RZ, RZ, 0x2 ;  /* 0x00000002ff0c7424 */ /* 0x000fe400078e00ff */
[----:B------:R-:W-:Y:S02]  /*38720*/  IMAD.MOV.U32 R11, RZ, RZ, 0x181f ;  /* 0x0000181fff0b7424 */ /* 0x000fe400078e00ff */
[----:B0-----:R-:W-:-:S07]  /*38730*/  IMAD.MOV.U32 R15, RZ, RZ, -0x1 ;  /* 0xffffffffff0f7424 */ /* 0x001fce00078e00ff */
[----:B-1234-:R-:W-:Y:S05]  /*38740*/  WARPSYNC.COLLECTIVE R15, `(.L_x_4236) ;  /* 0x000000000f087348 */ /* 0x01efea0003c00000 */
[----:B---3--:R0:W3:Y:S02]  /*38750*/  SHFL.IDX P6, R14, R13, R12, R11 ;  /* 0x0000000c0d0e7389 */ /* 0x0080e400000c000b */
[----:B01234-:R-:W-:Y:S01]  /*38760*/  ENDCOLLECTIVE ;  /* 0x000000000000791b */ /* 0x01ffe20003800000 */
.L_x_4236:
[----:B------:R-:W-:Y:S05]  /*38770*/  BSYNC B1 ;  /* 0x0000000000017941 */ /* 0x000fea0003800000 */
.L_x_4235:
        /* <DEDUP_REMOVED lines=8> */
.L_x_4237:
[----:B------:R-:W-:Y:S05]  /*38800*/  BRA `(.L_x_4238) ;  /* 0xffffff6400a47947 */ /* 0x000fea000383ffff */
.L_x_4029:
[----:B------:R-:W-:Y:S01]  /*38810*/  BSSY B1, `(.L_x_4239) ;  /* 0x0000008000017945 */ /* 0x000fe20003800000 */
[----:B------:R-:W-:Y:S02]  /*38820*/  IMAD.MOV.U32 R13, RZ, RZ, R3 ;  /* 0x000000ffff0d7224 */ /* 0x000fe400078e0003 */
[----:B------:R-:W-:Y:S02]  /*38830*/  IMAD.MOV.U32 R12, RZ, RZ, 0x3 ;  /* 0x00000003ff0c7424 */ /* 0x000fe400078e00ff */
[----:B------:R-:W-:Y:S02]  /*38840*/  IMAD.MOV.U32 R11, RZ, RZ, 0x181f ;  /* 0x0000181fff0b7424 */ /* 0x000fe400078e00ff */
[----:B0-----:R-:W-:-:S07]  /*38850*/  IMAD.MOV.U32 R15, RZ, RZ, -0x1 ;  /* 0xffffffffff0f7424 */ /* 0x001fce00078e00ff */
[----:B-1234-:R-:W-:Y:S05]  /*38860*/  WARPSYNC.COLLECTIVE R15, `(.L_x_4240) ;  /* 0x000000000f087348 */ /* 0x01efea0003c00000 */
[----:B------:R0:W0:Y:S02]  /*38870*/  SHFL.IDX P6, R14, R13, R12, R11 ;  /* 0x0000000c0d0e7389 */ /* 0x00002400000c000b */
[----:B01234-:R-:W-:Y:S01]  /*38880*/  ENDCOLLECTIVE ;  /* 0x000000000000791b */ /* 0x01ffe20003800000 */
.L_x_4240:
[----:B------:R-:W-:Y:S05]  /*38890*/  BSYNC B1 ;  /* 0x0000000000017941 */ /* 0x000fea0003800000 */
.L_x_4239:
        /* <DEDUP_REMOVED lines=8> */
.L_x_4241:
[----:B------:R-:W-:Y:S05]  /*38920*/  BRA `(.L_x_4242) ;  /* 0xffffff6400c47947 */ /* 0x000fea000383ffff */
.L_x_4054:
[----:B------:R-:W0:Y:S01]  /*38930*/  S2R R12, SR_TID.X ;  /* 0x00000000000c7919 */ /* 0x000e220000002100 */
[----:B------:R-:W-:Y:S01]  /*38940*/  BSSY B1, `(.L_x_4243) ;  /* 0x000000a000017945 */ /* 0x000fe20003800000 */
[----:B------:R-:W-:Y:S02]  /*38950*/  IMAD.MOV.U32 R11, RZ, RZ, 0x1f ;  /* 0x0000001fff0b7424 */ /* 0x000fe400078e00ff */
[----:B------:R-:W-:Y:S01]  /*38960*/  IMAD.MOV.U32 R15, RZ, RZ, -0x1 ;  /* 0xffffffffff0f7424 */ /* 0x000fe200078e00ff */
[----:B0-----:R-:W-:-:S04]  /*38970*/  SHF.R.U32.HI R12, RZ, 0x5, R12 ;  /* 0x00000005ff0c7819 */ /* 0x001fc8000001160c */
[----:B------:R-:W-:-:S04]  /*38980*/  LOP3.LUT R12, R12, 0x3, RZ, 0xc0, !PT ;  /* 0x000000030c0c7812 */ /* 0x000fc800078ec0ff */
[----:B-1----:R-:W-:Y:S01]  /*38990*/  MOV R13, R12 ;  /* 0x0000000c000d7202 */ /* 0x002fe20000000f00 */
[----:B------:R-:W-:-:S07]  /*389a0*/  IMAD.MOV.U32 R12, RZ, RZ, RZ ;  /* 0x000000ffff0c7224 */ /* 0x000fce00078e00ff */
[----:B------:R-:W-:Y:S05]  /*389b0*/  WARPSYNC.COLLECTIVE R15, `(.L_x_4244) ;  /* 0x000000000f087348 */ /* 0x000fea0003c00000 */
[----:B------:R0:W1:Y:S02]  /*389c0*/  SHFL.IDX P6, R14, R13, R12, R11 ;  /* 0x0000000c0d0e7389 */ /* 0x00006400000c000b */
[----:B01----:R-:W-:Y:S01]  /*389d0*/  ENDCOLLECTIVE ;  /* 0x000000000000791b */ /* 0x003fe20003800000 */
.L_x_4244:
[----:B------:R-:W-:Y:S05]  /*389e0*/  BSYNC B1 ;  /* 0x0000000000017941 */ /* 0x000fea0003800000 */
.L_x_4243:
[----:B------:R-:W-:Y:S05]  /*389f0*/  BRA `(.L_x_4245) ;  /* 0xffffff7c00dc7947 */ /* 0x000fea000383ffff */
.L_x_4056:
[----:B------:R-:W-:Y:S01]  /*38a00*/  BSSY B1, `(.L_x_4246) ;  /* 0x0000006000017945 */ /* 0x000fe20003800000 */
[----:B------:R-:W-:-:S07]  /*38a10*/  IMAD.MOV.U32 R15, RZ, RZ, -0x1 ;  /* 0xffffffffff0f7424 */ /* 0x000fce00078e00ff */
[----:B01----:R-:W-:Y:S05]  /*38a20*/  WARPSYNC.COLLECTIVE R15, `(.L_x_4247) ;  /* 0x000000000f0c7348 */ /* 0x003fea0003c00000 */
[----:B------:R-:W-:Y:S02]  /*38a30*/  ELECT P6, UR62, PT ;  /* 0x00000000003e782f */ /* 0x000fe400038c0000 */
[----:B------:R-:W-:Y:S01]  /*38a40*/  MOV R14, UR62 ;  /* 0x0000003e000e7c02 */ /* 0x000fe20008000f00 */
[----:B01----:R-:W-:Y:S10]  /*38a50*/  ENDCOLLECTIVE ;  /* 0x000000000000791b */ /* 0x003ff40003800000 */
.L_x_4247:
[----:B------:R-:W-:Y:S05]  /*38a60*/  BSYNC B1 ;  /* 0x0000000000017941 */ /* 0x000fea0003800000 */
.L_x_4246:
[----:B------:R-:W-:Y:S05]  /*38a70*/  BRA `(.L_x_4055) ;  /* 0xffffff7c00d47947 */ /* 0x000fea000383ffff */
.L_x_4058:
[----:B0-----:R0:W2:Y:S02]  /*38a80*/  SYNCS.PHASECHK.TRANS64.TRYWAIT P0, [R23+URZ+0x32420], R6 ;  /* 0x03242006170075a7 */ /* 0x0010a4000800017f */
[----:B--2---:R-:W-:Y:S05]  /*38a90*/  @!P0 NANOSLEEP.SYNCS 0x989680 ;  /* 0x009896800000895d */ /* 0x004fea0003900000 */
[----:B------:R-:W2:Y:S02]  /*38aa0*/  @!P0 SYNCS.PHASECHK.TRANS64 P0, [R23+URZ+0x32420], R6 ;  /* 0x03242006170085a7 */ /* 0x000ea4000800007f */
[----:B--2---:R-:W-:Y:S05]  /*38ab0*/  @!P0 BRA `(.L_x_4058) ;  /* 0xfffffffc00f08947 */ /* 0x004fea000383ffff */
[----:B------:R-:W-:Y:S05]  /*38ac0*/  BRA `(.L_x_4248) ;  /* 0xffffff7c00e47947 */ /* 0x000fea000383ffff */
.L_x_4062:
[----:B0-----:R0:W2:Y:S02]  /*38ad0*/  SYNCS.PHASECHK.TRANS64.TRYWAIT P0, [R3+URZ+0x324a0], R6 ;  /* 0x0324a006030075a7 */ /* 0x0010a4000800017f */
[----:B--2---:R-:W-:Y:S05]  /*38ae0*/  @!P0 NANOSLEEP.SYNCS 0x989680 ;  /* 0x009896800000895d */ /* 0x004fea0003900000 */
[----:B------:R-:W2:Y:S02]  /*38af0*/  @!P0 SYNCS.PHASECHK.TRANS64 P0, [R3+URZ+0x324a0], R6 ;  /* 0x0324a006030085a7 */ /* 0x000ea4000800007f */
[----:B--2---:R-:W-:Y:S05]  /*38b00*/  @!P0 BRA `(.L_x_4062) ;  /* 0xfffffffc00f08947 */ /* 0x004fea000383ffff */
[----:B------:R-:W-:Y:S05]  /*38b10*/  BRA `(.L_x_4249) ;  /* 0xffffff7c00fc7947 */ /* 0x000fea000383ffff */
.L_x_4067:
[----:B--2---:R2:W3:Y:S02]  /*38b20*/  SYNCS.PHASECHK.TRANS64.TRYWAIT P0, [R3+URZ+0x324c0], R6 ;  /* 0x0324c006030075a7 */ /* 0x0044e4000800017f */
[----:B---3--:R-:W-:Y:S05]  /*38b30*/  @!P0 NANOSLEEP.SYNCS 0x989680 ;  /* 0x009896800000895d */ /* 0x008fea0003900000 */
[----:B------:R-:W3:Y:S02]  /*38b40*/  @!P0 SYNCS.PHASECHK.TRANS64 P0, [R3+URZ+0x324c0], R6 ;  /* 0x0324c006030085a7 */ /* 0x000ee4000800007f */
[----:B---3--:R-:W-:Y:S05]  /*38b50*/  @!P0 BRA `(.L_x_4067) ;  /* 0xfffffffc00f08947 */ /* 0x008fea000383ffff */
[----:B------:R-:W-:Y:S05]  /*38b60*/  BRA `(.L_x_4250) ;  /* 0xffffff8000787947 */ /* 0x000fea000383ffff */
.L_x_4077:
[----:B--2---:R2:W3:Y:S02]  /*38b70*/  SYNCS.PHASECHK.TRANS64.TRYWAIT P1, [R10+URZ+0x324a0], R2 ;  /* 0x0324a0020a0075a7 */ /* 0x0044e4000802017f */
[----:B---3--:R-:W-:Y:S05]  /*38b80*/  @!P1 NANOSLEEP.SYNCS 0x989680 ;  /* 0x009896800000995d */ /* 0x008fea0003900000 */
[----:B------:R-:W3:Y:S02]  /*38b90*/  @!P1 SYNCS.PHASECHK.TRANS64 P1, [R10+URZ+0x324a0], R2 ;  /* 0x0324a0020a0095a7 */ /* 0x000ee4000802007f */
[----:B---3--:R-:W-:Y:S05]  /*38ba0*/  @!P1 BRA `(.L_x_4077) ;  /* 0xfffffffc00f09947 */ /* 0x008fea000383ffff */
[----:B------:R-:W-:Y:S05]  /*38bb0*/  BRA `(.L_x_4251) ;  /* 0xffffff8400ec7947 */ /* 0x000fea000383ffff */
.L_x_4082:
[----:B0-----:R0:W1:Y:S02]  /*38bc0*/  SYNCS.PHASECHK.TRANS64.TRYWAIT P1, [R10+URZ+0x324c0], R2 ;  /* 0x0324c0020a0075a7 */ /* 0x001064000802017f */
[----:B-1----:R-:W-:Y:S05]  /*38bd0*/  @!P1 NANOSLEEP.SYNCS 0x989680 ;  /* 0x009896800000995d */ /* 0x002fea0003900000 */
[----:B------:R-:W1:Y:S02]  /*38be0*/  @!P1 SYNCS.PHASECHK.TRANS64 P1, [R10+URZ+0x324c0], R2 ;  /* 0x0324c0020a0095a7 */ /* 0x000e64000802007f */
[----:B-1----:R-:W-:Y:S05]  /*38bf0*/  @!P1 BRA `(.L_x_4082) ;  /* 0xfffffffc00f09947 */ /* 0x002fea000383ffff */
[----:B------:R-:W-:Y:S05]  /*38c00*/  BRA `(.L_x_4252) ;  /* 0xffffff8800647947 */ /* 0x000fea000383ffff */
.L_x_4106:
[----:B------:R-:W0:Y:S01]  /*38c10*/  S2R R20, SR_TID.X ;  /* 0x0000000000147919 */ /* 0x000e220000002100 */
[----:B------:R-:W-:Y:S01]  /*38c20*/  BSSY B0, `(.L_x_4253) ;  /* 0x000000a000007945 */ /* 0x000fe20003800000 */
[----:B------:R-:W-:Y:S02]  /*38c30*/  IMAD.MOV.U32 R12, RZ, RZ, RZ ;  /* 0x000000ffff0c7224 */ /* 0x000fe400078e00ff */
[----:B------:R-:W-:Y:S01]  /*38c40*/  IMAD.MOV.U32 R15, RZ, RZ, -0x1 ;  /* 0xffffffffff0f7424 */ /* 0x000fe200078e00ff */
[----:B0-----:R-:W-:-:S04]  /*38c50*/  SHF.R.U32.HI R11, RZ, 0x5, R20 ;  /* 0x00000005ff0b7819 */ /* 0x001fc80000011614 */
[----:B------:R-:W-:-:S05]  /*38c60*/  LOP3.LUT R11, R11, 0x3, RZ, 0xc0, !PT ;  /* 0x000000030b0b7812 */ /* 0x000fca00078ec0ff */
[----:B------:R-:W-:Y:S02]  /*38c70*/  IMAD.MOV.U32 R13, RZ, RZ, R11 ;  /* 0x000000ffff0d7224 */ /* 0x000fe400078e000b */
[----:B------:R-:W-:-:S07]  /*38c80*/  IMAD.MOV.U32 R11, RZ, RZ, 0x1f ;  /* 0x0000001fff0b7424 */ /* 0x000fce00078e00ff */
[----:B--2---:R-:W-:Y:S05]  /*38c90*/  WARPSYNC.COLLECTIVE R15, `(.L_x_4254) ;  /* 0x000000000f087348 */ /* 0x004fea0003c00000 */
[----:B------:R0:W1:Y:S02]  /*38ca0*/  SHFL.IDX P6, R14, R13, R12, R11 ;  /* 0x0000000c0d0e7389 */ /* 0x00006400000c000b */
[----:B012---:R-:W-:Y:S01]  /*38cb0*/  ENDCOLLECTIVE ;  /* 0x000000000000791b */ /* 0x007fe20003800000 */
.L_x_4254:
[----:B------:R-:W-:Y:S05]  /*38cc0*/  BSYNC B0 ;  /* 0x0000000000007941 */ /* 0x000fea0003800000 */
.L_x_4253:
[----:B------:R-:W-:Y:S05]  /*38cd0*/  BRA `(.L_x_4255) ;  /* 0xffffff9800e47947 */ /* 0x000fea000383ffff */
.L_x_4109:
[----:B-1----:R1:W2:Y:S02]  /*38ce0*/  SYNCS.PHASECHK.TRANS64.TRYWAIT P0, [R17+URZ+0x32440], R0 ;  /* 0x03244000110075a7 */ /* 0x0022a4000800017f */
[----:B--2---:R-:W-:Y:S05]  /*38cf0*/  @!P0 NANOSLEEP.SYNCS 0x989680 ;  /* 0x009896800000895d */ /* 0x004fea0003900000 */
[----:B------:R-:W2:Y:S02]  /*38d00*/  @!P0 SYNCS.PHASECHK.TRANS64 P0, [R17+URZ+0x32440], R0 ;  /* 0x03244000110085a7 */ /* 0x000ea4000800007f */
[----:B--2---:R-:W-:Y:S05]  /*38d10*/  @!P0 BRA `(.L_x_4109) ;  /* 0xfffffffc00f08947 */ /* 0x004fea000383ffff */
[----:B------:R-:W-:Y:S05]  /*38d20*/  BRA `(.L_x_4256) ;  /* 0xffffff9800fc7947 */ /* 0x000fea000383ffff */
.L_x_4110:
        /* <DEDUP_REMOVED lines=8> */
.L_x_4258:
[----:B------:R-:W-:Y:S05]  /*38db0*/  BSYNC B0 ;  /* 0x0000000000007941 */ /* 0x000fea0003800000 */
.L_x_4257:
        /* <DEDUP_REMOVED lines=9> */
.L_x_4259:
[----:B------:R-:W-:Y:S01]  /*38e50*/  IMAD.MOV.U32 R13, RZ, RZ, R4 ;  /* 0x000000ffff0d7224 */ /* 0x000fe200078e0004 */
[----:B------:R-:W-:Y:S01]  /*38e60*/  MOV R12, 0x1 ;  /* 0x00000001000c7802 */ /* 0x000fe20000000f00 */
[----:B------:R-:W-:-:S07]  /*38e70*/  IMAD.MOV.U32 R3, RZ, RZ, R14 ;  /* 0x000000ffff037224 */ /* 0x000fce00078e000e */
[----:B------:R-:W-:Y:S05]  /*38e80*/  WARPSYNC.COLLECTIVE R15, `(.L_x_4260) ;  /* 0x000000000f087348 */ /* 0x000fea0003c00000 */
[----:B------:R0:W1:Y:S02]  /*38e90*/  SHFL.IDX P6, R14, R13, R12, R11 ;  /* 0x0000000c0d0e7389 */ /* 0x00006400000c000b */
[----:B01----:R-:W-:Y:S01]  /*38ea0*/  ENDCOLLECTIVE ;  /* 0x000000000000791b */ /* 0x003fe20003800000 */
.L_x_4260:
        /* <DEDUP_REMOVED lines=15> */
.L_x_4261:
[----:B------:R-:W-:Y:S02]  /*38fa0*/  @P0 IMAD R6, R5, 0x2, R23 ;  /* 0x0000000205060824 */ /* 0x000fe400078e0217 */
[----:B------:R-:W-:Y:S02]  /*38fb0*/  IMAD.MOV.U32 R13, RZ, RZ, R4 ;  /* 0x000000ffff0d7224 */ /* 0x000fe400078e0004 */
[----:B------:R-:W-:Y:S02]  /*38fc0*/  IMAD.MOV.U32 R12, RZ, RZ, 0x2 ;  /* 0x00000002ff0c7424 */ /* 0x000fe400078e00ff */
[----:B------:R-:W-:-:S07]  /*38fd0*/  IMAD.MOV.U32 R3, RZ, RZ, R14 ;  /* 0x000000ffff037224 */ /* 0x000fce00078e000e */
[----:B------:R-:W-:Y:S05]  /*38fe0*/  WARPSYNC.COLLECTIVE R15, `(.L_x_4262) ;  /* 0x000000000f087348 */ /* 0x000fea0003c00000 */
[----:B------:R0:W1:Y:S02]  /*38ff0*/  SHFL.IDX P6, R14, R13, R12, R11 ;  /* 0x0000000c0d0e7389 */ /* 0x00006400000c000b */
[----:B01----:R-:W-:Y:S01]  /*39000*/  ENDCOLLECTIVE ;  /* 0x000000000000791b */ /* 0x003fe20003800000 */
.L_x_4262:
        /* <DEDUP_REMOVED lines=15> */
.L_x_4263:
[----:B------:R-:W-:Y:S02]  /*39100*/  @P0 IMAD R6, R5, 0x2, R23 ;  /* 0x0000000205060824 */ /* 0x000fe400078e0217 */
[----:B------:R-:W-:Y:S02]  /*39110*/  IMAD.MOV.U32 R13, RZ, RZ, R4 ;  /* 0x000000ffff0d7224 */ /* 0x000fe400078e0004 */
[----:B------:R-:W-:Y:S02]  /*39120*/  IMAD.MOV.U32 R12, RZ, RZ, 0x3 ;  /* 0x00000003ff0c7424 */ /* 0x000fe400078e00ff */
[----:B------:R-:W-:-:S07]  /*39130*/  IMAD.MOV.U32 R3, RZ, RZ, R14 ;  /* 0x000000ffff037224 */ /* 0x000fce00078e000e */
[----:B------:R-:W-:Y:S05]  /*39140*/  WARPSYNC.COLLECTIVE R15, `(.L_x_4264) ;  /* 0x000000000f087348 */ /* 0x000fea0003c00000 */
[----:B------:R0:W1:Y:S02]  /*39150*/  SHFL.IDX P6, R14, R13, R12, R11 ;  /* 0x0000000c0d0e7389 */ /* 0x00006400000c000b */
[----:B01----:R-:W-:Y:S01]  /*39160*/  ENDCOLLECTIVE ;  /* 0x000000000000791b */ /* 0x003fe20003800000 */
.L_x_4264:
        /* <DEDUP_REMOVED lines=15> */
.L_x_4265:
[----:B------:R-:W-:Y:S02]  /*39260*/  @P0 IMAD R6, R5, 0x2, R23 ;  /* 0x0000000205060824 */ /* 0x000fe400078e0217 */
[----:B------:R-:W-:Y:S02]  /*39270*/  IMAD.MOV.U32 R13, RZ, RZ, R4 ;  /* 0x000000ffff0d7224 */ /* 0x000fe400078e0004 */
[----:B------:R-:W-:Y:S02]  /*39280*/  IMAD.MOV.U32 R12, RZ, RZ, 0x4 ;  /* 0x00000004ff0c7424 */ /* 0x000fe400078e00ff */
[----:B------:R-:W-:-:S07]  /*39290*/  IMAD.MOV.U32 R3, RZ, RZ, R14 ;  /* 0x000000ffff037224 */ /* 0x000fce00078e000e */
[----:B------:R-:W-:Y:S05]  /*392a0*/  WARPSYNC.COLLECTIVE R15, `(.L_x_4266) ;  /* 0x000000000f087348 */ /* 0x000fea0003c00000 */
[----:B------:R0:W1:Y:S02]  /*392b0*/  SHFL.IDX P6, R14, R13, R12, R11 ;  /* 0x0000000c0d0e7389 */ /* 0x00006400000c000b */
[----:B01----:R-:W-:Y:S01]  /*392c0*/  ENDCOLLECTIVE ;  /* 0x000000000000791b */ /* 0x003fe20003800000 */
.L_x_4266:
        /* <DEDUP_REMOVED lines=15> */
.L_x_4267:
[----:B------:R-:W-:Y:S02]  /*393c0*/  @P0 IMAD R6, R5, 0x2, R23 ;  /* 0x0000000205060824 */ /* 0x000fe400078e0217 */
[----:B------:R-:W-:Y:S02]  /*393d0*/  IMAD.MOV.U32 R13, RZ, RZ, R4 ;  /* 0x000000ffff0d7224 */ /* 0x000fe400078e0004 */
[----:B------:R-:W-:Y:S02]  /*393e0*/  IMAD.MOV.U32 R12, RZ, RZ, 0x5 ;  /* 0x00000005ff0c7424 */ /* 0x000fe400078e00ff */
[----:B------:R-:W-:-:S07]  /*393f0*/  IMAD.MOV.U32 R3, RZ, RZ, R14 ;  /* 0x000000ffff037224 */ /* 0x000fce00078e000e */
[----:B------:R-:W-:Y:S05]  /*39400*/  WARPSYNC.COLLECTIVE R15, `(.L_x_4268) ;  /* 0x000000000f087348 */ /* 0x000fea0003c00000 */
[----:B------:R0:W1:Y:S02]  /*39410*/  SHFL.IDX P6, R14, R13, R12, R11 ;  /* 0x0000000c0d0e7389 */ /* 0x00006400000c000b */
[----:B01----:R-:W-:Y:S01]  /*39420*/  ENDCOLLECTIVE ;  /* 0x000000000000791b */ /* 0x003fe20003800000 */
.L_x_4268:
        /* <DEDUP_REMOVED lines=10> */
.L_x_4269:
[----:B------:R-:W-:Y:S01]  /*394d0*/  @!PT LDS RZ, [RZ] ;  /* 0x00000000fffff984 */ /* 0x000fe20000000800 */
[----:B------:R-:W-:Y:S01]  /*394e0*/  @!PT LDS RZ, [RZ] ;  /* 0x00000000fffff984 */ /* 0x000fe20000000800 */
[----:B------:R-:W-:Y:S01]  /*394f0*/  @!PT LDS RZ, [RZ] ;  /* 0x00000000fffff984 */ /* 0x000fe20000000800 */
[----:B------:R0:W-:Y:S01]  /*39500*/  @P0 LDGSTS.E.BYPASS.LTC128B.128 [R6+0x1e400], desc[UR44][R2.64], !P2 ;  /* 0x1e40000002060fae */ /* 0x0001e2000d101d6c */
[----:B------:R-:W-:Y:S01]  /*39510*/  IMAD.MOV.U32 R0, RZ, RZ, R14 ;  /* 0x000000ffff007224 */ /* 0x000fe200078e000e */
[----:B------:R-:W-:Y:S06]  /*39520*/  BRA `(.L_x_4270) ;  /* 0xffffff98006c7947 */ /* 0x000fec000383ffff */
.L_x_4115:
[----:B------:R-:W-:Y:S01]  /*39530*/  IMAD.MOV.U32 R13, RZ, RZ, R3 ;  /* 0x000000ffff0d7224 */ /* 0x000fe200078e0003 */
[----:B------:R-:W-:Y:S01]  /*39540*/  MOV R12, RZ ;  /* 0x000000ff000c7202 */ /* 0x000fe20000000f00 */
[----:B------:R-:W-:Y:S02]  /*39550*/  IMAD.MOV.U32 R11, RZ, RZ, 0x181f ;  /* 0x0000181fff0b7424 */ /* 0x000fe400078e00ff */
[----:B------:R-:W-:Y:S02]  /*39560*/  IMAD.MOV.U32 R15, RZ, RZ, -0x1 ;  /* 0xffffffffff0f7424 */ /* 0x000fe400078e00ff */
[----:B-----5:R-:W-:Y:S02]  /*39570*/  IMAD R2, R9, R6, RZ ;  /* 0x0000000609027224 */ /* 0x020fe400078e02ff */
[----:B------:R-:W-:-:S07]  /*39580*/  IMAD.IADD R36, R8, 0x1, R36 ;  /* 0x0000000108247824 */ /* 0x000fce00078e0224 */
[----:B------:R-:W-:Y:S05]  /*39590*/  WARPSYNC.COLLECTIVE R15, `(.L_x_4271) ;  /* 0x000000000f087348 */ /* 0x000fea0003c00000 */
[----:B------:R0:W1:Y:S02]  /*395a0*/  SHFL.IDX P6, R14, R13, R12, R11 ;  /* 0x0000000c0d0e7389 */ /* 0x00006400000c000b */
[----:B01----:R-:W-:Y:S01]  /*395b0*/  ENDCOLLECTIVE ;  /* 0x000000000000791b */ /* 0x003fe20003800000 */
.L_x_4271:
[C---:B------:R-:W-:Y:S01]  /*395c0*/  VIADD R10, R36.reuse, 0x10 ;  /* 0x00000010240a7836 */ /* 0x040fe20000000000 */
[C---:B------:R-:W-:Y:S01]  /*395d0*/  ISETP.GE.AND P0, PT, R36.reuse, R2, PT ;  /* 0x000000022400720c */ /* 0x040fe20003f06270 */
[C---:B------:R-:W-:Y:S02]  /*395e0*/  VIADD R6, R36.reuse, 0x20 ;  /* 0x0000002024067836 */ /* 0x040fe40000000000 */
[----:B------:R-:W-:Y:S01]  /*395f0*/  VIADD R8, R36, 0x30 ;  /* 0x0000003024087836 */ /* 0x000fe20000000000 */
[----:B------:R0:W-:Y:S04]  /*39600*/  STL [R1+0x468], R10 ;  /* 0x0004680a01007387 */ /* 0x0001e80000100800 */
[----:B------:R0:W-:Y:S01]  /*39610*/  STL [R1+0x46c], R6 ;  /* 0x00046c0601007387 */ /* 0x0001e20000100800 */
[----:B------:R-:W-:-:S03]  /*39620*/  IMAD.MOV.U32 R13, RZ, RZ, R0 ;  /* 0x000000ffff0d7224 */ /* 0x000fc600078e0000 */
[----:B------:R0:W-:Y:S01]  /*39630*/  STL [R1+0x470], R8 ;  /* 0x0004700801007387 */ /* 0x0001e20000100800 */
[----:B------:R-:W-:-:S07]  /*39640*/  IMAD.MOV.U32 R4, RZ, RZ, R14 ;  /* 0x000000ffff047224 */ /* 0x000fce00078e000e */
[----:B0-----:R-:W-:Y:S05]  /*39650*/  WARPSYNC.COLLECTIVE R15, `(.L_x_4272) ;  /* 0x000000000f087348 */ /* 0x001fea0003c00000 */
[----:B------:R1:W2:Y:S02]  /*39660*/  SHFL.IDX P6, R14, R13, R12, R11 ;  /* 0x0000000c0d0e7389 */ /* 0x0002a400000c000b */
[----:B012---:R-:W-:Y:S01]  /*39670*/  ENDCOLLECTIVE ;  /* 0x000000000000791b */ /* 0x007fe20003800000 */
.L_x_4272:
[----:B------:R-:W-:Y:S02]  /*39680*/  IMAD.MOV.U32 R13, RZ, RZ, R3 ;  /* 0x000000ffff0d7224 */ /* 0x000fe400078e0003 */
[----:B------:R-:W-:Y:S02]  /*39690*/  IMAD.MOV.U32 R12, RZ, RZ, 0x1 ;  /* 0x00000001ff0c7424 */ /* 0x000fe400078e00ff */
[----:B------:R-:W-:-:S07]  /*396a0*/  IMAD.MOV.U32 R5, RZ, RZ, R14 ;  /* 0x000000ffff057224 */ /* 0x000fce00078e000e */
[----:B------:R-:W-:Y:S05]  /*396b0*/  WARPSYNC.COLLECTIVE R15, `(.L_x_4273) ;  /* 0x000000000f087348 */ /* 0x000fea0003c00000 */
[----:B------:R0:W1:Y:S02]  /*396c0*/  SHFL.IDX P6, R14, R13, R12, R11 ;  /* 0x0000000c0d0e7389 */ /* 0x00006400000c000b */
[----:B01----:R-:W-:Y:S01]  /*396d0*/  ENDCOLLECTIVE ;  /* 0x000000000000791b */ /* 0x003fe20003800000 */
.L_x_4273:
        /* <DEDUP_REMOVED lines=15> */
.L_x_4274:
[----:B------:R-:W-:Y:S02]  /*397d0*/  IMAD.MOV.U32 R13, RZ, RZ, R3 ;  /* 0x000000ffff0d7224 */ /* 0x000fe400078e0003 */
[----:B------:R-:W-:Y:S02]  /*397e0*/  IMAD.MOV.U32 R12, RZ, RZ, 0x2 ;  /* 0x00000002ff0c7424 */ /* 0x000fe400078e00ff */
[----:B------:R-:W-:-:S07]  /*397f0*/  IMAD.MOV.U32 R5, RZ, RZ, R14 ;  /* 0x000000ffff057224 */ /* 0x000fce00078e000e */
[----:B------:R-:W-:Y:S05]  /*39800*/  WARPSYNC.COLLECTIVE R15, `(.L_x_4275) ;  /* 0x000000000f087348 */ /* 0x000fea0003c00000 */
[----:B------:R0:W1:Y:S02]  /*39810*/  SHFL.IDX P6, R14, R13, R12, R11 ;  /* 0x0000000c0d0e7389 */ /* 0x00006400000c000b */
[----:B01----:R-:W-:Y:S01]  /*39820*/  ENDCOLLECTIVE ;  /* 0x000000000000791b */ /* 0x003fe20003800000 */
.L_x_4275:
        /* <DEDUP_REMOVED lines=15> */
.L_x_4276:
[----:B------:R-:W-:Y:S01]  /*39920*/  MOV R13, R3 ;  /* 0x00000003000d7202 */ /* 0x000fe20000000f00 */
[----:B------:R-:W-:Y:S02]  /*39930*/  IMAD.MOV.U32 R12, RZ, RZ, 0x3 ;  /* 0x00000003ff0c7424 */ /* 0x000fe400078e00ff */
[----:B------:R-:W-:-:S07]  /*39940*/  IMAD.MOV.U32 R5, RZ, RZ, R14 ;  /* 0x000000ffff057224 */ /* 0x000fce00078e000e */
[----:B------:R-:W-:Y:S05]  /*39950*/  WARPSYNC.COLLECTIVE R15, `(.L_x_4277) ;  /* 0x000000000f087348 */ /* 0x000fea0003c00000 */
[----:B------:R0:W1:Y:S02]  /*39960*/  SHFL.IDX P6, R14, R13, R12, R11 ;  /* 0x0000000c0d0e7389 */ /* 0x00006400000c000b */
[----:B01----:R-:W-:Y:S01]  /*39970*/  ENDCOLLECTIVE ;  /* 0x000000000000791b */ /* 0x003fe20003800000 */
.L_x_4277:
        /* <DEDUP_REMOVED lines=10> */
.L_x_4278:
[----:B------:R-:W-:Y:S01]  /*39a20*/  @!PT LDS RZ, [RZ] ;  /* 0x00000000fffff984 */ /* 0x000fe20000000800 */
[----:B------:R-:W-:Y:S01]  /*39a30*/  @!PT LDS RZ, [RZ] ;  /* 0x00000000fffff984 */ /* 0x000fe20000000800 */
[----:B------:R-:W-:Y:S01]  /*39a40*/  @!PT LDS RZ, [RZ] ;  /* 0x00000000fffff984 */ /* 0x000fe20000000800 */
[----:B------:R0:W-:Y:S01]  /*39a50*/  @!P0 LDGSTS.E.BYPASS.LTC128B.128 [R26+0x19400], desc[UR44][R4.64], !P1 ;  /* 0x19400000041a8fae */ /* 0x0001e2000c901d6c */
[----:B------:R-:W-:Y:S01]  /*39a60*/  ISETP.GE.AND P0, PT, R8, R2, PT ;  /* 0x000000020800720c */ /* 0x000fe20003f06270 */
[----:B------:R-:W-:-:S05]  /*39a70*/  VIADD R8, R36, 0x40 ;  /* 0x0000004024087836 */ /* 0x000fca0000000000 */
[----:B------:R1:W-:Y:S01]  /*39a80*/  STL [R1+0x474], R8 ;  /* 0x0004740801007387 */ /* 0x0003e20000100800 */
[----:B------:R-:W-:Y:S02]  /*39a90*/  IMAD.MOV.U32 R13, RZ, RZ, R3 ;  /* 0x000000ffff0d7224 */ /* 0x000fe400078e0003 */
[----:B------:R-:W-:Y:S02]  /*39aa0*/  IMAD.MOV.U32 R12, RZ, RZ, 0x4 ;  /* 0x00000004ff0c7424 */ /* 0x000fe400078e00ff */
[----:B0-----:R-:W-:-:S07]  /*39ab0*/  IMAD.MOV.U32 R4, RZ, RZ, R14 ;  /* 0x000000ffff047224 */ /* 0x001fce00078e000e */
[----:B-1----:R-:W-:Y:S05]  /*39ac0*/  WARPSYNC.COLLECTIVE R15, `(.L_x_4279) ;  /* 0x000000000f087348 */ /* 0x002fea0003c00000 */
[----:B------:R0:W2:Y:S02]  /*39ad0*/  SHFL.IDX P6, R14, R13, R12, R11 ;  /* 0x0000000c0d0e7389 */ /* 0x0000a400000c000b */
[----:B012---:R-:W-:Y:S01]  /*39ae0*/  ENDCOLLECTIVE ;  /* 0x000000000000791b */ /* 0x007fe20003800000 */
.L_x_4279:
        /* <DEDUP_REMOVED lines=10> */
.L_x_4280:
        /* <DEDUP_REMOVED lines=8> */
[----:B------:R-:W-:Y:S01]  /*39c10*/  IMAD.MOV.U32 R12, RZ, RZ, 0x5 ;  /* 0x00000005ff0c7424 */ /* 0x000fe200078e00ff */
[----:B0-----:R-:W-:-:S07]  /*39c20*/  MOV R4, R14 ;  /* 0x0000000e00047202 */ /* 0x001fce0000000f00 */
[----:B-1----:R-:W-:Y:S05]  /*39c30*/  WARPSYNC.COLLECTIVE R15, `(.L_x_4281) ;  /* 0x000000000f087348 */ /* 0x002fea0003c00000 */
[----:B------:R0:W2:Y:S02]  /*39c40*/  SHFL.IDX P6, R14, R13, R12, R11 ;  /* 0x0000000c0d0e7389 */ /* 0x0000a400000c000b */
[----:B012---:R-:W-:Y:S01]  /*39c50*/  ENDCOLLECTIVE ;  /* 0x000000000000791b */ /* 0x007fe20003800000 */
.L_x_4281:
[----:B------:R-:W-:-:S05]  /*39c60*/  @!P0 LEA R5, P2, R7, R4, 0x1 ;  /* 0x0000000407058211 */ /* 0x000fca00078408ff */
[----:B------:R-:W-:-:S05]  /*39c70*/  @!P0 IMAD.X R4, RZ, RZ, R6, P2 ;  /* 0x000000ffff048224 */ /* 0x000fca00010e0606 */
        /* <DEDUP_REMOVED lines=14> */
.L_x_4282:
[----:B------:R0:W-:Y:S01]  /*39d60*/  STL [R1+0x480], R8 ;  /* 0x0004800801007387 */ /* 0x0001e20000100800 */
[----:B------:R-:W-:Y:S01]  /*39d70*/  IMAD.MOV.U32 R13, RZ, RZ, R3 ;  /* 0x000000ffff0d7224 */ /* 0x000fe200078e0003 */
[----:B------:R-:W-:Y:S01]  /*39d80*/  MOV R12, 0x6 ;  /* 0x00000006000c7802 */ /* 0x000fe20000000f00 */
[----:B------:R-:W-:-:S07]  /*39d90*/  IMAD.MOV.U32 R4, RZ, RZ, R14 ;  /* 0x000000ffff047224 */ /* 0x000fce00078e000e */
[----:B0-----:R-:W-:Y:S05]  /*39da0*/  WARPSYNC.COLLECTIVE R15, `(.L_x_4283) ;  /* 0x000000000f087348 */ /* 0x001fea0003c00000 */
[----:B------:R1:W2:Y:S02]  /*39db0*/  SHFL.IDX P6, R14, R13, R12, R11 ;  /* 0x0000000c0d0e7389 */ /* 0x0002a400000c000b */
[----:B012---:R-:W-:Y:S01]  /*39dc0*/  ENDCOLLECTIVE ;  /* 0x000000000000791b */ /* 0x007fe20003800000 */
.L_x_4283:
        /* <DEDUP_REMOVED lines=10> */
.L_x_4284:
        /* <DEDUP_REMOVED lines=11> */
.L_x_4285:
        /* <DEDUP_REMOVED lines=10> */
.L_x_4286:
[----:B------:R-:W-:Y:S01]  /*39fc0*/  @!PT LDS RZ, [RZ] ;  /* 0x00000000fffff984 */ /* 0x000fe20000000800 */
[----:B------:R-:W-:Y:S01]  /*39fd0*/  @!PT LDS RZ, [RZ] ;  /* 0x00000000fffff984 */ /* 0x000fe20000000800 */
[----:B------:R-:W-:Y:S01]  /*39fe0*/  @!PT LDS RZ, [RZ] ;  /* 0x00000000fffff984 */ /* 0x000fe20000000800 */
[----:B------:R0:W-:Y:S01]  /*39ff0*/  @!P0 LDGSTS.E.BYPASS.LTC128B.128 [R26+0x1b400], desc[UR44][R4.64], !P1 ;  /* 0x1b400000041a8fae */ /* 0x0001e2000c901d6c */
[----:B------:R-:W-:Y:S01]  /*3a000*/  IMAD.MOV.U32 R0, RZ, RZ, R14 ;  /* 0x000000ffff007224 */ /* 0x000fe200078e000e */
[----:B------:R-:W-:Y:S06]  /*3a010*/  BRA `(.L_x_4287) ;  /* 0xffffff9800cc7947 */ /* 0x000fec000383ffff */
.L_x_4119:
        /* <DEDUP_REMOVED lines=33> */
.L_x_4289:
[----:B------:R-:W-:Y:S05]  /*3a230*/  BSYNC B0 ;  /* 0x0000000000007941 */ /* 0x000fea0003800000 */
.L_x_4288:
[----:B------:R-:W-:Y:S01]  /*3a240*/  IMAD.MOV.U32 R13, RZ, RZ, R4 ;  /* 0x000000ffff0d7224 */ /* 0x000fe200078e0004 */
[----:B------:R-:W-:Y:S01]  /*3a250*/  LOP3.LUT R22, R22, 0xffdfffff, RZ, 0xc0, !PT ;  /* 0xffdfffff16167812 */ /* 0x000fe200078ec0ff */
[----:B------:R-:W-:Y:S02]  /*3a260*/  IMAD.MOV.U32 R12, RZ, RZ, RZ ;  /* 0x000000ffff0c7224 */ /* 0x000fe400078e00ff */
[----:B------:R-:W-:Y:S01]  /*3a270*/  IMAD.MOV.U32 R11, RZ, RZ, 0x181f ;  /* 0x0000181fff0b7424 */ /* 0x000fe200078e00ff */
[----:B------:R-:W-:Y:S01]  /*3a280*/  @P5 LOP3.LUT R22, R22, 0x200000, RZ, 0xfc, !PT ;  /* 0x0020000016165812 */ /* 0x000fe200078efcff */
[----:B------:R-:W-:Y:S02]  /*3a290*/  IMAD.MOV.U32 R15, RZ, RZ, -0x1 ;  /* 0xffffffffff0f7424 */ /* 0x000fe400078e00ff */
[----:B------:R-:W-:Y:S01]  /*3a2a0*/  IMAD.MOV.U32 R2, RZ, RZ, R14 ;  /* 0x000000ffff027224 */ /* 0x000fe200078e000e */
[----:B------:R-:W-:-:S13]  /*3a2b0*/  LOP3.LUT P5, RZ, R22, 0x200, RZ, 0xc0, !PT ;  /* 0x0000020016ff7812 */ /* 0x000fda00078ac0ff */
[----:B------:R-:W-:Y:S05]  /*3a2c0*/  WARPSYNC.COLLECTIVE R15, `(.L_x_4290) ;  /* 0x000000000f087348 */ /* 0x000fea0003c00000 */
[----:B------:R0:W1:Y:S02]  /*3a2d0*/  SHFL.IDX P6, R14, R13, R12, R11 ;  /* 0x0000000c0d0e7389 */ /* 0x00006400000c000b */
[----:B01----:R-:W-:Y:S01]  /*3a2e0*/  ENDCOLLECTIVE ;  /* 0x000000000000791b */ /* 0x003fe20003800000 */
.L_x_4290:
[----:B------:R-:W-:-:S04]  /*3a2f0*/  LOP3.LUT R22, R22, 0xffefffff, RZ, 0xc0, !PT ;  /* 0xffefffff16167812 */ /* 0x000fc800078ec0ff */
[----:B------:R-:W-:-:S04]  /*3a300*/  @P0 LOP3.LUT R22, R22, 0x100000, RZ, 0xfc, !PT ;  /* 0x0010000016160812 */ /* 0x000fc800078efcff */
[----:B------:R-:W-:Y:S02]  /*3a310*/  LOP3.LUT P0, RZ, R22, 0x400, RZ, 0xc0, !PT ;  /* 0x0000040016ff7812 */ /* 0x000fe4000780c0ff */
[----:B------:R-:W-:Y:S01]  /*3a320*/  MOV R13, R0 ;  /* 0x00000000000d7202 */ /* 0x000fe20000000f00 */
[----:B------:R-:W-:Y:S02]  /*3a330*/  IMAD.MOV.U32 R12, RZ, RZ, 0x1 ;  /* 0x00000001ff0c7424 */ /* 0x000fe400078e00ff */
[----:B------:R-:W-:-:S08]  /*3a340*/  IMAD.MOV.U32 R3, RZ, RZ, R14 ;  /* 0x000000ffff037224 */ /* 0x000fd000078e000e */
[----:B------:R-:W-:-:S05]  /*3a350*/  @!P0 LEA R3, P6, R7, R3, 0x1 ;  /* 0x0000000307038211 */ /* 0x000fca00078c08ff */
[----:B------:R-:W-:-:S05]  /*3a360*/  @!P0 IMAD.X R2, RZ, RZ, R2, P6 ;  /* 0x000000ffff028224 */ /* 0x000fca00030e0602 */
[----:B------:R-:W-:-:S07]  /*3a370*/  @!P0 LOP3.LUT R3, R3, R2, RZ, 0x3c, !PT ;  /* 0x0000000203038212 */ /* 0x000fce00078e3cff */
[----:B------:R-:W-:Y:S05]  /*3a380*/  WARPSYNC.COLLECTIVE R15, `(.L_x_4291) ;  /* 0x000000000f087348 */ /* 0x000fea0003c00000 */
[----:B------:R0:W1:Y:S02]  /*3a390*/  SHFL.IDX P6, R14, R13, R12, R11 ;  /* 0x0000000c0d0e7389 */ /* 0x00006400000c000b */
[----:B01----:R-:W-:Y:S01]  /*3a3a0*/  ENDCOLLECTIVE ;  /* 0x000000000000791b */ /* 0x003fe20003800000 */
.L_x_4291:
        /* <DEDUP_REMOVED lines=15> */
.L_x_4292:
[----:B------:R-:W-:Y:S02]  /*3a4a0*/  IMAD.MOV.U32 R13, RZ, RZ, R0 ;  /* 0x000000ffff0d7224 */ /* 0x000fe400078e0000 */
[----:B------:R-:W-:Y:S02]  /*3a4b0*/  IMAD.MOV.U32 R12, RZ, RZ, 0x2 ;  /* 0x00000002ff0c7424 */ /* 0x000fe400078e00ff */
        /* <DEDUP_REMOVED lines=10> */
.L_x_4293:
        /* <DEDUP_REMOVED lines=12> */
.L_x_4294:
[----:B------:R-:W-:Y:S02]  /*3a620*/  IMAD.MOV.U32 R13, RZ, RZ, R0 ;  /* 0x000000ffff0d7224 */ /* 0x000fe400078e0000 */
[----:B------:R-:W-:Y:S02]  /*3a630*/  IMAD.MOV.U32 R12, RZ, RZ, 0x3 ;  /* 0x00000003ff0c7424 */ /* 0x000fe400078e00ff */
[----:B------:R-:W-:-:S05]  /*3a640*/  IMAD.MOV.U32 R2, RZ, RZ, R14 ;  /* 0x000000ffff027224 */ /* 0x000fca00078e000e */
[----:B------:R-:W-:-:S04]  /*3a650*/  @!P0 LEA R2, P6, R7, R2, 0x1 ;  /* 0x0000000207028211 */ /* 0x000fc800078c08ff */
[----:B------:R-:W-:-:S05]  /*3a660*/  @!P0 IADD3.X R3, RZ, R6, RZ, P6, !PT ;  /* 0x00000006ff038210 */ /* 0x000fca00037fe4ff */
[----:B------:R-:W-:Y:S01]  /*3a670*/  @!PT LDS RZ, [RZ] ;  /* 0x00000000fffff984 */ /* 0x000fe20000000800 */
[----:B------:R-:W-:Y:S01]  /*3a680*/  @!PT LDS RZ, [RZ] ;  /* 0x00000000fffff984 */ /* 0x000fe20000000800 */
[----:B------:R-:W-:Y:S01]  /*3a690*/  @!PT LDS RZ, [RZ] ;  /* 0x00000000fffff984 */ /* 0x000fe20000000800 */
[----:B------:R0:W-:Y:S04]  /*3a6a0*/  @!P0 LDGSTS.E.BYPASS.LTC128B.128 [R26+0x23400], desc[UR44][R2.64], !P4 ;  /* 0x23400000021a8fae */ /* 0x0001e8000e101d6c */
[----:B0-----:R-:W-:Y:S05]  /*3a6b0*/  WARPSYNC.COLLECTIVE R15, `(.L_x_4295) ;  /* 0x000000000f087348 */ /* 0x001fea0003c00000 */
[----:B------:R1:W2:Y:S02]  /*3a6c0*/  SHFL.IDX P6, R14, R13, R12, R11 ;  /* 0x0000000c0d0e7389 */ /* 0x0002a400000c000b */
[----:B012---:R-:W-:Y:S01]  /*3a6d0*/  ENDCOLLECTIVE ;  /* 0x000000000000791b */ /* 0x007fe20003800000 */
.L_x_4295:
        /* <DEDUP_REMOVED lines=12> */
.L_x_4296:
        /* <DEDUP_REMOVED lines=12> */
.L_x_4297:
        /* <DEDUP_REMOVED lines=12> */
.L_x_4298:
[----:B------:R-:W-:Y:S02]  /*3a920*/  IMAD.MOV.U32 R13, RZ, RZ, R0 ;  /* 0x000000ffff0d7224 */ /* 0x000fe400078e0000 */
[----:B------:R-:W-:Y:S01]  /*3a930*/  IMAD.MOV.U32 R12, RZ, RZ, 0x5 ;  /* 0x00000005ff0c7424 */ /* 0x000fe200078e00ff */
[----:B------:R-:W-:-:S04]  /*3a940*/  MOV R2, R14 ;  /* 0x0000000e00027202 */ /* 0x000fc80000000f00 */
        /* <DEDUP_REMOVED lines=9> */
.L_x_4299:
        /* <DEDUP_REMOVED lines=12> */
.L_x_4300:
        /* <DEDUP_REMOVED lines=12> */
.L_x_4301:
[----:B------:R-:W-:Y:S01]  /*3ab60*/  @!PT LDS RZ, [RZ] ;  /* 0x00000000fffff984 */ /* 0x000fe20000000800 */
[----:B------:R-:W-:Y:S01]  /*3ab70*/  @!PT LDS RZ, [RZ] ;  /* 0x00000000fffff984 */ /* 0x000fe20000000800 */
[----:B------:R-:W-:Y:S01]  /*3ab80*/  @!PT LDS RZ, [RZ] ;  /* 0x00000000fffff984 */ /* 0x000fe20000000800 */
[----:B------:R0:W-:Y:S04]  /*3ab90*/  @!P5 LDGSTS.E.BYPASS.LTC128B.128 [R26+0x28c00], desc[UR44][R2.64+0x80], !P3 ;  /* 0x28c00080021adfae */ /* 0x0001e8000d901d6c */
[----:B------:R0:W-:Y:S04]  /*3aba0*/  @!P5 LDGSTS.E.BYPASS.LTC128B.128 [R26+0x2cc00], desc[UR44][R2.64+0x100], !P2 ;  /* 0x2cc00100021adfae */ /* 0x0001e8000d101d6c */
[----:B------:R0:W-:Y:S01]  /*3abb0*/  @!P5 LDGSTS.E.BYPASS.LTC128B.128 [R26+0x30c00], desc[UR44][R2.64+0x180], !P1 ;  /* 0x30c00180021adfae */ /* 0x0001e2000c901d6c */
[----:B------:R-:W-:Y:S01]  /*3abc0*/  MOV R13, R4 ;  /* 0x00000004000d7202 */ /* 0x000fe20000000f00 */
[----:B------:R-:W-:-:S07]  /*3abd0*/  IMAD.MOV.U32 R6, RZ, RZ, R14 ;  /* 0x000000ffff067224 */ /* 0x000fce00078e000e */
[----:B0-----:R-:W-:Y:S05]  /*3abe0*/  WARPSYNC.COLLECTIVE R15, `(.L_x_4302) ;  /* 0x000000000f087348 */ /* 0x001fea0003c00000 */
[----:B------:R1:W2:Y:S02]  /*3abf0*/  SHFL.IDX P6, R14, R13, R12, R11 ;  /* 0x0000000c0d0e7389 */ /* 0x0002a400000c000b */
[----:B012---:R-:W-:Y:S01]  /*3ac00*/  ENDCOLLECTIVE ;  /* 0x000000000000791b */ /* 0x007fe20003800000 */
.L_x_4302:
[----:B------:R-:W-:Y:S02]  /*3ac10*/  IMAD.MOV.U32 R13, RZ, RZ, R0 ;  /* 0x000000ffff0d7224 */ /* 0x000fe400078e0000 */
[----:B------:R-:W-:Y:S02]  /*3ac20*/  IMAD.MOV.U32 R12, RZ, RZ, 0x7 ;  /* 0x00000007ff0c7424 */ /* 0x000fe400078e00ff */
[----:B------:R-:W-:-:S07]  /*3ac30*/  IMAD.MOV.U32 R2, RZ, RZ, R14 ;  /* 0x000000ffff027224 */ /* 0x000fce00078e000e */
[----:B------:R-:W-:Y:S05]  /*3ac40*/  WARPSYNC.COLLECTIVE R15, `(.L_x_4303) ;  /* 0x000000000f087348 */ /* 0x000fea0003c00000 */
[----:B------:R0:W1:Y:S02]  /*3ac50*/  SHFL.IDX P6, R14, R13, R12, R11 ;  /* 0x0000000c0d0e7389 */ /* 0x00006400000c000b */
[----:B01----:R-:W-:Y:S01]  /*3ac60*/  ENDCOLLECTIVE ;  /* 0x000000000000791b */ /* 0x003fe20003800000 */
.L_x_4303:
        /* <DEDUP_REMOVED lines=14> */
.L_x_4304:
[----:B------:R-:W-:Y:S01]  /*3ad50*/  IMAD.MOV.U32 R2, RZ, RZ, R14 ;  /* 0x000000ffff027224 */ /* 0x000fe200078e000e */
[----:B------:R-:W-:Y:S06]  /*3ad60*/  BRA `(.L_x_4305) ;  /* 0xffffff9800387947 */ /* 0x000fec000383ffff */
.L_x_4124:
[----:B0-----:R0:W1:Y:S02]  /*3ad70*/  SYNCS.PHASECHK.TRANS64.TRYWAIT P0, [R23+URZ+0x32420], R0 ;  /* 0x03242000170075a7 */ /* 0x001064000800017f */
[----:B-1----:R-:W-:Y:S05]  /*3ad80*/  @!P0 NANOSLEEP.SYNCS 0x989680 ;  /* 0x009896800000895d */ /* 0x002fea0003900000 */
[----:B------:R-:W1:Y:S02]  /*3ad90*/  @!P0 SYNCS.PHASECHK.TRANS64 P0, [R23+URZ+0x32420], R0 ;  /* 0x03242000170085a7 */ /* 0x000e64000800007f */
[----:B-1----:R-:W-:Y:S05]  /*3ada0*/  @!P0 BRA `(.L_x_4124) ;  /* 0xfffffffc00f08947 */ /* 0x002fea000383ffff */
[----:B------:R-:W-:Y:S05]  /*3adb0*/  BRA `(.L_x_4306) ;  /* 0xffffff9800ac7947 */ /* 0x000fea000383ffff */
.L_x_4127:
[----:B0-----:R0:W1:Y:S02]  /*3adc0*/  SYNCS.PHASECHK.TRANS64.TRYWAIT P0, [R17+URZ+0x32460], R0 ;  /* 0x03246000110075a7 */ /* 0x001064000800017f */
[----:B-1----:R-:W-:Y:S05]  /*3add0*/  @!P0 NANOSLEEP.SYNCS 0x989680 ;  /* 0x009896800000895d */ /* 0x002fea0003900000 */
[----:B------:R-:W1:Y:S02]  /*3ade0*/  @!P0 SYNCS.PHASECHK.TRANS64 P0, [R17+URZ+0x32460], R0 ;  /* 0x03246000110085a7 */ /* 0x000e64000800007f */
[----:B-1----:R-:W-:Y:S05]  /*3adf0*/  @!P0 BRA `(.L_x_4127) ;  /* 0xfffffffc00f08947 */ /* 0x002fea000383ffff */
[----:B------:R-:W-:Y:S05]  /*3ae00*/  BRA `(.L_x_4307) ;  /* 0xffffff9800bc7947 */ /* 0x000fea000383ffff */
.L_x_4128:
        /* <DEDUP_REMOVED lines=8> */
.L_x_4309:
[----:B------:R-:W-:Y:S05]  /*3ae90*/  BSYNC B0 ;  /* 0x0000000000007941 */ /* 0x000fea0003800000 */
.L_x_4308:
        /* <DEDUP_REMOVED lines=13> */
.L_x_4310:
[----:B------:R-:W-:Y:S01]  /*3af70*/  IMAD.MOV.U32 R13, RZ, RZ, R6 ;  /* 0x000000ffff0d7224 */ /* 0x000fe200078e0006 */
[----:B------:R-:W-:Y:S01]  /*3af80*/  MOV R12, 0x1 ;  /* 0x00000001000c7802 */ /* 0x000fe20000000f00 */
[----:B------:R-:W-:-:S05]  /*3af90*/  IMAD.SHL.U32 R8, R8, 0x8, RZ ;  /* 0x0000000808087824 */ /* 0x000fca00078e00ff */
[----:B------:R-:W-:-:S05]  /*3afa0*/  LOP3.LUT R8, R8, 0x38, RZ, 0xc0, !PT ;  /* 0x0000003808087812 */ /* 0x000fca00078ec0ff */
[----:B------:R-:W-:-:S05]  /*3afb0*/  IMAD.SHL.U32 R0, R8, 0x2, RZ ;  /* 0x0000000208007824 */ /* 0x000fca00078e00ff */
[----:B------:R-:W-:-:S13]  /*3afc0*/  IADD3 R2, P0, R14, R0, RZ ;  /* 0x000000000e027210 */ /* 0x000fda0007f1e0ff */
[----:B------:R-:W-:Y:S05]  /*3afd0*/  WARPSYNC.COLLECTIVE R15, `(.L_x_4311) ;  /* 0x000000000f087348 */ /* 0x000fea0003c00000 */
[----:B------:R0:W1:Y:S02]  /*3afe0*/  SHFL.IDX P6, R14, R13, R12, R11 ;  /* 0x0000000c0d0e7389 */ /* 0x00006400000c000b */
[----:B01----:R-:W-:Y:S01]  /*3aff0*/  ENDCOLLECTIVE ;  /* 0x000000000000791b */ /* 0x003fe20003800000 */
.L_x_4311:
        /* <DEDUP_REMOVED lines=17> */
.L_x_4312:
[----:B------:R-:W-:Y:S02]  /*3b110*/  IMAD.MOV.U32 R13, RZ, RZ, R6 ;  /* 0x000000ffff0d7224 */ /* 0x000fe400078e0006 */
[----:B------:R-:W-:Y:S01]  /*3b120*/  IMAD.MOV.U32 R12, RZ, RZ, 0x2 ;  /* 0x00000002ff0c7424 */ /* 0x000fe200078e00ff */
[----:B------:R-:W-:-:S13]  /*3b130*/  IADD3 R2, P3, R14, R0, RZ ;  /* 0x000000000e027210 */ /* 0x000fda0007f7e0ff */
[----:B------:R-:W-:Y:S05]  /*3b140*/  WARPSYNC.COLLECTIVE R15, `(.L_x_4313) ;  /* 0x000000000f087348 */ /* 0x000fea0003c00000 */
[----:B------:R0:W1:Y:S02]  /*3b150*/  SHFL.IDX P6, R14, R13, R12, R11 ;  /* 0x0000000c0d0e7389 */ /* 0x00006400000c000b */
[----:B01----:R-:W-:Y:S01]  /*3b160*/  ENDCOLLECTIVE ;  /* 0x000000000000791b */ /* 0x003fe20003800000 */
.L_x_4313:
        /* <DEDUP_REMOVED lines=17> */
.L_x_4314:
[----:B------:R-:W-:Y:S02]  /*3b280*/  IMAD.MOV.U32 R13, RZ, RZ, R6 ;  /* 0x000000ffff0d7224 */ /* 0x000fe400078e0006 */
[----:B------:R-:W-:Y:S01]  /*3b290*/  IMAD.MOV.U32 R12, RZ, RZ, 0x3 ;  /* 0x00000003ff0c7424 */ /* 0x000fe200078e00ff */
[----:B------:R-:W-:-:S13]  /*3b2a0*/  IADD3 R2, P3, R14, R0, RZ ;  /* 0x000000000e027210 */ /* 0x000fda0007f7e0ff */
[----:B------:R-:W-:Y:S05]  /*3b2b0*/  WARPSYNC.COLLECTIVE R15, `(.L_x_4315) ;  /* 0x000000000f087348 */ /* 0x000fea0003c00000 */
[----:B------:R0:W1:Y:S02]  /*3b2c0*/  SHFL.IDX P6, R14, R13, R12, R11 ;  /* 0x0000000c0d0e7389 */ /* 0x00006400000c000b */
[----:B01----:R-:W-:Y:S01]  /*3b2d0*/  ENDCOLLECTIVE ;  /* 0x000000000000791b */ /* 0x003fe20003800000 */
.L_x_4315:
        /* <DEDUP_REMOVED lines=17> */
.L_x_4316:
[----:B------:R-:W-:Y:S02]  /*3b3f0*/  IMAD.MOV.U32 R13, RZ, RZ, R6 ;  /* 0x000000ffff0d7224 */ /* 0x000fe400078e0006 */
[----:B------:R-:W-:Y:S01]  /*3b400*/  IMAD.MOV.U32 R12, RZ, RZ, 0x4 ;  /* 0x00000004ff0c7424 */ /* 0x000fe200078e00ff */
[----:B------:R-:W-:-:S13]  /*3b410*/  IADD3 R2, P3, R14, R0, RZ ;  /* 0x000000000e027210 */ /* 0x000fda0007f7e0ff */
[----:B------:R-:W-:Y:S05]  /*3b420*/  WARPSYNC.COLLECTIVE R15, `(.L_x_4317) ;  /* 0x000000000f087348 */ /* 0x000fea0003c00000 */
[----:B------:R0:W1:Y:S02]  /*3b430*/  SHFL.IDX P6, R14, R13, R12, R11 ;  /* 0x0000000c0d0e7389 */ /* 0x00006400000c000b */
[----:B01----:R-:W-:Y:S01]  /*3b440*/  ENDCOLLECTIVE ;  /* 0x000000000000791b */ /* 0x003fe20003800000 */
.L_x_4317:
        /* <DEDUP_REMOVED lines=17> */
.L_x_4318:
[----:B------:R-:W-:Y:S02]  /*3b560*/  IMAD.MOV.U32 R13, RZ, RZ, R6 ;  /* 0x000000ffff0d7224 */ /* 0x000fe400078e0006 */
[----:B------:R-:W-:Y:S01]  /*3b570*/  IMAD.MOV.U32 R12, RZ, RZ, 0x5 ;  /* 0x00000005ff0c7424 */ /* 0x000fe200078e00ff */
[----:B------:R-:W-:-:S13]  /*3b580*/  IADD3 R2, P3, R14, R0, RZ ;  /* 0x000000000e027210 */ /* 0x000fda0007f7e0ff */
[----:B------:R-:W-:Y:S05]  /*3b590*/  WARPSYNC.COLLECTIVE R15, `(.L_x_4319) ;  /* 0x000000000f087348 */ /* 0x000fea0003c00000 */
[----:B------:R0:W1:Y:S02]  /*3b5a0*/  SHFL.IDX P6, R14, R13, R12, R11 ;  /* 0x0000000c0d0e7389 */ /* 0x00006400000c000b */
[----:B01----:R-:W-:Y:S01]  /*3b5b0*/  ENDCOLLECTIVE ;  /* 0x000000000000791b */ /* 0x003fe20003800000 */
.L_x_4319:
[----:B------:R-:W-:Y:S01]  /*3b5c0*/  IMAD.X R3, RZ, RZ, R3, P3 ;  /* 0x000000ffff037224 */ /* 0x000fe200018e0603 */
[----:B------:R-:W-:Y:S02]  /*3b5d0*/  ISETP.LT.OR P3, PT, R31, 0x41, P4 ;  /* 0x000000411f00780c */ /* 0x000fe40002761670 */
[----:B------:R-:W-:-:S11]  /*3b5e0*/  MOV R13, R5 ;  /* 0x00000005000d7202 */ /* 0x000fd60000000f00 */
        /* <DEDUP_REMOVED lines=9> */
.L_x_4320:
        /* <DEDUP_REMOVED lines=9> */
.L_x_4135:
[----:B0-----:R0:W1:Y:S02]  /*3b710*/  SYNCS.PHASECHK.TRANS64.TRYWAIT P0, [R4+URZ+0x32440], R21 ;  /* 0x03244015040075a7 */ /* 0x001064000800017f */
[----:B-1----:R-:W-:Y:S05]  /*3b720*/  @!P0 NANOSLEEP.SYNCS 0x989680 ;  /* 0x009896800000895d */ /* 0x002fea0003900000 */
[----:B------:R-:W1:Y:S02]  /*3b730*/  @!P0 SYNCS.PHASECHK.TRANS64 P0, [R4+URZ+0x32440], R21 ;  /* 0x03244015040085a7 */ /* 0x000e64000800007f */
[----:B-1----:R-:W-:Y:S05]  /*3b740*/  @!P0 BRA `(.L_x_4135) ;  /* 0xfffffffc00f08947 */ /* 0x002fea000383ffff */
[----:B------:R-:W-:Y:S05]  /*3b750*/  BRA `(.L_x_4322) ;  /* 0xffffff9c00547947 */ /* 0x000fea000383ffff */
.L_x_4136:
        /* <DEDUP_REMOVED lines=8> */
.L_x_4324:
[----:B------:R-:W-:Y:S05]  /*3b7e0*/  BSYNC B1 ;  /* 0x0000000000017941 */ /* 0x000fea0003800000 */
.L_x_4323:
        /* <DEDUP_REMOVED lines=9> */
.L_x_4325:
[----:B------:R-:W-:Y:S02]  /*3b880*/  IMAD.MOV.U32 R13, RZ, RZ, R9 ;  /* 0x000000ffff0d7224 */ /* 0x000fe400078e0009 */
[----:B------:R-:W-:Y:S02]  /*3b890*/  IMAD.MOV.U32 R12, RZ, RZ, 0x1 ;  /* 0x00000001ff0c7424 */ /* 0x000fe400078e00ff */
[----:B------:R-:W-:-:S07]  /*3b8a0*/  IMAD.MOV.U32 R2, RZ, RZ, R14 ;  /* 0x000000ffff027224 */ /* 0x000fce00078e000e */
[----:B------:R-:W-:Y:S05]  /*3b8b0*/  WARPSYNC.COLLECTIVE R15, `(.L_x_4326) ;  /* 0x000000000f087348 */ /* 0x000fea0003c00000 */
[----:B------:R0:W1:Y:S02]  /*3b8c0*/  SHFL.IDX P6, R14, R13, R12, R11 ;  /* 0x0000000c0d0e7389 */ /* 0x00006400000c000b */
[----:B01----:R-:W-:Y:S01]  /*3b8d0*/  ENDCOLLECTIVE ;  /* 0x000000000000791b */ /* 0x003fe20003800000 */
.L_x_4326:
        /* <DEDUP_REMOVED lines=11> */
.L_x_4327:
[----:B------:R-:W-:Y:S02]  /*3b990*/  IMAD.MOV.U32 R13, RZ, RZ, R9 ;  /* 0x000000ffff0d7224 */ /* 0x000fe400078e0009 */
[----:B------:R-:W-:Y:S02]  /*3b9a0*/  IMAD.MOV.U32 R12, RZ, RZ, 0x2 ;  /* 0x00000002ff0c7424 */ /* 0x000fe400078e00ff */
[----:B------:R-:W-:-:S07]  /*3b9b0*/  IMAD.MOV.U32 R2, RZ, RZ, R14 ;  /* 0x000000ffff027224 */ /* 0x000fce00078e000e */
[----:B------:R-:W-:Y:S05]  /*3b9c0*/  WARPSYNC.COLLECTIVE R15, `(.L_x_4328) ;  /* 0x000000000f087348 */ /* 0x000fea0003c00000 */
[----:B------:R0:W1:Y:S02]  /*3b9d0*/  SHFL.IDX P6, R14, R13, R12, R11 ;  /* 0x0000000c0d0e7389 */ /* 0x00006400000c000b */
[----:B01----:R-:W-:Y:S01]  /*3b9e0*/  ENDCOLLECTIVE ;  /* 0x000000000000791b */ /* 0x003fe20003800000 */
.L_x_4328:
        /* <DEDUP_REMOVED lines=11> */
.L_x_4329:
[----:B------:R-:W-:Y:S02]  /*3baa0*/  IMAD.MOV.U32 R13, RZ, RZ, R9 ;  /* 0x000000ffff0d7224 */ /* 0x000fe400078e0009 */
[----:B------:R-:W-:Y:S02]  /*3bab0*/  IMAD.MOV.U32 R12, RZ, RZ, 0x3 ;  /* 0x00000003ff0c7424 */ /* 0x000fe400078e00ff */
[----:B------:R-:W-:-:S07]  /*3bac0*/  IMAD.MOV.U32 R2, RZ, RZ, R14 ;  /* 0x000000ffff027224 */ /* 0x000fce00078e000e */
[----:B------:R-:W-:Y:S05]  /*3bad0*/  WARPSYNC.COLLECTIVE R15, `(.L_x_4330) ;  /* 0x000000000f087348 */ /* 0x000fea0003c00000 */
[----:B------:R0:W1:Y:S02]  /*3bae0*/  SHFL.IDX P6, R14, R13, R12, R11 ;  /* 0x0000000c0d0e7389 */ /* 0x00006400000c000b */
[----:B01----:R-:W-:Y:S01]  /*3baf0*/  ENDCOLLECTIVE ;  /* 0x000000000000791b */ /* 0x003fe20003800000 */
.L_x_4330:
        /* <DEDUP_REMOVED lines=11> */
.L_x_4331:
[----:B------:R-:W-:Y:S02]  /*3bbb0*/  IMAD.MOV.U32 R13, RZ, RZ, R9 ;  /* 0x000000ffff0d7224 */ /* 0x000fe400078e0009 */
[----:B------:R-:W-:Y:S02]  /*3bbc0*/  IMAD.MOV.U32 R12, RZ, RZ, 0x4 ;  /* 0x00000004ff0c7424 */ /* 0x000fe400078e00ff */
[----:B------:R-:W-:-:S07]  /*3bbd0*/  IMAD.MOV.U32 R2, RZ, RZ, R14 ;  /* 0x000000ffff027224 */ /* 0x000fce00078e000e */
[----:B------:R-:W-:Y:S05]  /*3bbe0*/  WARPSYNC.COLLECTIVE R15, `(.L_x_4332) ;  /* 0x000000000f087348 */ /* 0x000fea0003c00000 */
[----:B------:R0:W1:Y:S02]  /*3bbf0*/  SHFL.IDX P6, R14, R13, R12, R11 ;  /* 0x0000000c0d0e7389 */ /* 0x00006400000c000b */
[----:B01----:R-:W-:Y:S01]  /*3bc00*/  ENDCOLLECTIVE ;  /* 0x000000000000791b */ /* 0x003fe20003800000 */
.L_x_4332:
        /* <DEDUP_REMOVED lines=11> */
.L_x_4333:
[----:B------:R-:W-:Y:S02]  /*3bcc0*/  IMAD.MOV.U32 R13, RZ, RZ, R9 ;  /* 0x000000ffff0d7224 */ /* 0x000fe400078e0009 */
[----:B------:R-:W-:Y:S02]  /*3bcd0*/  IMAD.MOV.U32 R12, RZ, RZ, 0x5 ;  /* 0x00000005ff0c7424 */ /* 0x000fe400078e00ff */
[----:B------:R-:W-:-:S07]  /*3bce0*/  IMAD.MOV.U32 R2, RZ, RZ, R14 ;  /* 0x000000ffff027224 */ /* 0x000fce00078e000e */
[----:B------:R-:W-:Y:S05]  /*3bcf0*/  WARPSYNC.COLLECTIVE R15, `(.L_x_4334) ;  /* 0x000000000f087348 */ /* 0x000fea0003c00000 */
[----:B------:R0:W1:Y:S02]  /*3bd00*/  SHFL.IDX P6, R14, R13, R12, R11 ;  /* 0x0000000c0d0e7389 */ /* 0x00006400000c000b */
[----:B01----:R-:W-:Y:S01]  /*3bd10*/  ENDCOLLECTIVE ;  /* 0x000000000000791b */ /* 0x003fe20003800000 */
.L_x_4334:
        /* <DEDUP_REMOVED lines=11> */
.L_x_4335:
[----:B------:R-:W-:Y:S01]  /*3bdd0*/  IMAD.MOV.U32 R2, RZ, RZ, R14 ;  /* 0x000000ffff027224 */ /* 0x000fe200078e000e */
[----:B------:R-:W-:Y:S06]  /*3bde0*/  BRA `(.L_x_4336) ;  /* 0xffffff9800847947 */ /* 0x000fec000383ffff */
.L_x_4141:
[----:B---3--:R3:W4:Y:S02]  /*3bdf0*/  SYNCS.PHASECHK.TRANS64.TRYWAIT P0, [R4+URZ+0x32460], R21 ;  /* 0x03246015040075a7 */ /* 0x008724000800017f */
[----:B----4-:R-:W-:Y:S05]  /*3be00*/  @!P0 NANOSLEEP.SYNCS 0x989680 ;  /* 0x009896800000895d */ /* 0x010fea0003900000 */
[----:B------:R-:W4:Y:S02]  /*3be10*/  @!P0 SYNCS.PHASECHK.TRANS64 P0, [R4+URZ+0x32460], R21 ;  /* 0x03246015040085a7 */ /* 0x000f24000800007f */
[----:B----4-:R-:W-:Y:S05]  /*3be20*/  @!P0 BRA `(.L_x_4141) ;  /* 0xfffffffc00f08947 */ /* 0x010fea000383ffff */
[----:B------:R-:W-:Y:S05]  /*3be30*/  BRA `(.L_x_4337) ;  /* 0xffffff9800d47947 */ /* 0x000fea000383ffff */
.L_x_4142:
[----:B------:R-:W-:Y:S01]  /*3be40*/  BSSY B1, `(.L_x_4338) ;  /* 0x0000008000017945 */ /* 0x000fe20003800000 */
[----:B------:R-:W-:Y:S01]  /*3be50*/  IMAD.MOV.U32 R13, RZ, RZ, R7 ;  /* 0x000000ffff0d7224 */ /* 0x000fe200078e0007 */
[----:B------:R-:W-:Y:S01]  /*3be60*/  MOV R11, 0x181f ;  /* 0x0000181f000b7802 */ /* 0x000fe20000000f00 */
[----:B------:R-:W-:Y:S02]  /*3be70*/  IMAD.MOV.U32 R12, RZ, RZ, RZ ;  /* 0x000000ffff0c7224 */ /* 0x000fe400078e00ff */
[----:B------:R-:W-:-:S07]  /*3be80*/  IMAD.MOV.U32 R15, RZ, RZ, -0x1 ;  /* 0xffffffffff0f7424 */ /* 0x000fce00078e00ff */
[----:B0123--:R-:W-:Y:S05]  /*3be90*/  WARPSYNC.COLLECTIVE R15, `(.L_x_4339) ;  /* 0x000000000f087348 */ /* 0x00ffea0003c00000 */
[----:B------:R4:W0:Y:S02]  /*3bea0*/  SHFL.IDX P6, R14, R13, R12, R11 ;  /* 0x0000000c0d0e7389 */ /* 0x00082400000c000b */
[----:B01234-:R-:W-:Y:S01]  /*3beb0*/  ENDCOLLECTIVE ;  /* 0x000000000000791b */ /* 0x01ffe20003800000 */
.L_x_4339:
[----:B------:R-:W-:Y:S05]  /*3bec0*/  BSYNC B1 ;  /* 0x0000000000017941 */ /* 0x000fea0003800000 */
.L_x_4338:
        /* <DEDUP_REMOVED lines=9> */
.L_x_4340:
[----:B------:R-:W-:Y:S02]  /*3bf60*/  IMAD.MOV.U32 R13, RZ, RZ, R7 ;  /* 0x000000ffff0d7224 */ /* 0x000fe400078e0007 */
[----:B------:R-:W-:Y:S01]  /*3bf70*/  IMAD.MOV.U32 R12, RZ, RZ, 0x1 ;  /* 0x00000001ff0c7424 */ /* 0x000fe200078e00ff */
[----:B------:R-:W-:-:S13]  /*3bf80*/  IADD3 R2, P0, R14, R0, RZ ;  /* 0x000000000e027210 */ /* 0x000fda0007f1e0ff */
[----:B------:R-:W-:Y:S05]  /*3bf90*/  WARPSYNC.COLLECTIVE R15, `(.L_x_4341) ;  /* 0x000000000f087348 */ /* 0x000fea0003c00000 */
[----:B------:R0:W1:Y:S02]  /*3bfa0*/  SHFL.IDX P6, R14, R13, R12, R11 ;  /* 0x0000000c0d0e7389 */ /* 0x00006400000c000b */
[----:B01----:R-:W-:Y:S01]  /*3bfb0*/  ENDCOLLECTIVE ;  /* 0x000000000000791b */ /* 0x003fe20003800000 */
.L_x_4341:
        /* <DEDUP_REMOVED lines=13> */
.L_x_4342:
[----:B------:R-:W-:Y:S02]  /*3c090*/  IMAD.MOV.U32 R13, RZ, RZ, R7 ;  /* 0x000000ffff0d7224 */ /* 0x000fe400078e0007 */
[----:B------:R-:W-:Y:S01]  /*3c0a0*/  IMAD.MOV.U32 R12, RZ, RZ, 0x2 ;  /* 0x00000002ff0c7424 */ /* 0x000fe200078e00ff */
[----:B------:R-:W-:-:S13]  /*3c0b0*/  IADD3 R2, P0, R14, R0, RZ ;  /* 0x000000000e027210 */ /* 0x000fda0007f1e0ff */
[----:B------:R-:W-:Y:S05]  /*3c0c0*/  WARPSYNC.COLLECTIVE R15, `(.L_x_4343) ;  /* 0x000000000f087348 */ /* 0x000fea0003c00000 */
[----:B------:R0:W1:Y:S02]  /*3c0d0*/  SHFL.IDX P6, R14, R13, R12, R11 ;  /* 0x0000000c0d0e7389 */ /* 0x00006400000c000b */
[----:B01----:R-:W-:Y:S01]  /*3c0e0*/  ENDCOLLECTIVE ;  /* 0x000000000000791b */ /* 0x003fe20003800000 */
.L_x_4343:
        /* <DEDUP_REMOVED lines=13> */
.L_x_4344:
[----:B------:R-:W-:Y:S02]  /*3c1c0*/  IMAD.MOV.U32 R13, RZ, RZ, R7 ;  /* 0x000000ffff0d7224 */ /* 0x000fe400078e0007 */
[----:B------:R-:W-:Y:S01]  /*3c1d0*/  IMAD.MOV.U32 R12, RZ, RZ, 0x3 ;  /* 0x00000003ff0c7424 */ /* 0x000fe200078e00ff */
[----:B------:R-:W-:-:S13]  /*3c1e0*/  IADD3 R2, P0, R14, R0, RZ ;  /* 0x000000000e027210 */ /* 0x000fda0007f1e0ff */
[----:B------:R-:W-:Y:S05]  /*3c1f0*/  WARPSYNC.COLLECTIVE R15, `(.L_x_4345) ;  /* 0x000000000f087348 */ /* 0x000fea0003c00000 */
[----:B------:R0:W1:Y:S02]  /*3c200*/  SHFL.IDX P6, R14, R13, R12, R11 ;  /* 0x0000000c0d0e7389 */ /* 0x00006400000c000b */
[----:B01----:R-:W-:Y:S01]  /*3c210*/  ENDCOLLECTIVE ;  /* 0x000000000000791b */ /* 0x003fe20003800000 */
.L_x_4345:
        /* <DEDUP_REMOVED lines=13> */
.L_x_4346:
[----:B------:R-:W-:Y:S02]  /*3c2f0*/  IMAD.MOV.U32 R13, RZ, RZ, R7 ;  /* 0x000000ffff0d7224 */ /* 0x000fe400078e0007 */
[----:B------:R-:W-:Y:S01]  /*3c300*/  IMAD.MOV.U32 R12, RZ, RZ, 0x4 ;  /* 0x00000004ff0c7424 */ /* 0x000fe200078e00ff */
[----:B------:R-:W-:-:S13]  /*3c310*/  IADD3 R2, P0, R14, R0, RZ ;  /* 0x000000000e027210 */ /* 0x000fda0007f1e0ff */
[----:B------:R-:W-:Y:S05]  /*3c320*/  WARPSYNC.COLLECTIVE R15, `(.L_x_4347) ;  /* 0x000000000f087348 */ /* 0x000fea0003c00000 */
[----:B------:R0:W1:Y:S02]  /*3c330*/  SHFL.IDX P6, R14, R13, R12, R11 ;  /* 0x0000000c0d0e7389 */ /* 0x00006400000c000b */
[----:B01----:R-:W-:Y:S01]  /*3c340*/  ENDCOLLECTIVE ;  /* 0x000000000000791b */ /* 0x003fe20003800000 */
.L_x_4347:
        /* <DEDUP_REMOVED lines=13> */
.L_x_4348:
[----:B------:R-:W-:Y:S02]  /*3c420*/  IMAD.MOV.U32 R13, RZ, RZ, R7 ;  /* 0x000000ffff0d7224 */ /* 0x000fe400078e0007 */
[----:B------:R-:W-:Y:S01]  /*3c430*/  IMAD.MOV.U32 R12, RZ, RZ, 0x5 ;  /* 0x00000005ff0c7424 */ /* 0x000fe200078e00ff */
[----:B------:R-:W-:-:S13]  /*3c440*/  IADD3 R2, P0, R14, R0, RZ ;  /* 0x000000000e027210 */ /* 0x000fda0007f1e0ff */
[----:B------:R-:W-:Y:S05]  /*3c450*/  WARPSYNC.COLLECTIVE R15, `(.L_x_4349) ;  /* 0x000000000f087348 */ /* 0x000fea0003c00000 */
[----:B------:R0:W1:Y:S02]  /*3c460*/  SHFL.IDX P6, R14, R13, R12, R11 ;  /* 0x0000000c0d0e7389 */ /* 0x00006400000c000b */
[----:B01----:R-:W-:Y:S01]  /*3c470*/  ENDCOLLECTIVE ;  /* 0x000000000000791b */ /* 0x003fe20003800000 */
.L_x_4349:
        /* <DEDUP_REMOVED lines=13> */
.L_x_4350:
[----:B------:R-:W-:Y:S05]  /*3c550*/  BRA `(.L_x_4351) ;  /* 0xffffff9800207947 */ /* 0x000fea000383ffff */
.L_x_4150:
[----:B------:R-:W-:Y:S01]  /*3c560*/  BSSY B0, `(.L_x_4352) ;  /* 0x0000008000007945 */ /* 0x000fe20003800000 */
[----:B-1----:R-:W-:Y:S01]  /*3c570*/  MOV R13, R16 ;  /* 0x00000010000d7202 */ /* 0x002fe20000000f00 */
[----:B------:R-:W-:Y:S02]  /*3c580*/  IMAD.MOV.U32 R12, RZ, RZ, RZ ;  /* 0x000000ffff0c7224 */ /* 0x000fe400078e00ff */
[----:B------:R-:W-:Y:S02]  /*3c590*/  IMAD.MOV.U32 R11, RZ, RZ, 0x1f ;  /* 0x0000001fff0b7424 */ /* 0x000fe400078e00ff */
[----:B------:R-:W-:-:S07]  /*3c5a0*/  IMAD.MOV.U32 R15, RZ, RZ, -0x1 ;  /* 0xffffffffff0f7424 */ /* 0x000fce00078e00ff */
[----:B0-23--:R-:W-:Y:S05]  /*3c5b0*/  WARPSYNC.COLLECTIVE R15, `(.L_x_4353) ;  /* 0x000000000f087348 */ /* 0x00dfea0003c00000 */
[----:B------:R1:W4:Y:S02]  /*3c5c0*/  SHFL.IDX P6, R14, R13, R12, R11 ;  /* 0x0000000c0d0e7389 */ /* 0x00032400000c000b */
[----:B01234-:R-:W-:Y:S01]  /*3c5d0*/  ENDCOLLECTIVE ;  /* 0x000000000000791b */ /* 0x01ffe20003800000 */
.L_x_4353:
[----:B------:R-:W-:Y:S05]  /*3c5e0*/  BSYNC B0 ;  /* 0x0000000000007941 */ /* 0x000fea0003800000 */
.L_x_4352:
        /* <DEDUP_REMOVED lines=9> */
.L_x_4354:
[----:B------:R-:W-:Y:S02]  /*3c680*/  ULDC UR4, c[0x0][0xd3c] ;  /* 0x00034f0000047ab9 */ /* 0x000fe40000000800 */
[----:B------:R-:W-:-:S13]  /*3c690*/  ISETP.GE.OR P1, PT, R5, UR4, !P0 ;  /* 0x0000000405007c0c */ /* 0x000fda000c726670 */
[----:B------:R-:W0:Y:S01]  /*3c6a0*/  @!P1 LDC.64 R2, c[0x0][0xd80] ;  /* 0x00036000ff029b82 */ /* 0x000e220000000a00 */
[----:B------:R-:W-:Y:S02]  /*3c6b0*/  IMAD.MOV.U32 R11, RZ, RZ, RZ ;  /* 0x000000ffff0b7224 */ /* 0x000fe400078e00ff */
[----:B------:R-:W-:Y:S02]  /*3c6c0*/  IMAD.MOV.U32 R4, RZ, RZ, R14 ;  /* 0x000000ffff047224 */ /* 0x000fe400078e000e */
[----:B0-----:R-:W-:-:S06]  /*3c6d0*/  @!P1 IMAD.WIDE R2, R5, 0x4, R2 ;  /* 0x0000000405029825 */ /* 0x001fcc00078e0202 */
[----:B------:R-:W2:Y:S01]  /*3c6e0*/  @!P1 LDG.E R2, desc[UR44][R2.64] ;  /* 0x0000002c02029981 */ /* 0x000ea2000c1e1900 */
[----:B------:R-:W-:Y:S02]  /*3c6f0*/  MOV R5, RZ ;  /* 0x000000ff00057202 */ /* 0x000fe40000000f00 */
        /* <DEDUP_REMOVED lines=10> */
.L_x_4355:
[----:B------:R-:W-:Y:S01]  /*3c7a0*/  IMAD.MOV.U32 R12, RZ, RZ, 0x2 ;  /* 0x00000002ff0c7424 */ /* 0x000fe200078e00ff */
[----:B------:R-:W-:-:S05]  /*3c7b0*/  SEL R6, R14, RZ, P1 ;  /* 0x000000ff0e067207 */ /* 0x000fca0000800000 */
[----:B------:R-:W-:-:S04]  /*3c7c0*/  IMAD.IADD R6, R5, 0x1, R6 ;  /* 0x0000000105067824 */ /* 0x000fc800078e0206 */
[----:B------:R-:W-:-:S07]  /*3c7d0*/  IMAD.MOV.U32 R13, RZ, RZ, R6 ;  /* 0x000000ffff0d7224 */ /* 0x000fce00078e0006 */
[----:B------:R-:W-:Y:S05]  /*3c7e0*/  WARPSYNC.COLLECTIVE R15, `(.L_x_4356) ;  /* 0x000000000f087348 */ /* 0x000fea0003c00000 */
[----:B------:R0:W1:Y:S02]  /*3c7f0*/  SHFL.UP P6, R14, R13, R12, R11 ;  /* 0x0400000c0d0e7389 */ /* 0x00006400000c000b */
[----:B01----:R-:W-:Y:S01]  /*3c800*/  ENDCOLLECTIVE ;  /* 0x000000000000791b */ /* 0x003fe20003800000 */
.L_x_4356:
[----:B------:R-:W-:Y:S01]  /*3c810*/  IMAD.MOV.U32 R12, RZ, RZ, 0x4 ;  /* 0x00000004ff0c7424 */ /* 0x000fe200078e00ff */
[----:B------:R-:W-:-:S05]  /*3c820*/  SEL R7, R14, RZ, P2 ;  /* 0x000000ff0e077207 */ /* 0x000fca0001000000 */
[----:B------:R-:W-:-:S04]  /*3c830*/  IMAD.IADD R7, R6, 0x1, R7 ;  /* 0x0000000106077824 */ /* 0x000fc800078e0207 */
[----:B------:R-:W-:-:S07]  /*3c840*/  IMAD.MOV.U32 R13, RZ, RZ, R7 ;  /* 0x000000ffff0d7224 */ /* 0x000fce00078e0007 */
[----:B------:R-:W-:Y:S05]  /*3c850*/  WARPSYNC.COLLECTIVE R15, `(.L_x_4357) ;  /* 0x000000000f087348 */ /* 0x000fea0003c00000 */
[----:B------:R0:W1:Y:S02]  /*3c860*/  SHFL.UP P6, R14, R13, R12, R11 ;  /* 0x0400000c0d0e7389 */ /* 0x00006400000c000b */
[----:B01----:R-:W-:Y:S01]  /*3c870*/  ENDCOLLECTIVE ;  /* 0x000000000000791b */ /* 0x003fe20003800000 */
.L_x_4357:
[----:B------:R-:W-:Y:S01]  /*3c880*/  IMAD.MOV.U32 R12, RZ, RZ, 0x8 ;  /* 0x00000008ff0c7424 */ /* 0x000fe200078e00ff */
[----:B------:R-:W-:-:S05]  /*3c890*/  SEL R2, R14, RZ, P3 ;  /* 0x000000ff0e027207 */ /* 0x000fca0001800000 */
[----:B------:R-:W-:-:S05]  /*3c8a0*/  IMAD.IADD R2, R7, 0x1, R2 ;  /* 0x0000000107027824 */ /* 0x000fca00078e0202 */
[----:B------:R-:W-:-:S07]  /*3c8b0*/  MOV R13, R2 ;  /* 0x00000002000d7202 */ /* 0x000fce0000000f00 */
[----:B------:R-:W-:Y:S05]  /*3c8c0*/  WARPSYNC.COLLECTIVE R15, `(.L_x_4358) ;  /* 0x000000000f087348 */ /* 0x000fea0003c00000 */
[----:B------:R0:W1:Y:S02]  /*3c8d0*/  SHFL.UP P6, R14, R13, R12, R11 ;  /* 0x0400000c0d0e7389 */ /* 0x00006400000c000b */
[----:B01----:R-:W-:Y:S01]  /*3c8e0*/  ENDCOLLECTIVE ;  /* 0x000000000000791b */ /* 0x003fe20003800000 */
.L_x_4358:
[----:B------:R-:W-:Y:S01]  /*3c8f0*/  IMAD.MOV.U32 R12, RZ, RZ, 0x10 ;  /* 0x00000010ff0c7424 */ /* 0x000fe200078e00ff */
[----:B------:R-:W-:-:S05]  /*3c900*/  SEL R3, R14, RZ, P4 ;  /* 0x000000ff0e037207 */ /* 0x000fca0002000000 */
[----:B------:R-:W-:-:S04]  /*3c910*/  IMAD.IADD R3, R2, 0x1, R3 ;  /* 0x0000000102037824 */ /* 0x000fc800078e0203 */
[----:B------:R-:W-:-:S07]  /*3c920*/  IMAD.MOV.U32 R13, RZ, RZ, R3 ;  /* 0x000000ffff0d7224 */ /* 0x000fce00078e0003 */
[----:B------:R-:W-:Y:S05]  /*3c930*/  WARPSYNC.COLLECTIVE R15, `(.L_x_4359) ;  /* 0x000000000f087348 */ /* 0x000fea0003c00000 */
[----:B------:R0:W1:Y:S02]  /*3c940*/  SHFL.UP P6, R14, R13, R12, R11 ;  /* 0x0400000c0d0e7389 */ /* 0x00006400000c000b */
[----:B01----:R-:W-:Y:S01]  /*3c950*/  ENDCOLLECTIVE ;  /* 0x000000000000791b */ /* 0x003fe20003800000 */
.L_x_4359:
        /* <DEDUP_REMOVED lines=8> */
.L_x_4360:
[----:B------:R-:W-:Y:S05]  /*3c9e0*/  BRA `(.L_x_4361) ;  /* 0xffffff98007c7947 */ /* 0x000fea000383ffff */
.L_x_4155:
[----:B------:R-:W-:Y:S01]  /*3c9f0*/  BSSY B0, `(.L_x_4362) ;  /* 0x0000008000007945 */ /* 0x000fe20003800000 */
[----:B-1---5:R-:W-:Y:S01]  /*3ca00*/  IMAD.MOV.U32 R13, RZ, RZ, R5 ;  /* 0x000000ffff0d7224 */ /* 0x022fe200078e0005 */
[----:B------:R-:W-:Y:S01]  /*3ca10*/  MOV R11, RZ ;  /* 0x000000ff000b7202 */ /* 0x000fe20000000f00 */
[----:B------:R-:W-:Y:S02]  /*3ca20*/  IMAD.MOV.U32 R12, RZ, RZ, 0x1 ;  /* 0x00000001ff0c7424 */ /* 0x000fe400078e00ff */
[----:B------:R-:W-:-:S07]  /*3ca30*/  IMAD.MOV.U32 R15, RZ, RZ, -0x1 ;  /* 0xffffffffff0f7424 */ /* 0x000fce00078e00ff */
[----:B0-----:R-:W-:Y:S05]  /*3ca40*/  WARPSYNC.COLLECTIVE R15, `(.L_x_4363) ;  /* 0x000000000f087348 */ /* 0x001fea0003c00000 */
[----:B------:R1:W2:Y:S02]  /*3ca50*/  SHFL.UP P6, R14, R13, R12, R11 ;  /* 0x0400000c0d0e7389 */ /* 0x0002a400000c000b */
[----:B012---:R-:W-:Y:S01]  /*3ca60*/  ENDCOLLECTIVE ;  /* 0x000000000000791b */ /* 0x007fe20003800000 */
.L_x_4363:
[----:B------:R-:W-:Y:S05]  /*3ca70*/  BSYNC B0 ;  /* 0x0000000000007941 */ /* 0x000fea0003800000 */
.L_x_4362:
        /* <DEDUP_REMOVED lines=8> */
.L_x_4364:
[----:B------:R-:W-:Y:S01]  /*3cb00*/  IMAD.MOV.U32 R12, RZ, RZ, 0x4 ;  /* 0x00000004ff0c7424 */ /* 0x000fe200078e00ff */
[----:B------:R-:W-:-:S05]  /*3cb10*/  SEL R2, R14, RZ, P2 ;  /* 0x000000ff0e027207 */ /* 0x000fca0001000000 */
[----:B------:R-:W-:-:S04]  /*3cb20*/  IMAD.IADD R2, R13, 0x1, R2 ;  /* 0x000000010d027824 */ /* 0x000fc800078e0202 */
[----:B------:R-:W-:-:S07]  /*3cb30*/  IMAD.MOV.U32 R13, RZ, RZ, R2 ;  /* 0x000000ffff0d7224 */ /* 0x000fce00078e0002 */
[----:B------:R-:W-:Y:S05]  /*3cb40*/  WARPSYNC.COLLECTIVE R15, `(.L_x_4365) ;  /* 0x000000000f087348 */ /* 0x000fea0003c00000 */
[----:B------:R0:W1:Y:S02]  /*3cb50*/  SHFL.UP P6, R14, R13, R12, R11 ;  /* 0x0400000c0d0e7389 */ /* 0x00006400000c000b */
[----:B01----:R-:W-:Y:S01]  /*3cb60*/  ENDCOLLECTIVE ;  /* 0x000000000000791b */ /* 0x003fe20003800000 */
.L_x_4365:
[----:B------:R-:W-:Y:S02]  /*3cb70*/  MOV R12, 0x8 ;  /* 0x00000008000c7802 */ /* 0x000fe40000000f00 */
[----:B------:R-:W-:-:S05]  /*3cb80*/  SEL R3, R14, RZ, P3 ;  /* 0x000000ff0e037207 */ /* 0x000fca0001800000 */
[----:B------:R-:W-:-:S04]  /*3cb90*/  IMAD.IADD R3, R2, 0x1, R3 ;  /* 0x0000000102037824 */ /* 0x000fc800078e0203 */
[----:B------:R-:W-:-:S07]  /*3cba0*/  IMAD.MOV.U32 R13, RZ, RZ, R3 ;  /* 0x000000ffff0d7224 */ /* 0x000fce00078e0003 */
[----:B------:R-:W-:Y:S05]  /*3cbb0*/  WARPSYNC.COLLECTIVE R15, `(.L_x_4366) ;  /* 0x000000000f087348 */ /* 0x000fea0003c00000 */
[----:B------:R0:W1:Y:S02]  /*3cbc0*/  SHFL.UP P6, R14, R13, R12, R11 ;  /* 0x0400000c0d0e7389 */ /* 0x00006400000c000b */
[----:B01----:R-:W-:Y:S01]  /*3cbd0*/  ENDCOLLECTIVE ;  /* 0x000000000000791b */ /* 0x003fe20003800000 */
.L_x_4366:
[----:B------:R-:W-:Y:S01]  /*3cbe0*/  IMAD.MOV.U32 R12, RZ, RZ, 0x10 ;  /* 0x00000010ff0c7424 */ /* 0x000fe200078e00ff */
[----:B------:R-:W-:-:S05]  /*3cbf0*/  SEL R4, R14, RZ, P4 ;  /* 0x000000ff0e047207 */ /* 0x000fca0002000000 */
[----:B------:R-:W-:-:S04]  /*3cc00*/  IMAD.IADD R4, R3, 0x1, R4 ;  /* 0x0000000103047824 */ /* 0x000fc800078e0204 */
[----:B------:R-:W-:-:S07]  /*3cc10*/  IMAD.MOV.U32 R13, RZ, RZ, R4 ;  /* 0x000000ffff0d7224 */ /* 0x000fce00078e0004 */
[----:B------:R-:W-:Y:S05]  /*3cc20*/  WARPSYNC.COLLECTIVE R15, `(.L_x_4367) ;  /* 0x000000000f087348 */ /* 0x000fea0003c00000 */
[----:B------:R0:W1:Y:S02]  /*3cc30*/  SHFL.UP P6, R14, R13, R12, R11 ;  /* 0x0400000c0d0e7389 */ /* 0x00006400000c000b */
[----:B01----:R-:W-:Y:S01]  /*3cc40*/  ENDCOLLECTIVE ;  /* 0x000000000000791b */ /* 0x003fe20003800000 */
.L_x_4367:
        /* <DEDUP_REMOVED lines=8> */
.L_x_4368:
[----:B------:R-:W-:Y:S05]  /*3ccd0*/  BRA `(.L_x_4369) ;  /* 0xffffff98005c7947 */ /* 0x000fea000383ffff */
.L_x_4157:
[----:B------:R-:W-:Y:S01]  /*3cce0*/  BSSY B0, `(.L_x_4370) ;  /* 0x0000006000007945 */ /* 0x000fe20003800000 */
[----:B------:R-:W-:Y:S01]  /*3ccf0*/  PLOP3.LUT P6, PT, P6, PT, PT, 0x8, 0x0 ;  /* 0x000000000000781c */ /* 0x000fe200037ce170 */
[----:B------:R-:W-:-:S12]  /*3cd00*/  IMAD.MOV.U32 R15, RZ, RZ, -0x1 ;  /* 0xffffffffff0f7424 */ /* 0x000fd800078e00ff */
[----:B01----:R-:W-:Y:S05]  /*3cd10*/  WARPSYNC.COLLECTIVE R15, `(.L_x_4371) ;  /* 0x000000000f087348 */ /* 0x003fea0003c00000 */
[----:B------:R-:W-:Y:S01]  /*3cd20*/  VOTE.ANY R14, PT, P6 ;  /* 0x00000000000e7806 */ /* 0x000fe200030e0100 */
[----:B01----:R-:W-:Y:S06]  /*3cd30*/  ENDCOLLECTIVE ;  /* 0x000000000000791b */ /* 0x003fec0003800000 */
.L_x_4371:
[----:B------:R-:W-:Y:S05]  /*3cd40*/  BSYNC B0 ;  /* 0x0000000000007941 */ /* 0x000fea0003800000 */
.L_x_4370:
[----:B------:R-:W-:Y:S02]  /*3cd50*/  IMAD.MOV.U32 R3, RZ, RZ, R14 ;  /* 0x000000ffff037224 */ /* 0x000fe400078e000e */
[----:B------:R-:W-:Y:S02]  /*3cd60*/  IMAD.MOV.U32 R13, RZ, RZ, R5 ;  /* 0x000000ffff0d7224 */ /* 0x000fe400078e0005 */
[----:B------:R-:W0:Y:S01]  /*3cd70*/  POPC R4, R3 ;  /* 0x0000000300047309 */ /* 0x000e220000000000 */
[----:B------:R-:W-:Y:S02]  /*3cd80*/  IMAD.MOV.U32 R11, RZ, RZ, 0x1f ;  /* 0x0000001fff0b7424 */ /* 0x000fe400078e00ff */
[----:B------:R-:W-:Y:S01]  /*3cd90*/  IMAD.MOV.U32 R15, RZ, RZ, -0x1 ;  /* 0xffffffffff0f7424 */ /* 0x000fe200078e00ff */
[----:B0-----:R-:W-:-:S07]  /*3cda0*/  MOV R12, R4 ;  /* 0x00000004000c7202 */ /* 0x001fce0000000f00 */
[----:B------:R-:W-:Y:S05]  /*3cdb0*/  WARPSYNC.COLLECTIVE R15, `(.L_x_4372) ;  /* 0x000000000f087348 */ /* 0x000fea0003c00000 */
[----:B------:R0:W1:Y:S02]  /*3cdc0*/  SHFL.IDX P6, R14, R13, R12, R11 ;  /* 0x0000000c0d0e7389 */ /* 0x00006400000c000b */
[----:B01----:R-:W-:Y:S01]  /*3cdd0*/  ENDCOLLECTIVE ;  /* 0x000000000000791b */ /* 0x003fe20003800000 */
.L_x_4372:
[----:B------:R-:W-:Y:S01]  /*3cde0*/  IMAD.MOV.U32 R5, RZ, RZ, R14 ;  /* 0x000000ffff057224 */ /* 0x000fe200078e000e */
[----:B------:R-:W-:Y:S06]  /*3cdf0*/  BRA `(.L_x_4373) ;  /* 0xffffff98004c7947 */ /* 0x000fec000383ffff */
.L_x_4159:
[----:B------:R-:W-:Y:S01]  /*3ce00*/  BSSY B0, `(.L_x_4374) ;  /* 0x0000007000007945 */ /* 0x000fe20003800000 */
[----:B-1----:R-:W-:Y:S02]  /*3ce10*/  IMAD.MOV.U32 R13, RZ, RZ, R2 ;  /* 0x000000ffff0d7224 */ /* 0x002fe400078e0002 */
[----:B------:R-:W-:Y:S02]  /*3ce20*/  IMAD.MOV.U32 R11, RZ, RZ, 0x1f ;  /* 0x0000001fff0b7424 */ /* 0x000fe400078e00ff */
[----:B------:R-:W-:-:S07]  /*3ce30*/  IMAD.MOV.U32 R15, RZ, RZ, -0x1 ;  /* 0xffffffffff0f7424 */ /* 0x000fce00078e00ff */
[----:B0-23--:R-:W-:Y:S05]  /*3ce40*/  WARPSYNC.COLLECTIVE R15, `(.L_x_4375) ;  /* 0x000000000f087348 */ /* 0x00dfea0003c00000 */
[----:B------:R1:W4:Y:S02]  /*3ce50*/  SHFL.IDX P6, R14, R13, R12, R11 ;  /* 0x0000000c0d0e7389 */ /* 0x00032400000c000b */
[----:B01234-:R-:W-:Y:S01]  /*3ce60*/  ENDCOLLECTIVE ;  /* 0x000000000000791b */ /* 0x01ffe20003800000 */
.L_x_4375:
[----:B------:R-:W-:Y:S05]  /*3ce70*/  BSYNC B0 ;  /* 0x0000000000007941 */ /* 0x000fea0003800000 */
.L_x_4374:
[----:B------:R-:W-:Y:S05]  /*3ce80*/  BRA `(.L_x_4158) ;  /* 0xffffff9800447947 */ /* 0x000fea000383ffff */
.L_x_4163:
[----:B------:R0:W0:Y:S02]  /*3ce90*/  SYNCS.PHASECHK.TRANS64.TRYWAIT P0, [R5+URZ+0x32420], R0 ;  /* 0x03242000050075a7 */ /* 0x000024000800017f */
[----:B0-----:R-:W-:Y:S05]  /*3cea0*/  @!P0 NANOSLEEP.SYNCS 0x989680 ;  /* 0x009896800000895d */ /* 0x001fea0003900000 */
[----:B------:R-:W0:Y:S02]  /*3ceb0*/  @!P0 SYNCS.PHASECHK.TRANS64 P0, [R5+URZ+0x32420], R0 ;  /* 0x03242000050085a7 */ /* 0x000e24000800007f */
[----:B0-----:R-:W-:Y:S05]  /*3cec0*/  @!P0 BRA `(.L_x_4163) ;  /* 0xfffffffc00f08947 */ /* 0x001fea000383ffff */
[----:B------:R-:W-:Y:S05]  /*3ced0*/  BRA `(.L_x_4376) ;  /* 0xffffff9c00bc7947 */ /* 0x000fea000383ffff */
.L_x_4164:
[----:B------:R-:W0:Y:S01]  /*3cee0*/  S2R R2, SR_TID.X ;  /* 0x0000000000027919 */ /* 0x000e220000002100 */
[----:B------:R-:W-:Y:S01]  /*3cef0*/  BSSY B0, `(.L_x_4377) ;  /* 0x000000a000007945 */ /* 0x000fe20003800000 */
[----:B------:R-:W-:Y:S02]  /*3cf00*/  IMAD.MOV.U32 R12, RZ, RZ, RZ ;  /* 0x000000ffff0c7224 */ /* 0x000fe400078e00ff */
[----:B------:R-:W-:Y:S02]  /*3cf10*/  IMAD.MOV.U32 R11, RZ, RZ, 0x1f ;  /* 0x0000001fff0b7424 */ /* 0x000fe400078e00ff */
[----:B------:R-:W-:Y:S01]  /*3cf20*/  IMAD.MOV.U32 R15, RZ, RZ, -0x1 ;  /* 0xffffffffff0f7424 */ /* 0x000fe200078e00ff */
[----:B0-----:R-:W-:-:S04]  /*3cf30*/  SHF.R.U32.HI R2, RZ, 0x5, R2 ;  /* 0x00000005ff027819 */ /* 0x001fc80000011602 */
[----:B------:R-:W-:-:S05]  /*3cf40*/  LOP3.LUT R2, R2, 0x3, RZ, 0xc0, !PT ;  /* 0x0000000302027812 */ /* 0x000fca00078ec0ff */
[----:B-1----:R-:W-:-:S07]  /*3cf50*/  IMAD.MOV.U32 R13, RZ, RZ, R2 ;  /* 0x000000ffff0d7224 */ /* 0x002fce00078e0002 */
[----:B--234-:R-:W-:Y:S05]  /*3cf60*/  WARPSYNC.COLLECTIVE R15, `(.L_x_4378) ;  /* 0x000000000f087348 */ /* 0x01cfea0003c00000 */
[----:B------:R0:W1:Y:S02]  /*3cf70*/  SHFL.IDX P6, R14, R13, R12, R11 ;  /* 0x0000000c0d0e7389 */ /* 0x00006400000c000b */
[----:B01234-:R-:W-:Y:S01]  /*3cf80*/  ENDCOLLECTIVE ;  /* 0x000000000000791b */ /* 0x01ffe20003800000 */
.L_x_4378:
[----:B------:R-:W-:Y:S05]  /*3cf90*/  BSYNC B0 ;  /* 0x0000000000007941 */ /* 0x000fea0003800000 */
.L_x_4377:
[----:B------:R-:W-:Y:S05]  /*3cfa0*/  BRA `(.L_x_4379) ;  /* 0xffffff9c00a47947 */ /* 0x000fea000383ffff */
.L_x_4165:
[----:B------:R-:W-:Y:S01]  /*3cfb0*/  BSSY B0, `(.L_x_4380) ;  /* 0x0000006000007945 */ /* 0x000fe20003800000 */
[----:B------:R-:W-:-:S07]  /*3cfc0*/  MOV R15, 0xffffffff ;  /* 0xffffffff000f7802 */ /* 0x000fce0000000f00 */
[----:B-1234-:R-:W-:Y:S05]  /*3cfd0*/  WARPSYNC.COLLECTIVE R15, `(.L_x_4381) ;  /* 0x000000000f0c7348 */ /* 0x01efea0003c00000 */
[----:B------:R-:W-:Y:S02]  /*3cfe0*/  ELECT P6, UR62, PT ;  /* 0x00000000003e782f */ /* 0x000fe400038c0000 */
[----:B------:R-:W-:Y:S01]  /*3cff0*/  MOV R14, UR62 ;  /* 0x0000003e000e7c02 */ /* 0x000fe20008000f00 */
[----:B-1234-:R-:W-:Y:S10]  /*3d000*/  ENDCOLLECTIVE ;  /* 0x000000000000791b */ /* 0x01eff40003800000 */
.L_x_4381:
[----:B------:R-:W-:Y:S05]  /*3d010*/  BSYNC B0 ;  /* 0x0000000000007941 */ /* 0x000fea0003800000 */
.L_x_4380:
[----:B------:R-:W-:Y:S05]  /*3d020*/  BRA `(.L_x_4382) ;  /* 0xffffff9c00987947 */ /* 0x000fea000383ffff */
.L_x_4167:
[----:B------:R0:W0:Y:S02]  /*3d030*/  SYNCS.PHASECHK.TRANS64.TRYWAIT P1, [R3+URZ+0x32440], R2 ;  /* 0x03244002030075a7 */ /* 0x000024000802017f */
[----:B0-----:R-:W-:Y:S05]  /*3d040*/  @!P1 NANOSLEEP.SYNCS 0x989680 ;  /* 0x009896800000995d */ /* 0x001fea0003900000 */
[----:B------:R-:W0:Y:S02]  /*3d050*/  @!P1 SYNCS.PHASECHK.TRANS64 P1, [R3+URZ+0x32440], R2 ;  /* 0x03244002030095a7 */ /* 0x000e24000802007f */
[----:B0-----:R-:W-:Y:S05]  /*3d060*/  @!P1 BRA `(.L_x_4167) ;  /* 0xfffffffc00f09947 */ /* 0x001fea000383ffff */
[----:B------:R-:W-:Y:S05]  /*3d070*/  BRA `(.L_x_4383) ;  /* 0xffffff9c00b87947 */ /* 0x000fea000383ffff */
.L_x_4169:
[----:B------:R0:W0:Y:S02]  /*3d080*/  SYNCS.PHASECHK.TRANS64.TRYWAIT P1, [R25+URZ+0x32440], R0 ;  /* 0x03244000190075a7 */ /* 0x000024000802017f */
[----:B0-----:R-:W-:Y:S05]  /*3d090*/  @!P1 NANOSLEEP.SYNCS 0x989680 ;  /* 0x009896800000995d */ /* 0x001fea0003900000 */
[----:B------:R-:W0:Y:S02]  /*3d0a0*/  @!P1 SYNCS.PHASECHK.TRANS64 P1, [R25+URZ+0x32440], R0 ;  /* 0x03244000190095a7 */ /* 0x000e24000802007f */
[----:B0-----:R-:W-:Y:S05]  /*3d0b0*/  @!P1 BRA `(.L_x_4169) ;  /* 0xfffffffc00f09947 */ /* 0x001fea000383ffff */
[----:B------:R-:W-:Y:S05]  /*3d0c0*/  BRA `(.L_x_4384) ;  /* 0xffffff9c00c47947 */ /* 0x000fea000383ffff */
.L_x_4171:
[----:B------:R0:W0:Y:S02]  /*3d0d0*/  SYNCS.PHASECHK.TRANS64.TRYWAIT P1, [R3+URZ+0x32460], R2 ;  /* 0x03246002030075a7 */ /* 0x000024000802017f */
[----:B0-----:R-:W-:Y:S05]  /*3d0e0*/  @!P1 NANOSLEEP.SYNCS 0x989680 ;  /* 0x009896800000995d */ /* 0x001fea0003900000 */
[----:B------:R-:W0:Y:S02]  /*3d0f0*/  @!P1 SYNCS.PHASECHK.TRANS64 P1, [R3+URZ+0x32460], R2 ;  /* 0x03246002030095a7 */ /* 0x000e24000802007f */
[----:B0-----:R-:W-:Y:S05]  /*3d100*/  @!P1 BRA `(.L_x_4171) ;  /* 0xfffffffc00f09947 */ /* 0x001fea000383ffff */
[----:B------:R-:W-:Y:S05]  /*3d110*/  BRA `(.L_x_4385) ;  /* 0xffffff9c00c07947 */ /* 0x000fea000383ffff */
        .type           $_ZN7cutlass13device_kernelIN5flash11enable_sm90INS1_16FlashAttnFwdSm90INS1_25CollectiveMainloopFwdSm90ILi2EN4cute5tupleIJNS5_1CILi1EEES8_S8_EEENS6_IJNS7_ILi128EEENS7_ILi96EEENS7_ILi64EEEEEELi256ENS_6half_tEfNS_4arch4Sm90ELb0ELb1ELb1ELb1ELb1ELb1ELb1ELb1ELb0ELb1ELb0ELb0EEENS1_21CollectiveEpilogueFwdINS6_IJSA_NS7_ILi256EEESB_EEES9_SE_SG_Li256ELb1ELb1ELb0ELb0EEENS1_36VarlenDynamicPersistentTileSchedulerILi128ELi96ELi256ELi128ELb0ELb1ELb1ELb1ELb0ELb1EEEEEEEEEvNT_6ParamsE$_ZZN5flash25CollectiveMainloopFwdSm90ILi2EN4cute5tupleIJNS1_1CILi1EEES4_S4_EEENS2_IJNS3_ILi128EEENS3_ILi96EEENS3_ILi64EEEEEELi256EN7cutlass6half_tEfNSA_4arch4Sm90ELb0ELb1ELb1ELb1ELb1ELb1ELb1ELb1ELb0ELb1ELb0ELb0EE3mmaINS_16FlashAttnFwdSm90ISE_NS_21CollectiveEpilogueFwdINS2_IJS6_NS3_ILi256EEES7_EEES5_SB_SD_Li256ELb1ELb1ELb0ELb0EEENS_36VarlenDynamicPersistentTileSchedulerILi128ELi96ELi256ELi128ELb0ELb1ELb1ELb1ELb0ELb1EEEE13SharedStorageENS1_6TensorINS1_11ArrayEngineIfLm128EEENS1_6LayoutINS2_IJNS2_IJNS3_ILi2EEEST_NS3_ILi32EEEEEES4_S4_EEENS2_IJNS2_IJS4_ST_NS3_ILi4EEEEEENS3_ILi0EEESZ_EEEEEEENS_7SoftmaxILi2ELi0EEEEEbRKNSE_6ParamsENSA_13PipelineAsyncILi2EEES19_RNSA_13PipelineStateILj2EEERT0_RT1_iRiRKNS_16SeqlenInfoQKNewKILb1ELb1EEENS2_IJiiiiEEERT_ENKUliT_T0_T1_E_clIZSF_ISO_S12_S14_EbS17_S19_S19_S1C_S1E_S1G_iS1H_S1L_S1M_S1O_EUlRS1P_iE0_NS3_ILb1EEES1W_EEDaiS1P_S1Q_S1R_,@function
        .size           $_ZN7cutlass13device_kernelIN5flash11enable_sm90INS1_16FlashAttnFwdSm90INS1_25CollectiveMainloopFwdSm90ILi2EN4cute5tupleIJNS5_1CILi1EEES8_S8_EEENS6_IJNS7_ILi128EEENS7_ILi96EEENS7_ILi64EEEEEELi256ENS_6half_tEfNS_4arch4Sm90ELb0ELb1ELb1ELb1ELb1ELb1ELb1ELb1ELb0ELb1ELb0ELb0EEENS1_21CollectiveEpilogueFwdINS6_IJSA_NS7_ILi256EEESB_EEES9_SE_SG_Li256ELb1ELb1ELb0ELb0EEENS1_36VarlenDynamicPersistentTileSchedulerILi128ELi96ELi256ELi128ELb0ELb1ELb1ELb1ELb0ELb1EEEEEEEEEvNT_6ParamsE$_ZZN5flash25CollectiveMainloopFwdSm90ILi2EN4cute5tupleIJNS1_1CILi1EEES4_S4_EEENS2_IJNS3_ILi128EEENS3_ILi96EEENS3_ILi64EEEEEELi256EN7cutlass6half_tEfNSA_4arch4Sm90ELb0ELb1ELb1ELb1ELb1ELb1ELb1ELb1ELb0ELb1ELb0ELb0EE3mmaINS_16FlashAttnFwdSm90ISE_NS_21CollectiveEpilogueFwdINS2_IJS6_NS3_ILi256EEES7_EEES5_SB_SD_Li256ELb1ELb1ELb0ELb0EEENS_36VarlenDynamicPersistentTileSchedulerILi128ELi96ELi256ELi128ELb0ELb1ELb1ELb1ELb0ELb1EEEE13SharedStorageENS1_6TensorINS1_11ArrayEngineIfLm128EEENS1_6LayoutINS2_IJNS2_IJNS3_ILi2EEEST_NS3_ILi32EEEEEES4_S4_EEENS2_IJNS2_IJS4_ST_NS3_ILi4EEEEEENS3_ILi0EEESZ_EEEEEEENS_7SoftmaxILi2ELi0EEEEEbRKNSE_6ParamsENSA_13PipelineAsyncILi2EEES19_RNSA_13PipelineStateILj2EEERT0_RT1_iRiRKNS_16SeqlenInfoQKNewKILb1ELb1EEENS2_IJiiiiEEERT_ENKUliT_T0_T1_E_clIZSF_ISO_S12_S14_EbS17_S19_S19_S1C_S1E_S1G_iS1H_S1L_S1M_S1O_EUlRS1P_iE0_NS3_ILb1EEES1W_EEDaiS1P_S1Q_S1R_,(.L_x_6461 - $_ZN7cutlass13device_kernelIN5flash11enable_sm90INS1_16FlashAttnFwdSm90INS1_25CollectiveMainloopFwdSm90ILi2EN4cute5tupleIJNS5_1CILi1EEES8_S8_EEENS6_IJNS7_ILi128EEENS7_ILi96EEENS7_ILi64EEEEEELi256ENS_6half_tEfNS_4arch4Sm90ELb0ELb1ELb1ELb1ELb1ELb1ELb1ELb1ELb0ELb1ELb0ELb0EEENS1_21CollectiveEpilogueFwdINS6_IJSA_NS7_ILi256EEESB_EEES9_SE_SG_Li256ELb1ELb1ELb0ELb0EEENS1_36VarlenDynamicPersistentTileSchedulerILi128ELi96ELi256ELi128ELb0ELb1ELb1ELb1ELb0ELb1EEEEEEEEEvNT_6ParamsE$_ZZN5flash25CollectiveMainloopFwdSm90ILi2EN4cute5tupleIJNS1_1CILi1EEES4_S4_EEENS2_IJNS3_ILi128EEENS3_ILi96EEENS3_ILi64EEEEEELi256EN7cutlass6half_tEfNSA_4arch4Sm90ELb0ELb1ELb1ELb1ELb1ELb1ELb1ELb1ELb0ELb1ELb0ELb0EE3mmaINS_16FlashAttnFwdSm90ISE_NS_21CollectiveEpilogueFwdINS2_IJS6_NS3_ILi256EEES7_EEES5_SB_SD_Li256ELb1ELb1ELb0ELb0EEENS_36VarlenDynamicPersistentTileSchedulerILi128ELi96ELi256ELi128ELb0ELb1ELb1ELb1ELb0ELb1EEEE13SharedStorageENS1_6TensorINS1_11ArrayEngineIfLm128EEENS1_6LayoutINS2_IJNS2_IJNS3_ILi2EEEST_NS3_ILi32EEEEEES4_S4_EEENS2_IJNS2_IJS4_ST_NS3_ILi4EEEEEENS3_ILi0EEESZ_EEEEEEENS_7SoftmaxILi2ELi0EEEEEbRKNSE_6ParamsENSA_13PipelineAsyncILi2EEES19_RNSA_13PipelineStateILj2EEERT0_RT1_iRiRKNS_16SeqlenInfoQKNewKILb1ELb1EEENS2_IJiiiiEEERT_ENKUliT_T0_T1_E_clIZSF_ISO_S12_S14_EbS17_S19_S19_S1C_S1E_S1G_iS1H_S1L_S1M_S1O_EUlRS1P_iE0_NS3_ILb1EEES1W_EEDaiS1P_S1Q_S1R_)
$_ZN7cutlass13device_kernelIN5flash11enable_sm90INS1_16FlashAttnFwdSm90INS1_25CollectiveMainloopFwdSm90ILi2EN4cute5tupleIJNS5_1CILi1EEES8_S8_EEENS6_IJNS7_ILi128EEENS7_ILi96EEENS7_ILi64EEEEEELi256ENS_6half_tEfNS_4arch4Sm90ELb0ELb1ELb1ELb1ELb1ELb1ELb1ELb1ELb0ELb1ELb0ELb0EEENS1_21CollectiveEpilogueFwdINS6_IJSA_NS7_ILi256EEESB_EEES9_SE_SG_Li256ELb1ELb1ELb0ELb0EEENS1_36VarlenDynamicPersistentTileSchedulerILi128ELi96ELi256ELi128ELb0ELb1ELb1ELb1ELb0ELb1EEEEEEEEEvNT_6ParamsE$_ZZN5flash25CollectiveMainloopFwdSm90ILi2EN4cute5tupleIJNS1_1CILi1EEES4_S4_EEENS2_IJNS3_ILi128EEENS3_ILi96EEENS3_ILi64EEEEEELi256EN7cutlass6half_tEfNSA_4arch4Sm90ELb0ELb1ELb1ELb1ELb1ELb1ELb1ELb1ELb0ELb1ELb0ELb0EE3mmaINS_16FlashAttnFwdSm90ISE_NS_21CollectiveEpilogueFwdINS2_IJS6_NS3_ILi256EEES7_EEES5_SB_SD_Li256ELb1ELb1ELb0ELb0EEENS_36VarlenDynamicPersistentTileSchedulerILi128ELi96ELi256ELi128ELb0ELb1ELb1ELb1ELb0ELb1EEEE13SharedStorageENS1_6TensorINS1_11ArrayEngineIfLm128EEENS1_6LayoutINS2_IJNS2_IJNS3_ILi2EEEST_NS3_ILi32EEEEEES4_S4_EEENS2_IJNS2_IJS4_ST_NS3_ILi4EEEEEENS3_ILi0EEESZ_EEEEEEENS_7SoftmaxILi2ELi0EEEEEbRKNSE_6ParamsENSA_13PipelineAsyncILi2EEES19_RNSA_13PipelineStateILj2EEERT0_RT1_iRiRKNS_16SeqlenInfoQKNewKILb1ELb1EEENS2_IJiiiiEEERT_ENKUliT_T0_T1_E_clIZSF_ISO_S12_S14_EbS17_S19_S19_S1C_S1E_S1G_iS1H_S1L_S1M_S1O_EUlRS1P_iE0_NS3_ILb1EEES1W_EEDaiS1P_S1Q_S1R_:
[----:B------:R-:W-:Y:S02]  /*3d120*/  ULDC UR4, c[0x0][0x20] ;  /* 0x0000080000047ab9 */ /* 0x000fe40000000800 */
[----:B------:R-:W-:-:S09]  /*3d130*/  UIADD3 UR4, -UR4, UR5, URZ ;  /* 0x0000000504047290 */ /* 0x000fd2000fffe13f */
[----:B------:R-:W2:Y:S04]  /*3d140*/  LDL.64 R6, [UR4+0x18] ;  /* 0x00001804ff067983 */ /* 0x000ea80008100a00 */
[----:B------:R-:W3:Y:S01]  /*3d150*/  LDL.64 R4, [UR4] ;  /* 0x00000004ff047983 */ /* 0x000ee20008100a00 */
[----:B------:R-:W-:-:S03]  /*3d160*/  ULDC.64 UR6, c[0x0][0x208] ;  /* 0x0000820000067ab9 */ /* 0x000fc60000000a00 */
[----:B--2---:R-:W2:Y:S04]  /*3d170*/  LD.E R2, desc[UR6][R6.64] ;  /* 0x0000000606027980 */ /* 0x004ea8000c101900 */
[----:B---3--:R0:W5:Y:S04]  /*3d180*/  LD.E R10, desc[UR6][R4.64] ;  /* 0x00000006040a7980 */ /* 0x008168000c101900 */
[----:B------:R0:W5:Y:S01]  /*3d190*/  LD.E R11, desc[UR6][R4.64+0x4] ;  /* 0x00000406040b7980 */ /* 0x000162000c101900 */
[----:B------:R-:W-:Y:S01]  /*3d1a0*/  BSSY B0, `(.L_x_4386) ;  /* 0x0000007000007945 */ /* 0x000fe20003800000 */
[----:B------:R-:W-:Y:S01]  /*3d1b0*/  IMAD.MOV.U32 R3, RZ, RZ, R41 ;  /* 0x000000ffff037224 */ /* 0x000fe200078e0029 */
[----:B--2---:R-:W-:-:S04]  /*3d1c0*/  LOP3.LUT R2, R2, 0x1, RZ, 0xfc, !PT ;  /* 0x0000000102027812 */ /* 0x004fc800078efcff */
[----:B------:R-:W-:Y:S01]  /*3d1d0*/  ISETP.NE.AND P0, PT, R2, 0x3, PT ;  /* 0x000000030200780c */ /* 0x000fe20003f05270 */
[----:B------:R-:W-:-:S12]  /*3d1e0*/  IMAD.MOV.U32 R2, RZ, RZ, R30 ;  /* 0x000000ffff027224 */ /* 0x000fd800078e001e */
[----:B0-----:R-:W-:Y:S05]  /*3d1f0*/  @!P0 BRA `(.L_x_4387) ;  /* 0x0000000000048947 */ /* 0x001fea0003800000 */
[----:B------:R-:W-:Y:S01]  /*3d200*/  BPT.TRAP 0x1 ;  /* 0x000000040000795c */ /* 0x000fe20000300000 */
.L_x_4387:
[----:B------:R-:W-:Y:S05]  /*3d210*/  BSYNC B0 ;  /* 0x0000000000007941 */ /* 0x000fea0003800000 */
.L_x_4386:
[----:B------:R-:W2:Y:S01]  /*3d220*/  LD.E.64 R8, desc[UR6][R6.64+0x18] ;  /* 0x0000180606087980 */ /* 0x000ea2000c101b00 */
[----:B-----5:R-:W-:Y:S02]  /*3d230*/  SHF.L.U32 R13, R11, 0x1f, RZ ;  /* 0x0000001f0b0d7819 */ /* 0x020fe400000006ff */
[----:B--2---:R-:W-:-:S05]  /*3d240*/  MOV R9, R8 ;  /* 0x0000000800097202 */ /* 0x004fca0000000f00 */
[----:B------:R-:W-:-:S04]  /*3d250*/  IMAD R10, R10, 0x8, R9 ;  /* 0x000000080a0a7824 */ /* 0x000fc800078e0209 */
[----:B------:R0:W1:Y:S01]  /*3d260*/  SYNCS.PHASECHK.TRANS64.TRYWAIT P0, [R10+URZ], R13 ;  /* 0x0000000d0a0075a7 */ /* 0x000062000800017f */
[----:B------:R-:W2:Y:S04]  /*3d270*/  LD.E R11, desc[UR6][R6.64] ;  /* 0x00000006060b7980 */ /* 0x000ea8000c101900 */
[----:B------:R0:W5:Y:S04]  /*3d280*/  LD.E R8, desc[UR6][R4.64] ;  /* 0x0000000604087980 */ /* 0x000168000c101900 */
[----:B------:R0:W5:Y:S01]  /*3d290*/  LD.E R9, desc[UR6][R4.64+0x4] ;  /* 0x0000040604097980 */ /* 0x000162000c101900 */
[----:B------:R-:W-:Y:S01]  /*3d2a0*/  BSSY B0, `(.L_x_4388) ;  /* 0x0000005000007945 */ /* 0x000fe20003800000 */
[----:B--2---:R-:W-:-:S04]  /*3d2b0*/  LOP3.LUT R11, R11, 0x1, RZ, 0xfc, !PT ;  /* 0x000000010b0b7812 */ /* 0x004fc800078efcff */
[----:B------:R-:W-:-:S13]  /*3d2c0*/  ISETP.NE.AND P1, PT, R11, 0x3, PT ;  /* 0x000000030b00780c */ /* 0x000fda0003f25270 */
[----:B01----:R-:W-:Y:S05]  /*3d2d0*/  @!P1 BRA `(.L_x_4389) ;  /* 0x0000000000049947 */ /* 0x003fea0003800000 */
[----:B------:R-:W-:Y:S01]  /*3d2e0*/  BPT.TRAP 0x1 ;  /* 0x000000040000795c */ /* 0x000fe20000300000 */
.L_x_4389:
[----:B------:R-:W-:Y:S05]  /*3d2f0*/  BSYNC B0 ;  /* 0x0000000000007941 */ /* 0x000fea0003800000 */
.L_x_4388:
        /* <DEDUP_REMOVED lines=8> */
.L_x_4391:
[----:B------:R-:W-:Y:S05]  /*3d380*/  BSYNC B0 ;  /* 0x0000000000007941 */ /* 0x000fea0003800000 */
.L_x_4390:
[----:B0----5:R-:W2:Y:S04]  /*3d390*/  LDL.64 R8, [UR4] ;  /* 0x00000004ff087983 */ /* 0x021ea80008100a00 */
[----:B------:R-:W3:Y:S04]  /*3d3a0*/  LDL.64 R6, [UR4+0x28] ;  /* 0x00002804ff067983 */ /* 0x000ee80008100a00 */
[----:B------:R-:W4:Y:S04]  /*3d3b0*/  LDL.64 R4, [UR4+0x20] ;  /* 0x00002004ff047983 */ /* 0x000f280008100a00 */
[----:B------:R-:W4:Y:S04]  /*3d3c0*/  LDL.64 R10, [UR4+0x8] ;  /* 0x00000804ff0a7983 */ /* 0x000f280008100a00 */
[----:B--2---:R-:W2:Y:S04]  /*3d3d0*/  LD.E R9, desc[UR6][R8.64] ;  /* 0x0000000608097980 */ /* 0x004ea8000c101900 */
[----:B---3--:R-:W2:Y:S01]  /*3d3e0*/  LD.E.64 R12, desc[UR6][R6.64] ;  /* 0x00000006060c7980 */ /* 0x008ea2000c101b00 */
[----:B------:R-:W-:Y:S05]  /*3d3f0*/  WARPSYNC.ALL ;  /* 0x0000000000007948 */ /* 0x000fea0003800000 */
[----:B----4-:R0:W-:Y:S04]  /*3d400*/  ST.E desc[UR6][R10.64], RZ ;  /* 0x000000ff0a007985 */ /* 0x0101e8000c101906 */
[----:B------:R-:W3:Y:S01]  /*3d410*/  LD.E.64 R6, desc[UR6][R4.64] ;  /* 0x0000000604067980 */ /* 0x000ee2000c101b00 */
[----:B--2---:R-:W-:Y:S01]  /*3d420*/  IMAD R8, R9, 0x300, R12 ;  /* 0x0000030009087824 */ /* 0x004fe200078e020c */
[----:B------:R-:W-:Y:S01]  /*3d430*/  WARPGROUP.ARRIVE ;  /* 0x00000000000079c5 */ /* 0x000fe20000000000 */
[----:B------:R-:W-:-:S02]  /*3d440*/  IMAD.MOV.U32 R9, RZ, RZ, R13 ;  /* 0x000000ffff097224 */ /* 0x000fc400078e000d */
[----:B------:R-:W-:Y:S01]  /*3d450*/  IMAD.MOV.U32 R14, RZ, RZ, 0x1 ;  /* 0x00000001ff0e7424 */ /* 0x000fe200078e00ff */
        /* <DEDUP_REMOVED lines=10> */
[----:B------:R-:W-:-:S03]  /*3d500*/  WARPGROUP.ARRIVE ;  /* 0x00000000000079c5 */ /* 0x000fc60000000000 */
        /* <DEDUP_REMOVED lines=10> */
[----:B------:R-:W-:-:S03]  /*3d5b0*/  WARPGROUP.ARRIVE ;  /* 0x00000000000079c5 */ /* 0x000fc60000000000 */
[----:B------:R-:W-:Y:S02]  /*3d5c0*/  R2UR UR10, R12 ;  /* 0x000000000c0a72ca */ /* 0x000fe400000e0000 */
[----:B--2---:R-:W-:Y:S02]  /*3d5d0*/  IADD3 R6, R6, 0x4, RZ ;  /* 0x0000000406067810 */ /* 0x004fe40007ffe0ff */
[----:B------:R-:W-:Y:S02]  /*3d5e0*/  R2UR UR9, R7 ;  /* 0x00000000070972ca */ /* 0x000fe400000e0000 */
[----:B------:R-:W-:-:S13]  /*3d5f0*/  R2UR UR8, R6 ;  /* 0x00000000060872ca */ /* 0x000fda00000e0000 */
[----:B------:R-:W-:Y:S03]  /*3d600*/  HGMMA.64x96x16.F32 R24, gdesc[UR8], R24, gsb0 ;  /* 0x01600000081879f0 */ /* 0x000fe60008000818 */
[----:B------:R-:W-:Y:S02]  /*3d610*/  WARPGROUP.DEPBAR.LE gsb0, 0x0 ;  /* 0x00008000000079c5 */ /* 0x000fe40000010000 */
[----:B------:R0:W-:Y:S04]  /*3d620*/  ST.E desc[UR6][R10.64], R14 ;  /* 0x0000000e0a007985 */ /* 0x0001e8000c101906 */
[----:B------:R-:W2:Y:S01]  /*3d630*/  LD.E.64 R6, desc[UR6][R4.64] ;  /* 0x0000000604067980 */ /* 0x000ea2000c101b00 */
[----:B------:R-:W-:Y:S01]  /*3d640*/  VIADD R8, R8, 0x6 ;  /* 0x0000000608087836 */ /* 0x000fe20000000000 */
[----:B------:R-:W-:Y:S01]  /*3d650*/  WARPGROUP.ARRIVE ;  /* 0x00000000000079c5 */ /* 0x000fe20000000000 */
[----:B------:R-:W-:-:S03]  /*3d660*/  IMAD.MOV.U32 R9, RZ, RZ, R13 ;  /* 0x000000ffff097224 */ /* 0x000fc600078e000d */
        /* <DEDUP_REMOVED lines=8> */
[----:B------:R-:W2:Y:S04]  /*3d6f0*/  LDL.64 R6, [UR4+0x38] ;  /* 0x00003804ff067983 */ /* 0x000ea80008100a00 */
[----:B------:R-:W3:Y:S04]  /*3d700*/  LDL.64 R4, [UR4+0x30] ;  /* 0x00003004ff047983 */ /* 0x000ee80008100a00 */
[----:B--2---:R-:W2:Y:S01]  /*3d710*/  LD.E R6, desc[UR6][R6.64] ;  /* 0x0000000606067980 */ /* 0x004ea2000c101900 */
[----:B---3--:R-:W-:Y:S01]  /*3d720*/  MOV R4, R4 ;  /* 0x0000000400047202 */ /* 0x008fe20000000f00 */
[----:B------:R-:W-:Y:S01]  /*3d730*/  BSSY B0, `(.L_x_4393) ;  /* 0x0000007000007945 */ /* 0x000fe20003800000 */
[----:B--2---:R-:W-:-:S04]  /*3d740*/  LEA.HI R8, R6, R6, RZ, 0x1 ;  /* 0x0000000606087211 */ /* 0x004fc800078f08ff */
[----:B------:R-:W-:-:S05]  /*3d750*/  LOP3.LUT R9, R8, 0xfffffffe, RZ, 0xc0, !PT ;  /* 0xfffffffe08097812 */ /* 0x000fca00078ec0ff */
[----:B------:R-:W-:-:S05]  /*3d760*/  IMAD.IADD R9, R6, 0x1, -R9 ;  /* 0x0000000106097824 */ /* 0x000fca00078e0a09 */
[----:B------:R-:W-:-:S04]  /*3d770*/  SHF.L.U32 R9, R9, 0x1f, RZ ;  /* 0x0000001f09097819 */ /* 0x000fc800000006ff */
[----:B------:R-:W1:Y:S02]  /*3d780*/  SYNCS.PHASECHK.TRANS64.TRYWAIT P0, [R4+URZ+0x32410], R9 ;  /* 0x03241009040075a7 */ /* 0x000e64000800017f */
[----:B01----:R-:W-:Y:S05]  /*3d790*/  @!P0 BRA `(.L_x_4394) ;  /* 0x000000b400b88947 */ /* 0x003fea0003800000 */
.L_x_4420:
[----:B------:R-:W-:Y:S05]  /*3d7a0*/  BSYNC B0 ;  /* 0x0000000000007941 */ /* 0x000fea0003800000 */
.L_x_4393:
[----:B------:R-:W2:Y:S04]  /*3d7b0*/  LDL.64 R6, [UR4+0x40] ;  /* 0x00004004ff067983 */ /* 0x000ea80008100a00 */
[----:B0-----:R-:W3:Y:S04]  /*3d7c0*/  LDL.64 R4, [UR4] ;  /* 0x00000004ff047983 */ /* 0x001ee80008100a00 */
[----:B--2---:R-:W2:Y:S04]  /*3d7d0*/  LD.E R8, desc[UR6][R6.64] ;  /* 0x0000000606087980 */ /* 0x004ea8000c101900 */
[----:B---3--:R0:W5:Y:S04]  /*3d7e0*/  LD.E R10, desc[UR6][R4.64] ;  /* 0x00000006040a7980 */ /* 0x008168000c101900 */
[----:B------:R0:W5:Y:S01]  /*3d7f0*/  LD.E R11, desc[UR6][R4.64+0x4] ;  /* 0x00000406040b7980 */ /* 0x000162000c101900 */
[----:B------:R-:W-:Y:S01]  /*3d800*/  BSSY B0, `(.L_x_4395) ;  /* 0x0000005000007945 */ /* 0x000fe20003800000 */
[----:B--2---:R-:W-:-:S04]  /*3d810*/  LOP3.LUT R8, R8, 0x1, RZ, 0xfc, !PT ;  /* 0x0000000108087812 */ /* 0x004fc800078efcff */
[----:B------:R-:W-:-:S13]  /*3d820*/  ISETP.NE.AND P0, PT, R8, 0x3, PT ;  /* 0x000000030800780c */ /* 0x000fda0003f05270 */
[----:B0-----:R-:W-:Y:S05]  /*3d830*/  @!P0 BRA `(.L_x_4396) ;  /* 0x0000000000048947 */ /* 0x001fea0003800000 */
[----:B------:R-:W-:Y:S01]  /*3d840*/  BPT.TRAP 0x1 ;  /* 0x000000040000795c */ /* 0x000fe20000300000 */
.L_x_4396:
[----:B------:R-:W-:Y:S05]  /*3d850*/  BSYNC B0 ;  /* 0x0000000000007941 */ /* 0x000fea0003800000 */
.L_x_4395:
        /* <DEDUP_REMOVED lines=13> */
.L_x_4398:
[----:B------:R-:W-:Y:S05]  /*3d930*/  BSYNC B0 ;  /* 0x0000000000007941 */ /* 0x000fea0003800000 */
.L_x_4397:
        /* <DEDUP_REMOVED lines=8> */
.L_x_4400:
[----:B------:R-:W-:Y:S05]  /*3d9c0*/  BSYNC B0 ;  /* 0x0000000000007941 */ /* 0x000fea0003800000 */
.L_x_4399:
[----:B------:R-:W2:Y:S04]  /*3d9d0*/  LDL.64 R12, [UR4] ;  /* 0x00000004ff0c7983 */ /* 0x000ea80008100a00 */
[----:B------:R-:W0:Y:S04]  /*3d9e0*/  LDL.64 R10, [UR4+0x58] ;  /* 0x00005804ff0a7983 */ /* 0x000e280008100a00 */
[----:B------:R-:W3:Y:S04]  /*3d9f0*/  LDL.64 R6, [UR4+0x48] ;  /* 0x00004804ff067983 */ /* 0x000ee80008100a00 */
[----:B------:R-:W4:Y:S04]  /*3da00*/  LDL.64 R4, [UR4+0x50] ;  /* 0x00005004ff047983 */ /* 0x000f280008100a00 */
[----:B--2---:R-:W2:Y:S04]  /*3da10*/  LD.E R13, desc[UR6][R12.64] ;  /* 0x000000060c0d7980 */ /* 0x004ea8000c101900 */
[----:B0----5:R-:W2:Y:S04]  /*3da20*/  LD.E.64 R8, desc[UR6][R10.64] ;  /* 0x000000060a087980 */ /* 0x021ea8000c101b00 */
[----:B---3--:R-:W3:Y:S04]  /*3da30*/  LD.E R18, desc[UR6][R6.64] ;  /* 0x0000000606127980 */ /* 0x008ee8000c101900 */
[----:B----4-:R-:W4:Y:S01]  /*3da40*/  LD.E.64 R14, desc[UR6][R4.64] ;  /* 0x00000006040e7980 */ /* 0x010f22000c101b00 */
[----:B------:R-:W-:Y:S05]  /*3da50*/  WARPSYNC.ALL ;  /* 0x0000000000007948 */ /* 0x000fea0003800000 */
[----:B------:R-:W-:Y:S01]  /*3da60*/  WARPGROUP.ARRIVE ;  /* 0x00000000000079c5 */ /* 0x000fe20000000000 */
[----:B------:R-:W-:-:S02]  /*3da70*/  IMAD.MOV.U32 R19, RZ, RZ, 0x1 ;  /* 0x00000001ff137424 */ /* 0x000fc400078e00ff */
[----:B--2---:R-:W-:Y:S01]  /*3da80*/  IMAD R8, R13, 0xc00, R8 ;  /* 0x00000c000d087824 */ /* 0x004fe200078e0208 */
[----:B------:R-:W-:Y:S02]  /*3da90*/  R2UR UR11, R9 ;  /* 0x00000000090b72ca */ /* 0x000fe400000e0000 */
[----:B---3--:R-:W-:Y:S02]  /*3daa0*/  ISETP.NE.U32.AND P0, PT, R18, RZ, PT ;  /* 0x000000ff1200720c */ /* 0x008fe40003f05070 */
[----:B------:R-:W-:Y:S02]  /*3dab0*/  R2UR UR10, R8 ;  /* 0x00000000080a72ca */ /* 0x000fe400000e0000 */
[----:B----4-:R-:W-:Y:S02]  /*3dac0*/  R2UR UR8, R14 ;  /* 0x000000000e0872ca */ /* 0x010fe400000e0000 */
[----:B------:R-:W-:-:S07]  /*3dad0*/  R2UR UR9, R15 ;  /* 0x000000000f0972ca */ /* 0x000fce00000e0000 */
[----:B------:R-:W-:-:S06]  /*3dae0*/  VOTEU.ANY UP0, P0 ;  /* 0x00000000003f7886 */ /* 0x000fcc0000000100 */
[----:B------:R-:W-:Y:S03]  /*3daf0*/  HGMMA.64x96x16.F32 R24, gdesc[UR8], R24, UP0, gsb0 ;  /* 0x01600000081879f0 */ /* 0x000fe6000b800818 */
[----:B------:R-:W-:Y:S02]  /*3db00*/  WARPGROUP.DEPBAR.LE gsb0, 0x0 ;  /* 0x00008000000079c5 */ /* 0x000fe40000010000 */
[----:B------:R0:W-:Y:S04]  /*3db10*/  ST.E desc[UR6][R6.64], R19 ;  /* 0x0000001306007985 */ /* 0x0001e8000c101906 */
[----:B------:R-:W2:Y:S01]  /*3db20*/  LD.E.64 R10, desc[UR6][R4.64] ;  /* 0x00000006040a7980 */ /* 0x000ea2000c101b00 */
[----:B------:R-:W-:Y:S01]  /*3db30*/  VIADD R12, R8, 0x2 ;  /* 0x00000002080c7836 */ /* 0x000fe20000000000 */
[----:B------:R-:W-:Y:S01]  /*3db40*/  MOV R13, R9 ;  /* 0x00000009000d7202 */ /* 0x000fe20000000f00 */
[----:B------:R-:W-:-:S03]  /*3db50*/  WARPGROUP.ARRIVE ;  /* 0x00000000000079c5 */ /* 0x000fc60000000000 */
        /* <DEDUP_REMOVED lines=45> */
[----:B------:R-:W-:Y:S01]  /*3de30*/  IMAD.MOV.U32 R13, RZ, RZ, R9 ;  /* 0x000000ffff0d7224 */ /* 0x000fe200078e0009 */
[----:B------:R-:W-:Y:S01]  /*3de40*/  IADD3 R12, R8, 0x302, RZ ;  /* 0x00000302080c7810 */ /* 0x000fe20007ffe0ff */
        /* <DEDUP_REMOVED lines=118> */
[----:B------:R-:W-:Y:S01]  /*3e5b0*/  IADD3 R10, R8, 0x906, RZ ;  /* 0x00000906080a7810 */ /* 0x000fe20007ffe0ff */
[----:B------:R-:W-:Y:S01]  /*3e5c0*/  IMAD.MOV.U32 R11, RZ, RZ, R9 ;  /* 0x000000ffff0b7224 */ /* 0x000fe200078e0009 */
[----:B------:R-:W-:-:S02]  /*3e5d0*/  WARPGROUP.ARRIVE ;  /* 0x00000000000079c5 */ /* 0x000fc40000000000 */
        /* <DEDUP_REMOVED lines=9> */
[----:B------:R-:W2:Y:S04]  /*3e670*/  LDL.64 R10, [UR4+0x18] ;  /* 0x00001804ff0a7983 */ /* 0x000ea80008100a00 */
[----:B------:R-:W3:Y:S01]  /*3e680*/  LDL.64 R8, [UR4] ;  /* 0x00000004ff087983 */ /* 0x000ee20008100a00 */
[----:B------:R-:W1:Y:S02]  /*3e690*/  S2R R4, SR_TID.X ;  /* 0x0000000000047919 */ /* 0x000e640000002100 */
[----:B-1----:R-:W-:-:S04]  /*3e6a0*/  SHF.R.U32.HI R5, RZ, 0x7, R4 ;  /* 0x00000007ff057819 */ /* 0x002fc80000011604 */
[----:B------:R-:W-:-:S05]  /*3e6b0*/  IADD3 R5, -R5, 0xb, RZ ;  /* 0x0000000b05057810 */ /* 0x000fca0007ffe1ff */
[----:B------:R0:W-:Y:S06]  /*3e6c0*/  BAR.ARV R5, 0x100 ;  /* 0x000400050000751d */ /* 0x0001ec0000002000 */
[----:B--2---:R-:W2:Y:S04]  /*3e6d0*/  LD.E R12, desc[UR6][R10.64] ;  /* 0x000000060a0c7980 */ /* 0x004ea8000c101900 */
[----:B---3--:R0:W5:Y:S01]  /*3e6e0*/  LD.E R8, desc[UR6][R8.64] ;  /* 0x0000000608087980 */ /* 0x008162000c101900 */
[----:B------:R-:W-:Y:S01]  /*3e6f0*/  BSSY B0, `(.L_x_4402) ;  /* 0x0000005000007945 */ /* 0x000fe20003800000 */
[----:B--2---:R-:W-:-:S04]  /*3e700*/  LOP3.LUT R12, R12, 0x1, RZ, 0xfc, !PT ;  /* 0x000000010c0c7812 */ /* 0x004fc800078efcff */
[----:B------:R-:W-:-:S13]  /*3e710*/  ISETP.NE.AND P0, PT, R12, 0x3, PT ;  /* 0x000000030c00780c */ /* 0x000fda0003f05270 */
[----:B0-----:R-:W-:Y:S05]  /*3e720*/  @!P0 BRA `(.L_x_4403) ;  /* 0x0000000000048947 */ /* 0x001fea0003800000 */
[----:B------:R-:W-:Y:S01]  /*3e730*/  BPT.TRAP 0x1 ;  /* 0x000000040000795c */ /* 0x000fe20000300000 */
.L_x_4403:
[----:B------:R-:W-:Y:S05]  /*3e740*/  BSYNC B0 ;  /* 0x0000000000007941 */ /* 0x000fea0003800000 */
.L_x_4402:
[----:B------:R-:W2:Y:S04]  /*3e750*/  LD.E.64 R6, desc[UR6][R10.64+0x20] ;  /* 0x000020060a067980 */ /* 0x000ea8000c101b00 */
[----:B------:R-:W3:Y:S01]  /*3e760*/  LD.E R5, desc[UR6][R10.64+0xc] ;  /* 0x00000c060a057980 */ /* 0x000ee2000c101900 */
[----:B--2---:R-:W-:-:S05]  /*3e770*/  MOV R7, R6 ;  /* 0x0000000600077202 */ /* 0x004fca0000000f00 */
[----:B-----5:R-:W-:-:S05]  /*3e780*/  IMAD R8, R8, 0x8, R7 ;  /* 0x0000000808087824 */ /* 0x020fca00078e0207 */
[----:B---3--:R-:W-:-:S04]  /*3e790*/  PRMT R5, R5, 0x654, R8 ;  /* 0x0000065405057816 */ /* 0x008fc80000000008 */
[----:B------:R0:W-:Y:S01]  /*3e7a0*/  SYNCS.ARRIVE.TRANS64.RED.A1T0 RZ, [R5+URZ], RZ ;  /* 0x000000ff05ff79a7 */ /* 0x0001e2000810043f */
[----:B------:R-:W2:Y:S04]  /*3e7b0*/  LDL.64 R8, [UR4+0x68] ;  /* 0x00006804ff087983 */ /* 0x000ea80008100a00 */
        /* <DEDUP_REMOVED lines=8> */
[----:B--2---:R-:W2:Y:S01]  /*3e840*/  LD.E.64 R12, desc[UR6][R8.64] ;  /* 0x00000006080c7980 */ /* 0x004ea2000c101b00 */
[----:B----4-:R-:W-:-:S03]  /*3e850*/  ISETP.NE.AND P0, PT, R5, 0x1, PT ;  /* 0x000000010500780c */ /* 0x010fc60003f05270 */
[----:B------:R-:W4:Y:S10]  /*3e860*/  LD.E R8, desc[UR6][R2.64+0x18] ;  /* 0x0000180602087980 */ /* 0x000f34000c101900 */
[----:B------:R-:W4:Y:S04]  /*3e870*/  @P0 LD.E R73, desc[UR6][R2.64+0x28] ;  /* 0x0000280602490980 */ /* 0x000f28000c101900 */
[----:B------:R-:W4:Y:S04]  /*3e880*/  @P0 LD.E R72, desc[UR6][R2.64+0x2c] ;  /* 0x00002c0602480980 */ /* 0x000f28000c101900 */
[----:B--2---:R-:W2:Y:S01]  /*3e890*/  LD.E R15, desc[UR6][R12.64] ;  /* 0x000000060c0f7980 */ /* 0x004ea2000c101900 */
[----:B---3--:R-:W-:-:S02]  /*3e8a0*/  LOP3.LUT R20, RZ, R20, RZ, 0x33, !PT ;  /* 0x00000014ff147212 */ /* 0x008fc400078e33ff */
[----:B----4-:R-:W-:Y:S01]  /*3e8b0*/  ISETP.GE.AND P1, PT, R8, 0x1, PT ;  /* 0x000000010800780c */ /* 0x010fe20003f26270 */
[----:B------:R-:W-:Y:S01]  /*3e8c0*/  BSSY B0, `(.L_x_4404) ;  /* 0x00000a7000007945 */ /* 0x000fe20003800000 */
[-C--:B--2---:R-:W-:Y:S01]  /*3e8d0*/  FMUL.FTZ R12, R31, R15.reuse ;  /* 0x0000000f1f0c7220 */ /* 0x084fe20000410000 */
[-C--:B------:R-:W-:Y:S01]  /*3e8e0*/  FMUL.FTZ R31, R47, R15.reuse ;  /* 0x0000000f2f1f7220 */ /* 0x080fe20000410000 */
[----:B------:R-:W-:Y:S01]  /*3e8f0*/  SHF.R.S32.HI R47, RZ, 0x1f, R78 ;  /* 0x0000001fff2f7819 */ /* 0x000fe2000001144e */
[----:B------:R-:W-:-:S03]  /*3e900*/  FMUL.FTZ R74, R48, R15 ;  /* 0x0000000f304a7220 */ /* 0x000fc60000410000 */
[----:B------:R-:W-:Y:S01]  /*3e910*/  LEA.HI R48, R47, R78, RZ, 0x7 ;  /* 0x0000004e2f307211 */ /* 0x000fe200078f38ff */
[----:B------:R-:W-:-:S03]  /*3e920*/  FMUL.FTZ R75, R49, R15 ;  /* 0x0000000f314b7220 */ /* 0x000fc60000410000 */
[----:B------:R-:W-:Y:S01]  /*3e930*/  LOP3.LUT R49, R48, 0xffffff80, RZ, 0xc0, !PT ;  /* 0xffffff8030317812 */ /* 0x000fe200078ec0ff */
[----:B------:R-:W-:-:S04]  /*3e940*/  FMUL.FTZ R13, R34, R15 ;  /* 0x0000000f220d7220 */ /* 0x000fc80000410000 */
[----:B------:R-:W-:Y:S02]  /*3e950*/  IMAD.IADD R49, R78, 0x1, -R49 ;  /* 0x000000014e317824 */ /* 0x000fe400078e0a31 */
[-C--:B------:R-:W-:Y:S01]  /*3e960*/  FMUL.FTZ R34, R50, R15.reuse ;  /* 0x0000000f32227220 */ /* 0x080fe20000410000 */
[-C--:B------:R-:W-:Y:S02]  /*3e970*/  FMUL.FTZ R76, R52, R15.reuse ;  /* 0x0000000f344c7220 */ /* 0x080fe40000410000 */
[----:B------:R-:W-:Y:S01]  /*3e980*/  SHF.R.S32.HI R50, RZ, 0x1f, R49 ;  /* 0x0000001fff327819 */ /* 0x000fe20000011431 */
[----:B------:R-:W-:Y:S01]  /*3e990*/  FMUL.FTZ R10, R27, R15 ;  /* 0x0000000f1b0a7220 */ /* 0x000fe20000410000 */
[----:B------:R-:W-:Y:S02]  /*3e9a0*/  LEA.HI R47, R47, R78, RZ, 0x2 ;  /* 0x0000004e2f2f7211 */ /* 0x000fe400078f10ff */
[C---:B------:R-:W-:Y:S01]  /*3e9b0*/  LEA.HI R52, R50.reuse, R49, RZ, 0x2 ;  /* 0x0000003132347211 */ /* 0x040fe200078f10ff */
[-C--:B------:R-:W-:Y:S01]  /*3e9c0*/  FMUL.FTZ R14, R35, R15.reuse ;  /* 0x0000000f230e7220 */ /* 0x080fe20000410000 */
[-C--:B------:R-:W-:Y:S01]  /*3e9d0*/  FMUL.FTZ R27, R43, R15.reuse ;  /* 0x0000000f2b1b7220 */ /* 0x080fe20000410000 */
[-C--:B------:R-:W-:Y:S01]  /*3e9e0*/  FMUL.FTZ R77, R53, R15.reuse ;  /* 0x0000000f354d7220 */ /* 0x080fe20000410000 */
[-C--:B------:R-:W-:Y:S01]  /*3e9f0*/  FMUL.FTZ R35, R51, R15.reuse ;  /* 0x0000000f33237220 */ /* 0x080fe20000410000 */
[----:B------:R-:W-:Y:S01]  /*3ea00*/  FMUL.FTZ R43, R59, R15 ;  /* 0x0000000f3b2b7220 */ /* 0x000fe20000410000 */
[----:B------:R-:W-:-:S02]  /*3ea10*/  LEA.HI R53, R50, R49, RZ, 0x5 ;  /* 0x0000003132357211 */ /* 0x000fc400078f28ff */
[----:B------:R-:W-:Y:S02]  /*3ea20*/  LOP3.LUT R51, R47, 0xfffffffc, RZ, 0xc0, !PT ;  /* 0xfffffffc2f337812 */ /* 0x000fe400078ec0ff */
[--C-:B------:R-:W-:Y:S02]  /*3ea30*/  SHF.R.S32.HI R50, RZ, 0x2, R52.reuse ;  /* 0x00000002ff327819 */ /* 0x100fe40000011434 */
[----:B------:R-:W-:Y:S01]  /*3ea40*/  SHF.R.S32.HI R59, RZ, 0x1f, R52 ;  /* 0x0000001fff3b7819 */ /* 0x000fe20000011434 */
[----:B------:R-:W-:Y:S01]  /*3ea50*/  IMAD.IADD R78, R78, 0x1, -R51 ;  /* 0x000000014e4e7824 */ /* 0x000fe200078e0a33 */
[----:B------:R-:W-:Y:S02]  /*3ea60*/  SHF.R.S32.HI R51, RZ, 0x7, R48 ;  /* 0x00000007ff337819 */ /* 0x000fe40000011430 */
[----:B------:R-:W-:Y:S02]  /*3ea70*/  LEA.HI R59, R59, R50, RZ, 0x3 ;  /* 0x000000323b3b7211 */ /* 0x000fe400078f18ff */
[----:B------:R-:W-:-:S02]  /*3ea80*/  SHF.R.S32.HI R53, RZ, 0x5, R53 ;  /* 0x00000005ff357819 */ /* 0x000fc40000011435 */
[----:B------:R-:W-:Y:S02]  /*3ea90*/  LOP3.LUT R59, R59, 0xfffffff8, RZ, 0xc0, !PT ;  /* 0xfffffff83b3b7812 */ /* 0x000fe400078ec0ff */
[----:B------:R-:W-:Y:S01]  /*3eaa0*/  LEA.HI R48, R48, R51, RZ, 0x1 ;  /* 0x0000003330307211 */ /* 0x000fe200078f08ff */
[----:B------:R-:W-:Y:S01]  /*3eab0*/  IMAD R80, R80, 0x8, R53 ;  /* 0x0000000850507824 */ /* 0x000fe200078e0235 */
[----:B------:R-:W-:Y:S01]  /*3eac0*/  LEA.HI R53, R78, R78, RZ, 0x1 ;  /* 0x0000004e4e357211 */ /* 0x000fe200078f08ff */
[----:B------:R-:W-:Y:S01]  /*3ead0*/  IMAD.IADD R59, R50, 0x1, -R59 ;  /* 0x00000001323b7824 */ /* 0x000fe200078e0a3b */
[----:B------:R-:W-:Y:S02]  /*3eae0*/  LOP3.LUT R48, R48, 0x3fffffe, RZ, 0xc0, !PT ;  /* 0x03fffffe30307812 */ /* 0x000fe400078ec0ff */
[----:B------:R-:W-:Y:S02]  /*3eaf0*/  LOP3.LUT R53, R53, 0x1ffffffe, RZ, 0xc0, !PT ;  /* 0x1ffffffe35357812 */ /* 0x000fe400078ec0ff */
[----:B------:R-:W-:Y:S01]  /*3eb00*/  LEA R59, R80, R59, 0x4 ;  /* 0x0000003b503b7211 */ /* 0x000fe200078e20ff */
[----:B------:R-:W-:-:S02]  /*3eb10*/  IMAD.IADD R48, R51, 0x1, -R48 ;  /* 0x0000000133307824 */ /* 0x000fc400078e0a30 */
[-C--:B------:R-:W-:Y:S01]  /*3eb20*/  FMUL.FTZ R9, R24, R15.reuse ;  /* 0x0000000f18097220 */ /* 0x080fe20000410000 */
[-C--:B------:R-:W-:Y:S01]  /*3eb30*/  FMUL.FTZ R24, R39, R15.reuse ;  /* 0x0000000f27187220 */ /* 0x080fe20000410000 */
[-C--:B------:R-:W-:Y:S01]  /*3eb40*/  FMUL.FTZ R39, R55, R15.reuse ;  /* 0x0000000f37277220 */ /* 0x080fe20000410000 */
[-C--:B------:R-:W-:Y:S01]  /*3eb50*/  FMUL.FTZ R55, R56, R15.reuse ;  /* 0x0000000f38377220 */ /* 0x080fe20000410000 */
[----:B------:R-:W-:Y:S02]  /*3eb60*/  IMAD.IADD R53, R78, 0x1, -R53 ;  /* 0x000000014e357824 */ /* 0x000fe400078e0a35 */
[-C--:B------:R-:W-:Y:S01]  /*3eb70*/  FMUL.FTZ R56, R57, R15.reuse ;  /* 0x0000000f39387220 */ /* 0x080fe20000410000 */
[----:B------:R-:W-:Y:S02]  /*3eb80*/  IMAD R48, R48, 0x40, R59 ;  /* 0x0000004030307824 */ /* 0x000fe400078e023b */
[-C--:B------:R-:W-:Y:S01]  /*3eb90*/  FMUL.FTZ R57, R60, R15.reuse ;  /* 0x0000000f3c397220 */ /* 0x080fe20000410000 */
[----:B------:R-:W-:Y:S01]  /*3eba0*/  FMUL.FTZ R60, R66, R15 ;  /* 0x0000000f423c7220 */ /* 0x000fe20000410000 */
[----:B------:R-:W-:-:S04]  /*3ebb0*/  IMAD R66, R53, 0x8, R48 ;  /* 0x0000000835427824 */ /* 0x000fc800078e0230 */
[----:B------:R-:W-:Y:S01]  /*3ebc0*/  @P0 IMAD.HI.U32 R73, R66, R73, RZ ;  /* 0x0000004942490227 */ /* 0x000fe200078e00ff */
[----:B------:R-:W-:-:S04]  /*3ebd0*/  LOP3.LUT R52, R52, 0x7ffffffc, RZ, 0xc0, !PT ;  /* 0x7ffffffc34347812 */ /* 0x000fc800078ec0ff */
[----:B------:R-:W-:Y:S01]  /*3ebe0*/  @P0 SHF.R.U32.HI R66, RZ, R72, R73 ;  /* 0x00000048ff420219 */ /* 0x000fe20000011649 */
[----:B------:R-:W-:Y:S02]  /*3ebf0*/  IMAD R48, R0, -0x60, RZ ;  /* 0xffffffa000307824 */ /* 0x000fe400078e02ff */
[-C--:B------:R-:W-:Y:S02]  /*3ec00*/  FMUL.FTZ R5, R26, R15.reuse ;  /* 0x0000000f1a057220 */ /* 0x080fe40000410000 */
[----:B------:R-:W0:Y:S01]  /*3ec10*/  SHFL.IDX PT, R50, R66, RZ, 0x1c1f ;  /* 0x001c1fff42327589 */ /* 0x000e2200000e0000 */
        /* <DEDUP_REMOVED lines=9> */
[----:B------:R-:W-:Y:S02]  /*3ecb0*/  VIADD R49, R48, 0x1 ;  /* 0x0000000130317836 */ /* 0x000fe40000000000 */
        /* <DEDUP_REMOVED lines=19> */
[----:B------:R-:W-:Y:S01]  /*3edf0*/  IMAD R49, R52, -0x2, R49 ;  /* 0xfffffffe34317824 */ /* 0x000fe200078e0231 */
[----:B------:R-:W1:Y:S01]  /*3ee00*/  MUFU.TANH R9, R9 ;  /* 0x0000000900097308 */ /* 0x000e620000002400 */
[----:B------:R-:W-:-:S03]  /*3ee10*/  IMAD R15, R0, -0x60, R7 ;  /* 0xffffffa0000f7824 */ /* 0x000fc600078e0207 */
[----:B------:R-:W-:-:S04]  /*3ee20*/  IADD3 R51, -R6, R49, R7 ;  /* 0x0000003106337210 */ /* 0x000fc80007ffe107 */
[----:B------:R-:W2:Y:S01]  /*3ee30*/  MUFU.TANH R25, R25 ;  /* 0x0000001900197308 */ /* 0x000ea20000002400 */
[----:B------:R-:W-:-:S07]  /*3ee40*/  IMAD R67, R52, -0x2, R15 ;  /* 0xfffffffe34437824 */ /* 0x000fce00078e020f */
        /* <DEDUP_REMOVED lines=47> */
[----:B------:R-:W-:Y:S01]  /*3f140*/  IMAD.IADD R71, R51, 0x1, R20 ;  /* 0x0000000133477824 */ /* 0x000fe200078e0214 */
[----:B0-----:R-:W-:Y:S01]  /*3f150*/  VIADDMNMX R59, R50, R70, R67, PT ;  /* 0x00000046323b7246 */ /* 0x001fe20003800143 */
[----:B------:R-:W-:-:S02]  /*3f160*/  IMAD R72, R0, -0x60, R19 ;  /* 0xffffffa000487824 */ /* 0x000fc400078e0213 */
[----:B------:R-:W-:Y:S02]  /*3f170*/  VIADD R73, R49, 0xffffffff ;  /* 0xffffffff31497836 */ /* 0x000fe40000000000 */
        /* <DEDUP_REMOVED lines=10> */
[----:B------:R-:W2:Y:S04]  /*3f220*/  LD.E R0, desc[UR6][R2.64+0x1c] ;  /* 0x00001c0602007980 */ /* 0x000ea8000c101900 */
[----:B------:R-:W3:Y:S01]  /*3f230*/  LD.E R19, desc[UR6][R2.64+0x20] ;  /* 0x0000200602137980 */ /* 0x000ee2000c101900 */
[----:B--2---:R-:W-:-:S05]  /*3f240*/  IMAD.HI.U32 R0, R15, R0, RZ ;  /* 0x000000000f007227 */ /* 0x004fca00078e00ff */
[----:B---3--:R-:W-:-:S07]  /*3f250*/  SHF.R.U32.HI R15, RZ, R19, R0 ;  /* 0x00000013ff0f7219 */ /* 0x008fce0000011600 */
.L_x_4409:
[----:B------:R-:W-:Y:S05]  /*3f260*/  BSYNC B2 ;  /* 0x0000000000027941 */ /* 0x000fea0003800000 */
.L_x_4408:
[----:B------:R-:W-:Y:S01]  /*3f270*/  LOP3.LUT R15, RZ, R15, RZ, 0x33, !PT ;  /* 0x0000000fff0f7212 */ /* 0x000fe200078e33ff */
[----:B------:R-:W-:Y:S06]  /*3f280*/  BRA `(.L_x_4410) ;  /* 0x0000000000187947 */ /* 0x000fec0003800000 */
.L_x_4407:
[----:B------:R-:W-:-:S13]  /*3f290*/  ISETP.NE.AND P0, PT, R8, 0x1, PT ;  /* 0x000000010800780c */ /* 0x000fda0003f05270 */
[----:B------:R-:W-:Y:S05]  /*3f2a0*/  @!P0 BRA `(.L_x_4410) ;  /* 0x0000000000108947 */ /* 0x000fea0003800000 */
[----:B------:R-:W2:Y:S04]  /*3f2b0*/  LD.E R0, desc[UR6][R2.64+0x1c] ;  /* 0x00001c0602007980 */ /* 0x000ea8000c101900 */
[----:B------:R-:W3:Y:S01]  /*3f2c0*/  LD.E R20, desc[UR6][R2.64+0x20] ;  /* 0x0000200602147980 */ /* 0x000ee2000c101900 */
[----:B--2---:R-:W-:-:S05]  /*3f2d0*/  IMAD.HI.U32 R15, R15, R0, RZ ;  /* 0x000000000f0f7227 */ /* 0x004fca00078e00ff */
[----:B---3--:R-:W-:-:S07]  /*3f2e0*/  SHF.R.U32.HI R15, RZ, R20, R15 ;  /* 0x00000014ff0f7219 */ /* 0x008fce000001160f */
.L_x_4410:
[----:B------:R-:W-:Y:S05]  /*3f2f0*/  BSYNC B1 ;  /* 0x0000000000017941 */ /* 0x000fea0003800000 */
.L_x_4406:
[----:B------:R-:W-:-:S05]  /*3f300*/  IMAD R15, R8, R15, R73 ;  /* 0x0000000f080f7224 */ /* 0x000fca00078e0249 */
[----:B------:R-:W-:Y:S02]  /*3f310*/  VIMNMX R18, R18, R15, !PT ;  /* 0x0000000f12127248 */ /* 0x000fe40007fe0100 */
[----:B------:R-:W-:-:S07]  /*3f320*/  VIADDMNMX R59, R15, R8, R59, PT ;  /* 0x000000080f3b7246 */ /* 0x000fce000380013b */
.L_x_4405:
[----:B------:R-:W-:Y:S05]  /*3f330*/  BSYNC B0 ;  /* 0x0000000000007941 */ /* 0x000fea0003800000 */
.L_x_4404:
[C---:B------:R-:W-:Y:S01]  /*3f340*/  ISETP.GE.AND P0, PT, R72.reuse, 0x2, PT ;  /* 0x000000024800780c */ /* 0x040fe20003f06270 */
[----:B------:R-:W0:Y:S01]  /*3f350*/  SHFL.IDX PT, R66, R66, 0x1, 0x1c1f ;  /* 0x003c1f0042427f89 */ /* 0x000e2200000e0000 */
[----:B------:R-:W-:Y:S01]  /*3f360*/  ISETP.GE.AND P4, PT, R72, 0xa, PT ;  /* 0x0000000a4800780c */ /* 0x000fe20003f86270 */
[----:B------:R-:W-:Y:S01]  /*3f370*/  BSSY B0, `(.L_x_4411) ;  /* 0x000008e000007945 */ /* 0x000fe20003800000 */
[----:B------:R-:W-:Y:S02]  /*3f380*/  ISETP.GT.AND P2, PT, R18, 0x1, !P0 ;  /* 0x000000011200780c */ /* 0x000fe40004744270 */
[----:B------:R-:W-:Y:S02]  /*3f390*/  ISETP.GE.AND P1, PT, R72, 0x9, PT ;  /* 0x000000094800780c */ /* 0x000fe40003f26270 */
[----:B------:R-:W-:Y:S02]  /*3f3a0*/  ISETP.LT.OR P2, PT, R59, 0x2, P2 ;  /* 0x000000023b00780c */ /* 0x000fe40001741670 */
[----:B------:R-:W-:-:S02]  /*3f3b0*/  P2R R78, PR, RZ, 0x10 ;  /* 0x00000010ff4e7803 */ /* 0x000fc40000000000 */
[----:B------:R-:W-:Y:S02]  /*3f3c0*/  FSEL R25, R25, -INF , !P2 ;  /* 0xff80000019197808 */ /* 0x000fe40005000000 */
[C---:B------:R-:W-:Y:S02]  /*3f3d0*/  ISETP.GT.AND P2, PT, R18.reuse, 0x9, !P4 ;  /* 0x000000091200780c */ /* 0x040fe40006744270 */
[----:B------:R-:W-:Y:S02]  /*3f3e0*/  ISETP.GT.AND P3, PT, R18, 0x8, !P1 ;  /* 0x000000081200780c */ /* 0x000fe40004f64270 */
[----:B------:R-:W-:Y:S02]  /*3f3f0*/  ISETP.LT.OR P2, PT, R59, 0xa, P2 ;  /* 0x0000000a3b00780c */ /* 0x000fe40001741670 */
[----:B------:R-:W-:Y:S02]  /*3f400*/  ISETP.GE.AND P4, PT, R72, 0x11, PT ;  /* 0x000000114800780c */ /* 0x000fe40003f86270 */
[----:B------:R-:W-:-:S02]  /*3f410*/  FSEL R29, R29, -INF , !P2 ;  /* 0xff8000001d1d7808 */ /* 0x000fc40005000000 */
[C---:B------:R-:W-:Y:S02]  /*3f420*/  ISETP.LT.OR P3, PT, R59.reuse, 0x9, P3 ;  /* 0x000000093b00780c */ /* 0x040fe40001f61670 */
[----:B------:R-:W-:Y:S02]  /*3f430*/  ISETP.GT.AND P2, PT, R18, 0x10, !P4 ;  /* 0x000000101200780c */ /* 0x000fe40006744270 */
[----:B------:R-:W-:Y:S02]  /*3f440*/  FSEL R28, R28, -INF , !P3 ;  /* 0xff8000001c1c7808 */ /* 0x000fe40005800000 */
        /* <DEDUP_REMOVED lines=85> */
[----:B------:R-:W-:Y:S02]  /*3f9a0*/  ISETP.GE.AND P5, PT, R72, 0x59, PT ;  /* 0x000000594800780c */ /* 0x000fe40003fa6270 */
[----:B0-----:R-:W-:Y:S02]  /*3f9b0*/  IADD3 R65, R71, R66, RZ ;  /* 0x0000004247417210 */ /* 0x001fe40007ffe0ff */
        /* <DEDUP_REMOVED lines=8> */
[----:B------:R-:W-:Y:S02]  /*3fa40*/  ISETP.GE.AND P6, PT, R72, 0x5a, PT ;  /* 0x0000005a4800780c */ /* 0x000fe40003fc6270 */
[----:B------:R-:W-:Y:S02]  /*3fa50*/  VIADDMNMX R9, R66, R70, R67, PT ;  /* 0x0000004642097246 */ /* 0x000fe40003800143 */
        /* <DEDUP_REMOVED lines=18> */
.L_x_4416:
[----:B------:R-:W-:Y:S05]  /*3fb80*/  BSYNC B2 ;  /* 0x0000000000027941 */ /* 0x000fea0003800000 */
.L_x_4415:
[----:B------:R-:W-:Y:S01]  /*3fb90*/  LOP3.LUT R7, RZ, R7, RZ, 0x33, !PT ;  /* 0x00000007ff077212 */ /* 0x000fe200078e33ff */
[----:B------:R-:W-:Y:S06]  /*3fba0*/  BRA `(.L_x_4417) ;  /* 0x0000000000187947 */ /* 0x000fec0003800000 */
.L_x_4414:
[----:B------:R-:W-:-:S13]  /*3fbb0*/  ISETP.NE.AND P6, PT, R8, 0x1, PT ;  /* 0x000000010800780c */ /* 0x000fda0003fc5270 */
[----:B------:R-:W-:Y:S05]  /*3fbc0*/  @!P6 BRA `(.L_x_4417) ;  /* 0x000000000010e947 */ /* 0x000fea0003800000 */
[----:B------:R-:W2:Y:S04]  /*3fbd0*/  LD.E R6, desc[UR6][R2.64+0x1c] ;  /* 0x00001c0602067980 */ /* 0x000ea8000c101900 */
[----:B------:R-:W3:Y:S01]  /*3fbe0*/  LD.E R56, desc[UR6][R2.64+0x20] ;  /* 0x0000200602387980 */ /* 0x000ee2000c101900 */
[----:B--2---:R-:W-:-:S05]  /*3fbf0*/  IMAD.HI.U32 R7, R7, R6, RZ ;  /* 0x0000000607077227 */ /* 0x004fca00078e00ff */
[----:B---3--:R-:W-:-:S07]  /*3fc00*/  SHF.R.U32.HI R7, RZ, R56, R7 ;  /* 0x00000038ff077219 */ /* 0x008fce0000011607 */
.L_x_4417:
[----:B------:R-:W-:Y:S05]  /*3fc10*/  BSYNC B1 ;  /* 0x0000000000017941 */ /* 0x000fea0003800000 */
.L_x_4413:
[----:B------:R-:W-:-:S05]  /*3fc20*/  IMAD R2, R8, R7, R73 ;  /* 0x0000000708027224 */ /* 0x000fca00078e0249 */
[----:B------:R-:W-:Y:S02]  /*3fc30*/  VIADDMNMX R9, R2, R8, R9, PT ;  /* 0x0000000802097246 */ /* 0x000fe40003800109 */
[----:B------:R-:W-:-:S07]  /*3fc40*/  VIMNMX R65, R65, R2, !PT ;  /* 0x0000000241417248 */ /* 0x000fce0007fe0100 */
.L_x_4412:
[----:B------:R-:W-:Y:S05]  /*3fc50*/  BSYNC B0 ;  /* 0x0000000000007941 */ /* 0x000fea0003800000 */
.L_x_4411:
[----:B------:R-:W2:Y:S01]  /*3fc60*/  LDL.64 R2, [UR4+0x70] ;  /* 0x00007004ff027983 */ /* 0x000ea20008100a00 */
[C---:B------:R-:W-:Y:S02]  /*3fc70*/  ISETP.GT.AND P0, PT, R65.reuse, 0x1, !P0 ;  /* 0x000000014100780c */ /* 0x040fe40004704270 */
[----:B------:R-:W-:Y:S01]  /*3fc80*/  ISETP.GT.AND P1, PT, R65, 0x8, !P1 ;  /* 0x000000084100780c */ /* 0x000fe20004f24270 */
[----:B------:R-:W-:Y:S01]  /*3fc90*/  STL [R1+0x4a0], R16 ;  /* 0x0004a01001007387 */ /* 0x000fe20000100800 */
        /* <DEDUP_REMOVED lines=66> */
[C---:B------:R-:W-:Y:S02]  /*400c0*/  ISETP.GT.AND P0, PT, R65.reuse, RZ, !P6 ;  /* 0x000000ff4100720c */ /* 0x040fe40007704270 */
[----:B------:R-:W-:Y:S02]  /*400d0*/  ISETP.GT.AND P2, PT, R65, 0x49, !P2 ;  /* 0x000000494100780c */ /* 0x000fe40005744270 */
[----:B------:R-:W-:Y:S02]  /*400e0*/  ISETP.LT.OR P0, PT, R9, 0x1, P0 ;  /* 0x000000010900780c */ /* 0x000fe40000701670 */
[----:B------:R-:W-:Y:S02]  /*400f0*/  ISETP.GT.AND P3, PT, R65, 0x50, !P3 ;  /* 0x000000504100780c */ /* 0x000fe40005f64270 */
[----:B------:R-:W-:-:S02]  /*40100*/  FSEL R24, R5, -INF , !P0 ;  /* 0xff80000005187808 */ /* 0x000fc40004000000 */
        /* <DEDUP_REMOVED lines=16> */
[----:B------:R-:W-:Y:S02]  /*40210*/  ISETP.GT.AND P0, PT, R65, 0x48, !P1 ;  /* 0x000000484100780c */ /* 0x000fe40004f04270 */
[----:B------:R-:W-:Y:S02]  /*40220*/  FMNMX.FTZ R5, R39, R6, !PT ;  /* 0x0000000627057209 */ /* 0x000fe40007810000 */
[C---:B------:R-:W-:Y:S02]  /*40230*/  ISETP.LT.OR P0, PT, R9.reuse, 0x49, P0 ;  /* 0x000000490900780c */ /* 0x040fe40000701670 */
[----:B------:R-:W-:Y:S02]  /*40240*/  FMNMX.FTZ R6, R42, R5, !PT ;  /* 0x000000052a067209 */ /* 0x000fe40007810000 */
[----:B------:R-:W-:-:S02]  /*40250*/  ISETP.LT.OR P2, PT, R9, 0x4a, P2 ;  /* 0x0000004a0900780c */ /* 0x000fc40001741670 */
[----:B------:R-:W-:Y:S02]  /*40260*/  FSEL R46, R46, -INF , !P0 ;  /* 0xff8000002e2e7808 */ /* 0x000fe40004000000 */
[----:B------:R-:W-:Y:S02]  /*40270*/  FMNMX.FTZ R5, R43, R6, !PT ;  /* 0x000000062b057209 */ /* 0x000fe40007810000 */
[----:B------:R-:W-:Y:S02]  /*40280*/  ISETP.LT.OR P3, PT, R9, 0x51, P3 ;  /* 0x000000510900780c */ /* 0x000fe40001f61670 */
[----:B------:R-:W-:Y:S02]  /*40290*/  FSEL R47, R47, -INF , !P2 ;  /* 0xff8000002f2f7808 */ /* 0x000fe40005000000 */
[----:B------:R-:W-:Y:S02]  /*402a0*/  FMNMX.FTZ R6, R46, R5, !PT ;  /* 0x000000052e067209 */ /* 0x000fe40007810000 */
[----:B------:R-:W-:-:S02]  /*402b0*/  ISETP.GT.AND P5, PT, R65, 0x58, !P5 ;  /* 0x000000584100780c */ /* 0x000fc40006fa4270 */
[----:B------:R-:W-:Y:S02]  /*402c0*/  ISETP.LT.OR P4, PT, R9, 0x52, P4 ;  /* 0x000000520900780c */ /* 0x000fe40002781670 */
[----:B------:R-:W-:Y:S02]  /*402d0*/  FSEL R5, R60, -INF , !P3 ;  /* 0xff8000003c057808 */ /* 0x000fe40005800000 */
[----:B------:R-:W-:Y:S02]  /*402e0*/  FMNMX.FTZ R6, R47, R6, !PT ;  /* 0x000000062f067209 */ /* 0x000fe40007810000 */
[----:B------:R-:W-:Y:S02]  /*402f0*/  ISETP.GT.AND P0, PT, R65, 0x59, !P6 ;  /* 0x000000594100780c */ /* 0x000fe40007704270 */
[----:B------:R-:W-:Y:S02]  /*40300*/  ISETP.LT.OR P5, PT, R9, 0x59, P5 ;  /* 0x000000590900780c */ /* 0x000fe40002fa1670 */
[----:B------:R-:W-:-:S02]  /*40310*/  FSEL R60, R61, -INF , !P4 ;  /* 0xff8000003d3c7808 */ /* 0x000fc40006000000 */
[----:B------:R-:W-:Y:S02]  /*40320*/  FMNMX.FTZ R7, R5, R6, !PT ;  /* 0x0000000605077209 */ /* 0x000fe40007810000 */
[----:B------:R-:W-:Y:S02]  /*40330*/  ISETP.LT.OR P0, PT, R9, 0x5a, P0 ;  /* 0x0000005a0900780c */ /* 0x000fe40000701670 */
[----:B------:R-:W-:Y:S02]  /*40340*/  FSEL R61, R62, -INF , !P5 ;  /* 0xff8000003e3d7808 */ /* 0x000fe40006800000 */
[----:B------:R-:W-:Y:S02]  /*40350*/  FMNMX.FTZ R6, R60, R7, !PT ;  /* 0x000000073c067209 */ /* 0x000fe40007810000 */
[----:B------:R-:W-:Y:S02]  /*40360*/  FSEL R62, R63, -INF , !P0 ;  /* 0xff8000003f3e7808 */ /* 0x000fe40004000000 */
[----:B------:R-:W-:-:S04]  /*40370*/  FMNMX.FTZ R7, R61, R6, !PT ;  /* 0x000000063d077209 */ /* 0x000fc80007810000 */
[----:B------:R-:W-:-:S05]  /*40380*/  FMNMX.FTZ R9, R62, R7, !PT ;  /* 0x000000073e097209 */ /* 0x000fca0007810000 */
[----:B--2---:R0:W-:Y:S04]  /*40390*/  ST.E desc[UR6][R2.64+0x4], R9 ;  /* 0x0000040902007985 */ /* 0x0041e8000c101906 */
[----:B------:R-:W2:Y:S01]  /*403a0*/  LD.E R12, desc[UR6][R2.64+0x4] ;  /* 0x00000406020c7980 */ /* 0x000ea2000c101900 */
        /* <DEDUP_REMOVED lines=22> */
[----:B0-----:R-:W-:-:S05]  /*40510*/  FMNMX.FTZ R9, R18, R7, !PT ;  /* 0x0000000712097209 */ /* 0x001fca0007810000 */
[----:B------:R-:W0:Y:S02]  /*40520*/  SHFL.BFLY PT, R6, R9, 0x2, 0x1f ;  /* 0x0c401f0009067f89 */ /* 0x000e2400000e0000 */
[----:B0-----:R-:W-:Y:S02]  /*40530*/  FMNMX.FTZ R8, R9, R6, !PT ;  /* 0x0000000609087209 */ /* 0x001fe40007810000 */
[----:B------:R-:W-:Y:S04]  /*40540*/  ST.E desc[UR6][R2.64], R9 ;  /* 0x0000000902007985 */ /* 0x000fe8000c101906 */
[----:B--2---:R-:W0:Y:S02]  /*40550*/  SHFL.BFLY PT, R7, R12, 0x2, 0x1f ;  /* 0x0c401f000c077f89 */ /* 0x004e2400000e0000 */
[----:B0-----:R-:W-:-:S02]  /*40560*/  FMNMX.FTZ R26, R12, R7, !PT ;  /* 0x000000070c1a7209 */ /* 0x001fc40007810000 */
[----:B------:R-:W0:Y:S04]  /*40570*/  SHFL.BFLY PT, R7, R8, 0x1, 0x1f ;  /* 0x0c201f0008077f89 */ /* 0x000e2800000e0000 */
[----:B------:R-:W1:Y:S01]  /*40580*/  SHFL.BFLY PT, R27, R26, 0x1, 0x1f ;  /* 0x0c201f001a1b7f89 */ /* 0x000e6200000e0000 */
[----:B0-----:R-:W-:Y:S02]  /*40590*/  FMNMX.FTZ R11, R8, R7, !PT ;  /* 0x00000007080b7209 */ /* 0x001fe40007810000 */
[----:B-1----:R-:W-:-:S03]  /*405a0*/  FMNMX.FTZ R27, R26, R27, !PT ;  /* 0x0000001b1a1b7209 */ /* 0x002fc60007810000 */
[----:B------:R-:W-:Y:S04]  /*405b0*/  ST.E desc[UR6][R2.64], R11 ;  /* 0x0000000b02007985 */ /* 0x000fe8000c101906 */
[----:B------:R0:W-:Y:S04]  /*405c0*/  ST.E desc[UR6][R2.64+0x4], R27 ;  /* 0x0000041b02007985 */ /* 0x0001e8000c101906 */
[----:B------:R-:W2:Y:S04]  /*405d0*/  LDL.64 R6, [UR4+0x70] ;  /* 0x00007004ff067983 */ /* 0x000ea80008100a00 */
[----:B--2---:R-:W2:Y:S04]  /*405e0*/  LD.E R63, desc[UR6][R6.64+0x20] ;  /* 0x00002006063f7980 */ /* 0x004ea8000c101900 */
[----:B------:R-:W2:Y:S04]  /*405f0*/  LD.E R12, desc[UR6][R6.64] ;  /* 0x00000006060c7980 */ /* 0x000ea8000c101900 */
[----:B------:R-:W0:Y:S01]  /*40600*/  LD.E R68, desc[UR6][R6.64+0x4] ;  /* 0x0000040606447980 */ /* 0x000e22000c101900 */
[C---:B--2---:R-:W-:Y:S01]  /*40610*/  FMUL.FTZ R8, R12.reuse, R63 ;  /* 0x0000003f0c087220 */ /* 0x044fe20000410000 */
[----:B------:R-:W-:Y:S01]  /*40620*/  FSETP.NEU.FTZ.AND P0, PT, R12, -INF , PT ;  /* 0xff8000000c00780b */ /* 0x000fe20003f1d000 */
[----:B0-----:R-:W-:-:S03]  /*40630*/  FMUL.FTZ R2, R63, R68 ;  /* 0x000000443f027220 */ /* 0x001fc60000410000 */
[----:B------:R-:W-:Y:S02]  /*40640*/  FSEL R66, R8, RZ, P0 ;  /* 0x000000ff08427208 */ /* 0x000fe40000000000 */
[----:B------:R-:W-:-:S03]  /*40650*/  FSETP.NEU.FTZ.AND P0, PT, R68, -INF , PT ;  /* 0xff8000004400780b */ /* 0x000fc60003f1d000 */
[-CC-:B------:R-:W-:Y:S01]  /*40660*/  FFMA.FTZ R25, R25, R63.reuse, -R66.reuse ;  /* 0x0000003f19197223 */ /* 0x180fe20000010842 */
[----:B------:R-:W-:Y:S01]  /*40670*/  FSEL R2, R2, RZ, P0 ;  /* 0x000000ff02027208 */ /* 0x000fe20000000000 */
[-C--:B------:R-:W-:Y:S02]  /*40680*/  FFMA.FTZ R168, R64, R63.reuse, -R66 ;  /* 0x0000003f40a87223 */ /* 0x080fe40000010842 */
[----:B------:R0:W-:Y:S02]  /*40690*/  MUFU.EX2 R27, R25 ;  /* 0x00000019001b7308 */ /* 0x0001e40000000800 */
[-C--:B------:R-:W-:Y:S01]  /*406a0*/  FFMA.FTZ R169, R59, R63.reuse, -R2 ;  /* 0x0000003f3ba97223 */ /* 0x080fe20000010802 */
[-C--:B------:R-:W-:Y:S01]  /*406b0*/  FFMA.FTZ R26, R28, R63.reuse, -R66 ;  /* 0x0000003f1c1a7223 */ /* 0x080fe20000010842 */
[-CC-:B0-----:R-:W-:Y:S01]  /*406c0*/  FFMA.FTZ R25, R24, R63.reuse, -R2.reuse ;  /* 0x0000003f18197223 */ /* 0x181fe20000010802 */
[----:B------:R-:W-:-:S03]  /*406d0*/  FFMA.FTZ R24, R57, R63, -R2 ;  /* 0x0000003f39187223 */ /* 0x000fc60000010802 */
[----:B------:R-:W0:Y:S01]  /*406e0*/  MUFU.EX2 R168, R168 ;  /* 0x000000a800a87308 */ /* 0x000e220000000800 */
[-C--:B------:R-:W-:Y:S01]  /*406f0*/  FFMA.FTZ R170, R29, R63.reuse, -R66 ;  /* 0x0000003f1daa7223 */ /* 0x080fe20000010842 */
[-C--:B------:R-:W-:Y:S01]  /*40700*/  FFMA.FTZ R171, R58, R63.reuse, -R2 ;  /* 0x0000003f3aab7223 */ /* 0x080fe20000010802 */
[----:B------:R-:W-:-:S05]  /*40710*/  FFMA.FTZ R223, R54, R63, -R66 ;  /* 0x0000003f36df7223 */ /* 0x000fca0000010842 */
[----:B------:R-:W-:Y:S01]  /*40720*/  MUFU.EX2 R25, R25 ;  /* 0x0000001900197308 */ /* 0x000fe20000000800 */
[----:B------:R-:W-:-:S07]  /*40730*/  FFMA.FTZ R219, R56, R63, -R2 ;  /* 0x0000003f38db7223 */ /* 0x000fce0000010802 */
[----:B------:R-:W1:Y:S01]  /*40740*/  MUFU.EX2 R169, R169 ;  /* 0x000000a900a97308 */ /* 0x000e620000000800 */
[----:B------:R-:W-:-:S07]  /*40750*/  FFMA.FTZ R224, R52, R63, -R66 ;  /* 0x0000003f34e07223 */ /* 0x000fce0000010842 */
[----:B------:R-:W2:Y:S01]  /*40760*/  MUFU.EX2 R26, R26 ;  /* 0x0000001a001a7308 */ /* 0x000ea20000000800 */
[----:B------:R-:W-:-:S07]  /*40770*/  FFMA.FTZ R220, R55, R63, -R2 ;  /* 0x0000003f37dc7223 */ /* 0x000fce0000010802 */
[----:B------:R-:W-:Y:S01]  /*40780*/  MUFU.EX2 R24, R24 ;  /* 0x0000001800187308 */ /* 0x000fe20000000800 */
[----:B------:R-:W-:-:S07]  /*40790*/  FFMA.FTZ R221, R53, R63, -R66 ;  /* 0x0000003f35dd7223 */ /* 0x000fce0000010842 */
[----:B------:R-:W3:Y:S01]  /*407a0*/  MUFU.EX2 R170, R170 ;  /* 0x000000aa00aa7308 */ /* 0x000ee20000000800 */
[----:B------:R-:W-:-:S07]  /*407b0*/  FFMA.FTZ R204, R21, R63, -R2 ;  /* 0x0000003f15cc7223 */ /* 0x000fce0000010802 */
[----:B------:R-:W4:Y:S01]  /*407c0*/  MUFU.EX2 R171, R171 ;  /* 0x000000ab00ab7308 */ /* 0x000f220000000800 */
[-CC-:B------:R-:W-:Y:S01]  /*407d0*/  FFMA.FTZ R226, R19, R63.reuse, -R66.reuse ;  /* 0x0000003f13e27223 */ /* 0x180fe20000010842 */
[----:B------:R-:W-:Y:S01]  /*407e0*/  FFMA.FTZ R18, R18, R63, -R66 ;  /* 0x0000003f12127223 */ /* 0x000fe20000010842 */
[----:B0-----:R-:W-:-:S05]  /*407f0*/  FADD.FTZ R3, R168, R27 ;  /* 0x0000001ba8037221 */ /* 0x001fca0000010000 */
[----:B------:R-:W0:Y:S01]  /*40800*/  MUFU.EX2 R223, R223 ;  /* 0x000000df00df7308 */ /* 0x000e220000000800 */
[-CC-:B------:R-:W-:Y:S01]  /*40810*/  FFMA.FTZ R222, R51, R63.reuse, -R66.reuse ;  /* 0x0000003f33de7223 */ /* 0x180fe20000010842 */
[----:B------:R-:W-:Y:S01]  /*40820*/  FFMA.FTZ R0, R0, R63, -R66 ;  /* 0x0000003f00007223 */ /* 0x000fe20000010842 */
[----:B-1----:R-:W-:-:S05]  /*40830*/  FADD.FTZ R19, R25, R169 ;  /* 0x000000a919137221 */ /* 0x002fca0000010000 */
[----:B------:R-:W1:Y:S01]  /*40840*/  MUFU.EX2 R219, R219 ;  /* 0x000000db00db7308 */ /* 0x000e620000000800 */
[----:B------:R-:W-:Y:S01]  /*40850*/  FFMA.FTZ R205, R14, R63, -R2 ;  /* 0x0000003f0ecd7223 */ /* 0x000fe20000010802 */
[----:B--2---:R-:W-:-:S06]  /*40860*/  FADD.FTZ R3, R26, R3 ;  /* 0x000000031a037221 */ /* 0x004fcc0000010000 */
[----:B------:R-:W2:Y:S01]  /*40870*/  MUFU.EX2 R224, R224 ;  /* 0x000000e000e07308 */ /* 0x000ea20000000800 */
[----:B------:R-:W-:-:S07]  /*40880*/  FFMA.FTZ R9, R50, R63, -R66 ;  /* 0x0000003f32097223 */ /* 0x000fce0000010842 */
[----:B------:R-:W2:Y:S01]  /*40890*/  MUFU.EX2 R220, R220 ;  /* 0x000000dc00dc7308 */ /* 0x000ea20000000800 */
[----:B------:R-:W-:Y:S01]  /*408a0*/  FFMA.FTZ R202, R20, R63, -R66 ;  /* 0x0000003f14ca7223 */ /* 0x000fe20000010842 */
[----:B---3--:R-:W-:-:S06]  /*408b0*/  FADD.FTZ R20, R170, R3 ;  /* 0x00000003aa147221 */ /* 0x008fcc0000010000 */
[----:B------:R-:W3:Y:S01]  /*408c0*/  MUFU.EX2 R221, R221 ;  /* 0x000000dd00dd7308 */ /* 0x000ee20000000800 */
[----:B------:R-:W-:-:S07]  /*408d0*/  FFMA.FTZ R8, R48, R63, -R66 ;  /* 0x0000003f30087223 */ /* 0x000fce0000010842 */
[----:B------:R4:W-:Y:S08]  /*408e0*/  MUFU.EX2 R16, R18 ;  /* 0x0000001200107308 */ /* 0x0009f00000000800 */
[----:B------:R-:W3:Y:S01]  /*408f0*/  MUFU.EX2 R204, R204 ;  /* 0x000000cc00cc7308 */ /* 0x000ee20000000800 */
[----:B----4-:R-:W-:-:S07]  /*40900*/  FADD.FTZ R18, R24, R19 ;  /* 0x0000001318127221 */ /* 0x010fce0000010000 */
[----:B------:R4:W-:Y:S01]  /*40910*/  MUFU.EX2 R213, R0 ;  /* 0x0000000000d57308 */ /* 0x0009e20000000800 */
[----:B------:R-:W-:Y:S01]  /*40920*/  FADD.FTZ R18, R171, R18 ;  /* 0x00000012ab127221 */ /* 0x000fe20000010000 */
[----:B0-----:R-:W-:-:S06]  /*40930*/  FADD.FTZ R3, R223, R20 ;  /* 0x00000014df037221 */ /* 0x001fcc0000010000 */
[----:B------:R-:W0:Y:S01]  /*40940*/  MUFU.EX2 R222, R222 ;  /* 0x000000de00de7308 */ /* 0x000e220000000800 */
[-CC-:B----4-:R-:W-:Y:S01]  /*40950*/  FFMA.FTZ R0, R13, R63.reuse, -R2.reuse ;  /* 0x0000003f0d007223 */ /* 0x190fe20000010802 */
[-C--:B------:R-:W-:Y:S01]  /*40960*/  FFMA.FTZ R13, R10, R63.reuse, -R2 ;  /* 0x0000003f0a0d7223 */ /* 0x080fe20000010802 */
[----:B------:R-:W-:-:S05]  /*40970*/  FFMA.FTZ R12, R49, R63, -R66 ;  /* 0x0000003f310c7223 */ /* 0x000fca0000010842 */
[----:B------:R-:W4:Y:S01]  /*40980*/  MUFU.EX2 R205, R205 ;  /* 0x000000cd00cd7308 */ /* 0x000f220000000800 */
[-C--:B------:R-:W-:Y:S01]  /*40990*/  FFMA.FTZ R225, R15, R63.reuse, -R66 ;  /* 0x0000003f0fe17223 */ /* 0x080fe20000010842 */
[----:B-1----:R-:W-:Y:S01]  /*409a0*/  FADD.FTZ R19, R219, R18 ;  /* 0x00000012db137221 */ /* 0x002fe20000010000 */
[----:B------:R-:W-:-:S05]  /*409b0*/  FFMA.FTZ R15, R30, R63, -R2 ;  /* 0x0000003f1e0f7223 */ /* 0x000fca0000010802 */
[----:B------:R-:W1:Y:S01]  /*409c0*/  MUFU.EX2 R9, R9 ;  /* 0x0000000900097308 */ /* 0x000e620000000800 */
[----:B--2---:R-:W-:Y:S01]  /*409d0*/  FADD.FTZ R20, R224, R3 ;  /* 0x00000003e0147221 */ /* 0x004fe20000010000 */
[----:B------:R-:W-:-:S06]  /*409e0*/  FADD.FTZ R19, R220, R19 ;  /* 0x00000013dc137221 */ /* 0x000fcc0000010000 */
[----:B------:R-:W2:Y:S01]  /*409f0*/  MUFU.EX2 R0, R0 ;  /* 0x0000000000007308 */ /* 0x000ea20000000800 */
[-C--:B------:R-:W-:Y:S01]  /*40a00*/  FFMA.FTZ R11, R45, R63.reuse, -R66 ;  /* 0x0000003f2d0b7223 */ /* 0x080fe20000010842 */
[----:B------:R-:W-:Y:S01]  /*40a10*/  FFMA.FTZ R14, R31, R63, -R2 ;  /* 0x0000003f1f0e7223 */ /* 0x000fe20000010802 */
[----:B---3--:R-:W-:-:S05]  /*40a20*/  FADD.FTZ R3, R221, R20 ;  /* 0x00000014dd037221 */ /* 0x008fca0000010000 */
[----:B------:R-:W3:Y:S01]  /*40a30*/  MUFU.EX2 R8, R8 ;  /* 0x0000000800087308 */ /* 0x000ee20000000800 */
[----:B------:R-:W-:Y:S01]  /*40a40*/  FADD.FTZ R20, R204, R19 ;  /* 0x00000013cc147221 */ /* 0x000fe20000010000 */
[----:B------:R-:W-:-:S06]  /*40a50*/  FFMA.FTZ R178, R44, R63, -R66 ;  /* 0x0000003f2cb27223 */ /* 0x000fcc0000010842 */
[----:B------:R-:W3:Y:S01]  /*40a60*/  MUFU.EX2 R13, R13 ;  /* 0x0000000d000d7308 */ /* 0x000ee20000000800 */
[----:B------:R-:W-:Y:S01]  /*40a70*/  FFMA.FTZ R197, R34, R63, -R2 ;  /* 0x0000003f22c57223 */ /* 0x000fe20000010802 */
[----:B0-----:R-:W-:-:S06]  /*40a80*/  FADD.FTZ R28, R222, R3 ;  /* 0x00000003de1c7221 */ /* 0x001fcc0000010000 */
[----:B------:R-:W0:Y:S01]  /*40a90*/  MUFU.EX2 R12, R12 ;  /* 0x0000000c000c7308 */ /* 0x000e220000000800 */
[----:B----4-:R-:W-:Y:S01]  /*40aa0*/  FADD.FTZ R3, R205, R20 ;  /* 0x00000014cd037221 */ /* 0x010fe20000010000 */
[----:B------:R-:W-:-:S06]  /*40ab0*/  FFMA.FTZ R177, R41, R63, -R66 ;  /* 0x0000003f29b17223 */ /* 0x000fcc0000010842 */
[----:B------:R-:W4:Y:S01]  /*40ac0*/  MUFU.EX2 R15, R15 ;  /* 0x0000000f000f7308 */ /* 0x000f220000000800 */
[----:B------:R-:W-:Y:S01]  /*40ad0*/  FFMA.FTZ R196, R35, R63, -R2 ;  /* 0x0000003f23c47223 */ /* 0x000fe20000010802 */
[----:B-1----:R-:W-:Y:S01]  /*40ae0*/  FADD.FTZ R19, R9, R28 ;  /* 0x0000001c09137221 */ /* 0x002fe20000010000 */
[----:B--2---:R-:W-:-:S05]  /*40af0*/  FADD.FTZ R28, R0, R3 ;  /* 0x00000003001c7221 */ /* 0x004fca0000010000 */
[----:B------:R-:W1:Y:S01]  /*40b00*/  MUFU.EX2 R11, R11 ;  /* 0x0000000b000b7308 */ /* 0x000e620000000800 */
[-C--:B------:R-:W-:Y:S01]  /*40b10*/  FFMA.FTZ R195, R37, R63.reuse, -R66 ;  /* 0x0000003f25c37223 */ /* 0x080fe20000010842 */
[----:B------:R-:W-:-:S06]  /*40b20*/  FFMA.FTZ R10, R38, R63, -R2 ;  /* 0x0000003f260a7223 */ /* 0x000fcc0000010802 */
[----:B------:R-:W2:Y:S01]  /*40b30*/  MUFU.EX2 R14, R14 ;  /* 0x0000000e000e7308 */ /* 0x000ea20000000800 */
[----:B---3--:R-:W-:Y:S01]  /*40b40*/  FADD.FTZ R3, R8, R19 ;  /* 0x0000001308037221 */ /* 0x008fe20000010000 */
[----:B------:R-:W-:-:S06]  /*40b50*/  FADD.FTZ R28, R13, R28 ;  /* 0x0000001c0d1c7221 */ /* 0x000fcc0000010000 */
[----:B------:R-:W3:Y:S01]  /*40b60*/  MUFU.EX2 R178, R178 ;  /* 0x000000b200b27308 */ /* 0x000ee20000000800 */
[-C--:B------:R-:W-:Y:S01]  /*40b70*/  FFMA.FTZ R179, R40, R63.reuse, -R66 ;  /* 0x0000003f28b37223 */ /* 0x080fe20000010842 */
[----:B------:R-:W-:-:S06]  /*40b80*/  FFMA.FTZ R198, R39, R63, -R2 ;  /* 0x0000003f27c67223 */ /* 0x000fcc0000010802 */
[----:B------:R-:W3:Y:S01]  /*40b90*/  MUFU.EX2 R197, R197 ;  /* 0x000000c500c57308 */ /* 0x000ee20000000800 */
[----:B0-----:R-:W-:Y:S01]  /*40ba0*/  FADD.FTZ R30, R12, R3 ;  /* 0x000000030c1e7221 */ /* 0x001fe20000010000 */
[----:B----4-:R-:W-:-:S06]  /*40bb0*/  FADD.FTZ R3, R15, R28 ;  /* 0x0000001c0f037221 */ /* 0x010fcc0000010000 */
[----:B------:R-:W0:Y:S01]  /*40bc0*/  MUFU.EX2 R177, R177 ;  /* 0x000000b100b17308 */ /* 0x000e220000000800 */
[-C--:B------:R-:W-:Y:S01]  /*40bd0*/  FFMA.FTZ R200, R36, R63.reuse, -R66 ;  /* 0x0000003f24c87223 */ /* 0x080fe20000010842 */
[----:B------:R-:W-:-:S06]  /*40be0*/  FFMA.FTZ R203, R42, R63, -R2 ;  /* 0x0000003f2acb7223 */ /* 0x000fcc0000010802 */
[----:B------:R-:W4:Y:S01]  /*40bf0*/  MUFU.EX2 R196, R196 ;  /* 0x000000c400c47308 */ /* 0x000f220000000800 */
[----:B-1----:R-:W-:Y:S01]  /*40c00*/  FADD.FTZ R21, R11, R30 ;  /* 0x0000001e0b157221 */ /* 0x002fe20000010000 */
[----:B--2---:R-:W-:-:S06]  /*40c10*/  FADD.FTZ R28, R14, R3 ;  /* 0x000000030e1c7221 */ /* 0x004fcc0000010000 */
[----:B------:R-:W1:Y:S01]  /*40c20*/  MUFU.EX2 R195, R195 ;  /* 0x000000c300c37308 */ /* 0x000e620000000800 */
[-C--:B------:R-:W-:Y:S01]  /*40c30*/  FFMA.FTZ R199, R33, R63.reuse, -R66 ;  /* 0x0000003f21c77223 */ /* 0x080fe20000010842 */
[----:B------:R-:W-:-:S06]  /*40c40*/  FFMA.FTZ R18, R43, R63, -R2 ;  /* 0x0000003f2b127223 */ /* 0x000fcc0000010802 */
[----:B------:R-:W2:Y:S01]  /*40c50*/  MUFU.EX2 R10, R10 ;  /* 0x0000000a000a7308 */ /* 0x000ea20000000800 */
[----:B---3--:R-:W-:Y:S01]  /*40c60*/  FADD.FTZ R30, R178, R21 ;  /* 0x00000015b21e7221 */ /* 0x008fe20000010000 */
[----:B------:R-:W-:-:S06]  /*40c70*/  FADD.FTZ R3, R197, R28 ;  /* 0x0000001cc5037221 */ /* 0x000fcc0000010000 */
[----:B------:R-:W3:Y:S01]  /*40c80*/  MUFU.EX2 R179, R179 ;  /* 0x000000b300b37308 */ /* 0x000ee20000000800 */
[----:B------:R-:W-:-:S07]  /*40c90*/  FFMA.FTZ R20, R46, R63, -R2 ;  /* 0x0000003f2e147223 */ /* 0x000fce0000010802 */
        /* <DEDUP_REMOVED lines=10> */
[----:B------:R-:W-:-:S07]  /*40d40*/  FFMA.FTZ R174, R5, R63, -R2 ;  /* 0x0000003f05ae7223 */ /* 0x000fce0000010802 */
        /* <DEDUP_REMOVED lines=9> */
[----:B------:R-:W-:-:S07]  /*40de0*/  FFMA.FTZ R176, R61, R63, -R2 ;  /* 0x0000003f3db07223 */ /* 0x000fce0000010802 */
        /* <DEDUP_REMOVED lines=8> */
[----:B------:R-:W3:Y:S08]  /*40e70*/  MUFU.EX2 R225, R225 ;  /* 0x000000e100e17308 */ /* 0x000ef00000000800 */
[----:B------:R-:W3:Y:S01]  /*40e80*/  MUFU.EX2 R21, R21 ;  /* 0x0000001500157308 */ /* 0x000ee20000000800 */
[----:B0-----:R-:W-:Y:S01]  /*40e90*/  FADD.FTZ R3, R201, R2 ;  /* 0x00000002c9037221 */ /* 0x001fe20000010000 */
[----:B----4-:R-:W-:-:S06]  /*40ea0*/  FADD.FTZ R5, R19, R28 ;  /* 0x0000001c13057221 */ /* 0x010fcc0000010000 */
[----:B------:R-:W0:Y:S01]  /*40eb0*/  MUFU.EX2 R176, R176 ;  /* 0x000000b000b07308 */ /* 0x000e220000000800 */
[----:B-1----:R-:W-:Y:S01]  /*40ec0*/  FADD.FTZ R2, R226, R3 ;  /* 0x00000003e2027221 */ /* 0x002fe20000010000 */
[----:B--2---:R-:W-:-:S06]  /*40ed0*/  FADD.FTZ R28, R174, R5 ;  /* 0x00000005ae1c7221 */ /* 0x004fcc0000010000 */
[----:B------:R-:W1:Y:S01]  /*40ee0*/  MUFU.EX2 R175, R175 ;  /* 0x000000af00af7308 */ /* 0x000e620000000800 */
[----:B---3--:R-:W-:Y:S01]  /*40ef0*/  FADD.FTZ R2, R225, R2 ;  /* 0x00000002e1027221 */ /* 0x008fe20000010000 */
[----:B------:R-:W-:-:S03]  /*40f00*/  FADD.FTZ R3, R21, R28 ;  /* 0x0000001c15037221 */ /* 0x000fc60000010000 */
[----:B------:R-:W-:Y:S01]  /*40f10*/  FADD.FTZ R2, R213, R2 ;  /* 0x00000002d5027221 */ /* 0x000fe20000010000 */
[----:B0-----:R-:W-:-:S03]  /*40f20*/  FADD.FTZ R28, R176, R3 ;  /* 0x00000003b01c7221 */ /* 0x001fc60000010000 */
[----:B------:R-:W-:Y:S01]  /*40f30*/  FADD.FTZ R33, R16, R2 ;  /* 0x0000000210217221 */ /* 0x000fe20000010000 */
[----:B-1----:R-:W-:-:S04]  /*40f40*/  FADD.FTZ R35, R175, R28 ;  /* 0x0000001caf237221 */ /* 0x002fc80000010000 */
[----:B------:R-:W-:Y:S04]  /*40f50*/  ST.E desc[UR6][R6.64+0x10], R33 ;  /* 0x0000102106007985 */ /* 0x000fe8000c101906 */
[----:B------:R0:W-:Y:S04]  /*40f60*/  ST.E desc[UR6][R6.64+0x14], R35 ;  /* 0x0000142306007985 */ /* 0x0001e8000c101906 */
[----:B------:R-:W2:Y:S04]  /*40f70*/  LDL.64 R30, [UR4] ;  /* 0x00000004ff1e7983 */ /* 0x000ea80008100a00 */
[----:B------:R-:W3:Y:S04]  /*40f80*/  LDL.64 R28, [UR4+0x98] ;  /* 0x00009804ff1c7983 */ /* 0x000ee80008100a00 */
[----:B------:R-:W4:Y:S01]  /*40f90*/  LDL.64 R2, [UR4+0x80] ;  /* 0x00008004ff027983 */ /* 0x000f220008100a00 */
[----:B------:R-:W-:-:S03]  /*40fa0*/  LEA.HI R32, R4, 0x8, RZ, 0x19 ;  /* 0x0000000804207811 */ /* 0x000fc600078fc8ff */
[----:B0-----:R-:W4:Y:S02]  /*40fb0*/  LDL.64 R6, [UR4+0x88] ;  /* 0x00008804ff067983 */ /* 0x001f240008100a00 */
[----:B------:R0:W-:Y:S06]  /*40fc0*/  BAR.SYNC.DEFER_BLOCKING R32, 0x100 ;  /* 0x000400200000751d */ /* 0x0001ec0000010000 */
[----:B--2---:R-:W2:Y:S04]  /*40fd0*/  LD.E R31, desc[UR6][R30.64] ;  /* 0x000000061e1f7980 */ /* 0x004ea8000c101900 */
[----:B---3--:R-:W2:Y:S04]  /*40fe0*/  LD.E.64 R4, desc[UR6][R28.64] ;  /* 0x000000061c047980 */ /* 0x008ea8000c101b00 */
[----:B----4-:R-:W3:Y:S04]  /*40ff0*/  LD.E R37, desc[UR6][R2.64] ;  /* 0x0000000602257980 */ /* 0x010ee8000c101900 */
        /* <DEDUP_REMOVED lines=73> */
[----:B--2---:R-:W-:-:S03]  /*41490*/  IMAD R4, R31, 0xc00, R4 ;  /* 0x00000c001f047824 */ /* 0x004fc600078e0204 */
[----:B------:R-:W2:Y:S04]  /*414a0*/  LD.E R103, desc[UR6][R2.64+0x170] ;  /* 0x0001700602677980 */ /* 0x000ea8000c101900 */
[----:B---3--:R-:W-:Y:S04]  /*414b0*/  ST.E desc[UR6][R2.64], R37 ;  /* 0x0000002502007985 */ /* 0x008fe8000c101906 */
[----:B----4-:R-:W-:Y:S04]  /*414c0*/  ST.E desc[UR6][R2.64+0x4], R39 ;  /* 0x0000042702007985 */ /* 0x010fe8000c101906 */
        /* <DEDUP_REMOVED lines=15> */
[----:B------:R-:W2:Y:S04]  /*415c0*/  LD.E R31, desc[UR6][R2.64+0x50] ;  /* 0x00005006021f7980 */ /* 0x000ea8000c101900 */
[----:B0-----:R-:W2:Y:S04]  /*415d0*/  LD.E R33, desc[UR6][R2.64+0x58] ;  /* 0x0000580602217980 */ /* 0x001ea8000c101900 */
[----:B-1----:R-:W2:Y:S04]  /*415e0*/  LD.E R35, desc[UR6][R2.64+0x60] ;  /* 0x0000600602237980 */ /* 0x002ea8000c101900 */
[----:B------:R-:W2:Y:S04]  /*415f0*/  LD.E R37, desc[UR6][R2.64+0x68] ;  /* 0x0000680602257980 */ /* 0x000ea8000c101900 */
[----:B------:R-:W2:Y:S04]  /*41600*/  LD.E R39, desc[UR6][R2.64+0x70] ;  /* 0x0000700602277980 */ /* 0x000ea8000c101900 */
        /* <DEDUP_REMOVED lines=49> */
[----:B------:R-:W-:Y:S02]  /*41920*/  R2UR UR11, R5 ;  /* 0x00000000050b72ca */ /* 0x000fe400000e0000 */
[----:B------:R-:W-:Y:S02]  /*41930*/  F2FP.F16.F32.PACK_AB R168, R27, R168 ;  /* 0x000000a81ba8723e */ /* 0x000fe400000000ff */
        /* <DEDUP_REMOVED lines=25> */
[----:B------:R-:W-:Y:S04]  /*41ad0*/  ST.E desc[UR6][R2.64+0x60], R35 ;  /* 0x0000602302007985 */ /* 0x000fe8000c101906 */
[----:B------:R-:W-:Y:S04]  /*41ae0*/  ST.E desc[UR6][R2.64+0x68], R37 ;  /* 0x0000682502007985 */ /* 0x000fe8000c101906 */
[----:B------:R-:W-:Y:S04]  /*41af0*/  ST.E desc[UR6][R2.64+0x70], R39 ;  /* 0x0000702702007985 */ /* 0x000fe8000c101906 */
        /* <DEDUP_REMOVED lines=86> */
[----:B------:R-:W-:Y:S01]  /*42060*/  ST.E desc[UR6][R6.64], RZ ;  /* 0x000000ff06007985 */ /* 0x000fe2000c101906 */
[----:B0-----:R-:W-:-:S06]  /*42070*/  WARPGROUP.ARRIVE ;  /* 0x00000000000079c5 */ /* 0x001fcc0000000000 */
[----:B------:R-:W-:Y:S03]  /*42080*/  HGMMA.64x256x16.F32 R24, R168, gdesc[UR8].tnspB, RZ, !UPT, gsb0 ;  /* 0x43e00008a8187df0 */ /* 0x000fe6000c0008ff */
[----:B------:R-:W-:Y:S02]  /*42090*/  WARPGROUP.DEPBAR.LE gsb0, 0x0 ;  /* 0x00008000000079c5 */ /* 0x000fe40000010000 */
[----:B------:R0:W-:Y:S01]  /*420a0*/  ST.E desc[UR6][R2.64], R24 ;  /* 0x0000001802007985 */ /* 0x0001e2000c101906 */
[----:B------:R-:W-:Y:S01]  /*420b0*/  F2FP.F16.F32.PACK_AB R168, R224, R223 ;  /* 0x000000dfe0a8723e */ /* 0x000fe200000000ff */
[----:B------:R-:W-:Y:S02]  /*420c0*/  IMAD.MOV.U32 R224, RZ, RZ, 0x1 ;  /* 0x00000001ffe07424 */ /* 0x000fe400078e00ff */
[----:B------:R1:W-:Y:S04]  /*420d0*/  ST.E desc[UR6][R2.64+0x4], R25 ;  /* 0x0000041902007985 */ /* 0x0003e8000c101906 */
[----:B------:R2:W-:Y:S01]  /*420e0*/  ST.E desc[UR6][R2.64+0x8], R26 ;  /* 0x0000081a02007985 */ /* 0x0005e2000c101906 */
[----:B0-----:R-:W-:-:S02]  /*420f0*/  VIADD R24, R4, 0x80 ;  /* 0x0000008004187836 */ /* 0x001fc40000000000 */
[----:B-1----:R-:W-:Y:S01]  /*42100*/  IMAD.MOV.U32 R25, RZ, RZ, R5 ;  /* 0x000000ffff197224 */ /* 0x002fe200078e0005 */
[----:B------:R0:W-:Y:S02]  /*42110*/  ST.E desc[UR6][R2.64+0xc], R27 ;  /* 0x00000c1b02007985 */ /* 0x0001e4000c101906 */
[----:B------:R-:W-:Y:S02]  /*42120*/  R2UR UR10, R24 ;  /* 0x00000000180a72ca */ /* 0x000fe400000e0000 */
[----:B------:R1:W-:Y:S01]  /*42130*/  ST.E desc[UR6][R2.64+0x10], R28 ;  /* 0x0000101c02007985 */ /* 0x0003e2000c101906 */
[----:B------:R-:W-:-:S03]  /*42140*/  R2UR UR11, R25 ;  /* 0x00000000190b72ca */ /* 0x000fc600000e0000 */
        /* <DEDUP_REMOVED lines=124> */
[----:B------:R-:W4:Y:S04]  /*42910*/  LD.E R24, desc[UR6][R2.64] ;  /* 0x0000000602187980 */ /* 0x000f28000c101900 */
[----:B------:R-:W4:Y:S04]  /*42920*/  LD.E R25, desc[UR6][R2.64+0x4] ;  /* 0x0000040602197980 */ /* 0x000f28000c101900 */
[----:B--2---:R-:W2:Y:S04]  /*42930*/  LD.E R26, desc[UR6][R2.64+0x8] ;  /* 0x00000806021a7980 */ /* 0x004ea8000c101900 */
[----:B0-----:R-:W2:Y:S04]  /*42940*/  LD.E R27, desc[UR6][R2.64+0xc] ;  /* 0x00000c06021b7980 */ /* 0x001ea8000c101900 */
[----:B-1----:R-:W2:Y:S04]  /*42950*/  LD.E R28, desc[UR6][R2.64+0x10] ;  /* 0x00001006021c7980 */ /* 0x002ea8000c101900 */
[----:B---3--:R-:W2:Y:S04]  /*42960*/  LD.E R29, desc[UR6][R2.64+0x14] ;  /* 0x00001406021d7980 */ /* 0x008ea8000c101900 */
        /* <DEDUP_REMOVED lines=122> */
[----:B------:R-:W-:-:S02]  /*43110*/  IMAD.MOV.U32 R170, RZ, RZ, R213 ;  /* 0x000000ffffaa7224 */ /* 0x000fc400078e00d5 */
[----:B------:R-:W-:Y:S02]  /*43120*/  IMAD.MOV.U32 R171, RZ, RZ, R16 ;  /* 0x000000ffffab7224 */ /* 0x000fe400078e0010 */
[----:B------:R-:W-:Y:S01]  /*43130*/  IMAD.MOV.U32 R223, RZ, RZ, R170 ;  /* 0x000000ffffdf7224 */ /* 0x000fe200078e00aa */
[----:B------:R-:W-:Y:S01]  /*43140*/  F2FP.F16.F32.PACK_AB R170, R222, R221 ;  /* 0x000000dddeaa723e */ /* 0x000fe200000000ff */
[----:B------:R-:W-:Y:S01]  /*43150*/  IMAD.MOV.U32 R222, RZ, RZ, R171 ;  /* 0x000000ffffde7224 */ /* 0x000fe200078e00ab */
[----:B------:R-:W-:Y:S01]  /*43160*/  F2FP.F16.F32.PACK_AB R169, R220, R219 ;  /* 0x000000dbdca9723e */ /* 0x000fe200000000ff */
[----:B------:R0:W5:Y:S01]  /*43170*/  LDL.LU R16, [R1+0x4a0] ;  /* 0x0004a00001107983 */ /* 0x0001620000300800 */
[----:B------:R-:W-:-:S04]  /*43180*/  F2FP.F16.F32.PACK_AB R171, R205, R204 ;  /* 0x000000cccdab723e */ /* 0x000fc800000000ff */
[----:B--2---:R-:W-:-:S06]  /*43190*/  WARPGROUP.ARRIVE ;  /* 0x00000000000079c5 */ /* 0x004fcc0000000000 */
[----:B------:R-:W-:Y:S03]  /*431a0*/  HGMMA.64x256x16.F32 R24, R168, gdesc[UR8].tnspB, R24, gsb0 ;  /* 0x43e00008a8187df0 */ /* 0x000fe60008000818 */
[----:B------:R-:W-:Y:S02]  /*431b0*/  WARPGROUP.DEPBAR.LE gsb0, 0x0 ;  /* 0x00008000000079c5 */ /* 0x000fe40000010000 */
[----:B------:R1:W-:Y:S04]  /*431c0*/  ST.E desc[UR6][R2.64], R24 ;  /* 0x0000001802007985 */ /* 0x0003e8000c101906 */
[----:B------:R2:W-:Y:S04]  /*431d0*/  ST.E desc[UR6][R2.64+0x4], R25 ;  /* 0x0000041902007985 */ /* 0x0005e8000c101906 */
[----:B------:R3:W-:Y:S01]  /*431e0*/  ST.E desc[UR6][R2.64+0x8], R26 ;  /* 0x0000081a02007985 */ /* 0x0007e2000c101906 */
[----:B-1----:R-:W-:Y:S01]  /*431f0*/  VIADD R24, R4, 0x100 ;  /* 0x0000010004187836 */ /* 0x002fe20000000000 */
[----:B--2---:R-:W-:-:S02]  /*43200*/  MOV R25, R5 ;  /* 0x0000000500197202 */ /* 0x004fc40000000f00 */
[----:B------:R1:W-:Y:S02]  /*43210*/  ST.E desc[UR6][R2.64+0xc], R27 ;  /* 0x00000c1b02007985 */ /* 0x0003e4000c101906 */
[----:B------:R-:W-:Y:S02]  /*43220*/  R2UR UR10, R24 ;  /* 0x00000000180a72ca */ /* 0x000fe400000e0000 */
        /* <DEDUP_REMOVED lines=128> */
[----:B---3--:R-:W3:Y:S04]  /*43a30*/  LD.E R26, desc[UR6][R2.64+0x8] ;  /* 0x00000806021a7980 */ /* 0x008ee8000c101900 */
[----:B-1----:R-:W3:Y:S04]  /*43a40*/  LD.E R27, desc[UR6][R2.64+0xc] ;  /* 0x00000c06021b7980 */ /* 0x002ee8000c101900 */
[----:B--2---:R-:W3:Y:S04]  /*43a50*/  LD.E R28, desc[UR6][R2.64+0x10] ;  /* 0x00001006021c7980 */ /* 0x004ee8000c101900 */
[----:B----4-:R-:W3:Y:S04]  /*43a60*/  LD.E R29, desc[UR6][R2.64+0x14] ;  /* 0x00001406021d7980 */ /* 0x010ee8000c101900 */
        /* <DEDUP_REMOVED lines=122> */
[----:B------:R-:W-:-:S02]  /*44210*/  F2FP.F16.F32.PACK_AB R168, R8, R9 ;  /* 0x0000000908a8723e */ /* 0x000fc400000000ff */
[----:B------:R-:W-:Y:S02]  /*44220*/  F2FP.F16.F32.PACK_AB R170, R11, R12 ;  /* 0x0000000c0baa723e */ /* 0x000fe400000000ff */
[----:B------:R-:W-:Y:S02]  /*44230*/  F2FP.F16.F32.PACK_AB R169, R13, R0 ;  /* 0x000000000da9723e */ /* 0x000fe400000000ff */
[----:B------:R-:W-:-:S04]  /*44240*/  F2FP.F16.F32.PACK_AB R171, R14, R15 ;  /* 0x0000000f0eab723e */ /* 0x000fc800000000ff */
[----:B---3--:R-:W-:-:S06]  /*44250*/  WARPGROUP.ARRIVE ;  /* 0x00000000000079c5 */ /* 0x008fcc0000000000 */
[----:B------:R-:W-:Y:S03]  /*44260*/  HGMMA.64x256x16.F32 R24, R168, gdesc[UR8].tnspB, R24, gsb0 ;  /* 0x43e00008a8187df0 */ /* 0x000fe60008000818 */
[----:B------:R-:W-:Y:S02]  /*44270*/  WARPGROUP.DEPBAR.LE gsb0, 0x0 ;  /* 0x00008000000079c5 */ /* 0x000fe40000010000 */
        /* <DEDUP_REMOVED lines=129> */
[----:B0-----:R-:W4:Y:S04]  /*44a90*/  LD.E R24, desc[UR6][R2.64] ;  /* 0x0000000602187980 */ /* 0x001f28000c101900 */
[----:B-1----:R-:W4:Y:S04]  /*44aa0*/  LD.E R25, desc[UR6][R2.64+0x4] ;  /* 0x0000040602197980 */ /* 0x002f28000c101900 */
[----:B--2---:R-:W2:Y:S04]  /*44ab0*/  LD.E R26, desc[UR6][R2.64+0x8] ;  /* 0x00000806021a7980 */ /* 0x004ea8000c101900 */
        /* <DEDUP_REMOVED lines=132> */
[----:B------:R-:W-:-:S04]  /*45300*/  F2FP.F16.F32.PACK_AB R171, R198, R10 ;  /* 0x0000000ac6ab723e */ /* 0x000fc800000000ff */
[----:B--2---:R-:W-:-:S06]  /*45310*/  WARPGROUP.ARRIVE ;  /* 0x00000000000079c5 */ /* 0x004fcc0000000000 */
        /* <DEDUP_REMOVED lines=666> */
[----:B0-----:R-:W2:Y:S04]  /*47cc0*/  LD.E R86, desc[UR6][R2.64+0x1fc] ;  /* 0x0001fc0602567980 */ /* 0x001ea8000c101900 */
        /* <DEDUP_REMOVED lines=255> */
[----:B0-----:R-:W2:Y:S04]  /*48cc0*/  LDL.64 R6, [UR4+0x40] ;  /* 0x00004004ff067983 */ /* 0x001ea80008100a00 */
[----:B------:R-:W3:Y:S01]  /*48cd0*/  LDL.64 R4, [UR4] ;  /* 0x00000004ff047983 */ /* 0x000ee20008100a00 */
[----:B------:R-:W0:Y:S03]  /*48ce0*/  S2R R213, SR_TID.X ;  /* 0x0000000000d57919 */ /* 0x000e260000002100 */
[----:B--2---:R-:W2:Y:S04]  /*48cf0*/  LD.E R0, desc[UR6][R6.64] ;  /* 0x0000000606007980 */ /* 0x004ea8000c101900 */
[----:B---3--:R1:W5:Y:S01]  /*48d00*/  LD.E R4, desc[UR6][R4.64] ;  /* 0x0000000604047980 */ /* 0x008362000c101900 */
[----:B0-----:R-:W-:Y:S01]  /*48d10*/  SHF.R.U32.HI R213, RZ, 0x7, R213 ;  /* 0x00000007ffd57819 */ /* 0x001fe200000116d5 */
[----:B------:R-:W-:Y:S04]  /*48d20*/  BSSY B0, `(.L_x_4418) ;  /* 0x0000006000007945 */ /* 0x000fe80003800000 */
[----:B------:R-:W-:Y:S01]  /*48d30*/  VIADD R213, R213, 0x8 ;  /* 0x00000008d5d57836 */ /* 0x000fe20000000000 */
[----:B--2---:R-:W-:-:S04]  /*48d40*/  LOP3.LUT R0, R0, 0x1, RZ, 0xfc, !PT ;  /* 0x0000000100007812 */ /* 0x004fc800078efcff */
[----:B------:R-:W-:-:S13]  /*48d50*/  ISETP.NE.AND P0, PT, R0, 0x3, PT ;  /* 0x000000030000780c */ /* 0x000fda0003f05270 */
[----:B-1----:R-:W-:Y:S05]  /*48d60*/  @!P0 BRA `(.L_x_4419) ;  /* 0x0000000000048947 */ /* 0x002fea0003800000 */
[----:B------:R-:W-:Y:S01]  /*48d70*/  BPT.TRAP 0x1 ;  /* 0x000000040000795c */ /* 0x000fe20000300000 */
.L_x_4419:
[----:B------:R-:W-:Y:S05]  /*48d80*/  BSYNC B0 ;  /* 0x0000000000007941 */ /* 0x000fea0003800000 */
.L_x_4418:
[----:B------:R-:W2:Y:S04]  /*48d90*/  LD.E.64 R2, desc[UR6][R6.64+0x20] ;  /* 0x0000200606027980 */ /* 0x000ea8000c101b00 */
[----:B------:R-:W3:Y:S01]  /*48da0*/  LD.E R0, desc[UR6][R6.64+0xc] ;  /* 0x00000c0606007980 */ /* 0x000ee2000c101900 */
[----:B------:R-:W-:Y:S02]  /*48db0*/  MOV R5, 0xa4f0 ;  /* 0x0000a4f000057802 */ /* 0x000fe40000000f00 */
[----:B--2---:R-:W-:-:S03]  /*48dc0*/  MOV R3, R2 ;  /* 0x0000000200037202 */ /* 0x004fc60000000f00 */
[----:B------:R-:W-:Y:S02]  /*48dd0*/  IMAD.MOV.U32 R2, RZ, RZ, R5 ;  /* 0x000000ffff027224 */ /* 0x000fe400078e0005 */
[----:B-----5:R-:W-:-:S05]  /*48de0*/  IMAD R3, R4, 0x8, R3 ;  /* 0x0000000804037824 */ /* 0x020fca00078e0203 */
[----:B---3--:R-:W-:Y:S01]  /*48df0*/  PRMT R0, R0, 0x654, R3 ;  /* 0x0000065400007816 */ /* 0x008fe20000000003 */
[----:B------:R-:W-:-:S03]  /*48e00*/  IMAD.MOV.U32 R3, RZ, RZ, 0x0 ;  /* 0x00000000ff037424 */ /* 0x000fc600078e00ff */
[----:B------:R0:W-:Y:S02]  /*48e10*/  SYNCS.ARRIVE.TRANS64.RED.A1T0 RZ, [R0+URZ], RZ ;  /* 0x000000ff00ff79a7 */ /* 0x0001e4000810043f */
[----:B0-----:R-:W-:Y:S05]  /*48e20*/  RET.REL.NODEC R2 `(_ZN7cutlass13device_kernelIN5flash11enable_sm90INS1_16FlashAttnFwdSm90INS1_25CollectiveMainloopFwdSm90ILi2EN4cute5tupleIJNS5_1CILi1EEES8_S8_EEENS6_IJNS7_ILi128EEENS7_ILi96EEENS7_ILi64EEEEEELi256ENS_6half_tEfNS_4arch4Sm90ELb0ELb1ELb1ELb1ELb1ELb1ELb1ELb1ELb0ELb1ELb0ELb0EEENS1_21CollectiveEpilogueFwdINS6_IJSA_NS7_ILi256EEESB_EEES9_SE_SG_Li256ELb1ELb1ELb0ELb0EEENS1_36VarlenDynamicPersistentTileSchedulerILi128ELi96ELi256ELi128ELb0ELb1ELb1ELb1ELb0ELb1EEEEEEEEEvNT_6ParamsE) ;  /* 0xfffffb7002747950 */ /* 0x001fea0003c3ffff */
.L_x_4392:
[----:B0-----:R0:W1:Y:S02]  /*48e30*/  SYNCS.PHASECHK.TRANS64.TRYWAIT P0, [R8+URZ], R9 ;  /* 0x00000009080075a7 */ /* 0x001064000800017f */
[----:B-1----:R-:W-:Y:S05]  /*48e40*/  @!P0 NANOSLEEP.SYNCS 0x989680 ;  /* 0x009896800000895d */ /* 0x002fea0003900000 */
[----:B------:R-:W1:Y:S02]  /*48e50*/  @!P0 SYNCS.PHASECHK.TRANS64 P0, [R8+URZ], R9 ;  /* 0x00000009080085a7 */ /* 0x000e64000800007f */
[----:B-1----:R-:W-:Y:S05]  /*48e60*/  @!P0 BRA `(.L_x_4392) ;  /* 0xfffffffc00f08947 */ /* 0x002fea000383ffff */
[----:B------:R-:W-:Y:S05]  /*48e70*/  BRA `(.L_x_4391) ;  /* 0xffffff4400407947 */ /* 0x000fea000383ffff */
.L_x_4394:
[----:B0-----:R0:W1:Y:S02]  /*48e80*/  SYNCS.PHASECHK.TRANS64.TRYWAIT P0, [R4+URZ+0x32410], R9 ;  /* 0x03241009040075a7 */ /* 0x001064000800017f */
[----:B-1----:R-:W-:Y:S05]  /*48e90*/  @!P0 NANOSLEEP.SYNCS 0x989680 ;  /* 0x009896800000895d */ /* 0x002fea0003900000 */
[----:B------:R-:W1:Y:S02]  /*48ea0*/  @!P0 SYNCS.PHASECHK.TRANS64 P0, [R4+URZ+0x32410], R9 ;  /* 0x03241009040085a7 */ /* 0x000e64000800007f */
[----:B-1----:R-:W-:Y:S05]  /*48eb0*/  @!P0 BRA `(.L_x_4394) ;  /* 0xfffffffc00f08947 */ /* 0x002fea000383ffff */
[----:B------:R-:W-:Y:S05]  /*48ec0*/  BRA `(.L_x_4420) ;  /* 0xffffff4800347947 */ /* 0x000fea000383ffff */
.L_x_4401:
[----:B0-----:R0:W1:Y:S02]  /*48ed0*/  SYNCS.PHASECHK.TRANS64.TRYWAIT P0, [R8+URZ], R9 ;  /* 0x00000009080075a7 */ /* 0x001064000800017f */
[----:B-1----:R-:W-:Y:S05]  /*48ee0*/  @!P0 NANOSLEEP.SYNCS 0x989680 ;  /* 0x009896800000895d */ /* 0x002fea0003900000 */
[----:B------:R-:W1:Y:S02]  /*48ef0*/  @!P0 SYNCS.PHASECHK.TRANS64 P0, [R8+URZ], R9 ;  /* 0x00000009080085a7 */ /* 0x000e64000800007f */
[----:B-1----:R-:W-:Y:S05]  /*48f00*/  @!P0 BRA `(.L_x_4401) ;  /* 0xfffffffc00f08947 */ /* 0x002fea000383ffff */
[----:B------:R-:W-:Y:S05]  /*48f10*/  BRA `(.L_x_4400) ;  /* 0xffffff4800a87947 */ /* 0x000fea000383ffff */
.L_x_4421:
        /* <DEDUP_REMOVED lines=14> */
.L_x_6461:


//--------------------- .text._ZN7cutlass13device_kernelIN5flash11enable_sm90INS1_16FlashAttnFwdSm90INS1_25CollectiveMainloopFwdSm90ILi2EN4cute5tupleIJNS5_1CILi1EEES8_S8_EEENS6_IJNS7_ILi128EEENS7_ILi96EEENS7_ILi64EEEEEELi256ENS_6half_tEfNS_4arch4Sm90ELb1ELb0ELb1ELb0ELb1ELb0ELb0ELb1ELb0ELb1ELb0ELb0EEENS1_21CollectiveEpilogueFwdINS6_IJSA_NS7_ILi256EEESB_EEES9_SE_SG_Li256ELb0ELb1ELb0ELb0EEENS1_30DynamicPersistentTileSchedulerILi256ELi128ELb0ELb1ELb1EEEEEEEEEvNT_6ParamsE --------------------------
	.section	.text._ZN7cutlass13device_kernelIN5flash11enable_sm90INS1_16FlashAttnFwdSm90INS1_25CollectiveMainloopFwdSm90ILi2EN4cute5tupleIJNS5_1CILi1EEES8_S8_EEENS6_IJNS7_ILi128EEENS7_ILi96EEENS7_ILi64EEEEEELi256ENS_6half_tEfNS_4arch4Sm90ELb1ELb0ELb1ELb0ELb1ELb0ELb0ELb1ELb0ELb1ELb0ELb0EEENS1_21CollectiveEpilogueFwdINS6_IJSA_NS7_ILi256EEESB_EEES9_SE_SG_Li256ELb0ELb1ELb0ELb0EEENS1_30DynamicPersistentTileSchedulerILi256ELi128ELb0ELb1ELb1EEEEEEEEEvNT_6ParamsE,"ax",@progbits
	.align	128
.text._ZN7cutlass13device_kernelIN5flash11enable_sm90INS1_16FlashAttnFwdSm90INS1_25CollectiveMainloopFwdSm90ILi2EN4cute5tupleIJNS5_1CILi1EEES8_S8_EEENS6_IJNS7_ILi128EEENS7_ILi96EEENS7_ILi64EEEEEELi256ENS_6half_tEfNS_4arch4Sm90ELb1ELb0ELb1ELb0ELb1ELb0ELb0ELb1ELb0ELb1ELb0ELb0EEENS1_21CollectiveEpilogueFwdINS6_IJSA_NS7_ILi256EEESB_EEES9_SE_SG_Li256ELb0ELb1ELb0ELb0EEENS1_30DynamicPersistentTileSchedulerILi256ELi128ELb0ELb1ELb1EEEEEEEEEvNT_6ParamsE:
        .type           _ZN7cutlass13device_kernelIN5flash11enable_sm90INS1_16FlashAttnFwdSm90INS1_25CollectiveMainloopFwdSm90ILi2EN4cute5tupleIJNS5_1CILi1EEES8_S8_EEENS6_IJNS7_ILi128EEENS7_ILi96EEENS7_ILi64EEEEEELi256ENS_6half_tEfNS_4arch4Sm90ELb1ELb0ELb1ELb0ELb1ELb0ELb0ELb1ELb0ELb1ELb0ELb0EEENS1_21CollectiveEpilogueFwdINS6_IJSA_NS7_ILi256EEESB_EEES9_SE_SG_Li256ELb0ELb1ELb0ELb0EEENS1_30DynamicPersistentTileSchedulerILi256ELi128ELb0ELb1ELb1EEEEEEEEEvNT_6ParamsE,@function
        .size           _ZN7cutlass13device_kernelIN5flash11enable_sm90INS1_16FlashAttnFwdSm90INS1_25CollectiveMainloopFwdSm90ILi2EN4cute5tupleIJNS5_1CILi1EEES8_S8_EEENS6_IJNS7_ILi128EEENS7_ILi96EEENS7_ILi64EEEEEELi256ENS_6half_tEfNS_4arch4Sm90ELb1ELb0ELb1ELb0ELb1ELb0ELb0ELb1ELb0ELb1ELb0ELb0EEENS1_21CollectiveEpilogueFwdINS6_IJSA_NS7_ILi256EEESB_EEES9_SE_SG_Li256ELb0ELb1ELb0ELb0EEENS1_30DynamicPersistentTileSchedulerILi256ELi128ELb0ELb1ELb1EEEEEEEEEvNT_6ParamsE,(.L_x_6463 - _ZN7cutlass13device_kernelIN5flash11enable_sm90INS1_16FlashAttnFwdSm90INS1_25CollectiveMainloopFwdSm90ILi2EN4cute5tupleIJNS5_1CILi1EEES8_S8_EEENS6_IJNS7_ILi128EEENS7_ILi96EEENS7_ILi64EEEEEELi256ENS_6half_tEfNS_4arch4Sm90ELb1ELb0ELb1ELb0ELb1ELb0ELb0ELb1ELb0ELb1ELb0ELb0EEENS1_21CollectiveEpilogueFwdINS6_IJSA_NS7_ILi256EEESB_EEES9_SE_SG_Li256ELb0ELb1ELb0ELb0EEENS1_30DynamicPersistentTileSchedulerILi256ELi128ELb0ELb1ELb1EEEEEEEEEvNT_6ParamsE)
        .other          _ZN7cutlass13device_kernelIN5flash11enable_sm90INS1_16FlashAttnFwdSm90INS1_25CollectiveMainloopFwdSm90ILi2EN4cute5tupleIJNS5_1CILi1EEES8_S8_EEENS6_IJNS7_ILi128EEENS7_ILi96EEENS7_ILi64EEEEEELi256ENS_6half_tEfNS_4arch4Sm90ELb1ELb0ELb1ELb0ELb1ELb0ELb0ELb1ELb0ELb1ELb0ELb0EEENS1_21CollectiveEpilogueFwdINS6_IJSA_NS7_ILi256EEESB_EEES9_SE_SG_Li256ELb0ELb1ELb0ELb0EEENS1_30DynamicPersistentTileSchedulerILi256ELi128ELb0ELb1ELb1EEEEEEEEEvNT_6ParamsE,@"STO_CUDA_ENTRY STV_DEFAULT"
_ZN7cutlass13device_kernelIN5flash11enable_sm90INS1_16FlashAttnFwdSm90INS1_25CollectiveMainloopFwdSm90ILi2EN4cute5tupleIJNS5_1CILi1EEES8_S8_EEENS6_IJNS7_ILi128EEENS7_ILi96EEENS7_ILi64EEEEEELi256ENS_6half_tEfNS_4arch4Sm90ELb1ELb0ELb1ELb0ELb1ELb0ELb0ELb1ELb0ELb1ELb0ELb0EEENS1_21CollectiveEpilogueFwdINS6_IJSA_NS7_ILi256EEESB_EEES9_SE_SG_Li256ELb0ELb1ELb0ELb0EEENS1_30DynamicPersistentTileSchedulerILi256ELi128ELb0ELb1ELb1EEEEEEEEEvNT_6ParamsE:
        /* <DEDUP_REMOVED lines=45> */
.L_x_4422:
        /* <DEDUP_REMOVED lines=22> */
.L_x_4423:
        /* <DEDUP_REMOVED lines=18> */
.L_x_4424:
        /* <DEDUP_REMOVED lines=22> */
.L_x_4425:
        /* <DEDUP_REMOVED lines=23> */
.L_x_4426:
        /* <DEDUP_REMOVED lines=8> */
.L_x_4428:
[----:B------:R-:W-:-:S08]  /*08a0*/  NOP ;  /* 0x0000000000007918 */ /* 0x000fd00000000000 */
[----:B------:R-:W0:Y:S02]  /*08b0*/  USETMAXREG.TRY_ALLOC.CTAPOOL UP0, 0xe8 ;  /* 0x000000e8000079c8 */ /* 0x000e240008000600 */
[----:B0-----:R-:W-:-:S13]  /*08c0*/  PLOP3.LUT P0, PT, PT, PT, UP0, 0x80, 0x0 ;  /* 0x000000000000781c */ /* 0x001fda0003f0f008 */
[----:B------:R-:W-:Y:S05]  /*08d0*/  @!P0 BRA `(.L_x_4428) ;  /* 0xfffffffc00f08947 */ /* 0x000fea000383ffff */
[----:B------:R-:W0:Y:S01]  /*08e0*/  S2R R0, SR_TID.X ;  /* 0x0000000000007919 */ /* 0x000e220000002100 */
[----:B------:R-:W1:Y:S08]  /*08f0*/  S2UR UR4, SR_CTAID.X ;  /* 0x00000000000479c3 */ /* 0x000e700000002500 */
[----:B------:R-:W-:Y:S08]  /*0900*/  BAR.ARV 0x4, 0x180 ;  /* 0x0106000000007b1d */ /* 0x000ff00000002000 */
[----:B------:R-:W-:Y:S06]  /*0910*/  BAR.ARV 0x8, 0x180 ;  /* 0x0206000000007b1d */ /* 0x000fec0000002000 */
[----:B0-----:R-:W-:-:S04]  /*0920*/  SHF.R.U32.HI R0, RZ, 0x7, R0 ;  /* 0x00000007ff007819 */ /* 0x001fc80000011600 */
[----:B------:R-:W-:Y:S02]  /*0930*/  ISETP.NE.AND P0, PT, R0, 0x1, PT ;  /* 0x000000010000780c */ /* 0x000fe40003f05270 */
[----:B------:R-:W1:Y:S11]  /*0940*/  LDC R0, c[0x0][0xc38] ;  /* 0x00030e00ff007b82 */ /* 0x000e760000000800 */
[----:B------:R-:W-:Y:S06]  /*0950*/  @!P0 BAR.ARV 0x9, 0x100 ;  /* 0x0244000000008b1d */ /* 0x000fec0000002000 */
[----:B-1----:R-:W-:-:S13]  /*0960*/  ISETP.LE.AND P0, PT, R0, UR4, PT ;  /* 0x0000000400007c0c */ /* 0x002fda000bf03270 */
[----:B------:R-:W-:Y:S05]  /*0970*/  @P0 EXIT ;  /* 0x000000000000094d */ /* 0x000fea0003800000 */
[----:B------:R-:W0:Y:S01]  /*0980*/  S2R R2, SR_TID.X ;  /* 0x0000000000027919 */ /* 0x000e220000002100 */
[----:B------:R-:W-:Y:S01]  /*0990*/  ULOP3.LUT UR44, UR45, 0x1, URZ, 0xfc, !UPT ;  /* 0x000000012d2c7892 */ /* 0x000fe2000f8efc3f */
[----:B------:R-:W-:Y:S01]  /*09a0*/  UMOV UR38, URZ ;  /* 0x0000003f00267c82 */ /* 0x000fe20008000000 */
[----:B------:R-:W-:Y:S01]  /*09b0*/  UMOV UR37, URZ ;  /* 0x0000003f00257c82 */ /* 0x000fe20008000000 */
[----:B------:R-:W-:Y:S01]  /*09c0*/  UMOV UR36, URZ ;  /* 0x0000003f00247c82 */ /* 0x000fe20008000000 */
[----:B0-----:R-:W-:-:S05]  /*09d0*/  VIADD R214, R2, 0xffffff80 ;  /* 0xffffff8002d67836 */ /* 0x001fca0000000000 */
[----:B------:R-:W-:-:S04]  /*09e0*/  SHF.R.S32.HI R3, RZ, 0x1f, R214 ;  /* 0x0000001fff037819 */ /* 0x000fc800000114d6 */
[CC--:B------:R-:W-:Y:S02]  /*09f0*/  LEA.HI R0, R3.reuse, R214.reuse, RZ, 0x7 ;  /* 0x000000d603007211 */ /* 0x0c0fe400078f38ff */
[CC--:B------:R-:W-:Y:S02]  /*0a00*/  LEA.HI R2, R3.reuse, R214.reuse, RZ, 0x4 ;  /* 0x000000d603027211 */ /* 0x0c0fe400078f20ff */
[----:B------:R-:W-:Y:S02]  /*0a10*/  LOP3.LUT R5, R0, 0xffffff80, RZ, 0xc0, !PT ;  /* 0xffffff8000057812 */ /* 0x000fe400078ec0ff */
[----:B------:R-:W-:Y:S02]  /*0a20*/  SHF.R.S32.HI R7, RZ, 0x4, R2 ;  /* 0x00000004ff077819 */ /* 0x000fe40000011402 */
[----:B------:R-:W-:Y:S01]  /*0a30*/  LEA.HI R4, R3, R214, RZ, 0x5 ;  /* 0x000000d603047211 */ /* 0x000fe200078f28ff */
[----:B------:R-:W-:Y:S01]  /*0a40*/  IMAD.IADD R206, R214, 0x1, -R5 ;  /* 0x00000001d6ce7824 */ /* 0x000fe200078e0a05 */
[----:B------:R-:W-:-:S02]  /*0a50*/  LOP3.LUT R5, R2, 0x3fffff0, RZ, 0xc0, !PT ;  /* 0x03fffff002057812 */ /* 0x000fc400078ec0ff */
[----:B------:R-:W-:Y:S01]  /*0a60*/  LEA.HI R2, R2, R7, RZ, 0x1 ;  /* 0x0000000702027211 */ /* 0x000fe200078f08ff */
[----:B------:R-:W-:Y:S01]  /*0a70*/  IMAD.SHL.U32 R4, R4, 0x20, RZ ;  /* 0x0000002004047824 */ /* 0x000fe200078e00ff */
[----:B------:R-:W-:Y:S02]  /*0a80*/  SHF.R.S32.HI R9, RZ, 0x1f, R206 ;  /* 0x0000001fff097819 */ /* 0x000fe400000114ce */
[----:B------:R-:W-:Y:S02]  /*0a90*/  LOP3.LUT R2, R2, 0x1ffffffe, RZ, 0xc0, !PT ;  /* 0x1ffffffe02027812 */ /* 0x000fe400078ec0ff */
[----:B------:R-:W-:Y:S02]  /*0aa0*/  LEA.HI R6, R9, R206, RZ, 0x2 ;  /* 0x000000ce09067211 */ /* 0x000fe400078f10ff */
[----:B------:R-:W-:Y:S01]  /*0ab0*/  LEA.HI R10, R3, R214, RZ, 0x2 ;  /* 0x000000d6030a7211 */ /* 0x000fe200078f10ff */
[----:B------:R-:W-:Y:S01]  /*0ac0*/  IMAD.IADD R2, R7, 0x1, -R2 ;  /* 0x0000000107027824 */ /* 0x000fe200078e0a02 */
[----:B------:R-:W-:-:S02]  /*0ad0*/  SHF.R.S32.HI R8, RZ, 0x2, R6 ;  /* 0x00000002ff087819 */ /* 0x000fc40000011406 */
[----:B------:R-:W-:Y:S02]  /*0ae0*/  SHF.R.S32.HI R11, RZ, 0x1f, R6 ;  /* 0x0000001fff0b7819 */ /* 0x000fe40000011406 */
[----:B------:R-:W-:Y:S02]  /*0af0*/  LOP3.LUT R7, R10, 0xfffffffc, RZ, 0xc0, !PT ;  /* 0xfffffffc0a077812 */ /* 0x000fe400078ec0ff */
[----:B------:R-:W-:Y:S02]  /*0b00*/  LEA.HI R11, R11, R8, RZ, 0x3 ;  /* 0x000000080b0b7211 */ /* 0x000fe400078f18ff */
[----:B------:R-:W-:Y:S01]  /*0b10*/  SHF.R.S32.HI R207, RZ, 0x7, R0 ;  /* 0x00000007ffcf7819 */ /* 0x000fe20000011400 */
[----:B------:R-:W-:Y:S01]  /*0b20*/  IMAD.IADD R7, R214, 0x1, -R7 ;  /* 0x00000001d6077824 */ /* 0x000fe200078e0a07 */
[----:B------:R-:W-:Y:S02]  /*0b30*/  LEA.HI R3, R3, R214, RZ, 0x3 ;  /* 0x000000d603037211 */ /* 0x000fe400078f18ff */
[----:B------:R-:W-:-:S02]  /*0b40*/  LOP3.LUT R4, R4, 0xfffffc00, RZ, 0xc0, !PT ;  /* 0xfffffc0004047812 */ /* 0x000fc400078ec0ff */
[----:B------:R-:W-:Y:S02]  /*0b50*/  IADD3 R5, R214, -R5, RZ ;  /* 0x80000005d6057210 */ /* 0x000fe40007ffe0ff */
[----:B------:R-:W-:Y:S02]  /*0b60*/  LOP3.LUT R11, R11, 0xfffffff8, RZ, 0xc0, !PT ;  /* 0xfffffff80b0b7812 */ /* 0x000fe400078ec0ff */
[----:B------:R-:W-:Y:S01]  /*0b70*/  LEA.HI R0, R0, R207, RZ, 0x1 ;  /* 0x000000cf00007211 */ /* 0x000fe200078f08ff */
[----:B------:R-:W-:Y:S01]  /*0b80*/  IMAD R5, R5, 0x40, R4 ;  /* 0x0000004005057824 */ /* 0x000fe200078e0204 */
[----:B------:R-:W-:Y:S01]  /*0b90*/  LOP3.LUT R23, R3, 0xfffffff8, RZ, 0xc0, !PT ;  /* 0xfffffff803177812 */ /* 0x000fe200078ec0ff */
[----:B------:R-:W-:Y:S01]  /*0ba0*/  IMAD.IADD R8, R8, 0x1, -R11 ;  /* 0x0000000108087824 */ /* 0x000fe200078e0a0b */
[----:B------:R-:W-:Y:S01]  /*0bb0*/  LEA.HI R9, R9, R206, RZ, 0x5 ;  /* 0x000000ce09097211 */ /* 0x000fe200078f28ff */
[----:B------:R-:W-:Y:S01]  /*0bc0*/  IMAD R209, R2, 0x8, R5 ;  /* 0x0000000802d17824 */ /* 0x000fe200078e0205 */
[----:B------:R-:W-:Y:S01]  /*0bd0*/  LOP3.LUT R0, R0, 0x3fffffe, RZ, 0xc0, !PT ;  /* 0x03fffffe00007812 */ /* 0x000fe200078ec0ff */
[----:B------:R-:W-:Y:S01]  /*0be0*/  IMAD.IADD R23, R214, 0x1, -R23 ;  /* 0x00000001d6177824 */ /* 0x000fe200078e0a17 */
[----:B------:R-:W-:-:S02]  /*0bf0*/  SHF.R.S32.HI R9, RZ, 0x5, R9 ;  /* 0x00000005ff097819 */ /* 0x000fc40000011409 */
[----:B------:R-:W-:Y:S01]  /*0c00*/  LEA.HI R4, R7, R7, RZ, 0x1 ;  /* 0x0000000707047211 */ /* 0x000fe200078f08ff */
[----:B------:R-:W-:Y:S01]  /*0c10*/  IMAD.IADD R0, R207, 0x1, -R0 ;  /* 0x00000001cf007824 */ /* 0x000fe200078e0a00 */
[----:B------:R-:W-:Y:S01]  /*0c20*/  LEA R9, R9, R8, 0x4 ;  /* 0x0000000809097211 */ /* 0x000fe200078e20ff */
[----:B------:R-:W-:Y:S01]  /*0c30*/  IMAD.SHL.U32 R2, R23, 0x8, RZ ;  /* 0x0000000817027824 */ /* 0x000fe200078e00ff */
[----:B------:R-:W-:Y:S02]  /*0c40*/  LOP3.LUT R4, R4, 0x1ffffffe, RZ, 0xc0, !PT ;  /* 0x1ffffffe04047812 */ /* 0x000fe400078ec0ff */
[----:B------:R-:W-:Y:S01]  /*0c50*/  LEA R208, R0, R9, 0x6 ;  /* 0x0000000900d07211 */ /* 0x000fe200078e30ff */
[----:B------:R-:W-:Y:S01]  /*0c60*/  VIADD R19, R2, 0x40 ;  /* 0x0000004002137836 */ /* 0x000fe20000000000 */
[----:B------:R-:W-:Y:S01]  /*0c70*/  LOP3.LUT R17, R6, 0x7ffffffc, RZ, 0xc0, !PT ;  /* 0x7ffffffc06117812 */ /* 0x000fe200078ec0ff */
[C---:B------:R-:W-:Y:S01]  /*0c80*/  VIADD R18, R2.reuse, 0x80 ;  /* 0x0000008002127836 */ /* 0x040fe20000000000 */
[----:B------:R-:W-:Y:S01]  /*0c90*/  SHF.R.S32.HI R205, RZ, 0x3, R3 ;  /* 0x00000003ffcd7819 */ /* 0x000fe20000011403 */
[----:B------:R-:W-:Y:S01]  /*0ca0*/  VIADD R22, R2, 0xc0 ;  /* 0x000000c002167836 */ /* 0x000fe20000000000 */
[----:B------:R-:W-:Y:S01]  /*0cb0*/  SHF.R.S32.HI R213, RZ, 0x1f, R2 ;  /* 0x0000001fffd57819 */ /* 0x000fe20000011402 */
[----:B------:R-:W-:Y:S01]  /*0cc0*/  IMAD.IADD R7, R7, 0x1, -R4 ;  /* 0x0000000107077824 */ /* 0x000fe200078e0a04 */
[----:B------:R-:W-:-:S02]  /*0cd0*/  SHF.R.S32.HI R212, RZ, 0x1f, R19 ;  /* 0x0000001fffd47819 */ /* 0x000fc40000011413 */
[----:B------:R-:W-:Y:S01]  /*0ce0*/  SHF.R.S32.HI R211, RZ, 0x1f, R18 ;  /* 0x0000001fffd37819 */ /* 0x000fe20000011412 */
[----:B------:R-:W-:Y:S01]  /*0cf0*/  IMAD R16, R7, 0x8, R208 ;  /* 0x0000000807107824 */ /* 0x000fe200078e02d0 */
[----:B------:R-:W-:Y:S02]  /*0d00*/  SHF.R.S32.HI R210, RZ, 0x1f, R22 ;  /* 0x0000001fffd27819 */ /* 0x000fe40000011416 */
[----:B------:R-:W-:-:S07]  /*0d10*/  IADD3 R17, R206, -R17, RZ ;  /* 0x80000011ce117210 */ /* 0x000fce0007ffe0ff */
.L_x_4485:
        /* <DEDUP_REMOVED lines=21> */
.L_x_4429:
[----:B------:R-:W-:Y:S01]  /*0e70*/  ULDC UR8, c[0x0][0xc54] ;  /* 0x0003150000087ab9 */ /* 0x000fe20000000800 */
[----:B------:R-:W-:Y:S01]  /*0e80*/  UMOV UR4, UR9 ;  /* 0x0000000900047c82 */ /* 0x000fe20008000000 */
[----:B------:R-:W-:-:S11]  /*0e90*/  UISETP.NE.AND UP0, UPT, UR8, 0x1, UPT ;  /* 0x000000010800788c */ /* 0x000fd6000bf05270 */
[----:B------:R-:W-:Y:S02]  /*0ea0*/  @UP0 ULDC.64 UR10, c[0x0][0xc58] ;  /* 0x00031600000a0ab9 */ /* 0x000fe40000000a00 */
[----:B------:R-:W-:-:S04]  /*0eb0*/  UIMAD.WIDE.U32 UR6, UR9, UR10, URZ ;  /* 0x0000000a090672a5 */ /* 0x000fc8000f8e003f */
[----:B------:R-:W-:-:S04]  /*0ec0*/  @UP0 USHF.R.U32.HI UR4, URZ, UR11, UR7 ;  /* 0x0000000b3f040299 */ /* 0x000fc80008011607 */
[----:B------:R-:W-:-:S12]  /*0ed0*/  UIMAD UR6, UR4, UR8, URZ ;  /* 0x00000008040672a4 */ /* 0x000fd8000f8e023f */
.L_x_4430:
[----:B------:R-:W-:Y:S01]  /*0ee0*/  ULOP3.LUT UR4, URZ, UR4, URZ, 0x33, !UPT ;  /* 0x000000043f047292 */ /* 0x000fe2000f8e333f */
[----:B------:R-:W-:Y:S01]  /*0ef0*/  PLOP3.LUT P0, PT, PT, PT, PT, 0x80, 0x0 ;  /* 0x000000000000781c */ /* 0x000fe20003f0f070 */
[----:B------:R-:W-:Y:S01]  /*0f00*/  UIADD3 UR10, UR9, -UR6, URZ ;  /* 0x80000006090a7290 */ /* 0x000fe2000fffe03f */
[----:B------:R-:W-:Y:S01]  /*0f10*/  IMAD.MOV.U32 R3, RZ, RZ, RZ ;  /* 0x000000ffff037224 */ /* 0x000fe200078e00ff */
[----:B------:R-:W-:Y:S01]  /*0f20*/  ULDC UR7, c[0x0][0x448] ;  /* 0x0001120000077ab9 */ /* 0x000fe20000000800 */
[----:B------:R-:W-:Y:S01]  /*0f30*/  ULDC UR6, c[0x0][0xc3c] ;  /* 0x00030f0000067ab9 */ /* 0x000fe20000000800 */
[----:B------:R-:W-:Y:S01]  /*0f40*/  UISETP.NE.AND UP2, UPT, UR7, 0x1, UPT ;  /* 0x000000010700788c */ /* 0x000fe2000bf45270 */
[----:B------:R-:W-:Y:S01]  /*0f50*/  IMAD.MOV.U32 R4, RZ, RZ, RZ ;  /* 0x000000ffff047224 */ /* 0x000fe200078e00ff */
[----:B------:R-:W-:Y:S01]  /*0f60*/  UIADD3 UR4, UR4, UR6, URZ ;  /* 0x0000000604047290 */ /* 0x000fe2000fffe03f */
[----:B------:R-:W-:Y:S01]  /*0f70*/  IMAD.MOV.U32 R0, RZ, RZ, RZ ;  /* 0x000000ffff007224 */ /* 0x000fe200078e00ff */
[----:B------:R-:W-:Y:S01]  /*0f80*/  ULDC.64 UR12, c[0x0][0x418] ;  /* 0x00010600000c7ab9 */ /* 0x000fe20000000a00 */
[----:B------:R-:W-:Y:S01]  /*0f90*/  ULDC UR42, c[0x0][0x424] ;  /* 0x00010900002a7ab9 */ /* 0x000fe20000000800 */
[----:B------:R-:W-:Y:S01]  /*0fa0*/  UISETP.NE.U32.AND UP0, UPT, UR12, URZ, UPT ;  /* 0x0000003f0c00728c */ /* 0x000fe2000bf05070 */
[----:B------:R-:W-:Y:S01]  /*0fb0*/  CS2R R174, SRZ ;  /* 0x0000000000ae7805 */ /* 0x000fe2000001ff00 */
[----:B------:R-:W-:Y:S01]  /*0fc0*/  USHF.L.U32 UR43, UR4, 0x7, URZ ;  /* 0x00000007042b7899 */ /* 0x000fe2000800063f */
[----:B------:R-:W-:Y:S01]  /*0fd0*/  CS2R R148, SRZ ;  /* 0x0000000000947805 */ /* 0x000fe2000001ff00 */
[----:B------:R-:W-:Y:S01]  /*0fe0*/  UISETP.NE.AND.EX UP0, UPT, UR13, URZ, UPT, UP0 ;  /* 0x0000003f0d00728c */ /* 0x000fe2000bf05300 */
[----:B------:R-:W-:Y:S01]  /*0ff0*/  CS2R R172, SRZ ;  /* 0x0000000000ac7805 */ /* 0x000fe2000001ff00 */
[----:B------:R-:W-:Y:S01]  /*1000*/  UIADD3 UR4, UR43, 0x7f, URZ ;  /* 0x0000007f2b047890 */ /* 0x000fe2000fffe03f */
[----:B------:R-:W-:Y:S01]  /*1010*/  CS2R R144, SRZ ;  /* 0x0000000000907805 */ /* 0x000fe2000001ff00 */
[----:B------:R-:W-:Y:S01]  /*1020*/  ULDC UR8, c[0x0][0x288] ;  /* 0x0000a20000087ab9 */ /* 0x000fe20000000800 */
[----:B------:R-:W-:Y:S01]  /*1030*/  @UP2 ULDC UR6, c[0x0][0x44c] ;  /* 0x0001130000062ab9 */ /* 0x000fe20000000800 */
[----:B------:R-:W-:Y:S01]  /*1040*/  UIADD3 UR8, -UR8, 0x60, URZ ;  /* 0x0000006008087890 */ /* 0x000fe2000fffe13f */
[----:B------:R-:W-:Y:S01]  /*1050*/  CS2R R170, SRZ ;  /* 0x0000000000aa7805 */ /* 0x000fe2000001ff00 */
[----:B------:R-:W-:Y:S01]  /*1060*/  UIMAD.WIDE.U32 UR6, UR4, UR6, URZ ;  /* 0x00000006040672a5 */ /* 0x000fe2000f8e003f */
[----:B------:R-:W-:Y:S01]  /*1070*/  CS2R R140, SRZ ;  /* 0x00000000008c7805 */ /* 0x000fe2000001ff00 */
[----:B------:R-:W-:Y:S01]  /*1080*/  USEL UR42, UR42, 0x1, UP0 ;  /* 0x000000012a2a7887 */ /* 0x000fe20008000000 */
[----:B------:R-:W-:Y:S01]  /*1090*/  CS2R R128, SRZ ;  /* 0x0000000000807805 */ /* 0x000fe2000001ff00 */
[----:B------:R-:W-:Y:S01]  /*10a0*/  ULDC UR9, c[0x0][0x2f0] ;  /* 0x0000bc0000097ab9 */ /* 0x000fe20000000800 */
[----:B------:R-:W-:Y:S01]  /*10b0*/  @UP2 ULDC UR12, c[0x0][0x450] ;  /* 0x00011400000c2ab9 */ /* 0x000fe20000000800 */
[----:B------:R-:W-:Y:S01]  /*10c0*/  UIMAD UR8, UR42, UR9, UR8 ;  /* 0x000000092a0872a4 */ /* 0x000fe2000f8e0208 */
[----:B------:R-:W-:Y:S01]  /*10d0*/  CS2R R108, SRZ ;  /* 0x00000000006c7805 */ /* 0x000fe2000001ff00 */
[----:B------:R-:W-:Y:S01]  /*10e0*/  @UP2 USHF.R.U32.HI UR4, URZ, UR12, UR7 ;  /* 0x0000000c3f042299 */ /* 0x000fe20008011607 */
[----:B------:R-:W-:Y:S01]  /*10f0*/  CS2R R136, SRZ ;  /* 0x0000000000887805 */ /* 0x000fe2000001ff00 */
[----:B------:R-:W-:Y:S01]  /*1100*/  UIMAD UR6, UR42, UR9, 0x5f ;  /* 0x0000005f2a0674a4 */ /* 0x000fe2000f8e0209 */
[----:B------:R-:W-:Y:S01]  /*1110*/  CS2R R104, SRZ ;  /* 0x0000000000687805 */ /* 0x000fe2000001ff00 */
[----:B------:R-:W-:Y:S01]  /*1120*/  UIADD3 UR8, UR8, UR4, URZ ;  /* 0x0000000408087290 */ /* 0x000fe2000fffe03f */
[----:B------:R-:W-:Y:S01]  /*1130*/  CS2R R100, SRZ ;  /* 0x0000000000647805 */ /* 0x000fe2000001ff00 */
[----:B------:R-:W-:Y:S01]  /*1140*/  UIMAD.WIDE UR6, UR6, 0x2aaaaaab, URZ ;  /* 0x2aaaaaab060678a5 */ /* 0x000fe2000f8e023f */
[----:B------:R-:W-:Y:S01]  /*1150*/  CS2R R132, SRZ ;  /* 0x0000000000847805 */ /* 0x000fe2000001ff00 */
[----:B------:R-:W-:Y:S01]  /*1160*/  UIMAD.WIDE UR8, UR8, 0x2aaaaaab, URZ ;  /* 0x2aaaaaab080878a5 */ /* 0x000fe2000f8e023f */
[----:B------:R-:W-:Y:S01]  /*1170*/  CS2R R96, SRZ ;  /* 0x0000000000607805 */ /* 0x000fe2000001ff00 */
[----:B------:R-:W-:Y:S01]  /*1180*/  ULDC UR11, c[0x0][0xc54] ;  /* 0x00031500000b7ab9 */ /* 0x000fe20000000800 */
[----:B------:R-:W-:Y:S01]  /*1190*/  USHF.R.U32.HI UR4, URZ, 0x1f, UR7 ;  /* 0x0000001f3f047899 */ /* 0x000fe20008011607 */
[----:B------:R-:W-:Y:S01]  /*11a0*/  CS2R R92, SRZ ;  /* 0x00000000005c7805 */ /* 0x000fe2000001ff00 */
[----:B------:R-:W-:Y:S01]  /*11b0*/  UIMAD UR11, UR5, UR11, UR10 ;  /* 0x0000000b050b72a4 */ /* 0x000fe2000f8e020a */
[----:B------:R-:W-:Y:S01]  /*11c0*/  MOV R204, RZ ;  /* 0x000000ff00cc7202 */ /* 0x000fe20000000f00 */
[----:B------:R-:W-:Y:S01]  /*11d0*/  USHF.R.U32.HI UR5, URZ, 0x1f, UR9 ;  /* 0x0000001f3f057899 */ /* 0x000fe20008011609 */
[----:B------:R-:W-:Y:S01]  /*11e0*/  CS2R R88, SRZ ;  /* 0x0000000000587805 */ /* 0x000fe2000001ff00 */
[----:B------:R-:W-:Y:S01]  /*11f0*/  ULEA.HI.SX32 UR7, UR7, UR4, 0x1c ;  /* 0x0000000407077291 */ /* 0x000fe2000f8fe23f */
[----:B------:R-:W-:Y:S01]  /*1200*/  CS2R R84, SRZ ;  /* 0x0000000000547805 */ /* 0x000fe2000001ff00 */
[----:B------:R-:W-:Y:S01]  /*1210*/  ULEA.HI.SX32 UR9, UR9, UR5, 0x1c ;  /* 0x0000000509097291 */ /* 0x000fe2000f8fe23f */
[----:B------:R-:W-:Y:S01]  /*1220*/  CS2R R124, SRZ ;  /* 0x00000000007c7805 */ /* 0x000fe2000001ff00 */
[----:B------:R-:W-:Y:S01]  /*1230*/  ULDC UR39, c[0x0][0xc48] ;  /* 0x0003120000277ab9 */ /* 0x000fe20000000800 */
[----:B------:R-:W-:Y:S01]  /*1240*/  UMOV UR41, UR11 ;  /* 0x0000000b00297c82 */ /* 0x000fe20008000000 */
[----:B------:R-:W-:Y:S01]  /*1250*/  UISETP.LT.AND UP0, UPT, UR7, UR9, UPT ;  /* 0x000000090700728c */ /* 0x000fe2000bf01270 */
[----:B------:R-:W-:Y:S01]  /*1260*/  CS2R R80, SRZ ;  /* 0x0000000000507805 */ /* 0x000fe2000001ff00 */
[----:B------:R-:W-:Y:S01]  /*1270*/  UISETP.NE.AND UP1, UPT, UR39, 0x1, UPT ;  /* 0x000000012700788c */ /* 0x000fe2000bf25270 */
[----:B------:R-:W-:Y:S01]  /*1280*/  CS2R R76, SRZ ;  /* 0x00000000004c7805 */ /* 0x000fe2000001ff00 */
[----:B------:R-:W-:Y:S01]  /*1290*/  USEL UR40, UR7, UR9, UP0 ;  /* 0x0000000907287287 */ /* 0x000fe20008000000 */
[----:B------:R-:W-:Y:S01]  /*12a0*/  CS2R R176, SRZ ;  /* 0x0000000000b07805 */ /* 0x000fe2000001ff00 */
[----:B------:R-:W-:Y:S01]  /*12b0*/  UP2UR UR46, UPR, URZ, 0x4 ;  /* 0x000000043f2e7883 */ /* 0x000fe20008000000 */
[----:B------:R-:W-:Y:S01]  /*12c0*/  IMAD.MOV.U32 R200, RZ, RZ, RZ ;  /* 0x000000ffffc87224 */ /* 0x000fe200078e00ff */
[----:B------:R-:W-:Y:S01]  /*12d0*/  UISETP.GE.AND UP0, UPT, UR40, 0x1, UPT ;  /* 0x000000012800788c */ /* 0x000fe2000bf06270 */
[----:B------:R-:W-:-:S02]  /*12e0*/  CS2R R72, SRZ ;  /* 0x0000000000487805 */ /* 0x000fc4000001ff00 */
[----:B------:R-:W-:Y:S02]  /*12f0*/  CS2R R68, SRZ ;  /* 0x0000000000447805 */ /* 0x000fe4000001ff00 */
[----:B------:R-:W-:Y:S02]  /*1300*/  CS2R R198, SRZ ;  /* 0x0000000000c67805 */ /* 0x000fe4000001ff00 */
[----:B------:R-:W-:Y:S01]  /*1310*/  CS2R R64, SRZ ;  /* 0x0000000000407805 */ /* 0x000fe2000001ff00 */
[----:B------:R-:W-:Y:S01]  /*1320*/  @UP1 ULDC UR10, c[0x0][0xc4c] ;  /* 0x00031300000a1ab9 */ /* 0x000fe20000000800 */
[----:B------:R-:W-:Y:S01]  /*1330*/  PLOP3.LUT P1, PT, PT, PT, UP0, 0x80, 0x0 ;  /* 0x000000000000781c */ /* 0x000fe20003f2f008 */
[----:B------:R-:W-:Y:S01]  /*1340*/  UIMAD.WIDE.U32 UR4, UR11, UR10, URZ ;  /* 0x0000000a0b0472a5 */ /* 0x000fe2000f8e003f */
[----:B------:R-:W-:Y:S01]  /*1350*/  CS2R R60, SRZ ;  /* 0x00000000003c7805 */ /* 0x000fe2000001ff00 */
[----:B------:R-:W-:Y:S01]  /*1360*/  @UP1 ULDC UR6, c[0x0][0xc50] ;  /* 0x0003140000061ab9 */ /* 0x000fe20000000800 */
[----:B------:R-:W-:Y:S01]  /*1370*/  CS2R R56, SRZ ;  /* 0x0000000000387805 */ /* 0x000fe2000001ff00 */
[----:B------:R-:W-:Y:S01]  /*1380*/  @UP1 USHF.R.U32.HI UR41, URZ, UR6, UR5 ;  /* 0x000000063f291299 */ /* 0x000fe20008011605 */
[----:B------:R-:W-:-:S02]  /*1390*/  CS2R R52, SRZ ;  /* 0x0000000000347805 */ /* 0x000fc4000001ff00 */
[----:B------:R-:W-:Y:S02]  /*13a0*/  CS2R R196, SRZ ;  /* 0x0000000000c47805 */ /* 0x000fe4000001ff00 */
[----:B------:R-:W-:Y:S01]  /*13b0*/  CS2R R48, SRZ ;  /* 0x0000000000307805 */ /* 0x000fe2000001ff00 */
[----:B------:R-:W-:Y:S01]  /*13c0*/  UIADD3 UR4, -UR41, URZ, URZ ;  /* 0x0000003f29047290 */ /* 0x000fe2000fffe13f */
[----:B------:R-:W-:Y:S02]  /*13d0*/  CS2R R44, SRZ ;  /* 0x00000000002c7805 */ /* 0x000fe4000001ff00 */
[----:B------:R-:W-:Y:S02]  /*13e0*/  CS2R R40, SRZ ;  /* 0x0000000000287805 */ /* 0x000fe4000001ff00 */
[----:B------:R-:W-:Y:S01]  /*13f0*/  CS2R R36, SRZ ;  /* 0x0000000000247805 */ /* 0x000fe2000001ff00 */
[----:B------:R-:W-:Y:S01]  /*1400*/  UIMAD UR39, UR39, UR4, UR11 ;  /* 0x00000004272772a4 */ /* 0x000fe2000f8e020b */
        /* <DEDUP_REMOVED lines=56> */
[----:B------:R-:W-:Y:S01]  /*1790*/  IMAD.U32 R7, RZ, RZ, UR5 ;  /* 0x00000005ff077e24 */ /* 0x000fe2000f8e00ff */
[----:B------:R-:W-:Y:S01]  /*17a0*/  MOV R12, 0x1 ;  /* 0x00000001000c7802 */ /* 0x000fe20000000f00 */
[----:B------:R-:W-:-:S02]  /*17b0*/  IMAD.U32 R11, RZ, RZ, UR7 ;  /* 0x00000007ff0b7e24 */ /* 0x000fc4000f8e00ff */
[----:B------:R-:W-:Y:S02]  /*17c0*/  IMAD.MOV.U32 R8, RZ, RZ, 0x70 ;  /* 0x00000070ff087424 */ /* 0x000fe400078e00ff */
[----:B0-----:R-:W-:-:S07]  /*17d0*/  IMAD.MOV.U32 R13, RZ, RZ, RZ ;  /* 0x000000ffff0d7224 */ /* 0x001fce00078e00ff */
[----:B------:R-:W-:-:S07]  /*17e0*/  LEPC R20, `(.L_x_4432) ;  /* 0x000000001014794e */ /* 0x000fce0000000000 */
[----:B-1----:R-:W-:Y:S05]  /*17f0*/  CALL.ABS.NOINC R14 ;  /* 0x000000000e007343 */ /* 0x002fea0003c00000 */
.L_x_4432:
        /* <DEDUP_REMOVED lines=10> */
.L_x_4549:
[----:B0-----:R-:W-:Y:S01]  /*18a0*/  IMAD.U32 R0, RZ, RZ, UR44 ;  /* 0x0000002cff007e24 */ /* 0x001fe2000f8e00ff */
[----:B------:R-:W-:Y:S05]  /*18b0*/  WARPSYNC.ALL ;  /* 0x0000000000007948 */ /* 0x000fea0003800000 */
[----:B------:R0:W-:Y:S01]  /*18c0*/  BAR.SYNC.DEFER_BLOCKING R7, 0x100 ;  /* 0x000400070000751d */ /* 0x0001e20000010000 */
[----:B------:R-:W-:-:S13]  /*18d0*/  ISETP.NE.AND P0, PT, R0, 0x3, PT ;  /* 0x000000030000780c */ /* 0x000fda0003f05270 */
[----:B0-----:R-:W-:Y:S05]  /*18e0*/  @!P0 BRA `(.L_x_4434) ;  /* 0x0000000000048947 */ /* 0x001fea0003800000 */
[----:B------:R-:W-:Y:S01]  /*18f0*/  BPT.TRAP 0x1 ;  /* 0x000000040000795c */ /* 0x000fe20000300000 */
.L_x_4434:
[----:B------:R-:W-:Y:S01]  /*1900*/  ULEA UR22, UR36, UR47, 0x3 ;  /* 0x0000002f24167291 */ /* 0x000fe2000f8e183f */
[----:B------:R-:W-:-:S04]  /*1910*/  MOV R8, UR37 ;  /* 0x0000002500087c02 */ /* 0x000fc80008000f00 */
[----:B------:R-:W-:-:S04]  /*1920*/  SHF.L.U32 R8, R8, 0x1f, RZ ;  /* 0x0000001f08087819 */ /* 0x000fc800000006ff */
[----:B------:R0:W1:Y:S01]  /*1930*/  SYNCS.PHASECHK.TRANS64.TRYWAIT P1, [UR22+0x22830], R8 ;  /* 0x02283008ff0075a7 */ /* 0x0000620008020156 */
[----:B------:R-:W-:Y:S05]  /*1940*/  @!P0 BRA `(.L_x_4435) ;  /* 0x0000000000048947 */ /* 0x000fea0003800000 */
[----:B------:R-:W-:Y:S01]  /*1950*/  BPT.TRAP 0x1 ;  /* 0x000000040000795c */ /* 0x000fe20000300000 */
.L_x_4435:
[----:B-1----:R-:W-:Y:S05]  /*1960*/  @P1 BRA `(.L_x_4436) ;  /* 0x0000000000081947 */ /* 0x002fea0003800000 */
[----:B------:R-:W1:Y:S02]  /*1970*/  SYNCS.PHASECHK.TRANS64.TRYWAIT P1, [UR22+0x22830], R8 ;  /* 0x02283008ff0075a7 */ /* 0x000e640008020156 */
[----:B-1----:R-:W-:Y:S05]  /*1980*/  @!P1 BRA `(.L_x_4437) ;  /* 0x000000e000e49947 */ /* 0x002fea0003800000 */
.L_x_4436:
        /* <DEDUP_REMOVED lines=38> */
.L_x_4438:
[----:B------:R-:W-:Y:S01]  /*1bf0*/  UISETP.NE.AND UP0, UPT, UR46, URZ, UPT ;  /* 0x0000003f2e00728c */ /* 0x000fe2000bf05270 */
[----:B------:R-:W-:Y:S01]  /*1c00*/  VIADD R4, R16, UR43 ;  /* 0x0000002b10047c36 */ /* 0x000fe20008000000 */
[----:B------:R-:W-:Y:S01]  /*1c10*/  ULDC UR11, c[0x0][0x2f0] ;  /* 0x0000bc00000b7ab9 */ /* 0x000fe20000000800 */
[----:B------:R-:W-:Y:S01]  /*1c20*/  ULDC UR7, c[0x0][0x9d8] ;  /* 0x0002760000077ab9 */ /* 0x000fe20000000800 */
[----:B------:R-:W-:Y:S01]  /*1c30*/  ULDC UR14, c[0x0][0x288] ;  /* 0x0000a200000e7ab9 */ /* 0x000fe20000000800 */
[----:B------:R-:W-:Y:S01]  /*1c40*/  FMUL.FTZ R27, R27, UR7 ;  /* 0x000000071b1b7c20 */ /* 0x000fe20008410000 */
[----:B------:R-:W-:Y:S01]  /*1c50*/  PLOP3.LUT P1, PT, PT, PT, UP0, 0x80, 0x0 ;  /* 0x000000000000781c */ /* 0x000fe20003f2f008 */
[----:B------:R-:W-:Y:S01]  /*1c60*/  FMUL.FTZ R26, R26, UR7 ;  /* 0x000000071a1a7c20 */ /* 0x000fe20008410000 */
[----:B------:R-:W-:Y:S01]  /*1c70*/  PLOP3.LUT P2, PT, PT, PT, UP0, 0x80, 0x0 ;  /* 0x000000000000781c */ /* 0x000fe20003f4f008 */
[----:B------:R-:W-:Y:S01]  /*1c80*/  FMUL.FTZ R30, R30, UR7 ;  /* 0x000000071e1e7c20 */ /* 0x000fe20008410000 */
[----:B------:R-:W-:Y:S01]  /*1c90*/  FMUL.FTZ R31, R31, UR7 ;  /* 0x000000071f1f7c20 */ /* 0x000fe20008410000 */
[----:B------:R-:W-:Y:S01]  /*1ca0*/  @UP0 ULDC UR6, c[0x0][0x44c] ;  /* 0x0001130000060ab9 */ /* 0x000fe20000000800 */
[----:B------:R-:W3:Y:S01]  /*1cb0*/  MUFU.TANH R20, R26 ;  /* 0x0000001a00147308 */ /* 0x000ee20000002400 */
[----:B------:R-:W-:Y:S01]  /*1cc0*/  FMUL.FTZ R34, R34, UR7 ;  /* 0x0000000722227c20 */ /* 0x000fe20008410000 */
[----:B------:R-:W-:Y:S01]  /*1cd0*/  FMUL.FTZ R35, R35, UR7 ;  /* 0x0000000723237c20 */ /* 0x000fe20008410000 */
[----:B------:R-:W-:Y:S01]  /*1ce0*/  FMUL.FTZ R25, R25, UR7 ;  /* 0x0000000719197c20 */ /* 0x000fe20008410000 */
[----:B------:R-:W-:Y:S01]  /*1cf0*/  FMUL.FTZ R38, R38, UR7 ;  /* 0x0000000726267c20 */ /* 0x000fe20008410000 */
[----:B------:R-:W-:Y:S01]  /*1d00*/  FMUL.FTZ R39, R39, UR7 ;  /* 0x0000000727277c20 */ /* 0x000fe20008410000 */
[----:B------:R-:W-:Y:S01]  /*1d10*/  FMUL.FTZ R28, R28, UR7 ;  /* 0x000000071c1c7c20 */ /* 0x000fe20008410000 */
[----:B-1----:R-:W-:Y:S01]  /*1d20*/  @P1 IMAD.HI.U32 R3, R4, UR6, RZ ;  /* 0x0000000604031c27 */ /* 0x002fe2000f8e00ff */
[----:B------:R-:W-:Y:S01]  /*1d30*/  @UP0 ULDC UR6, c[0x0][0x450] ;  /* 0x0001140000060ab9 */ /* 0x000fe20000000800 */
[----:B------:R-:W1:Y:S02]  /*1d40*/  MUFU.TANH R27, R27 ;  /* 0x0000001b001b7308 */ /* 0x000e640000002400 */
[----:B------:R-:W-:Y:S01]  /*1d50*/  FMUL.FTZ R42, R42, UR7 ;  /* 0x000000072a2a7c20 */ /* 0x000fe20008410000 */
[----:B------:R-:W-:Y:S01]  /*1d60*/  FMUL.FTZ R43, R43, UR7 ;  /* 0x000000072b2b7c20 */ /* 0x000fe20008410000 */
[----:B------:R-:W-:Y:S01]  /*1d70*/  @P2 SHF.R.U32.HI R4, RZ, UR6, R3 ;  /* 0x00000006ff042c19 */ /* 0x000fe20008011603 */
[----:B------:R-:W-:Y:S01]  /*1d80*/  UMOV UR6, 0xffffffa0 ;  /* 0xffffffa000067882 */ /* 0x000fe20000000000 */
[----:B------:R-:W-:Y:S01]  /*1d90*/  FMUL.FTZ R32, R32, UR7 ;  /* 0x0000000720207c20 */ /* 0x000fe20008410000 */
[----:B------:R-:W-:Y:S01]  /*1da0*/  UIMAD UR6, UR40, UR6, 0x60 ;  /* 0x00000060280674a4 */ /* 0x000fe2000f8e0206 */
[----:B------:R-:W-:Y:S01]  /*1db0*/  FMUL.FTZ R40, R40, UR7 ;  /* 0x0000000728287c20 */ /* 0x000fe20008410000 */
[----:B------:R-:W4:Y:S01]  /*1dc0*/  SHFL.IDX PT, R3, R4, 0x1, 0x1c1f ;  /* 0x003c1f0004037f89 */ /* 0x000f2200000e0000 */
[----:B------:R-:W5:Y:S01]  /*1dd0*/  MUFU.TANH R30, R30 ;  /* 0x0000001e001e7308 */ /* 0x000f620000002400 */
[----:B------:R-:W-:Y:S01]  /*1de0*/  UIMAD UR6, UR42, UR11, UR6 ;  /* 0x0000000b2a0672a4 */ /* 0x000fe2000f8e0206 */
[----:B------:R-:W-:Y:S01]  /*1df0*/  FMUL.FTZ R46, R46, UR7 ;  /* 0x000000072e2e7c20 */ /* 0x000fe20008410000 */
[----:B------:R-:W-:Y:S01]  /*1e00*/  FMUL.FTZ R41, R41, UR7 ;  /* 0x0000000729297c20 */ /* 0x000fe20008410000 */
[----:B------:R-:W-:Y:S01]  /*1e10*/  FMUL.FTZ R36, R36, UR7 ;  /* 0x0000000724247c20 */ /* 0x000fe20008410000 */
[----:B------:R-:W-:Y:S01]  /*1e20*/  FMUL.FTZ R47, R47, UR7 ;  /* 0x000000072f2f7c20 */ /* 0x000fe20008410000 */
[----:B------:R-:W-:Y:S01]  /*1e30*/  FMUL.FTZ R50, R50, UR7 ;  /* 0x0000000732327c20 */ /* 0x000fe20008410000 */
[----:B------:R-:W-:Y:S01]  /*1e40*/  IMAD.U32 R6, RZ, RZ, UR6 ;  /* 0x00000006ff067e24 */ /* 0x000fe2000f8e00ff */
[----:B------:R-:W-:Y:S01]  /*1e50*/  MUFU.TANH R31, R31 ;  /* 0x0000001f001f7308 */ /* 0x000fe20000002400 */
[----:B------:R-:W-:Y:S01]  /*1e60*/  FMUL.FTZ R51, R51, UR7 ;  /* 0x0000000733337c20 */ /* 0x000fe20008410000 */
[----:B------:R-:W-:Y:S01]  /*1e70*/  FMUL.FTZ R54, R54, UR7 ;  /* 0x0000000736367c20 */ /* 0x000fe20008410000 */
[----:B------:R-:W-:-:S02]  /*1e80*/  IMAD R5, R17, -0x2, R6 ;  /* 0xfffffffe11057824 */ /* 0x000fc400078e0206 */
[----:B------:R-:W-:Y:S01]  /*1e90*/  FMUL.FTZ R55, R55, UR7 ;  /* 0x0000000737377c20 */ /* 0x000fe20008410000 */
[----:B------:R-:W-:Y:S02]  /*1ea0*/  IMAD.U32 R6, RZ, RZ, UR14 ;  /* 0x0000000eff067e24 */ /* 0x000fe4000f8e00ff */
[----:B------:R-:W-:Y:S01]  /*1eb0*/  FMUL.FTZ R58, R58, UR7 ;  /* 0x000000073a3a7c20 */ /* 0x000fe20008410000 */
[----:B------:R-:W-:Y:S01]  /*1ec0*/  FMUL.FTZ R59, R59, UR7 ;  /* 0x000000073b3b7c20 */ /* 0x000fe20008410000 */
[----:B------:R-:W0:Y:S01]  /*1ed0*/  MUFU.TANH R34, R34 ;  /* 0x0000002200227308 */ /* 0x000e220000002400 */
[----:B------:R-:W-:Y:S01]  /*1ee0*/  FMUL.FTZ R62, R62, UR7 ;  /* 0x000000073e3e7c20 */ /* 0x000fe20008410000 */
[----:B------:R-:W-:Y:S01]  /*1ef0*/  IADD3 R6, R5, 0x1, -R6 ;  /* 0x0000000105067810 */ /* 0x000fe20007ffe806 */
[----:B------:R-:W-:Y:S01]  /*1f00*/  FMUL.FTZ R63, R63, UR7 ;  /* 0x000000073f3f7c20 */ /* 0x000fe20008410000 */
[----:B------:R-:W-:Y:S01]  /*1f10*/  FMUL.FTZ R66, R66, UR7 ;  /* 0x0000000742427c20 */ /* 0x000fe20008410000 */
[----:B------:R-:W-:Y:S01]  /*1f20*/  FMUL.FTZ R67, R67, UR7 ;  /* 0x0000000743437c20 */ /* 0x000fe20008410000 */
[----:B------:R-:W-:Y:S01]  /*1f30*/  FMUL.FTZ R70, R70, UR7 ;  /* 0x0000000746467c20 */ /* 0x000fe20008410000 */
[-CC-:B----4-:R-:W-:Y:S01]  /*1f40*/  VIADDMNMX R3, R3, R6.reuse, R5.reuse, PT ;  /* 0x0000000603037246 */ /* 0x190fe20003800105 */
[----:B------:R1:W-:Y:S01]  /*1f50*/  MUFU.TANH R11, R25 ;  /* 0x00000019000b7308 */ /* 0x0003e20000002400 */
[----:B------:R-:W-:Y:S01]  /*1f60*/  FMUL.FTZ R71, R71, UR7 ;  /* 0x0000000747477c20 */ /* 0x000fe20008410000 */
[----:B------:R-:W4:Y:S01]  /*1f70*/  SHFL.IDX PT, R4, R4, RZ, 0x1c1f ;  /* 0x001c1fff04047589 */ /* 0x000f2200000e0000 */
[C---:B------:R-:W-:Y:S01]  /*1f80*/  ISETP.GT.AND P1, PT, R3.reuse, RZ, PT ;  /* 0x000000ff0300720c */ /* 0x040fe20003f24270 */
[----:B------:R-:W-:Y:S01]  /*1f90*/  FMUL.FTZ R24, R24, UR7 ;  /* 0x0000000718187c20 */ /* 0x000fe20008410000 */
[----:B------:R-:W-:Y:S01]  /*1fa0*/  ISETP.GT.AND P2, PT, R3, 0x1, PT ;  /* 0x000000010300780c */ /* 0x000fe20003f44270 */
[----:B------:R-:W-:Y:S01]  /*1fb0*/  FMUL.FTZ R29, R29, UR7 ;  /* 0x000000071d1d7c20 */ /* 0x000fe20008410000 */
[----:B------:R-:W-:Y:S01]  /*1fc0*/  ISETP.GT.AND P3, PT, R3, 0x8, PT ;  /* 0x000000080300780c */ /* 0x000fe20003f64270 */
[----:B------:R-:W-:Y:S01]  /*1fd0*/  MUFU.TANH R35, R35 ;  /* 0x0000002300237308 */ /* 0x000fe20000002400 */
[----:B---3--:R-:W-:Y:S01]  /*1fe0*/  FSEL R20, R20, -INF , P1 ;  /* 0xff80000014147808 */ /* 0x008fe20000800000 */
[----:B------:R-:W-:Y:S01]  /*1ff0*/  FMUL.FTZ R33, R33, UR7 ;  /* 0x0000000721217c20 */ /* 0x000fe20008410000 */
[----:B-1----:R-:W-:Y:S01]  /*2000*/  FSEL R25, R27, -INF , P2 ;  /* 0xff8000001b197808 */ /* 0x002fe20001000000 */
[----:B------:R-:W-:Y:S01]  /*2010*/  FMUL.FTZ R37, R37, UR7 ;  /* 0x0000000725257c20 */ /* 0x000fe20008410000 */
[----:B------:R-:W-:Y:S01]  /*2020*/  ISETP.GT.AND P1, PT, R3, 0x9, PT ;  /* 0x000000090300780c */ /* 0x000fe20003f24270 */
[----:B------:R-:W-:Y:S01]  /*2030*/  ULDC UR10, c[0x0][0x988] ;  /* 0x00026200000a7ab9 */ /* 0x000fe20000000800 */
[----:B-----5:R-:W-:Y:S01]  /*2040*/  FSEL R26, R30, -INF , P3 ;  /* 0xff8000001e1a7808 */ /* 0x020fe20001800000 */
[----:B------:R-:W1:Y:S01]  /*2050*/  MUFU.TANH R38, R38 ;  /* 0x0000002600267308 */ /* 0x000e620000002400 */
[----:B------:R-:W-:Y:S01]  /*2060*/  FMNMX.FTZ R9, R20, R25, !PT ;  /* 0x0000001914097209 */ /* 0x000fe20007810000 */
[----:B------:R-:W-:Y:S01]  /*2070*/  FMUL.FTZ R49, R49, UR7 ;  /* 0x0000000731317c20 */ /* 0x000fe20008410000 */
[----:B------:R-:W-:Y:S01]  /*2080*/  ISETP.GT.AND P2, PT, R3, 0x10, PT ;  /* 0x000000100300780c */ /* 0x000fe20003f44270 */
[----:B------:R-:W-:Y:S01]  /*2090*/  FMUL.FTZ R44, R44, UR7 ;  /* 0x000000072c2c7c20 */ /* 0x000fe20008410000 */
[----:B------:R-:W-:Y:S01]  /*20a0*/  FMNMX.FTZ R9, R26, R9, !PT ;  /* 0x000000091a097209 */ /* 0x000fe20007810000 */
[----:B------:R-:W-:Y:S01]  /*20b0*/  FMUL.FTZ R45, R45, UR7 ;  /* 0x000000072d2d7c20 */ /* 0x000fe20008410000 */
[----:B0-----:R-:W-:Y:S01]  /*20c0*/  FSEL R30, R34, -INF , P2 ;  /* 0xff800000221e7808 */ /* 0x001fe20001000000 */
[----:B------:R0:W-:Y:S01]  /*20d0*/  MUFU.TANH R12, R28 ;  /* 0x0000001c000c7308 */ /* 0x0001e20000002400 */
[----:B------:R-:W-:Y:S01]  /*20e0*/  ISETP.GT.AND P2, PT, R3, 0x18, PT ;  /* 0x000000180300780c */ /* 0x000fe20003f44270 */
[----:B------:R-:W-:Y:S01]  /*20f0*/  FMUL.FTZ R48, R48, UR7 ;  /* 0x0000000730307c20 */ /* 0x000fe20008410000 */
[----:B----4-:R-:W-:Y:S01]  /*2100*/  VIADDMNMX R6, R4, R6, R5, PT ;  /* 0x0000000604067246 */ /* 0x010fe20003800105 */
[----:B------:R-:W-:Y:S01]  /*2110*/  FMUL.FTZ R52, R52, UR7 ;  /* 0x0000000734347c20 */ /* 0x000fe20008410000 */
[----:B------:R-:W-:Y:S01]  /*2120*/  FMUL.FTZ R53, R53, UR7 ;  /* 0x0000000735357c20 */ /* 0x000fe20008410000 */
[----:B------:R-:W-:Y:S01]  /*2130*/  FMUL.FTZ R56, R56, UR7 ;  /* 0x0000000738387c20 */ /* 0x000fe20008410000 */
[----:B------:R-:W-:Y:S01]  /*2140*/  ISETP.GT.AND P3, PT, R6, 0x8, PT ;  /* 0x000000080600780c */ /* 0x000fe20003f64270 */
[----:B------:R-:W-:Y:S01]  /*2150*/  MUFU.TANH R39, R39 ;  /* 0x0000002700277308 */ /* 0x000fe20000002400 */
[----:B0-----:R-:W-:Y:S01]  /*2160*/  FSEL R28, R31, -INF , P1 ;  /* 0xff8000001f1c7808 */ /* 0x001fe20000800000 */
[----:B------:R-:W-:Y:S01]  /*2170*/  FMUL.FTZ R57, R57, UR7 ;  /* 0x0000000739397c20 */ /* 0x000fe20008410000 */
[----:B------:R-:W-:Y:S01]  /*2180*/  ISETP.GT.AND P1, PT, R3, 0x11, PT ;  /* 0x000000110300780c */ /* 0x000fe20003f24270 */
[----:B------:R-:W-:Y:S01]  /*2190*/  FMUL.FTZ R60, R60, UR7 ;  /* 0x000000073c3c7c20 */ /* 0x000fe20008410000 */
[----:B------:R-:W-:Y:S01]  /*21a0*/  FMNMX.FTZ R9, R28, R9, !PT ;  /* 0x000000091c097209 */ /* 0x000fe20007810000 */
[----:B------:R-:W-:Y:S01]  /*21b0*/  FMUL.FTZ R61, R61, UR7 ;  /* 0x000000073d3d7c20 */ /* 0x000fe20008410000 */
[----:B-1----:R-:W-:Y:S01]  /*21c0*/  FSEL R34, R38, -INF , P2 ;  /* 0xff80000026227808 */ /* 0x002fe20001000000 */
[----:B------:R-:W0:Y:S01]  /*21d0*/  MUFU.TANH R42, R42 ;  /* 0x0000002a002a7308 */ /* 0x000e220000002400 */
[----:B------:R-:W-:Y:S01]  /*21e0*/  FMNMX.FTZ R9, R30, R9, !PT ;  /* 0x000000091e097209 */ /* 0x000fe20007810000 */
[----:B------:R-:W-:Y:S01]  /*21f0*/  FMUL.FTZ R64, R64, UR7 ;  /* 0x0000000740407c20 */ /* 0x000fe20008410000 */
[----:B------:R-:W-:Y:S01]  /*2200*/  ISETP.GT.AND P2, PT, R3, 0x20, PT ;  /* 0x000000200300780c */ /* 0x000fe20003f44270 */
[----:B------:R-:W-:Y:S01]  /*2210*/  FMUL.FTZ R65, R65, UR7 ;  /* 0x0000000741417c20 */ /* 0x000fe20008410000 */
[----:B------:R-:W-:Y:S01]  /*2220*/  FMUL.FTZ R68, R68, UR7 ;  /* 0x0000000744447c20 */ /* 0x000fe20008410000 */
[----:B------:R-:W-:Y:S01]  /*2230*/  FMUL.FTZ R69, R69, UR7 ;  /* 0x0000000745457c20 */ /* 0x000fe20008410000 */
[----:B------:R-:W-:Y:S01]  /*2240*/  UIADD3 UR6, UR22, 0x22840, URZ ;  /* 0x0002284016067890 */ /* 0x000fe2000fffe03f */
[----:B------:R1:W-:Y:S03]  /*2250*/  MUFU.TANH R15, R32 ;  /* 0x00000020000f7308 */ /* 0x0003e60000002400 */
[----:B------:R-:W-:-:S05]  /*2260*/  UPRMT UR6, UR50, 0x654, UR6 ;  /* 0x0000065432067896 */ /* 0x000fca0008000006 */
[----:B------:R-:W-:Y:S01]  /*2270*/  MUFU.TANH R43, R43 ;  /* 0x0000002b002b7308 */ /* 0x000fe20000002400 */
[----:B-1----:R-:W-:Y:S02]  /*2280*/  FSEL R32, R35, -INF , P1 ;  /* 0xff80000023207808 */ /* 0x002fe40000800000 */
[C---:B------:R-:W-:Y:S01]  /*2290*/  ISETP.GT.AND P1, PT, R3.reuse, 0x19, PT ;  /* 0x000000190300780c */ /* 0x040fe20003f24270 */
[----:B------:R-:W-:Y:S01]  /*22a0*/  SYNCS.ARRIVE.TRANS64.RED.A1T0 RZ, [UR6], RZ ;  /* 0x000000ffffff79a7 */ /* 0x000fe20008100406 */
[----:B------:R-:W-:Y:S02]  /*22b0*/  FMNMX.FTZ R9, R32, R9, !PT ;  /* 0x0000000920097209 */ /* 0x000fe40007810000 */
[----:B0-----:R-:W-:Y:S01]  /*22c0*/  FSEL R38, R42, -INF , P2 ;  /* 0xff8000002a267808 */ /* 0x001fe20001000000 */
[----:B------:R-:W-:Y:S01]  /*22d0*/  MUFU.TANH R72, R40 ;  /* 0x0000002800487308 */ /* 0x000fe20000002400 */
[----:B------:R-:W-:Y:S02]  /*22e0*/  FMNMX.FTZ R9, R34, R9, !PT ;  /* 0x0000000922097209 */ /* 0x000fe40007810000 */
[----:B------:R-:W-:-:S05]  /*22f0*/  ISETP.GT.AND P2, PT, R3, 0x28, PT ;  /* 0x000000280300780c */ /* 0x000fca0003f44270 */
[----:B------:R-:W0:Y:S08]  /*2300*/  MUFU.TANH R40, R46 ;  /* 0x0000002e00287308 */ /* 0x000e300000002400 */
[----:B------:R-:W-:Y:S08]  /*2310*/  MUFU.TANH R73, R41 ;  /* 0x0000002900497308 */ /* 0x000ff00000002400 */
[----:B------:R1:W-:Y:S01]  /*2320*/  MUFU.TANH R21, R36 ;  /* 0x0000002400157308 */ /* 0x0003e20000002400 */
[----:B0-----:R-:W-:-:S02]  /*2330*/  FSEL R40, R40, -INF , P2 ;  /* 0xff80000028287808 */ /* 0x001fc40001000000 */
[----:B------:R-:W-:-:S05]  /*2340*/  ISETP.GT.AND P2, PT, R3, 0x30, PT ;  /* 0x000000300300780c */ /* 0x000fca0003f44270 */
[----:B------:R-:W0:Y:S01]  /*2350*/  MUFU.TANH R41, R47 ;  /* 0x0000002f00297308 */ /* 0x000e220000002400 */
[----:B-1----:R-:W-:Y:S02]  /*2360*/  FSEL R36, R39, -INF , P1 ;  /* 0xff80000027247808 */ /* 0x002fe40000800000 */
[----:B------:R-:W-:Y:S02]  /*2370*/  ISETP.GT.AND P1, PT, R3, 0x21, PT ;  /* 0x000000210300780c */ /* 0x000fe40003f24270 */
[----:B------:R-:W-:Y:S02]  /*2380*/  FMNMX.FTZ R9, R36, R9, !PT ;  /* 0x0000000924097209 */ /* 0x000fe40007810000 */
[----:B------:R-:W-:Y:S01]  /*2390*/  FSEL R39, R43, -INF , P1 ;  /* 0xff8000002b277808 */ /* 0x000fe20000800000 */
[----:B------:R-:W1:Y:S01]  /*23a0*/  MUFU.TANH R50, R50 ;  /* 0x0000003200327308 */ /* 0x000e620000002400 */
[----:B------:R-:W-:Y:S02]  /*23b0*/  FMNMX.FTZ R10, R38, R9, !PT ;  /* 0x00000009260a7209 */ /* 0x000fe40007810000 */
[----:B------:R-:W-:-:S02]  /*23c0*/  ISETP.GT.AND P1, PT, R3, 0x29, PT ;  /* 0x000000290300780c */ /* 0x000fc40003f24270 */
[----:B------:R-:W-:-:S03]  /*23d0*/  FMNMX.FTZ R9, R39, R10, !PT ;  /* 0x0000000a27097209 */ /* 0x000fc60007810000 */
[----:B------:R-:W3:Y:S01]  /*23e0*/  MUFU.TANH R51, R51 ;  /* 0x0000003300337308 */ /* 0x000ee20000002400 */
[----:B0-----:R-:W-:Y:S02]  /*23f0*/  FSEL R41, R41, -INF , P1 ;  /* 0xff80000029297808 */ /* 0x001fe40000800000 */
[----:B------:R-:W-:Y:S02]  /*2400*/  FMNMX.FTZ R10, R40, R9, !PT ;  /* 0x00000009280a7209 */ /* 0x000fe40007810000 */
[----:B------:R-:W-:Y:S02]  /*2410*/  ISETP.GT.AND P1, PT, R3, 0x31, PT ;  /* 0x000000310300780c */ /* 0x000fe40003f24270 */
[----:B------:R-:W-:Y:S01]  /*2420*/  FMNMX.FTZ R9, R41, R10, !PT ;  /* 0x0000000a29097209 */ /* 0x000fe20007810000 */
[----:B------:R-:W0:Y:S01]  /*2430*/  MUFU.TANH R46, R54 ;  /* 0x00000036002e7308 */ /* 0x000e220000002400 */
[----:B-1----:R-:W-:Y:S02]  /*2440*/  FSEL R42, R50, -INF , P2 ;  /* 0xff800000322a7808 */ /* 0x002fe40001000000 */
[----:B------:R-:W-:-:S02]  /*2450*/  ISETP.GT.AND P2, PT, R3, 0x38, PT ;  /* 0x000000380300780c */ /* 0x000fc40003f44270 */
[----:B------:R-:W-:-:S03]  /*2460*/  FMNMX.FTZ R10, R42, R9, !PT ;  /* 0x000000092a0a7209 */ /* 0x000fc60007810000 */
[----:B------:R-:W1:Y:S01]  /*2470*/  MUFU.TANH R47, R55 ;  /* 0x00000037002f7308 */ /* 0x000e620000002400 */
[----:B---3--:R-:W-:Y:S02]  /*2480*/  FSEL R43, R51, -INF , P1 ;  /* 0xff800000332b7808 */ /* 0x008fe40000800000 */
[----:B------:R-:W-:Y:S02]  /*2490*/  ISETP.GT.AND P1, PT, R3, 0x39, PT ;  /* 0x000000390300780c */ /* 0x000fe40003f24270 */
[----:B------:R-:W-:-:S03]  /*24a0*/  FMNMX.FTZ R9, R43, R10, !PT ;  /* 0x0000000a2b097209 */ /* 0x000fc60007810000 */
[----:B------:R-:W3:Y:S01]  /*24b0*/  MUFU.TANH R58, R58 ;  /* 0x0000003a003a7308 */ /* 0x000ee20000002400 */
[----:B0-----:R-:W-:Y:S02]  /*24c0*/  FSEL R46, R46, -INF , P2 ;  /* 0xff8000002e2e7808 */ /* 0x001fe40001000000 */
[----:B------:R-:W-:Y:S02]  /*24d0*/  ISETP.GT.AND P2, PT, R3, 0x40, PT ;  /* 0x000000400300780c */ /* 0x000fe40003f44270 */
[----:B------:R-:W-:-:S03]  /*24e0*/  FMNMX.FTZ R10, R46, R9, !PT ;  /* 0x000000092e0a7209 */ /* 0x000fc60007810000 */
[----:B------:R-:W0:Y:S01]  /*24f0*/  MUFU.TANH R59, R59 ;  /* 0x0000003b003b7308 */ /* 0x000e220000002400 */
[----:B-1----:R-:W-:Y:S02]  /*2500*/  FSEL R47, R47, -INF , P1 ;  /* 0xff8000002f2f7808 */ /* 0x002fe40000800000 */
[----:B------:R-:W-:Y:S02]  /*2510*/  ISETP.GT.AND P1, PT, R3, 0x41, PT ;  /* 0x000000410300780c */ /* 0x000fe40003f24270 */
        /* <DEDUP_REMOVED lines=31> */
[----:B------:R-:W-:Y:S02]  /*2710*/  ISETP.GT.AND P1, PT, R6, RZ, PT ;  /* 0x000000ff0600720c */ /* 0x000fe40003f24270 */
[----:B------:R-:W-:-:S03]  /*2720*/  FMNMX.FTZ R10, R3, R10, !PT ;  /* 0x0000000a030a7209 */ /* 0x000fc60007810000 */
[----:B------:R-:W0:Y:S01]  /*2730*/  MUFU.TANH R33, R33 ;  /* 0x0000002100217308 */ /* 0x000e220000002400 */
[----:B-1----:R-:W-:Y:S01]  /*2740*/  FSEL R4, R24, -INF , P1 ;  /* 0xff80000018047808 */ /* 0x002fe20000800000 */
[----:B------:R-:W1:Y:S01]  /*2750*/  SHFL.BFLY PT, R9, R10, 0x2, 0x1f ;  /* 0x0c401f000a097f89 */ /* 0x000e6200000e0000 */
[----:B------:R-:W-:-:S05]  /*2760*/  ISETP.GT.AND P1, PT, R6, 0x9, PT ;  /* 0x000000090600780c */ /* 0x000fca0003f24270 */
[----:B------:R-:W4:Y:S08]  /*2770*/  MUFU.TANH R37, R37 ;  /* 0x0000002500257308 */ /* 0x000f300000002400 */
[----:B------:R5:W-:Y:S08]  /*2780*/  MUFU.TANH R66, R49 ;  /* 0x0000003100427308 */ /* 0x000bf00000002400 */
[----:B------:R2:W2:Y:S01]  /*2790*/  MUFU.TANH R35, R44 ;  /* 0x0000002c00237308 */ /* 0x0004a20000002400 */
[----:B-1----:R-:W-:-:S05]  /*27a0*/  FMNMX.FTZ R9, R10, R9, !PT ;  /* 0x000000090a097209 */ /* 0x002fca0007810000 */
[----:B------:R-:W1:Y:S02]  /*27b0*/  SHFL.BFLY PT, R10, R9, 0x1, 0x1f ;  /* 0x0c201f00090a7f89 */ /* 0x000e6400000e0000 */
[----:B------:R-:W2:Y:S08]  /*27c0*/  MUFU.TANH R45, R45 ;  /* 0x0000002d002d7308 */ /* 0x000eb00000002400 */
[----:B------:R-:W2:Y:S08]  /*27d0*/  MUFU.TANH R63, R48 ;  /* 0x00000030003f7308 */ /* 0x000eb00000002400 */
[----:B------:R-:W2:Y:S01]  /*27e0*/  MUFU.TANH R52, R52 ;  /* 0x0000003400347308 */ /* 0x000ea20000002400 */
[----:B-1----:R-:W-:-:S07]  /*27f0*/  FMNMX.FTZ R5, R9, R10, !PT ;  /* 0x0000000a09057209 */ /* 0x002fce0007810000 */
[----:B------:R-:W1:Y:S01]  /*2800*/  MUFU.TANH R53, R53 ;  /* 0x0000003500357308 */ /* 0x000e620000002400 */
[----:B------:R-:W-:Y:S02]  /*2810*/  FSEL R9, R11, -INF , P2 ;  /* 0xff8000000b097808 */ /* 0x000fe40001000000 */
[----:B------:R-:W-:Y:S02]  /*2820*/  FSEL R10, R12, -INF , P3 ;  /* 0xff8000000c0a7808 */ /* 0x000fe40001800000 */
[----:B------:R-:W-:Y:S02]  /*2830*/  FMNMX.FTZ R13, R4, R9, !PT ;  /* 0x00000009040d7209 */ /* 0x000fe40007810000 */
[----:B------:R-:W-:Y:S01]  /*2840*/  ISETP.GT.AND P2, PT, R6, 0x10, PT ;  /* 0x000000100600780c */ /* 0x000fe20003f44270 */
[----:B------:R-:W1:Y:S01]  /*2850*/  MUFU.TANH R56, R56 ;  /* 0x0000003800387308 */ /* 0x000e620000002400 */
[----:B---3--:R-:W-:Y:S02]  /*2860*/  FSEL R11, R29, -INF , P1 ;  /* 0xff8000001d0b7808 */ /* 0x008fe40000800000 */
[----:B------:R-:W-:-:S02]  /*2870*/  FMNMX.FTZ R14, R10, R13, !PT ;  /* 0x0000000d0a0e7209 */ /* 0x000fc40007810000 */
[----:B------:R-:W-:Y:S02]  /*2880*/  FSEL R12, R15, -INF , P2 ;  /* 0xff8000000f0c7808 */ /* 0x000fe40001000000 */
[C---:B------:R-:W-:Y:S01]  /*2890*/  ISETP.GT.AND P1, PT, R6.reuse, 0x11, PT ;  /* 0x000000110600780c */ /* 0x040fe20003f24270 */
[----:B------:R-:W3:Y:S01]  /*28a0*/  MUFU.TANH R57, R57 ;  /* 0x0000003900397308 */ /* 0x000ee20000002400 */
[----:B------:R-:W-:Y:S01]  /*28b0*/  FMNMX.FTZ R15, R11, R14, !PT ;  /* 0x0000000e0b0f7209 */ /* 0x000fe20007810000 */
[C---:B------:R-:W-:Y:S01]  /*28c0*/  FMUL.FTZ R14, R5.reuse, UR10 ;  /* 0x0000000a050e7c20 */ /* 0x040fe20008410000 */
[----:B------:R-:W-:Y:S02]  /*28d0*/  FSETP.NEU.FTZ.AND P2, PT, R5, -INF , PT ;  /* 0xff8000000500780b */ /* 0x000fe40003f5d000 */
[----:B------:R-:W-:Y:S02]  /*28e0*/  ISETP.GT.AND P3, PT, R6, 0x18, PT ;  /* 0x000000180600780c */ /* 0x000fe40003f64270 */
[----:B0-----:R-:W-:Y:S01]  /*28f0*/  FSEL R13, R33, -INF , P1 ;  /* 0xff800000210d7808 */ /* 0x001fe20000800000 */
[----:B------:R-:W0:Y:S01]  /*2900*/  MUFU.TANH R60, R60 ;  /* 0x0000003c003c7308 */ /* 0x000e220000002400 */
[----:B------:R-:W-:-:S02]  /*2910*/  FMNMX.FTZ R24, R12, R15, !PT ;  /* 0x0000000f0c187209 */ /* 0x000fc40007810000 */
[----:B-----5:R-:W-:Y:S02]  /*2920*/  FSEL R49, R14, RZ, P2 ;  /* 0x000000ff0e317208 */ /* 0x020fe40001000000 */
[----:B------:R-:W-:Y:S02]  /*2930*/  FSEL R14, R21, -INF , P3 ;  /* 0xff800000150e7808 */ /* 0x000fe40001800000 */
[----:B------:R-:W-:Y:S01]  /*2940*/  ISETP.GT.AND P1, PT, R6, 0x19, PT ;  /* 0x000000190600780c */ /* 0x000fe20003f24270 */
[--C-:B------:R-:W-:Y:S01]  /*2950*/  FFMA.FTZ R29, R20, UR10, -R49.reuse ;  /* 0x0000000a141d7c23 */ /* 0x100fe20008010831 */
[----:B------:R-:W-:Y:S01]  /*2960*/  FMNMX.FTZ R21, R13, R24, !PT ;  /* 0x000000180d157209 */ /* 0x000fe20007810000 */
[--C-:B------:R-:W-:Y:S01]  /*2970*/  FFMA.FTZ R31, R25, UR10, -R49.reuse ;  /* 0x0000000a191f7c23 */ /* 0x100fe20008010831 */
[----:B------:R-:W-:Y:S01]  /*2980*/  ISETP.GT.AND P2, PT, R6, 0x20, PT ;  /* 0x000000200600780c */ /* 0x000fe20003f44270 */
[----:B------:R5:W-:Y:S01]  /*2990*/  MUFU.EX2 R153, R29 ;  /* 0x0000001d00997308 */ /* 0x000be20000000800 */
[----:B----4-:R-:W-:Y:S01]  /*29a0*/  FSEL R15, R37, -INF , P1 ;  /* 0xff800000250f7808 */ /* 0x010fe20000800000 */
[--C-:B------:R-:W-:Y:S01]  /*29b0*/  FFMA.FTZ R33, R26, UR10, -R49.reuse ;  /* 0x0000000a1a217c23 */ /* 0x100fe20008010831 */
[----:B------:R-:W-:Y:S01]  /*29c0*/  FMNMX.FTZ R24, R14, R21, !PT ;  /* 0x000000150e187209 */ /* 0x000fe20007810000 */
[--C-:B------:R-:W-:Y:S01]  /*29d0*/  FFMA.FTZ R37, R30, UR10, -R49.reuse ;  /* 0x0000000a1e257c23 */ /* 0x100fe20008010831 */
[----:B------:R-:W-:Y:S01]  /*29e0*/  ISETP.GT.AND P1, PT, R6, 0x21, PT ;  /* 0x000000210600780c */ /* 0x000fe20003f24270 */
[--C-:B------:R-:W-:Y:S01]  /*29f0*/  FFMA.FTZ R38, R38, UR10, -R49.reuse ;  /* 0x0000000a26267c23 */ /* 0x100fe20008010831 */
[----:B------:R-:W-:Y:S01]  /*2a00*/  FSEL R20, R72, -INF , P2 ;  /* 0xff80000048147808 */ /* 0x000fe20001000000 */
[----:B------:R4:W-:Y:S01]  /*2a10*/  MUFU.EX2 R48, R31 ;  /* 0x0000001f00307308 */ /* 0x0009e20000000800 */
[----:B------:R-:W-:Y:S01]  /*2a20*/  FMNMX.FTZ R27, R15, R24, !PT ;  /* 0x000000180f1b7209 */ /* 0x000fe20007810000 */
[--C-:B------:R-:W-:Y:S01]  /*2a30*/  FFMA.FTZ R40, R40, UR10, -R49.reuse ;  /* 0x0000000a28287c23 */ /* 0x100fe20008010831 */
[----:B------:R-:W-:Y:S01]  /*2a40*/  ISETP.GT.AND P2, PT, R6, 0x28, PT ;  /* 0x000000280600780c */ /* 0x000fe20003f44270 */
[--C-:B------:R-:W-:Y:S01]  /*2a50*/  FFMA.FTZ R41, R41, UR10, -R49.reuse ;  /* 0x0000000a29297c23 */ /* 0x100fe20008010831 */
[----:B------:R-:W-:Y:S01]  /*2a60*/  FSEL R21, R73, -INF , P1 ;  /* 0xff80000049157808 */ /* 0x000fe20000800000 */
[--C-:B------:R-:W-:Y:S01]  /*2a70*/  FFMA.FTZ R42, R42, UR10, -R49.reuse ;  /* 0x0000000a2a2a7c23 */ /* 0x100fe20008010831 */
[----:B--2---:R-:W-:Y:S01]  /*2a80*/  FMNMX.FTZ R44, R20, R27, !PT ;  /* 0x0000001b142c7209 */ /* 0x004fe20007810000 */
[----:B------:R-:W2:Y:S01]  /*2a90*/  MUFU.TANH R61, R61 ;  /* 0x0000003d003d7308 */ /* 0x000ea20000002400 */
[----:B------:R-:W-:Y:S01]  /*2aa0*/  ISETP.GT.AND P1, PT, R6, 0x29, PT ;  /* 0x000000290600780c */ /* 0x000fe20003f24270 */
[--C-:B------:R-:W-:Y:S01]  /*2ab0*/  FFMA.FTZ R43, R43, UR10, -R49.reuse ;  /* 0x0000000a2b2b7c23 */ /* 0x100fe20008010831 */
[----:B------:R-:W-:Y:S01]  /*2ac0*/  FSEL R24, R35, -INF , P2 ;  /* 0xff80000023187808 */ /* 0x000fe20001000000 */
[--C-:B------:R-:W-:Y:S01]  /*2ad0*/  FFMA.FTZ R35, R28, UR10, -R49.reuse ;  /* 0x0000000a1c237c23 */ /* 0x100fe20008010831 */
[----:B------:R-:W-:Y:S01]  /*2ae0*/  FMNMX.FTZ R27, R21, R44, !PT ;  /* 0x0000002c151b7209 */ /* 0x000fe20007810000 */
[--C-:B------:R-:W-:Y:S01]  /*2af0*/  FFMA.FTZ R46, R46, UR10, -R49.reuse ;  /* 0x0000000a2e2e7c23 */ /* 0x100fe20008010831 */
[----:B------:R-:W-:Y:S01]  /*2b00*/  ISETP.GT.AND P2, PT, R6, 0x30, PT ;  /* 0x000000300600780c */ /* 0x000fe20003f44270 */
[----:B------:R-:W2:Y:S01]  /*2b10*/  MUFU.TANH R64, R64 ;  /* 0x0000004000407308 */ /* 0x000ea20000002400 */
[----:B------:R-:W-:Y:S01]  /*2b20*/  FSEL R25, R45, -INF , P1 ;  /* 0xff8000002d197808 */ /* 0x000fe20000800000 */
[--C-:B------:R-:W-:Y:S01]  /*2b30*/  FFMA.FTZ R45, R32, UR10, -R49.reuse ;  /* 0x0000000a202d7c23 */ /* 0x100fe20008010831 */
[----:B------:R-:W-:Y:S01]  /*2b40*/  FMNMX.FTZ R44, R24, R27, !PT ;  /* 0x0000001b182c7209 */ /* 0x000fe20007810000 */
[--C-:B------:R-:W-:Y:S01]  /*2b50*/  FFMA.FTZ R47, R47, UR10, -R49.reuse ;  /* 0x0000000a2f2f7c23 */ /* 0x100fe20008010831 */
[----:B------:R-:W-:Y:S01]  /*2b60*/  ISETP.GT.AND P1, PT, R6, 0x31, PT ;  /* 0x000000310600780c */ /* 0x000fe20003f24270 */
[--C-:B------:R-:W-:Y:S01]  /*2b70*/  FFMA.FTZ R50, R50, UR10, -R49.reuse ;  /* 0x0000000a32327c23 */ /* 0x100fe20008010831 */
[----:B------:R-:W-:Y:S01]  /*2b80*/  FSEL R26, R63, -INF , P2 ;  /* 0xff8000003f1a7808 */ /* 0x000fe20001000000 */
[----:B------:R3:W-:Y:S01]  /*2b90*/  MUFU.EX2 R155, R33 ;  /* 0x00000021009b7308 */ /* 0x0007e20000000800 */
[----:B-----5:R-:W-:Y:S01]  /*2ba0*/  FMNMX.FTZ R29, R25, R44, !PT ;  /* 0x0000002c191d7209 */ /* 0x020fe20007810000 */
[--C-:B------:R-:W-:Y:S01]  /*2bb0*/  FFMA.FTZ R51, R51, UR10, -R49.reuse ;  /* 0x0000000a33337c23 */ /* 0x100fe20008010831 */
[----:B------:R-:W-:Y:S01]  /*2bc0*/  ISETP.GT.AND P2, PT, R6, 0x38, PT ;  /* 0x000000380600780c */ /* 0x000fe20003f44270 */
[--C-:B------:R-:W-:Y:S01]  /*2bd0*/  FFMA.FTZ R54, R54, UR10, -R49.reuse ;  /* 0x0000000a36367c23 */ /* 0x100fe20008010831 */
[----:B------:R-:W-:Y:S01]  /*2be0*/  FSEL R27, R66, -INF , P1 ;  /* 0xff800000421b7808 */ /* 0x000fe20000800000 */
[--C-:B------:R-:W-:Y:S01]  /*2bf0*/  FFMA.FTZ R55, R55, UR10, -R49.reuse ;  /* 0x0000000a37377c23 */ /* 0x100fe20008010831 */
[----:B------:R-:W-:Y:S01]  /*2c00*/  FMNMX.FTZ R44, R26, R29, !PT ;  /* 0x0000001d1a2c7209 */ /* 0x000fe20007810000 */
[----:B------:R-:W5:Y:S01]  /*2c10*/  MUFU.TANH R65, R65 ;  /* 0x0000004100417308 */ /* 0x000f620000002400 */
[----:B------:R-:W-:Y:S01]  /*2c20*/  ISETP.GT.AND P1, PT, R6, 0x39, PT ;  /* 0x000000390600780c */ /* 0x000fe20003f24270 */
[--C-:B------:R-:W-:Y:S01]  /*2c30*/  FFMA.FTZ R58, R58, UR10, -R49.reuse ;  /* 0x0000000a3a3a7c23 */ /* 0x100fe20008010831 */
[----:B------:R-:W-:Y:S01]  /*2c40*/  FSEL R28, R52, -INF , P2 ;  /* 0xff800000341c7808 */ /* 0x000fe20001000000 */
[--C-:B------:R-:W-:Y:S01]  /*2c50*/  FFMA.FTZ R59, R59, UR10, -R49.reuse ;  /* 0x0000000a3b3b7c23 */ /* 0x100fe20008010831 */
[----:B----4-:R-:W-:Y:S01]  /*2c60*/  FMNMX.FTZ R31, R27, R44, !PT ;  /* 0x0000002c1b1f7209 */ /* 0x010fe20007810000 */
[--C-:B------:R-:W-:Y:S01]  /*2c70*/  FFMA.FTZ R62, R62, UR10, -R49.reuse ;  /* 0x0000000a3e3e7c23 */ /* 0x100fe20008010831 */
[----:B------:R-:W-:Y:S01]  /*2c80*/  ISETP.GT.AND P2, PT, R6, 0x40, PT ;  /* 0x000000400600780c */ /* 0x000fe20003f44270 */
[----:B------:R-:W4:Y:S01]  /*2c90*/  MUFU.TANH R68, R68 ;  /* 0x0000004400447308 */ /* 0x000f220000002400 */
[----:B-1----:R-:W-:Y:S01]  /*2ca0*/  FSEL R29, R53, -INF , P1 ;  /* 0xff800000351d7808 */ /* 0x002fe20000800000 */
[--C-:B------:R-:W-:Y:S01]  /*2cb0*/  FFMA.FTZ R53, R34, UR10, -R49.reuse ;  /* 0x0000000a22357c23 */ /* 0x100fe20008010831 */
[----:B------:R-:W-:Y:S01]  /*2cc0*/  FMNMX.FTZ R44, R28, R31, !PT ;  /* 0x0000001f1c2c7209 */ /* 0x000fe20007810000 */
[----:B------:R-:W-:Y:S01]  /*2cd0*/  FFMA.FTZ R3, R3, UR10, -R49 ;  /* 0x0000000a03037c23 */ /* 0x000fe20008010831 */
[----:B------:R-:W-:-:S02]  /*2ce0*/  ISETP.GT.AND P1, PT, R6, 0x41, PT ;  /* 0x000000410600780c */ /* 0x000fc40003f24270 */
[----:B------:R-:W-:Y:S01]  /*2cf0*/  FSEL R30, R56, -INF , P2 ;  /* 0xff800000381e7808 */ /* 0x000fe20001000000 */
[----:B------:R1:W-:Y:S01]  /*2d00*/  MUFU.EX2 R52, R35 ;  /* 0x0000002300347308 */ /* 0x0003e20000000800 */
[----:B---3--:R-:W-:Y:S02]  /*2d10*/  FMNMX.FTZ R33, R29, R44, !PT ;  /* 0x0000002c1d217209 */ /* 0x008fe40007810000 */
[----:B------:R-:W-:Y:S02]  /*2d20*/  ISETP.GT.AND P2, PT, R6, 0x48, PT ;  /* 0x000000480600780c */ /* 0x000fe40003f44270 */
[----:B------:R-:W-:Y:S01]  /*2d30*/  FSEL R31, R57, -INF , P1 ;  /* 0xff800000391f7808 */ /* 0x000fe20000800000 */
[----:B------:R-:W-:Y:S01]  /*2d40*/  FFMA.FTZ R57, R36, UR10, -R49 ;  /* 0x0000000a24397c23 */ /* 0x000fe20008010831 */
[----:B------:R-:W-:Y:S01]  /*2d50*/  FMNMX.FTZ R44, R30, R33, !PT ;  /* 0x000000211e2c7209 */ /* 0x000fe20007810000 */
[----:B------:R-:W3:Y:S01]  /*2d60*/  MUFU.TANH R69, R69 ;  /* 0x0000004500457308 */ /* 0x000ee20000002400 */
[----:B------:R-:W-:-:S02]  /*2d70*/  ISETP.GT.AND P1, PT, R6, 0x49, PT ;  /* 0x000000490600780c */ /* 0x000fc40003f24270 */
[----:B0-----:R-:W-:Y:S02]  /*2d80*/  FSEL R32, R60, -INF , P2 ;  /* 0xff8000003c207808 */ /* 0x001fe40001000000 */
[----:B-1----:R-:W-:Y:S02]  /*2d90*/  FMNMX.FTZ R35, R31, R44, !PT ;  /* 0x0000002c1f237209 */ /* 0x002fe40007810000 */
[----:B------:R-:W-:Y:S01]  /*2da0*/  ISETP.GT.AND P2, PT, R6, 0x50, PT ;  /* 0x000000500600780c */ /* 0x000fe20003f44270 */
[----:B------:R0:W-:Y:S01]  /*2db0*/  MUFU.EX2 R157, R37 ;  /* 0x00000025009d7308 */ /* 0x0001e20000000800 */
[----:B--2---:R-:W-:Y:S02]  /*2dc0*/  FSEL R33, R61, -INF , P1 ;  /* 0xff8000003d217808 */ /* 0x004fe40000800000 */
[----:B------:R-:W-:Y:S02]  /*2dd0*/  FMNMX.FTZ R44, R32, R35, !PT ;  /* 0x00000023202c7209 */ /* 0x000fe40007810000 */
[----:B------:R-:W-:-:S02]  /*2de0*/  ISETP.GT.AND P1, PT, R6, 0x51, PT ;  /* 0x000000510600780c */ /* 0x000fc40003f24270 */
[----:B------:R-:W-:Y:S01]  /*2df0*/  FSEL R34, R64, -INF , P2 ;  /* 0xff80000040227808 */ /* 0x000fe20001000000 */
[----:B------:R1:W-:Y:S01]  /*2e00*/  MUFU.EX2 R56, R45 ;  /* 0x0000002d00387308 */ /* 0x0003e20000000800 */
[----:B0-----:R-:W-:Y:S01]  /*2e10*/  FMNMX.FTZ R37, R33, R44, !PT ;  /* 0x0000002c21257209 */ /* 0x001fe20007810000 */
[----:B------:R-:W-:Y:S01]  /*2e20*/  FADD.FTZ R64, R153, R48 ;  /* 0x0000003099407221 */ /* 0x000fe20000010000 */
[----:B------:R-:W-:Y:S02]  /*2e30*/  ISETP.GT.AND P2, PT, R6, 0x58, PT ;  /* 0x000000580600780c */ /* 0x000fe40003f44270 */
[----:B-----5:R-:W-:Y:S02]  /*2e40*/  FSEL R35, R65, -INF , P1 ;  /* 0xff80000041237808 */ /* 0x020fe40000800000 */
[----:B------:R-:W-:Y:S01]  /*2e50*/  FMNMX.FTZ R44, R34, R37, !PT ;  /* 0x00000025222c7209 */ /* 0x000fe20007810000 */
[----:B------:R-:W-:Y:S01]  /*2e60*/  MUFU.EX2 R161, R38 ;  /* 0x0000002600a17308 */ /* 0x000fe20000000800 */
[----:B------:R-:W-:-:S02]  /*2e70*/  ISETP.GT.AND P1, PT, R6, 0x59, PT ;  /* 0x000000590600780c */ /* 0x000fc40003f24270 */
[----:B----4-:R-:W-:Y:S02]  /*2e80*/  FSEL R36, R68, -INF , P2 ;  /* 0xff80000044247808 */ /* 0x010fe40001000000 */
[----:B-1----:R-:W-:Y:S01]  /*2e90*/  FMNMX.FTZ R45, R35, R44, !PT ;  /* 0x0000002c232d7209 */ /* 0x002fe20007810000 */
[----:B------:R-:W-:Y:S01]  /*2ea0*/  FFMA.FTZ R44, R39, UR10, -R49 ;  /* 0x0000000a272c7c23 */ /* 0x000fe20008010831 */
[----:B---3--:R-:W-:Y:S01]  /*2eb0*/  FSEL R37, R69, -INF , P1 ;  /* 0xff80000045257808 */ /* 0x008fe20000800000 */
[----:B------:R-:W-:Y:S01]  /*2ec0*/  MUFU.EX2 R53, R53 ;  /* 0x0000003500357308 */ /* 0x000fe20000000800 */
[----:B------:R-:W-:Y:S02]  /*2ed0*/  FMNMX.FTZ R6, R36, R45, !PT ;  /* 0x0000002d24067209 */ /* 0x000fe40007810000 */
[----:B------:R-:W-:Y:S02]  /*2ee0*/  F2FP.F16.F32.PACK_AB R153, R48, R153 ;  /* 0x000000993099723e */ /* 0x000fe400000000ff */
[----:B------:R-:W-:-:S03]  /*2ef0*/  FMNMX.FTZ R6, R37, R6, !PT ;  /* 0x0000000625067209 */ /* 0x000fc60007810000 */
[----:B------:R-:W0:Y:S02]  /*2f00*/  MUFU.EX2 R60, R57 ;  /* 0x00000039003c7308 */ /* 0x000e240000000800 */
[----:B------:R-:W1:Y:S06]  /*2f10*/  SHFL.BFLY PT, R39, R6, 0x2, 0x1f ;  /* 0x0c401f0006277f89 */ /* 0x000e6c00000e0000 */
[----:B------:R-:W-:Y:S08]  /*2f20*/  MUFU.EX2 R44, R44 ;  /* 0x0000002c002c7308 */ /* 0x000ff00000000800 */
[----:B------:R-:W-:Y:S01]  /*2f30*/  MUFU.EX2 R40, R40 ;  /* 0x0000002800287308 */ /* 0x000fe20000000800 */
[----:B0-----:R-:W-:-:S07]  /*2f40*/  F2FP.F16.F32.PACK_AB R159, R60, R53 ;  /* 0x000000353c9f723e */ /* 0x001fce00000000ff */
[----:B------:R-:W0:Y:S01]  /*2f50*/  MUFU.EX2 R41, R41 ;  /* 0x0000002900297308 */ /* 0x000e220000000800 */
[----:B-1----:R-:W-:-:S05]  /*2f60*/  FMNMX.FTZ R39, R6, R39, !PT ;  /* 0x0000002706277209 */ /* 0x002fca0007810000 */
[----:B------:R-:W1:Y:S02]  /*2f70*/  SHFL.BFLY PT, R6, R39, 0x1, 0x1f ;  /* 0x0c201f0027067f89 */ /* 0x000e6400000e0000 */
[----:B------:R-:W-:Y:S08]  /*2f80*/  MUFU.EX2 R42, R42 ;  /* 0x0000002a002a7308 */ /* 0x000ff00000000800 */
[----:B------:R-:W2:Y:S01]  /*2f90*/  MUFU.EX2 R43, R43 ;  /* 0x0000002b002b7308 */ /* 0x000ea20000000800 */
[----:B0-----:R-:W-:-:S07]  /*2fa0*/  F2FP.F16.F32.PACK_AB R163, R41, R40 ;  /* 0x0000002829a3723e */ /* 0x001fce00000000ff */
[----:B------:R-:W-:Y:S01]  /*2fb0*/  MUFU.EX2 R46, R46 ;  /* 0x0000002e002e7308 */ /* 0x000fe20000000800 */
[----:B-1----:R-:W-:-:S07]  /*2fc0*/  FMNMX.FTZ R6, R39, R6, !PT ;  /* 0x0000000627067209 */ /* 0x002fce0007810000 */
[----:B------:R-:W0:Y:S01]  /*2fd0*/  MUFU.EX2 R47, R47 ;  /* 0x0000002f002f7308 */ /* 0x000e220000000800 */
[----:B--2---:R-:W-:Y:S02]  /*2fe0*/  F2FP.F16.F32.PACK_AB R165, R43, R42 ;  /* 0x0000002a2ba5723e */ /* 0x004fe400000000ff */
[C---:B------:R-:W-:Y:S01]  /*2ff0*/  FSETP.NEU.FTZ.AND P1, PT, R6.reuse, -INF , PT ;  /* 0xff8000000600780b */ /* 0x040fe20003f3d000 */
[----:B------:R-:W-:-:S04]  /*3000*/  FMUL.FTZ R38, R6, UR10 ;  /* 0x0000000a06267c20 */ /* 0x000fc80008410000 */
[----:B------:R-:W-:Y:S01]  /*3010*/  MUFU.EX2 R50, R50 ;  /* 0x0000003200327308 */ /* 0x000fe20000000800 */
        /* <DEDUP_REMOVED lines=27> */
[----:B------:R-:W-:Y:S01]  /*31d0*/  FFMA.FTZ R37, R37, UR10, -R38 ;  /* 0x0000000a25257c23 */ /* 0x000fe20008010826 */
[----:B0-----:R-:W-:-:S03]  /*31e0*/  F2FP.F16.F32.PACK_AB R167, R47, R46 ;  /* 0x0000002e2fa7723e */ /* 0x001fc600000000ff */
[----:B------:R-:W0:Y:S01]  /*31f0*/  MUFU.EX2 R11, R11 ;  /* 0x0000000b000b7308 */ /* 0x000e220000000800 */
[----:B-1----:R-:W-:Y:S01]  /*3200*/  FADD.FTZ R39, R4, R9 ;  /* 0x0000000904277221 */ /* 0x002fe20000010000 */
[----:B------:R-:W-:-:S06]  /*3210*/  F2FP.F16.F32.PACK_AB R152, R9, R4 ;  /* 0x000000040998723e */ /* 0x000fcc00000000ff */
[----:B------:R-:W1:Y:S01]  /*3220*/  MUFU.EX2 R12, R12 ;  /* 0x0000000c000c7308 */ /* 0x000e620000000800 */
[----:B--2---:R-:W-:Y:S01]  /*3230*/  FADD.FTZ R66, R10, R39 ;  /* 0x000000270a427221 */ /* 0x004fe20000010000 */
[----:B------:R-:W-:Y:S01]  /*3240*/  FADD.FTZ R39, R155, R64 ;  /* 0x000000409b277221 */ /* 0x000fe20000010000 */
[----:B------:R-:W-:-:S03]  /*3250*/  F2FP.F16.F32.PACK_AB R155, R52, R155 ;  /* 0x0000009b349b723e */ /* 0x000fc600000000ff */
[----:B------:R-:W-:Y:S02]  /*3260*/  FADD.FTZ R64, R52, R39 ;  /* 0x0000002734407221 */ /* 0x000fe40000010000 */
[----:B------:R-:W2:Y:S01]  /*3270*/  MUFU.EX2 R13, R13 ;  /* 0x0000000d000d7308 */ /* 0x000ea20000000800 */
[----:B0-----:R-:W-:Y:S01]  /*3280*/  FADD.FTZ R45, R11, R66 ;  /* 0x000000420b2d7221 */ /* 0x001fe20000010000 */
[----:B------:R-:W-:Y:S01]  /*3290*/  FADD.FTZ R39, R157, R64 ;  /* 0x000000409d277221 */ /* 0x000fe20000010000 */
[----:B------:R-:W-:Y:S02]  /*32a0*/  F2FP.F16.F32.PACK_AB R154, R11, R10 ;  /* 0x0000000a0b9a723e */ /* 0x000fe400000000ff */
[C---:B------:R-:W-:Y:S01]  /*32b0*/  F2FP.F16.F32.PACK_AB R157, R56.reuse, R157 ;  /* 0x0000009d389d723e */ /* 0x040fe200000000ff */
[----:B------:R-:W-:Y:S02]  /*32c0*/  FADD.FTZ R64, R56, R39 ;  /* 0x0000002738407221 */ /* 0x000fe40000010000 */
[----:B------:R-:W0:Y:S01]  /*32d0*/  MUFU.EX2 R14, R14 ;  /* 0x0000000e000e7308 */ /* 0x000e220000000800 */
[----:B-1----:R-:W-:Y:S01]  /*32e0*/  FADD.FTZ R66, R12, R45 ;  /* 0x0000002d0c427221 */ /* 0x002fe20000010000 */
[----:B------:R-:W-:-:S04]  /*32f0*/  FADD.FTZ R39, R53, R64 ;  /* 0x0000004035277221 */ /* 0x000fc80000010000 */
[----:B------:R-:W-:Y:S02]  /*3300*/  FADD.FTZ R64, R60, R39 ;  /* 0x000000273c407221 */ /* 0x000fe40000010000 */
[----:B------:R-:W1:Y:S01]  /*3310*/  MUFU.EX2 R15, R15 ;  /* 0x0000000f000f7308 */ /* 0x000e620000000800 */
[----:B--2---:R-:W-:Y:S01]  /*3320*/  FADD.FTZ R45, R13, R66 ;  /* 0x000000420d2d7221 */ /* 0x004fe20000010000 */
[----:B------:R-:W-:Y:S01]  /*3330*/  FADD.FTZ R39, R161, R64 ;  /* 0x00000040a1277221 */ /* 0x000fe20000010000 */
[C---:B------:R-:W-:Y:S02]  /*3340*/  F2FP.F16.F32.PACK_AB R161, R44.reuse, R161 ;  /* 0x000000a12ca1723e */ /* 0x040fe400000000ff */
[----:B------:R-:W-:Y:S01]  /*3350*/  F2FP.F16.F32.PACK_AB R156, R13, R12 ;  /* 0x0000000c0d9c723e */ /* 0x000fe200000000ff */
[----:B------:R-:W-:Y:S02]  /*3360*/  FADD.FTZ R39, R44, R39 ;  /* 0x000000272c277221 */ /* 0x000fe40000010000 */
[----:B------:R-:W2:Y:S01]  /*3370*/  MUFU.EX2 R20, R20 ;  /* 0x0000001400147308 */ /* 0x000ea20000000800 */
[----:B0-----:R-:W-:Y:S01]  /*3380*/  FADD.FTZ R66, R14, R45 ;  /* 0x0000002d0e427221 */ /* 0x001fe20000010000 */
[----:B------:R-:W-:-:S06]  /*3390*/  FADD.FTZ R48, R40, R39 ;  /* 0x0000002728307221 */ /* 0x000fcc0000010000 */
        /* <DEDUP_REMOVED lines=9> */
[----:B-1----:R-:W-:Y:S01]  /*3430*/  FADD.FTZ R38, R24, R45 ;  /* 0x0000002d18267221 */ /* 0x002fe20000010000 */
[----:B------:R-:W-:-:S04]  /*3440*/  FADD.FTZ R45, R41, R48 ;  /* 0x00000030292d7221 */ /* 0x000fc80000010000 */
[----:B------:R-:W-:Y:S02]  /*3450*/  FADD.FTZ R10, R42, R45 ;  /* 0x0000002d2a0a7221 */ /* 0x000fe40000010000 */
[----:B------:R-:W1:Y:S01]  /*3460*/  MUFU.EX2 R27, R27 ;  /* 0x0000001b001b7308 */ /* 0x000e620000000800 */
[----:B--2---:R-:W-:Y:S01]  /*3470*/  FADD.FTZ R39, R25, R38 ;  /* 0x0000002619277221 */ /* 0x004fe20000010000 */
[----:B------:R-:W-:Y:S01]  /*3480*/  FADD.FTZ R11, R43, R10 ;  /* 0x0000000a2b0b7221 */ /* 0x000fe20000010000 */
[----:B------:R-:W-:-:S03]  /*3490*/  F2FP.F16.F32.PACK_AB R162, R25, R24 ;  /* 0x0000001819a2723e */ /* 0x000fc600000000ff */
[----:B------:R-:W-:Y:S02]  /*34a0*/  FADD.FTZ R10, R46, R11 ;  /* 0x0000000b2e0a7221 */ /* 0x000fe40000010000 */
[----:B------:R-:W2:Y:S01]  /*34b0*/  MUFU.EX2 R28, R28 ;  /* 0x0000001c001c7308 */ /* 0x000ea20000000800 */
[----:B0-----:R-:W-:Y:S01]  /*34c0*/  FADD.FTZ R4, R26, R39 ;  /* 0x000000271a047221 */ /* 0x001fe20000010000 */
[----:B------:R-:W-:-:S04]  /*34d0*/  FADD.FTZ R11, R47, R10 ;  /* 0x0000000a2f0b7221 */ /* 0x000fc80000010000 */
[----:B------:R-:W-:Y:S02]  /*34e0*/  FADD.FTZ R10, R50, R11 ;  /* 0x0000000b320a7221 */ /* 0x000fe40000010000 */
        /* <DEDUP_REMOVED lines=38> */
[----:B------:R2:W0:Y:S01]  /*3750*/  MUFU.EX2 R175, R3 ;  /* 0x0000000300af7308 */ /* 0x0004220000000800 */
[----:B-1----:R-:W-:Y:S01]  /*3760*/  FADD.FTZ R10, R62, R11 ;  /* 0x0000000b3e0a7221 */ /* 0x002fe20000010000 */
[C---:B--2---:R-:W-:Y:S01]  /*3770*/  FADD.FTZ R3, R37.reuse, R4 ;  /* 0x0000000425037221 */ /* 0x044fe20000010000 */
[----:B------:R-:W-:Y:S02]  /*3780*/  F2FP.F16.F32.PACK_AB R174, R37, R36 ;  /* 0x0000002425ae723e */ /* 0x000fe400000000ff */
[C---:B0-----:R-:W-:Y:S01]  /*3790*/  FADD.FTZ R4, R175.reuse, R10 ;  /* 0x0000000aaf047221 */ /* 0x041fe20000010000 */
[----:B------:R-:W-:Y:S01]  /*37a0*/  F2FP.F16.F32.PACK_AB R175, R175, R62 ;  /* 0x0000003eafaf723e */ /* 0x000fe200000000ff */
[----:B------:R-:W-:Y:S06]  /*37b0*/  @!P0 BRA `(.L_x_4439) ;  /* 0x0000000000048947 */ /* 0x000fec0003800000 */
[----:B------:R-:W-:Y:S01]  /*37c0*/  BPT.TRAP 0x1 ;  /* 0x000000040000795c */ /* 0x000fe20000300000 */
.L_x_4439:
[----:B------:R0:W1:Y:S01]  /*37d0*/  SYNCS.PHASECHK.TRANS64.TRYWAIT P1, [UR22+0x22850], R8 ;  /* 0x02285008ff0075a7 */ /* 0x0000620008020156 */
[----:B------:R-:W-:Y:S05]  /*37e0*/  @!P0 BRA `(.L_x_4440) ;  /* 0x0000000000048947 */ /* 0x000fea0003800000 */
[----:B------:R-:W-:Y:S01]  /*37f0*/  BPT.TRAP 0x1 ;  /* 0x000000040000795c */ /* 0x000fe20000300000 */
.L_x_4440:
[----:B-1----:R-:W-:Y:S05]  /*3800*/  @P1 BRA `(.L_x_4441) ;  /* 0x0000000000081947 */ /* 0x002fea0003800000 */
[----:B------:R-:W1:Y:S02]  /*3810*/  SYNCS.PHASECHK.TRANS64.TRYWAIT P1, [UR22+0x22850], R8 ;  /* 0x02285008ff0075a7 */ /* 0x000e640008020156 */
[----:B-1----:R-:W-:Y:S05]  /*3820*/  @!P1 BRA `(.L_x_4442) ;  /* 0x000000c400549947 */ /* 0x002fea0003800000 */
.L_x_4441:
        /* <DEDUP_REMOVED lines=43> */
.L_x_4443:
[----:B------:R-:W-:Y:S01]  /*3ae0*/  UISETP.NE.AND UP0, UPT, UR46, URZ, UPT ;  /* 0x0000003f2e00728c */ /* 0x000fe2000bf05270 */
[----:B------:R-:W2:Y:S01]  /*3af0*/  S2UR UR18, SR_CgaCtaId ;  /* 0x00000000001279c3 */ /* 0x000ea20000008800 */
[----:B------:R-:W-:Y:S01]  /*3b00*/  UMOV UR15, UR43 ;  /* 0x0000002b000f7c82 */ /* 0x000fe20008000000 */
[----:B------:R-:W-:Y:S02]  /*3b10*/  UIMAD UR11, UR42, UR11, -UR14 ;  /* 0x0000000b2a0b72a4 */ /* 0x000fe4000f8e0a0e */
[----:B------:R-:W-:Y:S02]  /*3b20*/  UIADD3 UR22, UR22, 0x22860, URZ ;  /* 0x0002286016167890 */ /* 0x000fe4000fffe03f */
[----:B------:R-:W-:-:S04]  /*3b30*/  UIADD3 UR23, UR40, -0x2, URZ ;  /* 0xfffffffe28177890 */ /* 0x000fc8000fffe03f */
[----:B------:R-:W-:Y:S01]  /*3b40*/  @UP0 ULDC UR6, c[0x0][0x44c] ;  /* 0x0001130000060ab9 */ /* 0x000fe20000000800 */
[----:B------:R-:W-:Y:S01]  /*3b50*/  @UP0 ULDC UR19, c[0x0][0x450] ;  /* 0x0001140000130ab9 */ /* 0x000fe20000000800 */
[----:B------:R-:W-:-:S04]  /*3b60*/  UIMAD.WIDE.U32 UR6, UR43, UR6, URZ ;  /* 0x000000062b0672a5 */ /* 0x000fc8000f8e003f */
[----:B------:R-:W-:-:S04]  /*3b70*/  @UP0 USHF.R.U32.HI UR15, URZ, UR19, UR7 ;  /* 0x000000133f0f0299 */ /* 0x000fc80008011607 */
[----:B------:R-:W-:-:S04]  /*3b80*/  UIADD3 UR6, UR11, UR15, URZ ;  /* 0x0000000f0b067290 */ /* 0x000fc8000fffe03f */
[----:B------:R-:W-:Y:S02]  /*3b90*/  UIMAD.WIDE UR6, UR6, 0x2aaaaaab, URZ ;  /* 0x2aaaaaab060678a5 */ /* 0x000fe4000f8e023f */
[----:B--2---:R-:W-:Y:S02]  /*3ba0*/  UPRMT UR22, UR18, 0x654, UR22 ;  /* 0x0000065412167896 */ /* 0x004fe40008000016 */
[----:B------:R-:W-:-:S04]  /*3bb0*/  USHF.R.U32.HI UR6, URZ, 0x1f, UR7 ;  /* 0x0000001f3f067899 */ /* 0x000fc80008011607 */
[----:B------:R-:W-:-:S03]  /*3bc0*/  ULEA.HI.SX32 UR6, UR7, UR6, 0x1c ;  /* 0x0000000607067291 */ /* 0x000fc6000f8fe23f */
[----:B------:R-:W-:Y:S01]  /*3bd0*/  SYNCS.ARRIVE.TRANS64.RED.A1T0 RZ, [UR22], RZ ;  /* 0x000000ffffff79a7 */ /* 0x000fe20008100416 */
[----:B------:R-:W-:-:S04]  /*3be0*/  UISETP.LT.AND UP0, UPT, URZ, UR6, UPT ;  /* 0x000000063f00728c */ /* 0x000fc8000bf01270 */
[----:B------:R-:W-:-:S04]  /*3bf0*/  USEL UR22, URZ, UR6, !UP0 ;  /* 0x000000063f167287 */ /* 0x000fc8000c000000 */
[----:B------:R-:W-:-:S06]  /*3c00*/  UISETP.GE.AND UP0, UPT, UR23, UR22, UPT ;  /* 0x000000161700728c */ /* 0x000fcc000bf06270 */
[----:B------:R-:W-:-:S13]  /*3c10*/  PLOP3.LUT P1, PT, PT, PT, UP0, 0x80, 0x0 ;  /* 0x000000000000781c */ /* 0x000fda0003f2f008 */
[----:B------:R-:W-:Y:S05]  /*3c20*/  @!P1 BRA `(.L_x_4444) ;  /* 0x0000002800bc9947 */ /* 0x000fea0003800000 */
[----:B-1----:R-:W-:Y:S01]  /*3c30*/  IMAD.MOV.U32 R9, RZ, RZ, R5 ;  /* 0x000000ffff097224 */ /* 0x002fe200078e0005 */
[----:B0-----:R-:W-:Y:S01]  /*3c40*/  MOV R8, R6 ;  /* 0x0000000600087202 */ /* 0x001fe20000000f00 */
[----:B------:R-:W-:Y:S01]  /*3c50*/  ULDC UR27, c[0x0][0x288] ;  /* 0x0000a200001b7ab9 */ /* 0x000fe20000000800 */
[----:B------:R-:W-:Y:S01]  /*3c60*/  ULDC UR28, c[0x0][0x9d8] ;  /* 0x00027600001c7ab9 */ /* 0x000fe20000000800 */
[----:B------:R-:W-:-:S05]  /*3c70*/  ULDC UR24, c[0x0][0x988] ;  /* 0x0002620000187ab9 */ /* 0x000fca0000000800 */
.L_x_4455:
[----:B------:R-:W-:-:S04]  /*3c80*/  UIADD3 UR36, UR36, 0x1, URZ ;  /* 0x0000000124247890 */ /* 0x000fc8000fffe03f */
[----:B------:R-:W-:-:S04]  /*3c90*/  UISETP.NE.AND UP0, UPT, UR36, 0x2, UPT ;  /* 0x000000022400788c */ /* 0x000fc8000bf05270 */
[----:B------:R-:W-:Y:S02]  /*3ca0*/  USEL UR6, URZ, 0x1, UP0 ;  /* 0x000000013f067887 */ /* 0x000fe40008000000 */
[----:B------:R-:W-:Y:S02]  /*3cb0*/  USEL UR36, UR36, URZ, UP0 ;  /* 0x0000003f24247287 */ /* 0x000fe40008000000 */
[----:B------:R-:W-:Y:S01]  /*3cc0*/  ULOP3.LUT UR37, UR37, UR6, URZ, 0x3c, !UPT ;  /* 0x0000000625257292 */ /* 0x000fe2000f8e3c3f */
[----:B01----:R-:W-:Y:S11]  /*3cd0*/  @!P0 BRA `(.L_x_4445) ;  /* 0x0000000000048947 */ /* 0x003ff60003800000 */
[----:B------:R-:W-:Y:S01]  /*3ce0*/  BPT.TRAP 0x1 ;  /* 0x000000040000795c */ /* 0x000fe20000300000 */
.L_x_4445:
        /* <DEDUP_REMOVED lines=9> */
.L_x_4446:
[----:B-1----:R-:W-:Y:S05]  /*3d80*/  @P1 BRA `(.L_x_4447) ;  /* 0x0000000000081947 */ /* 0x002fea0003800000 */
[----:B------:R-:W1:Y:S02]  /*3d90*/  SYNCS.PHASECHK.TRANS64.TRYWAIT P1, [UR26+0x22830], R7 ;  /* 0x02283007ff0075a7 */ /* 0x000e64000802015a */
[----:B-1----:R-:W-:Y:S05]  /*3da0*/  @!P1 BRA `(.L_x_4448) ;  /* 0x000000c0000c9947 */ /* 0x002fea0003800000 */
.L_x_4447:
        /* <DEDUP_REMOVED lines=26> */
.L_x_4449:
[----:B------:R-:W-:Y:S01]  /*3f50*/  UISETP.NE.AND UP0, UPT, UR46, URZ, UPT ;  /* 0x0000003f2e00728c */ /* 0x000fe2000bf05270 */
[----:B------:R-:W-:Y:S02]  /*3f60*/  VIADD R5, R16, UR43 ;  /* 0x0000002b10057c36 */ /* 0x000fe40008000000 */
[----:B------:R-:W-:Y:S01]  /*3f70*/  FMUL.FTZ R14, R161, UR28 ;  /* 0x0000001ca10e7c20 */ /* 0x000fe20008410000 */
[----:B------:R-:W-:Y:S01]  /*3f80*/  FMUL.FTZ R6, R152, UR28 ;  /* 0x0000001c98067c20 */ /* 0x000fe20008410000 */
[----:B------:R-:W-:Y:S01]  /*3f90*/  FMUL.FTZ R152, R169, UR28 ;  /* 0x0000001ca9987c20 */ /* 0x000fe20008410000 */
[----:B------:R-:W-:Y:S01]  /*3fa0*/  FMUL.FTZ R13, R160, UR28 ;  /* 0x0000001ca00d7c20 */ /* 0x000fe20008410000 */
[----:B------:R-:W-:Y:S01]  /*3fb0*/  PLOP3.LUT P1, PT, PT, PT, UP0, 0x80, 0x0 ;  /* 0x000000000000781c */ /* 0x000fe20003f2f008 */
[----:B------:R-:W2:Y:S01]  /*3fc0*/  LDC R169, c[0x0][0x2f0] ;  /* 0x0000bc00ffa97b82 */ /* 0x000ea20000000800 */
[----:B------:R-:W-:Y:S01]  /*3fd0*/  PLOP3.LUT P2, PT, PT, PT, UP0, 0x80, 0x0 ;  /* 0x000000000000781c */ /* 0x000fe20003f4f008 */
[----:B------:R-:W-:Y:S01]  /*3fe0*/  FMUL.FTZ R160, R167, UR28 ;  /* 0x0000001ca7a07c20 */ /* 0x000fe20008410000 */
[----:B------:R-:W-:Y:S01]  /*3ff0*/  FMUL.FTZ R154, R154, UR28 ;  /* 0x0000001c9a9a7c20 */ /* 0x000fe20008410000 */
[----:B------:R-:W-:Y:S01]  /*4000*/  @UP0 ULDC UR6, c[0x0][0x44c] ;  /* 0x0001130000060ab9 */ /* 0x000fe20000000800 */
[----:B------:R-:W-:-:S02]  /*4010*/  IMAD.MOV.U32 R200, RZ, RZ, -0x2 ;  /* 0xfffffffeffc87424 */ /* 0x000fc400078e00ff */
[----:B------:R-:W-:Y:S01]  /*4020*/  FMUL.FTZ R10, R153, UR28 ;  /* 0x0000001c990a7c20 */ /* 0x000fe20008410000 */
[----:B------:R-:W-:Y:S01]  /*4030*/  FMUL.FTZ R153, R155, UR28 ;  /* 0x0000001c9b997c20 */ /* 0x000fe20008410000 */
[----:B------:R-:W-:Y:S01]  /*4040*/  FMUL.FTZ R155, R158, UR28 ;  /* 0x0000001c9e9b7c20 */ /* 0x000fe20008410000 */
[----:B------:R-:W3:Y:S01]  /*4050*/  MUFU.TANH R154, R154 ;  /* 0x0000009a009a7308 */ /* 0x000ee20000002400 */
[----:B------:R-:W-:Y:S01]  /*4060*/  FMUL.FTZ R11, R156, UR28 ;  /* 0x0000001c9c0b7c20 */ /* 0x000fe20008410000 */
[----:B------:R-:W-:Y:S01]  /*4070*/  FMUL.FTZ R156, R159, UR28 ;  /* 0x0000001c9f9c7c20 */ /* 0x000fe20008410000 */
[----:B------:R-:W-:Y:S01]  /*4080*/  @P1 IMAD.HI.U32 R161, R5, UR6, RZ ;  /* 0x0000000605a11c27 */ /* 0x000fe2000f8e00ff */
[----:B------:R-:W-:-:S03]  /*4090*/  @UP0 ULDC UR6, c[0x0][0x450] ;  /* 0x0001140000060ab9 */ /* 0x000fc60000000800 */
[----:B------:R-:W-:Y:S01]  /*40a0*/  FMUL.FTZ R20, R165, UR28 ;  /* 0x0000001ca5147c20 */ /* 0x000fe20008410000 */
[----:B------:R-:W-:Y:S01]  /*40b0*/  FMUL.FTZ R165, R178, UR28 ;  /* 0x0000001cb2a57c20 */ /* 0x000fe20008410000 */
[----:B------:R-:W-:Y:S01]  /*40c0*/  FMUL.FTZ R158, R162, UR28 ;  /* 0x0000001ca29e7c20 */ /* 0x000fe20008410000 */
[----:B------:R-:W-:Y:S01]  /*40d0*/  @P2 SHF.R.U32.HI R5, RZ, UR6, R161 ;  /* 0x00000006ff052c19 */ /* 0x000fe200080116a1 */
[----:B------:R-:W-:Y:S01]  /*40e0*/  UMOV UR6, 0x1 ;  /* 0x0000000100067882 */ /* 0x000fe20000000000 */
[----:B------:R-:W4:Y:S01]  /*40f0*/  MUFU.TANH R153, R153 ;  /* 0x0000009900997308 */ /* 0x000f220000002400 */
[----:B------:R-:W-:Y:S01]  /*4100*/  UIMAD UR6, UR23, -0x60, UR6 ;  /* 0xffffffa0170678a4 */ /* 0x000fe2000f8e0206 */
[----:B------:R-:W-:Y:S01]  /*4110*/  FMUL.FTZ R12, R157, UR28 ;  /* 0x0000001c9d0c7c20 */ /* 0x000fe20008410000 */
[----:B------:R-:W5:Y:S01]  /*4120*/  SHFL.IDX PT, R167, R5, 0x1, 0x1c1f ;  /* 0x003c1f0005a77f89 */ /* 0x000f6200000e0000 */
[----:B------:R-:W-:Y:S01]  /*4130*/  FMUL.FTZ R157, R163, UR28 ;  /* 0x0000001ca39d7c20 */ /* 0x000fe20008410000 */
[----:B------:R-:W-:Y:S01]  /*4140*/  FMUL.FTZ R159, R166, UR28 ;  /* 0x0000001ca69f7c20 */ /* 0x000fe20008410000 */
[----:B------:R-:W-:Y:S01]  /*4150*/  FMUL.FTZ R162, R170, UR28 ;  /* 0x0000001caaa27c20 */ /* 0x000fe20008410000 */
[----:B------:R-:W-:Y:S01]  /*4160*/  IMAD R200, R17, R200, UR6 ;  /* 0x0000000611c87e24 */ /* 0x000fe2000f8e02c8 */
[----:B------:R-:W0:Y:S01]  /*4170*/  MUFU.TANH R155, R155 ;  /* 0x0000009b009b7308 */ /* 0x000e220000002400 */
[----:B------:R-:W-:Y:S01]  /*4180*/  FMUL.FTZ R161, R171, UR28 ;  /* 0x0000001caba17c20 */ /* 0x000fe20008410000 */
[----:B------:R-:W-:Y:S01]  /*4190*/  FMUL.FTZ R163, R174, UR28 ;  /* 0x0000001caea37c20 */ /* 0x000fe20008410000 */
[----:B--2---:R-:W-:-:S02]  /*41a0*/  IMAD R200, R169, UR42, R200 ;  /* 0x0000002aa9c87c24 */ /* 0x004fc4000f8e02c8 */
        /* <DEDUP_REMOVED lines=13> */
[----:B------:R-:W1:Y:S01]  /*4280*/  SHFL.IDX PT, R5, R5, RZ, 0x1c1f ;  /* 0x001c1fff05057589 */ /* 0x000e6200000e0000 */
[----:B------:R-:W-:Y:S01]  /*4290*/  FMUL.FTZ R183, R180, UR28 ;  /* 0x0000001cb4b77c20 */ /* 0x000fe20008410000 */
[----:B-----5:R-:W-:Y:S01]  /*42a0*/  IADD3 R178, R167, -UR27, R200 ;  /* 0x8000001ba7b27c10 */ /* 0x020fe2000fffe0c8 */
[----:B------:R-:W-:Y:S01]  /*42b0*/  FMUL.FTZ R167, R182, UR28 ;  /* 0x0000001cb6a77c20 */ /* 0x000fe20008410000 */
[----:B------:R-:W-:Y:S01]  /*42c0*/  FMUL.FTZ R180, R188, UR28 ;  /* 0x0000001cbcb47c20 */ /* 0x000fe20008410000 */
[----:B------:R-:W-:Y:S01]  /*42d0*/  FMUL.FTZ R196, R196, UR28 ;  /* 0x0000001cc4c47c20 */ /* 0x000fe20008410000 */
[C---:B------:R-:W-:Y:S01]  /*42e0*/  ISETP.GT.AND P1, PT, R178.reuse, RZ, PT ;  /* 0x000000ffb200720c */ /* 0x040fe20003f24270 */
[----:B------:R-:W5:Y:S01]  /*42f0*/  MUFU.TANH R157, R157 ;  /* 0x0000009d009d7308 */ /* 0x000f620000002400 */
[----:B------:R-:W-:Y:S01]  /*4300*/  ISETP.GT.AND P2, PT, R178, 0x1, PT ;  /* 0x00000001b200780c */ /* 0x000fe20003f44270 */
[----:B------:R-:W-:Y:S01]  /*4310*/  UMOV UR10, UR24 ;  /* 0x00000018000a7c82 */ /* 0x000fe20008000000 */
[----:B---3--:R-:W-:Y:S01]  /*4320*/  FSEL R154, R154, -INF , P1 ;  /* 0xff8000009a9a7808 */ /* 0x008fe20000800000 */
[----:B------:R-:W-:Y:S01]  /*4330*/  FMUL.FTZ R186, R192, UR28 ;  /* 0x0000001cc0ba7c20 */ /* 0x000fe20008410000 */
[----:B------:R-:W-:Y:S01]  /*4340*/  ISETP.GT.AND P1, PT, R178, 0x8, PT ;  /* 0x00000008b200780c */ /* 0x000fe20003f24270 */
[----:B------:R-:W-:Y:S01]  /*4350*/  FMUL.FTZ R192, R197, UR28 ;  /* 0x0000001cc5c07c20 */ /* 0x000fe20008410000 */
[----:B----4-:R-:W-:Y:S01]  /*4360*/  FSEL R153, R153, -INF , P2 ;  /* 0xff80000099997808 */ /* 0x010fe20001000000 */
[----:B------:R-:W3:Y:S01]  /*4370*/  MUFU.TANH R159, R159 ;  /* 0x0000009f009f7308 */ /* 0x000ee20000002400 */
[----:B------:R-:W-:Y:S01]  /*4380*/  FMNMX.FTZ R170, R154, R9, !PT ;  /* 0x000000099aaa7209 */ /* 0x000fe20007810000 */
[----:B------:R-:W-:Y:S01]  /*4390*/  UIADD3 UR6, UR26, 0x22840, URZ ;  /* 0x000228401a067890 */ /* 0x000fe2000fffe03f */
[----:B------:R-:W-:-:S02]  /*43a0*/  ISETP.GT.AND P2, PT, R178, 0x9, PT ;  /* 0x00000009b200780c */ /* 0x000fc40003f44270 */
[----:B0-----:R-:W-:Y:S01]  /*43b0*/  FSEL R155, R155, -INF , P1 ;  /* 0xff8000009b9b7808 */ /* 0x001fe20000800000 */
[----:B------:R-:W-:Y:S01]  /*43c0*/  UPRMT UR6, UR25, 0x654, UR6 ;  /* 0x0000065419067896 */ /* 0x000fe20008000006 */
[----:B------:R-:W-:Y:S01]  /*43d0*/  FMNMX.FTZ R170, R153, R170, !PT ;  /* 0x000000aa99aa7209 */ /* 0x000fe20007810000 */
[----:B------:R-:W0:Y:S01]  /*43e0*/  MUFU.TANH R160, R160 ;  /* 0x000000a000a07308 */ /* 0x000e220000002400 */
[----:B------:R-:W-:Y:S02]  /*43f0*/  ISETP.GT.AND P1, PT, R178, 0x10, PT ;  /* 0x00000010b200780c */ /* 0x000fe40003f24270 */
[----:B--2---:R-:W-:Y:S02]  /*4400*/  FSEL R156, R156, -INF , P2 ;  /* 0xff8000009c9c7808 */ /* 0x004fe40001000000 */
[----:B------:R-:W-:Y:S01]  /*4410*/  FMNMX.FTZ R171, R155, R170, !PT ;  /* 0x000000aa9bab7209 */ /* 0x000fe20007810000 */
[----:B------:R-:W-:Y:S01]  /*4420*/  FMUL.FTZ R170, R187, UR28 ;  /* 0x0000001cbbaa7c20 */ /* 0x000fe20008410000 */
[----:B------:R-:W-:Y:S01]  /*4430*/  ISETP.GT.AND P2, PT, R178, 0x11, PT ;  /* 0x00000011b200780c */ /* 0x000fe20003f44270 */
[----:B------:R-:W2:Y:S01]  /*4440*/  MUFU.TANH R162, R162 ;  /* 0x000000a200a27308 */ /* 0x000ea20000002400 */
[----:B-1----:R-:W-:Y:S01]  /*4450*/  FSEL R158, R158, -INF , P1 ;  /* 0xff8000009e9e7808 */ /* 0x002fe20000800000 */
[----:B------:R-:W-:Y:S01]  /*4460*/  SYNCS.ARRIVE.TRANS64.RED.A1T0 RZ, [UR6], RZ ;  /* 0x000000ffffff79a7 */ /* 0x000fe20008100406 */
[----:B------:R-:W-:-:S02]  /*4470*/  FMNMX.FTZ R171, R156, R171, !PT ;  /* 0x000000ab9cab7209 */ /* 0x000fc40007810000 */
[----:B------:R-:W-:Y:S02]  /*4480*/  ISETP.GT.AND P1, PT, R178, 0x18, PT ;  /* 0x00000018b200780c */ /* 0x000fe40003f24270 */
[----:B-----5:R-:W-:Y:S01]  /*4490*/  FSEL R157, R157, -INF , P2 ;  /* 0xff8000009d9d7808 */ /* 0x020fe20001000000 */
[----:B------:R-:W1:Y:S01]  /*44a0*/  MUFU.TANH R161, R161 ;  /* 0x000000a100a17308 */ /* 0x000e620000002400 */
[----:B------:R-:W-:Y:S02]  /*44b0*/  FMNMX.FTZ R174, R158, R171, !PT ;  /* 0x000000ab9eae7209 */ /* 0x000fe40007810000 */
[C---:B------:R-:W-:Y:S02]  /*44c0*/  ISETP.GT.AND P2, PT, R178.reuse, 0x19, PT ;  /* 0x00000019b200780c */ /* 0x040fe40003f44270 */
[----:B---3--:R-:W-:Y:S02]  /*44d0*/  FSEL R159, R159, -INF , P1 ;  /* 0xff8000009f9f7808 */ /* 0x008fe40000800000 */
[----:B------:R-:W-:Y:S01]  /*44e0*/  FMNMX.FTZ R174, R157, R174, !PT ;  /* 0x000000ae9dae7209 */ /* 0x000fe20007810000 */
[----:B------:R-:W3:Y:S01]  /*44f0*/  MUFU.TANH R163, R163 ;  /* 0x000000a300a37308 */ /* 0x000ee20000002400 */
[----:B------:R-:W-:-:S02]  /*4500*/  ISETP.GT.AND P1, PT, R178, 0x20, PT ;  /* 0x00000020b200780c */ /* 0x000fc40003f24270 */
[----:B0-----:R-:W-:Y:S02]  /*4510*/  FSEL R160, R160, -INF , P2 ;  /* 0xff800000a0a07808 */ /* 0x001fe40001000000 */
[----:B------:R-:W-:Y:S01]  /*4520*/  FMNMX.FTZ R171, R159, R174, !PT ;  /* 0x000000ae9fab7209 */ /* 0x000fe20007810000 */
[----:B------:R-:W-:Y:S01]  /*4530*/  FMUL.FTZ R174, R190, UR28 ;  /* 0x0000001cbeae7c20 */ /* 0x000fe20008410000 */
[----:B------:R-:W-:Y:S01]  /*4540*/  ISETP.GT.AND P2, PT, R178, 0x21, PT ;  /* 0x00000021b200780c */ /* 0x000fe20003f44270 */
[----:B------:R-:W0:Y:S01]  /*4550*/  MUFU.TANH R164, R164 ;  /* 0x000000a400a47308 */ /* 0x000e220000002400 */
[----:B--2---:R-:W-:Y:S01]  /*4560*/  FSEL R162, R162, -INF , P1 ;  /* 0xff800000a2a27808 */ /* 0x004fe20000800000 */
[----:B------:R-:W-:Y:S01]  /*4570*/  FMUL.FTZ R190, R173, UR28 ;  /* 0x0000001cadbe7c20 */ /* 0x000fe20008410000 */
[----:B------:R-:W-:Y:S02]  /*4580*/  FMNMX.FTZ R171, R160, R171, !PT ;  /* 0x000000aba0ab7209 */ /* 0x000fe40007810000 */
[----:B------:R-:W-:-:S02]  /*4590*/  ISETP.GT.AND P1, PT, R178, 0x28, PT ;  /* 0x00000028b200780c */ /* 0x000fc40003f24270 */
[----:B-1----:R-:W-:Y:S01]  /*45a0*/  FSEL R161, R161, -INF , P2 ;  /* 0xff800000a1a17808 */ /* 0x002fe20001000000 */
[----:B------:R-:W1:Y:S01]  /*45b0*/  MUFU.TANH R165, R165 ;  /* 0x000000a500a57308 */ /* 0x000e620000002400 */
[----:B------:R-:W-:Y:S02]  /*45c0*/  FMNMX.FTZ R182, R162, R171, !PT ;  /* 0x000000aba2b67209 */ /* 0x000fe40007810000 */
[C---:B------:R-:W-:Y:S02]  /*45d0*/  ISETP.GT.AND P2, PT, R178.reuse, 0x29, PT ;  /* 0x00000029b200780c */ /* 0x040fe40003f44270 */
[----:B---3--:R-:W-:Y:S02]  /*45e0*/  FSEL R163, R163, -INF , P1 ;  /* 0xff800000a3a37808 */ /* 0x008fe40000800000 */
[----:B------:R-:W-:Y:S01]  /*45f0*/  FMNMX.FTZ R182, R161, R182, !PT ;  /* 0x000000b6a1b67209 */ /* 0x000fe20007810000 */
[----:B------:R-:W2:Y:S01]  /*4600*/  MUFU.TANH R166, R166 ;  /* 0x000000a600a67308 */ /* 0x000ea20000002400 */
[----:B------:R-:W-:-:S02]  /*4610*/  ISETP.GT.AND P1, PT, R178, 0x30, PT ;  /* 0x00000030b200780c */ /* 0x000fc40003f24270 */
[----:B0-----:R-:W-:Y:S02]  /*4620*/  FSEL R164, R164, -INF , P2 ;  /* 0xff800000a4a47808 */ /* 0x001fe40001000000 */
[----:B------:R-:W-:Y:S02]  /*4630*/  FMNMX.FTZ R171, R163, R182, !PT ;  /* 0x000000b6a3ab7209 */ /* 0x000fe40007810000 */
[----:B------:R-:W-:Y:S01]  /*4640*/  ISETP.GT.AND P2, PT, R178, 0x31, PT ;  /* 0x00000031b200780c */ /* 0x000fe20003f44270 */
[----:B------:R-:W0:Y:S01]  /*4650*/  MUFU.TANH R167, R167 ;  /* 0x000000a700a77308 */ /* 0x000e220000002400 */
[----:B-1----:R-:W-:Y:S02]  /*4660*/  FSEL R165, R165, -INF , P1 ;  /* 0xff800000a5a57808 */ /* 0x002fe40000800000 */
[----:B------:R-:W-:Y:S02]  /*4670*/  FMNMX.FTZ R182, R164, R171, !PT ;  /* 0x000000aba4b67209 */ /* 0x000fe40007810000 */
[----:B------:R-:W-:-:S02]  /*4680*/  ISETP.GT.AND P1, PT, R178, 0x38, PT ;  /* 0x00000038b200780c */ /* 0x000fc40003f24270 */
[----:B------:R-:W-:Y:S01]  /*4690*/  FMNMX.FTZ R171, R165, R182, !PT ;  /* 0x000000b6a5ab7209 */ /* 0x000fe20007810000 */
[----:B------:R-:W1:Y:S01]  /*46a0*/  MUFU.TANH R168, R168 ;  /* 0x000000a800a87308 */ /* 0x000e620000002400 */
[----:B--2---:R-:W-:Y:S02]  /*46b0*/  FSEL R166, R166, -INF , P2 ;  /* 0xff800000a6a67808 */ /* 0x004fe40001000000 */
[----:B------:R-:W-:Y:S02]  /*46c0*/  ISETP.GT.AND P2, PT, R178, 0x39, PT ;  /* 0x00000039b200780c */ /* 0x000fe40003f44270 */
[----:B------:R-:W-:-:S03]  /*46d0*/  FMNMX.FTZ R182, R166, R171, !PT ;  /* 0x000000aba6b67209 */ /* 0x000fc60007810000 */
[----:B------:R-:W2:Y:S01]  /*46e0*/  MUFU.TANH R169, R169 ;  /* 0x000000a900a97308 */ /* 0x000ea20000002400 */
        /* <DEDUP_REMOVED lines=8> */
[----:B--2---:R-:W-:Y:S02]  /*4770*/  FSEL R169, R169, -INF , P1 ;  /* 0xff800000a9a97808 */ /* 0x004fe40000800000 */
[----:B------:R-:W-:Y:S02]  /*4780*/  ISETP.GT.AND P1, PT, R178, 0x48, PT ;  /* 0x00000048b200780c */ /* 0x000fe40003f24270 */
[----:B------:R-:W-:-:S03]  /*4790*/  FMNMX.FTZ R171, R169, R182, !PT ;  /* 0x000000b6a9ab7209 */ /* 0x000fc60007810000 */
[----:B------:R2:W3:Y:S01]  /*47a0*/  MUFU.TANH R175, R191 ;  /* 0x000000bf00af7308 */ /* 0x0004e20000002400 */
[----:B0-----:R-:W-:Y:S02]  /*47b0*/  FSEL R170, R170, -INF , P2 ;  /* 0xff800000aaaa7808 */ /* 0x001fe40001000000 */
[----:B------:R-:W-:Y:S02]  /*47c0*/  ISETP.GT.AND P2, PT, R178, 0x49, PT ;  /* 0x00000049b200780c */ /* 0x000fe40003f44270 */
[----:B------:R-:W-:-:S03]  /*47d0*/  FMNMX.FTZ R171, R170, R171, !PT ;  /* 0x000000abaaab7209 */ /* 0x000fc60007810000 */
[----:B------:R0:W4:Y:S01]  /*47e0*/  MUFU.TANH R179, R194 ;  /* 0x000000c200b37308 */ /* 0x0001220000002400 */
[----:B-1----:R-:W-:Y:S01]  /*47f0*/  FSEL R174, R174, -INF , P1 ;  /* 0xff800000aeae7808 */ /* 0x002fe20000800000 */
[----:B--2---:R-:W-:Y:S01]  /*4800*/  FMUL.FTZ R191, R176, UR28 ;  /* 0x0000001cb0bf7c20 */ /* 0x004fe20008410000 */
[----:B------:R-:W-:Y:S02]  /*4810*/  ISETP.GT.AND P1, PT, R178, 0x50, PT ;  /* 0x00000050b200780c */ /* 0x000fe40003f24270 */
[----:B------:R-:W-:-:S03]  /*4820*/  FMNMX.FTZ R182, R174, R171, !PT ;  /* 0x000000abaeb67209 */ /* 0x000fc60007810000 */
[----:B------:R-:W1:Y:S01]  /*4830*/  MUFU.TANH R195, R195 ;  /* 0x000000c300c37308 */ /* 0x000e620000002400 */
[----:B---3--:R-:W-:Y:S01]  /*4840*/  FSEL R175, R175, -INF , P2 ;  /* 0xff800000afaf7808 */ /* 0x008fe20001000000 */
[----:B0-----:R-:W-:Y:S01]  /*4850*/  FMUL.FTZ R194, R172, UR28 ;  /* 0x0000001cacc27c20 */ /* 0x001fe20008410000 */
[----:B------:R-:W-:Y:S02]  /*4860*/  ISETP.GT.AND P2, PT, R178, 0x51, PT ;  /* 0x00000051b200780c */ /* 0x000fe40003f44270 */
[----:B------:R-:W-:-:S03]  /*4870*/  FMNMX.FTZ R182, R175, R182, !PT ;  /* 0x000000b6afb67209 */ /* 0x000fc60007810000 */
[----:B------:R-:W0:Y:S01]  /*4880*/  MUFU.TANH R198, R198 ;  /* 0x000000c600c67308 */ /* 0x000e220000002400 */
[----:B----4-:R-:W-:Y:S02]  /*4890*/  FSEL R171, R179, -INF , P1 ;  /* 0xff800000b3ab7808 */ /* 0x010fe40000800000 */
[----:B------:R-:W-:Y:S02]  /*48a0*/  ISETP.GT.AND P1, PT, R178, 0x58, PT ;  /* 0x00000058b200780c */ /* 0x000fe40003f24270 */
[----:B------:R-:W-:-:S03]  /*48b0*/  FMNMX.FTZ R179, R171, R182, !PT ;  /* 0x000000b6abb37209 */ /* 0x000fc60007810000 */
[----:B------:R-:W2:Y:S01]  /*48c0*/  MUFU.TANH R199, R199 ;  /* 0x000000c700c77308 */ /* 0x000ea20000002400 */
[----:B-1----:R-:W-:Y:S02]  /*48d0*/  FSEL R172, R195, -INF , P2 ;  /* 0xff800000c3ac7808 */ /* 0x002fe40001000000 */
[----:B------:R-:W-:Y:S02]  /*48e0*/  ISETP.GT.AND P2, PT, R178, 0x59, PT ;  /* 0x00000059b200780c */ /* 0x000fe40003f44270 */
[----:B------:R-:W-:-:S03]  /*48f0*/  FMNMX.FTZ R182, R172, R179, !PT ;  /* 0x000000b3acb67209 */ /* 0x000fc60007810000 */
[----:B------:R-:W-:Y:S01]  /*4900*/  MUFU.TANH R6, R6 ;  /* 0x0000000600067308 */ /* 0x000fe20000002400 */
[----:B0-----:R-:W-:-:S04]  /*4910*/  FSEL R173, R198, -INF , P1 ;  /* 0xff800000c6ad7808 */ /* 0x001fc80000800000 */
[----:B------:R-:W-:Y:S01]  /*4920*/  FMNMX.FTZ R179, R173, R182, !PT ;  /* 0x000000b6adb37209 */ /* 0x000fe20007810000 */
[----:B------:R-:W-:Y:S01]  /*4930*/  FMUL.FTZ R182, R177, UR28 ;  /* 0x0000001cb1b67c20 */ /* 0x000fe20008410000 */
[----:B------:R-:W-:Y:S01]  /*4940*/  FMUL.FTZ R177, R181, UR28 ;  /* 0x0000001cb5b17c20 */ /* 0x000fe20008410000 */
[----:B------:R-:W0:Y:S01]  /*4950*/  MUFU.TANH R10, R10 ;  /* 0x0000000a000a7308 */ /* 0x000e220000002400 */
[----:B--2---:R-:W-:Y:S01]  /*4960*/  FSEL R178, R199, -INF , P2 ;  /* 0xff800000c7b27808 */ /* 0x004fe20001000000 */
[----:B------:R-:W-:-:S03]  /*4970*/  FMUL.FTZ R181, R189, UR28 ;  /* 0x0000001cbdb57c20 */ /* 0x000fc60008410000 */
[----:B------:R-:W-:Y:S01]  /*4980*/  FMNMX.FTZ R176, R178, R179, !PT ;  /* 0x000000b3b2b07209 */ /* 0x000fe20007810000 */
[----:B------:R-:W-:Y:S01]  /*4990*/  FMUL.FTZ R179, R184, UR28 ;  /* 0x0000001cb8b37c20 */ /* 0x000fe20008410000 */
[----:B------:R-:W-:Y:S01]  /*49a0*/  IADD3 R184, R5, -UR27, R200 ;  /* 0x8000001b05b87c10 */ /* 0x000fe2000fffe0c8 */
[----:B------:R-:W-:Y:S02]  /*49b0*/  MUFU.TANH R11, R11 ;  /* 0x0000000b000b7308 */ /* 0x000fe40000002400 */
[----:B------:R-:W1:Y:S01]  /*49c0*/  SHFL.BFLY PT, R187, R176, 0x2, 0x1f ;  /* 0x0c401f00b0bb7f89 */ /* 0x000e6200000e0000 */
[C---:B------:R-:W-:Y:S02]  /*49d0*/  ISETP.GT.AND P1, PT, R184.reuse, RZ, PT ;  /* 0x000000ffb800720c */ /* 0x040fe40003f24270 */
[C---:B------:R-:W-:Y:S02]  /*49e0*/  ISETP.GT.AND P2, PT, R184.reuse, 0x1, PT ;  /* 0x00000001b800780c */ /* 0x040fe40003f44270 */
[----:B------:R-:W-:Y:S01]  /*49f0*/  ISETP.GT.AND P3, PT, R184, 0x18, PT ;  /* 0x00000018b800780c */ /* 0x000fe20003f64270 */
[----:B------:R-:W2:Y:S01]  /*4a00*/  MUFU.TANH R12, R12 ;  /* 0x0000000c000c7308 */ /* 0x000ea20000002400 */
[----:B0-----:R-:W-:-:S02]  /*4a10*/  FSEL R10, R10, -INF , P2 ;  /* 0xff8000000a0a7808 */ /* 0x001fc40001000000 */
[----:B------:R-:W-:-:S05]  /*4a20*/  ISETP.GT.AND P2, PT, R184, 0x9, PT ;  /* 0x00000009b800780c */ /* 0x000fca0003f44270 */
[----:B------:R-:W-:Y:S08]  /*4a30*/  MUFU.TANH R13, R13 ;  /* 0x0000000d000d7308 */ /* 0x000ff00000002400 */
[----:B------:R-:W-:Y:S01]  /*4a40*/  MUFU.TANH R14, R14 ;  /* 0x0000000e000e7308 */ /* 0x000fe20000002400 */
[----:B--2---:R-:W-:Y:S02]  /*4a50*/  FSEL R12, R12, -INF , P2 ;  /* 0xff8000000c0c7808 */ /* 0x004fe40001000000 */
[----:B-1----:R-:W-:Y:S01]  /*4a60*/  FMNMX.FTZ R187, R176, R187, !PT ;  /* 0x000000bbb0bb7209 */ /* 0x002fe20007810000 */
[----:B------:R-:W-:Y:S01]  /*4a70*/  FMUL.FTZ R176, R185, UR28 ;  /* 0x0000001cb9b07c20 */ /* 0x000fe20008410000 */
[----:B------:R-:W-:Y:S01]  /*4a80*/  ISETP.GT.AND P2, PT, R184, 0x11, PT ;  /* 0x00000011b800780c */ /* 0x000fe20003f44270 */
[----:B------:R-:W-:-:S02]  /*4a90*/  FMUL.FTZ R185, R193, UR28 ;  /* 0x0000001cc1b97c20 */ /* 0x000fc40008410000 */
[----:B------:R-:W0:Y:S01]  /*4aa0*/  SHFL.BFLY PT, R198, R187, 0x1, 0x1f ;  /* 0x0c201f00bbc67f89 */ /* 0x000e2200000e0000 */
[----:B------:R-:W1:Y:S08]  /*4ab0*/  MUFU.TANH R15, R15 ;  /* 0x0000000f000f7308 */ /* 0x000e700000002400 */
[----:B------:R-:W2:Y:S08]  /*4ac0*/  MUFU.TANH R20, R20 ;  /* 0x0000001400147308 */ /* 0x000eb00000002400 */
[----:B------:R-:W3:Y:S01]  /*4ad0*/  MUFU.TANH R21, R21 ;  /* 0x0000001500157308 */ /* 0x000ee20000002400 */
[----:B-1----:R-:W-:-:S02]  /*4ae0*/  FSEL R15, R15, -INF , P3 ;  /* 0xff8000000f0f7808 */ /* 0x002fc40001800000 */
[----:B------:R-:W-:Y:S02]  /*4af0*/  ISETP.GT.AND P3, PT, R184, 0x20, PT ;  /* 0x00000020b800780c */ /* 0x000fe40003f64270 */
[----:B0-----:R-:W-:-:S03]  /*4b00*/  FMNMX.FTZ R5, R187, R198, !PT ;  /* 0x000000c6bb057209 */ /* 0x001fc60007810000 */
[----:B------:R-:W0:Y:S01]  /*4b10*/  MUFU.TANH R152, R152 ;  /* 0x0000009800987308 */ /* 0x000e220000002400 */
[----:B------:R-:W-:Y:S02]  /*4b20*/  FSEL R187, R6, -INF , P1 ;  /* 0xff80000006bb7808 */ /* 0x000fe40000800000 */
[----:B------:R-:W-:Y:S01]  /*4b30*/  ISETP.GT.AND P1, PT, R184, 0x8, PT ;  /* 0x00000008b800780c */ /* 0x000fe20003f24270 */
[----:B------:R-:W-:Y:S01]  /*4b40*/  FMUL.FTZ R193, R5, UR10 ;  /* 0x0000000a05c17c20 */ /* 0x000fe20008410000 */
[----:B------:R-:W-:Y:S02]  /*4b50*/  FMNMX.FTZ R189, R187, R8, !PT ;  /* 0x00000008bbbd7209 */ /* 0x000fe40007810000 */
[----:B------:R-:W-:Y:S01]  /*4b60*/  FSEL R11, R11, -INF , P1 ;  /* 0xff8000000b0b7808 */ /* 0x000fe20000800000 */
[----:B------:R1:W-:Y:S01]  /*4b70*/  MUFU.TANH R6, R196 ;  /* 0x000000c400067308 */ /* 0x0003e20000002400 */
[----:B------:R-:W-:Y:S02]  /*4b80*/  FMNMX.FTZ R188, R10, R189, !PT ;  /* 0x000000bd0abc7209 */ /* 0x000fe40007810000 */
[----:B------:R-:W-:-:S02]  /*4b90*/  ISETP.GT.AND P1, PT, R184, 0x10, PT ;  /* 0x00000010b800780c */ /* 0x000fc40003f24270 */
[----:B------:R-:W-:Y:S02]  /*4ba0*/  FMNMX.FTZ R189, R11, R188, !PT ;  /* 0x000000bc0bbd7209 */ /* 0x000fe40007810000 */
[----:B------:R-:W-:Y:S01]  /*4bb0*/  FSEL R13, R13, -INF , P1 ;  /* 0xff8000000d0d7808 */ /* 0x000fe20000800000 */
[----:B------:R-:W4:Y:S01]  /*4bc0*/  MUFU.TANH R194, R194 ;  /* 0x000000c200c27308 */ /* 0x000f220000002400 */
[----:B-1----:R-:W-:Y:S02]  /*4bd0*/  FMNMX.FTZ R196, R12, R189, !PT ;  /* 0x000000bd0cc47209 */ /* 0x002fe40007810000 */
[----:B------:R-:W-:Y:S02]  /*4be0*/  FSEL R188, R14, -INF , P2 ;  /* 0xff8000000ebc7808 */ /* 0x000fe40001000000 */
[----:B------:R-:W-:Y:S02]  /*4bf0*/  FMNMX.FTZ R189, R13, R196, !PT ;  /* 0x000000c40dbd7209 */ /* 0x000fe40007810000 */
[----:B------:R-:W-:Y:S01]  /*4c00*/  FSETP.NEU.FTZ.AND P1, PT, R5, -INF , PT ;  /* 0xff8000000500780b */ /* 0x000fe20003f3d000 */
[----:B------:R-:W1:Y:S01]  /*4c10*/  MUFU.TANH R190, R190 ;  /* 0x000000be00be7308 */ /* 0x000e620000002400 */
[----:B------:R-:W-:-:S02]  /*4c20*/  ISETP.GT.AND P2, PT, R184, 0x19, PT ;  /* 0x00000019b800780c */ /* 0x000fc40003f44270 */
[----:B------:R-:W-:Y:S02]  /*4c30*/  FMNMX.FTZ R196, R188, R189, !PT ;  /* 0x000000bdbcc47209 */ /* 0x000fe40007810000 */
[----:B------:R-:W-:Y:S02]  /*4c40*/  FSEL R14, R193, RZ, P1 ;  /* 0x000000ffc10e7208 */ /* 0x000fe40000800000 */
[----:B--2---:R-:W-:Y:S01]  /*4c50*/  FSEL R20, R20, -INF , P2 ;  /* 0xff80000014147808 */ /* 0x004fe20001000000 */
[----:B------:R-:W2:Y:S01]  /*4c60*/  MUFU.TANH R191, R191 ;  /* 0x000000bf00bf7308 */ /* 0x000ea20000002400 */
[----:B------:R-:W-:Y:S01]  /*4c70*/  FMNMX.FTZ R193, R15, R196, !PT ;  /* 0x000000c40fc17209 */ /* 0x000fe20007810000 */
[--C-:B------:R-:W-:Y:S01]  /*4c80*/  FFMA.FTZ R189, R154, UR10, -R14.reuse ;  /* 0x0000000a9abd7c23 */ /* 0x100fe2000801080e */
[----:B------:R-:W-:Y:S01]  /*4c90*/  ISETP.GT.AND P2, PT, R184, 0x21, PT ;  /* 0x00000021b800780c */ /* 0x000fe20003f44270 */
[--C-:B------:R-:W-:Y:S01]  /*4ca0*/  FFMA.FTZ R195, R153, UR10, -R14.reuse ;  /* 0x0000000a99c37c23 */ /* 0x100fe2000801080e */
[----:B---3--:R-:W-:Y:S01]  /*4cb0*/  FSEL R21, R21, -INF , P3 ;  /* 0xff80000015157808 */ /* 0x008fe20001800000 */
[--C-:B------:R-:W-:Y:S01]  /*4cc0*/  FFMA.FTZ R155, R155, UR10, -R14.reuse ;  /* 0x0000000a9b9b7c23 */ /* 0x100fe2000801080e */
[----:B------:R-:W-:Y:S01]  /*4cd0*/  FMNMX.FTZ R154, R20, R193, !PT ;  /* 0x000000c1149a7209 */ /* 0x000fe20007810000 */
[----:B------:R-:W3:Y:S01]  /*4ce0*/  MUFU.TANH R182, R182 ;  /* 0x000000b600b67308 */ /* 0x000ee20000002400 */
[----:B------:R-:W-:Y:S01]  /*4cf0*/  ISETP.GT.AND P3, PT, R184, 0x28, PT ;  /* 0x00000028b800780c */ /* 0x000fe20003f64270 */
[--C-:B------:R-:W-:Y:S01]  /*4d00*/  FFMA.FTZ R156, R156, UR10, -R14.reuse ;  /* 0x0000000a9c9c7c23 */ /* 0x100fe2000801080e */
[----:B0-----:R-:W-:Y:S01]  /*4d10*/  FSEL R152, R152, -INF , P2 ;  /* 0xff80000098987808 */ /* 0x001fe20001000000 */
[--C-:B------:R-:W-:Y:S01]  /*4d20*/  FFMA.FTZ R158, R158, UR10, -R14.reuse ;  /* 0x0000000a9e9e7c23 */ /* 0x100fe2000801080e */
[----:B------:R-:W-:Y:S01]  /*4d30*/  FMNMX.FTZ R193, R21, R154, !PT ;  /* 0x0000009a15c17209 */ /* 0x000fe20007810000 */
[--C-:B------:R-:W-:Y:S01]  /*4d40*/  FFMA.FTZ R157, R157, UR10, -R14.reuse ;  /* 0x0000000a9d9d7c23 */ /* 0x100fe2000801080e */
[----:B----4-:R-:W-:Y:S01]  /*4d50*/  FSEL R153, R194, -INF , P3 ;  /* 0xff800000c2997808 */ /* 0x010fe20001800000 */
[----:B------:R-:W0:Y:S01]  /*4d60*/  MUFU.TANH R183, R183 ;  /* 0x000000b700b77308 */ /* 0x000e220000002400 */
[----:B------:R-:W-:Y:S01]  /*4d70*/  ISETP.GT.AND P2, PT, R184, 0x29, PT ;  /* 0x00000029b800780c */ /* 0x000fe20003f44270 */
[--C-:B------:R-:W-:Y:S01]  /*4d80*/  FFMA.FTZ R159, R159, UR10, -R14.reuse ;  /* 0x0000000a9f9f7c23 */ /* 0x100fe2000801080e */
[----:B------:R-:W-:Y:S01]  /*4d90*/  FMNMX.FTZ R194, R152, R193, !PT ;  /* 0x000000c198c27209 */ /* 0x000fe20007810000 */
[--C-:B------:R-:W-:Y:S01]  /*4da0*/  FFMA.FTZ R160, R160, UR10, -R14.reuse ;  /* 0x0000000aa0a07c23 */ /* 0x100fe2000801080e */
[----:B------:R-:W-:Y:S01]  /*4db0*/  ISETP.GT.AND P3, PT, R184, 0x30, PT ;  /* 0x00000030b800780c */ /* 0x000fe20003f64270 */
[--C-:B------:R-:W-:Y:S01]  /*4dc0*/  FFMA.FTZ R162, R162, UR10, -R14.reuse ;  /* 0x0000000aa2a27c23 */ /* 0x100fe2000801080e */
[----:B-1----:R-:W-:Y:S01]  /*4dd0*/  FSEL R190, R190, -INF , P2 ;  /* 0xff800000bebe7808 */ /* 0x002fe20001000000 */
[----:B------:R-:W1:Y:S01]  /*4de0*/  MUFU.TANH R177, R177 ;  /* 0x000000b100b17308 */ /* 0x000e620000002400 */
[----:B------:R-:W-:Y:S01]  /*4df0*/  FMNMX.FTZ R193, R153, R194, !PT ;  /* 0x000000c299c17209 */ /* 0x000fe20007810000 */
[--C-:B------:R-:W-:Y:S01]  /*4e00*/  FFMA.FTZ R161, R161, UR10, -R14.reuse ;  /* 0x0000000aa1a17c23 */ /* 0x100fe2000801080e */
[----:B------:R-:W-:Y:S01]  /*4e10*/  ISETP.GT.AND P2, PT, R184, 0x31, PT ;  /* 0x00000031b800780c */ /* 0x000fe20003f44270 */
[--C-:B------:R-:W-:Y:S01]  /*4e20*/  FFMA.FTZ R163, R163, UR10, -R14.reuse ;  /* 0x0000000aa3a37c23 */ /* 0x100fe2000801080e */
[----:B--2---:R-:W-:Y:S01]  /*4e30*/  FSEL R191, R191, -INF , P3 ;  /* 0xff800000bfbf7808 */ /* 0x004fe20001800000 */
[--C-:B------:R-:W-:Y:S01]  /*4e40*/  FFMA.FTZ R164, R164, UR10, -R14.reuse ;  /* 0x0000000aa4a47c23 */ /* 0x100fe2000801080e */
[----:B------:R-:W-:Y:S01]  /*4e50*/  FMNMX.FTZ R194, R190, R193, !PT ;  /* 0x000000c1bec27209 */ /* 0x000fe20007810000 */
[----:B------:R-:W2:Y:S01]  /*4e60*/  MUFU.TANH R179, R179 ;  /* 0x000000b300b37308 */ /* 0x000ea20000002400 */
[----:B------:R-:W-:Y:S01]  /*4e70*/  ISETP.GT.AND P3, PT, R184, 0x38, PT ;  /* 0x00000038b800780c */ /* 0x000fe20003f64270 */
[--C-:B------:R-:W-:Y:S01]  /*4e80*/  FFMA.FTZ R165, R165, UR10, -R14.reuse ;  /* 0x0000000aa5a57c23 */ /* 0x100fe2000801080e */
[----:B---3--:R-:W-:Y:S01]  /*4e90*/  FSEL R182, R182, -INF , P2 ;  /* 0xff800000b6b67808 */ /* 0x008fe20001000000 */
[--C-:B------:R-:W-:Y:S01]  /*4ea0*/  FFMA.FTZ R166, R166, UR10, -R14.reuse ;  /* 0x0000000aa6a67c23 */ /* 0x100fe2000801080e */
[----:B------:R-:W-:Y:S01]  /*4eb0*/  FMNMX.FTZ R193, R191, R194, !PT ;  /* 0x000000c2bfc17209 */ /* 0x000fe20007810000 */
[--C-:B------:R-:W-:Y:S01]  /*4ec0*/  FFMA.FTZ R167, R167, UR10, -R14.reuse ;  /* 0x0000000aa7a77c23 */ /* 0x100fe2000801080e */
[----:B------:R-:W-:Y:S01]  /*4ed0*/  ISETP.GT.AND P2, PT, R184, 0x39, PT ;  /* 0x00000039b800780c */ /* 0x000fe20003f44270 */
[----:B------:R-:W3:Y:S01]  /*4ee0*/  MUFU.TANH R176, R176 ;  /* 0x000000b000b07308 */ /* 0x000ee20000002400 */
[----:B0-----:R-:W-:Y:S01]  /*4ef0*/  FSEL R183, R183, -INF , P3 ;  /* 0xff800000b7b77808 */ /* 0x001fe20001800000 */
[--C-:B------:R-:W-:Y:S01]  /*4f00*/  FFMA.FTZ R168, R168, UR10, -R14.reuse ;  /* 0x0000000aa8a87c23 */ /* 0x100fe2000801080e */
[----:B------:R-:W-:Y:S01]  /*4f10*/  FMNMX.FTZ R194, R182, R193, !PT ;  /* 0x000000c1b6c27209 */ /* 0x000fe20007810000 */
[--C-:B------:R-:W-:Y:S01]  /*4f20*/  FFMA.FTZ R169, R169, UR10, -R14.reuse ;  /* 0x0000000aa9a97c23 */ /* 0x100fe2000801080e */
[----:B------:R-:W-:Y:S01]  /*4f30*/  ISETP.GT.AND P3, PT, R184, 0x40, PT ;  /* 0x00000040b800780c */ /* 0x000fe20003f64270 */
[----:B------:R-:W-:Y:S01]  /*4f40*/  FFMA.FTZ R170, R170, UR10, -R14 ;  /* 0x0000000aaaaa7c23 */ /* 0x000fe2000801080e */
[----:B-1----:R-:W-:Y:S01]  /*4f50*/  FSEL R177, R177, -INF , P2 ;  /* 0xff800000b1b17808 */ /* 0x002fe20001000000 */
[----:B------:R-:W0:Y:S01]  /*4f60*/  MUFU.TANH R180, R180 ;  /* 0x000000b400b47308 */ /* 0x000e220000002400 */
[----:B------:R-:W-:-:S02]  /*4f70*/  FMNMX.FTZ R194, R183, R194, !PT ;  /* 0x000000c2b7c27209 */ /* 0x000fc40007810000 */
[C---:B------:R-:W-:Y:S02]  /*4f80*/  ISETP.GT.AND P2, PT, R184.reuse, 0x41, PT ;  /* 0x00000041b800780c */ /* 0x040fe40003f44270 */
[----:B--2---:R-:W-:Y:S02]  /*4f90*/  FSEL R179, R179, -INF , P3 ;  /* 0xff800000b3b37808 */ /* 0x004fe40001800000 */
[----:B------:R-:W-:Y:S01]  /*4fa0*/  FMNMX.FTZ R194, R177, R194, !PT ;  /* 0x000000c2b1c27209 */ /* 0x000fe20007810000 */
[----:B------:R-:W-:Y:S01]  /*4fb0*/  MUFU.TANH R181, R181 ;  /* 0x000000b500b57308 */ /* 0x000fe20000002400 */
[----:B------:R-:W-:Y:S02]  /*4fc0*/  ISETP.GT.AND P3, PT, R184, 0x48, PT ;  /* 0x00000048b800780c */ /* 0x000fe40003f64270 */
[----:B---3--:R-:W-:Y:S02]  /*4fd0*/  FSEL R176, R176, -INF , P2 ;  /* 0xff800000b0b07808 */ /* 0x008fe40001000000 */
[----:B------:R-:W-:-:S02]  /*4fe0*/  FMNMX.FTZ R193, R179, R194, !PT ;  /* 0x000000c2b3c17209 */ /* 0x000fc40007810000 */
[----:B------:R-:W-:Y:S01]  /*4ff0*/  ISETP.GT.AND P2, PT, R184, 0x49, PT ;  /* 0x00000049b800780c */ /* 0x000fe20003f44270 */
[----:B------:R-:W1:Y:S01]  /*5000*/  MUFU.TANH R186, R186 ;  /* 0x000000ba00ba7308 */ /* 0x000e620000002400 */
[----:B0-----:R-:W-:Y:S02]  /*5010*/  FSEL R180, R180, -INF , P3 ;  /* 0xff800000b4b47808 */ /* 0x001fe40001800000 */
[----:B------:R-:W-:-:S05]  /*5020*/  ISETP.GT.AND P3, PT, R184, 0x50, PT ;  /* 0x00000050b800780c */ /* 0x000fca0003f64270 */
[----:B------:R-:W0:Y:S08]  /*5030*/  MUFU.TANH R185, R185 ;  /* 0x000000b900b97308 */ /* 0x000e300000002400 */
[----:B------:R2:W-:Y:S01]  /*5040*/  MUFU.EX2 R154, R195 ;  /* 0x000000c3009a7308 */ /* 0x0005e20000000800 */
[----:B-1----:R-:W-:Y:S02]  /*5050*/  FSEL R186, R186, -INF , P3 ;  /* 0xff800000baba7808 */ /* 0x002fe40001800000 */
[----:B------:R-:W-:-:S05]  /*5060*/  ISETP.GT.AND P3, PT, R184, 0x58, PT ;  /* 0x00000058b800780c */ /* 0x000fca0003f64270 */
[----:B------:R-:W1:Y:S01]  /*5070*/  MUFU.TANH R192, R192 ;  /* 0x000000c000c07308 */ /* 0x000e620000002400 */
[----:B--2---:R-:W-:Y:S02]  /*5080*/  FMNMX.FTZ R195, R176, R193, !PT ;  /* 0x000000c1b0c37209 */ /* 0x004fe40007810000 */
[----:B------:R-:W-:Y:S02]  /*5090*/  FSEL R193, R181, -INF , P2 ;  /* 0xff800000b5c17808 */ /* 0x000fe40001000000 */
[----:B------:R-:W-:Y:S02]  /*50a0*/  FMNMX.FTZ R194, R180, R195, !PT ;  /* 0x000000c3b4c27209 */ /* 0x000fe40007810000 */
[----:B------:R-:W-:Y:S01]  /*50b0*/  ISETP.GT.AND P2, PT, R184, 0x51, PT ;  /* 0x00000051b800780c */ /* 0x000fe20003f44270 */
[----:B------:R-:W-:Y:S01]  /*50c0*/  MUFU.EX2 R189, R189 ;  /* 0x000000bd00bd7308 */ /* 0x000fe20000000800 */
[----:B------:R-:W-:Y:S02]  /*50d0*/  FMNMX.FTZ R181, R193, R194, !PT ;  /* 0x000000c2c1b57209 */ /* 0x000fe40007810000 */
[----:B0-----:R-:W-:-:S02]  /*50e0*/  FSEL R194, R185, -INF , P2 ;  /* 0xff800000b9c27808 */ /* 0x001fc40001000000 */
[----:B------:R-:W-:Y:S02]  /*50f0*/  FMNMX.FTZ R181, R186, R181, !PT ;  /* 0x000000b5bab57209 */ /* 0x000fe40007810000 */
[----:B------:R-:W-:Y:S01]  /*5100*/  FSEL R195, R6, -INF , P3 ;  /* 0xff80000006c37808 */ /* 0x000fe20001800000 */
[----:B------:R-:W-:Y:S01]  /*5110*/  MUFU.EX2 R155, R155 ;  /* 0x0000009b009b7308 */ /* 0x000fe20000000800 */
[----:B------:R-:W-:Y:S01]  /*5120*/  ISETP.GT.AND P2, PT, R184, 0x59, PT ;  /* 0x00000059b800780c */ /* 0x000fe20003f44270 */
[--C-:B------:R-:W-:Y:S01]  /*5130*/  FFMA.FTZ R184, R175, UR10, -R14.reuse ;  /* 0x0000000aafb87c23 */ /* 0x100fe2000801080e */
[----:B------:R-:W-:Y:S01]  /*5140*/  FMNMX.FTZ R6, R194, R181, !PT ;  /* 0x000000b5c2067209 */ /* 0x000fe20007810000 */
[----:B------:R-:W-:Y:S01]  /*5150*/  FFMA.FTZ R175, R173, UR10, -R14 ;  /* 0x0000000aadaf7c23 */ /* 0x000fe2000801080e */
[----:B-1----:R-:W-:Y:S02]  /*5160*/  FSEL R192, R192, -INF , P2 ;  /* 0xff800000c0c07808 */ /* 0x002fe40001000000 */
[----:B------:R-:W-:Y:S01]  /*5170*/  FMNMX.FTZ R181, R195, R6, !PT ;  /* 0x00000006c3b57209 */ /* 0x000fe20007810000 */
[----:B------:R-:W-:Y:S03]  /*5180*/  MUFU.EX2 R156, R156 ;  /* 0x0000009c009c7308 */ /* 0x000fe60000000800 */
[----:B------:R-:W-:-:S05]  /*5190*/  FMNMX.FTZ R181, R192, R181, !PT ;  /* 0x000000b5c0b57209 */ /* 0x000fca0007810000 */
[----:B------:R-:W0:Y:S01]  /*51a0*/  SHFL.BFLY PT, R6, R181, 0x2, 0x1f ;  /* 0x0c401f00b5067f89 */ /* 0x000e2200000e0000 */
[----:B------:R-:W-:Y:S08]  /*51b0*/  MUFU.EX2 R158, R158 ;  /* 0x0000009e009e7308 */ /* 0x000ff00000000800 */
[----:B------:R-:W-:Y:S08]  /*51c0*/  MUFU.EX2 R157, R157 ;  /* 0x0000009d009d7308 */ /* 0x000ff00000000800 */
[----:B------:R-:W-:Y:S01]  /*51d0*/  MUFU.EX2 R159, R159 ;  /* 0x0000009f009f7308 */ /* 0x000fe20000000800 */
[----:B0-----:R-:W-:Y:S01]  /*51e0*/  FMNMX.FTZ R185, R181, R6, !PT ;  /* 0x00000006b5b97209 */ /* 0x001fe20007810000 */
[--C-:B------:R-:W-:Y:S01]  /*51f0*/  FFMA.FTZ R181, R174, UR10, -R14.reuse ;  /* 0x0000000aaeb57c23 */ /* 0x100fe2000801080e */
[----:B------:R-:W-:-:S05]  /*5200*/  FFMA.FTZ R174, R171, UR10, -R14 ;  /* 0x0000000aabae7c23 */ /* 0x000fca000801080e */
[----:B------:R-:W-:Y:S01]  /*5210*/  MUFU.EX2 R160, R160 ;  /* 0x000000a000a07308 */ /* 0x000fe20000000800 */
[----:B------:R-:W0:Y:S07]  /*5220*/  SHFL.BFLY PT, R6, R185, 0x1, 0x1f ;  /* 0x0c201f00b9067f89 */ /* 0x000e2e00000e0000 */
[----:B------:R-:W-:Y:S08]  /*5230*/  MUFU.EX2 R162, R162 ;  /* 0x000000a200a27308 */ /* 0x000ff00000000800 */
[----:B------:R-:W-:Y:S08]  /*5240*/  MUFU.EX2 R161, R161 ;  /* 0x000000a100a17308 */ /* 0x000ff00000000800 */
[----:B------:R-:W-:Y:S01]  /*5250*/  MUFU.EX2 R163, R163 ;  /* 0x000000a300a37308 */ /* 0x000fe20000000800 */
[----:B0-----:R-:W-:Y:S01]  /*5260*/  FMNMX.FTZ R6, R185, R6, !PT ;  /* 0x00000006b9067209 */ /* 0x001fe20007810000 */
[--C-:B------:R-:W-:Y:S01]  /*5270*/  FFMA.FTZ R185, R172, UR10, -R14.reuse ;  /* 0x0000000aacb97c23 */ /* 0x100fe2000801080e */
[----:B------:R-:W-:-:S02]  /*5280*/  FFMA.FTZ R14, R178, UR10, -R14 ;  /* 0x0000000ab20e7c23 */ /* 0x000fc4000801080e */
[C---:B------:R-:W-:Y:S01]  /*5290*/  FSETP.NEU.FTZ.AND P2, PT, R6.reuse, -INF , PT ;  /* 0xff8000000600780b */ /* 0x040fe20003f5d000 */
[----:B------:R-:W-:Y:S02]  /*52a0*/  FMUL.FTZ R196, R6, UR10 ;  /* 0x0000000a06c47c20 */ /* 0x000fe40008410000 */
[----:B------:R-:W-:Y:S03]  /*52b0*/  MUFU.EX2 R164, R164 ;  /* 0x000000a400a47308 */ /* 0x000fe60000000800 */
[----:B------:R-:W-:-:S05]  /*52c0*/  FSEL R196, R196, RZ, P2 ;  /* 0x000000ffc4c47208 */ /* 0x000fca0001000000 */
[----:B------:R-:W-:Y:S01]  /*52d0*/  MUFU.EX2 R165, R165 ;  /* 0x000000a500a57308 */ /* 0x000fe20000000800 */
[--C-:B------:R-:W-:Y:S01]  /*52e0*/  FFMA.FTZ R172, R10, UR10, -R196.reuse ;  /* 0x0000000a0aac7c23 */ /* 0x100fe200080108c4 */
[----:B------:R-:W-:Y:S01]  /*52f0*/  FSEL R10, R5, RZ, P1 ;  /* 0x000000ff050a7208 */ /* 0x000fe20000800000 */
[--C-:B------:R-:W-:Y:S01]  /*5300*/  FFMA.FTZ R171, R187, UR10, -R196.reuse ;  /* 0x0000000abbab7c23 */ /* 0x100fe200080108c4 */
[--C-:B------:R-:W-:Y:S01]  /*5310*/  FFMA.FTZ R11, R11, UR10, -R196.reuse ;  /* 0x0000000a0b0b7c23 */ /* 0x100fe200080108c4 */
[--C-:B------:R-:W-:Y:S01]  /*5320*/  FFMA.FTZ R12, R12, UR10, -R196.reuse ;  /* 0x0000000a0c0c7c23 */ /* 0x100fe200080108c4 */
[--C-:B------:R-:W-:Y:S01]  /*5330*/  FFMA.FTZ R13, R13, UR10, -R196.reuse ;  /* 0x0000000a0d0d7c23 */ /* 0x100fe200080108c4 */
[----:B------:R-:W-:Y:S01]  /*5340*/  FADD.FTZ R10, -R10, R9 ;  /* 0x000000090a0a7221 */ /* 0x000fe20000010100 */
[----:B------:R-:W-:Y:S01]  /*5350*/  FSEL R9, R6, RZ, P2 ;  /* 0x000000ff06097208 */ /* 0x000fe20001000000 */
[----:B------:R-:W-:Y:S01]  /*5360*/  MUFU.EX2 R171, R171 ;  /* 0x000000ab00ab7308 */ /* 0x000fe20000000800 */
[--C-:B------:R-:W-:Y:S01]  /*5370*/  FFMA.FTZ R188, R188, UR10, -R196.reuse ;  /* 0x0000000abcbc7c23 */ /* 0x100fe200080108c4 */
[----:B------:R-:W-:Y:S01]  /*5380*/  FMUL.FTZ R10, R10, UR10 ;  /* 0x0000000a0a0a7c20 */ /* 0x000fe20008410000 */
[----:B------:R-:W-:Y:S01]  /*5390*/  FFMA.FTZ R173, R15, UR10, -R196 ;  /* 0x0000000a0fad7c23 */ /* 0x000fe200080108c4 */
[----:B------:R-:W-:Y:S01]  /*53a0*/  FADD.FTZ R9, -R9, R8 ;  /* 0x0000000809097221 */ /* 0x000fe20000010100 */
[--C-:B------:R-:W-:Y:S01]  /*53b0*/  FFMA.FTZ R198, R20, UR10, -R196.reuse ;  /* 0x0000000a14c67c23 */ /* 0x100fe200080108c4 */
[--C-:B------:R-:W-:Y:S01]  /*53c0*/  FFMA.FTZ R15, R153, UR10, -R196.reuse ;  /* 0x0000000a990f7c23 */ /* 0x100fe200080108c4 */
[--C-:B------:R-:W-:Y:S01]  /*53d0*/  FFMA.FTZ R20, R21, UR10, -R196.reuse ;  /* 0x0000000a15147c23 */ /* 0x100fe200080108c4 */
[----:B------:R-:W-:Y:S01]  /*53e0*/  FMUL.FTZ R8, R9, UR10 ;  /* 0x0000000a09087c20 */ /* 0x000fe20008410000 */
        /* <DEDUP_REMOVED lines=13> */
[----:B------:R-:W-:-:S03]  /*54c0*/  FFMA.FTZ R192, R192, UR10, -R196 ;  /* 0x0000000ac0c07c23 */ /* 0x000fc600080108c4 */
[----:B------:R-:W2:Y:S01]  /*54d0*/  MUFU.EX2 R172, R172 ;  /* 0x000000ac00ac7308 */ /* 0x000ea20000000800 */
[----:B0-----:R-:W-:Y:S01]  /*54e0*/  FFMA.FTZ R153, R10, R4, R189 ;  /* 0x000000040a997223 */ /* 0x001fe200000100bd */
[-C--:B------:R-:W-:Y:S01]  /*54f0*/  FMUL.FTZ R26, R26, R10.reuse ;  /* 0x0000000a1a1a7220 */ /* 0x080fe20000410000 */
[-C--:B------:R-:W-:Y:S01]  /*5500*/  FMUL.FTZ R27, R27, R10.reuse ;  /* 0x0000000a1b1b7220 */ /* 0x080fe20000410000 */
[-C--:B------:R-:W-:Y:S01]  /*5510*/  FMUL.FTZ R30, R30, R10.reuse ;  /* 0x0000000a1e1e7220 */ /* 0x080fe20000410000 */
[----:B------:R-:W-:Y:S01]  /*5520*/  FADD.FTZ R200, R154, R153 ;  /* 0x000000999ac87221 */ /* 0x000fe20000010000 */
[-C--:B------:R-:W-:Y:S01]  /*5530*/  FMUL.FTZ R31, R31, R10.reuse ;  /* 0x0000000a1f1f7220 */ /* 0x080fe20000410000 */
[----:B------:R-:W-:Y:S01]  /*5540*/  FMUL.FTZ R34, R34, R10 ;  /* 0x0000000a22227220 */ /* 0x000fe20000410000 */
[----:B------:R-:W0:Y:S01]  /*5550*/  MUFU.EX2 R11, R11 ;  /* 0x0000000b000b7308 */ /* 0x000e220000000800 */
[----:B-1----:R-:W-:Y:S01]  /*5560*/  FFMA.FTZ R3, R8, R3, R171 ;  /* 0x0000000308037223 */ /* 0x002fe200000100ab */
        /* <DEDUP_REMOVED lines=9> */
[----:B------:R-:W-:Y:S01]  /*5600*/  FADD.FTZ R179, R155, R200 ;  /* 0x000000c89bb37221 */ /* 0x000fe20000010000 */
[----:B------:R-:W-:Y:S01]  /*5610*/  F2FP.F16.F32.PACK_AB R155, R156, R155 ;  /* 0x0000009b9c9b723e */ /* 0x000fe200000000ff */
[-C--:B------:R-:W-:Y:S01]  /*5620*/  FMUL.FTZ R36, R36, R8.reuse ;  /* 0x0000000824247220 */ /* 0x080fe20000410000 */
[-C--:B------:R-:W-:Y:S01]  /*5630*/  FMUL.FTZ R37, R37, R8.reuse ;  /* 0x0000000825257220 */ /* 0x080fe20000410000 */
[----:B------:R-:W-:Y:S01]  /*5640*/  FADD.FTZ R179, R156, R179 ;  /* 0x000000b39cb37221 */ /* 0x000fe20000010000 */
        /* <DEDUP_REMOVED lines=21> */
[----:B------:R-:W-:Y:S01]  /*57a0*/  FMUL.FTZ R68, R68, R8 ;  /* 0x0000000844447220 */ /* 0x000fe20000410000 */
[C---:B------:R-:W-:Y:S01]  /*57b0*/  FADD.FTZ R152, R157.reuse, R152 ;  /* 0x000000989d987221 */ /* 0x040fe20000010000 */
[----:B------:R-:W-:Y:S01]  /*57c0*/  F2FP.F16.F32.PACK_AB R157, R157, R158 ;  /* 0x0000009e9d9d723e */ /* 0x000fe200000000ff */
[----:B------:R-:W2:Y:S01]  /*57d0*/  MUFU.EX2 R198, R198 ;  /* 0x000000c600c67308 */ /* 0x000ea20000000800 */
[-C--:B------:R-:W-:Y:S01]  /*57e0*/  FMUL.FTZ R69, R69, R8.reuse ;  /* 0x0000000845457220 */ /* 0x080fe20000410000 */
[----:B------:R-:W-:Y:S01]  /*57f0*/  FADD.FTZ R179, R159, R152 ;  /* 0x000000989fb37221 */ /* 0x000fe20000010000 */
[----:B------:R-:W-:Y:S01]  /*5800*/  F2FP.F16.F32.PACK_AB R159, R160, R159 ;  /* 0x0000009fa09f723e */ /* 0x000fe200000000ff */
[-C--:B------:R-:W-:Y:S01]  /*5810*/  FMUL.FTZ R72, R72, R8.reuse ;  /* 0x0000000848487220 */ /* 0x080fe20000410000 */
[-C--:B------:R-:W-:Y:S01]  /*5820*/  FMUL.FTZ R73, R73, R8.reuse ;  /* 0x0000000849497220 */ /* 0x080fe20000410000 */
[----:B------:R-:W-:Y:S01]  /*5830*/  FADD.FTZ R179, R160, R179 ;  /* 0x000000b3a0b37221 */ /* 0x000fe20000010000 */
        /* <DEDUP_REMOVED lines=18> */
[----:B----4-:R-:W-:Y:S01]  /*5960*/  FFMA.FTZ R177, R180, UR10, -R196 ;  /* 0x0000000ab4b17c23 */ /* 0x010fe200080108c4 */
[----:B0-----:R-:W-:Y:S01]  /*5970*/  FADD.FTZ R180, R188, R153 ;  /* 0x00000099bcb47221 */ /* 0x001fe20000010000 */
[-C--:B------:R-:W-:Y:S01]  /*5980*/  FMUL.FTZ R105, R105, R8.reuse ;  /* 0x0000000869697220 */ /* 0x080fe20000410000 */
[-C--:B------:R-:W-:Y:S01]  /*5990*/  FMUL.FTZ R108, R108, R8.reuse ;  /* 0x000000086c6c7220 */ /* 0x080fe20000410000 */
[-C--:B------:R-:W-:Y:S01]  /*59a0*/  FMUL.FTZ R109, R109, R8.reuse ;  /* 0x000000086d6d7220 */ /* 0x080fe20000410000 */
[----:B-1----:R-:W-:Y:S01]  /*59b0*/  FADD.FTZ R153, R173, R180 ;  /* 0x000000b4ad997221 */ /* 0x002fe20000010000 */
[----:B------:R-:W-:Y:S01]  /*59c0*/  FADD.FTZ R180, R162, R179 ;  /* 0x000000b3a2b47221 */ /* 0x000fe20000010000 */
[----:B------:R-:W0:Y:S01]  /*59d0*/  MUFU.EX2 R15, R15 ;  /* 0x0000000f000f7308 */ /* 0x000e220000000800 */
[----:B------:R-:W-:Y:S01]  /*59e0*/  FMUL.FTZ R112, R112, R8 ;  /* 0x0000000870707220 */ /* 0x000fe20000410000 */
[----:B--2---:R-:W-:Y:S01]  /*59f0*/  FADD.FTZ R153, R198, R153 ;  /* 0x00000099c6997221 */ /* 0x004fe20000010000 */
[C---:B------:R-:W-:Y:S01]  /*5a00*/  FADD.FTZ R180, R161.reuse, R180 ;  /* 0x000000b4a1b47221 */ /* 0x040fe20000010000 */
[----:B------:R-:W-:Y:S01]  /*5a10*/  F2FP.F16.F32.PACK_AB R161, R161, R162 ;  /* 0x000000a2a1a1723e */ /* 0x000fe200000000ff */
[-C--:B------:R-:W-:Y:S01]  /*5a20*/  FMUL.FTZ R113, R113, R8.reuse ;  /* 0x0000000871717220 */ /* 0x080fe20000410000 */
[----:B---3--:R-:W-:Y:S01]  /*5a30*/  FADD.FTZ R152, R20, R153 ;  /* 0x0000009914987221 */ /* 0x008fe20000010000 */
[----:B------:R-:W-:Y:S01]  /*5a40*/  FADD.FTZ R187, R163, R180 ;  /* 0x000000b4a3bb7221 */ /* 0x000fe20000010000 */
[----:B------:R-:W1:Y:S01]  /*5a50*/  MUFU.EX2 R190, R190 ;  /* 0x000000be00be7308 */ /* 0x000e620000000800 */
[----:B------:R-:W-:Y:S01]  /*5a60*/  F2FP.F16.F32.PACK_AB R153, R154, R189 ;  /* 0x000000bd9a99723e */ /* 0x000fe200000000ff */
[C---:B-----5:R-:W-:Y:S01]  /*5a70*/  FADD.FTZ R152, R21.reuse, R152 ;  /* 0x0000009815987221 */ /* 0x060fe20000010000 */
[----:B------:R-:W-:Y:S01]  /*5a80*/  FADD.FTZ R158, R164, R187 ;  /* 0x000000bba49e7221 */ /* 0x000fe20000010000 */
[----:B------:R-:W-:Y:S01]  /*5a90*/  F2FP.F16.F32.PACK_AB R154, R12, R11 ;  /* 0x0000000b0c9a723e */ /* 0x000fe200000000ff */
[----:B------:R-:W-:Y:S01]  /*5aa0*/  FMUL.FTZ R116, R116, R8 ;  /* 0x0000000874747220 */ /* 0x000fe20000410000 */
[----:B------:R-:W-:Y:S01]  /*5ab0*/  F2FP.F16.F32.PACK_AB R160, R21, R20 ;  /* 0x0000001415a0723e */ /* 0x000fe200000000ff */
[-C--:B------:R-:W-:Y:S01]  /*5ac0*/  FMUL.FTZ R117, R117, R8.reuse ;  /* 0x0000000875757220 */ /* 0x080fe20000410000 */
[----:B------:R-:W2:Y:S01]  /*5ad0*/  MUFU.EX2 R9, R9 ;  /* 0x0000000900097308 */ /* 0x000ea20000000800 */
[----:B0-----:R-:W-:Y:S01]  /*5ae0*/  FADD.FTZ R179, R15, R152 ;  /* 0x000000980fb37221 */ /* 0x001fe20000010000 */
[----:B------:R-:W-:Y:S01]  /*5af0*/  F2FP.F16.F32.PACK_AB R152, R172, R171 ;  /* 0x000000abac98723e */ /* 0x000fe200000000ff */
[-C--:B------:R-:W-:Y:S01]  /*5b00*/  FMUL.FTZ R120, R120, R8.reuse ;  /* 0x0000000878787220 */ /* 0x080fe20000410000 */
[----:B------:R-:W-:Y:S01]  /*5b10*/  F2FP.F16.F32.PACK_AB R163, R164, R163 ;  /* 0x000000a3a4a3723e */ /* 0x000fe200000000ff */
        /* <DEDUP_REMOVED lines=13> */
[----:B------:R-:W-:Y:S01]  /*5bf0*/  F2FP.F16.F32.PACK_AB R156, R188, R13 ;  /* 0x0000000dbc9c723e */ /* 0x000fe200000000ff */
[----:B------:R-:W-:Y:S01]  /*5c00*/  FADD.FTZ R13, R165, R158 ;  /* 0x0000009ea50d7221 */ /* 0x000fe20000010000 */
[----:B------:R-:W-:Y:S01]  /*5c10*/  F2FP.F16.F32.PACK_AB R158, R198, R173 ;  /* 0x000000adc69e723e */ /* 0x000fe200000000ff */
        /* <DEDUP_REMOVED lines=9> */
[----:B------:R-:W-:Y:S01]  /*5cb0*/  FMUL.FTZ R149, R149, R8 ;  /* 0x0000000895957220 */ /* 0x000fe20000410000 */
        /* <DEDUP_REMOVED lines=22> */
[----:B------:R-:W-:Y:S01]  /*5e20*/  FADD.FTZ R12, R4, R13 ;  /* 0x0000000d040c7221 */ /* 0x000fe20000010000 */
        /* <DEDUP_REMOVED lines=64> */
[----:B------:R-:W-:-:S02]  /*6230*/  FMUL.FTZ R151, R151, R10 ;  /* 0x0000000a97977220 */ /* 0x000fc40000410000 */
        /* <DEDUP_REMOVED lines=16> */
[----:B0-----:R-:W-:-:S04]  /*6340*/  FADD.FTZ R3, R195, R4 ;  /* 0x00000004c3037221 */ /* 0x001fc80000010000 */
[C---:B-1----:R-:W-:Y:S01]  /*6350*/  FADD.FTZ R3, R192.reuse, R3 ;  /* 0x00000003c0037221 */ /* 0x042fe20000010000 */
[----:B------:R-:W-:Y:S01]  /*6360*/  F2FP.F16.F32.PACK_AB R174, R192, R195 ;  /* 0x000000c3c0ae723e */ /* 0x000fe200000000ff */
[C---:B--2---:R-:W-:Y:S01]  /*6370*/  FADD.FTZ R4, R14.reuse, R9 ;  /* 0x000000090e047221 */ /* 0x044fe20000010000 */
[----:B------:R-:W-:Y:S01]  /*6380*/  F2FP.F16.F32.PACK_AB R175, R14, R175 ;  /* 0x000000af0eaf723e */ /* 0x000fe200000000ff */
[----:B------:R-:W-:Y:S06]  /*6390*/  @!P0 BRA `(.L_x_4450) ;  /* 0x0000000000048947 */ /* 0x000fec0003800000 */
[----:B------:R-:W-:Y:S01]  /*63a0*/  BPT.TRAP 0x1 ;  /* 0x000000040000795c */ /* 0x000fe20000300000 */
.L_x_4450:
[----:B------:R0:W1:Y:S01]  /*63b0*/  SYNCS.PHASECHK.TRANS64.TRYWAIT P1, [UR26+0x22850], R7 ;  /* 0x02285007ff0075a7 */ /* 0x000062000802015a */
[----:B------:R-:W-:Y:S05]  /*63c0*/  @!P0 BRA `(.L_x_4451) ;  /* 0x0000000000048947 */ /* 0x000fea0003800000 */
[----:B------:R-:W-:Y:S01]  /*63d0*/  BPT.TRAP 0x1 ;  /* 0x000000040000795c */ /* 0x000fe20000300000 */
.L_x_4451:
[----:B------:R-:W-:Y:S01]  /*63e0*/  VIADD R8, R201, 0x8 ;  /* 0x00000008c9087836 */ /* 0x000fe20000000000 */
[----:B-1----:R-:W-:Y:S06]  /*63f0*/  @P1 BRA `(.L_x_4452) ;  /* 0x0000000000081947 */ /* 0x002fec0003800000 */
[----:B------:R-:W1:Y:S02]  /*6400*/  SYNCS.PHASECHK.TRANS64.TRYWAIT P1, [UR26+0x22850], R7 ;  /* 0x02285007ff0075a7 */ /* 0x000e64000802015a */
[----:B-1----:R-:W-:Y:S05]  /*6410*/  @!P1 BRA `(.L_x_4453) ;  /* 0x0000009800889947 */ /* 0x002fea0003800000 */
.L_x_4452:
        /* <DEDUP_REMOVED lines=39> */
.L_x_4454:
[----:B------:R-:W-:Y:S01]  /*6690*/  UISETP.GT.AND UP0, UPT, UR23, UR22, UPT ;  /* 0x000000161700728c */ /* 0x000fe2000bf04270 */
[----:B------:R-:W-:Y:S01]  /*66a0*/  MOV R9, R5 ;  /* 0x0000000500097202 */ /* 0x000fe20000000f00 */
[----:B------:R-:W-:Y:S01]  /*66b0*/  UIADD3 UR26, UR26, 0x22860, URZ ;  /* 0x000228601a1a7890 */ /* 0x000fe2000fffe03f */
[----:B------:R-:W-:Y:S01]  /*66c0*/  IMAD.MOV.U32 R8, RZ, RZ, R6 ;  /* 0x000000ffff087224 */ /* 0x000fe200078e0006 */
[----:B------:R-:W-:Y:S02]  /*66d0*/  UIADD3 UR23, UR23, -0x1, URZ ;  /* 0xffffffff17177890 */ /* 0x000fe4000fffe03f */
[----:B------:R-:W-:Y:S01]  /*66e0*/  PLOP3.LUT P1, PT, PT, PT, UP0, 0x80, 0x0 ;  /* 0x000000000000781c */ /* 0x000fe20003f2f008 */
[----:B------:R-:W-:-:S09]  /*66f0*/  UPRMT UR26, UR25, 0x654, UR26 ;  /* 0x00000654191a7896 */ /* 0x000fd2000800001a */
[----:B------:R-:W-:Y:S03]  /*6700*/  SYNCS.ARRIVE.TRANS64.RED.A1T0 RZ, [UR26], RZ ;  /* 0x000000ffffff79a7 */ /* 0x000fe6000810041a */
[----:B------:R-:W-:Y:S05]  /*6710*/  @P1 BRA `(.L_x_4455) ;  /* 0xffffffd400581947 */ /* 0x000fea000383ffff */
.L_x_4444:
[----:B------:R-:W-:-:S13]  /*6720*/  ISETP.LE.AND P1, PT, RZ, UR23, PT ;  /* 0x00000017ff007c0c */ /* 0x000fda000bf23270 */
[----:B------:R-:W-:Y:S05]  /*6730*/  @!P1 BRA `(.L_x_4456) ;  /* 0x0000002000d49947 */ /* 0x000fea0003800000 */
[----:B01----:R-:W-:Y:S01]  /*6740*/  IMAD.MOV.U32 R8, RZ, RZ, R5 ;  /* 0x000000ffff087224 */ /* 0x003fe200078e0005 */
[----:B------:R-:W-:Y:S01]  /*6750*/  ULDC UR26, c[0x0][0x9d8] ;  /* 0x00027600001a7ab9 */ /* 0x000fe20000000800 */
[----:B------:R-:W-:Y:S01]  /*6760*/  IMAD.MOV.U32 R9, RZ, RZ, R6 ;  /* 0x000000ffff097224 */ /* 0x000fe200078e0006 */
[----:B------:R-:W-:-:S06]  /*6770*/  ULDC UR22, c[0x0][0x988] ;  /* 0x0002620000167ab9 */ /* 0x000fcc0000000800 */
.L_x_4467:
[----:B------:R-:W-:-:S04]  /*6780*/  UIADD3 UR36, UR36, 0x1, URZ ;  /* 0x0000000124247890 */ /* 0x000fc8000fffe03f */
[----:B------:R-:W-:-:S04]  /*6790*/  UISETP.NE.AND UP0, UPT, UR36, 0x2, UPT ;  /* 0x000000022400788c */ /* 0x000fc8000bf05270 */
[----:B------:R-:W-:Y:S02]  /*67a0*/  USEL UR6, URZ, 0x1, UP0 ;  /* 0x000000013f067887 */ /* 0x000fe40008000000 */
[----:B------:R-:W-:Y:S02]  /*67b0*/  USEL UR36, UR36, URZ, UP0 ;  /* 0x0000003f24247287 */ /* 0x000fe40008000000 */
[----:B------:R-:W-:Y:S01]  /*67c0*/  ULOP3.LUT UR37, UR37, UR6, URZ, 0x3c, !UPT ;  /* 0x0000000625257292 */ /* 0x000fe2000f8e3c3f */
[----:B01----:R-:W-:Y:S11]  /*67d0*/  @!P0 BRA `(.L_x_4457) ;  /* 0x0000000000048947 */ /* 0x003ff60003800000 */
[----:B------:R-:W-:Y:S01]  /*67e0*/  BPT.TRAP 0x1 ;  /* 0x000000040000795c */ /* 0x000fe20000300000 */
.L_x_4457:
        /* <DEDUP_REMOVED lines=9> */
.L_x_4458:
[----:B-1----:R-:W-:Y:S05]  /*6880*/  @P1 BRA `(.L_x_4459) ;  /* 0x0000000000081947 */ /* 0x002fea0003800000 */
[----:B------:R-:W1:Y:S02]  /*6890*/  SYNCS.PHASECHK.TRANS64.TRYWAIT P1, [UR25+0x22830], R7 ;  /* 0x02283007ff0075a7 */ /* 0x000e640008020159 */
[----:B-1----:R-:W-:Y:S05]  /*68a0*/  @!P1 BRA `(.L_x_4460) ;  /* 0x00000094007c9947 */ /* 0x002fea0003800000 */
.L_x_4459:
        /* <DEDUP_REMOVED lines=26> */
.L_x_4461:
        /* <DEDUP_REMOVED lines=37> */
[----:B------:R-:W-:Y:S01]  /*6ca0*/  UMOV UR10, UR22 ;  /* 0x00000016000a7c82 */ /* 0x000fe20008000000 */
        /* <DEDUP_REMOVED lines=14> */
[----:B------:R-:W-:-:S02]  /*6d90*/  UIADD3 UR6, UR25, 0x22840, URZ ;  /* 0x0002284019067890 */ /* 0x000fc4000fffe03f */
[----:B------:R-:W2:Y:S01]  /*6da0*/  MUFU.TANH R155, R155 ;  /* 0x0000009b009b7308 */ /* 0x000ea20000002400 */
[----:B---3--:R-:W-:Y:S01]  /*6db0*/  FMNMX.FTZ R173, R21, R6, !PT ;  /* 0x0000000615ad7209 */ /* 0x008fe20007810000 */
[----:B------:R-:W-:-:S06]  /*6dc0*/  UPRMT UR6, UR24, 0x654, UR6 ;  /* 0x0000065418067896 */ /* 0x000fcc0008000006 */
[----:B------:R-:W3:Y:S01]  /*6dd0*/  MUFU.TANH R157, R157 ;  /* 0x0000009d009d7308 */ /* 0x000ee20000002400 */
[----:B----4-:R-:W-:Y:S01]  /*6de0*/  FMNMX.FTZ R6, R152, R173, !PT ;  /* 0x000000ad98067209 */ /* 0x010fe20007810000 */
[----:B------:R-:W-:Y:S01]  /*6df0*/  FMUL.FTZ R173, R189, UR26 ;  /* 0x0000001abdad7c20 */ /* 0x000fe20008410000 */
[----:B------:R-:W-:Y:S05]  /*6e00*/  SYNCS.ARRIVE.TRANS64.RED.A1T0 RZ, [UR6], RZ ;  /* 0x000000ffffff79a7 */ /* 0x000fea0008100406 */
        /* <DEDUP_REMOVED lines=37> */
[----:B----4-:R-:W-:Y:S01]  /*7060*/  FMNMX.FTZ R6, R180, R185, !PT ;  /* 0x000000b9b4067209 */ /* 0x010fe20007810000 */
[----:B------:R-:W-:Y:S01]  /*7070*/  FMUL.FTZ R185, R187, UR26 ;  /* 0x0000001abbb97c20 */ /* 0x000fe20008410000 */
[----:B------:R-:W-:Y:S01]  /*7080*/  FMUL.FTZ R187, R191, UR26 ;  /* 0x0000001abfbb7c20 */ /* 0x000fe20008410000 */
[----:B------:R-:W-:Y:S02]  /*7090*/  FMUL.FTZ R191, R199, UR26 ;  /* 0x0000001ac7bf7c20 */ /* 0x000fe40008410000 */
[----:B------:R-:W4:Y:S02]  /*70a0*/  SHFL.BFLY PT, R189, R6, 0x2, 0x1f ;  /* 0x0c401f0006bd7f89 */ /* 0x000f2400000e0000 */
[----:B------:R-:W5:Y:S08]  /*70b0*/  MUFU.TANH R15, R15 ;  /* 0x0000000f000f7308 */ /* 0x000f700000002400 */
[----:B------:R-:W0:Y:S08]  /*70c0*/  MUFU.TANH R20, R20 ;  /* 0x0000001400147308 */ /* 0x000e300000002400 */
[----:B------:R-:W1:Y:S01]  /*70d0*/  MUFU.TANH R153, R153 ;  /* 0x0000009900997308 */ /* 0x000e620000002400 */
[----:B----4-:R-:W-:Y:S01]  /*70e0*/  FMNMX.FTZ R176, R6, R189, !PT ;  /* 0x000000bd06b07209 */ /* 0x010fe20007810000 */
[----:B------:R-:W-:-:S06]  /*70f0*/  FMUL.FTZ R189, R195, UR26 ;  /* 0x0000001ac3bd7c20 */ /* 0x000fcc0008410000 */
[----:B------:R-:W4:Y:S01]  /*7100*/  MUFU.TANH R154, R154 ;  /* 0x0000009a009a7308 */ /* 0x000f220000002400 */
[----:B------:R-:W2:Y:S07]  /*7110*/  SHFL.BFLY PT, R193, R176, 0x1, 0x1f ;  /* 0x0c201f00b0c17f89 */ /* 0x000eae00000e0000 */
[----:B------:R-:W4:Y:S08]  /*7120*/  MUFU.TANH R156, R156 ;  /* 0x0000009c009c7308 */ /* 0x000f300000002400 */
[----:B------:R-:W4:Y:S08]  /*7130*/  MUFU.TANH R158, R158 ;  /* 0x0000009e009e7308 */ /* 0x000f300000002400 */
[----:B------:R-:W4:Y:S01]  /*7140*/  MUFU.TANH R161, R161 ;  /* 0x000000a100a17308 */ /* 0x000f220000002400 */
[----:B--2---:R-:W-:-:S05]  /*7150*/  FMNMX.FTZ R6, R176, R193, !PT ;  /* 0x000000c1b0067209 */ /* 0x004fca0007810000 */
[C---:B------:R-:W-:Y:S01]  /*7160*/  FADD.FTZ R9, -R6.reuse, R9 ;  /* 0x0000000906097221 */ /* 0x040fe20000010100 */
[----:B------:R-:W-:Y:S01]  /*7170*/  FMUL.FTZ R200, R6, UR10 ;  /* 0x0000000a06c87c20 */ /* 0x000fe20008410000 */
[----:B------:R-:W2:Y:S02]  /*7180*/  MUFU.TANH R162, R162 ;  /* 0x000000a200a27308 */ /* 0x000ea40000002400 */
[----:B------:R-:W-:Y:S01]  /*7190*/  FMUL.FTZ R176, R9, UR10 ;  /* 0x0000000a09b07c20 */ /* 0x000fe20008410000 */
[----:B------:R-:W-:Y:S01]  /*71a0*/  FMNMX.FTZ R9, R11, R8, !PT ;  /* 0x000000080b097209 */ /* 0x000fe20007810000 */
[--C-:B------:R-:W-:Y:S01]  /*71b0*/  FFMA.FTZ R193, R10, UR10, -R200.reuse ;  /* 0x0000000a0ac17c23 */ /* 0x100fe200080108c8 */
[--C-:B------:R-:W-:Y:S01]  /*71c0*/  FFMA.FTZ R196, R5, UR10, -R200.reuse ;  /* 0x0000000a05c47c23 */ /* 0x100fe200080108c8 */
[--C-:B------:R-:W-:Y:S01]  /*71d0*/  FFMA.FTZ R192, R152, UR10, -R200.reuse ;  /* 0x0000000a98c07c23 */ /* 0x100fe200080108c8 */
[----:B---3--:R-:W-:Y:S01]  /*71e0*/  FMNMX.FTZ R10, R12, R9, !PT ;  /* 0x000000090c0a7209 */ /* 0x008fe20007810000 */
[----:B------:R-:W3:Y:S01]  /*71f0*/  MUFU.TANH R164, R164 ;  /* 0x000000a400a47308 */ /* 0x000ee20000002400 */
[--C-:B------:R-:W-:Y:S01]  /*7200*/  FFMA.FTZ R198, R14, UR10, -R200.reuse ;  /* 0x0000000a0ec67c23 */ /* 0x100fe200080108c8 */
[--C-:B------:R-:W-:Y:S01]  /*7210*/  FFMA.FTZ R14, R155, UR10, -R200.reuse ;  /* 0x0000000a9b0e7c23 */ /* 0x100fe200080108c8 */
[----:B-----5:R-:W-:Y:S01]  /*7220*/  FMNMX.FTZ R9, R15, R10, !PT ;  /* 0x0000000a0f097209 */ /* 0x020fe20007810000 */
[--C-:B------:R-:W-:Y:S01]  /*7230*/  FFMA.FTZ R155, R163, UR10, -R200.reuse ;  /* 0x0000000aa39b7c23 */ /* 0x100fe200080108c8 */
[--C-:B------:R-:W-:Y:S01]  /*7240*/  FFMA.FTZ R194, R167, UR10, -R200.reuse ;  /* 0x0000000aa7c27c23 */ /* 0x100fe200080108c8 */
        /* <DEDUP_REMOVED lines=27> */
[----:B------:R-:W-:-:S02]  /*7400*/  FFMA.FTZ R160, R160, UR10, -R200 ;  /* 0x0000000aa0a07c23 */ /* 0x000fc400080108c8 */
[----:B---3--:R-:W-:-:S04]  /*7410*/  FMNMX.FTZ R10, R164, R5, !PT ;  /* 0x00000005a40a7209 */ /* 0x008fc80007810000 */
[----:B0-----:R-:W-:Y:S01]  /*7420*/  FMNMX.FTZ R5, R175, R10, !PT ;  /* 0x0000000aaf057209 */ /* 0x001fe20007810000 */
[----:B------:R-:W0:Y:S03]  /*7430*/  MUFU.TANH R183, R183 ;  /* 0x000000b700b77308 */ /* 0x000e260000002400 */
[----:B-1----:R-:W-:-:S04]  /*7440*/  FMNMX.FTZ R10, R178, R5, !PT ;  /* 0x00000005b20a7209 */ /* 0x002fc80007810000 */
[----:B----4-:R-:W-:Y:S01]  /*7450*/  FMNMX.FTZ R5, R179, R10, !PT ;  /* 0x0000000ab3057209 */ /* 0x010fe20007810000 */
[----:B------:R-:W1:Y:S03]  /*7460*/  MUFU.TANH R184, R184 ;  /* 0x000000b800b87308 */ /* 0x000e660000002400 */
[----:B--2---:R-:W-:-:S05]  /*7470*/  FMNMX.FTZ R10, R182, R5, !PT ;  /* 0x00000005b60a7209 */ /* 0x004fca0007810000 */
        /* <DEDUP_REMOVED lines=14> */
[----:B------:R-:W-:Y:S01]  /*7560*/  MUFU.EX2 R10, R155 ;  /* 0x0000009b000a7308 */ /* 0x000fe20000000800 */
[----:B-1----:R-:W-:-:S07]  /*7570*/  FMNMX.FTZ R152, R190, R5, !PT ;  /* 0x00000005be987209 */ /* 0x002fce0007810000 */
[----:B------:R-:W0:Y:S01]  /*7580*/  MUFU.EX2 R176, R176 ;  /* 0x000000b000b07308 */ /* 0x000e220000000800 */
[----:B--2---:R-:W-:-:S05]  /*7590*/  FMNMX.FTZ R152, R191, R152, !PT ;  /* 0x00000098bf987209 */ /* 0x004fca0007810000 */
[----:B------:R-:W1:Y:S02]  /*75a0*/  SHFL.BFLY PT, R5, R152, 0x2, 0x1f ;  /* 0x0c401f0098057f89 */ /* 0x000e6400000e0000 */
[----:B------:R-:W2:Y:S08]  /*75b0*/  MUFU.EX2 R193, R193 ;  /* 0x000000c100c17308 */ /* 0x000eb00000000800 */
        /* <DEDUP_REMOVED lines=15> */
[-C--:B------:R-:W-:Y:S01]  /*76b0*/  FMUL.FTZ R48, R48, R176.reuse ;  /* 0x000000b030307220 */ /* 0x080fe20000410000 */
[----:B------:R-:W1:Y:S01]  /*76c0*/  MUFU.EX2 R198, R198 ;  /* 0x000000c600c67308 */ /* 0x000e620000000800 */
[-C--:B------:R-:W-:Y:S01]  /*76d0*/  FMUL.FTZ R49, R49, R176.reuse ;  /* 0x000000b031317220 */ /* 0x080fe20000410000 */
[-C--:B------:R-:W-:Y:S01]  /*76e0*/  FMUL.FTZ R52, R52, R176.reuse ;  /* 0x000000b034347220 */ /* 0x080fe20000410000 */
[----:B------:R-:W4:Y:S01]  /*76f0*/  SHFL.BFLY PT, R152, R155, 0x1, 0x1f ;  /* 0x0c201f009b987f89 */ /* 0x000f2200000e0000 */
        /* <DEDUP_REMOVED lines=23> */
[----:B----4-:R-:W-:Y:S01]  /*7870*/  FMNMX.FTZ R5, R155, R152, !PT ;  /* 0x000000989b057209 */ /* 0x010fe20007810000 */
[-C--:B------:R-:W-:Y:S01]  /*7880*/  FMUL.FTZ R93, R93, R176.reuse ;  /* 0x000000b05d5d7220 */ /* 0x080fe20000410000 */
[-C--:B------:R-:W-:Y:S01]  /*7890*/  FMUL.FTZ R96, R96, R176.reuse ;  /* 0x000000b060607220 */ /* 0x080fe20000410000 */
[-C--:B------:R-:W-:Y:S01]  /*78a0*/  FMUL.FTZ R97, R97, R176.reuse ;  /* 0x000000b061617220 */ /* 0x080fe20000410000 */
[-C--:B------:R-:W-:Y:S01]  /*78b0*/  FMUL.FTZ R100, R100, R176.reuse ;  /* 0x000000b064647220 */ /* 0x080fe20000410000 */
[C---:B------:R-:W-:Y:S01]  /*78c0*/  FADD.FTZ R8, -R5.reuse, R8 ;  /* 0x0000000805087221 */ /* 0x040fe20000010100 */
[----:B------:R-:W-:Y:S01]  /*78d0*/  FMUL.FTZ R155, R5, UR10 ;  /* 0x0000000a059b7c20 */ /* 0x000fe20008410000 */
[----:B------:R-:W-:Y:S01]  /*78e0*/  MUFU.EX2 R195, R195 ;  /* 0x000000c300c37308 */ /* 0x000fe20000000800 */
        /* <DEDUP_REMOVED lines=8> */
[----:B------:R-:W-:Y:S01]  /*7970*/  FFMA.FTZ R20, R154, UR10, -R155 ;  /* 0x0000000a9a147c23 */ /* 0x000fe2000801089b */
[----:B--2---:R-:W-:Y:S01]  /*7980*/  FFMA.FTZ R153, R176, R3, R193 ;  /* 0x00000003b0997223 */ /* 0x004fe200000100c1 */
[--C-:B------:R-:W-:Y:S01]  /*7990*/  FFMA.FTZ R159, R156, UR10, -R155.reuse ;  /* 0x0000000a9c9f7c23 */ /* 0x100fe2000801089b */
[--C-:B------:R-:W-:Y:S01]  /*79a0*/  FFMA.FTZ R165, R175, UR10, -R155.reuse ;  /* 0x0000000aafa57c23 */ /* 0x100fe2000801089b */
[----:B------:R-:W-:Y:S01]  /*79b0*/  FFMA.FTZ R180, R158, UR10, -R155 ;  /* 0x0000000a9eb47c23 */ /* 0x000fe2000801089b */
[----:B---3--:R-:W-:Y:S01]  /*79c0*/  FADD.FTZ R152, R196, R153 ;  /* 0x00000099c4987221 */ /* 0x008fe20000010000 */
[--C-:B------:R-:W-:Y:S01]  /*79d0*/  FFMA.FTZ R175, R178, UR10, -R155.reuse ;  /* 0x0000000ab2af7c23 */ /* 0x100fe2000801089b */
[----:B------:R-:W2:Y:S01]  /*79e0*/  MUFU.EX2 R8, R8 ;  /* 0x0000000800087308 */ /* 0x000ea20000000800 */
[--C-:B------:R-:W-:Y:S01]  /*79f0*/  FFMA.FTZ R178, R179, UR10, -R155.reuse ;  /* 0x0000000ab3b27c23 */ /* 0x100fe2000801089b */
[----:B0-----:R-:W-:Y:S01]  /*7a00*/  FADD.FTZ R179, R197, R152 ;  /* 0x00000098c5b37221 */ /* 0x001fe20000010000 */
[--C-:B------:R-:W-:Y:S01]  /*7a10*/  FFMA.FTZ R161, R161, UR10, -R155.reuse ;  /* 0x0000000aa1a17c23 */ /* 0x100fe2000801089b */
[--C-:B------:R-:W-:Y:S01]  /*7a20*/  FFMA.FTZ R162, R162, UR10, -R155.reuse ;  /* 0x0000000aa2a27c23 */ /* 0x100fe2000801089b */
[----:B------:R-:W-:Y:S01]  /*7a30*/  FFMA.FTZ R3, R182, UR10, -R155 ;  /* 0x0000000ab6037c23 */ /* 0x000fe2000801089b */
[----:B-1----:R-:W-:Y:S01]  /*7a40*/  FADD.FTZ R154, R198, R179 ;  /* 0x000000b3c69a7221 */ /* 0x002fe20000010000 */
        /* <DEDUP_REMOVED lines=19> */
[--C-:B------:R-:W-:Y:S01]  /*7b80*/  FFMA.FTZ R4, R183, UR10, -R155.reuse ;  /* 0x0000000ab7047c23 */ /* 0x100fe2000801089b */
[----:B------:R-:W-:Y:S01]  /*7b90*/  FFMA.FTZ R183, R186, UR10, -R155 ;  /* 0x0000000abab77c23 */ /* 0x000fe2000801089b */
[-C--:B------:R-:W-:Y:S01]  /*7ba0*/  FMUL.FTZ R116, R116, R176.reuse ;  /* 0x000000b074747220 */ /* 0x080fe20000410000 */
[-C--:B------:R-:W-:Y:S01]  /*7bb0*/  FMUL.FTZ R117, R117, R176.reuse ;  /* 0x000000b075757220 */ /* 0x080fe20000410000 */
[-C--:B------:R-:W-:Y:S01]  /*7bc0*/  FMUL.FTZ R120, R120, R176.reuse ;  /* 0x000000b078787220 */ /* 0x080fe20000410000 */
[-C--:B------:R-:W-:Y:S01]  /*7bd0*/  FMUL.FTZ R121, R121, R176.reuse ;  /* 0x000000b079797220 */ /* 0x080fe20000410000 */
[----:B------:R-:W0:Y:S01]  /*7be0*/  MUFU.EX2 R157, R157 ;  /* 0x0000009d009d7308 */ /* 0x000e220000000800 */
[----:B-1----:R-:W-:Y:S01]  /*7bf0*/  FADD.FTZ R152, R12, R153 ;  /* 0x000000990c987221 */ /* 0x002fe20000010000 */
[----:B------:R-:W-:Y:S01]  /*7c00*/  FADD.FTZ R153, R21, R154 ;  /* 0x0000009a15997221 */ /* 0x000fe20000010000 */
[-C--:B------:R-:W-:Y:S01]  /*7c10*/  FMUL.FTZ R124, R124, R176.reuse ;  /* 0x000000b07c7c7220 */ /* 0x080fe20000410000 */
[-C--:B------:R-:W-:Y:S01]  /*7c20*/  FMUL.FTZ R125, R125, R176.reuse ;  /* 0x000000b07d7d7220 */ /* 0x080fe20000410000 */
[-C--:B------:R-:W-:Y:S01]  /*7c30*/  FMUL.FTZ R128, R128, R176.reuse ;  /* 0x000000b080807220 */ /* 0x080fe20000410000 */
[----:B------:R-:W-:Y:S01]  /*7c40*/  FADD.FTZ R153, R192, R153 ;  /* 0x00000099c0997221 */ /* 0x000fe20000010000 */
        /* <DEDUP_REMOVED lines=62> */
[----:B------:R-:W-:Y:S01]  /*8030*/  FADD.FTZ R156, R10, R153 ;  /* 0x000000990a9c7221 */ /* 0x000fe20000010000 */
[----:B------:R-:W-:Y:S01]  /*8040*/  F2FP.F16.F32.PACK_AB R153, R11, R8 ;  /* 0x000000080b99723e */ /* 0x000fe200000000ff */
        /* <DEDUP_REMOVED lines=20> */
[----:B------:R-:W-:Y:S01]  /*8190*/  FMUL.FTZ R103, R103, R177 ;  /* 0x000000b167677220 */ /* 0x000fe20000410000 */
        /* <DEDUP_REMOVED lines=82> */
[----:B--2---:R-:W-:Y:S01]  /*86c0*/  FADD.FTZ R8, R190, R9 ;  /* 0x00000009be087221 */ /* 0x004fe20000010000 */
[C---:B0-----:R-:W-:Y:S01]  /*86d0*/  FADD.FTZ R3, R181.reuse, R4 ;  /* 0x00000004b5037221 */ /* 0x041fe20000010000 */
[----:B------:R-:W-:Y:S02]  /*86e0*/  F2FP.F16.F32.PACK_AB R174, R181, R174 ;  /* 0x000000aeb5ae723e */ /* 0x000fe400000000ff */
[C---:B-1----:R-:W-:Y:S01]  /*86f0*/  FADD.FTZ R4, R175.reuse, R8 ;  /* 0x00000008af047221 */ /* 0x042fe20000010000 */
[----:B------:R-:W-:Y:S01]  /*8700*/  F2FP.F16.F32.PACK_AB R175, R175, R190 ;  /* 0x000000beafaf723e */ /* 0x000fe200000000ff */
[----:B------:R-:W-:Y:S06]  /*8710*/  @!P0 BRA `(.L_x_4462) ;  /* 0x0000000000048947 */ /* 0x000fec0003800000 */
[----:B------:R-:W-:Y:S01]  /*8720*/  BPT.TRAP 0x1 ;  /* 0x000000040000795c */ /* 0x000fe20000300000 */
.L_x_4462:
[----:B------:R0:W1:Y:S01]  /*8730*/  SYNCS.PHASECHK.TRANS64.TRYWAIT P1, [UR25+0x22850], R7 ;  /* 0x02285007ff0075a7 */ /* 0x0000620008020159 */
[----:B------:R-:W-:Y:S05]  /*8740*/  @!P0 BRA `(.L_x_4463) ;  /* 0x0000000000048947 */ /* 0x000fea0003800000 */
[----:B------:R-:W-:Y:S01]  /*8750*/  BPT.TRAP 0x1 ;  /* 0x000000040000795c */ /* 0x000fe20000300000 */
.L_x_4463:
[----:B------:R-:W-:Y:S01]  /*8760*/  IADD3 R8, R201, 0x8, RZ ;  /* 0x00000008c9087810 */ /* 0x000fe20007ffe0ff */
[----:B-1----:R-:W-:Y:S06]  /*8770*/  @P1 BRA `(.L_x_4464) ;  /* 0x0000000000081947 */ /* 0x002fec0003800000 */
[----:B------:R-:W1:Y:S02]  /*8780*/  SYNCS.PHASECHK.TRANS64.TRYWAIT P1, [UR25+0x22850], R7 ;  /* 0x02285007ff0075a7 */ /* 0x000e640008020159 */
[----:B-1----:R-:W-:Y:S05]  /*8790*/  @!P1 BRA `(.L_x_4465) ;  /* 0x0000007400d89947 */ /* 0x002fea0003800000 */
.L_x_4464:
        /* <DEDUP_REMOVED lines=39> */
.L_x_4466:
[----:B------:R-:W-:Y:S01]  /*8a10*/  UIADD3 UR25, UR25, 0x22860, URZ ;  /* 0x0002286019197890 */ /* 0x000fe2000fffe03f */
[----:B------:R-:W-:Y:S01]  /*8a20*/  ISETP.LT.AND P1, PT, RZ, UR23, PT ;  /* 0x00000017ff007c0c */ /* 0x000fe2000bf21270 */
[----:B------:R-:W-:Y:S01]  /*8a30*/  UIADD3 UR23, UR23, -0x1, URZ ;  /* 0xffffffff17177890 */ /* 0x000fe2000fffe03f */
[----:B------:R-:W-:Y:S01]  /*8a40*/  IMAD.MOV.U32 R8, RZ, RZ, R5 ;  /* 0x000000ffff087224 */ /* 0x000fe200078e0005 */
[----:B------:R-:W-:Y:S01]  /*8a50*/  UPRMT UR25, UR24, 0x654, UR25 ;  /* 0x0000065418197896 */ /* 0x000fe20008000019 */
[----:B------:R-:W-:-:S08]  /*8a60*/  IMAD.MOV.U32 R9, RZ, RZ, R6 ;  /* 0x000000ffff097224 */ /* 0x000fd000078e0006 */
[----:B------:R-:W-:Y:S01]  /*8a70*/  SYNCS.ARRIVE.TRANS64.RED.A1T0 RZ, [UR25], RZ ;  /* 0x000000ffffff79a7 */ /* 0x000fe20008100419 */
[----:B------:R-:W-:Y:S05]  /*8a80*/  @P1 BRA `(.L_x_4467) ;  /* 0xffffffdc003c1947 */ /* 0x000fea000383ffff */
.L_x_4456:
[----:B01----:R-:W0:Y:S01]  /*8a90*/  SHFL.BFLY PT, R8, R3, 0x2, 0x1f ;  /* 0x0c401f0003087f89 */ /* 0x003e2200000e0000 */
[----:B------:R-:W-:Y:S01]  /*8aa0*/  UIADD3 UR36, UR36, 0x1, URZ ;  /* 0x0000000124247890 */ /* 0x000fe2000fffe03f */
[----:B------:R-:W-:Y:S01]  /*8ab0*/  IMAD.U32 R13, RZ, RZ, UR10 ;  /* 0x0000000aff0d7e24 */ /* 0x000fe2000f8e00ff */
[----:B------:R1:W-:Y:S06]  /*8ac0*/  BAR.ARV R0, 0x100 ;  /* 0x000400000000751d */ /* 0x0003ec0000002000 */
[----:B------:R-:W-:Y:S02]  /*8ad0*/  UISETP.NE.AND UP0, UPT, UR36, 0x2, UPT ;  /* 0x000000022400788c */ /* 0x000fe4000bf05270 */
[----:B------:R-:W-:Y:S06]  /*8ae0*/  BAR.ARV 0x8, 0x180 ;  /* 0x0206000000007b1d */ /* 0x000fec0000002000 */
[----:B-1----:R-:W-:Y:S01]  /*8af0*/  IMAD.MOV.U32 R0, RZ, RZ, RZ ;  /* 0x000000ffff007224 */ /* 0x002fe200078e00ff */
        /* <DEDUP_REMOVED lines=10> */
[----:B------:R-:W-:-:S04]  /*8ba0*/  IMAD.MOV.U32 R4, RZ, RZ, -0x800000 ;  /* 0xff800000ff047424 */ /* 0x000fc800078e00ff */
[----:B------:R-:W1:Y:S01]  /*8bb0*/  SHFL.BFLY PT, R10, R9, 0x1, 0x1f ;  /* 0x0c201f00090a7f89 */ /* 0x000e6200000e0000 */
[----:B0-----:R-:W-:Y:S01]  /*8bc0*/  FADD.FTZ R11, R8, R7 ;  /* 0x00000007080b7221 */ /* 0x001fe20000010000 */
[----:B------:R-:W-:-:S04]  /*8bd0*/  IMAD.MOV.U32 R7, RZ, RZ, RZ ;  /* 0x000000ffff077224 */ /* 0x000fc800078e00ff */
[----:B------:R-:W-:-:S13]  /*8be0*/  FSETP.NE.FTZ.AND P1, PT, R11, RZ, PT ;  /* 0x000000ff0b00720b */ /* 0x000fda0003f35000 */
[----:B------:R-:W0:Y:S01]  /*8bf0*/  @P1 MUFU.RCP R7, R11 ;  /* 0x0000000b00071308 */ /* 0x000e220000001000 */
[----:B-1----:R-:W-:-:S05]  /*8c00*/  FADD.FTZ R10, R9, R10 ;  /* 0x0000000a090a7221 */ /* 0x002fca0000010000 */
[----:B------:R-:W-:Y:S02]  /*8c10*/  FSETP.NE.FTZ.AND P2, PT, R10, RZ, PT ;  /* 0x000000ff0a00720b */ /* 0x000fe40003f55000 */
[----:B------:R-:W1:Y:S01]  /*8c20*/  @P1 MUFU.LG2 R8, R11 ;  /* 0x0000000b00081308 */ /* 0x000e620000000c00 */
[-C--:B0-----:R-:W-:Y:S01]  /*8c30*/  FMUL.FTZ R24, R24, R7.reuse ;  /* 0x0000000718187220 */ /* 0x081fe20000410000 */
[-C--:B------:R-:W-:Y:S01]  /*8c40*/  FMUL.FTZ R25, R25, R7.reuse ;  /* 0x0000000719197220 */ /* 0x080fe20000410000 */
[----:B------:R-:W-:-:S08]  /*8c50*/  FMUL.FTZ R28, R28, R7 ;  /* 0x000000071c1c7220 */ /* 0x000fd00000410000 */
        /* <DEDUP_REMOVED lines=8> */
[----:B------:R0:W2:Y:S01]  /*8ce0*/  @P2 MUFU.RCP R0, R10 ;  /* 0x0000000a00002308 */ /* 0x0000a20000001000 */
        /* <DEDUP_REMOVED lines=54> */
[----:B------:R-:W-:Y:S01]  /*9050*/  MOV R7, UR10 ;  /* 0x0000000a00077c02 */ /* 0x000fe20008000f00 */
[----:B------:R-:W-:Y:S01]  /*9060*/  @P2 FMUL.FTZ R13, R13, 0.69314718246459960938 ;  /* 0x3f3172180d0d2820 */ /* 0x000fe20000410000 */
[----:B-1----:R-:W-:Y:S01]  /*9070*/  @P1 FMUL.FTZ R8, R8, 0.69314718246459960938 ;  /* 0x3f31721808081820 */ /* 0x002fe20000410000 */
[----:B0-----:R-:W-:Y:S01]  /*9080*/  @P2 FMUL.FTZ R10, R9, 0.69314718246459960938 ;  /* 0x3f317218090a2820 */ /* 0x001fe20000410000 */
[-C--:B--2---:R-:W-:Y:S01]  /*9090*/  FMUL.FTZ R32, R27, R0.reuse ;  /* 0x000000001b207220 */ /* 0x084fe20000410000 */
[----:B------:R-:W-:Y:S01]  /*90a0*/  @P1 FMUL.FTZ R7, R7, 0.69314718246459960938 ;  /* 0x3f31721807071820 */ /* 0x000fe20000410000 */
        /* <DEDUP_REMOVED lines=65> */
.L_x_4431:
[----:B------:R-:W0:Y:S08]  /*94c0*/  S2UR UR5, SR_CgaCtaId ;  /* 0x00000000000579c3 */ /* 0x000e300000008800 */
[----:B------:R-:W-:Y:S06]  /*94d0*/  BAR.SYNC.DEFER_BLOCKING 0x5, 0x180 ;  /* 0x0146000000007b1d */ /* 0x000fec0000010000 */
[----:B------:R-:W-:Y:S01]  /*94e0*/  UMOV UR4, 0x400 ;  /* 0x0000040000047882 */ /* 0x000fe20000000000 */
[----:B------:R-:W-:Y:S01]  /*94f0*/  BSSY B0, `(.L_x_4468) ;  /* 0x000028f000007945 */ /* 0x000fe20003800000 */
[----:B0-----:R-:W-:-:S09]  /*9500*/  ULEA UR13, UR5, UR4, 0x18 ;  /* 0x00000004050d7291 */ /* 0x001fd2000f8ec03f */
[----:B------:R-:W0:Y:S02]  /*9510*/  LDS R5, [UR13+0x228d0] ;  /* 0x0228d00dff057984 */ /* 0x000e240008000800 */
[----:B0-----:R-:W-:Y:S01]  /*9520*/  R2UR UR4, R5 ;  /* 0x00000000050472ca */ /* 0x001fe200000e0000 */
[----:B------:R-:W-:Y:S06]  /*9530*/  BAR.ARV 0x4, 0x180 ;  /* 0x0106000000007b1d */ /* 0x000fec0000002000 */
[----:B------:R-:W-:Y:S08]  /*9540*/  @P0 BRA `(.L_x_4469) ;  /* 0x0000001c00500947 */ /* 0x000ff00003800000 */
[----:B------:R-:W0:Y:S01]  /*9550*/  S2UR UR5, SR_SWINHI ;  /* 0x00000000000579c3 */ /* 0x000e220000002f00 */
[----:B------:R-:W-:-:S07]  /*9560*/  IMAD.MOV.U32 R6, RZ, RZ, 0x2 ;  /* 0x00000002ff067424 */ /* 0x000fce00078e00ff */
[----:B------:R-:W-:Y:S01]  /*9570*/  BAR.SYNC.DEFER_BLOCKING 0x1, 0x100 ;  /* 0x0044000000007b1d */ /* 0x000fe20000010000 */
[----:B------:R-:W-:Y:S01]  /*9580*/  IMAD R138, R205, 0x40, R2 ;  /* 0x00000040cd8a7824 */ /* 0x000fe200078e0202 */
[----:B------:R-:W-:Y:S01]  /*9590*/  F2FP.F16.F32.PACK_AB R24, R25, R24 ;  /* 0x000000181918723e */ /* 0x000fe200000000ff */
[----:B------:R-:W-:Y:S01]  /*95a0*/  IMAD.MOV.U32 R139, RZ, RZ, 0x2 ;  /* 0x00000002ff8b7424 */ /* 0x000fe200078e00ff */
[----:B------:R-:W-:Y:S01]  /*95b0*/  F2FP.F16.F32.PACK_AB R25, R32, R26 ;  /* 0x0000001a2019723e */ /* 0x000fe200000000ff */
[----:B------:R-:W-:Y:S01]  /*95c0*/  USHF.R.S32.HI UR10, URZ, 0x1f, UR39 ;  /* 0x0000001f3f0a7899 */ /* 0x000fe20008011427 */
[----:B------:R-:W-:Y:S01]  /*95d0*/  F2FP.F16.F32.PACK_AB R26, R29, R28 ;  /* 0x0000001c1d1a723e */ /* 0x000fe200000000ff */
[----:B------:R-:W-:Y:S01]  /*95e0*/  ULDC.64 UR8, c[0x0][0xb90] ;  /* 0x0002e40000087ab9 */ /* 0x000fe20000000a00 */
[----:B------:R-:W-:Y:S01]  /*95f0*/  F2FP.F16.F32.PACK_AB R27, R27, R30 ;  /* 0x0000001e1b1b723e */ /* 0x000fe200000000ff */
[----:B------:R-:W-:Y:S01]  /*9600*/  USHF.R.S32.HI UR12, URZ, 0x1f, UR41 ;  /* 0x0000001f3f0c7899 */ /* 0x000fe20008011429 */
[----:B------:R-:W-:-:S02]  /*9610*/  F2FP.F16.F32.PACK_AB R30, R61, R185 ;  /* 0x000000b93d1e723e */ /* 0x000fc400000000ff */
[----:B------:R-:W-:Y:S02]  /*9620*/  F2FP.F16.F32.PACK_AB R200, R177, R200 ;  /* 0x000000c8b1c8723e */ /* 0x000fe400000000ff */
[----:B------:R-:W-:Y:S02]  /*9630*/  F2FP.F16.F32.PACK_AB R201, R80, R76 ;  /* 0x0000004c50c9723e */ /* 0x000fe400000000ff */
[----:B------:R-:W-:Y:S02]  /*9640*/  F2FP.F16.F32.PACK_AB R202, R125, R124 ;  /* 0x0000007c7dca723e */ /* 0x000fe400000000ff */
[----:B------:R-:W-:Y:S02]  /*9650*/  F2FP.F16.F32.PACK_AB R203, R88, R84 ;  /* 0x0000005458cb723e */ /* 0x000fe400000000ff */
[----:B------:R-:W-:Y:S01]  /*9660*/  F2FP.F16.F32.PACK_AB R144, R145, R144 ;  /* 0x000000909190723e */ /* 0x000fe200000000ff */
[----:B------:R-:W-:Y:S01]  /*9670*/  UMOV UR6, UR13 ;  /* 0x0000000d00067c82 */ /* 0x000fe20008000000 */
[----:B0-----:R-:W-:Y:S01]  /*9680*/  UMOV UR7, UR5 ;  /* 0x0000000500077c82 */ /* 0x001fe20008000000 */
[----:B------:R-:W-:Y:S01]  /*9690*/  UIMAD UR5, UR10, UR8, URZ ;  /* 0x000000080a0572a4 */ /* 0x000fe2000f8e023f */
[----:B------:R-:W-:Y:S01]  /*96a0*/  IMAD.WIDE R6, R209, R6, UR6 ;  /* 0x00000006d1067e25 */ /* 0x000fe2000f8e0206 */
[----:B------:R-:W-:-:S02]  /*96b0*/  F2FP.F16.F32.PACK_AB R145, R173, R172 ;  /* 0x000000acad91723e */ /* 0x000fc400000000ff */
[----:B------:R-:W-:Y:S01]  /*96c0*/  UIMAD UR5, UR39, UR9, UR5 ;  /* 0x00000009270572a4 */ /* 0x000fe2000f8e0205 */
[----:B------:R-:W-:Y:S01]  /*96d0*/  IMAD.WIDE R138, R138, R139, UR6 ;  /* 0x000000068a8a7e25 */ /* 0x000fe2000f8e028b */
[C---:B------:R-:W-:Y:S01]  /*96e0*/  IADD3 R153, P3, R6.reuse, 0xc060, RZ ;  /* 0x0000c06006997810 */ /* 0x040fe20007f7e0ff */
[----:B------:R-:W-:Y:S01]  /*96f0*/  UIMAD.WIDE.U32 UR6, UR39, UR8, URZ ;  /* 0x00000008270672a5 */ /* 0x000fe2000f8e003f */
[C---:B------:R-:W-:Y:S02]  /*9700*/  IADD3 R157, P4, R6.reuse, 0xc040, RZ ;  /* 0x0000c040069d7810 */ /* 0x040fe40007f9e0ff */
[----:B------:R-:W-:Y:S01]  /*9710*/  LOP3.LUT R152, R153, 0x380, RZ, 0xc0, !PT ;  /* 0x0000038099987812 */ /* 0x000fe200078ec0ff */
[----:B------:R-:W-:Y:S01]  /*9720*/  ULDC.64 UR8, c[0x0][0xb98] ;  /* 0x0002e60000087ab9 */ /* 0x000fe20000000a00 */
[----:B------:R-:W-:Y:S01]  /*9730*/  IADD3 R159, P5, R6, 0xc020, RZ ;  /* 0x0000c020069f7810 */ /* 0x000fe20007fbe0ff */
[----:B------:R-:W-:Y:S01]  /*9740*/  UIADD3 UR7, UR7, UR5, URZ ;  /* 0x0000000507077290 */ /* 0x000fe2000fffe03f */
[----:B------:R-:W-:Y:S01]  /*9750*/  SHF.R.U64 R152, R152, 0x3, RZ ;  /* 0x0000000398987819 */ /* 0x000fe200000012ff */
[----:B------:R-:W-:Y:S01]  /*9760*/  UIMAD UR5, UR12, UR8, URZ ;  /* 0x000000080c0572a4 */ /* 0x000fe2000f8e023f */
[----:B------:R-:W-:Y:S01]  /*9770*/  LOP3.LUT R156, R157, 0x380, RZ, 0xc0, !PT ;  /* 0x000003809d9c7812 */ /* 0x000fe200078ec0ff */
[----:B------:R-:W-:Y:S01]  /*9780*/  UIMAD.WIDE.U32 UR6, UR41, UR8, UR6 ;  /* 0x00000008290672a5 */ /* 0x000fe2000f8e0006 */
[----:B------:R-:W-:Y:S01]  /*9790*/  LOP3.LUT R158, R159, 0x380, RZ, 0xc0, !PT ;  /* 0x000003809f9e7812 */ /* 0x000fe200078ec0ff */
[----:B------:R-:W-:Y:S01]  /*97a0*/  UIMAD UR5, UR41, UR9, UR5 ;  /* 0x00000009290572a4 */ /* 0x000fe2000f8e0205 */
[----:B------:R-:W-:-:S02]  /*97b0*/  IADD3 R111, P2, R6, 0x8020, RZ ;  /* 0x00008020066f7810 */ /* 0x000fc40007f5e0ff */
[----:B------:R-:W-:Y:S01]  /*97c0*/  LOP3.LUT R152, R152, R153, RZ, 0x3c, !PT ;  /* 0x0000009998987212 */ /* 0x000fe200078e3cff */
[----:B------:R-:W-:Y:S01]  /*97d0*/  ULDC.64 UR8, c[0x0][0xae8] ;  /* 0x0002ba0000087ab9 */ /* 0x000fe20000000a00 */
[C---:B------:R-:W-:Y:S01]  /*97e0*/  LOP3.LUT R143, R6.reuse, 0x380, RZ, 0xc0, !PT ;  /* 0x00000380068f7812 */ /* 0x040fe200078ec0ff */
[--C-:B------:R-:W-:Y:S01]  /*97f0*/  IMAD.X R163, RZ, RZ, R7.reuse, P2 ;  /* 0x000000ffffa37224 */ /* 0x100fe200010e0607 */
[----:B------:R-:W-:Y:S02]  /*9800*/  IADD3 R115, P0, R6, 0x8060, RZ ;  /* 0x0000806006737810 */ /* 0x000fe40007f1e0ff */
[----:B------:R-:W-:Y:S02]  /*9810*/  IADD3.X R153, RZ, R7, RZ, P3, !PT ;  /* 0x00000007ff997210 */ /* 0x000fe40001ffe4ff */
[----:B------:R-:W-:Y:S01]  /*9820*/  SHF.R.U64 R156, R156, 0x3, RZ ;  /* 0x000000039c9c7819 */ /* 0x000fe200000012ff */
[----:B------:R-:W-:Y:S01]  /*9830*/  IMAD.X R165, RZ, RZ, R7, P0 ;  /* 0x000000ffffa57224 */ /* 0x000fe200000e0607 */
[----:B------:R-:W-:-:S02]  /*9840*/  SHF.R.U64 R158, R158, 0x3, RZ ;  /* 0x000000039e9e7819 */ /* 0x000fc400000012ff */
[C---:B------:R-:W-:Y:S02]  /*9850*/  IADD3 R117, P6, R6.reuse, 0xc000, RZ ;  /* 0x0000c00006757810 */ /* 0x040fe40007fde0ff */
[C---:B------:R-:W-:Y:S02]  /*9860*/  IADD3 R21, P3, R6.reuse, 0x20, RZ ;  /* 0x0000002006157810 */ /* 0x040fe40007f7e0ff */
[C---:B------:R-:W-:Y:S01]  /*9870*/  IADD3 R113, P1, R6.reuse, 0x8040, RZ ;  /* 0x0000804006717810 */ /* 0x040fe20007f3e0ff */
[--C-:B------:R-:W-:Y:S01]  /*9880*/  IMAD.X R161, RZ, RZ, R7.reuse, P6 ;  /* 0x000000ffffa17224 */ /* 0x100fe200030e0607 */
[----:B------:R-:W-:Y:S01]  /*9890*/  SHF.R.U64 R143, R143, 0x3, RZ ;  /* 0x000000038f8f7819 */ /* 0x000fe200000012ff */
[----:B------:R-:W-:Y:S01]  /*98a0*/  IMAD.X R167, RZ, RZ, R7, P3 ;  /* 0x000000ffffa77224 */ /* 0x000fe200018e0607 */
[----:B------:R-:W-:Y:S02]  /*98b0*/  IADD3 R5, P2, R6, 0x4000, RZ ;  /* 0x0000400006057810 */ /* 0x000fe40007f5e0ff */
[----:B------:R-:W-:-:S02]  /*98c0*/  LOP3.LUT R9, R115, 0x380, RZ, 0xc0, !PT ;  /* 0x0000038073097812 */ /* 0x000fc400078ec0ff */
[----:B------:R-:W-:Y:S01]  /*98d0*/  LOP3.LUT R156, R156, R157, RZ, 0x3c, !PT ;  /* 0x0000009d9c9c7212 */ /* 0x000fe200078e3cff */
[--C-:B------:R-:W-:Y:S01]  /*98e0*/  IMAD.X R157, RZ, RZ, R7.reuse, P4 ;  /* 0x000000ffff9d7224 */ /* 0x100fe200020e0607 */
[----:B------:R-:W-:Y:S01]  /*98f0*/  LOP3.LUT R158, R158, R159, RZ, 0x3c, !PT ;  /* 0x0000009f9e9e7212 */ /* 0x000fe200078e3cff */
[--C-:B------:R-:W-:Y:S01]  /*9900*/  IMAD.X R159, RZ, RZ, R7.reuse, P5 ;  /* 0x000000ffff9f7224 */ /* 0x100fe200028e0607 */
[----:B------:R-:W-:Y:S01]  /*9910*/  IADD3.X R155, RZ, R7, RZ, P1, !PT ;  /* 0x00000007ff9b7210 */ /* 0x000fe20000ffe4ff */
[--C-:B------:R-:W-:Y:S01]  /*9920*/  IMAD.X R147, RZ, RZ, R7.reuse, P2 ;  /* 0x000000ffff937224 */ /* 0x100fe200010e0607 */
[C---:B------:R-:W-:Y:S02]  /*9930*/  IADD3 R12, P4, R6.reuse, 0x8000, RZ ;  /* 0x00008000060c7810 */ /* 0x040fe40007f9e0ff */
[C---:B------:R-:W-:Y:S02]  /*9940*/  IADD3 R107, P5, R6.reuse, 0x4060, RZ ;  /* 0x00004060066b7810 */ /* 0x040fe40007fbe0ff */
[C---:B------:R-:W-:Y:S01]  /*9950*/  IADD3 R103, P6, R6.reuse, 0x4040, RZ ;  /* 0x0000404006677810 */ /* 0x040fe20007fde0ff */
[--C-:B------:R-:W-:Y:S01]  /*9960*/  IMAD.X R169, RZ, RZ, R7.reuse, P4 ;  /* 0x000000ffffa97224 */ /* 0x100fe200020e0607 */
[C---:B------:R-:W-:Y:S01]  /*9970*/  IADD3 R10, P0, R6.reuse, 0x4020, RZ ;  /* 0x00004020060a7810 */ /* 0x040fe20007f1e0ff */
[----:B------:R-:W-:Y:S01]  /*9980*/  IMAD.X R151, RZ, RZ, R7, P5 ;  /* 0x000000ffff977224 */ /* 0x000fe200028e0607 */
[----:B------:R-:W-:-:S02]  /*9990*/  IADD3 R31, P1, R6, 0x40, RZ ;  /* 0x00000040061f7810 */ /* 0x000fc40007f3e0ff */
[----:B------:R-:W-:Y:S01]  /*99a0*/  IADD3 R8, P3, R6, 0x60, RZ ;  /* 0x0000006006087810 */ /* 0x000fe20007f7e0ff */
[--C-:B------:R-:W-:Y:S01]  /*99b0*/  IMAD.X R13, RZ, RZ, R7.reuse, P0 ;  /* 0x000000ffff0d7224 */ /* 0x100fe200000e0607 */
[----:B------:R-:W-:Y:S01]  /*99c0*/  LOP3.LUT R142, R143, R6, RZ, 0x3c, !PT ;  /* 0x000000068f8e7212 */ /* 0x000fe200078e3cff */
[--C-:B------:R-:W-:Y:S01]  /*99d0*/  IMAD.X R11, RZ, RZ, R7.reuse, P1 ;  /* 0x000000ffff0b7224 */ /* 0x100fe200008e0607 */
[----:B------:R-:W-:Y:S01]  /*99e0*/  SHF.R.U64 R6, R9, 0x3, RZ ;  /* 0x0000000309067819 */ /* 0x000fe200000012ff */
[----:B------:R-:W-:Y:S01]  /*99f0*/  IMAD.X R9, RZ, RZ, R7, P3 ;  /* 0x000000ffff097224 */ /* 0x000fe200018e0607 */
[----:B------:R-:W-:Y:S02]  /*9a00*/  LOP3.LUT R102, R5, 0x380, RZ, 0xc0, !PT ;  /* 0x0000038005667812 */ /* 0x000fe400078ec0ff */
[----:B------:R-:W-:Y:S02]  /*9a10*/  LOP3.LUT R14, R117, 0x380, RZ, 0xc0, !PT ;  /* 0x00000380750e7812 */ /* 0x000fe400078ec0ff */
[----:B------:R-:W-:-:S02]  /*9a20*/  LOP3.LUT R164, R6, R115, RZ, 0x3c, !PT ;  /* 0x0000007306a47212 */ /* 0x000fc400078e3cff */
[----:B------:R-:W-:Y:S02]  /*9a30*/  SHF.R.U64 R102, R102, 0x3, RZ ;  /* 0x0000000366667819 */ /* 0x000fe400000012ff */
[----:B------:R-:W-:Y:S02]  /*9a40*/  IADD3 R115, P2, R138, 0x7000, RZ ;  /* 0x000070008a737810 */ /* 0x000fe40007f5e0ff */
[----:B------:R-:W-:Y:S02]  /*9a50*/  SHF.R.U64 R14, R14, 0x3, RZ ;  /* 0x000000030e0e7819 */ /* 0x000fe400000012ff */
[----:B------:R-:W-:Y:S02]  /*9a60*/  LOP3.LUT R146, R102, R5, RZ, 0x3c, !PT ;  /* 0x0000000566927212 */ /* 0x000fe400078e3cff */
[----:B------:R-:W-:Y:S01]  /*9a70*/  LOP3.LUT R114, R115, 0x380, RZ, 0xc0, !PT ;  /* 0x0000038073727812 */ /* 0x000fe200078ec0ff */
[----:B------:R-:W0:Y:S01]  /*9a80*/  LDC R5, c[0x0][0xbe8] ;  /* 0x0002fa00ff057b82 */ /* 0x000e220000000800 */
[----:B------:R-:W-:-:S02]  /*9a90*/  LOP3.LUT R160, R14, R117, RZ, 0x3c, !PT ;  /* 0x000000750ea07212 */ /* 0x000fc400078e3cff */
[-C--:B------:R-:W-:Y:S02]  /*9aa0*/  IADD3.X R15, RZ, R7.reuse, RZ, P6, !PT ;  /* 0x00000007ff0f7210 */ /* 0x080fe400037fe4ff */
[----:B------:R-:W-:Y:S02]  /*9ab0*/  MOV R143, R7 ;  /* 0x00000007008f7202 */ /* 0x000fe40000000f00 */
[----:B------:R-:W-:Y:S02]  /*9ac0*/  LOP3.LUT R14, R111, 0x380, RZ, 0xc0, !PT ;  /* 0x000003806f0e7812 */ /* 0x000fe400078ec0ff */
[----:B------:R-:W-:Y:S02]  /*9ad0*/  LOP3.LUT R7, R12, 0x380, RZ, 0xc0, !PT ;  /* 0x000003800c077812 */ /* 0x000fe400078ec0ff */
[----:B------:R-:W-:Y:S02]  /*9ae0*/  SHF.R.U64 R114, R114, 0x3, RZ ;  /* 0x0000000372727819 */ /* 0x000fe400000012ff */
[----:B------:R-:W-:-:S02]  /*9af0*/  LOP3.LUT R6, R21, 0x380, RZ, 0xc0, !PT ;  /* 0x0000038015067812 */ /* 0x000fc400078ec0ff */
[----:B------:R-:W-:Y:S02]  /*9b00*/  SHF.R.U64 R14, R14, 0x3, RZ ;  /* 0x000000030e0e7819 */ /* 0x000fe400000012ff */
[----:B------:R-:W-:Y:S02]  /*9b10*/  SHF.R.U64 R7, R7, 0x3, RZ ;  /* 0x0000000307077819 */ /* 0x000fe400000012ff */
[----:B------:R-:W-:Y:S01]  /*9b20*/  LOP3.LUT R114, R114, R115, RZ, 0x3c, !PT ;  /* 0x0000007372727212 */ /* 0x000fe200078e3cff */
[----:B------:R-:W-:Y:S01]  /*9b30*/  IMAD.X R115, RZ, RZ, R139, P2 ;  /* 0x000000ffff737224 */ /* 0x000fe200010e068b */
[----:B------:R-:W-:Y:S02]  /*9b40*/  SHF.R.U64 R6, R6, 0x3, RZ ;  /* 0x0000000306067819 */ /* 0x000fe400000012ff */
[----:B------:R-:W-:Y:S02]  /*9b50*/  LOP3.LUT R162, R14, R111, RZ, 0x3c, !PT ;  /* 0x0000006f0ea27212 */ /* 0x000fe400078e3cff */
[----:B------:R-:W-:-:S02]  /*9b60*/  IADD3 R135, P2, R138, 0xe000, RZ ;  /* 0x0000e0008a877810 */ /* 0x000fc40007f5e0ff */
[----:B------:R-:W-:Y:S02]  /*9b70*/  LOP3.LUT R168, R7, R12, RZ, 0x3c, !PT ;  /* 0x0000000c07a87212 */ /* 0x000fe400078e3cff */
[----:B------:R-:W-:Y:S02]  /*9b80*/  LOP3.LUT R14, R107, 0x380, RZ, 0xc0, !PT ;  /* 0x000003806b0e7812 */ /* 0x000fe400078ec0ff */
[----:B------:R-:W-:Y:S02]  /*9b90*/  LOP3.LUT R12, R103, 0x380, RZ, 0xc0, !PT ;  /* 0x00000380670c7812 */ /* 0x000fe400078ec0ff */
[----:B------:R-:W-:Y:S02]  /*9ba0*/  LOP3.LUT R166, R6, R21, RZ, 0x3c, !PT ;  /* 0x0000001506a67212 */ /* 0x000fe400078e3cff */
[----:B------:R-:W-:Y:S02]  /*9bb0*/  LOP3.LUT R7, R10, 0x380, RZ, 0xc0, !PT ;  /* 0x000003800a077812 */ /* 0x000fe400078ec0ff */
[----:B------:R-:W-:-:S02]  /*9bc0*/  LOP3.LUT R6, R31, 0x380, RZ, 0xc0, !PT ;  /* 0x000003801f067812 */ /* 0x000fc400078ec0ff */
[----:B------:R-:W-:Y:S02]  /*9bd0*/  LOP3.LUT R134, R135, 0x380, RZ, 0xc0, !PT ;  /* 0x0000038087867812 */ /* 0x000fe400078ec0ff */
[----:B------:R-:W-:Y:S02]  /*9be0*/  SHF.R.U64 R14, R14, 0x3, RZ ;  /* 0x000000030e0e7819 */ /* 0x000fe400000012ff */
[----:B------:R-:W-:Y:S02]  /*9bf0*/  SHF.R.U64 R12, R12, 0x3, RZ ;  /* 0x000000030c0c7819 */ /* 0x000fe400000012ff */
[----:B------:R-:W-:Y:S02]  /*9c00*/  SHF.R.U64 R7, R7, 0x3, RZ ;  /* 0x0000000307077819 */ /* 0x000fe400000012ff */
[----:B------:R-:W-:Y:S02]  /*9c10*/  SHF.R.U64 R6, R6, 0x3, RZ ;  /* 0x0000000306067819 */ /* 0x000fe400000012ff */
[----:B------:R-:W-:-:S02]  /*9c20*/  SHF.R.U64 R134, R134, 0x3, RZ ;  /* 0x0000000386867819 */ /* 0x000fc400000012ff */
[----:B------:R-:W-:Y:S02]  /*9c30*/  LOP3.LUT R150, R14, R107, RZ, 0x3c, !PT ;  /* 0x0000006b0e967212 */ /* 0x000fe400078e3cff */
[----:B------:R-:W-:Y:S02]  /*9c40*/  LOP3.LUT R14, R12, R103, RZ, 0x3c, !PT ;  /* 0x000000670c0e7212 */ /* 0x000fe400078e3cff */
[----:B------:R-:W-:Y:S02]  /*9c50*/  LOP3.LUT R12, R7, R10, RZ, 0x3c, !PT ;  /* 0x0000000a070c7212 */ /* 0x000fe400078e3cff */
[----:B------:R-:W-:Y:S02]  /*9c60*/  LOP3.LUT R10, R6, R31, RZ, 0x3c, !PT ;  /* 0x0000001f060a7212 */ /* 0x000fe400078e3cff */
[----:B------:R-:W-:Y:S01]  /*9c70*/  LOP3.LUT R134, R134, R135, RZ, 0x3c, !PT ;  /* 0x0000008786867212 */ /* 0x000fe200078e3cff */
[----:B------:R-:W-:Y:S01]  /*9c80*/  IMAD.X R135, RZ, RZ, R139, P2 ;  /* 0x000000ffff877224 */ /* 0x000fe200010e068b */
[----:B------:R-:W-:-:S02]  /*9c90*/  IADD3 R7, P3, R138, 0x1000, RZ ;  /* 0x000010008a077810 */ /* 0x000fc40007f7e0ff */
[----:B------:R-:W-:Y:S02]  /*9ca0*/  LOP3.LUT R31, R8, 0x380, RZ, 0xc0, !PT ;  /* 0x00000380081f7812 */ /* 0x000fe400078ec0ff */
[----:B0-----:R-:W-:Y:S02]  /*9cb0*/  ISETP.NE.AND P2, PT, R5, 0x1, PT ;  /* 0x000000010500780c */ /* 0x001fe40003f45270 */
[----:B------:R-:W-:Y:S02]  /*9cc0*/  LOP3.LUT R6, R7, 0x380, RZ, 0xc0, !PT ;  /* 0x0000038007067812 */ /* 0x000fe400078ec0ff */
[----:B------:R-:W-:Y:S02]  /*9cd0*/  SHF.R.U64 R31, R31, 0x3, RZ ;  /* 0x000000031f1f7819 */ /* 0x000fe400000012ff */
[----:B------:R-:W-:Y:S02]  /*9ce0*/  SHF.R.U64 R6, R6, 0x3, RZ ;  /* 0x0000000306067819 */ /* 0x000fe400000012ff */
[----:B------:R-:W-:-:S02]  /*9cf0*/  LOP3.LUT R8, R31, R8, RZ, 0x3c, !PT ;  /* 0x000000081f087212 */ /* 0x000fc400078e3cff */
[----:B------:R-:W-:Y:S02]  /*9d00*/  MOV R152, R152 ;  /* 0x0000009800987202 */ /* 0x000fe40000000f00 */
[----:B------:R-:W-:Y:S01]  /*9d10*/  LOP3.LUT R6, R6, R7, RZ, 0x3c, !PT ;  /* 0x0000000706067212 */ /* 0x000fe200078e3cff */
[----:B------:R-:W-:Y:S01]  /*9d20*/  IMAD.X R7, RZ, RZ, R139, P3 ;  /* 0x000000ffff077224 */ /* 0x000fe200018e068b */
[----:B------:R-:W-:Y:S02]  /*9d30*/  MOV R153, R8 ;  /* 0x0000000800997202 */ /* 0x000fe40000000f00 */
[----:B------:R-:W-:Y:S02]  /*9d40*/  F2FP.F16.F32.PACK_AB R9, R35, R34 ;  /* 0x000000222309723e */ /* 0x000fe400000000ff */
[----:B------:R-:W-:Y:S01]  /*9d50*/  IADD3 R117, P3, R138, 0x8000, RZ ;  /* 0x000080008a757810 */ /* 0x000fe20007f7e0ff */
[----:B------:R-:W0:Y:S01]  /*9d60*/  @P2 LDC R34, c[0x0][0xbec] ;  /* 0x0002fb00ff222b82 */ /* 0x000e220000000800 */
[----:B------:R-:W-:-:S02]  /*9d70*/  LOP3.LUT R20, R113, 0x380, RZ, 0xc0, !PT ;  /* 0x0000038071147812 */ /* 0x000fc400078ec0ff */
[----:B------:R-:W-:Y:S02]  /*9d80*/  LOP3.LUT R116, R117, 0x380, RZ, 0xc0, !PT ;  /* 0x0000038075747812 */ /* 0x000fe400078ec0ff */
[----:B------:R-:W-:Y:S02]  /*9d90*/  SHF.R.U64 R20, R20, 0x3, RZ ;  /* 0x0000000314147819 */ /* 0x000fe400000012ff */
[----:B------:R-:W-:Y:S01]  /*9da0*/  SHF.R.U64 R116, R116, 0x3, RZ ;  /* 0x0000000374747819 */ /* 0x000fe200000012ff */
[----:B------:R-:W1:Y:S01]  /*9db0*/  @P2 LDC R35, c[0x0][0xbf0] ;  /* 0x0002fc00ff232b82 */ /* 0x000e620000000800 */
[----:B------:R-:W-:Y:S02]  /*9dc0*/  LOP3.LUT R154, R20, R113, RZ, 0x3c, !PT ;  /* 0x00000071149a7212 */ /* 0x000fe400078e3cff */
[----:B------:R-:W-:Y:S02]  /*9dd0*/  LOP3.LUT R116, R116, R117, RZ, 0x3c, !PT ;  /* 0x0000007574747212 */ /* 0x000fe400078e3cff */
[----:B------:R-:W-:-:S02]  /*9de0*/  IADD3 R111, P0, R138, 0x5000, RZ ;  /* 0x000050008a6f7810 */ /* 0x000fc40007f1e0ff */
[----:B------:R-:W-:Y:S02]  /*9df0*/  IADD3.X R117, RZ, R139, RZ, P3, !PT ;  /* 0x0000008bff757210 */ /* 0x000fe40001ffe4ff */
[----:B------:R-:W-:Y:S02]  /*9e00*/  IADD3 R29, P3, R138, 0xf000, RZ ;  /* 0x0000f0008a1d7810 */ /* 0x000fe40007f7e0ff */
[----:B------:R-:W-:Y:S02]  /*9e10*/  LOP3.LUT R110, R111, 0x380, RZ, 0xc0, !PT ;  /* 0x000003806f6e7812 */ /* 0x000fe400078ec0ff */
[----:B------:R-:W-:Y:S02]  /*9e20*/  MOV R154, R154 ;  /* 0x0000009a009a7202 */ /* 0x000fe40000000f00 */
[----:B------:R-:W-:Y:S02]  /*9e30*/  LOP3.LUT R28, R29, 0x380, RZ, 0xc0, !PT ;  /* 0x000003801d1c7812 */ /* 0x000fe400078ec0ff */
[----:B------:R-:W-:-:S02]  /*9e40*/  MOV R155, R10 ;  /* 0x0000000a009b7202 */ /* 0x000fc40000000f00 */
[----:B------:R-:W-:Y:S01]  /*9e50*/  F2FP.F16.F32.PACK_AB R10, R37, R179 ;  /* 0x000000b3250a723e */ /* 0x000fe200000000ff */
[----:B------:R-:W-:Y:S01]  /*9e60*/  VIADD R37, R16, UR43 ;  /* 0x0000002b10257c36 */ /* 0x000fe20008000000 */
[----:B------:R-:W-:Y:S01]  /*9e70*/  MOV R31, R142 ;  /* 0x0000008e001f7202 */ /* 0x000fe20000000f00 */
[----:B------:R-:W-:Y:S01]  /*9e80*/  IMAD.X R143, RZ, RZ, R139, P3 ;  /* 0x000000ffff8f7224 */ /* 0x000fe200018e068b */
[----:B------:R-:W-:Y:S01]  /*9e90*/  SHF.R.U64 R110, R110, 0x3, RZ ;  /* 0x000000036e6e7819 */ /* 0x000fe200000012ff */
[----:B0-----:R-:W-:Y:S01]  /*9ea0*/  @P2 IMAD.HI.U32 R34, R37, R34, RZ ;  /* 0x0000002225222227 */ /* 0x001fe200078e00ff */
[----:B------:R-:W-:Y:S01]  /*9eb0*/  SHF.R.U64 R28, R28, 0x3, RZ ;  /* 0x000000031c1c7819 */ /* 0x000fe200000012ff */
[----:B------:R0:W-:Y:S01]  /*9ec0*/  STSM.16.M88.4 [R31], R24 ;  /* 0x000000181f007844 */ /* 0x0001e20000000200 */
[----:B------:R-:W-:Y:S02]  /*9ed0*/  IADD3 R113, P1, R138, 0x6000, RZ ;  /* 0x000060008a717810 */ /* 0x000fe40007f3e0ff */
[----:B------:R-:W-:-:S02]  /*9ee0*/  MOV R150, R150 ;  /* 0x0000009600967202 */ /* 0x000fc40000000f00 */
[----:B------:R-:W-:Y:S02]  /*9ef0*/  MOV R166, R166 ;  /* 0x000000a600a67202 */ /* 0x000fe40000000f00 */
[----:B------:R-:W-:Y:S02]  /*9f00*/  MOV R32, R14 ;  /* 0x0000000e00207202 */ /* 0x000fe40000000f00 */
[----:B------:R-:W-:Y:S02]  /*9f10*/  MOV R151, R12 ;  /* 0x0000000c00977202 */ /* 0x000fe40000000f00 */
[----:B------:R-:W-:Y:S01]  /*9f20*/  F2FP.F16.F32.PACK_AB R8, R33, R178 ;  /* 0x000000b22108723e */ /* 0x000fe200000000ff */
[----:B------:R-:W-:Y:S01]  /*9f30*/  IMAD.MOV.U32 R33, RZ, RZ, R37 ;  /* 0x000000ffff217224 */ /* 0x000fe200078e0025 */
[----:B------:R-:W-:Y:S02]  /*9f40*/  F2FP.F16.F32.PACK_AB R11, R39, R38 ;  /* 0x00000026270b723e */ /* 0x000fe400000000ff */
[----:B------:R-:W-:Y:S01]  /*9f50*/  LOP3.LUT R110, R110, R111, RZ, 0x3c, !PT ;  /* 0x0000006f6e6e7212 */ /* 0x000fe200078e3cff */
[----:B------:R-:W-:Y:S01]  /*9f60*/  IMAD.X R111, RZ, RZ, R139, P0 ;  /* 0x000000ffff6f7224 */ /* 0x000fe200000e068b */
[----:B------:R-:W-:Y:S01]  /*9f70*/  F2FP.F16.F32.PACK_AB R12, R41, R180 ;  /* 0x000000b4290c723e */ /* 0x000fe200000000ff */
[----:B------:R2:W-:Y:S01]  /*9f80*/  STSM.16.M88.4 [R166], R8 ;  /* 0x00000008a6007844 */ /* 0x0005e20000000200 */
[----:B------:R-:W-:-:S02]  /*9f90*/  F2FP.F16.F32.PACK_AB R13, R43, R42 ;  /* 0x0000002a2b0d723e */ /* 0x000fc400000000ff */
[----:B------:R-:W-:Y:S02]  /*9fa0*/  F2FP.F16.F32.PACK_AB R14, R45, R181 ;  /* 0x000000b52d0e723e */ /* 0x000fe400000000ff */
[----:B------:R-:W-:Y:S02]  /*9fb0*/  F2FP.F16.F32.PACK_AB R15, R47, R46 ;  /* 0x0000002e2f0f723e */ /* 0x000fe400000000ff */
[----:B------:R-:W-:Y:S02]  /*9fc0*/  LOP3.LUT R142, R28, R29, RZ, 0x3c, !PT ;  /* 0x0000001d1c8e7212 */ /* 0x000fe400078e3cff */
[----:B0-----:R-:W-:Y:S01]  /*9fd0*/  F2FP.F16.F32.PACK_AB R24, R49, R182 ;  /* 0x000000b63118723e */ /* 0x001fe200000000ff */
[----:B------:R0:W-:Y:S01]  /*9fe0*/  STSM.16.M88.4 [R155], R12 ;  /* 0x0000000c9b007844 */ /* 0x0001e20000000200 */
[----:B------:R-:W-:Y:S02]  /*9ff0*/  F2FP.F16.F32.PACK_AB R25, R51, R50 ;  /* 0x000000323319723e */ /* 0x000fe400000000ff */
[----:B------:R-:W-:-:S02]  /*a000*/  F2FP.F16.F32.PACK_AB R26, R53, R183 ;  /* 0x000000b7351a723e */ /* 0x000fc400000000ff */
[----:B------:R-:W-:Y:S02]  /*a010*/  F2FP.F16.F32.PACK_AB R27, R55, R54 ;  /* 0x00000036371b723e */ /* 0x000fe400000000ff */
[----:B------:R-:W-:Y:S02]  /*a020*/  LOP3.LUT R112, R113, 0x380, RZ, 0xc0, !PT ;  /* 0x0000038071707812 */ /* 0x000fe400078ec0ff */
[----:B------:R-:W-:Y:S01]  /*a030*/  IADD3 R127, P0, R138, 0xc000, RZ ;  /* 0x0000c0008a7f7810 */ /* 0x000fe20007f1e0ff */
[----:B------:R-:W-:Y:S01]  /*a040*/  STSM.16.M88.4 [R153], R24 ;  /* 0x0000001899007844 */ /* 0x000fe20000000200 */
[----:B------:R-:W-:Y:S02]  /*a050*/  MOV R146, R146 ;  /* 0x0000009200927202 */ /* 0x000fe40000000f00 */
[----:B------:R-:W-:Y:S02]  /*a060*/  F2FP.F16.F32.PACK_AB R28, R57, R184 ;  /* 0x000000b8391c723e */ /* 0x000fe400000000ff */
[----:B------:R-:W-:-:S02]  /*a070*/  F2FP.F16.F32.PACK_AB R29, R59, R58 ;  /* 0x0000003a3b1d723e */ /* 0x000fc400000000ff */
[----:B------:R-:W-:Y:S02]  /*a080*/  F2FP.F16.F32.PACK_AB R31, R63, R62 ;  /* 0x0000003e3f1f723e */ /* 0x000fe400000000ff */
[----:B-1----:R-:W-:Y:S02]  /*a090*/  @P2 SHF.R.U32.HI R33, RZ, R35, R34 ;  /* 0x00000023ff212219 */ /* 0x002fe40000011622 */
[----:B------:R-:W-:Y:S01]  /*a0a0*/  SHF.R.U64 R112, R112, 0x3, RZ ;  /* 0x0000000370707819 */ /* 0x000fe200000012ff */
[----:B------:R1:W-:Y:S01]  /*a0b0*/  STSM.16.M88.4 [R146], R28 ;  /* 0x0000001c92007844 */ /* 0x0003e20000000200 */
[----:B------:R-:W-:Y:S02]  /*a0c0*/  LOP3.LUT R126, R127, 0x380, RZ, 0xc0, !PT ;  /* 0x000003807f7e7812 */ /* 0x000fe400078ec0ff */
[----:B--2---:R-:W-:Y:S02]  /*a0d0*/  F2FP.F16.F32.PACK_AB R8, R65, R186 ;  /* 0x000000ba4108723e */ /* 0x004fe400000000ff */
[----:B------:R-:W-:-:S02]  /*a0e0*/  F2FP.F16.F32.PACK_AB R9, R67, R66 ;  /* 0x000000424309723e */ /* 0x000fc400000000ff */
[----:B------:R-:W-:Y:S02]  /*a0f0*/  F2FP.F16.F32.PACK_AB R10, R69, R187 ;  /* 0x000000bb450a723e */ /* 0x000fe400000000ff */
[----:B------:R-:W-:Y:S02]  /*a100*/  F2FP.F16.F32.PACK_AB R11, R71, R70 ;  /* 0x00000046470b723e */ /* 0x000fe400000000ff */
[----:B0-----:R-:W-:Y:S02]  /*a110*/  F2FP.F16.F32.PACK_AB R12, R73, R188 ;  /* 0x000000bc490c723e */ /* 0x001fe400000000ff */
[----:B------:R-:W-:Y:S01]  /*a120*/  F2FP.F16.F32.PACK_AB R13, R75, R74 ;  /* 0x0000004a4b0d723e */ /* 0x000fe200000000ff */
[----:B------:R-:W-:Y:S01]  /*a130*/  STSM.16.M88.4 [R151], R8 ;  /* 0x0000000897007844 */ /* 0x000fe20000000200 */
[----:B------:R-:W-:Y:S02]  /*a140*/  F2FP.F16.F32.PACK_AB R14, R77, R189 ;  /* 0x000000bd4d0e723e */ /* 0x000fe400000000ff */
[----:B-1----:R-:W-:-:S02]  /*a150*/  IADD3 R28, -R33, RZ, RZ ;  /* 0x000000ff211c7210 */ /* 0x002fc40007ffe1ff */
[----:B------:R-:W-:Y:S02]  /*a160*/  F2FP.F16.F32.PACK_AB R15, R79, R78 ;  /* 0x0000004e4f0f723e */ /* 0x000fe400000000ff */
[----:B------:R-:W-:Y:S01]  /*a170*/  LOP3.LUT R112, R112, R113, RZ, 0x3c, !PT ;  /* 0x0000007170707212 */ /* 0x000fe200078e3cff */
[----:B------:R-:W-:Y:S01]  /*a180*/  IMAD.X R113, RZ, RZ, R139, P1 ;  /* 0x000000ffff717224 */ /* 0x000fe200008e068b */
[----:B------:R-:W-:Y:S01]  /*a190*/  SHF.R.U64 R126, R126, 0x3, RZ ;  /* 0x000000037e7e7819 */ /* 0x000fe200000012ff */
[----:B------:R-:W-:Y:S01]  /*a1a0*/  IMAD R35, R5, R28, R37 ;  /* 0x0000001c05237224 */ /* 0x000fe200078e0225 */
[----:B------:R-:W-:Y:S01]  /*a1b0*/  F2FP.F16.F32.PACK_AB R24, R81, R190 ;  /* 0x000000be5118723e */ /* 0x000fe200000000ff */
[----:B------:R0:W-:Y:S01]  /*a1c0*/  STSM.16.M88.4 [R32], R12 ;  /* 0x0000000c20007844 */ /* 0x0001e20000000200 */
[----:B------:R-:W-:Y:S02]  /*a1d0*/  F2FP.F16.F32.PACK_AB R25, R83, R82 ;  /* 0x000000525319723e */ /* 0x000fe400000000ff */
[----:B------:R-:W-:-:S02]  /*a1e0*/  F2FP.F16.F32.PACK_AB R26, R85, R191 ;  /* 0x000000bf551a723e */ /* 0x000fc400000000ff */
[----:B------:R-:W-:Y:S02]  /*a1f0*/  F2FP.F16.F32.PACK_AB R27, R87, R86 ;  /* 0x00000056571b723e */ /* 0x000fe400000000ff */
[----:B------:R-:W-:Y:S02]  /*a200*/  IADD3 R131, P1, R138, 0xd000, RZ ;  /* 0x0000d0008a837810 */ /* 0x000fe40007f3e0ff */
[----:B------:R-:W-:Y:S01]  /*a210*/  LOP3.LUT R126, R126, R127, RZ, 0x3c, !PT ;  /* 0x0000007f7e7e7212 */ /* 0x000fe200078e3cff */
[----:B------:R-:W-:Y:S01]  /*a220*/  IMAD.X R127, RZ, RZ, R139, P0 ;  /* 0x000000ffff7f7224 */ /* 0x000fe200000e068b */
[----:B------:R1:W-:Y:S01]  /*a230*/  STSM.16.M88.4 [R150], R24 ;  /* 0x0000001896007844 */ /* 0x0003e20000000200 */
[----:B------:R-:W-:Y:S02]  /*a240*/  LOP3.LUT R130, R131, 0x380, RZ, 0xc0, !PT ;  /* 0x0000038083827812 */ /* 0x000fe400078ec0ff */
[C---:B------:R-:W-:Y:S01]  /*a250*/  IADD3 R21, P4, R138.reuse, 0x2000, RZ ;  /* 0x000020008a157810 */ /* 0x040fe20007f9e0ff */
[----:B0-----:R-:W-:Y:S01]  /*a260*/  IMAD.U32 R14, RZ, RZ, UR5 ;  /* 0x00000005ff0e7e24 */ /* 0x001fe2000f8e00ff */
[----:B------:R-:W-:Y:S01]  /*a270*/  SHF.R.S32.HI R13, RZ, 0x1f, R33 ;  /* 0x0000001fff0d7819 */ /* 0x000fe20000011421 */
[----:B------:R-:W-:Y:S01]  /*a280*/  ULDC UR5, c[0x0][0xa88] ;  /* 0x0002a20000057ab9 */ /* 0x000fe20000000800 */
[----:B------:R-:W-:-:S02]  /*a290*/  IADD3 R103, P5, R138, 0x3000, RZ ;  /* 0x000030008a677810 */ /* 0x000fc40007fbe0ff */
[----:B------:R-:W-:Y:S02]  /*a2a0*/  IADD3 R107, P6, R138, 0x4000, RZ ;  /* 0x000040008a6b7810 */ /* 0x000fe40007fde0ff */
[----:B------:R-:W-:Y:S02]  /*a2b0*/  SHF.R.S32.HI R12, RZ, 0x1f, R35 ;  /* 0x0000001fff0c7819 */ /* 0x000fe40000011423 */
[----:B------:R-:W-:Y:S02]  /*a2c0*/  SHF.R.U64 R130, R130, 0x3, RZ ;  /* 0x0000000382827819 */ /* 0x000fe400000012ff */
[----:B-1----:R-:W-:Y:S01]  /*a2d0*/  IADD3 R24, P0, R33, UR6, RZ ;  /* 0x0000000621187c10 */ /* 0x002fe2000ff1e0ff */
[----:B------:R-:W-:Y:S01]  /*a2e0*/  VIADD R27, R208, UR43 ;  /* 0x0000002bd01b7c36 */ /* 0x000fe20008000000 */
[----:B------:R-:W-:Y:S02]  /*a2f0*/  LOP3.LUT R20, R21, 0x380, RZ, 0xc0, !PT ;  /* 0x0000038015147812 */ /* 0x000fe400078ec0ff */
[----:B------:R-:W-:Y:S01]  /*a300*/  IADD3.X R25, R13, UR7, R14, P0, !PT ;  /* 0x000000070d197c10 */ /* 0x000fe200087fe40e */
[----:B------:R-:W-:Y:S01]  /*a310*/  ULDC.64 UR6, c[0x0][0xb88] ;  /* 0x0002e20000067ab9 */ /* 0x000fe20000000a00 */
[----:B------:R-:W-:Y:S01]  /*a320*/  LOP3.LUT R102, R103, 0x380, RZ, 0xc0, !PT ;  /* 0x0000038067667812 */ /* 0x000fe200078ec0ff */
[----:B------:R-:W-:Y:S01]  /*a330*/  IMAD R12, R12, UR6, RZ ;  /* 0x000000060c0c7c24 */ /* 0x000fe2000f8e02ff */
[----:B------:R-:W-:Y:S01]  /*a340*/  LOP3.LUT R106, R107, 0x380, RZ, 0xc0, !PT ;  /* 0x000003806b6a7812 */ /* 0x000fe200078ec0ff */
[----:B------:R-:W-:Y:S01]  /*a350*/  IMAD.WIDE.U32 R24, R35, UR6, R24 ;  /* 0x0000000623187c25 */ /* 0x000fe2000f8e0018 */
[----:B------:R-:W-:-:S02]  /*a360*/  LOP3.LUT R130, R130, R131, RZ, 0x3c, !PT ;  /* 0x0000008382827212 */ /* 0x000fc400078e3cff */
[----:B------:R-:W-:Y:S01]  /*a370*/  MOV R168, R168 ;  /* 0x000000a800a87202 */ /* 0x000fe20000000f00 */
[----:B------:R-:W-:Y:S01]  /*a380*/  IMAD R35, R35, UR7, R12 ;  /* 0x0000000723237c24 */ /* 0x000fe2000f8e020c */
[----:B------:R-:W-:Y:S01]  /*a390*/  F2FP.F16.F32.PACK_AB R28, R89, R192 ;  /* 0x000000c0591c723e */ /* 0x000fe200000000ff */
[----:B------:R-:W-:Y:S01]  /*a3a0*/  ULDC.64 UR6, c[0x0][0xb50] ;  /* 0x0002d40000067ab9 */ /* 0x000fe20000000a00 */
[----:B------:R-:W-:Y:S02]  /*a3b0*/  F2FP.F16.F32.PACK_AB R29, R91, R90 ;  /* 0x0000005a5b1d723e */ /* 0x000fe400000000ff */
[----:B------:R-:W-:Y:S02]  /*a3c0*/  F2FP.F16.F32.PACK_AB R30, R93, R193 ;  /* 0x000000c15d1e723e */ /* 0x000fe400000000ff */
[----:B------:R-:W-:Y:S02]  /*a3d0*/  F2FP.F16.F32.PACK_AB R31, R95, R94 ;  /* 0x0000005e5f1f723e */ /* 0x000fe400000000ff */
[----:B------:R-:W-:-:S02]  /*a3e0*/  LOP3.LUT R131, R138, 0x380, RZ, 0xc0, !PT ;  /* 0x000003808a837812 */ /* 0x000fc400078ec0ff */
[----:B------:R-:W-:Y:S01]  /*a3f0*/  MOV R162, R162 ;  /* 0x000000a200a27202 */ /* 0x000fe20000000f00 */
[----:B------:R-:W-:Y:S01]  /*a400*/  STSM.16.M88.4 [R168], R28 ;  /* 0x0000001ca8007844 */ /* 0x000fe20000000200 */
[----:B------:R-:W-:Y:S02]  /*a410*/  F2FP.F16.F32.PACK_AB R8, R97, R194 ;  /* 0x000000c26108723e */ /* 0x000fe400000000ff */
[----:B------:R-:W-:Y:S02]  /*a420*/  F2FP.F16.F32.PACK_AB R9, R99, R98 ;  /* 0x000000626309723e */ /* 0x000fe400000000ff */
[----:B------:R-:W-:Y:S02]  /*a430*/  F2FP.F16.F32.PACK_AB R10, R101, R195 ;  /* 0x000000c3650a723e */ /* 0x000fe400000000ff */
[----:B------:R-:W-:Y:S01]  /*a440*/  F2FP.F16.F32.PACK_AB R11, R40, R36 ;  /* 0x00000024280b723e */ /* 0x000fe200000000ff */
[----:B------:R-:W-:Y:S01]  /*a450*/  IMAD R40, R5, UR5, RZ ;  /* 0x0000000505287c24 */ /* 0x000fe2000f8e02ff */
[----:B------:R-:W-:-:S02]  /*a460*/  SHF.R.U64 R20, R20, 0x3, RZ ;  /* 0x0000000314147819 */ /* 0x000fc400000012ff */
[----:B------:R-:W-:Y:S01]  /*a470*/  SHF.R.U64 R102, R102, 0x3, RZ ;  /* 0x0000000366667819 */ /* 0x000fe200000012ff */
[----:B------:R0:W-:Y:S01]  /*a480*/  STSM.16.M88.4 [R162], R8 ;  /* 0x00000008a2007844 */ /* 0x0001e20000000200 */
[----:B------:R-:W-:Y:S02]  /*a490*/  SHF.R.U64 R106, R106, 0x3, RZ ;  /* 0x000000036a6a7819 */ /* 0x000fe400000012ff */
[----:B------:R-:W-:Y:S02]  /*a4a0*/  SHF.R.U64 R131, R131, 0x3, RZ ;  /* 0x0000000383837819 */ /* 0x000fe400000012ff */
[----:B------:R-:W-:Y:S01]  /*a4b0*/  LOP3.LUT R20, R20, R21, RZ, 0x3c, !PT ;  /* 0x0000001514147212 */ /* 0x000fe200078e3cff */
[--C-:B------:R-:W-:Y:S01]  /*a4c0*/  IMAD.X R21, RZ, RZ, R139.reuse, P4 ;  /* 0x000000ffff157224 */ /* 0x100fe200020e068b */
[----:B------:R-:W-:Y:S02]  /*a4d0*/  LOP3.LUT R102, R102, R103, RZ, 0x3c, !PT ;  /* 0x0000006766667212 */ /* 0x000fe400078e3cff */
[----:B------:R-:W-:Y:S01]  /*a4e0*/  LOP3.LUT R106, R106, R107, RZ, 0x3c, !PT ;  /* 0x0000006b6a6a7212 */ /* 0x000fe200078e3cff */
[----:B------:R-:W-:Y:S01]  /*a4f0*/  IMAD.X R107, RZ, RZ, R139, P6 ;  /* 0x000000ffff6b7224 */ /* 0x000fe200030e068b */
[----:B------:R-:W-:-:S02]  /*a500*/  IADD3.X R103, RZ, R139, RZ, P5, !PT ;  /* 0x0000008bff677210 */ /* 0x000fc40002ffe4ff */
[----:B------:R-:W-:Y:S02]  /*a510*/  LOP3.LUT P0, RZ, R206, 0x3, RZ, 0xc0, !PT ;  /* 0x00000003ceff7812 */ /* 0x000fe4000780c0ff */
[C---:B------:R-:W-:Y:S01]  /*a520*/  IADD3 R119, P4, R138.reuse, 0x9000, RZ ;  /* 0x000090008a777810 */ /* 0x040fe20007f9e0ff */
[----:B0-----:R-:W-:Y:S01]  /*a530*/  IMAD.IADD R11, R25, 0x1, R35 ;  /* 0x00000001190b7824 */ /* 0x001fe200078e0223 */
[C---:B------:R-:W-:Y:S01]  /*a540*/  IADD3 R121, P5, R138.reuse, 0xa000, RZ ;  /* 0x0000a0008a797810 */ /* 0x040fe20007fbe0ff */
[----:B------:R-:W-:Y:S01]  /*a550*/  VIADD R9, R27, 0x8 ;  /* 0x000000081b097836 */ /* 0x000fe20000000000 */
[----:B------:R-:W-:Y:S02]  /*a560*/  IADD3 R123, P6, R138, 0xb000, RZ ;  /* 0x0000b0008a7b7810 */ /* 0x000fe40007fde0ff */
[----:B------:R-:W-:Y:S02]  /*a570*/  LEA R26, P3, R24, UR6, 0x2 ;  /* 0x00000006181a7c11 */ /* 0x000fe4000f8610ff */
[----:B------:R-:W-:-:S02]  /*a580*/  LOP3.LUT R138, R131, R138, RZ, 0x3c, !PT ;  /* 0x0000008a838a7212 */ /* 0x000fc400078e3cff */
[----:B------:R-:W-:Y:S01]  /*a590*/  IADD3.X R131, RZ, R139, RZ, P1, !PT ;  /* 0x0000008bff837210 */ /* 0x000fe20000ffe4ff */
[----:B------:R-:W-:Y:S01]  /*a5a0*/  SHFL.IDX PT, R36, R26, RZ, 0x1c1f ;  /* 0x001c1fff1a247589 */ /* 0x000fe200000e0000 */
[----:B------:R-:W-:Y:S02]  /*a5b0*/  F2FP.F16.F32.PACK_AB R12, R105, R196 ;  /* 0x000000c4690c723e */ /* 0x000fe400000000ff */
[----:B------:R-:W-:Y:S01]  /*a5c0*/  F2FP.F16.F32.PACK_AB R13, R48, R44 ;  /* 0x0000002c300d723e */ /* 0x000fe200000000ff */
[----:B------:R-:W-:Y:S01]  /*a5d0*/  SHFL.IDX PT, R38, R26, 0x1, 0x1c1f ;  /* 0x003c1f001a267f89 */ /* 0x000fe200000e0000 */
[----:B------:R-:W-:Y:S02]  /*a5e0*/  F2FP.F16.F32.PACK_AB R14, R109, R197 ;  /* 0x000000c56d0e723e */ /* 0x000fe400000000ff */
[----:B------:R-:W-:Y:S02]  /*a5f0*/  F2FP.F16.F32.PACK_AB R15, R56, R52 ;  /* 0x00000034380f723e */ /* 0x000fe400000000ff */
[----:B------:R-:W-:-:S02]  /*a600*/  ISETP.GE.OR P1, PT, R27, R40, P0 ;  /* 0x000000281b00720c */ /* 0x000fc40000726670 */
[----:B------:R-:W-:Y:S01]  /*a610*/  LEA.HI.X R27, R24, UR7, R11, 0x2, P3 ;  /* 0x00000007181b7c11 */ /* 0x000fe200098f140b */
[----:B------:R0:W-:Y:S01]  /*a620*/  STSM.16.M88.4 [R154], R12 ;  /* 0x0000000c9a007844 */ /* 0x0001e20000000200 */
[----:B------:R-:W-:Y:S02]  /*a630*/  ISETP.GE.OR P0, PT, R9, R40, P0 ;  /* 0x000000280900720c */ /* 0x000fe40000706670 */
[----:B------:R-:W-:Y:S01]  /*a640*/  MOV R164, R164 ;  /* 0x000000a400a47202 */ /* 0x000fe20000000f00 */
[----:B------:R-:W1:Y:S01]  /*a650*/  SHFL.IDX PT, R37, R27, RZ, 0x1c1f ;  /* 0x001c1fff1b257589 */ /* 0x000e6200000e0000 */
[----:B------:R-:W-:Y:S02]  /*a660*/  F2FP.F16.F32.PACK_AB R8, R175, R198 ;  /* 0x000000c6af08723e */ /* 0x000fe400000000ff */
[----:B------:R-:W-:Y:S01]  /*a670*/  F2FP.F16.F32.PACK_AB R9, R64, R60 ;  /* 0x0000003c4009723e */ /* 0x000fe200000000ff */
[----:B------:R2:W3:Y:S01]  /*a680*/  SHFL.IDX PT, R39, R27, 0x1, 0x1c1f ;  /* 0x003c1f001b277f89 */ /* 0x0004e200000e0000 */
[----:B------:R-:W-:-:S02]  /*a690*/  F2FP.F16.F32.PACK_AB R10, R176, R199 ;  /* 0x000000c7b00a723e */ /* 0x000fc400000000ff */
[----:B------:R-:W-:Y:S02]  /*a6a0*/  F2FP.F16.F32.PACK_AB R11, R72, R68 ;  /* 0x00000044480b723e */ /* 0x000fe400000000ff */
[----:B------:R-:W-:Y:S02]  /*a6b0*/  MOV R160, R160 ;  /* 0x000000a000a07202 */ /* 0x000fe40000000f00 */
[----:B------:R-:W-:Y:S01]  /*a6c0*/  MOV R158, R158 ;  /* 0x0000009e009e7202 */ /* 0x000fe20000000f00 */
[----:B------:R-:W-:Y:S01]  /*a6d0*/  STSM.16.M88.4 [R164], R8 ;  /* 0x00000008a4007844 */ /* 0x000fe20000000200 */
[----:B0-----:R-:W-:Y:S02]  /*a6e0*/  F2FP.F16.F32.PACK_AB R12, R129, R204 ;  /* 0x000000cc810c723e */ /* 0x001fe400000000ff */
[----:B------:R-:W-:Y:S01]  /*a6f0*/  F2FP.F16.F32.PACK_AB R13, R96, R92 ;  /* 0x0000005c600d723e */ /* 0x000fe200000000ff */
[----:B------:R-:W-:Y:S01]  /*a700*/  STSM.16.M88.4 [R160], R200 ;  /* 0x000000c8a0007844 */ /* 0x000fe20000000200 */
[----:B------:R-:W-:-:S02]  /*a710*/  F2FP.F16.F32.PACK_AB R14, R133, R132 ;  /* 0x00000084850e723e */ /* 0x000fc400000000ff */
[----:B------:R-:W-:Y:S02]  /*a720*/  F2FP.F16.F32.PACK_AB R15, R104, R100 ;  /* 0x00000064680f723e */ /* 0x000fe400000000ff */
[----:B------:R-:W-:Y:S02]  /*a730*/  MOV R156, R156 ;  /* 0x0000009c009c7202 */ /* 0x000fe40000000f00 */
[----:B------:R-:W-:Y:S01]  /*a740*/  F2FP.F16.F32.PACK_AB R24, R137, R136 ;  /* 0x000000888918723e */ /* 0x000fe200000000ff */
[----:B------:R-:W-:Y:S01]  /*a750*/  STSM.16.M88.4 [R158], R12 ;  /* 0x0000000c9e007844 */ /* 0x000fe20000000200 */
[----:B------:R-:W-:Y:S02]  /*a760*/  F2FP.F16.F32.PACK_AB R25, R128, R108 ;  /* 0x0000006c8019723e */ /* 0x000fe400000000ff */
[----:B------:R-:W-:Y:S02]  /*a770*/  F2FP.F16.F32.PACK_AB R26, R141, R140 ;  /* 0x0000008c8d1a723e */ /* 0x000fe400000000ff */
[----:B--2---:R-:W-:-:S02]  /*a780*/  F2FP.F16.F32.PACK_AB R27, R171, R170 ;  /* 0x000000aaab1b723e */ /* 0x004fc400000000ff */
[----:B------:R-:W-:Y:S02]  /*a790*/  F2FP.F16.F32.PACK_AB R146, R149, R148 ;  /* 0x000000949592723e */ /* 0x000fe400000000ff */
[----:B------:R-:W-:Y:S01]  /*a7a0*/  F2FP.F16.F32.PACK_AB R147, R0, R174 ;  /* 0x000000ae0093723e */ /* 0x000fe200000000ff */
[----:B------:R-:W-:Y:S01]  /*a7b0*/  STSM.16.M88.4 [R156], R24 ;  /* 0x000000189c007844 */ /* 0x000fe20000000200 */
[----:B------:R-:W-:Y:S01]  /*a7c0*/  UIMAD UR5, UR10, UR8, URZ ;  /* 0x000000080a0572a4 */ /* 0x000fe2000f8e023f */
[----:B------:R-:W-:Y:S02]  /*a7d0*/  LOP3.LUT R118, R119, 0x380, RZ, 0xc0, !PT ;  /* 0x0000038077767812 */ /* 0x000fe400078ec0ff */
[----:B------:R-:W-:Y:S01]  /*a7e0*/  STSM.16.M88.4 [R152], R144 ;  /* 0x0000009098007844 */ /* 0x000fe20000000200 */
[----:B------:R-:W-:Y:S01]  /*a7f0*/  LEA R0, R23, R205, 0x5 ;  /* 0x000000cd17007211 */ /* 0x000fe200078e28ff */
[----:B------:R-:W-:Y:S01]  /*a800*/  UIMAD.WIDE.U32 UR6, UR39, UR8, URZ ;  /* 0x00000008270672a5 */ /* 0x000fe2000f8e003f */
[----:B------:R-:W-:Y:S01]  /*a810*/  LOP3.LUT R120, R121, 0x380, RZ, 0xc0, !PT ;  /* 0x0000038079787812 */ /* 0x000fe200078ec0ff */
[----:B------:R-:W-:Y:S01]  /*a820*/  BAR.SYNC.DEFER_BLOCKING 0x1, 0x100 ;  /* 0x0044000000007b1d */ /* 0x000fe20000010000 */
[----:B------:R-:W-:Y:S01]  /*a830*/  UIMAD UR5, UR39, UR9, UR5 ;  /* 0x00000009270572a4 */ /* 0x000fe2000f8e0205 */
[----:B------:R-:W-:-:S02]  /*a840*/  LOP3.LUT R122, R123, 0x380, RZ, 0xc0, !PT ;  /* 0x000003807b7a7812 */ /* 0x000fc400078ec0ff */
[----:B------:R-:W-:Y:S02]  /*a850*/  SHF.R.U64 R118, R118, 0x3, RZ ;  /* 0x0000000376767819 */ /* 0x000fe400000012ff */
[----:B------:R-:W-:Y:S01]  /*a860*/  ULDC.64 UR10, c[0x0][0xaf0] ;  /* 0x0002bc00000a7ab9 */ /* 0x000fe20000000a00 */
[----:B------:R-:W-:Y:S01]  /*a870*/  SHF.R.U64 R120, R120, 0x3, RZ ;  /* 0x0000000378787819 */ /* 0x000fe200000012ff */
[----:B-1----:R-:W-:Y:S01]  /*a880*/  @!P1 ST.E desc[UR48][R36.64], R4 ;  /* 0x0000000424009985 */ /* 0x002fe2000c101930 */
[----:B------:R-:W-:Y:S01]  /*a890*/  UIMAD UR8, UR12, UR10, URZ ;  /* 0x0000000a0c0872a4 */ /* 0x000fe2000f8e023f */
[----:B------:R-:W-:Y:S02]  /*a8a0*/  SHF.R.U64 R122, R122, 0x3, RZ ;  /* 0x000000037a7a7819 */ /* 0x000fe400000012ff */
[----:B---3--:R0:W-:Y:S01]  /*a8b0*/  @!P0 ST.E desc[UR48][R38.64], R3 ;  /* 0x0000000326008985 */ /* 0x0081e2000c101930 */
[----:B------:R-:W-:Y:S01]  /*a8c0*/  UIADD3 UR7, UR7, UR5, URZ ;  /* 0x0000000507077290 */ /* 0x000fe2000fffe03f */
[----:B------:R-:W-:-:S02]  /*a8d0*/  LOP3.LUT R118, R118, R119, RZ, 0x3c, !PT ;  /* 0x0000007776767212 */ /* 0x000fc400078e3cff */
[----:B------:R1:W5:Y:S01]  /*a8e0*/  LD.E.128 R28, desc[UR48][R6.64] ;  /* 0x00000030061c7980 */ /* 0x000362000c101d00 */
[----:B------:R-:W-:Y:S02]  /*a8f0*/  LOP3.LUT R120, R120, R121, RZ, 0x3c, !PT ;  /* 0x0000007978787212 */ /* 0x000fe400078e3cff */
[----:B------:R-:W-:Y:S01]  /*a900*/  LOP3.LUT R122, R122, R123, RZ, 0x3c, !PT ;  /* 0x0000007b7a7a7212 */ /* 0x000fe200078e3cff */
[----:B------:R2:W5:Y:S01]  /*a910*/  LD.E.128 R32, desc[UR48][R20.64] ;  /* 0x0000003014207980 */ /* 0x000562000c101d00 */
[----:B------:R-:W-:Y:S01]  /*a920*/  UIMAD UR5, UR41, UR11, UR8 ;  /* 0x0000000b290572a4 */ /* 0x000fe2000f8e0208 */
[--C-:B------:R-:W-:Y:S01]  /*a930*/  IMAD.X R119, RZ, RZ, R139.reuse, P4 ;  /* 0x000000ffff777224 */ /* 0x100fe200020e068b */
[----:B------:R-:W-:Y:S01]  /*a940*/  UIMAD.WIDE.U32 UR6, UR41, UR10, UR6 ;  /* 0x0000000a290672a5 */ /* 0x000fe2000f8e0006 */
[--C-:B------:R-:W-:Y:S01]  /*a950*/  IMAD.X R121, RZ, RZ, R139.reuse, P5 ;  /* 0x000000ffff797224 */ /* 0x100fe200028e068b */
[----:B------:R-:W-:Y:S01]  /*a960*/  ULDC.64 UR8, c[0x0][0xae0] ;  /* 0x0002b80000087ab9 */ /* 0x000fe20000000a00 */
[----:B-1----:R-:W1:Y:S01]  /*a970*/  @P2 LDC R7, c[0x0][0xbec] ;  /* 0x0002fb00ff072b82 */ /* 0x002e620000000800 */
[----:B------:R-:W-:Y:S01]  /*a980*/  IMAD.X R123, RZ, RZ, R139, P6 ;  /* 0x000000ffff7b7224 */ /* 0x000fe200030e068b */
[----:B------:R-:W5:Y:S04]  /*a990*/  LD.E.128 R100, desc[UR48][R102.64] ;  /* 0x0000003066647980 */ /* 0x000f68000c101d00 */
[----:B------:R-:W5:Y:S02]  /*a9a0*/  LD.E.128 R104, desc[UR48][R106.64] ;  /* 0x000000306a687980 */ /* 0x000f64000c101d00 */
[----:B--2---:R-:W2:Y:S01]  /*a9b0*/  @P2 LDC R21, c[0x0][0xbf0] ;  /* 0x0002fc00ff152b82 */ /* 0x004ea20000000800 */
[----:B------:R-:W-:Y:S01]  /*a9c0*/  VIADD R20, R0, UR43 ;  /* 0x0000002b00147c36 */ /* 0x000fe20008000000 */
[----:B------:R-:W-:Y:S01]  /*a9d0*/  UIADD3 UR5, UR7, UR5, URZ ;  /* 0x0000000507057290 */ /* 0x000fe2000fffe03f */
[----:B------:R-:W-:Y:S01]  /*a9e0*/  IMAD.U32 R6, RZ, RZ, UR6 ;  /* 0x00000006ff067e24 */ /* 0x000fe2000f8e00ff */
[----:B------:R-:W5:Y:S01]  /*a9f0*/  LD.E.128 R136, desc[UR48][R138.64] ;  /* 0x000000308a887980 */ /* 0x000f62000c101d00 */
[----:B0-----:R-:W-:-:S03]  /*aa00*/  IMAD.MOV.U32 R3, RZ, RZ, R20 ;  /* 0x000000ffff037224 */ /* 0x001fc600078e0014 */
[----:B------:R-:W5:Y:S04]  /*aa10*/  LD.E.128 R108, desc[UR48][R110.64] ;  /* 0x000000306e6c7980 */ /* 0x000f68000c101d00 */
[----:B------:R0:W5:Y:S01]  /*aa20*/  LD.E.128 R8, desc[UR48][R112.64] ;  /* 0x0000003070087980 */ /* 0x000162000c101d00 */
[----:B-1----:R-:W-:-:S03]  /*aa30*/  @P2 IMAD.HI.U32 R0, R20, R7, RZ ;  /* 0x0000000714002227 */ /* 0x002fc600078e00ff */
[----:B------:R0:W5:Y:S04]  /*aa40*/  LD.E.128 R12, desc[UR48][R114.64] ;  /* 0x00000030720c7980 */ /* 0x000168000c101d00 */
[----:B------:R0:W5:Y:S01]  /*aa50*/  LD.E.128 R48, desc[UR48][R116.64] ;  /* 0x0000003074307980 */ /* 0x000162000c101d00 */
[----:B--2---:R-:W-:-:S03]  /*aa60*/  @P2 SHF.R.U32.HI R3, RZ, R21, R0 ;  /* 0x00000015ff032219 */ /* 0x004fc60000011600 */
[----:B------:R0:W5:Y:S01]  /*aa70*/  LD.E.128 R44, desc[UR48][R118.64] ;  /* 0x00000030762c7980 */ /* 0x000162000c101d00 */
[--C-:B------:R-:W-:Y:S01]  /*aa80*/  SHF.R.S32.HI R0, RZ, 0x1f, R3.reuse ;  /* 0x0000001fff007819 */ /* 0x100fe20000011403 */
[----:B------:R-:W-:Y:S01]  /*aa90*/  IMAD.MOV R4, RZ, RZ, -R3 ;  /* 0x000000ffff047224 */ /* 0x000fe200078e0a03 */
[----:B------:R-:W-:Y:S01]  /*aaa0*/  MOV R7, UR7 ;  /* 0x0000000700077c02 */ /* 0x000fe20008000f00 */
[----:B------:R-:W-:Y:S01]  /*aab0*/  IMAD.U32 R7, RZ, RZ, UR5 ;  /* 0x00000005ff077e24 */ /* 0x000fe2000f8e00ff */
[----:B------:R0:W5:Y:S01]  /*aac0*/  LD.E.128 R24, desc[UR48][R120.64] ;  /* 0x0000003078187980 */ /* 0x000162000c101d00 */
[----:B------:R-:W-:Y:S01]  /*aad0*/  IMAD R0, R0, UR8, RZ ;  /* 0x0000000800007c24 */ /* 0x000fe2000f8e02ff */
[----:B------:R-:W-:Y:S01]  /*aae0*/  ULDC.64 UR6, c[0x0][0xad8] ;  /* 0x0002b60000067ab9 */ /* 0x000fe20000000a00 */
[----:B------:R-:W-:Y:S01]  /*aaf0*/  IMAD R21, R5, R4, R20 ;  /* 0x0000000405157224 */ /* 0x000fe200078e0214 */
[----:B------:R0:W5:Y:S01]  /*ab00*/  LD.E.128 R36, desc[UR48][R122.64] ;  /* 0x000000307a247980 */ /* 0x000162000c101d00 */
[----:B------:R-:W-:-:S03]  /*ab10*/  IMAD R41, R3, UR9, R0 ;  /* 0x0000000903297c24 */ /* 0x000fc6000f8e0200 */
[----:B------:R-:W5:Y:S01]  /*ab20*/  LD.E.128 R124, desc[UR48][R126.64] ;  /* 0x000000307e7c7980 */ /* 0x000f62000c101d00 */
[----:B------:R-:W-:-:S03]  /*ab30*/  SHF.R.S32.HI R0, RZ, 0x1f, R21 ;  /* 0x0000001fff007819 */ /* 0x000fc60000011415 */
[----:B------:R-:W5:Y:S01]  /*ab40*/  LD.E.128 R128, desc[UR48][R130.64] ;  /* 0x0000003082807980 */ /* 0x000f62000c101d00 */
[----:B------:R-:W-:-:S03]  /*ab50*/  IMAD.WIDE.U32 R4, R3, UR8, R6 ;  /* 0x0000000803047c25 */ /* 0x000fc6000f8e0006 */
        /* <DEDUP_REMOVED lines=10> */
[----:B------:R-:W-:Y:S01]  /*ac00*/  VIADD R53, R205, UR43 ;  /* 0x0000002bcd357c36 */ /* 0x000fe20008000000 */
[----:B------:R-:W-:Y:S01]  /*ac10*/  UIADD3 UR5, UR13, 0x22820, URZ ;  /* 0x000228200d057890 */ /* 0x000fe2000fffe03f */
[C---:B------:R-:W-:Y:S02]  /*ac20*/  IMAD R7, R21.reuse, UR7, R0 ;  /* 0x0000000715077c24 */ /* 0x040fe4000f8e0200 */
[----:B------:R-:W-:Y:S01]  /*ac30*/  IMAD.WIDE.U32 R4, R21, UR6, R4 ;  /* 0x0000000615047c25 */ /* 0x000fe2000f8e0004 */
[C---:B------:R-:W-:Y:S01]  /*ac40*/  ISETP.GE.AND P2, PT, R53.reuse, R40, PT ;  /* 0x000000283500720c */ /* 0x040fe20003f46270 */
[----:B------:R-:W-:Y:S02]  /*ac50*/  ULDC.64 UR6, c[0x0][0xa80] ;  /* 0x0002a00000067ab9 */ /* 0x000fe40000000a00 */
[----:B------:R-:W-:Y:S01]  /*ac60*/  VIADD R3, R53, 0x20 ;  /* 0x0000002035037836 */ /* 0x000fe20000000000 */
[----:B------:R-:W-:Y:S01]  /*ac70*/  LEA R0, P3, R4, UR6, 0x1 ;  /* 0x0000000604007c11 */ /* 0x000fe2000f8608ff */
[----:B------:R-:W-:Y:S01]  /*ac80*/  IMAD.IADD R5, R5, 0x1, R7 ;  /* 0x0000000105057824 */ /* 0x000fe200078e0207 */
[----:B------:R-:W-:-:S02]  /*ac90*/  UPRMT UR5, URZ, 0x654, UR5 ;  /* 0x000006543f057896 */ /* 0x000fc40008000005 */
[-C--:B------:R-:W-:Y:S02]  /*aca0*/  ISETP.GE.AND P1, PT, R3, R40.reuse, PT ;  /* 0x000000280300720c */ /* 0x080fe40003f26270 */
[----:B------:R-:W-:Y:S02]  /*acb0*/  IADD3 R3, R53, 0x40, RZ ;  /* 0x0000004035037810 */ /* 0x000fe40007ffe0ff */
[----:B------:R-:W-:Y:S01]  /*acc0*/  LEA.HI.X R41, R4, UR7, R5, 0x1, P3 ;  /* 0x0000000704297c11 */ /* 0x000fe200098f0c05 */
[----:B-1----:R0:W1:Y:S01]  /*acd0*/  SHFL.IDX PT, R43, R0, RZ, 0x181f ;  /* 0x00181fff002b7589 */ /* 0x00206200000e0000 */
[----:B------:R-:W-:Y:S01]  /*ace0*/  ISETP.GE.AND P0, PT, R3, R40, PT ;  /* 0x000000280300720c */ /* 0x000fe20003f06270 */
[----:B------:R-:W-:Y:S01]  /*acf0*/  SYNCS.ARRIVE.TRANS64.RED.A1T0 RZ, [UR5], RZ ;  /* 0x000000ffffff79a7 */ /* 0x000fe20008100405 */
[----:B------:R-:W-:Y:S01]  /*ad00*/  BSSY B1, `(.L_x_4470) ;  /* 0x0000014000017945 */ /* 0x000fe20003800000 */
[----:B------:R0:W2:Y:S03]  /*ad10*/  SHFL.IDX PT, R3, R41, RZ, 0x181f ;  /* 0x00181fff29037589 */ /* 0x0000a600000e0000 */
        /* <DEDUP_REMOVED lines=18> */
.L_x_4471:
[----:B------:R-:W-:Y:S05]  /*ae40*/  BSYNC B1 ;  /* 0x0000000000017941 */ /* 0x000fea0003800000 */
.L_x_4470:
        /* <DEDUP_REMOVED lines=14> */
[----:B-----5:R3:W-:Y:S01]  /*af30*/  @!P4 ST.E.128 desc[UR48][R4.64], R28 ;  /* 0x0000001c0400c985 */ /* 0x0207e2000c101d30 */
[----:B------:R-:W-:-:S02]  /*af40*/  @!P1 LEA R42, P5, R22, R43, 0x1 ;  /* 0x0000002b162a9211 */ /* 0x000fc400078a08ff */
[-C--:B------:R-:W-:Y:S01]  /*af50*/  @!P2 LEA.HI.X R21, R18, R3.reuse, R211, 0x1, P6 ;  /* 0x000000031215a211 */ /* 0x080fe200030f0cd3 */
[----:B------:R3:W-:Y:S01]  /*af60*/  @!P3 ST.E.128 desc[UR48][R6.64], R108 ;  /* 0x0000006c0600b985 */ /* 0x0007e2000c101d30 */
[----:B------:R-:W-:-:S03]  /*af70*/  @!P1 LEA.HI.X R43, R22, R3, R210, 0x1, P5 ;  /* 0x00000003162b9211 */ /* 0x000fc600028f0cd2 */
[----:B------:R3:W-:Y:S04]  /*af80*/  @!P2 ST.E.128 desc[UR48][R20.64], R44 ;  /* 0x0000002c1400a985 */ /* 0x0007e8000c101d30 */
[----:B------:R3:W-:Y:S02]  /*af90*/  @!P1 ST.E.128 desc[UR48][R42.64], R128 ;  /* 0x000000802a009985 */ /* 0x0007e4000c101d30 */
.L_x_4473:
[----:B------:R-:W-:Y:S05]  /*afa0*/  BSYNC B1 ;  /* 0x0000000000017941 */ /* 0x000fea0003800000 */
.L_x_4472:
        /* <DEDUP_REMOVED lines=10> */
[CC--:B------:R-:W-:Y:S02]  /*b050*/  @!P2 LEA R6, P5, R19.reuse, R29.reuse, 0x1 ;  /* 0x0000001d1306a211 */ /* 0x0c0fe400078a08ff */
        /* <DEDUP_REMOVED lines=10> */
.L_x_4475:
[----:B------:R-:W-:Y:S05]  /*b100*/  BSYNC B1 ;  /* 0x0000000000017941 */ /* 0x000fea0003800000 */
.L_x_4474:
[----:B0-----:R-:W-:Y:S01]  /*b110*/  VIADD R3, R53, 0x60 ;  /* 0x0000006035037836 */ /* 0x001fe20000000000 */
[----:B--2-4-:R-:W0:Y:S04]  /*b120*/  SHFL.IDX PT, R41, R41, 0x3, 0x181f ;  /* 0x00781f0029297f89 */ /* 0x014e2800000e0000 */
[----:B------:R-:W-:Y:S01]  /*b130*/  ISETP.GE.AND P0, PT, R3, R40, PT ;  /* 0x000000280300720c */ /* 0x000fe20003f06270 */
[----:B------:R2:W4:-:S12]  /*b140*/  SHFL.IDX PT, R11, R0, 0x3, 0x181f ;  /* 0x00781f00000b7f89 */ /* 0x00051800000e0000 */
[----:B--2---:R-:W-:Y:S05]  /*b150*/  @P0 BRA `(.L_x_4476) ;  /* 0x0000000c00200947 */ /* 0x004fea0003800000 */
[----:B------:R-:W-:Y:S02]  /*b160*/  ULDC UR5, c[0x0][0xac8] ;  /* 0x0002b20000057ab9 */ /* 0x000fe40000000800 */
[----:B------:R-:W-:Y:S02]  /*b170*/  ISETP.GE.AND P3, PT, R2, UR5, PT ;  /* 0x0000000502007c0c */ /* 0x000fe4000bf66270 */
[----:B------:R-:W-:Y:S02]  /*b180*/  ISETP.GE.AND P4, PT, R19, UR5, PT ;  /* 0x0000000513007c0c */ /* 0x000fe4000bf86270 */
[----:B------:R-:W-:-:S09]  /*b190*/  ISETP.GE.AND P5, PT, R18, UR5, PT ;  /* 0x0000000512007c0c */ /* 0x000fd2000bfa6270 */
[-C--:B----4-:R-:W-:Y:S02]  /*b1a0*/  @!P3 LEA R4, P0, R2, R11.reuse, 0x1 ;  /* 0x0000000b0204b211 */ /* 0x090fe400078008ff */
        /* <DEDUP_REMOVED lines=14> */
.L_x_4469:
        /* <DEDUP_REMOVED lines=20> */
[----:B------:R-:W-:Y:S01]  /*b3d0*/  MOV R4, R6 ;  /* 0x0000000600047202 */ /* 0x000fe20000000f00 */
        /* <DEDUP_REMOVED lines=29> */
.L_x_4478:
[----:B------:R-:W-:Y:S05]  /*b5b0*/  BSYNC B1 ;  /* 0x0000000000017941 */ /* 0x000fea0003800000 */
.L_x_4477:
[----:B------:R-:W-:Y:S01]  /*b5c0*/  ULDC.64 UR10, c[0x0][0xae8] ;  /* 0x0002ba00000a7ab9 */ /* 0x000fe20000000a00 */
[----:B------:R-:W-:Y:S01]  /*b5d0*/  IADD3 R8, R8, UR43, RZ ;  /* 0x0000002b08087c10 */ /* 0x000fe2000fffe0ff */
[----:B------:R-:W-:Y:S01]  /*b5e0*/  UIMAD UR5, UR8, UR10, URZ ;  /* 0x0000000a080572a4 */ /* 0x000fe2000f8e023f */
[----:B------:R-:W-:Y:S01]  /*b5f0*/  BSSY B1, `(.L_x_4479) ;  /* 0x000003c000017945 */ /* 0x000fe20003800000 */
[----:B------:R-:W-:Y:S02]  /*b600*/  UIMAD.WIDE.U32 UR6, UR39, UR10, URZ ;  /* 0x0000000a270672a5 */ /* 0x000fe4000f8e003f */
[----:B------:R-:W-:Y:S01]  /*b610*/  UIMAD UR5, UR39, UR11, UR5 ;  /* 0x0000000b270572a4 */ /* 0x000fe2000f8e0205 */
[----:B0-----:R-:W-:Y:S02]  /*b620*/  @P1 IMAD.HI.U32 R0, R8, R9, RZ ;  /* 0x0000000908001227 */ /* 0x001fe400078e00ff */
[----:B------:R-:W-:Y:S01]  /*b630*/  ULDC.64 UR10, c[0x0][0xaf0] ;  /* 0x0002bc00000a7ab9 */ /* 0x000fe20000000a00 */
[----:B------:R-:W-:Y:S01]  /*b640*/  UIADD3 UR7, UR7, UR5, URZ ;  /* 0x0000000507077290 */ /* 0x000fe2000fffe03f */
[----:B--2---:R-:W-:Y:S01]  /*b650*/  IMAD.MOV.U32 R3, RZ, RZ, R8 ;  /* 0x000000ffff037224 */ /* 0x004fe200078e0008 */
[----:B------:R-:W-:Y:S01]  /*b660*/  UIMAD UR5, UR9, UR10, URZ ;  /* 0x0000000a090572a4 */ /* 0x000fe2000f8e023f */
        /* <DEDUP_REMOVED lines=9> */
[----:B------:R-:W-:Y:S01]  /*b700*/  IMAD R7, R10, R7, R8 ;  /* 0x000000070a077224 */ /* 0x000fe200078e0208 */
[----:B------:R-:W-:Y:S01]  /*b710*/  MOV R5, UR5 ;  /* 0x0000000500057c02 */ /* 0x000fe20008000f00 */
[----:B------:R-:W-:Y:S01]  /*b720*/  IMAD.U32 R4, RZ, RZ, UR6 ;  /* 0x00000006ff047e24 */ /* 0x000fe2000f8e00ff */
[----:B------:R-:W-:Y:S01]  /*b730*/  ULDC.64 UR6, c[0x0][0xad8] ;  /* 0x0002b60000067ab9 */ /* 0x000fe20000000a00 */
[C---:B------:R-:W-:Y:S01]  /*b740*/  IMAD R9, R3.reuse, UR9, R0 ;  /* 0x0000000903097c24 */ /* 0x040fe2000f8e0200 */
[----:B------:R-:W-:Y:S01]  /*b750*/  SHF.R.S32.HI R0, RZ, 0x1f, R7 ;  /* 0x0000001fff007819 */ /* 0x000fe20000011407 */
[----:B------:R-:W-:Y:S01]  /*b760*/  IMAD.WIDE.U32 R4, R3, UR8, R4 ;  /* 0x0000000803047c25 */ /* 0x000fe2000f8e0004 */
[----:B------:R-:W-:-:S03]  /*b770*/  ULDC UR5, c[0x0][0xa88] ;  /* 0x0002a20000057ab9 */ /* 0x000fc60000000800 */
        /* <DEDUP_REMOVED lines=9> */
[----:B------:R-:W-:Y:S02]  /*b810*/  IADD3 R3, R5, R3, RZ ;  /* 0x0000000305037210 */ /* 0x000fe40007ffe0ff */
[----:B------:R-:W-:Y:S02]  /*b820*/  LEA R6, P3, R4, UR6, 0x1 ;  /* 0x0000000604067c11 */ /* 0x000fe4000f8608ff */
[-C--:B------:R-:W-:Y:S01]  /*b830*/  ISETP.GE.AND P1, PT, R0, R9.reuse, PT ;  /* 0x000000090000720c */ /* 0x080fe20003f26270 */
[----:B------:R-:W-:Y:S01]  /*b840*/  VIADD R0, R8, 0x40 ;  /* 0x0000004008007836 */ /* 0x000fe20000000000 */
[----:B------:R-:W-:Y:S01]  /*b850*/  LEA.HI.X R7, R4, UR7, R3, 0x1, P3 ;  /* 0x0000000704077c11 */ /* 0x000fe200098f0c03 */
[----:B------:R0:W1:Y:S03]  /*b860*/  SHFL.IDX PT, R5, R6, RZ, 0x181f ;  /* 0x00181fff06057589 */ /* 0x00006600000e0000 */
[----:B------:R-:W-:Y:S01]  /*b870*/  ISETP.GE.AND P0, PT, R0, R9, PT ;  /* 0x000000090000720c */ /* 0x000fe20003f06270 */
[----:B------:R0:W2:Y:S01]  /*b880*/  SHFL.IDX PT, R3, R7, RZ, 0x181f ;  /* 0x00181fff07037589 */ /* 0x0000a200000e0000 */
[----:B------:R-:W-:Y:S11]  /*b890*/  @P2 BRA `(.L_x_4480) ;  /* 0x0000000000442947 */ /* 0x000ff60003800000 */
        /* <DEDUP_REMOVED lines=17> */
.L_x_4480:
[----:B------:R-:W-:Y:S05]  /*b9b0*/  BSYNC B1 ;  /* 0x0000000000017941 */ /* 0x000fea0003800000 */
.L_x_4479:
        /* <DEDUP_REMOVED lines=21> */
.L_x_4482:
[----:B------:R-:W-:Y:S05]  /*bb10*/  BSYNC B1 ;  /* 0x0000000000017941 */ /* 0x000fea0003800000 */
.L_x_4481:
        /* <DEDUP_REMOVED lines=21> */
.L_x_4484:
[----:B------:R-:W-:Y:S05]  /*bc70*/  BSYNC B1 ;  /* 0x0000000000017941 */ /* 0x000fea0003800000 */
.L_x_4483:
[----:B------:R-:W-:Y:S01]  /*bc80*/  VIADD R0, R8, 0x60 ;  /* 0x0000006008007836 */ /* 0x000fe20000000000 */
[----:B0-----:R0:W0:Y:S04]  /*bc90*/  SHFL.IDX PT, R3, R7, 0x3, 0x181f ;  /* 0x00781f0007037f89 */ /* 0x00102800000e0000 */
[----:B------:R-:W-:Y:S01]  /*bca0*/  ISETP.GE.AND P0, PT, R0, R9, PT ;  /* 0x000000090000720c */ /* 0x000fe20003f06270 */
[----:B-1-3--:R1:W3:-:S12]  /*bcb0*/  SHFL.IDX PT, R5, R6, 0x3, 0x181f ;  /* 0x00781f0006057f89 */ /* 0x00a2d800000e0000 */
[----:B-1----:R-:W-:Y:S05]  /*bcc0*/  @P0 BRA `(.L_x_4476) ;  /* 0x0000000000440947 */ /* 0x002fea0003800000 */
[----:B------:R-:W-:Y:S02]  /*bcd0*/  ULDC UR5, c[0x0][0xac8] ;  /* 0x0002b20000057ab9 */ /* 0x000fe40000000800 */
[----:B------:R-:W-:Y:S02]  /*bce0*/  ISETP.GE.AND P3, PT, R2, UR5, PT ;  /* 0x0000000502007c0c */ /* 0x000fe4000bf66270 */
[----:B------:R-:W-:Y:S02]  /*bcf0*/  ISETP.GE.AND P2, PT, R19, UR5, PT ;  /* 0x0000000513007c0c */ /* 0x000fe4000bf46270 */
[----:B------:R-:W-:Y:S02]  /*bd00*/  ISETP.GE.AND P1, PT, R18, UR5, PT ;  /* 0x0000000512007c0c */ /* 0x000fe4000bf26270 */
[----:B------:R-:W-:-:S07]  /*bd10*/  ISETP.GE.AND P0, PT, R22, UR5, PT ;  /* 0x0000000516007c0c */ /* 0x000fce000bf06270 */
[-C--:B--234-:R-:W-:Y:S02]  /*bd20*/  @!P3 LEA R6, P6, R2, R5.reuse, 0x1 ;  /* 0x000000050206b211 */ /* 0x09cfe400078c08ff */
        /* <DEDUP_REMOVED lines=11> */
.L_x_4476:
[----:B------:R-:W-:Y:S05]  /*bde0*/  BSYNC B0 ;  /* 0x0000000000007941 */ /* 0x000fea0003800000 */
.L_x_4468:
[----:B------:R-:W-:Y:S02]  /*bdf0*/  ULDC UR5, c[0x0][0xc38] ;  /* 0x00030e0000057ab9 */ /* 0x000fe40000000800 */
[----:B------:R-:W-:-:S06]  /*be00*/  UISETP.GE.AND UP0, UPT, UR4, UR5, UPT ;  /* 0x000000050400728c */ /* 0x000fcc000bf06270 */
[----:B------:R-:W-:-:S13]  /*be10*/  PLOP3.LUT P0, PT, PT, PT, UP0, 0x80, 0x0 ;  /* 0x000000000000781c */ /* 0x000fda0003f0f008 */
[----:B------:R-:W-:Y:S05]  /*be20*/  @!P0 BRA `(.L_x_4485) ;  /* 0xffffff4c00bc8947 */ /* 0x000fea000383ffff */
[----:B------:R-:W-:Y:S05]  /*be30*/  EXIT ;  /* 0x000000000000794d */ /* 0x000fea0003800000 */
.L_x_4427:
[----:B------:R-:W-:-:S08]  /*be40*/  NOP ;  /* 0x0000000000007918 */ /* 0x000fd00000000000 */
[----:B------:R-:W0:-:S00]  /*be50*/  USETMAXREG.DEALLOC.CTAPOOL 0x28 ;  /* 0x00000028000079c8 */ /* 0x000e0000080e0500 */
[----:B0-----:R-:W-:-:S06]  /*be60*/  LOP3.LUT R0, R0, 0x3, RZ, 0xc0, !PT ;  /* 0x0000000300007812 */ /* 0x001fcc00078ec0ff */
[----:B------:R-:W0:Y:S01]  /*be70*/  S2UR UR5, SR_CTAID.X ;  /* 0x00000000000579c3 */ /* 0x000e220000002500 */
[----:B------:R-:W-:Y:S01]  /*be80*/  LOP3.LUT R17, R17, 0xfffffdff, RZ, 0xc0, !PT ;  /* 0xfffffdff11117812 */ /* 0x000fe200078ec0ff */
[----:B------:R-:W-:Y:S01]  /*be90*/  STL [R1], RZ ;  /* 0x000000ff01007387 */ /* 0x000fe20000100800 */
[----:B------:R-:W-:Y:S02]  /*bea0*/  IMAD.MOV.U32 R25, RZ, RZ, 0x1 ;  /* 0x00000001ff197424 */ /* 0x000fe400078e00ff */
[----:B------:R-:W-:Y:S01]  /*beb0*/  IMAD.MOV.U32 R18, RZ, RZ, RZ ;  /* 0x000000ffff127224 */ /* 0x000fe200078e00ff */
[----:B------:R1:W2:Y:S02]  /*bec0*/  SHFL.IDX PT, R2, R0, RZ, 0x1f ;  /* 0x00001fff00027589 */ /* 0x0002a400000e0000 */
[----:B-1----:R-:W0:Y:S01]  /*bed0*/  LDC R0, c[0x0][0xc38] ;  /* 0x00030e00ff007b82 */ /* 0x002e220000000800 */
[----:B--2---:R-:W-:-:S13]  /*bee0*/  ISETP.NE.AND P0, PT, R2, RZ, PT ;  /* 0x000000ff0200720c */ /* 0x004fda0003f05270 */
[----:B------:R-:W-:Y:S01]  /*bef0*/  @P0 LOP3.LUT R17, R17, 0x200, RZ, 0xfc, !PT ;  /* 0x0000020011110812 */ /* 0x000fe200078efcff */
[----:B------:R-:W-:Y:S06]  /*bf00*/  @P0 BAR.ARV 0x4, 0x180 ;  /* 0x0106000000000b1d */ /* 0x000fec0000002000 */
[----:B0-----:R-:W-:-:S13]  /*bf10*/  ISETP.LE.AND P0, PT, R0, UR5, PT ;  /* 0x0000000500007c0c */ /* 0x001fda000bf03270 */
[----:B------:R-:W-:Y:S05]  /*bf20*/  @P0 BRA `(.L_x_4486) ;  /* 0x00000038007c0947 */ /* 0x000fea0003800000 */
[----:B------:R-:W0:Y:S01]  /*bf30*/  S2R R8, SR_TID.X ;  /* 0x0000000000087919 */ /* 0x000e220000002100 */
[----:B------:R-:W-:Y:S01]  /*bf40*/  ULDC UR4, c[0x0][0x320] ;  /* 0x0000c80000047ab9 */ /* 0x000fe20000000800 */
[----:B------:R-:W-:Y:S01]  /*bf50*/  LOP3.LUT R17, R17, 0xffffffef, RZ, 0xc0, !PT ;  /* 0xffffffef11117812 */ /* 0x000fe200078ec0ff */
[----:B------:R-:W1:Y:S01]  /*bf60*/  S2UR UR8, SR_CgaCtaId ;  /* 0x00000000000879c3 */ /* 0x000e620000008800 */
[----:B------:R-:W-:Y:S01]  /*bf70*/  ULDC.64 UR36, c[0x0][0x2f0] ;  /* 0x0000bc0000247ab9 */ /* 0x000fe20000000a00 */
[----:B------:R-:W-:Y:S01]  /*bf80*/  ULDC.64 UR6, c[0x0][0x418] ;  /* 0x0001060000067ab9 */ /* 0x000fe20000000a00 */
[----:B------:R-:W-:Y:S01]  /*bf90*/  ULDC UR9, c[0x0][0x2b8] ;  /* 0x0000ae0000097ab9 */ /* 0x000fe20000000800 */
[----:B------:R-:W-:Y:S01]  /*bfa0*/  UISETP.NE.U32.AND UP0, UPT, UR6, URZ, UPT ;  /* 0x0000003f0600728c */ /* 0x000fe2000bf05070 */
[----:B------:R-:W-:Y:S01]  /*bfb0*/  IMAD.U32 R31, RZ, RZ, UR5 ;  /* 0x00000005ff1f7e24 */ /* 0x000fe2000f8e00ff */
[----:B------:R-:W-:Y:S01]  /*bfc0*/  ULDC UR38, c[0x0][0x288] ;  /* 0x0000a20000267ab9 */ /* 0x000fe20000000800 */
[----:B------:R-:W-:Y:S01]  /*bfd0*/  ULDC UR6, c[0x0][0x448] ;  /* 0x0001120000067ab9 */ /* 0x000fe20000000800 */
[----:B------:R-:W-:Y:S01]  /*bfe0*/  UISETP.NE.AND.EX UP0, UPT, UR7, URZ, UPT, UP0 ;  /* 0x0000003f0700728c */ /* 0x000fe2000bf05300 */
[----:B------:R-:W-:Y:S01]  /*bff0*/  IMAD.MOV.U32 R25, RZ, RZ, 0x1 ;  /* 0x00000001ff197424 */ /* 0x000fe200078e00ff */
[----:B------:R-:W-:Y:S01]  /*c000*/  ULOP3.LUT UR44, UR45, 0x2, URZ, 0xfc, !UPT ;  /* 0x000000022d2c7892 */ /* 0x000fe2000f8efc3f */
[----:B------:R-:W-:Y:S01]  /*c010*/  IMAD.MOV.U32 R18, RZ, RZ, RZ ;  /* 0x000000ffff127224 */ /* 0x000fe200078e00ff */
[----:B------:R-:W-:Y:S01]  /*c020*/  UMOV UR7, 0x400 ;  /* 0x0000040000077882 */ /* 0x000fe20000000000 */
[----:B------:R-:W-:Y:S01]  /*c030*/  ULDC UR46, c[0x0][0xc] ;  /* 0x00000300002e7ab9 */ /* 0x000fe20000000800 */
[----:B-1----:R-:W-:Y:S01]  /*c040*/  ULEA UR7, UR8, UR7, 0x18 ;  /* 0x0000000708077291 */ /* 0x002fe2000f8ec03f */
[C---:B0-----:R-:W-:Y:S01]  /*c050*/  IMAD.SHL.U32 R28, R8.reuse, 0x8, RZ ;  /* 0x00000008081c7824 */ /* 0x041fe200078e00ff */
[----:B------:R-:W-:-:S04]  /*c060*/  LOP3.LUT R7, R8, 0x7f, RZ, 0xc0, !PT ;  /* 0x0000007f08077812 */ /* 0x000fc800078ec0ff */
[----:B------:R-:W-:Y:S02]  /*c070*/  MOV R16, UR7 ;  /* 0x0000000700107c02 */ /* 0x000fe40008000f00 */
[C---:B------:R-:W-:Y:S02]  /*c080*/  LOP3.LUT R0, R28.reuse, 0x1f8, RZ, 0xc0, !PT ;  /* 0x000001f81c007812 */ /* 0x040fe400078ec0ff */
[----:B------:R-:W-:Y:S02]  /*c090*/  LOP3.LUT R6, R28, 0x38, RZ, 0xc0, !PT ;  /* 0x000000381c067812 */ /* 0x000fe400078ec0ff */
[----:B------:R-:W-:Y:S02]  /*c0a0*/  LOP3.LUT R3, R0, 0x38, R8, 0x78, !PT ;  /* 0x0000003800037812 */ /* 0x000fe400078e7808 */
[C---:B------:R-:W-:Y:S02]  /*c0b0*/  LOP3.LUT R0, R6.reuse, 0x40, RZ, 0xfc, !PT ;  /* 0x0000004006007812 */ /* 0x040fe400078efcff */
[----:B------:R-:W-:-:S02]  /*c0c0*/  LOP3.LUT R2, R6, 0x80, RZ, 0xfc, !PT ;  /* 0x0000008006027812 */ /* 0x000fc400078efcff */
[----:B------:R-:W-:Y:S02]  /*c0d0*/  ISETP.GE.AND P2, PT, R0, UR4, PT ;  /* 0x0000000400007c0c */ /* 0x000fe4000bf46270 */
[----:B------:R-:W-:Y:S02]  /*c0e0*/  ISETP.GE.AND P1, PT, R2, UR4, PT ;  /* 0x0000000402007c0c */ /* 0x000fe4000bf26270 */
[C---:B------:R-:W-:Y:S02]  /*c0f0*/  ISETP.GE.AND P0, PT, R6.reuse, UR4, PT ;  /* 0x0000000406007c0c */ /* 0x040fe4000bf06270 */
[----:B------:R-:W-:Y:S02]  /*c100*/  SEL R2, RZ, 0xffffffff, P2 ;  /* 0xffffffffff027807 */ /* 0x000fe40001000000 */
[----:B------:R-:W-:Y:S02]  /*c110*/  LOP3.LUT R4, R6, 0xc0, RZ, 0xfc, !PT ;  /* 0x000000c006047812 */ /* 0x000fe400078efcff */
[----:B------:R-:W-:-:S02]  /*c120*/  LOP3.LUT R28, R3, 0x200, R28, 0xf8, !PT ;  /* 0x00000200031c7812 */ /* 0x000fc400078ef81c */
[----:B------:R-:W-:Y:S02]  /*c130*/  SEL R0, RZ, 0x1, P0 ;  /* 0x00000001ff007807 */ /* 0x000fe40000000000 */
[----:B------:R-:W-:Y:S01]  /*c140*/  @P2 LOP3.LUT R17, R17, 0x10, RZ, 0xfc, !PT ;  /* 0x0000001011112812 */ /* 0x000fe200078efcff */
[----:B------:R-:W-:Y:S01]  /*c150*/  IMAD R32, R28, 0x2, R16 ;  /* 0x000000021c207824 */ /* 0x000fe200078e0210 */
[----:B------:R-:W-:Y:S02]  /*c160*/  SHF.L.U32 R3, R2, 0x1, RZ ;  /* 0x0000000102037819 */ /* 0x000fe400000006ff */
[----:B------:R-:W-:Y:S02]  /*c170*/  LOP3.LUT R17, R17, 0xfffffff7, RZ, 0xc0, !PT ;  /* 0xfffffff711117812 */ /* 0x000fe400078ec0ff */
[----:B------:R-:W-:Y:S02]  /*c180*/  LOP3.LUT R0, R3, 0x2, R0, 0xe2, !PT ;  /* 0x0000000203007812 */ /* 0x000fe400078ee200 */
[----:B------:R-:W-:-:S02]  /*c190*/  @P1 LOP3.LUT R17, R17, 0x8, RZ, 0xfc, !PT ;  /* 0x0000000811111812 */ /* 0x000fc400078efcff */
[----:B------:R-:W-:Y:S02]  /*c1a0*/  SEL R3, RZ, 0x4, P1 ;  /* 0x00000004ff037807 */ /* 0x000fe40000800000 */
[----:B------:R-:W-:Y:S02]  /*c1b0*/  LOP3.LUT R17, R17, 0xffffffdf, RZ, 0xc0, !PT ;  /* 0xffffffdf11117812 */ /* 0x000fe400078ec0ff */
[----:B------:R-:W-:Y:S01]  /*c1c0*/  ISETP.GE.AND P1, PT, R6, UR37, PT ;  /* 0x0000002506007c0c */ /* 0x000fe2000bf26270 */
[----:B------:R-:W-:Y:S01]  /*c1d0*/  UIMAD UR37, UR6, UR38, URZ ;  /* 0x00000026062572a4 */ /* 0x000fe2000f8e023f */
[----:B------:R-:W-:Y:S02]  /*c1e0*/  @P0 LOP3.LUT R17, R17, 0x20, RZ, 0xfc, !PT ;  /* 0x0000002011110812 */ /* 0x000fe400078efcff */
[----:B------:R-:W-:Y:S01]  /*c1f0*/  ISETP.GE.AND P0, PT, R4, UR4, PT ;  /* 0x0000000404007c0c */ /* 0x000fe2000bf06270 */
[----:B------:R-:W-:Y:S01]  /*c200*/  ULDC UR4, c[0x0][0x424] ;  /* 0x0001090000047ab9 */ /* 0x000fe20000000800 */
[----:B------:R-:W-:Y:S01]  /*c210*/  LOP3.LUT R17, R17, 0xfffffffb, RZ, 0xc0, !PT ;  /* 0xfffffffb11117812 */ /* 0x000fe200078ec0ff */
[----:B------:R-:W-:Y:S01]  /*c220*/  USEL UR4, UR4, 0x1, UP0 ;  /* 0x0000000104047887 */ /* 0x000fe20008000000 */
[----:B------:R-:W-:Y:S01]  /*c230*/  LOP3.LUT R5, R0, R3, RZ, 0xfc, !PT ;  /* 0x0000000300057212 */ /* 0x000fe200078efcff */
[----:B------:R-:W-:Y:S01]  /*c240*/  IMAD.SHL.U32 R0, R8, 0x10, RZ ;  /* 0x0000001008007824 */ /* 0x000fe200078e00ff */
[----:B------:R-:W-:Y:S01]  /*c250*/  SHF.R.U32.HI R33, RZ, 0x3, R7 ;  /* 0x00000003ff217819 */ /* 0x000fe20000011607 */
[----:B------:R-:W-:Y:S01]  /*c260*/  UIMAD UR36, UR4, UR36, URZ ;  /* 0x00000024042472a4 */ /* 0x000fe2000f8e023f */
[----:B------:R-:W-:Y:S01]  /*c270*/  SEL R35, RZ, 0x8, P0 ;  /* 0x00000008ff237807 */ /* 0x000fe20000000000 */
[----:B------:R0:W-:Y:S01]  /*c280*/  STL [R1+0x4], R5 ;  /* 0x0000040501007387 */ /* 0x0001e20000100800 */
[----:B------:R-:W-:Y:S01]  /*c290*/  LOP3.LUT R0, R33, 0x70, R0, 0xf8, !PT ;  /* 0x0000007021007812 */ /* 0x000fe200078ef800 */
[----:B------:R-:W-:Y:S01]  /*c2a0*/  UIADD3 UR4, UR36, 0x5f, URZ ;  /* 0x0000005f24047890 */ /* 0x000fe2000fffe03f */
[----:B------:R-:W-:Y:S01]  /*c2b0*/  LOP3.LUT R35, R5, R35, RZ, 0xfc, !PT ;  /* 0x0000002305237212 */ /* 0x000fe200078efcff */
[----:B------:R0:W-:Y:S01]  /*c2c0*/  STL [R1], RZ ;  /* 0x000000ff01007387 */ /* 0x0001e20000100800 */
[----:B------:R-:W-:Y:S01]  /*c2d0*/  @P0 LOP3.LUT R17, R17, 0x4, RZ, 0xfc, !PT ;  /* 0x0000000411110812 */ /* 0x000fe200078efcff */
[----:B------:R-:W-:-:S02]  /*c2e0*/  UIMAD.WIDE UR4, UR4, 0x2aaaaaab, URZ ;  /* 0x2aaaaaab040478a5 */ /* 0x000fc4000f8e023f */
[----:B------:R-:W-:Y:S01]  /*c2f0*/  UIADD3 UR38, UR36, 0x60, -UR38 ;  /* 0x0000006024267890 */ /* 0x000fe2000fffe826 */
[----:B------:R-:W-:Y:S01]  /*c300*/  LOP3.LUT R17, R17, 0xfffffffe, RZ, 0xc0, !PT ;  /* 0xfffffffe11117812 */ /* 0x000fe200078ec0ff */
[----:B------:R-:W-:-:S03]  /*c310*/  USHF.R.U32.HI UR39, URZ, 0x1f, UR5 ;  /* 0x0000001f3f277899 */ /* 0x000fc60008011605 */
[----:B------:R-:W-:Y:S01]  /*c320*/  @P1 LOP3.LUT R17, R17, 0x1, RZ, 0xfc, !PT ;  /* 0x0000000111111812 */ /* 0x000fe200078efcff */
[----:B------:R-:W-:Y:S01]  /*c330*/  ULEA.HI.SX32 UR39, UR5, UR39, 0x1c ;  /* 0x0000002705277291 */ /* 0x000fe2000f8fe23f */
[----:B------:R-:W-:Y:S02]  /*c340*/  ISETP.GE.AND P1, PT, R6, UR9, PT ;  /* 0x0000000906007c0c */ /* 0x000fe4000bf26270 */
[----:B------:R-:W-:-:S11]  /*c350*/  LOP3.LUT R17, R17, 0xfffffeff, RZ, 0xc0, !PT ;  /* 0xfffffeff11117812 */ /* 0x000fd600078ec0ff */
[----:B0-----:R-:W-:-:S07]  /*c360*/  @P1 LOP3.LUT R17, R17, 0x100, RZ, 0xfc, !PT ;  /* 0x0000010011111812 */ /* 0x001fce00078efcff */
.L_x_4535:
        /* <DEDUP_REMOVED lines=22> */
.L_x_4487:
[----:B------:R-:W-:Y:S01]  /*c4d0*/  ULDC UR8, c[0x0][0xc54] ;  /* 0x0003150000087ab9 */ /* 0x000fe20000000800 */
[----:B------:R-:W-:Y:S01]  /*c4e0*/  UMOV UR6, UR7 ;  /* 0x0000000700067c82 */ /* 0x000fe20008000000 */
[----:B------:R-:W-:-:S11]  /*c4f0*/  UISETP.NE.AND UP0, UPT, UR8, 0x1, UPT ;  /* 0x000000010800788c */ /* 0x000fd6000bf05270 */
[----:B------:R-:W-:Y:S02]  /*c500*/  @UP0 ULDC.64 UR10, c[0x0][0xc58] ;  /* 0x00031600000a0ab9 */ /* 0x000fe40000000a00 */
[----:B------:R-:W-:-:S04]  /*c510*/  UIMAD.WIDE.U32 UR4, UR7, UR10, URZ ;  /* 0x0000000a070472a5 */ /* 0x000fc8000f8e003f */
[----:B------:R-:W-:-:S04]  /*c520*/  @UP0 USHF.R.U32.HI UR6, URZ, UR11, UR5 ;  /* 0x0000000b3f060299 */ /* 0x000fc80008011605 */
[----:B------:R-:W-:-:S12]  /*c530*/  UIMAD UR4, UR6, UR8, URZ ;  /* 0x00000008060472a4 */ /* 0x000fd8000f8e023f */
.L_x_4488:
        /* <DEDUP_REMOVED lines=25> */
[----:B------:R-:W-:Y:S01]  /*c6d0*/  UP2UR UR47, UPR, URZ, 0x4 ;  /* 0x000000043f2f7883 */ /* 0x000fe20008000000 */
[----:B------:R-:W-:Y:S01]  /*c6e0*/  BSSY B7, `(.L_x_4489) ;  /* 0x000030a000077945 */ /* 0x000fe20003800000 */
[----:B------:R-:W-:-:S04]  /*c6f0*/  USHF.L.U32 UR6, UR42, 0x7, URZ ;  /* 0x000000072a067899 */ /* 0x000fc8000800063f */
[----:B------:R-:W-:Y:S01]  /*c700*/  UIADD3 UR6, UR6, 0x7f, URZ ;  /* 0x0000007f06067890 */ /* 0x000fe2000fffe03f */
[----:B------:R-:W-:Y:S01]  /*c710*/  @UP2 ULDC UR4, c[0x0][0x44c] ;  /* 0x0001130000042ab9 */ /* 0x000fe20000000800 */
[----:B------:R-:W-:Y:S02]  /*c720*/  @UP2 ULDC UR7, c[0x0][0x450] ;  /* 0x0001140000072ab9 */ /* 0x000fe40000000800 */
[----:B------:R-:W-:-:S04]  /*c730*/  UIMAD.WIDE.U32 UR4, UR6, UR4, URZ ;  /* 0x00000004060472a5 */ /* 0x000fc8000f8e003f */
[----:B------:R-:W-:-:S04]  /*c740*/  @UP2 USHF.R.U32.HI UR6, URZ, UR7, UR5 ;  /* 0x000000073f062299 */ /* 0x000fc80008011605 */
[----:B------:R-:W-:-:S04]  /*c750*/  UIADD3 UR4, UR38, UR6, URZ ;  /* 0x0000000626047290 */ /* 0x000fc8000fffe03f */
[----:B------:R-:W-:-:S04]  /*c760*/  UIMAD.WIDE UR4, UR4, 0x2aaaaaab, URZ ;  /* 0x2aaaaaab040478a5 */ /* 0x000fc8000f8e023f */
[----:B------:R-:W-:-:S04]  /*c770*/  USHF.R.U32.HI UR4, URZ, 0x1f, UR5 ;  /* 0x0000001f3f047899 */ /* 0x000fc80008011605 */
[----:B------:R-:W-:-:S04]  /*c780*/  ULEA.HI.SX32 UR4, UR5, UR4, 0x1c ;  /* 0x0000000405047291 */ /* 0x000fc8000f8fe23f */
[----:B------:R-:W-:-:S04]  /*c790*/  UISETP.LT.AND UP0, UPT, UR39, UR4, UPT ;  /* 0x000000042700728c */ /* 0x000fc8000bf01270 */
[----:B------:R-:W-:-:S06]  /*c7a0*/  USEL UR43, UR39, UR4, UP0 ;  /* 0x00000004272b7287 */ /* 0x000fcc0008000000 */
[----:B------:R-:W-:-:S13]  /*c7b0*/  ISETP.LT.AND P0, PT, RZ, UR43, PT ;  /* 0x0000002bff007c0c */ /* 0x000fda000bf01270 */
[----:B0-----:R-:W-:Y:S05]  /*c7c0*/  @P0 BRA `(.L_x_4490) ;  /* 0x0000000000440947 */ /* 0x001fea0003800000 */
        /* <DEDUP_REMOVED lines=17> */
.L_x_4490:
[----:B------:R-:W-:Y:S01]  /*c8e0*/  IADD3 R0, R16, 0x1c400, RZ ;  /* 0x0001c40010007810 */ /* 0x000fe20007ffe0ff */
[----:B------:R-:W-:Y:S03]  /*c8f0*/  BSSY B6, `(.L_x_4492) ;  /* 0x0000013000067945 */ /* 0x000fe60003800000 */
        /* <DEDUP_REMOVED lines=18> */
.L_x_4493:
[----:B------:R-:W-:Y:S05]  /*ca20*/  BSYNC B6 ;  /* 0x0000000000067941 */ /* 0x000fea0003800000 */
.L_x_4492:
        /* <DEDUP_REMOVED lines=20> */
.L_x_4496:
[----:B------:R0:W1:Y:S01]  /*cb70*/  LDC.64 R2, c[0x4][R19] ;  /* 0x0100000013027b82 */ /* 0x0000620000000a00 */
[----:B------:R-:W-:Y:S01]  /*cb80*/  ULDC.64 UR4, c[0x4][0x98] ;  /* 0x0100260000047ab9 */ /* 0x000fe20000000a00 */
[----:B------:R-:W-:Y:S01]  /*cb90*/  ULDC.64 UR6, c[0x4][0xa0] ;  /* 0x0100280000067ab9 */ /* 0x000fe20000000a00 */
[----:B------:R-:W-:Y:S01]  /*cba0*/  MOV R4, UR4 ;  /* 0x0000000400047c02 */ /* 0x000fe20008000f00 */
        /* <DEDUP_REMOVED lines=10> */
[----:B-1----:R-:W-:Y:S05]  /*cc50*/  CALL.ABS.NOINC R2 ;  /* 0x0000000002007343 */ /* 0x002fea0003c00000 */
.L_x_4495:
[----:B------:R-:W-:Y:S05]  /*cc60*/  BSYNC B6 ;  /* 0x0000000000067941 */ /* 0x000fea0003800000 */
.L_x_4494:
        /* <DEDUP_REMOVED lines=8> */
[----:B------:R-:W-:Y:S01]  /*ccf0*/  MOV R2, UR4 ;  /* 0x0000000400027c02 */ /* 0x000fe20008000f00 */
[----:B------:R-:W-:Y:S01]  /*cd00*/  IMAD.U32 R3, RZ, RZ, UR5 ;  /* 0x00000005ff037e24 */ /* 0x000fe2000f8e00ff */
[----:B------:R-:W-:-:S04]  /*cd10*/  ULDC UR4, c[0x0][0xc48] ;  /* 0x0003120000047ab9 */ /* 0x000fc80000000800 */
[----:B------:R1:W5:Y:S01]  /*cd20*/  @P0 LDG.E R27, desc[UR48][R2.64] ;  /* 0x00000030021b0981 */ /* 0x000362000c1e1900 */
[----:B------:R-:W-:Y:S01]  /*cd30*/  UMOV UR5, 0xffffffff ;  /* 0xffffffff00057882 */ /* 0x000fe20000000000 */
[----:B------:R-:W-:Y:S02]  /*cd40*/  IMAD.U32 R0, RZ, RZ, UR43 ;  /* 0x0000002bff007e24 */ /* 0x000fe4000f8e00ff */
[----:B------:R-:W-:Y:S02]  /*cd50*/  IMAD.U32 R19, RZ, RZ, UR4 ;  /* 0x00000004ff137e24 */ /* 0x000fe4000f8e00ff */
[----:B------:R-:W-:Y:S01]  /*cd60*/  VIADD R0, R0, 0xffffffff ;  /* 0xffffffff00007836 */ /* 0x000fe20000000000 */
[----:B------:R-:W-:Y:S06]  /*cd70*/  BRA.DIV UR5, `(.L_x_4497) ;  /* 0x0000003205787947 */ /* 0x000fec000b800000 */
.L_x_4551:
[----:B-1----:R-:W1:Y:S01]  /*cd80*/  S2R R2, SR_TID.X ;  /* 0x0000000000027919 */ /* 0x002e620000002100 */
[----:B0-----:R-:W-:Y:S02]  /*cd90*/  ISETP.NE.AND P1, PT, R10, 0x1, PT ;  /* 0x000000010a00780c */ /* 0x001fe40003f25270 */
[----:B-----5:R-:W-:Y:S02]  /*cda0*/  SHF.R.S32.HI R29, RZ, 0x1f, R27 ;  /* 0x0000001fff1d7819 */ /* 0x020fe4000001141b */
[----:B------:R-:W-:Y:S02]  /*cdb0*/  LOP3.LUT R17, R17, 0xffffff7f, RZ, 0xc0, !PT ;  /* 0xffffff7f11117812 */ /* 0x000fe400078ec0ff */
[----:B------:R-:W-:-:S07]  /*cdc0*/  MOV R24, RZ ;  /* 0x000000ff00187202 */ /* 0x000fce0000000f00 */
[----:B------:R-:W0:Y:S01]  /*cdd0*/  @P1 LDC R3, c[0x0][0x434] ;  /* 0x00010d00ff031b82 */ /* 0x000e220000000800 */
[----:B------:R-:W-:-:S07]  /*cde0*/  @P1 LOP3.LUT R17, R17, 0x80, RZ, 0xfc, !PT ;  /* 0x0000008011111812 */ /* 0x000fce00078efcff */
[----:B------:R-:W2:Y:S01]  /*cdf0*/  @P1 LDC R5, c[0x0][0x438] ;  /* 0x00010e00ff051b82 */ /* 0x000ea20000000800 */
[----:B-1----:R-:W-:-:S04]  /*ce00*/  SHF.L.U32 R8, R2, 0x4, RZ ;  /* 0x0000000402087819 */ /* 0x002fc800000006ff */
[----:B------:R-:W-:-:S05]  /*ce10*/  LOP3.LUT R8, R33, 0x70, R8, 0xf8, !PT ;  /* 0x0000007021087812 */ /* 0x000fca00078ef808 */
[----:B------:R-:W-:-:S04]  /*ce20*/  IMAD R7, R0, 0x60, R8 ;  /* 0x0000006000077824 */ /* 0x000fc800078e0208 */
[C---:B------:R-:W-:Y:S01]  /*ce30*/  IMAD.IADD R34, R7.reuse, 0x1, R30 ;  /* 0x0000000107227824 */ /* 0x040fe200078e021e */
[----:B------:R-:W-:-:S03]  /*ce40*/  ISETP.GE.AND P0, PT, R7, UR36, PT ;  /* 0x0000002407007c0c */ /* 0x000fc6000bf06270 */
[----:B0-----:R-:W-:Y:S01]  /*ce50*/  @P1 IMAD.HI.U32 R2, R34, R3, RZ ;  /* 0x0000000322021227 */ /* 0x001fe200078e00ff */
[----:B------:R-:W-:-:S03]  /*ce60*/  ISETP.GT.U32.OR P0, PT, R8, 0x5f, P0 ;  /* 0x0000005f0800780c */ /* 0x000fc60000704470 */
[----:B------:R-:W-:Y:S01]  /*ce70*/  IMAD.MOV.U32 R9, RZ, RZ, R34 ;  /* 0x000000ffff097224 */ /* 0x000fe200078e0022 */
[----:B--2---:R-:W-:-:S09]  /*ce80*/  @P1 SHF.R.U32.HI R9, RZ, R5, R2 ;  /* 0x00000005ff091219 */ /* 0x004fd20000011602 */
        /* <DEDUP_REMOVED lines=25> */
.L_x_4498:
[----:B------:R-:W-:Y:S01]  /*d020*/  IMAD R22, R18, 0x8, R16 ;  /* 0x0000000812167824 */ /* 0x000fe200078e0210 */
[----:B------:R-:W-:Y:S01]  /*d030*/  SHF.L.U32 R3, R25, 0x1f, RZ ;  /* 0x0000001f19037819 */ /* 0x000fe200000006ff */
[----:B------:R-:W-:Y:S03]  /*d040*/  BSSY B0, `(.L_x_4499) ;  /* 0x0000003000007945 */ /* 0x000fe60003800000 */
[----:B------:R-:W0:Y:S02]  /*d050*/  SYNCS.PHASECHK.TRANS64.TRYWAIT P0, [R22+URZ+0x22840], R3 ;  /* 0x02284003160075a7 */ /* 0x000e24000800017f */
[----:B0-----:R-:W-:Y:S05]  /*d060*/  @!P0 BRA `(.L_x_4500) ;  /* 0x0000002c00e88947 */ /* 0x001fea0003800000 */
.L_x_4552:
[----:B------:R-:W-:Y:S05]  /*d070*/  BSYNC B0 ;  /* 0x0000000000007941 */ /* 0x000fea0003800000 */
.L_x_4499:
        /* <DEDUP_REMOVED lines=16> */
[----:B------:R-:W-:Y:S01]  /*d180*/  IMAD.WIDE.U32 R2, R19, UR4, R2 ;  /* 0x0000000413027c25 */ /* 0x000fe2000f8e0002 */
[----:B-1----:R-:W-:-:S03]  /*d190*/  SHF.L.U32 R8, R6, 0x3, RZ ;  /* 0x0000000306087819 */ /* 0x002fc600000006ff */
[----:B------:R-:W-:Y:S01]  /*d1a0*/  IMAD R5, R19, UR5, R4 ;  /* 0x0000000513057c24 */ /* 0x000fe2000f8e0204 */
[----:B------:R-:W-:Y:S02]  /*d1b0*/  ULDC.64 UR4, c[0x0][0x2e8] ;  /* 0x0000ba0000047ab9 */ /* 0x000fe40000000a00 */
[----:B------:R-:W-:Y:S01]  /*d1c0*/  LEA R4, P0, R2, UR4, 0x1 ;  /* 0x0000000402047c11 */ /* 0x000fe2000f8008ff */
[----:B------:R-:W-:Y:S01]  /*d1d0*/  IMAD.IADD R5, R3, 0x1, R5 ;  /* 0x0000000103057824 */ /* 0x000fe200078e0205 */
[----:B------:R-:W-:Y:S01]  /*d1e0*/  UMOV UR4, 0xffffffff ;  /* 0xffffffff00047882 */ /* 0x000fe20000000000 */
[----:B------:R-:W-:Y:S01]  /*d1f0*/  IMAD.MOV.U32 R3, RZ, RZ, -0x60 ;  /* 0xffffffa0ff037424 */ /* 0x000fe200078e00ff */
[----:B------:R-:W-:Y:S02]  /*d200*/  LOP3.LUT R8, R8, 0x38, RZ, 0xc0, !PT ;  /* 0x0000003808087812 */ /* 0x000fe400078ec0ff */
[----:B------:R-:W-:Y:S01]  /*d210*/  LEA.HI.X R5, R2, UR5, R5, 0x1, P0 ;  /* 0x0000000502057c11 */ /* 0x000fe200080f0c05 */
[----:B------:R-:W-:-:S04]  /*d220*/  IMAD R0, R0, R3, UR36 ;  /* 0x0000002400007e24 */ /* 0x000fc8000f8e0203 */
        /* <DEDUP_REMOVED lines=14> */
[----:B------:R-:W-:Y:S02]  /*d310*/  @P0 LEA R9, R0, R16, 0x1 ;  /* 0x0000001000090211 */ /* 0x000fe400078e08ff */
        /* <DEDUP_REMOVED lines=23> */
[----:B------:R0:W3:Y:S02]  /*d490*/  SHFL.IDX PT, R14, R4, 0x5, 0x181f ;  /* 0x00b81f00040e7f89 */ /* 0x0000e400000e0000 */
[----:B-1----:R-:W-:-:S05]  /*d4a0*/  @P0 IADD3.X R3, RZ, R6, RZ, P1, !PT ;  /* 0x00000006ff030210 */ /* 0x002fca0000ffe4ff */
[----:B------:R0:W-:Y:S04]  /*d4b0*/  @P0 LDGSTS.E.BYPASS.LTC128B.128 [R7+0x1e400], desc[UR48][R2.64], !P2 ;  /* 0x1e40000002070fae */ /* 0x0001e8000d101d70 */
.L_x_4566:
        /* <DEDUP_REMOVED lines=10> */
.L_x_4502:
        /* <DEDUP_REMOVED lines=11> */
.L_x_4503:
[----:B------:R-:W-:Y:S01]  /*d610*/  IADD3 R0, R16, 0x18400, RZ ;  /* 0x0001840010007810 */ /* 0x000fe20007ffe0ff */
        /* <DEDUP_REMOVED lines=22> */
.L_x_4505:
[----:B------:R-:W-:Y:S05]  /*d780*/  BSYNC B6 ;  /* 0x0000000000067941 */ /* 0x000fea0003800000 */
.L_x_4504:
[----:B0-----:R-:W0:Y:S01]  /*d790*/  S2R R2, SR_TID.X ;  /* 0x0000000000027919 */ /* 0x001e220000002100 */
[----:B------:R-:W-:Y:S01]  /*d7a0*/  UISETP.NE.AND UP0, UPT, UR47, URZ, UPT ;  /* 0x0000003f2f00728c */ /* 0x000fe2000bf05270 */
[----:B------:R-:W-:Y:S01]  /*d7b0*/  IMAD.U32 R0, RZ, RZ, UR42 ;  /* 0x0000002aff007e24 */ /* 0x000fe2000f8e00ff */
[----:B------:R-:W-:Y:S01]  /*d7c0*/  R2UR UR6, R26 ;  /* 0x000000001a0672ca */ /* 0x000fe200000e0000 */
[----:B------:R-:W-:Y:S01]  /*d7d0*/  ULDC.64 UR8, c[0x0][0x2d8] ;  /* 0x0000b60000087ab9 */ /* 0x000fe20000000a00 */
[----:B------:R-:W-:Y:S01]  /*d7e0*/  R2UR UR7, R19 ;  /* 0x00000000130772ca */ /* 0x000fe200000e0000 */
[----:B------:R-:W2:Y:S01]  /*d7f0*/  S2R R20, SR_TID.X ;  /* 0x0000000000147919 */ /* 0x000ea20000002100 */
[----:B------:R-:W-:Y:S02]  /*d800*/  PLOP3.LUT P0, PT, PT, PT, UP0, 0x80, 0x0 ;  /* 0x000000000000781c */ /* 0x000fe40003f0f008 */
[----:B------:R-:W-:-:S03]  /*d810*/  LOP3.LUT P5, RZ, R17, 0x100, RZ, 0xc0, !PT ;  /* 0x0000010011ff7812 */ /* 0x000fc600078ac0ff */
[----:B------:R-:W-:-:S04]  /*d820*/  @UP0 ULDC UR4, c[0x0][0x44c] ;  /* 0x0001130000040ab9 */ /* 0x000fc80000000800 */
[----:B------:R-:W-:-:S04]  /*d830*/  UIMAD UR6, UR6, UR8, URZ ;  /* 0x00000008060672a4 */ /* 0x000fc8000f8e023f */
[----:B------:R-:W-:Y:S02]  /*d840*/  UIMAD UR7, UR7, UR9, UR6 ;  /* 0x00000009070772a4 */ /* 0x000fe4000f8e0206 */
[----:B------:R-:W-:Y:S01]  /*d850*/  USHF.R.S32.HI UR6, URZ, 0x1f, UR41 ;  /* 0x0000001f3f067899 */ /* 0x000fe20008011429 */
[----:B0-----:R-:W-:-:S04]  /*d860*/  SHF.L.U32 R2, R2, 0x4, RZ ;  /* 0x0000000402027819 */ /* 0x001fc800000006ff */
[----:B------:R-:W-:Y:S01]  /*d870*/  LOP3.LUT R2, R33, 0x70, R2, 0xf8, !PT ;  /* 0x0000007021027812 */ /* 0x000fe200078ef802 */
[----:B--2---:R-:W-:-:S04]  /*d880*/  IMAD.SHL.U32 R8, R20, 0x8, RZ ;  /* 0x0000000814087824 */ /* 0x004fc800078e00ff */
[----:B------:R-:W-:Y:S01]  /*d890*/  IMAD R0, R0, 0x80, R2 ;  /* 0x0000008000007824 */ /* 0x000fe200078e0202 */
        /* <DEDUP_REMOVED lines=19> */
[----:B------:R-:W-:Y:S01]  /*d9d0*/  MOV R9, UR8 ;  /* 0x0000000800097c02 */ /* 0x000fe20008000f00 */
        /* <DEDUP_REMOVED lines=16> */
[----:B------:R-:W-:-:S03]  /*dae0*/  IMAD.U32 R4, RZ, RZ, UR42 ;  /* 0x0000002aff047e24 */ /* 0x000fc6000f8e00ff */
[----:B------:R-:W2:Y:S02]  /*daf0*/  SHFL.IDX PT, R2, R5, RZ, 0x181f ;  /* 0x00181fff05027589 */ /* 0x000ea400000e0000 */
[----:B------:R-:W-:Y:S02]  /*db00*/  LEA R4, R4, R33, 0x7 ;  /* 0x0000002104047211 */ /* 0x000fe400078e38ff */
[----:B------:R-:W-:Y:S02]  /*db10*/  SHFL.IDX PT, R6, R5, 0x1, 0x181f ;  /* 0x00381f0005067f89 */ /* 0x000fe400000e0000 */
[C---:B------:R-:W-:Y:S01]  /*db20*/  ISETP.GE.AND P0, PT, R4.reuse, UR37, PT ;  /* 0x0000002504007c0c */ /* 0x040fe2000bf06270 */
[----:B------:R-:W-:-:S12]  /*db30*/  VIADD R7, R4, 0x10 ;  /* 0x0000001004077836 */ /* 0x000fd80000000000 */
[----:B0-----:R-:W-:-:S05]  /*db40*/  @!P0 LEA R14, P1, R8, R14, 0x1 ;  /* 0x0000000e080e8211 */ /* 0x001fca00078208ff */
[----:B--2---:R-:W-:Y:S02]  /*db50*/  @!P0 IMAD.X R3, RZ, RZ, R2, P1 ;  /* 0x000000ffff038224 */ /* 0x004fe400008e0602 */
[----:B------:R-:W-:Y:S02]  /*db60*/  @!P0 IMAD.MOV.U32 R2, RZ, RZ, R14 ;  /* 0x000000ffff028224 */ /* 0x000fe400078e000e */
[----:B------:R-:W0:Y:S04]  /*db70*/  SHFL.IDX PT, R14, R0, 0x1, 0x181f ;  /* 0x00381f00000e7f89 */ /* 0x000e2800000e0000 */
[----:B------:R0:W-:Y:S01]  /*db80*/  @!P0 LDGSTS.E.BYPASS.LTC128B.128 [R32+0x18400], desc[UR48][R2.64], !P5 ;  /* 0x1840000002208fae */ /* 0x0001e2000e901d70 */
[----:B------:R-:W-:Y:S02]  /*db90*/  ISETP.GE.AND P0, PT, R7, UR37, PT ;  /* 0x0000002507007c0c */ /* 0x000fe4000bf06270 */
[----:B------:R-:W-:-:S11]  /*dba0*/  IADD3 R7, R4, 0x20, RZ ;  /* 0x0000002004077810 */ /* 0x000fd60007ffe0ff */
        /* <DEDUP_REMOVED lines=39> */
.L_x_4583:
[----:B------:R-:W-:-:S04]  /*de20*/  IADD3 R4, R4, 0x70, RZ ;  /* 0x0000007004047810 */ /* 0x000fc80007ffe0ff */
        /* <DEDUP_REMOVED lines=9> */
.L_x_4507:
        /* <DEDUP_REMOVED lines=18> */
.L_x_4584:
[----:B------:R-:W-:Y:S05]  /*dfe0*/  BSYNC B0 ;  /* 0x0000000000007941 */ /* 0x000fea0003800000 */
.L_x_4508:
[----:B------:R-:W-:-:S05]  /*dff0*/  IMAD.U32 R0, RZ, RZ, UR44 ;  /* 0x0000002cff007e24 */ /* 0x000fca000f8e00ff */
[----:B------:R-:W-:-:S13]  /*e000*/  ISETP.NE.AND P0, PT, R0, 0x3, PT ;  /* 0x000000030000780c */ /* 0x000fda0003f05270 */
[----:B------:R-:W-:Y:S05]  /*e010*/  @!P0 BRA `(.L_x_4510) ;  /* 0x0000000000048947 */ /* 0x000fea0003800000 */
[----:B------:R-:W-:Y:S01]  /*e020*/  BPT.TRAP 0x1 ;  /* 0x000000040000795c */ /* 0x000fe20000300000 */
.L_x_4510:
[----:B0-----:R-:W-:Y:S01]  /*e030*/  SHF.L.U32 R3, R25, 0x1f, RZ ;  /* 0x0000001f19037819 */ /* 0x001fe200000006ff */
[----:B------:R-:W-:Y:S03]  /*e040*/  BSSY B0, `(.L_x_4511) ;  /* 0x0000003000007945 */ /* 0x000fe60003800000 */
[----:B------:R-:W0:Y:S02]  /*e050*/  SYNCS.PHASECHK.TRANS64.TRYWAIT P0, [R22+URZ+0x22860], R3 ;  /* 0x02286003160075a7 */ /* 0x000e24000800017f */
[----:B0-----:R-:W-:Y:S05]  /*e060*/  @!P0 BRA `(.L_x_4512) ;  /* 0x0000002c00f48947 */ /* 0x001fea0003800000 */
.L_x_4585:
[----:B------:R-:W-:Y:S05]  /*e070*/  BSYNC B0 ;  /* 0x0000000000007941 */ /* 0x000fea0003800000 */
.L_x_4511:
[----:B------:R-:W-:Y:S01]  /*e080*/  ULDC.64 UR4, c[0x0][0x328] ;  /* 0x0000ca0000047ab9 */ /* 0x000fe20000000a00 */
[----:B------:R-:W-:Y:S01]  /*e090*/  IMAD R4, R18, 0x6000, R28 ;  /* 0x0000600012047824 */ /* 0x000fe200078e021c */
[----:B------:R-:W-:Y:S01]  /*e0a0*/  LOP3.LUT P4, RZ, R35, 0x8, RZ, 0xc0, !PT ;  /* 0x0000000823ff7812 */ /* 0x000fe2000788c0ff */
[----:B0-----:R-:W-:-:S04]  /*e0b0*/  IMAD R3, R36, UR4, RZ ;  /* 0x0000000424037c24 */ /* 0x001fc8000f8e02ff */
[C---:B------:R-:W-:Y:S02]  /*e0c0*/  IMAD R5, R34.reuse, UR5, R3 ;  /* 0x0000000522057c24 */ /* 0x040fe4000f8e0203 */
        /* <DEDUP_REMOVED lines=23> */
[----:B------:R-:W-:-:S04]  /*e240*/  LOP3.LUT R2, R2, 0x38, RZ, 0xc0, !PT ;  /* 0x0000003802027812 */ /* 0x000fc800078ec0ff */
[----:B------:R-:W-:-:S04]  /*e250*/  SHF.L.U32 R0, R2, 0x1, RZ ;  /* 0x0000000102007819 */ /* 0x000fc800000006ff */
        /* <DEDUP_REMOVED lines=41> */
[----:B------:R-:W2:Y:S01]  /*e4f0*/  SHFL.IDX PT, R14, R5, 0x4, 0x181f ;  /* 0x00981f00050e7f89 */ /* 0x000ea200000e0000 */
[----:B0-----:R-:W-:Y:S02]  /*e500*/  IADD3.X R3, RZ, R3, RZ, P3, !PT ;  /* 0x00000003ff037210 */ /* 0x001fe40001ffe4ff */
        /* <DEDUP_REMOVED lines=21> */
.L_x_4599:
        /* <DEDUP_REMOVED lines=15> */
.L_x_4514:
        /* <DEDUP_REMOVED lines=11> */
.L_x_4515:
[----:B------:R-:W-:Y:S01]  /*e800*/  UISETP.GE.AND UP0, UPT, UR43, 0x2, UPT ;  /* 0x000000022b00788c */ /* 0x000fe2000bf06270 */
[----:B------:R0:W-:Y:S05]  /*e810*/  SYNCS.ARRIVE.TRANS64.A1T0 RZ, [R22+URZ+0x22850], RZ ;  /* 0x022850ff16ff79a7 */ /* 0x0001ea000810003f */
[----:B------:R-:W-:-:S13]  /*e820*/  PLOP3.LUT P0, PT, PT, PT, UP0, 0x40, 0x0 ;  /* 0x000000000000781c */ /* 0x000fda0003f0e808 */
[----:B0-----:R-:W-:Y:S05]  /*e830*/  @P0 BRA `(.L_x_4516) ;  /* 0x0000000c00740947 */ /* 0x001fea0003800000 */
[----:B------:R-:W-:Y:S01]  /*e840*/  UIADD3 UR4, UR43, -0x2, URZ ;  /* 0xfffffffe2b047890 */ /* 0x000fe2000fffe03f */
[----:B------:R-:W-:Y:S05]  /*e850*/  BSSY B0, `(.L_x_4516) ;  /* 0x00000db000007945 */ /* 0x000fea0003800000 */
[----:B------:R-:W-:-:S07]  /*e860*/  IMAD.U32 R20, RZ, RZ, UR4 ;  /* 0x00000004ff147e24 */ /* 0x000fce000f8e00ff */
.L_x_4529:
[----:B0-----:R-:W0:Y:S01]  /*e870*/  S2R R2, SR_TID.X ;  /* 0x0000000000027919 */ /* 0x001e220000002100 */
[----:B------:R-:W2:Y:S01]  /*e880*/  LDC R3, c[0x0][0x430] ;  /* 0x00010c00ff037b82 */ /* 0x000ea20000000800 */
[----:B------:R-:W-:Y:S01]  /*e890*/  IMAD R8, R20, 0x60, R30 ;  /* 0x0000006014087824 */ /* 0x000fe200078e021e */
[----:B------:R-:W-:Y:S02]  /*e8a0*/  IADD3 R18, R18, 0x1, RZ ;  /* 0x0000000112127810 */ /* 0x000fe40007ffe0ff */
[----:B--2---:R-:W-:Y:S02]  /*e8b0*/  ISETP.NE.AND P0, PT, R3, 0x1, PT ;  /* 0x000000010300780c */ /* 0x004fe40003f05270 */
[----:B0-----:R-:W-:-:S04]  /*e8c0*/  SHF.L.U32 R2, R2, 0x4, RZ ;  /* 0x0000000402027819 */ /* 0x001fc800000006ff */
[----:B------:R-:W-:-:S07]  /*e8d0*/  LOP3.LUT R2, R33, 0x70, R2, 0xf8, !PT ;  /* 0x0000007021027812 */ /* 0x000fce00078ef802 */
[----:B------:R-:W0:Y:S01]  /*e8e0*/  @P0 LDC R3, c[0x0][0x434] ;  /* 0x00010d00ff030b82 */ /* 0x000e220000000800 */
[C---:B------:R-:W-:Y:S01]  /*e8f0*/  ISETP.GT.U32.AND P1, PT, R2.reuse, 0x5f, PT ;  /* 0x0000005f0200780c */ /* 0x040fe20003f24070 */
[----:B------:R-:W-:-:S04]  /*e900*/  IMAD.IADD R8, R2, 0x1, R8 ;  /* 0x0000000102087824 */ /* 0x000fc800078e0208 */
[----:B------:R-:W-:Y:S02]  /*e910*/  IMAD.MOV.U32 R9, RZ, RZ, R8 ;  /* 0x000000ffff097224 */ /* 0x000fe400078e0008 */
[----:B------:R-:W2:Y:S08]  /*e920*/  @P0 LDC R7, c[0x0][0x438] ;  /* 0x00010e00ff070b82 */ /* 0x000eb00000000800 */
        /* <DEDUP_REMOVED lines=24> */
[----:B------:R-:W-:Y:S01]  /*eab0*/  IMAD R5, R5, UR4, R8 ;  /* 0x0000000405057c24 */ /* 0x000fe2000f8e0208 */
[----:B------:R-:W-:-:S02]  /*eac0*/  IADD3 R20, R20, -0x1, RZ ;  /* 0xffffffff14147810 */ /* 0x000fc40007ffe0ff */
[----:B------:R-:W-:Y:S01]  /*ead0*/  ISETP.GT.AND P2, PT, R2, RZ, PT ;  /* 0x000000ff0200720c */ /* 0x000fe20003f44270 */
[----:B0-----:R-:W-:-:S12]  /*eae0*/  @!P1 BRA `(.L_x_4517) ;  /* 0x0000000000049947 */ /* 0x001fd80003800000 */
[----:B------:R-:W-:Y:S01]  /*eaf0*/  BPT.TRAP 0x1 ;  /* 0x000000040000795c */ /* 0x000fe20000300000 */
.L_x_4517:
[----:B------:R-:W-:Y:S01]  /*eb00*/  IMAD R10, R18, 0x8, R16 ;  /* 0x00000008120a7824 */ /* 0x000fe200078e0210 */
[----:B------:R-:W-:Y:S01]  /*eb10*/  SHF.L.U32 R24, R25, 0x1f, RZ ;  /* 0x0000001f19187819 */ /* 0x000fe200000006ff */
[----:B------:R-:W-:Y:S01]  /*eb20*/  BSSY B1, `(.L_x_4518) ;  /* 0x0000004000017945 */ /* 0x000fe20003800000 */
[----:B-1----:R-:W-:Y:S02]  /*eb30*/  SHF.R.S32.HI R22, RZ, 0x1f, R5 ;  /* 0x0000001fff167819 */ /* 0x002fe40000011405 */
[----:B------:R-:W0:Y:S02]  /*eb40*/  SYNCS.PHASECHK.TRANS64.TRYWAIT P0, [R10+URZ+0x22840], R24 ;  /* 0x022840180a0075a7 */ /* 0x000e24000800017f */
[----:B0-----:R-:W-:Y:S05]  /*eb50*/  @!P0 BRA `(.L_x_4519) ;  /* 0x0000002c00908947 */ /* 0x001fea0003800000 */
.L_x_4600:
[----:B------:R-:W-:Y:S05]  /*eb60*/  BSYNC B1 ;  /* 0x0000000000017941 */ /* 0x000fea0003800000 */
.L_x_4518:
        /* <DEDUP_REMOVED lines=29> */
[----:B------:R-:W1:Y:S01]  /*ed40*/  SHFL.IDX PT, R14, R9, 0x2, 0x181f ;  /* 0x00581f00090e7f89 */ /* 0x000e6200000e0000 */
[----:B--2---:R-:W-:Y:S02]  /*ed50*/  IADD3.X R3, RZ, R3, RZ, P0, !PT ;  /* 0x00000003ff037210 */ /* 0x004fe400007fe4ff */
[----:B---3--:R-:W-:-:S03]  /*ed60*/  IADD3 R6, P0, R6, R0, RZ ;  /* 0x0000000006067210 */ /* 0x008fc60007f1e0ff */
[----:B------:R2:W-:Y:S02]  /*ed70*/  LDGSTS.E.BYPASS.LTC128B.128 [R8+0x1c400], desc[UR48][R2.64], !P1 ;  /* 0x1c40000002087fae */ /* 0x0005e4000c901d70 */
        /* <DEDUP_REMOVED lines=15> */
[----:B------:R3:W1:Y:S01]  /*ee70*/  SHFL.IDX PT, R14, R9, 0x5, 0x181f ;  /* 0x00b81f00090e7f89 */ /* 0x00066200000e0000 */
[----:B--2---:R-:W-:-:S05]  /*ee80*/  IADD3.X R3, RZ, R3, RZ, P0, !PT ;  /* 0x00000003ff037210 */ /* 0x004fca00007fe4ff */
[----:B----4-:R3:W-:Y:S04]  /*ee90*/  LDGSTS.E.BYPASS.LTC128B.128 [R8+0x1e400], desc[UR48][R2.64], !P1 ;  /* 0x1e40000002087fae */ /* 0x0107e8000c901d70 */
.L_x_4614:
        /* <DEDUP_REMOVED lines=8> */
.L_x_4521:
        /* <DEDUP_REMOVED lines=11> */
.L_x_4522:
[----:B------:R1:W-:Y:S01]  /*efd0*/  SYNCS.ARRIVE.TRANS64.A1T0 RZ, [R10+URZ+0x22830], RZ ;  /* 0x022830ff0aff79a7 */ /* 0x0003e2000810003f */
[----:B------:R-:W-:Y:S05]  /*efe0*/  @!P3 BRA `(.L_x_4523) ;  /* 0x000000000004b947 */ /* 0x000fea0003800000 */
[----:B------:R-:W-:Y:S01]  /*eff0*/  BPT.TRAP 0x1 ;  /* 0x000000040000795c */ /* 0x000fe20000300000 */
.L_x_4523:
[----:B------:R-:W2:Y:S01]  /*f000*/  SYNCS.PHASECHK.TRANS64.TRYWAIT P0, [R10+URZ+0x22860], R24 ;  /* 0x022860180a0075a7 */ /* 0x000ea2000800017f */
[----:B------:R-:W-:Y:S04]  /*f010*/  BSSY B1, `(.L_x_4524) ;  /* 0x0000002000017945 */ /* 0x000fe80003800000 */
[----:B--2---:R-:W-:Y:S05]  /*f020*/  @!P0 BRA `(.L_x_4525) ;  /* 0x0000003000008947 */ /* 0x004fea0003800000 */
.L_x_4615:
[----:B------:R-:W-:Y:S05]  /*f030*/  BSYNC B1 ;  /* 0x0000000000017941 */ /* 0x000fea0003800000 */
.L_x_4524:
        /* <DEDUP_REMOVED lines=19> */
[----:B------:R-:W-:-:S04]  /*f170*/  ULDC.64 UR4, c[0x0][0x318] ;  /* 0x0000c60000047ab9 */ /* 0x000fc80000000a00 */
[----:B------:R-:W-:Y:S02]  /*f180*/  IADD3 R23, R23, R3, RZ ;  /* 0x0000000317177210 */ /* 0x000fe40007ffe0ff */
[----:B------:R-:W-:Y:S01]  /*f190*/  LEA R21, P0, R2, UR4, 0x1 ;  /* 0x0000000402157c11 */ /* 0x000fe2000f8008ff */
[----:B------:R-:W-:-:S03]  /*f1a0*/  UMOV UR4, 0xffffffff ;  /* 0xffffffff00047882 */ /* 0x000fc60000000000 */
[----:B------:R-:W-:Y:S01]  /*f1b0*/  LEA.HI.X R23, R2, UR5, R23, 0x1, P0 ;  /* 0x0000000502177c11 */ /* 0x000fe200080f0c17 */
[----:B------:R-:W-:Y:S08]  /*f1c0*/  BRA.DIV UR4, `(.L_x_4526) ;  /* 0x0000002e04ac7947 */ /* 0x000ff0000b800000 */
[----:B------:R-:W3:Y:S01]  /*f1d0*/  SHFL.IDX PT, R14, R21, RZ, 0x181f ;  /* 0x00181fff150e7589 */ /* 0x000ee200000e0000 */
[----:B------:R-:W-:-:S03]  /*f1e0*/  LEA R22, R22, R16, 0x1 ;  /* 0x0000001016167211 */ /* 0x000fc600078e08ff */
        /* <DEDUP_REMOVED lines=41> */
.L_x_4629:
        /* <DEDUP_REMOVED lines=11> */
.L_x_4527:
        /* <DEDUP_REMOVED lines=11> */
.L_x_4528:
[----:B------:R0:W-:Y:S01]  /*f5e0*/  SYNCS.ARRIVE.TRANS64.A1T0 RZ, [R10+URZ+0x22850], RZ ;  /* 0x022850ff0aff79a7 */ /* 0x0001e2000810003f */
[----:B------:R-:W-:Y:S05]  /*f5f0*/  @P2 BRA `(.L_x_4529) ;  /* 0xfffffff0009c2947 */ /* 0x000fea000383ffff */
[----:B------:R-:W-:Y:S05]  /*f600*/  BSYNC B0 ;  /* 0x0000000000007941 */ /* 0x000fea0003800000 */
.L_x_4516:
[----:B------:R-:W2:Y:S01]  /*f610*/  S2R R0, SR_TID.X ;  /* 0x0000000000007919 */ /* 0x000ea20000002100 */
[----:B------:R-:W-:Y:S01]  /*f620*/  VIADD R18, R18, 0x1 ;  /* 0x0000000112127836 */ /* 0x000fe20000000000 */
[----:B------:R-:W-:Y:S04]  /*f630*/  BSSY B0, `(.L_x_4530) ;  /* 0x0000013000007945 */ /* 0x000fe80003800000 */
[----:B------:R-:W-:-:S04]  /*f640*/  ISETP.NE.AND P0, PT, R18, 0x2, PT ;  /* 0x000000021200780c */ /* 0x000fc80003f05270 */
[----:B------:R-:W-:Y:S02]  /*f650*/  SEL R18, R18, RZ, P0 ;  /* 0x000000ff12127207 */ /* 0x000fe40000000000 */
[----:B--2---:R-:W-:Y:S02]  /*f660*/  LOP3.LUT R2, R0, 0x7f, RZ, 0xc0, !PT ;  /* 0x0000007f00027812 */ /* 0x004fe400078ec0ff */
[----:B------:R-:W-:Y:S02]  /*f670*/  SEL R0, RZ, 0x1, P0 ;  /* 0x00000001ff007807 */ /* 0x000fe40000000000 */
        /* <DEDUP_REMOVED lines=14> */
.L_x_4531:
[----:B------:R-:W-:Y:S05]  /*f760*/  BSYNC B0 ;  /* 0x0000000000007941 */ /* 0x000fea0003800000 */
.L_x_4530:
[----:B------:R-:W-:-:S07]  /*f770*/  LOP3.LUT R25, R25, R0, RZ, 0x3c, !PT ;  /* 0x0000000019197212 */ /* 0x000fce00078e3cff */
.L_x_4491:
[----:B------:R-:W-:Y:S05]  /*f780*/  BSYNC B7 ;  /* 0x0000000000077941 */ /* 0x000fea0003800000 */
.L_x_4489:
[----:B------:R-:W-:-:S13]  /*f790*/  LOP3.LUT P1, RZ, R17, 0x200, RZ, 0xc0, !PT ;  /* 0x0000020011ff7812 */ /* 0x000fda000782c0ff */
[----:B------:R-:W-:Y:S05]  /*f7a0*/  @!P1 BRA `(.L_x_4532) ;  /* 0x0000000000249947 */ /* 0x000fea0003800000 */
[----:B------:R-:W-:Y:S05]  /*f7b0*/  WARPSYNC.ALL ;  /* 0x0000000000007948 */ /* 0x000fea0003800000 */
[----:B------:R-:W2:Y:S08]  /*f7c0*/  S2UR UR5, SR_CgaCtaId ;  /* 0x00000000000579c3 */ /* 0x000eb00000008800 */
[----:B------:R-:W-:Y:S06]  /*f7d0*/  BAR.SYNC.DEFER_BLOCKING 0x5, 0x180 ;  /* 0x0146000000007b1d */ /* 0x000fec0000010000 */
[----:B------:R-:W-:-:S02]  /*f7e0*/  UMOV UR4, 0x400 ;  /* 0x0000040000047882 */ /* 0x000fc40000000000 */
[----:B--2---:R-:W-:-:S06]  /*f7f0*/  ULEA UR4, UR5, UR4, 0x18 ;  /* 0x0000000405047291 */ /* 0x004fcc000f8ec03f */
[----:B------:R-:W-:-:S05]  /*f800*/  MOV R16, UR4 ;  /* 0x0000000400107c02 */ /* 0x000fca0008000f00 */
[----:B------:R2:W3:Y:S01]  /*f810*/  LDS R31, [R16+0x228d0] ;  /* 0x0228d000101f7984 */ /* 0x0004e20000000800 */
[----:B------:R-:W-:Y:S06]  /*f820*/  BAR.ARV 0x4, 0x180 ;  /* 0x0106000000007b1d */ /* 0x000fec0000002000 */
[----:B------:R-:W-:Y:S05]  /*f830*/  BRA `(.L_x_4533) ;  /* 0x00000000002c7947 */ /* 0x000fea0003800000 */
.L_x_4532:
[----:B------:R-:W-:-:S03]  /*f840*/  UMOV UR4, 0xffffffff ;  /* 0xffffffff00047882 */ /* 0x000fc60000000000 */
[----:B------:R-:W-:Y:S05]  /*f850*/  BRA.DIV UR4, `(.L_x_4534) ;  /* 0x0000002e04d07947 */ /* 0x000fea000b800000 */
[----:B------:R2:W3:Y:S02]  /*f860*/  SHFL.IDX PT, R14, R31, RZ, 0x1f ;  /* 0x00001fff1f0e7589 */ /* 0x0004e400000e0000 */
.L_x_4632:
        /* <DEDUP_REMOVED lines=8> */
.L_x_4533:
[----:B------:R-:W-:Y:S02]  /*f8f0*/  ULDC UR4, c[0x0][0xc38] ;  /* 0x00030e0000047ab9 */ /* 0x000fe40000000800 */
[----:B---3--:R-:W-:-:S13]  /*f900*/  ISETP.GE.AND P0, PT, R31, UR4, PT ;  /* 0x000000041f007c0c */ /* 0x008fda000bf06270 */
[----:B------:R-:W-:Y:S05]  /*f910*/  @!P0 BRA `(.L_x_4535) ;  /* 0xffffffc800948947 */ /* 0x000fea000383ffff */
.L_x_4486:
        /* <DEDUP_REMOVED lines=12> */
.L_x_4633:
[----:B------:R-:W-:Y:S05]  /*f9e0*/  BSYNC B0 ;  /* 0x0000000000007941 */ /* 0x000fea0003800000 */
.L_x_4536:
[----:B------:R-:W-:-:S03]  /*f9f0*/  UMOV UR4, 0xffffffff ;  /* 0xffffffff00047882 */ /* 0x000fc60000000000 */
[----:B------:R-:W-:Y:S05]  /*fa00*/  BRA.DIV UR4, `(.L_x_4538) ;  /* 0x0000002e04a07947 */ /* 0x000fea000b800000 */
[----:B---3--:R-:W3:Y:S02]  /*fa10*/  S2R R0, SR_TID.X ;  /* 0x0000000000007919 */ /* 0x008ee40000002100 */
[----:B---3--:R-:W-:-:S04]  /*fa20*/  SHF.R.U32.HI R0, RZ, 0x5, R0 ;  /* 0x00000005ff007819 */ /* 0x008fc80000011600 */
[----:B------:R-:W-:-:S05]  /*fa30*/  LOP3.LUT R0, R0, 0x3, RZ, 0xc0, !PT ;  /* 0x0000000300007812 */ /* 0x000fca00078ec0ff */
[----:B------:R3:W4:Y:S02]  /*fa40*/  SHFL.IDX PT, R14, R0, RZ, 0x1f ;  /* 0x00001fff000e7589 */ /* 0x00072400000e0000 */
.L_x_4636:
[----:B----4-:R-:W-:Y:S01]  /*fa50*/  ISETP.NE.AND P0, PT, R14, RZ, PT ;  /* 0x000000ff0e00720c */ /* 0x010fe20003f05270 */
[----:B------:R-:W-:-:S12]  /*fa60*/  BSSY B0, `(.L_x_4539) ;  /* 0x0000024000007945 */ /* 0x000fd80003800000 */
[----:B------:R-:W-:Y:S05]  /*fa70*/  @P0 BRA `(.L_x_4540) ;  /* 0x0000000000880947 */ /* 0x000fea0003800000 */
[----:B------:R-:W-:-:S03]  /*fa80*/  UMOV UR4, 0xffffffff ;  /* 0xffffffff00047882 */ /* 0x000fc60000000000 */
[----:B------:R-:W-:Y:S05]  /*fa90*/  BRA.DIV UR4, `(.L_x_4541) ;  /* 0x0000002e04b07947 */ /* 0x000fea000b800000 */
[----:B------:R-:W-:-:S13]  /*faa0*/  ELECT P6, URZ, PT ;  /* 0x00000000003f782f */ /* 0x000fda00038c0000 */
.L_x_4639:
[----:B------:R-:W-:Y:S05]  /*fab0*/  @!P6 BRA `(.L_x_4540) ;  /* 0x000000000078e947 */ /* 0x000fea0003800000 */
[----:B------:R-:W-:-:S06]  /*fac0*/  ULOP3.LUT UR4, UR45, 0x2, URZ, 0xfc, !UPT ;  /* 0x000000022d047892 */ /* 0x000fcc000f8efc3f */
[----:B---3--:R-:W-:-:S05]  /*fad0*/  IMAD.U32 R0, RZ, RZ, UR4 ;  /* 0x00000004ff007e24 */ /* 0x008fca000f8e00ff */
[----:B------:R-:W-:-:S13]  /*fae0*/  ISETP.NE.AND P0, PT, R0, 0x3, PT ;  /* 0x000000030000780c */ /* 0x000fda0003f05270 */
[----:B------:R-:W-:Y:S05]  /*faf0*/  @!P0 BRA `(.L_x_4542) ;  /* 0x0000000000048947 */ /* 0x000fea0003800000 */
[----:B------:R-:W-:Y:S01]  /*fb00*/  BPT.TRAP 0x1 ;  /* 0x000000040000795c */ /* 0x000fe20000300000 */
.L_x_4542:
[C---:B------:R-:W-:Y:S01]  /*fb10*/  LEA R3, R18.reuse, R5, 0x3 ;  /* 0x0000000512037211 */ /* 0x040fe200078e18ff */
[----:B------:R-:W-:Y:S01]  /*fb20*/  VIADD R18, R18, 0x1 ;  /* 0x0000000112127836 */ /* 0x000fe20000000000 */
[----:B------:R-:W-:-:S04]  /*fb30*/  SHF.L.U32 R2, R25, 0x1f, RZ ;  /* 0x0000001f19027819 */ /* 0x000fc800000006ff */
[----:B------:R-:W3:Y:S01]  /*fb40*/  SYNCS.PHASECHK.TRANS64.TRYWAIT P1, [R3+URZ+0x22840], R2 ;  /* 0x02284002030075a7 */ /* 0x000ee2000802017f */
[----:B------:R-:W-:-:S04]  /*fb50*/  ISETP.NE.AND P2, PT, R18, 0x2, PT ;  /* 0x000000021200780c */ /* 0x000fc80003f45270 */
[----:B------:R-:W-:Y:S01]  /*fb60*/  SEL R0, RZ, 0x1, P2 ;  /* 0x00000001ff007807 */ /* 0x000fe20001000000 */
[----:B---3--:R-:W-:Y:S08]  /*fb70*/  @!P1 BRA `(.L_x_4543) ;  /* 0x0000002c00989947 */ /* 0x008ff00003800000 */
.L_x_4640:
[----:B------:R-:W-:Y:S02]  /*fb80*/  SEL R18, R18, RZ, P2 ;  /* 0x000000ff12127207 */ /* 0x000fe40001000000 */
[----:B------:R-:W-:Y:S01]  /*fb90*/  LOP3.LUT R0, R25, R0, RZ, 0x3c, !PT ;  /* 0x0000000019007212 */ /* 0x000fe200078e3cff */
[----:B------:R-:W-:Y:S06]  /*fba0*/  @!P0 BRA `(.L_x_4544) ;  /* 0x0000000000048947 */ /* 0x000fec0003800000 */
[----:B------:R-:W-:Y:S01]  /*fbb0*/  BPT.TRAP 0x1 ;  /* 0x000000040000795c */ /* 0x000fe20000300000 */
.L_x_4544:
[----:B------:R-:W-:Y:S01]  /*fbc0*/  IMAD R5, R18, 0x8, R5 ;  /* 0x0000000812057824 */ /* 0x000fe200078e0205 */
[----:B------:R-:W-:-:S04]  /*fbd0*/  SHF.L.U32 R0, R0, 0x1f, RZ ;  /* 0x0000001f00007819 */ /* 0x000fc800000006ff */
[----:B------:R-:W4:Y:S02]  /*fbe0*/  SYNCS.PHASECHK.TRANS64.TRYWAIT P1, [R5+URZ+0x22840], R0 ;  /* 0x02284000050075a7 */ /* 0x000f24000802017f */
[----:B----4-:R-:W-:Y:S05]  /*fbf0*/  @!P1 BRA `(.L_x_4545) ;  /* 0x0000002c008c9947 */ /* 0x010fea0003800000 */
.L_x_4641:
[----:B------:R-:W-:Y:S05]  /*fc00*/  @!P0 BRA `(.L_x_4546) ;  /* 0x0000000000048947 */ /* 0x000fea0003800000 */
[----:B------:R-:W-:Y:S01]  /*fc10*/  BPT.TRAP 0x1 ;  /* 0x000000040000795c */ /* 0x000fe20000300000 */
.L_x_4546:
[----:B------:R-:W0:Y:S02]  /*fc20*/  SYNCS.PHASECHK.TRANS64.TRYWAIT P1, [R3+URZ+0x22860], R2 ;  /* 0x02286002030075a7 */ /* 0x000e24000802017f */
[----:B0-----:R-:W-:Y:S05]  /*fc30*/  @!P1 BRA `(.L_x_4547) ;  /* 0x0000002c00909947 */ /* 0x001fea0003800000 */
.L_x_4642:
[----:B------:R-:W-:Y:S05]  /*fc40*/  @!P0 BRA `(.L_x_4548) ;  /* 0x0000000000048947 */ /* 0x000fea0003800000 */
[----:B------:R-:W-:Y:S01]  /*fc50*/  BPT.TRAP 0x1 ;  /* 0x000000040000795c */ /* 0x000fe20000300000 */
.L_x_4548:
[----:B------:R0:W0:Y:S02]  /*fc60*/  SYNCS.PHASECHK.TRANS64.TRYWAIT P0, [R5+URZ+0x22860], R0 ;  /* 0x02286000050075a7 */ /* 0x000024000800017f */
[----:B0-----:R-:W-:Y:S05]  /*fc70*/  @!P0 NANOSLEEP.SYNCS 0x989680 ;  /* 0x009896800000895d */ /* 0x001fea0003900000 */
[----:B------:R-:W0:Y:S02]  /*fc80*/  @!P0 SYNCS.PHASECHK.TRANS64 P0, [R5+URZ+0x22860], R0 ;  /* 0x02286000050085a7 */ /* 0x000e24000800007f */
[----:B0-----:R-:W-:Y:S05]  /*fc90*/  @!P0 BRA `(.L_x_4548) ;  /* 0xfffffffc00f08947 */ /* 0x001fea000383ffff */
.L_x_4540:
[----:B------:R-:W-:Y:S05]  /*fca0*/  BSYNC B0 ;  /* 0x0000000000007941 */ /* 0x000fea0003800000 */
.L_x_4539:
[----:B------:R-:W-:Y:S05]  /*fcb0*/  EXIT ;  /* 0x000000000000794d */ /* 0x000fea0003800000 */
.L_x_4433:
[----:B0-----:R-:W-:-:S04]  /*fcc0*/  IMAD.U32 R3, RZ, RZ, UR47 ;  /* 0x0000002fff037e24 */ /* 0x001fc8000f8e00ff */
[----:B------:R0:W1:Y:S03]  /*fcd0*/  SYNCS.PHASECHK.TRANS64.TRYWAIT P0, [R3+URZ+0x22800], R0 ;  /* 0x02280000030075a7 */ /* 0x000066000800017f */
[----:B-1----:R-:W-:Y:S05]  /*fce0*/  @!P0 NANOSLEEP.SYNCS 0x989680 ;  /* 0x009896800000895d */ /* 0x002fea0003900000 */
[----:B------:R-:W1:Y:S02]  /*fcf0*/  @!P0 SYNCS.PHASECHK.TRANS64 P0, [R3+URZ+0x22800], R0 ;  /* 0x02280000030085a7 */ /* 0x000e64000800007f */
[----:B-1----:R-:W-:Y:S05]  /*fd00*/  @!P0 BRA `(.L_x_4433) ;  /* 0xfffffffc00ec8947 */ /* 0x002fea000383ffff */
[----:B------:R-:W-:Y:S05]  /*fd10*/  BRA `(.L_x_4549) ;  /* 0xffffff1800e07947 */ /* 0x000fea000383ffff */
.L_x_4437:
[----:B-1----:R-:W-:-:S04]  /*fd20*/  IMAD.U32 R3, RZ, RZ, UR22 ;  /* 0x00000016ff037e24 */ /* 0x002fc8000f8e00ff */
[----:B------:R1:W2:Y:S03]  /*fd30*/  SYNCS.PHASECHK.TRANS64.TRYWAIT P1, [R3+URZ+0x22830], R8 ;  /* 0x02283008030075a7 */ /* 0x0002a6000802017f */
[----:B--2---:R-:W-:Y:S05]  /*fd40*/  @!P1 NANOSLEEP.SYNCS 0x989680 ;  /* 0x009896800000995d */ /* 0x004fea0003900000 */
[----:B------:R-:W2:Y:S02]  /*fd50*/  @!P1 SYNCS.PHASECHK.TRANS64 P1, [R3+URZ+0x22830], R8 ;  /* 0x02283008030095a7 */ /* 0x000ea4000802007f */
[----:B--2---:R-:W-:Y:S05]  /*fd60*/  @!P1 BRA `(.L_x_4437) ;  /* 0xfffffffc00ec9947 */ /* 0x004fea000383ffff */
[----:B------:R-:W-:Y:S05]  /*fd70*/  BRA `(.L_x_4436) ;  /* 0xffffff1c00047947 */ /* 0x000fea000383ffff */
.L_x_4442:
[----:B-1----:R-:W-:-:S04]  /*fd80*/  MOV R9, UR22 ;  /* 0x0000001600097c02 */ /* 0x002fc80008000f00 */
[----:B------:R1:W2:Y:S03]  /*fd90*/  SYNCS.PHASECHK.TRANS64.TRYWAIT P1, [R9+URZ+0x22850], R8 ;  /* 0x02285008090075a7 */ /* 0x0002a6000802017f */
[----:B--2---:R-:W-:Y:S05]  /*fda0*/  @!P1 NANOSLEEP.SYNCS 0x989680 ;  /* 0x009896800000995d */ /* 0x004fea0003900000 */
[----:B------:R-:W2:Y:S02]  /*fdb0*/  @!P1 SYNCS.PHASECHK.TRANS64 P1, [R9+URZ+0x22850], R8 ;  /* 0x02285008090095a7 */ /* 0x000ea4000802007f */
[----:B--2---:R-:W-:Y:S05]  /*fdc0*/  @!P1 BRA `(.L_x_4442) ;  /* 0xfffffffc00ec9947 */ /* 0x004fea000383ffff */
[----:B------:R-:W-:Y:S05]  /*fdd0*/  BRA `(.L_x_4441) ;  /* 0xffffff3800947947 */ /* 0x000fea000383ffff */
.L_x_4448:
[----:B-1----:R-:W-:-:S04]  /*fde0*/  IMAD.U32 R0, RZ, RZ, UR26 ;  /* 0x0000001aff007e24 */ /* 0x002fc8000f8e00ff */
[----:B------:R1:W2:Y:S03]  /*fdf0*/  SYNCS.PHASECHK.TRANS64.TRYWAIT P1, [R0+URZ+0x22830], R7 ;  /* 0x02283007000075a7 */ /* 0x0002a6000802017f */
[----:B--2---:R-:W-:Y:S05]  /*fe00*/  @!P1 NANOSLEEP.SYNCS 0x989680 ;  /* 0x009896800000995d */ /* 0x004fea0003900000 */
[----:B------:R-:W2:Y:S02]  /*fe10*/  @!P1 SYNCS.PHASECHK.TRANS64 P1, [R0+URZ+0x22830], R7 ;  /* 0x02283007000095a7 */ /* 0x000ea4000802007f */
[----:B--2---:R-:W-:Y:S05]  /*fe20*/  @!P1 BRA `(.L_x_4448) ;  /* 0xfffffffc00ec9947 */ /* 0x004fea000383ffff */
[----:B------:R-:W-:Y:S05]  /*fe30*/  BRA `(.L_x_4447) ;  /* 0xffffff3c00dc7947 */ /* 0x000fea000383ffff */
.L_x_4453:
[----:B-1----:R-:W-:-:S04]  /*fe40*/  IMAD.U32 R10, RZ, RZ, UR26 ;  /* 0x0000001aff0a7e24 */ /* 0x002fc8000f8e00ff */
[----:B------:R1:W2:Y:S03]  /*fe50*/  SYNCS.PHASECHK.TRANS64.TRYWAIT P1, [R10+URZ+0x22850], R7 ;  /* 0x022850070a0075a7 */ /* 0x0002a6000802017f */
[----:B--2---:R-:W-:Y:S05]  /*fe60*/  @!P1 NANOSLEEP.SYNCS 0x989680 ;  /* 0x009896800000995d */ /* 0x004fea0003900000 */
[----:B------:R-:W2:Y:S02]  /*fe70*/  @!P1 SYNCS.PHASECHK.TRANS64 P1, [R10+URZ+0x22850], R7 ;  /* 0x022850070a0095a7 */ /* 0x000ea4000802007f */
[----:B--2---:R-:W-:Y:S05]  /*fe80*/  @!P1 BRA `(.L_x_4453) ;  /* 0xfffffffc00ec9947 */ /* 0x004fea000383ffff */
[----:B------:R-:W-:Y:S05]  /*fe90*/  BRA `(.L_x_4452) ;  /* 0xffffff6400607947 */ /* 0x000fea000383ffff */
.L_x_4460:
[----:B-1----:R-:W-:-:S04]  /*fea0*/  IMAD.U32 R0, RZ, RZ, UR25 ;  /* 0x00000019ff007e24 */ /* 0x002fc8000f8e00ff */
[----:B------:R1:W2:Y:S03]  /*feb0*/  SYNCS.PHASECHK.TRANS64.TRYWAIT P1, [R0+URZ+0x22830], R7 ;  /* 0x02283007000075a7 */ /* 0x0002a6000802017f */
[----:B--2---:R-:W-:Y:S05]  /*fec0*/  @!P1 NANOSLEEP.SYNCS 0x989680 ;  /* 0x009896800000995d */ /* 0x004fea0003900000 */
[----:B------:R-:W2:Y:S02]  /*fed0*/  @!P1 SYNCS.PHASECHK.TRANS64 P1, [R0+URZ+0x22830], R7 ;  /* 0x02283007000095a7 */ /* 0x000ea4000802007f */
[----:B--2---:R-:W-:Y:S05]  /*fee0*/  @!P1 BRA `(.L_x_4460) ;  /* 0xfffffffc00ec9947 */ /* 0x004fea000383ffff */
[----:B------:R-:W-:Y:S05]  /*fef0*/  BRA `(.L_x_4459) ;  /* 0xffffff68006c7947 */ /* 0x000fea000383ffff */
.L_x_4465:
[----:B-1----:R-:W-:-:S04]  /*ff00*/  IMAD.U32 R10, RZ, RZ, UR25 ;  /* 0x00000019ff0a7e24 */ /* 0x002fc8000f8e00ff */
[----:B------:R1:W2:Y:S03]  /*ff10*/  SYNCS.PHASECHK.TRANS64.TRYWAIT P1, [R10+URZ+0x22850], R7 ;  /* 0x022850070a0075a7 */ /* 0x0002a6000802017f */
[----:B--2---:R-:W-:Y:S05]  /*ff20*/  @!P1 NANOSLEEP.SYNCS 0x989680 ;  /* 0x009896800000995d */ /* 0x004fea0003900000 */
[----:B------:R-:W2:Y:S02]  /*ff30*/  @!P1 SYNCS.PHASECHK.TRANS64 P1, [R10+URZ+0x22850], R7 ;  /* 0x022850070a0095a7 */ /* 0x000ea4000802007f */
[----:B--2---:R-:W-:Y:S05]  /*ff40*/  @!P1 BRA `(.L_x_4465) ;  /* 0xfffffffc00ec9947 */ /* 0x004fea000383ffff */
[----:B------:R-:W-:Y:S05]  /*ff50*/  BRA `(.L_x_4464) ;  /* 0xffffff8800107947 */ /* 0x000fea000383ffff */
.L_x_4497:
[----:B------:R-:W2:Y:S01]  /*ff60*/  S2R R20, SR_TID.X ;  /* 0x0000000000147919 */ /* 0x000ea20000002100 */
[----:B------:R-:W-:Y:S02]  /*ff70*/  IMAD.MOV.U32 R12, RZ, RZ, RZ ;  /* 0x000000ffff0c7224 */ /* 0x000fe400078e00ff */
[----:B------:R-:W-:Y:S02]  /*ff80*/  IMAD.MOV.U32 R11, RZ, RZ, 0x1f ;  /* 0x0000001fff0b7424 */ /* 0x000fe400078e00ff */
[----:B------:R-:W-:Y:S01]  /*ff90*/  IMAD.MOV.U32 R15, RZ, RZ, -0x1 ;  /* 0xffffffffff0f7424 */ /* 0x000fe200078e00ff */
[----:B--2---:R-:W-:-:S04]  /*ffa0*/  SHF.R.U32.HI R20, RZ, 0x5, R20 ;  /* 0x00000005ff147819 */ /* 0x004fc80000011614 */
[----:B------:R-:W-:-:S04]  /*ffb0*/  LOP3.LUT R20, R20, 0x3, RZ, 0xc0, !PT ;  /* 0x0000000314147812 */ /* 0x000fc800078ec0ff */
[----:B------:R-:W-:-:S07]  /*ffc0*/  MOV R13, R20 ;  /* 0x00000014000d7202 */ /* 0x000fce0000000f00 */
[----:B01---5:R-:W-:Y:S05]  /*ffd0*/  WARPSYNC.COLLECTIVE R15, `(.L_x_4550) ;  /* 0x000000000f087348 */ /* 0x023fea0003c00000 */
[----:B------:R2:W3:Y:S02]  /*ffe0*/  SHFL.IDX P6, R14, R13, R12, R11 ;  /* 0x0000000c0d0e7389 */ /* 0x0004e400000c000b */
[----:B0123-5:R-:W-:Y:S01]  /*fff0*/  ENDCOLLECTIVE ;  /* 0x000000000000791b */ /* 0x02ffe20003800000 */
.L_x_4550:
[----:B------:R-:W-:Y:S05]  /*10000*/  BRA `(.L_x_4551) ;  /* 0xffffffcc005c7947 */ /* 0x000fea000383ffff */
.L_x_4500:
[----:B0-----:R0:W1:Y:S02]  /*10010*/  SYNCS.PHASECHK.TRANS64.TRYWAIT P0, [R22+URZ+0x22840], R3 ;  /* 0x02284003160075a7 */ /* 0x001064000800017f */
[----:B-1----:R-:W-:Y:S05]  /*10020*/  @!P0 NANOSLEEP.SYNCS 0x989680 ;  /* 0x009896800000895d */ /* 0x002fea0003900000 */
[----:B------:R-:W1:Y:S02]  /*10030*/  @!P0 SYNCS.PHASECHK.TRANS64 P0, [R22+URZ+0x22840], R3 ;  /* 0x02284003160085a7 */ /* 0x000e64000800007f */
[----:B-1----:R-:W-:Y:S05]  /*10040*/  @!P0 BRA `(.L_x_4500) ;  /* 0xfffffffc00f08947 */ /* 0x002fea000383ffff */
[----:B------:R-:W-:Y:S05]  /*10050*/  BRA `(.L_x_4552) ;  /* 0xffffffd000047947 */ /* 0x000fea000383ffff */
.L_x_4501:
        /* <DEDUP_REMOVED lines=8> */
.L_x_4554:
[----:B------:R-:W-:Y:S05]  /*100e0*/  BSYNC B0 ;  /* 0x0000000000007941 */ /* 0x000fea0003800000 */
.L_x_4553:
[----:B------:R-:W-:Y:S01]  /*100f0*/  IMAD.MOV.U32 R13, RZ, RZ, R4 ;  /* 0x000000ffff0d7224 */ /* 0x000fe200078e0004 */
[----:B------:R-:W-:Y:S01]  /*10100*/  MOV R12, RZ ;  /* 0x000000ff000c7202 */ /* 0x000fe20000000f00 */
[----:B------:R-:W-:Y:S02]  /*10110*/  IMAD.MOV.U32 R11, RZ, RZ, 0x181f ;  /* 0x0000181fff0b7424 */ /* 0x000fe400078e00ff */
[----:B------:R-:W-:Y:S02]  /*10120*/  IMAD.MOV.U32 R15, RZ, RZ, -0x1 ;  /* 0xffffffffff0f7424 */ /* 0x000fe400078e00ff */
[----:B------:R-:W-:Y:S02]  /*10130*/  IMAD.MOV.U32 R2, RZ, RZ, R14 ;  /* 0x000000ffff027224 */ /* 0x000fe400078e000e */
[----:B------:R-:W-:-:S07]  /*10140*/  @P0 IMAD R7, R0, 0x2, R16 ;  /* 0x0000000200070824 */ /* 0x000fce00078e0210 */
[----:B------:R-:W-:Y:S05]  /*10150*/  WARPSYNC.COLLECTIVE R15, `(.L_x_4555) ;  /* 0x000000000f087348 */ /* 0x000fea0003c00000 */
[----:B------:R0:W1:Y:S02]  /*10160*/  SHFL.IDX P6, R14, R13, R12, R11 ;  /* 0x0000000c0d0e7389 */ /* 0x00006400000c000b */
[----:B01----:R-:W-:Y:S01]  /*10170*/  ENDCOLLECTIVE ;  /* 0x000000000000791b */ /* 0x003fe20003800000 */
.L_x_4555:
[----:B------:R-:W-:Y:S02]  /*10180*/  IMAD.MOV.U32 R13, RZ, RZ, R5 ;  /* 0x000000ffff0d7224 */ /* 0x000fe400078e0005 */
[----:B------:R-:W-:Y:S01]  /*10190*/  IMAD.MOV.U32 R12, RZ, RZ, 0x1 ;  /* 0x00000001ff0c7424 */ /* 0x000fe200078e00ff */
[----:B------:R-:W-:-:S05]  /*101a0*/  @P0 LEA R14, P1, R8, R14, 0x1 ;  /* 0x0000000e080e0211 */ /* 0x000fca00078208ff */
[----:B------:R-:W-:Y:S01]  /*101b0*/  @P0 IMAD.X R3, RZ, RZ, R2, P1 ;  /* 0x000000ffff030224 */ /* 0x000fe200008e0602 */
[----:B------:R-:W-:-:S07]  /*101c0*/  @P0 MOV R2, R14 ;  /* 0x0000000e00020202 */ /* 0x000fce0000000f00 */
[----:B------:R-:W-:Y:S05]  /*101d0*/  WARPSYNC.COLLECTIVE R15, `(.L_x_4556) ;  /* 0x000000000f087348 */ /* 0x000fea0003c00000 */
[----:B------:R0:W1:Y:S02]  /*101e0*/  SHFL.IDX P6, R14, R13, R12, R11 ;  /* 0x0000000c0d0e7389 */ /* 0x00006400000c000b */
[----:B01----:R-:W-:Y:S01]  /*101f0*/  ENDCOLLECTIVE ;  /* 0x000000000000791b */ /* 0x003fe20003800000 */
.L_x_4556:
        /* <DEDUP_REMOVED lines=11> */
.L_x_4557:
[----:B------:R-:W-:Y:S02]  /*102b0*/  IMAD.MOV.U32 R13, RZ, RZ, R5 ;  /* 0x000000ffff0d7224 */ /* 0x000fe400078e0005 */
[----:B------:R-:W-:Y:S01]  /*102c0*/  IMAD.MOV.U32 R12, RZ, RZ, 0x2 ;  /* 0x00000002ff0c7424 */ /* 0x000fe200078e00ff */
[----:B------:R-:W-:-:S13]  /*102d0*/  @P0 LEA R2, P1, R8, R14, 0x1 ;  /* 0x0000000e08020211 */ /* 0x000fda00078208ff */
[----:B------:R-:W-:Y:S05]  /*102e0*/  WARPSYNC.COLLECTIVE R15, `(.L_x_4558) ;  /* 0x000000000f087348 */ /* 0x000fea0003c00000 */
[----:B------:R0:W1:Y:S02]  /*102f0*/  SHFL.IDX P6, R14, R13, R12, R11 ;  /* 0x0000000c0d0e7389 */ /* 0x00006400000c000b */
[----:B01----:R-:W-:Y:S01]  /*10300*/  ENDCOLLECTIVE ;  /* 0x000000000000791b */ /* 0x003fe20003800000 */
.L_x_4558:
[----:B------:R-:W-:-:S05]  /*10310*/  @P0 IADD3.X R3, RZ, R6, RZ, P1, !PT ;  /* 0x00000006ff030210 */ /* 0x000fca0000ffe4ff */
[----:B------:R-:W-:Y:S01]  /*10320*/  @!PT LDS RZ, [RZ] ;  /* 0x00000000fffff984 */ /* 0x000fe20000000800 */
[----:B------:R-:W-:Y:S01]  /*10330*/  @!PT LDS RZ, [RZ] ;  /* 0x00000000fffff984 */ /* 0x000fe20000000800 */
[----:B------:R-:W-:Y:S01]  /*10340*/  @!PT LDS RZ, [RZ] ;  /* 0x00000000fffff984 */ /* 0x000fe20000000800 */
[----:B------:R0:W-:Y:S01]  /*10350*/  @P0 LDGSTS.E.BYPASS.LTC128B.128 [R9+0x1cc00], desc[UR48][R2.64], !P2 ;  /* 0x1cc0000002090fae */ /* 0x0001e2000d101d70 */
[----:B------:R-:W-:Y:S02]  /*10360*/  ISETP.GE.AND P0, PT, R23, 0x21, PT ;  /* 0x000000211700780c */ /* 0x000fe40003f06270 */
[----:B------:R-:W-:-:S11]  /*10370*/  MOV R13, R4 ;  /* 0x00000004000d7202 */ /* 0x000fd60000000f00 */
[----:B------:R-:W-:Y:S02]  /*10380*/  @P0 IMAD R7, R0, 0x2, R16 ;  /* 0x0000000200070824 */ /* 0x000fe400078e0210 */
[----:B0-----:R-:W-:-:S07]  /*10390*/  IMAD.MOV.U32 R6, RZ, RZ, R14 ;  /* 0x000000ffff067224 */ /* 0x001fce00078e000e */
[----:B------:R-:W-:Y:S05]  /*103a0*/  WARPSYNC.COLLECTIVE R15, `(.L_x_4559) ;  /* 0x000000000f087348 */ /* 0x000fea0003c00000 */
[----:B------:R0:W1:Y:S02]  /*103b0*/  SHFL.IDX P6, R14, R13, R12, R11 ;  /* 0x0000000c0d0e7389 */ /* 0x00006400000c000b */
[----:B01----:R-:W-:Y:S01]  /*103c0*/  ENDCOLLECTIVE ;  /* 0x000000000000791b */ /* 0x003fe20003800000 */
.L_x_4559:
[----:B------:R-:W-:Y:S02]  /*103d0*/  IMAD.MOV.U32 R13, RZ, RZ, R5 ;  /* 0x000000ffff0d7224 */ /* 0x000fe400078e0005 */
[----:B------:R-:W-:Y:S01]  /*103e0*/  IMAD.MOV.U32 R12, RZ, RZ, 0x3 ;  /* 0x00000003ff0c7424 */ /* 0x000fe200078e00ff */
[----:B------:R-:W-:-:S13]  /*103f0*/  @P0 LEA R2, P1, R8, R14, 0x1 ;  /* 0x0000000e08020211 */ /* 0x000fda00078208ff */
[----:B------:R-:W-:Y:S05]  /*10400*/  WARPSYNC.COLLECTIVE R15, `(.L_x_4560) ;  /* 0x000000000f087348 */ /* 0x000fea0003c00000 */
[----:B------:R0:W1:Y:S02]  /*10410*/  SHFL.IDX P6, R14, R13, R12, R11 ;  /* 0x0000000c0d0e7389 */ /* 0x00006400000c000b */
[----:B01----:R-:W-:Y:S01]  /*10420*/  ENDCOLLECTIVE ;  /* 0x000000000000791b */ /* 0x003fe20003800000 */
.L_x_4560:
[----:B------:R-:W-:-:S05]  /*10430*/  @P0 IMAD.X R3, RZ, RZ, R6, P1 ;  /* 0x000000ffff030224 */ /* 0x000fca00008e0606 */
[----:B------:R-:W-:Y:S01]  /*10440*/  @!PT LDS RZ, [RZ] ;  /* 0x00000000fffff984 */ /* 0x000fe20000000800 */
[----:B------:R-:W-:Y:S01]  /*10450*/  @!PT LDS RZ, [RZ] ;  /* 0x00000000fffff984 */ /* 0x000fe20000000800 */
[----:B------:R-:W-:Y:S01]  /*10460*/  @!PT LDS RZ, [RZ] ;  /* 0x00000000fffff984 */ /* 0x000fe20000000800 */
[----:B------:R0:W-:Y:S01]  /*10470*/  @P0 LDGSTS.E.BYPASS.LTC128B.128 [R7+0x1d400], desc[UR48][R2.64], !P2 ;  /* 0x1d40000002070fae */ /* 0x0001e2000d101d70 */
[----:B------:R-:W-:Y:S01]  /*10480*/  ISETP.GE.AND P0, PT, R23, 0x31, PT ;  /* 0x000000311700780c */ /* 0x000fe20003f06270 */
[----:B------:R-:W-:-:S12]  /*10490*/  IMAD.MOV.U32 R13, RZ, RZ, R4 ;  /* 0x000000ffff0d7224 */ /* 0x000fd800078e0004 */
[----:B------:R-:W-:Y:S01]  /*104a0*/  @P0 IMAD R9, R0, 0x2, R16 ;  /* 0x0000000200090824 */ /* 0x000fe200078e0210 */
[----:B0-----:R-:W-:-:S07]  /*104b0*/  MOV R6, R14 ;  /* 0x0000000e00067202 */ /* 0x001fce0000000f00 */
[----:B------:R-:W-:Y:S05]  /*104c0*/  WARPSYNC.COLLECTIVE R15, `(.L_x_4561) ;  /* 0x000000000f087348 */ /* 0x000fea0003c00000 */
[----:B------:R0:W1:Y:S02]  /*104d0*/  SHFL.IDX P6, R14, R13, R12, R11 ;  /* 0x0000000c0d0e7389 */ /* 0x00006400000c000b */
[----:B01----:R-:W-:Y:S01]  /*104e0*/  ENDCOLLECTIVE ;  /* 0x000000000000791b */ /* 0x003fe20003800000 */
.L_x_4561:
[----:B------:R-:W-:Y:S01]  /*104f0*/  IMAD.MOV.U32 R13, RZ, RZ, R5 ;  /* 0x000000ffff0d7224 */ /* 0x000fe200078e0005 */
[----:B------:R-:W-:Y:S02]  /*10500*/  MOV R12, 0x4 ;  /* 0x00000004000c7802 */ /* 0x000fe40000000f00 */
[----:B------:R-:W-:-:S13]  /*10510*/  @P0 LEA R2, P1, R8, R14, 0x1 ;  /* 0x0000000e08020211 */ /* 0x000fda00078208ff */
[----:B------:R-:W-:Y:S05]  /*10520*/  WARPSYNC.COLLECTIVE R15, `(.L_x_4562) ;  /* 0x000000000f087348 */ /* 0x000fea0003c00000 */
[----:B------:R0:W1:Y:S02]  /*10530*/  SHFL.IDX P6, R14, R13, R12, R11 ;  /* 0x0000000c0d0e7389 */ /* 0x00006400000c000b */
[----:B01----:R-:W-:Y:S01]  /*10540*/  ENDCOLLECTIVE ;  /* 0x000000000000791b */ /* 0x003fe20003800000 */
.L_x_4562:
        /* <DEDUP_REMOVED lines=12> */
.L_x_4563:
[----:B------:R-:W-:Y:S01]  /*10610*/  MOV R13, R5 ;  /* 0x00000005000d7202 */ /* 0x000fe20000000f00 */
[----:B------:R-:W-:Y:S01]  /*10620*/  IMAD.MOV.U32 R12, RZ, RZ, 0x5 ;  /* 0x00000005ff0c7424 */ /* 0x000fe200078e00ff */
[----:B------:R-:W-:-:S13]  /*10630*/  @P0 LEA R2, P1, R8, R14, 0x1 ;  /* 0x0000000e08020211 */ /* 0x000fda00078208ff */
[----:B------:R-:W-:Y:S05]  /*10640*/  WARPSYNC.COLLECTIVE R15, `(.L_x_4564) ;  /* 0x000000000f087348 */ /* 0x000fea0003c00000 */
[----:B------:R0:W1:Y:S02]  /*10650*/  SHFL.IDX P6, R14, R13, R12, R11 ;  /* 0x0000000c0d0e7389 */ /* 0x00006400000c000b */
[----:B01----:R-:W-:Y:S01]  /*10660*/  ENDCOLLECTIVE ;  /* 0x000000000000791b */ /* 0x003fe20003800000 */
.L_x_4564:
        /* <DEDUP_REMOVED lines=10> */
.L_x_4565:
[----:B------:R-:W-:Y:S05]  /*10710*/  BRA `(.L_x_4566) ;  /* 0xffffffcc00687947 */ /* 0x000fea000383ffff */
.L_x_4506:
[----:B------:R-:W-:Y:S01]  /*10720*/  IMAD.MOV.U32 R13, RZ, RZ, R5 ;  /* 0x000000ffff0d7224 */ /* 0x000fe200078e0005 */
[----:B------:R-:W-:Y:S01]  /*10730*/  MOV R12, RZ ;  /* 0x000000ff000c7202 */ /* 0x000fe20000000f00 */
[----:B------:R-:W-:Y:S01]  /*10740*/  IMAD.MOV.U32 R11, RZ, RZ, 0x181f ;  /* 0x0000181fff0b7424 */ /* 0x000fe200078e00ff */
[----:B------:R-:W-:Y:S01]  /*10750*/  MOV R4, UR42 ;  /* 0x0000002a00047c02 */ /* 0x000fe20008000f00 */
[----:B------:R-:W-:-:S04]  /*10760*/  IMAD.MOV.U32 R15, RZ, RZ, -0x1 ;  /* 0xffffffffff0f7424 */ /* 0x000fc800078e00ff */
[----:B------:R-:W-:-:S07]  /*10770*/  IMAD R4, R4, 0x80, R33 ;  /* 0x0000008004047824 */ /* 0x000fce00078e0221 */
[----:B-1----:R-:W-:Y:S05]  /*10780*/  WARPSYNC.COLLECTIVE R15, `(.L_x_4567) ;  /* 0x000000000f087348 */ /* 0x002fea0003c00000 */
[----:B------:R0:W2:Y:S02]  /*10790*/  SHFL.IDX P6, R14, R13, R12, R11 ;  /* 0x0000000c0d0e7389 */ /* 0x0000a400000c000b */
[----:B012---:R-:W-:Y:S01]  /*107a0*/  ENDCOLLECTIVE ;  /* 0x000000000000791b */ /* 0x007fe20003800000 */
.L_x_4567:
[C---:B------:R-:W-:Y:S01]  /*107b0*/  VIADD R6, R4.reuse, 0x10 ;  /* 0x0000001004067836 */ /* 0x040fe20000000000 */
[----:B------:R-:W-:Y:S01]  /*107c0*/  ISETP.GE.AND P0, PT, R4, UR37, PT ;  /* 0x0000002504007c0c */ /* 0x000fe2000bf06270 */
[----:B------:R-:W-:Y:S02]  /*107d0*/  IMAD.MOV.U32 R13, RZ, RZ, R0 ;  /* 0x000000ffff0d7224 */ /* 0x000fe400078e0000 */
[----:B------:R-:W-:-:S10]  /*107e0*/  IMAD.MOV.U32 R2, RZ, RZ, R14 ;  /* 0x000000ffff027224 */ /* 0x000fd400078e000e */
[----:B------:R-:W-:Y:S05]  /*107f0*/  WARPSYNC.COLLECTIVE R15, `(.L_x_4568) ;  /* 0x000000000f087348 */ /* 0x000fea0003c00000 */
[----:B------:R0:W1:Y:S02]  /*10800*/  SHFL.IDX P6, R14, R13, R12, R11 ;  /* 0x0000000c0d0e7389 */ /* 0x00006400000c000b */
[----:B01----:R-:W-:Y:S01]  /*10810*/  ENDCOLLECTIVE ;  /* 0x000000000000791b */ /* 0x003fe20003800000 */
.L_x_4568:
        /* <DEDUP_REMOVED lines=8> */
.L_x_4569:
        /* <DEDUP_REMOVED lines=10> */
.L_x_4570:
[----:B------:R-:W-:Y:S02]  /*10940*/  IMAD.MOV.U32 R13, RZ, RZ, R5 ;  /* 0x000000ffff0d7224 */ /* 0x000fe400078e0005 */
[----:B------:R-:W-:Y:S01]  /*10950*/  IMAD.MOV.U32 R12, RZ, RZ, 0x2 ;  /* 0x00000002ff0c7424 */ /* 0x000fe200078e00ff */
[----:B------:R-:W-:-:S13]  /*10960*/  @!P0 LEA R2, P1, R8, R14, 0x1 ;  /* 0x0000000e08028211 */ /* 0x000fda00078208ff */
[----:B------:R-:W-:Y:S05]  /*10970*/  WARPSYNC.COLLECTIVE R15, `(.L_x_4571) ;  /* 0x000000000f087348 */ /* 0x000fea0003c00000 */
[----:B------:R0:W1:Y:S02]  /*10980*/  SHFL.IDX P6, R14, R13, R12, R11 ;  /* 0x0000000c0d0e7389 */ /* 0x00006400000c000b */
[----:B01----:R-:W-:Y:S01]  /*10990*/  ENDCOLLECTIVE ;  /* 0x000000000000791b */ /* 0x003fe20003800000 */
.L_x_4571:
[----:B------:R-:W-:Y:S01]  /*109a0*/  @!P0 IMAD.X R3, RZ, RZ, R6, P1 ;  /* 0x000000ffff038224 */ /* 0x000fe200008e0606 */
[----:B------:R-:W-:-:S04]  /*109b0*/  IADD3 R6, R4, 0x20, RZ ;  /* 0x0000002004067810 */ /* 0x000fc80007ffe0ff */
        /* <DEDUP_REMOVED lines=10> */
.L_x_4572:
[----:B------:R-:W-:Y:S02]  /*10a60*/  IMAD.MOV.U32 R13, RZ, RZ, R5 ;  /* 0x000000ffff0d7224 */ /* 0x000fe400078e0005 */
[----:B------:R-:W-:Y:S01]  /*10a70*/  IMAD.MOV.U32 R12, RZ, RZ, 0x3 ;  /* 0x00000003ff0c7424 */ /* 0x000fe200078e00ff */
[----:B------:R-:W-:-:S13]  /*10a80*/  @!P0 LEA R2, P1, R8, R14, 0x1 ;  /* 0x0000000e08028211 */ /* 0x000fda00078208ff */
[----:B------:R-:W-:Y:S05]  /*10a90*/  WARPSYNC.COLLECTIVE R15, `(.L_x_4573) ;  /* 0x000000000f087348 */ /* 0x000fea0003c00000 */
[----:B------:R0:W1:Y:S02]  /*10aa0*/  SHFL.IDX P6, R14, R13, R12, R11 ;  /* 0x0000000c0d0e7389 */ /* 0x00006400000c000b */
[----:B01----:R-:W-:Y:S01]  /*10ab0*/  ENDCOLLECTIVE ;  /* 0x000000000000791b */ /* 0x003fe20003800000 */
.L_x_4573:
[----:B------:R-:W-:Y:S01]  /*10ac0*/  @!P0 IADD3.X R3, RZ, R6, RZ, P1, !PT ;  /* 0x00000006ff038210 */ /* 0x000fe20000ffe4ff */
[----:B------:R-:W-:-:S04]  /*10ad0*/  VIADD R6, R4, 0x30 ;  /* 0x0000003004067836 */ /* 0x000fc80000000000 */
        /* <DEDUP_REMOVED lines=10> */
.L_x_4574:
[----:B------:R-:W-:Y:S02]  /*10b80*/  IMAD.MOV.U32 R13, RZ, RZ, R5 ;  /* 0x000000ffff0d7224 */ /* 0x000fe400078e0005 */
[----:B------:R-:W-:Y:S01]  /*10b90*/  IMAD.MOV.U32 R12, RZ, RZ, 0x4 ;  /* 0x00000004ff0c7424 */ /* 0x000fe200078e00ff */
[----:B------:R-:W-:-:S13]  /*10ba0*/  @!P0 LEA R2, P1, R8, R14, 0x1 ;  /* 0x0000000e08028211 */ /* 0x000fda00078208ff */
[----:B------:R-:W-:Y:S05]  /*10bb0*/  WARPSYNC.COLLECTIVE R15, `(.L_x_4575) ;  /* 0x000000000f087348 */ /* 0x000fea0003c00000 */
[----:B------:R0:W1:Y:S02]  /*10bc0*/  SHFL.IDX P6, R14, R13, R12, R11 ;  /* 0x0000000c0d0e7389 */ /* 0x00006400000c000b */
[----:B01----:R-:W-:Y:S01]  /*10bd0*/  ENDCOLLECTIVE ;  /* 0x000000000000791b */ /* 0x003fe20003800000 */
.L_x_4575:
[----:B------:R-:W-:Y:S02]  /*10be0*/  @!P0 IMAD.X R3, RZ, RZ, R6, P1 ;  /* 0x000000ffff038224 */ /* 0x000fe400008e0606 */
[----:B------:R-:W-:-:S03]  /*10bf0*/  VIADD R6, R4, 0x40 ;  /* 0x0000004004067836 */ /* 0x000fc60000000000 */
[----:B------:R-:W-:Y:S01]  /*10c00*/  @!PT LDS RZ, [RZ] ;  /* 0x00000000fffff984 */ /* 0x000fe20000000800 */
[----:B------:R-:W-:Y:S01]  /*10c10*/  @!PT LDS RZ, [RZ] ;  /* 0x00000000fffff984 */ /* 0x000fe20000000800 */
[----:B------:R-:W-:Y:S01]  /*10c20*/  @!PT LDS RZ, [RZ] ;  /* 0x00000000fffff984 */ /* 0x000fe20000000800 */
[----:B------:R0:W-:Y:S02]  /*10c30*/  @!P0 LDGSTS.E.BYPASS.LTC128B.128 [R32+0x19c00], desc[UR48][R2.64], !P5 ;  /* 0x19c0000002208fae */ /* 0x0001e4000e901d70 */
[----:B------:R-:W-:Y:S01]  /*10c40*/  ISETP.GE.AND P0, PT, R6, UR37, PT ;  /* 0x0000002506007c0c */ /* 0x000fe2000bf06270 */
[----:B------:R-:W-:Y:S01]  /*10c50*/  IMAD.MOV.U32 R13, RZ, RZ, R0 ;  /* 0x000000ffff0d7224 */ /* 0x000fe200078e0000 */
[----:B------:R-:W-:-:S11]  /*10c60*/  MOV R6, R14 ;  /* 0x0000000e00067202 */ /* 0x000fd60000000f00 */
[----:B0-----:R-:W-:Y:S05]  /*10c70*/  WARPSYNC.COLLECTIVE R15, `(.L_x_4576) ;  /* 0x000000000f087348 */ /* 0x001fea0003c00000 */
[----:B------:R1:W2:Y:S02]  /*10c80*/  SHFL.IDX P6, R14, R13, R12, R11 ;  /* 0x0000000c0d0e7389 */ /* 0x0002a400000c000b */
[----:B012---:R-:W-:Y:S01]  /*10c90*/  ENDCOLLECTIVE ;  /* 0x000000000000791b */ /* 0x007fe20003800000 */
.L_x_4576:
[----:B------:R-:W-:Y:S01]  /*10ca0*/  IMAD.MOV.U32 R13, RZ, RZ, R5 ;  /* 0x000000ffff0d7224 */ /* 0x000fe200078e0005 */
[----:B------:R-:W-:Y:S02]  /*10cb0*/  MOV R12, 0x5 ;  /* 0x00000005000c7802 */ /* 0x000fe40000000f00 */
[----:B------:R-:W-:-:S13]  /*10cc0*/  @!P0 LEA R2, P1, R8, R14, 0x1 ;  /* 0x0000000e08028211 */ /* 0x000fda00078208ff */
[----:B------:R-:W-:Y:S05]  /*10cd0*/  WARPSYNC.COLLECTIVE R15, `(.L_x_4577) ;  /* 0x000000000f087348 */ /* 0x000fea0003c00000 */
[----:B------:R0:W1:Y:S02]  /*10ce0*/  SHFL.IDX P6, R14, R13, R12, R11 ;  /* 0x0000000c0d0e7389 */ /* 0x00006400000c000b */
[----:B01----:R-:W-:Y:S01]  /*10cf0*/  ENDCOLLECTIVE ;  /* 0x000000000000791b */ /* 0x003fe20003800000 */
.L_x_4577:
        /* <DEDUP_REMOVED lines=12> */
.L_x_4578:
[----:B------:R-:W-:Y:S01]  /*10dc0*/  MOV R13, R5 ;  /* 0x00000005000d7202 */ /* 0x000fe20000000f00 */
[----:B------:R-:W-:Y:S01]  /*10dd0*/  IMAD.MOV.U32 R12, RZ, RZ, 0x6 ;  /* 0x00000006ff0c7424 */ /* 0x000fe200078e00ff */
[----:B------:R-:W-:-:S13]  /*10de0*/  @!P0 LEA R2, P1, R8, R14, 0x1 ;  /* 0x0000000e08028211 */ /* 0x000fda00078208ff */
[----:B------:R-:W-:Y:S05]  /*10df0*/  WARPSYNC.COLLECTIVE R15, `(.L_x_4579) ;  /* 0x000000000f087348 */ /* 0x000fea0003c00000 */
[----:B------:R0:W1:Y:S02]  /*10e00*/  SHFL.IDX P6, R14, R13, R12, R11 ;  /* 0x0000000c0d0e7389 */ /* 0x00006400000c000b */
[----:B01----:R-:W-:Y:S01]  /*10e10*/  ENDCOLLECTIVE ;  /* 0x000000000000791b */ /* 0x003fe20003800000 */
.L_x_4579:
        /* <DEDUP_REMOVED lines=12> */
.L_x_4580:
[----:B------:R-:W-:Y:S01]  /*10ee0*/  MOV R13, R5 ;  /* 0x00000005000d7202 */ /* 0x000fe20000000f00 */
[----:B------:R-:W-:Y:S01]  /*10ef0*/  IMAD.MOV.U32 R12, RZ, RZ, 0x7 ;  /* 0x00000007ff0c7424 */ /* 0x000fe200078e00ff */
[----:B------:R-:W-:-:S13]  /*10f00*/  @!P0 LEA R2, P1, R8, R14, 0x1 ;  /* 0x0000000e08028211 */ /* 0x000fda00078208ff */
[----:B------:R-:W-:Y:S05]  /*10f10*/  WARPSYNC.COLLECTIVE R15, `(.L_x_4581) ;  /* 0x000000000f087348 */ /* 0x000fea0003c00000 */
[----:B------:R0:W1:Y:S02]  /*10f20*/  SHFL.IDX P6, R14, R13, R12, R11 ;  /* 0x0000000c0d0e7389 */ /* 0x00006400000c000b */
[----:B01----:R-:W-:Y:S01]  /*10f30*/  ENDCOLLECTIVE ;  /* 0x000000000000791b */ /* 0x003fe20003800000 */
.L_x_4581:
        /* <DEDUP_REMOVED lines=10> */
.L_x_4582:
[----:B------:R-:W-:Y:S05]  /*10fe0*/  BRA `(.L_x_4583) ;  /* 0xffffffcc008c7947 */ /* 0x000fea000383ffff */
.L_x_4509:
[----:B0-----:R0:W2:Y:S02]  /*10ff0*/  SYNCS.PHASECHK.TRANS64.TRYWAIT P0, [R16+URZ+0x22820], R3 ;  /* 0x02282003100075a7 */ /* 0x0010a4000800017f */
[----:B--2---:R-:W-:Y:S05]  /*11000*/  @!P0 NANOSLEEP.SYNCS 0x989680 ;  /* 0x009896800000895d */ /* 0x004fea0003900000 */
[----:B------:R-:W2:Y:S02]  /*11010*/  @!P0 SYNCS.PHASECHK.TRANS64 P0, [R16+URZ+0x22820], R3 ;  /* 0x02282003100085a7 */ /* 0x000ea4000800007f */
[----:B--2---:R-:W-:Y:S05]  /*11020*/  @!P0 BRA `(.L_x_4509) ;  /* 0xfffffffc00f08947 */ /* 0x004fea000383ffff */
[----:B------:R-:W-:Y:S05]  /*11030*/  BRA `(.L_x_4584) ;  /* 0xffffffcc00e87947 */ /* 0x000fea000383ffff */
.L_x_4512:
[----:B0-----:R0:W2:Y:S02]  /*11040*/  SYNCS.PHASECHK.TRANS64.TRYWAIT P0, [R22+URZ+0x22860], R3 ;  /* 0x02286003160075a7 */ /* 0x0010a4000800017f */
[----:B--2---:R-:W-:Y:S05]  /*11050*/  @!P0 NANOSLEEP.SYNCS 0x989680 ;  /* 0x009896800000895d */ /* 0x004fea0003900000 */
[----:B------:R-:W2:Y:S02]  /*11060*/  @!P0 SYNCS.PHASECHK.TRANS64 P0, [R22+URZ+0x22860], R3 ;  /* 0x02286003160085a7 */ /* 0x000ea4000800007f */
[----:B--2---:R-:W-:Y:S05]  /*11070*/  @!P0 BRA `(.L_x_4512) ;  /* 0xfffffffc00f08947 */ /* 0x004fea000383ffff */
[----:B------:R-:W-:Y:S05]  /*11080*/  BRA `(.L_x_4585) ;  /* 0xffffffcc00f87947 */ /* 0x000fea000383ffff */
.L_x_4513:
        /* <DEDUP_REMOVED lines=8> */
.L_x_4587:
[----:B------:R-:W-:Y:S05]  /*11110*/  BSYNC B0 ;  /* 0x0000000000007941 */ /* 0x000fea0003800000 */
.L_x_4586:
[----:B------:R0:W5:Y:S01]  /*11120*/  LDL R7, [R1+0x4] ;  /* 0x0000040001077983 */ /* 0x0001620000100800 */
[----:B------:R-:W-:Y:S01]  /*11130*/  IMAD.MOV.U32 R13, RZ, RZ, R5 ;  /* 0x000000ffff0d7224 */ /* 0x000fe200078e0005 */
[----:B------:R-:W-:Y:S01]  /*11140*/  MOV R12, RZ ;  /* 0x000000ff000c7202 */ /* 0x000fe20000000f00 */
[----:B------:R-:W-:Y:S01]  /*11150*/  IMAD.MOV.U32 R11, RZ, RZ, 0x181f ;  /* 0x0000181fff0b7424 */ /* 0x000fe200078e00ff */
[----:B------:R-:W1:Y:S01]  /*11160*/  S2R R8, SR_TID.X ;  /* 0x0000000000087919 */ /* 0x000e620000002100 */
[----:B------:R-:W-:Y:S01]  /*11170*/  IMAD.MOV.U32 R15, RZ, RZ, -0x1 ;  /* 0xffffffffff0f7424 */ /* 0x000fe200078e00ff */
[----:B------:R-:W-:Y:S01]  /*11180*/  LOP3.LUT P1, RZ, R35, 0x2, RZ, 0xc0, !PT ;  /* 0x0000000223ff7812 */ /* 0x000fe2000782c0ff */
[----:B------:R-:W-:Y:S02]  /*11190*/  IMAD.MOV.U32 R3, RZ, RZ, R14 ;  /* 0x000000ffff037224 */ /* 0x000fe400078e000e */
[----:B0-----:R-:W-:-:S10]  /*111a0*/  IMAD R4, R4, 0x2, R16 ;  /* 0x0000000204047824 */ /* 0x001fd400078e0210 */
[----:B-1---5:R-:W-:Y:S05]  /*111b0*/  WARPSYNC.COLLECTIVE R15, `(.L_x_4588) ;  /* 0x000000000f087348 */ /* 0x022fea0003c00000 */
[----:B------:R0:W2:Y:S02]  /*111c0*/  SHFL.IDX P6, R14, R13, R12, R11 ;  /* 0x0000000c0d0e7389 */ /* 0x0000a400000c000b */
[----:B012--5:R-:W-:Y:S01]  /*111d0*/  ENDCOLLECTIVE ;  /* 0x000000000000791b */ /* 0x027fe20003800000 */
.L_x_4588:
[----:B------:R-:W-:Y:S01]  /*111e0*/  IMAD.MOV.U32 R13, RZ, RZ, R6 ;  /* 0x000000ffff0d7224 */ /* 0x000fe200078e0006 */
[----:B------:R-:W-:Y:S01]  /*111f0*/  MOV R12, 0x1 ;  /* 0x00000001000c7802 */ /* 0x000fe20000000f00 */
[----:B------:R-:W-:-:S05]  /*11200*/  IMAD.SHL.U32 R8, R8, 0x8, RZ ;  /* 0x0000000808087824 */ /* 0x000fca00078e00ff */
[----:B------:R-:W-:-:S04]  /*11210*/  LOP3.LUT R8, R8, 0x38, RZ, 0xc0, !PT ;  /* 0x0000003808087812 */ /* 0x000fc800078ec0ff */
[----:B------:R-:W-:-:S04]  /*11220*/  SHF.L.U32 R0, R8, 0x1, RZ ;  /* 0x0000000108007819 */ /* 0x000fc800000006ff */
[----:B------:R-:W-:-:S13]  /*11230*/  IADD3 R2, P0, R14, R0, RZ ;  /* 0x000000000e027210 */ /* 0x000fda0007f1e0ff */
[----:B------:R-:W-:Y:S05]  /*11240*/  WARPSYNC.COLLECTIVE R15, `(.L_x_4589) ;  /* 0x000000000f087348 */ /* 0x000fea0003c00000 */
[----:B------:R0:W1:Y:S02]  /*11250*/  SHFL.IDX P6, R14, R13, R12, R11 ;  /* 0x0000000c0d0e7389 */ /* 0x00006400000c000b */
[----:B01----:R-:W-:Y:S01]  /*11260*/  ENDCOLLECTIVE ;  /* 0x000000000000791b */ /* 0x003fe20003800000 */
.L_x_4589:
        /* <DEDUP_REMOVED lines=19> */
.L_x_4590:
[----:B------:R-:W-:Y:S01]  /*113a0*/  MOV R13, R6 ;  /* 0x00000006000d7202 */ /* 0x000fe20000000f00 */
[----:B------:R-:W-:Y:S01]  /*113b0*/  IMAD.MOV.U32 R12, RZ, RZ, 0x2 ;  /* 0x00000002ff0c7424 */ /* 0x000fe200078e00ff */
[----:B------:R-:W-:-:S13]  /*113c0*/  IADD3 R2, P3, R14, R0, RZ ;  /* 0x000000000e027210 */ /* 0x000fda0007f7e0ff */
[----:B------:R-:W-:Y:S05]  /*113d0*/  WARPSYNC.COLLECTIVE R15, `(.L_x_4591) ;  /* 0x000000000f087348 */ /* 0x000fea0003c00000 */
[----:B------:R0:W1:Y:S02]  /*113e0*/  SHFL.IDX P6, R14, R13, R12, R11 ;  /* 0x0000000c0d0e7389 */ /* 0x00006400000c000b */
[----:B01----:R-:W-:Y:S01]  /*113f0*/  ENDCOLLECTIVE ;  /* 0x000000000000791b */ /* 0x003fe20003800000 */
.L_x_4591:
        /* <DEDUP_REMOVED lines=17> */
.L_x_4592:
[----:B------:R-:W-:Y:S02]  /*11510*/  IMAD.MOV.U32 R13, RZ, RZ, R6 ;  /* 0x000000ffff0d7224 */ /* 0x000fe400078e0006 */
[----:B------:R-:W-:Y:S01]  /*11520*/  IMAD.MOV.U32 R12, RZ, RZ, 0x3 ;  /* 0x00000003ff0c7424 */ /* 0x000fe200078e00ff */
[----:B------:R-:W-:-:S13]  /*11530*/  IADD3 R2, P3, R14, R0, RZ ;  /* 0x000000000e027210 */ /* 0x000fda0007f7e0ff */
[----:B------:R-:W-:Y:S05]  /*11540*/  WARPSYNC.COLLECTIVE R15, `(.L_x_4593) ;  /* 0x000000000f087348 */ /* 0x000fea0003c00000 */
[----:B------:R0:W1:Y:S02]  /*11550*/  SHFL.IDX P6, R14, R13, R12, R11 ;  /* 0x0000000c0d0e7389 */ /* 0x00006400000c000b */
[----:B01----:R-:W-:Y:S01]  /*11560*/  ENDCOLLECTIVE ;  /* 0x000000000000791b */ /* 0x003fe20003800000 */
.L_x_4593:
[----:B------:R-:W-:Y:S02]  /*11570*/  IADD3.X R3, RZ, R3, RZ, P3, !PT ;  /* 0x00000003ff037210 */ /* 0x000fe40001ffe4ff */
[----:B------:R-:W-:Y:S02]  /*11580*/  ISETP.LT.OR P3, PT, R23, 0x21, !P2 ;  /* 0x000000211700780c */ /* 0x000fe40005761670 */
        /* <DEDUP_REMOVED lines=15> */
.L_x_4594:
[----:B------:R-:W-:Y:S02]  /*11680*/  IMAD.MOV.U32 R13, RZ, RZ, R6 ;  /* 0x000000ffff0d7224 */ /* 0x000fe400078e0006 */
[----:B------:R-:W-:Y:S01]  /*11690*/  IMAD.MOV.U32 R12, RZ, RZ, 0x4 ;  /* 0x00000004ff0c7424 */ /* 0x000fe200078e00ff */
[----:B------:R-:W-:-:S13]  /*116a0*/  IADD3 R2, P3, R14, R0, RZ ;  /* 0x000000000e027210 */ /* 0x000fda0007f7e0ff */
[----:B------:R-:W-:Y:S05]  /*116b0*/  WARPSYNC.COLLECTIVE R15, `(.L_x_4595) ;  /* 0x000000000f087348 */ /* 0x000fea0003c00000 */
[----:B------:R0:W1:Y:S02]  /*116c0*/  SHFL.IDX P6, R14, R13, R12, R11 ;  /* 0x0000000c0d0e7389 */ /* 0x00006400000c000b */
[----:B01----:R-:W-:Y:S01]  /*116d0*/  ENDCOLLECTIVE ;  /* 0x000000000000791b */ /* 0x003fe20003800000 */
.L_x_4595:
        /* <DEDUP_REMOVED lines=17> */
.L_x_4596:
[----:B------:R-:W-:Y:S01]  /*117f0*/  IMAD.MOV.U32 R13, RZ, RZ, R6 ;  /* 0x000000ffff0d7224 */ /* 0x000fe200078e0006 */
[----:B------:R-:W-:Y:S02]  /*11800*/  MOV R12, 0x5 ;  /* 0x00000005000c7802 */ /* 0x000fe40000000f00 */
[----:B------:R-:W-:-:S13]  /*11810*/  IADD3 R2, P3, R14, R0, RZ ;  /* 0x000000000e027210 */ /* 0x000fda0007f7e0ff */
[----:B------:R-:W-:Y:S05]  /*11820*/  WARPSYNC.COLLECTIVE R15, `(.L_x_4597) ;  /* 0x000000000f087348 */ /* 0x000fea0003c00000 */
[----:B------:R0:W1:Y:S02]  /*11830*/  SHFL.IDX P6, R14, R13, R12, R11 ;  /* 0x0000000c0d0e7389 */ /* 0x00006400000c000b */
[----:B01----:R-:W-:Y:S01]  /*11840*/  ENDCOLLECTIVE ;  /* 0x000000000000791b */ /* 0x003fe20003800000 */
.L_x_4597:
        /* <DEDUP_REMOVED lines=12> */
.L_x_4598:
        /* <DEDUP_REMOVED lines=9> */
.L_x_4519:
[----:B0-----:R0:W1:Y:S02]  /*119a0*/  SYNCS.PHASECHK.TRANS64.TRYWAIT P0, [R10+URZ+0x22840], R24 ;  /* 0x022840180a0075a7 */ /* 0x001064000800017f */
[----:B-1----:R-:W-:Y:S05]  /*119b0*/  @!P0 NANOSLEEP.SYNCS 0x989680 ;  /* 0x009896800000895d */ /* 0x002fea0003900000 */
[----:B------:R-:W1:Y:S02]  /*119c0*/  @!P0 SYNCS.PHASECHK.TRANS64 P0, [R10+URZ+0x22840], R24 ;  /* 0x022840180a0085a7 */ /* 0x000e64000800007f */
[----:B-1----:R-:W-:Y:S05]  /*119d0*/  @!P0 BRA `(.L_x_4519) ;  /* 0xfffffffc00f08947 */ /* 0x002fea000383ffff */
[----:B------:R-:W-:Y:S05]  /*119e0*/  BRA `(.L_x_4600) ;  /* 0xffffffd0005c7947 */ /* 0x000fea000383ffff */
.L_x_4520:
        /* <DEDUP_REMOVED lines=8> */
.L_x_4602:
[----:B------:R-:W-:Y:S05]  /*11a70*/  BSYNC B1 ;  /* 0x0000000000017941 */ /* 0x000fea0003800000 */
.L_x_4601:
[----:B------:R-:W-:Y:S01]  /*11a80*/  MOV R13, R9 ;  /* 0x00000009000d7202 */ /* 0x000fe20000000f00 */
        /* <DEDUP_REMOVED lines=8> */
.L_x_4603:
[----:B------:R-:W-:Y:S02]  /*11b10*/  IMAD.MOV.U32 R13, RZ, RZ, R21 ;  /* 0x000000ffff0d7224 */ /* 0x000fe400078e0015 */
[----:B------:R-:W-:Y:S01]  /*11b20*/  IMAD.MOV.U32 R12, RZ, RZ, 0x1 ;  /* 0x00000001ff0c7424 */ /* 0x000fe200078e00ff */
[----:B------:R-:W-:-:S13]  /*11b30*/  IADD3 R2, P0, R14, R0, RZ ;  /* 0x000000000e027210 */ /* 0x000fda0007f1e0ff */
[----:B------:R-:W-:Y:S05]  /*11b40*/  WARPSYNC.COLLECTIVE R15, `(.L_x_4604) ;  /* 0x000000000f087348 */ /* 0x000fea0003c00000 */
[----:B------:R0:W1:Y:S02]  /*11b50*/  SHFL.IDX P6, R14, R13, R12, R11 ;  /* 0x0000000c0d0e7389 */ /* 0x00006400000c000b */
[----:B01----:R-:W-:Y:S01]  /*11b60*/  ENDCOLLECTIVE ;  /* 0x000000000000791b */ /* 0x003fe20003800000 */
.L_x_4604:
[----:B------:R-:W-:-:S05]  /*11b70*/  IADD3.X R3, RZ, R3, RZ, P0, !PT ;  /* 0x00000003ff037210 */ /* 0x000fca00007fe4ff */
        /* <DEDUP_REMOVED lines=9> */
.L_x_4605:
[----:B------:R-:W-:Y:S01]  /*11c10*/  MOV R13, R21 ;  /* 0x00000015000d7202 */ /* 0x000fe20000000f00 */
[----:B------:R-:W-:Y:S02]  /*11c20*/  IMAD.MOV.U32 R12, RZ, RZ, 0x2 ;  /* 0x00000002ff0c7424 */ /* 0x000fe400078e00ff */
[----:B------:R-:W-:-:S07]  /*11c30*/  IMAD.MOV.U32 R6, RZ, RZ, R14 ;  /* 0x000000ffff067224 */ /* 0x000fce00078e000e */
[----:B------:R-:W-:Y:S05]  /*11c40*/  WARPSYNC.COLLECTIVE R15, `(.L_x_4606) ;  /* 0x000000000f087348 */ /* 0x000fea0003c00000 */
[----:B------:R0:W1:Y:S02]  /*11c50*/  SHFL.IDX P6, R14, R13, R12, R11 ;  /* 0x0000000c0d0e7389 */ /* 0x00006400000c000b */
[----:B01----:R-:W-:Y:S01]  /*11c60*/  ENDCOLLECTIVE ;  /* 0x000000000000791b */ /* 0x003fe20003800000 */
.L_x_4606:
        /* <DEDUP_REMOVED lines=11> */
.L_x_4607:
[----:B------:R-:W-:Y:S02]  /*11d20*/  IMAD.MOV.U32 R13, RZ, RZ, R21 ;  /* 0x000000ffff0d7224 */ /* 0x000fe400078e0015 */
[----:B------:R-:W-:Y:S01]  /*11d30*/  IMAD.MOV.U32 R12, RZ, RZ, 0x3 ;  /* 0x00000003ff0c7424 */ /* 0x000fe200078e00ff */
[----:B------:R-:W-:-:S13]  /*11d40*/  IADD3 R2, P0, R14, R0, RZ ;  /* 0x000000000e027210 */ /* 0x000fda0007f1e0ff */
[----:B------:R-:W-:Y:S05]  /*11d50*/  WARPSYNC.COLLECTIVE R15, `(.L_x_4608) ;  /* 0x000000000f087348 */ /* 0x000fea0003c00000 */
[----:B------:R0:W1:Y:S02]  /*11d60*/  SHFL.IDX P6, R14, R13, R12, R11 ;  /* 0x0000000c0d0e7389 */ /* 0x00006400000c000b */
[----:B01----:R-:W-:Y:S01]  /*11d70*/  ENDCOLLECTIVE ;  /* 0x000000000000791b */ /* 0x003fe20003800000 */
.L_x_4608:
[----:B------:R-:W-:-:S05]  /*11d80*/  IADD3.X R3, RZ, R3, RZ, P0, !PT ;  /* 0x00000003ff037210 */ /* 0x000fca00007fe4ff */
        /* <DEDUP_REMOVED lines=9> */
.L_x_4609:
[----:B------:R-:W-:Y:S02]  /*11e20*/  IMAD.MOV.U32 R13, RZ, RZ, R21 ;  /* 0x000000ffff0d7224 */ /* 0x000fe400078e0015 */
[----:B------:R-:W-:Y:S01]  /*11e30*/  IMAD.MOV.U32 R12, RZ, RZ, 0x4 ;  /* 0x00000004ff0c7424 */ /* 0x000fe200078e00ff */
[----:B------:R-:W-:-:S13]  /*11e40*/  IADD3 R2, P0, R14, R0, RZ ;  /* 0x000000000e027210 */ /* 0x000fda0007f1e0ff */
[----:B------:R-:W-:Y:S05]  /*11e50*/  WARPSYNC.COLLECTIVE R15, `(.L_x_4610) ;  /* 0x000000000f087348 */ /* 0x000fea0003c00000 */
[----:B------:R0:W1:Y:S02]  /*11e60*/  SHFL.IDX P6, R14, R13, R12, R11 ;  /* 0x0000000c0d0e7389 */ /* 0x00006400000c000b */
[----:B01----:R-:W-:Y:S01]  /*11e70*/  ENDCOLLECTIVE ;  /* 0x000000000000791b */ /* 0x003fe20003800000 */
.L_x_4610:
        /* <DEDUP_REMOVED lines=10> */
.L_x_4611:
[----:B------:R-:W-:Y:S01]  /*11f20*/  IMAD.MOV.U32 R13, RZ, RZ, R21 ;  /* 0x000000ffff0d7224 */ /* 0x000fe200078e0015 */
[----:B------:R-:W-:Y:S02]  /*11f30*/  MOV R12, 0x5 ;  /* 0x00000005000c7802 */ /* 0x000fe40000000f00 */
[----:B------:R-:W-:-:S13]  /*11f40*/  IADD3 R2, P0, R14, R0, RZ ;  /* 0x000000000e027210 */ /* 0x000fda0007f1e0ff */
[----:B------:R-:W-:Y:S05]  /*11f50*/  WARPSYNC.COLLECTIVE R15, `(.L_x_4612) ;  /* 0x000000000f087348 */ /* 0x000fea0003c00000 */
[----:B------:R0:W1:Y:S02]  /*11f60*/  SHFL.IDX P6, R14, R13, R12, R11 ;  /* 0x0000000c0d0e7389 */ /* 0x00006400000c000b */
[----:B01----:R-:W-:Y:S01]  /*11f70*/  ENDCOLLECTIVE ;  /* 0x000000000000791b */ /* 0x003fe20003800000 */
.L_x_4612:
        /* <DEDUP_REMOVED lines=10> */
.L_x_4613:
[----:B------:R-:W-:Y:S05]  /*12020*/  BRA `(.L_x_4614) ;  /* 0xffffffcc009c7947 */ /* 0x000fea000383ffff */
.L_x_4525:
[----:B--2---:R2:W3:Y:S02]  /*12030*/  SYNCS.PHASECHK.TRANS64.TRYWAIT P0, [R10+URZ+0x22860], R24 ;  /* 0x022860180a0075a7 */ /* 0x0044e4000800017f */
[----:B---3--:R-:W-:Y:S05]  /*12040*/  @!P0 NANOSLEEP.SYNCS 0x989680 ;  /* 0x009896800000895d */ /* 0x008fea0003900000 */
[----:B------:R-:W3:Y:S02]  /*12050*/  @!P0 SYNCS.PHASECHK.TRANS64 P0, [R10+URZ+0x22860], R24 ;  /* 0x022860180a0085a7 */ /* 0x000ee4000800007f */
[----:B---3--:R-:W-:Y:S05]  /*12060*/  @!P0 BRA `(.L_x_4525) ;  /* 0xfffffffc00f08947 */ /* 0x008fea000383ffff */
[----:B------:R-:W-:Y:S05]  /*12070*/  BRA `(.L_x_4615) ;  /* 0xffffffcc00ec7947 */ /* 0x000fea000383ffff */
.L_x_4526:
[----:B------:R-:W-:Y:S01]  /*12080*/  BSSY B1, `(.L_x_4616) ;  /* 0x0000008000017945 */ /* 0x000fe20003800000 */
[----:B------:R-:W-:Y:S01]  /*12090*/  IMAD.MOV.U32 R13, RZ, RZ, R23 ;  /* 0x000000ffff0d7224 */ /* 0x000fe200078e0017 */
[----:B------:R-:W-:Y:S01]  /*120a0*/  MOV R12, RZ ;  /* 0x000000ff000c7202 */ /* 0x000fe20000000f00 */
[----:B------:R-:W-:Y:S02]  /*120b0*/  IMAD.MOV.U32 R11, RZ, RZ, 0x181f ;  /* 0x0000181fff0b7424 */ /* 0x000fe400078e00ff */
[----:B------:R-:W-:-:S07]  /*120c0*/  IMAD.MOV.U32 R15, RZ, RZ, -0x1 ;  /* 0xffffffffff0f7424 */ /* 0x000fce00078e00ff */
[----:B012---:R-:W-:Y:S05]  /*120d0*/  WARPSYNC.COLLECTIVE R15, `(.L_x_4617) ;  /* 0x000000000f087348 */ /* 0x007fea0003c00000 */
[----:B------:R3:W4:Y:S02]  /*120e0*/  SHFL.IDX P6, R14, R13, R12, R11 ;  /* 0x0000000c0d0e7389 */ /* 0x00072400000c000b */
[----:B01234-:R-:W-:Y:S01]  /*120f0*/  ENDCOLLECTIVE ;  /* 0x000000000000791b */ /* 0x01ffe20003800000 */
.L_x_4617:
[----:B------:R-:W-:Y:S05]  /*12100*/  BSYNC B1 ;  /* 0x0000000000017941 */ /* 0x000fea0003800000 */
.L_x_4616:
        /* <DEDUP_REMOVED lines=9> */
.L_x_4618:
[----:B------:R-:W-:Y:S02]  /*121a0*/  IMAD.MOV.U32 R13, RZ, RZ, R23 ;  /* 0x000000ffff0d7224 */ /* 0x000fe400078e0017 */
[----:B------:R-:W-:Y:S01]  /*121b0*/  IMAD.MOV.U32 R12, RZ, RZ, 0x1 ;  /* 0x00000001ff0c7424 */ /* 0x000fe200078e00ff */
[----:B------:R-:W-:-:S13]  /*121c0*/  IADD3 R2, P0, R14, R0, RZ ;  /* 0x000000000e027210 */ /* 0x000fda0007f1e0ff */
[----:B------:R-:W-:Y:S05]  /*121d0*/  WARPSYNC.COLLECTIVE R15, `(.L_x_4619) ;  /* 0x000000000f087348 */ /* 0x000fea0003c00000 */
[----:B------:R0:W1:Y:S02]  /*121e0*/  SHFL.IDX P6, R14, R13, R12, R11 ;  /* 0x0000000c0d0e7389 */ /* 0x00006400000c000b */
[----:B01----:R-:W-:Y:S01]  /*121f0*/  ENDCOLLECTIVE ;  /* 0x000000000000791b */ /* 0x003fe20003800000 */
.L_x_4619:
        /* <DEDUP_REMOVED lines=13> */
.L_x_4620:
[----:B------:R-:W-:Y:S01]  /*122d0*/  IMAD.MOV.U32 R13, RZ, RZ, R23 ;  /* 0x000000ffff0d7224 */ /* 0x000fe200078e0017 */
[----:B------:R-:W-:Y:S02]  /*122e0*/  MOV R12, 0x2 ;  /* 0x00000002000c7802 */ /* 0x000fe40000000f00 */
[----:B------:R-:W-:-:S13]  /*122f0*/  IADD3 R2, P0, R14, R0, RZ ;  /* 0x000000000e027210 */ /* 0x000fda0007f1e0ff */
[----:B------:R-:W-:Y:S05]  /*12300*/  WARPSYNC.COLLECTIVE R15, `(.L_x_4621) ;  /* 0x000000000f087348 */ /* 0x000fea0003c00000 */
[----:B------:R0:W1:Y:S02]  /*12310*/  SHFL.IDX P6, R14, R13, R12, R11 ;  /* 0x0000000c0d0e7389 */ /* 0x00006400000c000b */
[----:B01----:R-:W-:Y:S01]  /*12320*/  ENDCOLLECTIVE ;  /* 0x000000000000791b */ /* 0x003fe20003800000 */
.L_x_4621:
        /* <DEDUP_REMOVED lines=13> */
.L_x_4622:
[----:B------:R-:W-:Y:S01]  /*12400*/  MOV R13, R23 ;  /* 0x00000017000d7202 */ /* 0x000fe20000000f00 */
[----:B------:R-:W-:Y:S01]  /*12410*/  IMAD.MOV.U32 R12, RZ, RZ, 0x3 ;  /* 0x00000003ff0c7424 */ /* 0x000fe200078e00ff */
[----:B------:R-:W-:-:S13]  /*12420*/  IADD3 R2, P0, R14, R0, RZ ;  /* 0x000000000e027210 */ /* 0x000fda0007f1e0ff */
[----:B------:R-:W-:Y:S05]  /*12430*/  WARPSYNC.COLLECTIVE R15, `(.L_x_4623) ;  /* 0x000000000f087348 */ /* 0x000fea0003c00000 */
[----:B------:R0:W1:Y:S02]  /*12440*/  SHFL.IDX P6, R14, R13, R12, R11 ;  /* 0x0000000c0d0e7389 */ /* 0x00006400000c000b */
[----:B01----:R-:W-:Y:S01]  /*12450*/  ENDCOLLECTIVE ;  /* 0x000000000000791b */ /* 0x003fe20003800000 */
.L_x_4623:
        /* <DEDUP_REMOVED lines=13> */
.L_x_4624:
[----:B------:R-:W-:Y:S02]  /*12530*/  IMAD.MOV.U32 R13, RZ, RZ, R23 ;  /* 0x000000ffff0d7224 */ /* 0x000fe400078e0017 */
[----:B------:R-:W-:Y:S01]  /*12540*/  IMAD.MOV.U32 R12, RZ, RZ, 0x4 ;  /* 0x00000004ff0c7424 */ /* 0x000fe200078e00ff */
[----:B------:R-:W-:-:S13]  /*12550*/  IADD3 R2, P0, R14, R0, RZ ;  /* 0x000000000e027210 */ /* 0x000fda0007f1e0ff */
[----:B------:R-:W-:Y:S05]  /*12560*/  WARPSYNC.COLLECTIVE R15, `(.L_x_4625) ;  /* 0x000000000f087348 */ /* 0x000fea0003c00000 */
[----:B------:R0:W1:Y:S02]  /*12570*/  SHFL.IDX P6, R14, R13, R12, R11 ;  /* 0x0000000c0d0e7389 */ /* 0x00006400000c000b */
[----:B01----:R-:W-:Y:S01]  /*12580*/  ENDCOLLECTIVE ;  /* 0x000000000000791b */ /* 0x003fe20003800000 */
.L_x_4625:
[----:B------:R-:W-:-:S05]  /*12590*/  IADD3.X R3, RZ, R5, RZ, P0, !PT ;  /* 0x00000005ff037210 */ /* 0x000fca00007fe4ff */
        /* <DEDUP_REMOVED lines=12> */
.L_x_4626:
[----:B------:R-:W-:Y:S02]  /*12660*/  IMAD.MOV.U32 R13, RZ, RZ, R23 ;  /* 0x000000ffff0d7224 */ /* 0x000fe400078e0017 */
[----:B------:R-:W-:Y:S01]  /*12670*/  IMAD.MOV.U32 R12, RZ, RZ, 0x5 ;  /* 0x00000005ff0c7424 */ /* 0x000fe200078e00ff */
[----:B------:R-:W-:-:S13]  /*12680*/  IADD3 R2, P0, R14, R0, RZ ;  /* 0x000000000e027210 */ /* 0x000fda0007f1e0ff */
[----:B------:R-:W-:Y:S05]  /*12690*/  WARPSYNC.COLLECTIVE R15, `(.L_x_4627) ;  /* 0x000000000f087348 */ /* 0x000fea0003c00000 */
[----:B------:R0:W1:Y:S02]  /*126a0*/  SHFL.IDX P6, R14, R13, R12, R11 ;  /* 0x0000000c0d0e7389 */ /* 0x00006400000c000b */
[----:B01----:R-:W-:Y:S01]  /*126b0*/  ENDCOLLECTIVE ;  /* 0x000000000000791b */ /* 0x003fe20003800000 */
.L_x_4627:
        /* <DEDUP_REMOVED lines=13> */
.L_x_4628:
[----:B------:R-:W-:Y:S05]  /*12790*/  BRA `(.L_x_4629) ;  /* 0xffffffcc00387947 */ /* 0x000fea000383ffff */
.L_x_4534:
[----:B------:R-:W-:Y:S01]  /*127a0*/  BSSY B0, `(.L_x_4630) ;  /* 0x0000008000007945 */ /* 0x000fe20003800000 */
[----:B------:R-:W-:Y:S01]  /*127b0*/  IMAD.MOV.U32 R13, RZ, RZ, R31 ;  /* 0x000000ffff0d7224 */ /* 0x000fe200078e001f */
[----:B------:R-:W-:Y:S01]  /*127c0*/  MOV R11, 0x1f ;  /* 0x0000001f000b7802 */ /* 0x000fe20000000f00 */
[----:B------:R-:W-:Y:S02]  /*127d0*/  IMAD.MOV.U32 R12, RZ, RZ, RZ ;  /* 0x000000ffff0c7224 */ /* 0x000fe400078e00ff */
[----:B------:R-:W-:-:S07]  /*127e0*/  IMAD.MOV.U32 R15, RZ, RZ, -0x1 ;  /* 0xffffffffff0f7424 */ /* 0x000fce00078e00ff */
[----:B01---5:R-:W-:Y:S05]  /*127f0*/  WARPSYNC.COLLECTIVE R15, `(.L_x_4631) ;  /* 0x000000000f087348 */ /* 0x023fea0003c00000 */
[----:B------:R2:W3:Y:S02]  /*12800*/  SHFL.IDX P6, R14, R13, R12, R11 ;  /* 0x0000000c0d0e7389 */ /* 0x0004e400000c000b */
[----:B0123-5:R-:W-:Y:S01]  /*12810*/  ENDCOLLECTIVE ;  /* 0x000000000000791b */ /* 0x02ffe20003800000 */
.L_x_4631:
[----:B------:R-:W-:Y:S05]  /*12820*/  BSYNC B0 ;  /* 0x0000000000007941 */ /* 0x000fea0003800000 */
.L_x_4630:
[----:B------:R-:W-:Y:S05]  /*12830*/  BRA `(.L_x_4632) ;  /* 0xffffffd0000c7947 */ /* 0x000fea000383ffff */
.L_x_4537:
[----:B---3--:R3:W4:Y:S02]  /*12840*/  SYNCS.PHASECHK.TRANS64.TRYWAIT P0, [R5+URZ+0x22820], R0 ;  /* 0x02282000050075a7 */ /* 0x008724000800017f */
[----:B----4-:R-:W-:Y:S05]  /*12850*/  @!P0 NANOSLEEP.SYNCS 0x989680 ;  /* 0x009896800000895d */ /* 0x010fea0003900000 */
[----:B------:R-:W4:Y:S02]  /*12860*/  @!P0 SYNCS.PHASECHK.TRANS64 P0, [R5+URZ+0x22820], R0 ;  /* 0x02282000050085a7 */ /* 0x000f24000800007f */
[----:B----4-:R-:W-:Y:S05]  /*12870*/  @!P0 BRA `(.L_x_4537) ;  /* 0xfffffffc00f08947 */ /* 0x010fea000383ffff */
[----:B------:R-:W-:Y:S05]  /*12880*/  BRA `(.L_x_4633) ;  /* 0xffffffd000547947 */ /* 0x000fea000383ffff */
.L_x_4538:
[----:B------:R-:W4:Y:S01]  /*12890*/  S2R R2, SR_TID.X ;  /* 0x0000000000027919 */ /* 0x000f220000002100 */
[----:B------:R-:W-:Y:S01]  /*128a0*/  BSSY B0, `(.L_x_4634) ;  /* 0x000000a000007945 */ /* 0x000fe20003800000 */
[----:B------:R-:W-:Y:S01]  /*128b0*/  IMAD.MOV.U32 R12, RZ, RZ, RZ ;  /* 0x000000ffff0c7224 */ /* 0x000fe200078e00ff */
[----:B------:R-:W-:Y:S01]  /*128c0*/  MOV R11, 0x1f ;  /* 0x0000001f000b7802 */ /* 0x000fe20000000f00 */
[----:B------:R-:W-:Y:S01]  /*128d0*/  IMAD.MOV.U32 R15, RZ, RZ, -0x1 ;  /* 0xffffffffff0f7424 */ /* 0x000fe200078e00ff */
[----:B----4-:R-:W-:-:S04]  /*128e0*/  SHF.R.U32.HI R2, RZ, 0x5, R2 ;  /* 0x00000005ff027819 */ /* 0x010fc80000011602 */
[----:B------:R-:W-:-:S05]  /*128f0*/  LOP3.LUT R2, R2, 0x3, RZ, 0xc0, !PT ;  /* 0x0000000302027812 */ /* 0x000fca00078ec0ff */
[----:B------:R-:W-:-:S07]  /*12900*/  IMAD.MOV.U32 R13, RZ, RZ, R2 ;  /* 0x000000ffff0d7224 */ /* 0x000fce00078e0002 */
[----:B0123-5:R-:W-:Y:S05]  /*12910*/  WARPSYNC.COLLECTIVE R15, `(.L_x_4635) ;  /* 0x000000000f087348 */ /* 0x02ffea0003c00000 */
[----:B------:R4:W0:Y:S02]  /*12920*/  SHFL.IDX P6, R14, R13, R12, R11 ;  /* 0x0000000c0d0e7389 */ /* 0x00082400000c000b */
[----:B012345:R-:W-:Y:S01]  /*12930*/  ENDCOLLECTIVE ;  /* 0x000000000000791b */ /* 0x03ffe20003800000 */
.L_x_4635:
[----:B------:R-:W-:Y:S05]  /*12940*/  BSYNC B0 ;  /* 0x0000000000007941 */ /* 0x000fea0003800000 */
.L_x_4634:
[----:B------:R-:W-:Y:S05]  /*12950*/  BRA `(.L_x_4636) ;  /* 0xffffffd0003c7947 */ /* 0x000fea000383ffff */
.L_x_4541:
[----:B------:R-:W-:Y:S01]  /*12960*/  BSSY B1, `(.L_x_4637) ;  /* 0x0000006000017945 */ /* 0x000fe20003800000 */
[----:B------:R-:W-:-:S07]  /*12970*/  IMAD.MOV.U32 R15, RZ, RZ, -0x1 ;  /* 0xffffffffff0f7424 */ /* 0x000fce00078e00ff */
[----:B0123-5:R-:W-:Y:S05]  /*12980*/  WARPSYNC.COLLECTIVE R15, `(.L_x_4638) ;  /* 0x000000000f0c7348 */ /* 0x02ffea0003c00000 */
[----:B------:R-:W-:Y:S02]  /*12990*/  ELECT P6, UR62, PT ;  /* 0x00000000003e782f */ /* 0x000fe400038c0000 */
[----:B------:R-:W-:Y:S01]  /*129a0*/  MOV R14, UR62 ;  /* 0x0000003e000e7c02 */ /* 0x000fe20008000f00 */
[----:B0123-5:R-:W-:Y:S10]  /*129b0*/  ENDCOLLECTIVE ;  /* 0x000000000000791b */ /* 0x02fff40003800000 */
.L_x_4638:
[----:B------:R-:W-:Y:S05]  /*129c0*/  BSYNC B1 ;  /* 0x0000000000017941 */ /* 0x000fea0003800000 */
.L_x_4637:
[----:B------:R-:W-:Y:S05]  /*129d0*/  BRA `(.L_x_4639) ;  /* 0xffffffd000347947 */ /* 0x000fea000383ffff */
.L_x_4543:
[----:B---3--:R3:W4:Y:S02]  /*129e0*/  SYNCS.PHASECHK.TRANS64.TRYWAIT P1, [R3+URZ+0x22840], R2 ;  /* 0x02284002030075a7 */ /* 0x008724000802017f */
[----:B----4-:R-:W-:Y:S05]  /*129f0*/  @!P1 NANOSLEEP.SYNCS 0x989680 ;  /* 0x009896800000995d */ /* 0x010fea0003900000 */
[----:B------:R-:W4:Y:S02]  /*12a00*/  @!P1 SYNCS.PHASECHK.TRANS64 P1, [R3+URZ+0x22840], R2 ;  /* 0x02284002030095a7 */ /* 0x000f24000802007f */
[----:B----4-:R-:W-:Y:S05]  /*12a10*/  @!P1 BRA `(.L_x_4543) ;  /* 0xfffffffc00f09947 */ /* 0x010fea000383ffff */
[----:B------:R-:W-:Y:S05]  /*12a20*/  BRA `(.L_x_4640) ;  /* 0xffffffd000547947 */ /* 0x000fea000383ffff */
.L_x_4545:
[----:B----4-:R4:W0:Y:S02]  /*12a30*/  SYNCS.PHASECHK.TRANS64.TRYWAIT P1, [R5+URZ+0x22840], R0 ;  /* 0x02284000050075a7 */ /* 0x010824000802017f */
[----:B0-----:R-:W-:Y:S05]  /*12a40*/  @!P1 NANOSLEEP.SYNCS 0x989680 ;  /* 0x009896800000995d */ /* 0x001fea0003900000 */
[----:B------:R-:W0:Y:S02]  /*12a50*/  @!P1 SYNCS.PHASECHK.TRANS64 P1, [R5+URZ+0x22840], R0 ;  /* 0x02284000050095a7 */ /* 0x000e24000802007f */
[----:B0-----:R-:W-:Y:S05]  /*12a60*/  @!P1 BRA `(.L_x_4545) ;  /* 0xfffffffc00f09947 */ /* 0x001fea000383ffff */
[----:B------:R-:W-:Y:S05]  /*12a70*/  BRA `(.L_x_4641) ;  /* 0xffffffd000607947 */ /* 0x000fea000383ffff */
.L_x_4547:
[----:B------:R0:W0:Y:S02]  /*12a80*/  SYNCS.PHASECHK.TRANS64.TRYWAIT P1, [R3+URZ+0x22860], R2 ;  /* 0x02286002030075a7 */ /* 0x000024000802017f */
[----:B0-----:R-:W-:Y:S05]  /*12a90*/  @!P1 NANOSLEEP.SYNCS 0x989680 ;  /* 0x009896800000995d */ /* 0x001fea0003900000 */
[----:B------:R-:W0:Y:S02]  /*12aa0*/  @!P1 SYNCS.PHASECHK.TRANS64 P1, [R3+URZ+0x22860], R2 ;  /* 0x02286002030095a7 */ /* 0x000e24000802007f */
[----:B0-----:R-:W-:Y:S05]  /*12ab0*/  @!P1 BRA `(.L_x_4547) ;  /* 0xfffffffc00f09947 */ /* 0x001fea000383ffff */
[----:B------:R-:W-:Y:S05]  /*12ac0*/  BRA `(.L_x_4642) ;  /* 0xffffffd0005c7947 */ /* 0x000fea000383ffff */
.L_x_4643:
        /* <DEDUP_REMOVED lines=11> */
.L_x_6463:


//--------------------- .text._ZN7cutlass13device_kernelIN5flash11enable_sm90INS1_16FlashAttnFwdSm90INS1_25CollectiveMainloopFwdSm90ILi2EN4cute5tupleIJNS5_1CILi1EEES8_S8_EEENS6_IJNS7_ILi128EEENS7_ILi96EEENS7_ILi64EEEEEELi256ENS_6half_tEfNS_4arch4Sm90ELb1ELb0ELb1ELb0ELb1ELb0ELb1ELb1ELb0ELb1ELb0ELb0EEENS1_21CollectiveEpilogueFwdINS6_IJSA_NS7_ILi256EEESB_EEES9_SE_SG_Li256ELb0ELb1ELb0ELb0EEENS1_30DynamicPersistentTileSchedulerILi256ELi128ELb0ELb1ELb1EEEEEEEEEvNT_6ParamsE --------------------------
	.section	.text._ZN7cutlass13device_kernelIN5flash11enable_sm90INS1_16FlashAttnFwdSm90INS1_25CollectiveMainloopFwdSm90ILi2EN4cute5tupleIJNS5_1CILi1EEES8_S8_EEENS6_IJNS7_ILi128EEENS7_ILi96EEENS7_ILi64EEEEEELi256ENS_6half_tEfNS_4arch4Sm90ELb1ELb0ELb1ELb0ELb1ELb0ELb1ELb1ELb0ELb1ELb0ELb0EEENS1_21CollectiveEpilogueFwdINS6_IJSA_NS7_ILi256EEESB_EEES9_SE_SG_Li256ELb0ELb1ELb0ELb0EEENS1_30DynamicPersistentTileSchedulerILi256ELi128ELb0ELb1ELb1EEEEEEEEEvNT_6ParamsE,"ax",@progbits
	.align	128
.text._ZN7cutlass13device_kernelIN5flash11enable_sm90INS1_16FlashAttnFwdSm90INS1_25CollectiveMainloopFwdSm90ILi2EN4cute5tupleIJNS5_1CILi1EEES8_S8_EEENS6_IJNS7_ILi128EEENS7_ILi96EEENS7_ILi64EEEEEELi256ENS_6half_tEfNS_4arch4Sm90ELb1ELb0ELb1ELb0ELb1ELb0ELb1ELb1ELb0ELb1ELb0ELb0EEENS1_21CollectiveEpilogueFwdINS6_IJSA_NS7_ILi256EEESB_EEES9_SE_SG_Li256ELb0ELb1ELb0ELb0EEENS1_30DynamicPersistentTileSchedulerILi256ELi128ELb0ELb1ELb1EEEEEEEEEvNT_6ParamsE:
        .type           _ZN7cutlass13device_kernelIN5flash11enable_sm90INS1_16FlashAttnFwdSm90INS1_25CollectiveMainloopFwdSm90ILi2EN4cute5tupleIJNS5_1CILi1EEES8_S8_EEENS6_IJNS7_ILi128EEENS7_ILi96EEENS7_ILi64EEEEEELi256ENS_6half_tEfNS_4arch4Sm90ELb1ELb0ELb1ELb0ELb1ELb0ELb1ELb1ELb0ELb1ELb0ELb0EEENS1_21CollectiveEpilogueFwdINS6_IJSA_NS7_ILi256EEESB_EEES9_SE_SG_Li256ELb0ELb1ELb0ELb0EEENS1_30DynamicPersistentTileSchedulerILi256ELi128ELb0ELb1ELb1EEEEEEEEEvNT_6ParamsE,@function
        .size           _ZN7cutlass13device_kernelIN5flash11enable_sm90INS1_16FlashAttnFwdSm90INS1_25CollectiveMainloopFwdSm90ILi2EN4cute5tupleIJNS5_1CILi1EEES8_S8_EEENS6_IJNS7_ILi128EEENS7_ILi96EEENS7_ILi64EEEEEELi256ENS_6half_tEfNS_4arch4Sm90ELb1ELb0ELb1ELb0ELb1ELb0ELb1ELb1ELb0ELb1ELb0ELb0EEENS1_21CollectiveEpilogueFwdINS6_IJSA_NS7_ILi256EEESB_EEES9_SE_SG_Li256ELb0ELb1ELb0ELb0EEENS1_30DynamicPersistentTileSchedulerILi256ELi128ELb0ELb1ELb1EEEEEEEEEvNT_6ParamsE,(.L_x_6464 - _ZN7cutlass13device_kernelIN5flash11enable_sm90INS1_16FlashAttnFwdSm90INS1_25CollectiveMainloopFwdSm90ILi2EN4cute5tupleIJNS5_1CILi1EEES8_S8_EEENS6_IJNS7_ILi128EEENS7_ILi96EEENS7_ILi64EEEEEELi256ENS_6half_tEfNS_4arch4Sm90ELb1ELb0ELb1ELb0ELb1ELb0ELb1ELb1ELb0ELb1ELb0ELb0EEENS1_21CollectiveEpilogueFwdINS6_IJSA_NS7_ILi256EEESB_EEES9_SE_SG_Li256ELb0ELb1ELb0ELb0EEENS1_30DynamicPersistentTileSchedulerILi256ELi128ELb0ELb1ELb1EEEEEEEEEvNT_6ParamsE)
        .other          _ZN7cutlass13device_kernelIN5flash11enable_sm90INS1_16FlashAttnFwdSm90INS1_25CollectiveMainloopFwdSm90ILi2EN4cute5tupleIJNS5_1CILi1EEES8_S8_EEENS6_IJNS7_ILi128EEENS7_ILi96EEENS7_ILi64EEEEEELi256ENS_6half_tEfNS_4arch4Sm90ELb1ELb0ELb1ELb0ELb1ELb0ELb1ELb1ELb0ELb1ELb0ELb0EEENS1_21CollectiveEpilogueFwdINS6_IJSA_NS7_ILi256EEESB_EEES9_SE_SG_Li256ELb0ELb1ELb0ELb0EEENS1_30DynamicPersistentTileSchedulerILi256ELi128ELb0ELb1ELb1EEEEEEEEEvNT_6ParamsE,@"STO_CUDA_ENTRY STV_DEFAULT"
_ZN7cutlass13device_kernelIN5flash11enable_sm90INS1_16FlashAttnFwdSm90INS1_25CollectiveMainloopFwdSm90ILi2EN4cute5tupleIJNS5_1CILi1EEES8_S8_EEENS6_IJNS7_ILi128EEENS7_ILi96EEENS7_ILi64EEEEEELi256ENS_6half_tEfNS_4arch4Sm90ELb1ELb0ELb1ELb0ELb1ELb0ELb1ELb1ELb0ELb1ELb0ELb0EEENS1_21CollectiveEpilogueFwdINS6_IJSA_NS7_ILi256EEESB_EEES9_SE_SG_Li256ELb0ELb1ELb0ELb0EEENS1_30DynamicPersistentTileSchedulerILi256ELi128ELb0ELb1ELb1EEEEEEEEEvNT_6ParamsE:
        /* <DEDUP_REMOVED lines=47> */
.L_x_4644:
        /* <DEDUP_REMOVED lines=22> */
.L_x_4645:
        /* <DEDUP_REMOVED lines=18> */
.L_x_4646:
        /* <DEDUP_REMOVED lines=22> */
.L_x_4647:
        /* <DEDUP_REMOVED lines=23> */
.L_x_4648:
        /* <DEDUP_REMOVED lines=10> */
.L_x_4650:
[----:B------:R-:W-:-:S08]  /*08e0*/  NOP ;  /* 0x0000000000007918 */ /* 0x000fd00000000000 */
[----:B------:R-:W1:Y:S02]  /*08f0*/  USETMAXREG.TRY_ALLOC.CTAPOOL UP0, 0xe8 ;  /* 0x000000e8000079c8 */ /* 0x000e640008000600 */
[----:B-1----:R-:W-:-:S13]  /*0900*/  PLOP3.LUT P0, PT, PT, PT, UP0, 0x80, 0x0 ;  /* 0x000000000000781c */ /* 0x002fda0003f0f008 */
[----:B------:R-:W-:Y:S05]  /*0910*/  @!P0 BRA `(.L_x_4650) ;  /* 0xfffffffc00f08947 */ /* 0x000fea000383ffff */
[----:B------:R-:W1:Y:S01]  /*0920*/  S2R R0, SR_TID.X ;  /* 0x0000000000007919 */ /* 0x000e620000002100 */
[----:B------:R-:W2:Y:S08]  /*0930*/  S2UR UR4, SR_CTAID.X ;  /* 0x00000000000479c3 */ /* 0x000eb00000002500 */
[----:B------:R-:W-:Y:S08]  /*0940*/  BAR.ARV 0x4, 0x180 ;  /* 0x0106000000007b1d */ /* 0x000ff00000002000 */
[----:B------:R-:W-:Y:S06]  /*0950*/  BAR.ARV 0x8, 0x180 ;  /* 0x0206000000007b1d */ /* 0x000fec0000002000 */
[----:B-1----:R-:W-:-:S04]  /*0960*/  SHF.R.U32.HI R0, RZ, 0x7, R0 ;  /* 0x00000007ff007819 */ /* 0x002fc80000011600 */
[----:B------:R-:W-:Y:S02]  /*0970*/  ISETP.NE.AND P0, PT, R0, 0x1, PT ;  /* 0x000000010000780c */ /* 0x000fe40003f05270 */
[----:B------:R-:W2:Y:S11]  /*0980*/  LDC R0, c[0x0][0xd38] ;  /* 0x00034e00ff007b82 */ /* 0x000eb60000000800 */
[----:B------:R-:W-:Y:S06]  /*0990*/  @!P0 BAR.ARV 0x9, 0x100 ;  /* 0x0244000000008b1d */ /* 0x000fec0000002000 */
[----:B--2---:R-:W-:-:S13]  /*09a0*/  ISETP.LE.AND P0, PT, R0, UR4, PT ;  /* 0x0000000400007c0c */ /* 0x004fda000bf03270 */
[----:B------:R-:W-:Y:S05]  /*09b0*/  @P0 EXIT ;  /* 0x000000000000094d */ /* 0x000fea0003800000 */
[----:B------:R-:W2:Y:S01]  /*09c0*/  LDL R3, [R1+0xc] ;  /* 0x00000c0001037983 */ /* 0x000ea20000100800 */
[----:B------:R-:W-:Y:S01]  /*09d0*/  IMAD.MOV.U32 R222, RZ, RZ, RZ ;  /* 0x000000ffffde7224 */ /* 0x000fe200078e00ff */
[----:B------:R-:W-:Y:S01]  /*09e0*/  UMOV UR39, URZ ;  /* 0x0000003f00277c82 */ /* 0x000fe20008000000 */
[----:B------:R-:W-:Y:S01]  /*09f0*/  UMOV UR38, URZ ;  /* 0x0000003f00267c82 */ /* 0x000fe20008000000 */
[----:B0-----:R-:W0:Y:S02]  /*0a00*/  S2R R2, SR_TID.X ;  /* 0x0000000000027919 */ /* 0x001e240000002100 */
[----:B0-----:R-:W-:-:S05]  /*0a10*/  VIADD R12, R2, 0xffffff80 ;  /* 0xffffff80020c7836 */ /* 0x001fca0000000000 */
[----:B------:R-:W-:-:S04]  /*0a20*/  SHF.R.S32.HI R0, RZ, 0x1f, R12 ;  /* 0x0000001fff007819 */ /* 0x000fc8000001140c */
[CC--:B------:R-:W-:Y:S02]  /*0a30*/  LEA.HI R4, R0.reuse, R12.reuse, RZ, 0x5 ;  /* 0x0000000c00047211 */ /* 0x0c0fe400078f28ff */
[----:B------:R-:W-:-:S03]  /*0a40*/  LEA.HI R2, R0, R12, RZ, 0x4 ;  /* 0x0000000c00027211 */ /* 0x000fc600078f20ff */
[----:B------:R-:W-:Y:S01]  /*0a50*/  IMAD.SHL.U32 R6, R4, 0x20, RZ ;  /* 0x0000002004067824 */ /* 0x000fe200078e00ff */
[----:B------:R-:W-:Y:S02]  /*0a60*/  LOP3.LUT R4, R2, 0x3fffff0, RZ, 0xc0, !PT ;  /* 0x03fffff002047812 */ /* 0x000fe400078ec0ff */
[----:B------:R-:W-:Y:S02]  /*0a70*/  SHF.R.S32.HI R5, RZ, 0x4, R2 ;  /* 0x00000004ff057819 */ /* 0x000fe40000011402 */
[----:B------:R-:W-:Y:S01]  /*0a80*/  LOP3.LUT R7, R6, 0xfffffc00, RZ, 0xc0, !PT ;  /* 0xfffffc0006077812 */ /* 0x000fe200078ec0ff */
[----:B------:R-:W-:Y:S01]  /*0a90*/  IMAD.IADD R4, R12, 0x1, -R4 ;  /* 0x000000010c047824 */ /* 0x000fe200078e0a04 */
[----:B------:R-:W-:Y:S02]  /*0aa0*/  LEA.HI R6, R0, R12, RZ, 0x2 ;  /* 0x0000000c00067211 */ /* 0x000fe400078f10ff */
[----:B------:R-:W-:Y:S02]  /*0ab0*/  LEA.HI R2, R2, R5, RZ, 0x1 ;  /* 0x0000000502027211 */ /* 0x000fe400078f08ff */
[----:B------:R-:W-:-:S02]  /*0ac0*/  LOP3.LUT R6, R6, 0xfffffffc, RZ, 0xc0, !PT ;  /* 0xfffffffc06067812 */ /* 0x000fc400078ec0ff */
[----:B------:R-:W-:Y:S02]  /*0ad0*/  LOP3.LUT R2, R2, 0x1ffffffe, RZ, 0xc0, !PT ;  /* 0x1ffffffe02027812 */ /* 0x000fe400078ec0ff */
[----:B------:R-:W-:Y:S01]  /*0ae0*/  LEA R7, R4, R7, 0x6 ;  /* 0x0000000704077211 */ /* 0x000fe200078e30ff */
[----:B------:R-:W-:Y:S02]  /*0af0*/  IMAD.IADD R6, R12, 0x1, -R6 ;  /* 0x000000010c067824 */ /* 0x000fe400078e0a06 */
[----:B------:R-:W-:-:S03]  /*0b00*/  IMAD.IADD R2, R5, 0x1, -R2 ;  /* 0x0000000105027824 */ /* 0x000fc600078e0a02 */
[----:B------:R-:W-:Y:S01]  /*0b10*/  LEA.HI R4, R6, R6, RZ, 0x1 ;  /* 0x0000000606047211 */ /* 0x000fe200078f08ff */
[----:B------:R-:W-:-:S03]  /*0b20*/  IMAD R226, R2, 0x8, R7 ;  /* 0x0000000802e27824 */ /* 0x000fc600078e0207 */
[----:B------:R-:W-:-:S05]  /*0b30*/  LOP3.LUT R5, R4, 0x1ffffffe, RZ, 0xc0, !PT ;  /* 0x1ffffffe04057812 */ /* 0x000fca00078ec0ff */
[----:B------:R-:W-:Y:S01]  /*0b40*/  IMAD.IADD R6, R6, 0x1, -R5 ;  /* 0x0000000106067824 */ /* 0x000fe200078e0a05 */
[----:B--2---:R-:W-:Y:S02]  /*0b50*/  R2UR UR5, R3 ;  /* 0x00000000030572ca */ /* 0x004fe400000e0000 */
[CC--:B------:R-:W-:Y:S02]  /*0b60*/  LEA.HI R3, R0.reuse, R12.reuse, RZ, 0x7 ;  /* 0x0000000c00037211 */ /* 0x0c0fe400078f38ff */
[----:B------:R-:W-:Y:S02]  /*0b70*/  LEA.HI R0, R0, R12, RZ, 0x3 ;  /* 0x0000000c00007211 */ /* 0x000fe400078f18ff */
[C---:B------:R-:W-:Y:S02]  /*0b80*/  LOP3.LUT R223, R3.reuse, 0xffffff80, RZ, 0xc0, !PT ;  /* 0xffffff8003df7812 */ /* 0x040fe400078ec0ff */
[----:B------:R-:W-:Y:S02]  /*0b90*/  SHF.R.S32.HI R224, RZ, 0x7, R3 ;  /* 0x00000007ffe07819 */ /* 0x000fe40000011403 */
[----:B------:R-:W-:Y:S01]  /*0ba0*/  LOP3.LUT R218, R0, 0xfffffff8, RZ, 0xc0, !PT ;  /* 0xfffffff800da7812 */ /* 0x000fe200078ec0ff */
[C---:B------:R-:W-:Y:S01]  /*0bb0*/  IMAD.IADD R223, R12.reuse, 0x1, -R223 ;  /* 0x000000010cdf7824 */ /* 0x040fe200078e0adf */
[----:B------:R-:W-:Y:S01]  /*0bc0*/  LEA.HI R3, R3, R224, RZ, 0x1 ;  /* 0x000000e003037211 */ /* 0x000fe200078f08ff */
[----:B------:R-:W-:Y:S01]  /*0bd0*/  ULOP3.LUT UR5, UR5, 0x1, URZ, 0xfc, !UPT ;  /* 0x0000000105057892 */ /* 0x000fe2000f8efc3f */
[----:B------:R-:W-:-:S02]  /*0be0*/  IADD3 R218, R12, -R218, RZ ;  /* 0x800000da0cda7210 */ /* 0x000fc40007ffe0ff */
[----:B------:R-:W-:Y:S02]  /*0bf0*/  SHF.R.S32.HI R8, RZ, 0x1f, R223 ;  /* 0x0000001fff087819 */ /* 0x000fe400000114df */
[----:B------:R-:W-:Y:S01]  /*0c00*/  LOP3.LUT R3, R3, 0x3fffffe, RZ, 0xc0, !PT ;  /* 0x03fffffe03037812 */ /* 0x000fe200078ec0ff */
[----:B------:R-:W-:Y:S01]  /*0c10*/  IMAD.SHL.U32 R200, R218, 0x8, RZ ;  /* 0x00000008dac87824 */ /* 0x000fe200078e00ff */
[CC--:B------:R-:W-:Y:S01]  /*0c20*/  LEA.HI R9, R8.reuse, R223.reuse, RZ, 0x2 ;  /* 0x000000df08097211 */ /* 0x0c0fe200078f10ff */
[----:B------:R-:W-:Y:S01]  /*0c30*/  IMAD.U32 R227, RZ, RZ, UR5 ;  /* 0x00000005ffe37e24 */ /* 0x000fe2000f8e00ff */
[----:B------:R-:W-:Y:S01]  /*0c40*/  LEA.HI R8, R8, R223, RZ, 0x5 ;  /* 0x000000df08087211 */ /* 0x000fe200078f28ff */
[----:B------:R-:W-:Y:S01]  /*0c50*/  IMAD.IADD R3, R224, 0x1, -R3 ;  /* 0x00000001e0037824 */ /* 0x000fe200078e0a03 */
[--C-:B------:R-:W-:Y:S01]  /*0c60*/  SHF.R.S32.HI R10, RZ, 0x2, R9.reuse ;  /* 0x00000002ff0a7819 */ /* 0x100fe20000011409 */
[C---:B------:R-:W-:Y:S01]  /*0c70*/  VIADD R216, R200.reuse, 0x40 ;  /* 0x00000040c8d87836 */ /* 0x040fe20000000000 */
[----:B------:R-:W-:Y:S01]  /*0c80*/  SHF.R.S32.HI R11, RZ, 0x1f, R9 ;  /* 0x0000001fff0b7819 */ /* 0x000fe20000011409 */
[----:B------:R-:W-:Y:S01]  /*0c90*/  VIADD R217, R200, 0xc0 ;  /* 0x000000c0c8d97836 */ /* 0x000fe20000000000 */
[----:B------:R-:W-:-:S02]  /*0ca0*/  SHF.R.S32.HI R8, RZ, 0x5, R8 ;  /* 0x00000005ff087819 */ /* 0x000fc40000011408 */
[----:B------:R-:W-:Y:S02]  /*0cb0*/  LEA.HI R11, R11, R10, RZ, 0x3 ;  /* 0x0000000a0b0b7211 */ /* 0x000fe400078f18ff */
[----:B------:R-:W-:Y:S02]  /*0cc0*/  LOP3.LUT R214, R9, 0x7ffffffc, RZ, 0xc0, !PT ;  /* 0x7ffffffc09d67812 */ /* 0x000fe400078ec0ff */
[----:B------:R-:W-:Y:S02]  /*0cd0*/  LOP3.LUT R11, R11, 0xfffffff8, RZ, 0xc0, !PT ;  /* 0xfffffff80b0b7812 */ /* 0x000fe400078ec0ff */
[----:B------:R-:W-:Y:S01]  /*0ce0*/  IADD3 R215, R200, 0x80, RZ ;  /* 0x00000080c8d77810 */ /* 0x000fe20007ffe0ff */
[----:B------:R-:W-:Y:S01]  /*0cf0*/  IMAD.IADD R214, R223, 0x1, -R214 ;  /* 0x00000001dfd67824 */ /* 0x000fe200078e0ad6 */
[----:B------:R-:W-:Y:S01]  /*0d00*/  SHF.R.S32.HI R221, RZ, 0x3, R0 ;  /* 0x00000003ffdd7819 */ /* 0x000fe20000011400 */
[----:B------:R-:W-:Y:S01]  /*0d10*/  IMAD.IADD R11, R10, 0x1, -R11 ;  /* 0x000000010a0b7824 */ /* 0x000fe200078e0a0b */
[----:B------:R-:W-:-:S02]  /*0d20*/  SHF.R.S32.HI R0, RZ, 0x1f, R200 ;  /* 0x0000001fff007819 */ /* 0x000fc400000114c8 */
[----:B------:R-:W-:Y:S01]  /*0d30*/  SHF.R.S32.HI R2, RZ, 0x1f, R216 ;  /* 0x0000001fff027819 */ /* 0x000fe200000114d8 */
[----:B------:R-:W-:Y:S01]  /*0d40*/  IMAD R8, R8, 0x10, R11 ;  /* 0x0000001008087824 */ /* 0x000fe200078e020b */
[----:B------:R-:W-:Y:S02]  /*0d50*/  SHF.R.S32.HI R0, RZ, 0x1f, R215 ;  /* 0x0000001fff007819 */ /* 0x000fe400000114d7 */
[----:B------:R-:W-:Y:S01]  /*0d60*/  SHF.R.S32.HI R229, RZ, 0x1f, R217 ;  /* 0x0000001fffe57819 */ /* 0x000fe200000114d9 */
[----:B------:R-:W-:-:S04]  /*0d70*/  IMAD R225, R3, 0x40, R8 ;  /* 0x0000004003e17824 */ /* 0x000fc800078e0208 */
[----:B------:R-:W-:-:S07]  /*0d80*/  IMAD R213, R6, 0x8, R225 ;  /* 0x0000000806d57824 */ /* 0x000fce00078e02e1 */
.L_x_4708:
        /* <DEDUP_REMOVED lines=21> */
.L_x_4651:
[----:B------:R-:W-:Y:S01]  /*0ee0*/  ULDC UR7, c[0x0][0xd54] ;  /* 0x0003550000077ab9 */ /* 0x000fe20000000800 */
[----:B------:R-:W-:Y:S01]  /*0ef0*/  UMOV UR6, UR9 ;  /* 0x0000000900067c82 */ /* 0x000fe20008000000 */
[----:B------:R-:W-:-:S11]  /*0f00*/  UISETP.NE.AND UP0, UPT, UR7, 0x1, UPT ;  /* 0x000000010700788c */ /* 0x000fd6000bf05270 */
[----:B------:R-:W-:Y:S02]  /*0f10*/  @UP0 ULDC.64 UR10, c[0x0][0xd58] ;  /* 0x00035600000a0ab9 */ /* 0x000fe40000000a00 */
[----:B------:R-:W-:-:S04]  /*0f20*/  UIMAD.WIDE.U32 UR4, UR9, UR10, URZ ;  /* 0x0000000a090472a5 */ /* 0x000fc8000f8e003f */
[----:B------:R-:W-:-:S04]  /*0f30*/  @UP0 USHF.R.U32.HI UR6, URZ, UR11, UR5 ;  /* 0x0000000b3f060299 */ /* 0x000fc80008011605 */
[----:B------:R-:W-:-:S12]  /*0f40*/  UIMAD UR4, UR6, UR7, URZ ;  /* 0x00000007060472a4 */ /* 0x000fd8000f8e023f */
.L_x_4652:
[----:B------:R-:W0:Y:S01]  /*0f50*/  LDC R228, c[0x0][0x448] ;  /* 0x00011200ffe47b82 */ /* 0x000e220000000800 */
[----:B------:R-:W-:Y:S01]  /*0f60*/  ULOP3.LUT UR5, URZ, UR6, URZ, 0x33, !UPT ;  /* 0x000000063f057292 */ /* 0x000fe2000f8e333f */
[----:B------:R-:W-:Y:S01]  /*0f70*/  CS2R R162, SRZ ;  /* 0x0000000000a27805 */ /* 0x000fe2000001ff00 */
[----:B------:R-:W-:Y:S01]  /*0f80*/  ULDC.64 UR10, c[0x0][0x418] ;  /* 0x00010600000a7ab9 */ /* 0x000fe20000000a00 */
[----:B------:R-:W-:Y:S01]  /*0f90*/  ULDC UR6, c[0x0][0xd3c] ;  /* 0x00034f0000067ab9 */ /* 0x000fe20000000800 */
[----:B------:R-:W-:Y:S01]  /*0fa0*/  UISETP.NE.U32.AND UP0, UPT, UR10, URZ, UPT ;  /* 0x0000003f0a00728c */ /* 0x000fe2000bf05070 */
[----:B------:R-:W-:Y:S01]  /*0fb0*/  CS2R R148, SRZ ;  /* 0x0000000000947805 */ /* 0x000fe2000001ff00 */
[----:B------:R-:W-:Y:S01]  /*0fc0*/  UIADD3 UR5, UR5, UR6, URZ ;  /* 0x0000000605057290 */ /* 0x000fe2000fffe03f */
[----:B------:R-:W-:Y:S01]  /*0fd0*/  CS2R R160, SRZ ;  /* 0x0000000000a07805 */ /* 0x000fe2000001ff00 */
[----:B------:R-:W-:Y:S01]  /*0fe0*/  UISETP.NE.AND.EX UP0, UPT, UR11, URZ, UPT, UP0 ;  /* 0x0000003f0b00728c */ /* 0x000fe2000bf05300 */
[----:B------:R-:W-:Y:S01]  /*0ff0*/  CS2R R144, SRZ ;  /* 0x0000000000907805 */ /* 0x000fe2000001ff00 */
[----:B------:R-:W-:Y:S01]  /*1000*/  USHF.L.U32 UR60, UR5, 0x7, URZ ;  /* 0x00000007053c7899 */ /* 0x000fe2000800063f */
[----:B------:R-:W-:Y:S01]  /*1010*/  CS2R R158, SRZ ;  /* 0x00000000009e7805 */ /* 0x000fe2000001ff00 */
[----:B------:R-:W-:Y:S01]  /*1020*/  ULDC UR6, c[0x0][0x424] ;  /* 0x0001090000067ab9 */ /* 0x000fe20000000800 */
[----:B------:R-:W-:Y:S01]  /*1030*/  ULDC UR5, c[0x0][0x288] ;  /* 0x0000a20000057ab9 */ /* 0x000fe20000000800 */
[----:B------:R-:W-:Y:S01]  /*1040*/  UIADD3 UR10, UR60, 0x7f, URZ ;  /* 0x0000007f3c0a7890 */ /* 0x000fe2000fffe03f */
[----:B------:R-:W-:Y:S01]  /*1050*/  CS2R R140, SRZ ;  /* 0x00000000008c7805 */ /* 0x000fe2000001ff00 */
[----:B------:R-:W-:Y:S01]  /*1060*/  UIADD3 UR5, -UR5, 0x60, URZ ;  /* 0x0000006005057890 */ /* 0x000fe2000fffe13f */
[----:B------:R-:W-:Y:S01]  /*1070*/  CS2R R128, SRZ ;  /* 0x0000000000807805 */ /* 0x000fe2000001ff00 */
[----:B------:R-:W-:Y:S01]  /*1080*/  USEL UR12, UR6, 0x1, UP0 ;  /* 0x00000001060c7887 */ /* 0x000fe20008000000 */
[----:B------:R-:W-:Y:S01]  /*1090*/  CS2R R136, SRZ ;  /* 0x0000000000887805 */ /* 0x000fe2000001ff00 */
[----:B------:R-:W-:Y:S01]  /*10a0*/  ULDC UR7, c[0x0][0x2f0] ;  /* 0x0000bc0000077ab9 */ /* 0x000fe20000000800 */
[----:B------:R-:W-:Y:S01]  /*10b0*/  IMAD.U32 R0, RZ, RZ, UR10 ;  /* 0x0000000aff007e24 */ /* 0x000fe2000f8e00ff */
[----:B------:R-:W-:Y:S01]  /*10c0*/  UIMAD UR5, UR12, UR7, UR5 ;  /* 0x000000070c0572a4 */ /* 0x000fe2000f8e0205 */
[----:B0-----:R-:W-:Y:S01]  /*10d0*/  ISETP.NE.AND P0, PT, R228, 0x1, PT ;  /* 0x00000001e400780c */ /* 0x001fe20003f05270 */
[----:B------:R-:W-:Y:S01]  /*10e0*/  UIADD3 UR4, UR9, -UR4, URZ ;  /* 0x8000000409047290 */ /* 0x000fe2000fffe03f */
[----:B------:R-:W-:Y:S01]  /*10f0*/  IMAD.U32 R212, RZ, RZ, UR12 ;  /* 0x0000000cffd47e24 */ /* 0x000fe2000f8e00ff */
[----:B------:R-:W-:Y:S01]  /*1100*/  UIMAD UR6, UR12, UR7, 0x5f ;  /* 0x0000005f0c0674a4 */ /* 0x000fe2000f8e0207 */
[----:B------:R-:W-:Y:S01]  /*1110*/  CS2R R92, SRZ ;  /* 0x00000000005c7805 */ /* 0x000fe2000001ff00 */
[----:B------:R-:W-:Y:S01]  /*1120*/  ULDC UR9, c[0x0][0xd48] ;  /* 0x0003520000097ab9 */ /* 0x000fe20000000800 */
[----:B------:R-:W-:Y:S01]  /*1130*/  CS2R R88, SRZ ;  /* 0x0000000000587805 */ /* 0x000fe2000001ff00 */
[----:B------:R-:W-:Y:S01]  /*1140*/  UISETP.NE.AND UP0, UPT, UR9, 0x1, UPT ;  /* 0x000000010900788c */ /* 0x000fe2000bf05270 */
[----:B------:R-:W-:Y:S01]  /*1150*/  CS2R R132, SRZ ;  /* 0x0000000000847805 */ /* 0x000fe2000001ff00 */
[----:B------:R-:W-:Y:S01]  /*1160*/  UIMAD.WIDE UR6, UR6, 0x2aaaaaab, URZ ;  /* 0x2aaaaaab060678a5 */ /* 0x000fe2000f8e023f */
[----:B------:R-:W-:-:S02]  /*1170*/  CS2R R84, SRZ ;  /* 0x0000000000547805 */ /* 0x000fc4000001ff00 */
[----:B------:R-:W-:Y:S02]  /*1180*/  CS2R R80, SRZ ;  /* 0x0000000000507805 */ /* 0x000fe4000001ff00 */
[----:B------:R-:W-:Y:S01]  /*1190*/  CS2R R194, SRZ ;  /* 0x0000000000c27805 */ /* 0x000fe2000001ff00 */
[----:B------:R-:W0:Y:S01]  /*11a0*/  @P0 LDC R2, c[0x0][0x44c] ;  /* 0x00011300ff020b82 */ /* 0x000e220000000800 */
[----:B------:R-:W-:Y:S01]  /*11b0*/  USHF.R.U32.HI UR6, URZ, 0x1f, UR7 ;  /* 0x0000001f3f067899 */ /* 0x000fe20008011607 */
[----:B------:R-:W-:Y:S02]  /*11c0*/  CS2R R76, SRZ ;  /* 0x00000000004c7805 */ /* 0x000fe4000001ff00 */
[----:B------:R-:W-:Y:S02]  /*11d0*/  CS2R R72, SRZ ;  /* 0x0000000000487805 */ /* 0x000fe4000001ff00 */
[----:B------:R-:W-:Y:S01]  /*11e0*/  CS2R R124, SRZ ;  /* 0x00000000007c7805 */ /* 0x000fe2000001ff00 */
[----:B------:R-:W-:Y:S01]  /*11f0*/  ULEA.HI.SX32 UR6, UR7, UR6, 0x1c ;  /* 0x0000000607067291 */ /* 0x000fe2000f8fe23f */
[----:B------:R-:W-:-:S02]  /*1200*/  CS2R R68, SRZ ;  /* 0x0000000000447805 */ /* 0x000fc4000001ff00 */
[----:B------:R-:W-:Y:S01]  /*1210*/  CS2R R64, SRZ ;  /* 0x0000000000407805 */ /* 0x000fe2000001ff00 */
[----:B------:R-:W1:Y:S01]  /*1220*/  @P0 LDC R3, c[0x0][0x450] ;  /* 0x00011400ff030b82 */ /* 0x000e620000000800 */
[----:B------:R-:W-:Y:S01]  /*1230*/  @UP0 ULDC UR7, c[0x0][0xd50] ;  /* 0x0003540000070ab9 */ /* 0x000fe20000000800 */
        /* <DEDUP_REMOVED lines=14> */
[----:B0-----:R-:W-:Y:S01]  /*1320*/  @P0 IMAD.HI.U32 R2, R2, UR10, RZ ;  /* 0x0000000a02020c27 */ /* 0x001fe2000f8e00ff */
[----:B------:R-:W-:Y:S02]  /*1330*/  CS2R R164, SRZ ;  /* 0x0000000000a47805 */ /* 0x000fe4000001ff00 */
[----:B------:R-:W-:Y:S02]  /*1340*/  CS2R R98, SRZ ;  /* 0x0000000000627805 */ /* 0x000fe4000001ff00 */
[----:B------:R-:W-:Y:S01]  /*1350*/  CS2R R186, SRZ ;  /* 0x0000000000ba7805 */ /* 0x000fe2000001ff00 */
[----:B------:R-:W-:Y:S01]  /*1360*/  IMAD.MOV.U32 R188, RZ, RZ, RZ ;  /* 0x000000ffffbc7224 */ /* 0x000fe200078e00ff */
[----:B------:R-:W-:-:S02]  /*1370*/  CS2R R94, SRZ ;  /* 0x00000000005e7805 */ /* 0x000fc4000001ff00 */
[----:B------:R-:W-:Y:S02]  /*1380*/  CS2R R90, SRZ ;  /* 0x00000000005a7805 */ /* 0x000fe4000001ff00 */
[----:B------:R-:W-:Y:S02]  /*1390*/  CS2R R184, SRZ ;  /* 0x0000000000b87805 */ /* 0x000fe4000001ff00 */
[----:B-1----:R-:W-:Y:S02]  /*13a0*/  @P0 SHF.R.U32.HI R0, RZ, R3, R2 ;  /* 0x00000003ff000219 */ /* 0x002fe40000011602 */
[----:B------:R-:W-:Y:S02]  /*13b0*/  CS2R R86, SRZ ;  /* 0x0000000000567805 */ /* 0x000fe4000001ff00 */
[----:B------:R-:W-:Y:S02]  /*13c0*/  PLOP3.LUT P0, PT, PT, PT, PT, 0x80, 0x0 ;  /* 0x000000000000781c */ /* 0x000fe40003f0f070 */
[----:B------:R-:W-:-:S02]  /*13d0*/  CS2R R82, SRZ ;  /* 0x0000000000527805 */ /* 0x000fc4000001ff00 */
[----:B------:R-:W-:Y:S01]  /*13e0*/  CS2R R182, SRZ ;  /* 0x0000000000b67805 */ /* 0x000fe2000001ff00 */
[----:B------:R-:W-:Y:S01]  /*13f0*/  VIADD R0, R0, UR5 ;  /* 0x0000000500007c36 */ /* 0x000fe20008000000 */
[----:B------:R-:W-:Y:S01]  /*1400*/  ULDC UR5, c[0x0][0xd54] ;  /* 0x0003550000057ab9 */ /* 0x000fe20000000800 */
[----:B------:R-:W-:Y:S01]  /*1410*/  CS2R R78, SRZ ;  /* 0x00000000004e7805 */ /* 0x000fe2000001ff00 */
[----:B------:R-:W-:Y:S01]  /*1420*/  UIMAD UR8, UR8, UR5, UR4 ;  /* 0x00000005080872a4 */ /* 0x000fe2000f8e0204 */
[----:B------:R-:W-:Y:S01]  /*1430*/  IMAD.HI R0, R0, 0x2aaaaaab, RZ ;  /* 0x2aaaaaab00007827 */ /* 0x000fe200078e02ff */
[----:B------:R-:W-:Y:S01]  /*1440*/  CS2R R74, SRZ ;  /* 0x00000000004a7805 */ /* 0x000fe2000001ff00 */
[----:B------:R-:W-:Y:S01]  /*1450*/  @UP0 ULDC UR4, c[0x0][0xd4c] ;  /* 0x0003530000040ab9 */ /* 0x000fe20000000800 */
[----:B------:R-:W-:Y:S01]  /*1460*/  CS2R R180, SRZ ;  /* 0x0000000000b47805 */ /* 0x000fe2000001ff00 */
[----:B------:R-:W-:Y:S01]  /*1470*/  UIMAD.WIDE.U32 UR4, UR8, UR4, URZ ;  /* 0x00000004080472a5 */ /* 0x000fe2000f8e003f */
[----:B------:R-:W-:Y:S01]  /*1480*/  SHF.R.U32.HI R3, RZ, 0x1f, R0 ;  /* 0x0000001fff037819 */ /* 0x000fe20000011600 */
[----:B------:R-:W-:Y:S01]  /*1490*/  UMOV UR10, UR8 ;  /* 0x00000008000a7c82 */ /* 0x000fe20008000000 */
[----:B------:R-:W-:Y:S01]  /*14a0*/  CS2R R70, SRZ ;  /* 0x0000000000467805 */ /* 0x000fe2000001ff00 */
[----:B------:R-:W-:Y:S01]  /*14b0*/  @UP0 USHF.R.U32.HI UR10, URZ, UR7, UR5 ;  /* 0x000000073f0a0299 */ /* 0x000fe20008011605 */
[----:B------:R-:W-:-:S02]  /*14c0*/  LEA.HI.SX32 R201, R0, R3, 0x1c ;  /* 0x0000000300c97211 */ /* 0x000fc400078fe2ff */
[----:B------:R-:W-:Y:S02]  /*14d0*/  CS2R R2, SRZ ;  /* 0x0000000000027805 */ /* 0x000fe4000001ff00 */
[----:B------:R-:W-:Y:S01]  /*14e0*/  MOV R0, RZ ;  /* 0x000000ff00007202 */ /* 0x000fe20000000f00 */
[----:B------:R-:W-:Y:S01]  /*14f0*/  UIADD3 UR4, -UR10, URZ, URZ ;  /* 0x0000003f0a047290 */ /* 0x000fe2000fffe13f */
[----:B------:R-:W-:Y:S01]  /*1500*/  VIMNMX R201, R201, UR6, PT ;  /* 0x00000006c9c97c48 */ /* 0x000fe2000bfe0100 */
[----:B------:R-:W-:Y:S01]  /*1510*/  IMAD.U32 R220, RZ, RZ, UR10 ;  /* 0x0000000affdc7e24 */ /* 0x000fe2000f8e00ff */
[----:B------:R-:W-:Y:S01]  /*1520*/  CS2R R66, SRZ ;  /* 0x0000000000427805 */ /* 0x000fe2000001ff00 */
[----:B------:R-:W-:Y:S01]  /*1530*/  UIMAD UR4, UR9, UR4, UR8 ;  /* 0x00000004090472a4 */ /* 0x000fe2000f8e0208 */
[----:B------:R-:W-:Y:S02]  /*1540*/  ISETP.GE.AND P1, PT, R201, 0x1, PT ;  /* 0x00000001c900780c */ /* 0x000fe40003f26270 */
[----:B------:R-:W-:-:S02]  /*1550*/  CS2R R178, SRZ ;  /* 0x0000000000b27805 */ /* 0x000fc4000001ff00 */
[----:B------:R-:W-:Y:S02]  /*1560*/  CS2R R62, SRZ ;  /* 0x00000000003e7805 */ /* 0x000fe4000001ff00 */
[----:B------:R-:W-:Y:S02]  /*1570*/  CS2R R58, SRZ ;  /* 0x00000000003a7805 */ /* 0x000fe4000001ff00 */
[----:B------:R-:W-:Y:S01]  /*1580*/  CS2R R176, SRZ ;  /* 0x0000000000b07805 */ /* 0x000fe2000001ff00 */
[----:B------:R-:W-:Y:S01]  /*1590*/  IMAD.U32 R219, RZ, RZ, UR4 ;  /* 0x00000004ffdb7e24 */ /* 0x000fe2000f8e00ff */
        /* <DEDUP_REMOVED lines=25> */
[----:B------:R-:W-:Y:S02]  /*1730*/  USHF.R.U32.HI UR4, URZ, 0x4, UR5 ;  /* 0x000000043f047899 */ /* 0x000fe40008011605 */
[----:B------:R-:W-:Y:S02]  /*1740*/  UIADD3 UR5, UR5, 0xa000, URZ ;  /* 0x0000a00005057890 */ /* 0x000fe4000fffe03f */
[----:B------:R-:W-:Y:S02]  /*1750*/  ULOP3.LUT UR4, UR4, 0x3fff, URZ, 0xc0, !UPT ;  /* 0x00003fff04047892 */ /* 0x000fe4000f8ec03f */
[----:B------:R-:W-:Y:S02]  /*1760*/  USHF.R.U32.HI UR5, URZ, 0x4, UR5 ;  /* 0x000000043f057899 */ /* 0x000fe40008011605 */
[----:B------:R-:W-:Y:S02]  /*1770*/  ULOP3.LUT UR42, UR4, 0x10000, URZ, 0xfc, !UPT ;  /* 0x00010000042a7892 */ /* 0x000fe4000f8efc3f */
[----:B------:R-:W-:-:S03]  /*1780*/  ULOP3.LUT UR41, UR5, 0x3fff, URZ, 0xc0, !UPT ;  /* 0x00003fff05297892 */ /* 0x000fc6000f8ec03f */
[----:B------:R-:W-:Y:S02]  /*1790*/  UMOV UR5, 0x40000040 ;  /* 0x4000004000057882 */ /* 0x000fe40000000000 */
[----:B------:R-:W-:Y:S01]  /*17a0*/  UMOV UR4, UR42 ;  /* 0x0000002a00047c82 */ /* 0x000fe20008000000 */
[----:B------:R-:W-:Y:S02]  /*17b0*/  IMAD.U32 R23, RZ, RZ, UR5 ;  /* 0x00000005ff177e24 */ /* 0x000fe4000f8e00ff */
[----:B------:R-:W-:Y:S01]  /*17c0*/  IMAD.U32 R22, RZ, RZ, UR4 ;  /* 0x00000004ff167e24 */ /* 0x000fe2000f8e00ff */
[----:B------:R-:W-:Y:S06]  /*17d0*/  @!P0 BRA `(.L_x_4654) ;  /* 0x0000000000408947 */ /* 0x000fec0003800000 */
        /* <DEDUP_REMOVED lines=16> */
.L_x_4654:
[----:B------:R-:W-:Y:S01]  /*18e0*/  LEA.HI R0, R222, R222, RZ, 0x1 ;  /* 0x000000dede007211 */ /* 0x000fe200078f08ff */
[----:B------:R-:W0:Y:S03]  /*18f0*/  S2R R2, SR_TID.X ;  /* 0x0000000000027919 */ /* 0x000e260000002100 */
[----:B------:R-:W-:-:S05]  /*1900*/  LOP3.LUT R3, R0, 0xfffffffe, RZ, 0xc0, !PT ;  /* 0xfffffffe00037812 */ /* 0x000fca00078ec0ff */
[----:B------:R-:W-:-:S05]  /*1910*/  IMAD.IADD R0, R222, 0x1, -R3 ;  /* 0x00000001de007824 */ /* 0x000fca00078e0a03 */
[----:B------:R-:W-:-:S04]  /*1920*/  SHF.L.U32 R0, R0, 0x1f, RZ ;  /* 0x0000001f00007819 */ /* 0x000fc800000006ff */
[----:B------:R-:W1:Y:S01]  /*1930*/  SYNCS.PHASECHK.TRANS64.TRYWAIT P0, [UR40+0x32400], R0 ;  /* 0x03240000ff0075a7 */ /* 0x000e620008000168 */
[----:B0-----:R-:W-:-:S05]  /*1940*/  SHF.R.U32.HI R2, RZ, 0x7, R2 ;  /* 0x00000007ff027819 */ /* 0x001fca0000011602 */
[----:B------:R-:W-:Y:S01]  /*1950*/  VIADD R209, R2, 0x8 ;  /* 0x0000000802d17836 */ /* 0x000fe20000000000 */
[----:B-1----:R-:W-:Y:S06]  /*1960*/  @!P0 BRA `(.L_x_4655) ;  /* 0x0000010800188947 */ /* 0x002fec0003800000 */
.L_x_4776:
[----:B------:R-:W-:Y:S05]  /*1970*/  WARPSYNC.ALL ;  /* 0x0000000000007948 */ /* 0x000fea0003800000 */
[----:B------:R-:W-:Y:S01]  /*1980*/  R2UR UR4, R227 ;  /* 0x00000000e30472ca */ /* 0x000fe200000e0000 */
[----:B------:R1:W-:-:S12]  /*1990*/  BAR.SYNC.DEFER_BLOCKING R209, 0x100 ;  /* 0x000400d10000751d */ /* 0x0003d80000010000 */
[----:B------:R-:W-:-:S05]  /*19a0*/  IMAD.U32 R2, RZ, RZ, UR4 ;  /* 0x00000004ff027e24 */ /* 0x000fca000f8e00ff */
[----:B------:R-:W-:-:S13]  /*19b0*/  ISETP.NE.AND P0, PT, R2, 0x3, PT ;  /* 0x000000030200780c */ /* 0x000fda0003f05270 */
[----:B-1----:R-:W-:Y:S05]  /*19c0*/  @!P0 BRA `(.L_x_4656) ;  /* 0x0000000000048947 */ /* 0x002fea0003800000 */
[----:B------:R-:W-:Y:S01]  /*19d0*/  BPT.TRAP 0x1 ;  /* 0x000000040000795c */ /* 0x000fe20000300000 */
.L_x_4656:
[----:B------:R-:W-:Y:S01]  /*19e0*/  ULEA UR6, UR38, UR40, 0x3 ;  /* 0x0000002826067291 */ /* 0x000fe2000f8e183f */
[----:B------:R-:W-:-:S05]  /*19f0*/  IMAD.U32 R2, RZ, RZ, UR39 ;  /* 0x00000027ff027e24 */ /* 0x000fca000f8e00ff */
[----:B------:R-:W-:-:S04]  /*1a00*/  SHF.L.U32 R2, R2, 0x1f, RZ ;  /* 0x0000001f02027819 */ /* 0x000fc800000006ff */
[----:B------:R1:W2:Y:S01]  /*1a10*/  SYNCS.PHASECHK.TRANS64.TRYWAIT P1, [UR6+0x32430], R2 ;  /* 0x03243002ff0075a7 */ /* 0x0002a20008020146 */
[----:B------:R-:W-:Y:S05]  /*1a20*/  @!P0 BRA `(.L_x_4657) ;  /* 0x0000000000048947 */ /* 0x000fea0003800000 */
[----:B------:R-:W-:Y:S01]  /*1a30*/  BPT.TRAP 0x1 ;  /* 0x000000040000795c */ /* 0x000fe20000300000 */
.L_x_4657:
[----:B--2---:R-:W-:Y:S05]  /*1a40*/  @P1 BRA `(.L_x_4658) ;  /* 0x0000000000081947 */ /* 0x004fea0003800000 */
[----:B------:R-:W2:Y:S02]  /*1a50*/  SYNCS.PHASECHK.TRANS64.TRYWAIT P1, [UR6+0x32430], R2 ;  /* 0x03243002ff0075a7 */ /* 0x000ea40008020146 */
[----:B--2---:R-:W-:Y:S05]  /*1a60*/  @!P1 BRA `(.L_x_4659) ;  /* 0x0000010400f09947 */ /* 0x004fea0003800000 */
.L_x_4658:
[----:B------:R-:W-:Y:S01]  /*1a70*/  UIADD3 UR4, UR40, 0x1c400, URZ ;  /* 0x0001c40028047890 */ /* 0x000fe2000fffe03f */
[----:B------:R-:W-:Y:S01]  /*1a80*/  WARPGROUP.ARRIVE ;  /* 0x00000000000079c5 */ /* 0x000fe20000000000 */
[----:B------:R-:W-:Y:S01]  /*1a90*/  UMOV UR8, UR42 ;  /* 0x0000002a00087c82 */ /* 0x000fe20008000000 */
[----:B------:R-:W-:Y:S01]  /*1aa0*/  UMOV UR9, 0x40000040 ;  /* 0x4000004000097882 */ /* 0x000fe20000000000 */
[----:B------:R-:W-:Y:S01]  /*1ab0*/  USHF.R.U32.HI UR4, URZ, 0x4, UR4 ;  /* 0x000000043f047899 */ /* 0x000fe20008011604 */
[----:B------:R-:W-:-:S03]  /*1ac0*/  UMOV UR11, 0x40000040 ;  /* 0x40000040000b7882 */ /* 0x000fc60000000000 */
[----:B------:R-:W-:-:S04]  /*1ad0*/  ULOP3.LUT UR4, UR4, 0x3fff, URZ, 0xc0, !UPT ;  /* 0x00003fff04047892 */ /* 0x000fc8000f8ec03f */
[----:B------:R-:W-:-:S04]  /*1ae0*/  ULOP3.LUT UR5, UR4, 0x10000, URZ, 0xfc, !UPT ;  /* 0x0001000004057892 */ /* 0x000fc8000f8efc3f */
[----:B------:R-:W-:Y:S02]  /*1af0*/  UIMAD UR4, UR38, 0x300, UR5 ;  /* 0x00000300260478a4 */ /* 0x000fe4000f8e0205 */
[----:B------:R-:W-:Y:S01]  /*1b00*/  IMAD.U32 R20, RZ, RZ, UR5 ;  /* 0x00000005ff147e24 */ /* 0x000fe2000f8e00ff */
[----:B------:R-:W-:Y:S02]  /*1b10*/  UIADD3 UR5, UR42, 0x2, URZ ;  /* 0x000000022a057890 */ /* 0x000fe4000fffe03f */
[----:B------:R-:W-:Y:S02]  /*1b20*/  UIADD3 UR7, UR4, 0x2, URZ ;  /* 0x0000000204077890 */ /* 0x000fe4000fffe03f */
[----:B------:R-:W-:Y:S02]  /*1b30*/  UMOV UR10, UR4 ;  /* 0x00000004000a7c82 */ /* 0x000fe40008000000 */
[----:B------:R-:W-:Y:S01]  /*1b40*/  HGMMA.64x96x16.F32 R24, gdesc[UR8], RZ, !UPT, gsb0 ;  /* 0x01600000081879f0 */ /* 0x000fe2000c0008ff */
        /* <DEDUP_REMOVED lines=17> */
[----:B------:R-:W-:Y:S02]  /*1c60*/  IMAD.U32 R16, RZ, RZ, UR8 ;  /* 0x00000008ff107e24 */ /* 0x000fe4000f8e00ff */
        /* <DEDUP_REMOVED lines=16> */
.L_x_4777:
[----:B------:R-:W-:Y:S05]  /*1d70*/  @!P0 BRA `(.L_x_4661) ;  /* 0x0000000000048947 */ /* 0x000fea0003800000 */
[----:B------:R-:W-:Y:S01]  /*1d80*/  BPT.TRAP 0x1 ;  /* 0x000000040000795c */ /* 0x000fe20000300000 */
.L_x_4661:
[----:B------:R2:W3:Y:S01]  /*1d90*/  SYNCS.PHASECHK.TRANS64.TRYWAIT P1, [UR6+0x32450], R2 ;  /* 0x03245002ff0075a7 */ /* 0x0004e20008020146 */
[----:B------:R-:W-:Y:S05]  /*1da0*/  @!P0 BRA `(.L_x_4662) ;  /* 0x0000000000048947 */ /* 0x000fea0003800000 */
[----:B------:R-:W-:Y:S01]  /*1db0*/  BPT.TRAP 0x1 ;  /* 0x000000040000795c */ /* 0x000fe20000300000 */
.L_x_4662:
[----:B---3--:R-:W-:Y:S05]  /*1dc0*/  @P1 BRA `(.L_x_4663) ;  /* 0x0000000000081947 */ /* 0x008fea0003800000 */
[----:B------:R-:W3:Y:S02]  /*1dd0*/  SYNCS.PHASECHK.TRANS64.TRYWAIT P1, [UR6+0x32450], R2 ;  /* 0x03245002ff0075a7 */ /* 0x000ee40008020146 */
[----:B---3--:R-:W-:Y:S05]  /*1de0*/  @!P1 BRA `(.L_x_4664) ;  /* 0x0000010400409947 */ /* 0x008fea0003800000 */
.L_x_4663:
[----:B------:R-:W-:Y:S01]  /*1df0*/  UIADD3 UR40, UR40, 0x400, URZ ;  /* 0x0000040028287890 */ /* 0x000fe2000fffe03f */
[----:B------:R-:W-:Y:S01]  /*1e00*/  WARPGROUP.ARRIVE ;  /* 0x00000000000079c5 */ /* 0x000fe20000000000 */
[----:B------:R-:W-:-:S05]  /*1e10*/  ULOP3.LUT UR4, UR41, 0x10000, URZ, 0xfc, !UPT ;  /* 0x0001000029047892 */ /* 0x000fca000f8efc3f */
[----:B0-----:R-:W0:Y:S01]  /*1e20*/  S2R R0, SR_TID.X ;  /* 0x0000000000007919 */ /* 0x001e220000002100 */
[----:B------:R-:W-:Y:S01]  /*1e30*/  USHF.R.U32.HI UR7, URZ, 0x4, UR40 ;  /* 0x000000043f077899 */ /* 0x000fe20008011628 */
[----:B------:R-:W-:Y:S01]  /*1e40*/  UMOV UR9, 0x40000040 ;  /* 0x4000004000097882 */ /* 0x000fe20000000000 */
[----:B------:R-:W-:Y:S02]  /*1e50*/  UMOV UR11, 0x40000040 ;  /* 0x40000040000b7882 */ /* 0x000fe40000000000 */
[----:B------:R-:W-:Y:S01]  /*1e60*/  ULOP3.LUT UR7, UR7, 0x3fff, URZ, 0xc0, !UPT ;  /* 0x00003fff07077892 */ /* 0x000fe2000f8ec03f */
[----:B------:R-:W-:Y:S01]  /*1e70*/  IMAD.U32 R13, RZ, RZ, UR9 ;  /* 0x00000009ff0d7e24 */ /* 0x000fe2000f8e00ff */
[----:B------:R-:W-:Y:S01]  /*1e80*/  UMOV UR8, UR4 ;  /* 0x0000000400087c82 */ /* 0x000fe20008000000 */
[----:B------:R-:W-:Y:S01]  /*1e90*/  UMOV UR13, 0x40000040 ;  /* 0x40000040000d7882 */ /* 0x000fe20000000000 */
[----:B------:R-:W-:Y:S01]  /*1ea0*/  ULOP3.LUT UR61, UR7, 0x10000, URZ, 0xfc, !UPT ;  /* 0x00010000073d7892 */ /* 0x000fe2000f8efc3f */
[----:B------:R-:W-:Y:S01]  /*1eb0*/  IMAD.U32 R12, RZ, RZ, UR8 ;  /* 0x00000008ff0c7e24 */ /* 0x000fe2000f8e00ff */
[----:B------:R-:W-:Y:S01]  /*1ec0*/  UMOV UR15, 0x40000040 ;  /* 0x40000040000f7882 */ /* 0x000fe20000000000 */
[----:B------:R-:W-:Y:S01]  /*1ed0*/  IMAD.U32 R11, RZ, RZ, UR13 ;  /* 0x0000000dff0b7e24 */ /* 0x000fe2000f8e00ff */
[----:B------:R-:W-:-:S02]  /*1ee0*/  UIMAD UR5, UR38, 0xc00, UR61 ;  /* 0x00000c00260578a4 */ /* 0x000fc4000f8e023d */
[----:B------:R-:W-:Y:S02]  /*1ef0*/  UIADD3 UR52, UR4, 0x402, URZ ;  /* 0x0000040204347890 */ /* 0x000fe4000fffe03f */
[----:B------:R-:W-:Y:S01]  /*1f00*/  UIADD3 UR54, UR5, 0x302, URZ ;  /* 0x0000030205367890 */ /* 0x000fe2000fffe03f */
[----:B------:R-:W-:Y:S02]  /*1f10*/  UMOV UR53, 0x40000040 ;  /* 0x4000004000357882 */ /* 0x000fe40000000000 */
[----:B------:R-:W-:Y:S01]  /*1f20*/  UMOV UR10, UR5 ;  /* 0x00000005000a7c82 */ /* 0x000fe20008000000 */
[----:B------:R-:W-:Y:S01]  /*1f30*/  UMOV UR55, 0x40000040 ;  /* 0x4000004000377882 */ /* 0x000fe20000000000 */
[----:B------:R-:W-:Y:S01]  /*1f40*/  HGMMA.64x96x16.F32 R24, gdesc[UR8], R24, gsb0 ;  /* 0x01600000081879f0 */ /* 0x000fe20008000818 */
[----:B------:R-:W-:Y:S02]  /*1f50*/  UIADD3 UR8, UR4, 0x2, URZ ;  /* 0x0000000204087890 */ /* 0x000fe4000fffe03f */
[----:B------:R-:W-:-:S02]  /*1f60*/  UIADD3 UR9, UR5, 0x2, URZ ;  /* 0x0000000205097890 */ /* 0x000fc4000fffe03f */
[----:B------:R-:W-:Y:S01]  /*1f70*/  UIADD3 UR10, UR5, 0x304, URZ ;  /* 0x00000304050a7890 */ /* 0x000fe2000fffe03f */
[----:B------:R-:W-:Y:S02]  /*1f80*/  UMOV UR11, 0x40000040 ;  /* 0x40000040000b7882 */ /* 0x000fe40000000000 */
[----:B------:R-:W-:Y:S01]  /*1f90*/  UMOV UR12, UR8 ;  /* 0x00000008000c7c82 */ /* 0x000fe20008000000 */
[----:B------:R-:W-:Y:S01]  /*1fa0*/  UIADD3 UR8, UR4, 0x4, URZ ;  /* 0x0000000404087890 */ /* 0x000fe2000fffe03f */
[----:B------:R-:W-:Y:S01]  /*1fb0*/  MOV R10, UR12 ;  /* 0x0000000c000a7c02 */ /* 0x000fe20008000f00 */
[----:B------:R-:W-:Y:S01]  /*1fc0*/  UMOV UR14, UR9 ;  /* 0x00000009000e7c82 */ /* 0x000fe20008000000 */
[----:B------:R-:W-:Y:S01]  /*1fd0*/  UIADD3 UR9, UR5, 0x4, URZ ;  /* 0x0000000405097890 */ /* 0x000fe2000fffe03f */
[----:B0-----:R-:W-:Y:S01]  /*1fe0*/  SHF.R.U32.HI R0, RZ, 0x7, R0 ;  /* 0x00000007ff007819 */ /* 0x001fe20000011600 */
        /* <DEDUP_REMOVED lines=63> */
[----:B-12---:R-:W-:Y:S01]  /*23e0*/  IMAD.U32 R2, RZ, RZ, UR12 ;  /* 0x0000000cff027e24 */ /* 0x006fe2000f8e00ff */
[----:B------:R-:W-:Y:S01]  /*23f0*/  UMOV UR9, 0x40000040 ;  /* 0x4000004000097882 */ /* 0x000fe20000000000 */
[----:B------:R-:W-:Y:S01]  /*2400*/  MOV R3, UR13 ;  /* 0x0000000d00037c02 */ /* 0x000fe20008000f00 */
        /* <DEDUP_REMOVED lines=44> */
.L_x_4665:
[----:B------:R-:W-:Y:S01]  /*26d0*/  ISETP.NE.AND P6, PT, R228, 0x1, PT ;  /* 0x00000001e400780c */ /* 0x000fe20003fc5270 */
[----:B------:R-:W-:Y:S01]  /*26e0*/  ULDC UR4, c[0x0][0xad0] ;  /* 0x0002b40000047ab9 */ /* 0x000fe20000000800 */
[----:B------:R-:W-:Y:S02]  /*26f0*/  VIADD R4, R213, UR60 ;  /* 0x0000003cd5047c36 */ /* 0x000fe40008000000 */
[----:B------:R-:W-:Y:S01]  /*2700*/  FMUL.FTZ R24, R24, UR4 ;  /* 0x0000000418187c20 */ /* 0x000fe20008410000 */
[----:B------:R-:W1:Y:S01]  /*2710*/  LDC R208, c[0x0][0x2f0] ;  /* 0x0000bc00ffd07b82 */ /* 0x000e620000000800 */
[----:B------:R-:W-:Y:S01]  /*2720*/  R2UR UR5, R212 ;  /* 0x00000000d40572ca */ /* 0x000fe200000e0000 */
[----:B------:R-:W-:Y:S01]  /*2730*/  FMUL.FTZ R25, R25, UR4 ;  /* 0x0000000419197c20 */ /* 0x000fe20008410000 */
[----:B------:R2:W3:Y:S01]  /*2740*/  MUFU.TANH R72, R24 ;  /* 0x0000001800487308 */ /* 0x0004e20000002400 */
[----:B------:R-:W-:Y:S01]  /*2750*/  FMUL.FTZ R32, R32, UR4 ;  /* 0x0000000420207c20 */ /* 0x000fe20008410000 */
[----:B------:R-:W-:Y:S01]  /*2760*/  FMUL.FTZ R33, R33, UR4 ;  /* 0x0000000421217c20 */ /* 0x000fe20008410000 */
[----:B------:R-:W-:Y:S01]  /*2770*/  FMUL.FTZ R28, R28, UR4 ;  /* 0x000000041c1c7c20 */ /* 0x000fe20008410000 */
[----:B------:R-:W-:Y:S01]  /*2780*/  FMUL.FTZ R36, R36, UR4 ;  /* 0x0000000424247c20 */ /* 0x000fe20008410000 */
[----:B------:R-:W4:Y:S01]  /*2790*/  LDC R207, c[0x0][0x288] ;  /* 0x0000a200ffcf7b82 */ /* 0x000f220000000800 */
[----:B------:R-:W-:Y:S01]  /*27a0*/  FMUL.FTZ R41, R41, UR4 ;  /* 0x0000000429297c20 */ /* 0x000fe20008410000 */
[----:B------:R-:W-:Y:S01]  /*27b0*/  FMUL.FTZ R44, R44, UR4 ;  /* 0x000000042c2c7c20 */ /* 0x000fe20008410000 */
[----:B------:R5:W0:Y:S01]  /*27c0*/  MUFU.TANH R73, R25 ;  /* 0x0000001900497308 */ /* 0x000a220000002400 */
[----:B------:R-:W-:Y:S01]  /*27d0*/  FMUL.FTZ R37, R37, UR4 ;  /* 0x0000000425257c20 */ /* 0x000fe20008410000 */
[----:B------:R-:W-:Y:S01]  /*27e0*/  FMUL.FTZ R45, R45, UR4 ;  /* 0x000000042d2d7c20 */ /* 0x000fe20008410000 */
[----:B------:R-:W-:Y:S01]  /*27f0*/  FMUL.FTZ R52, R52, UR4 ;  /* 0x0000000434347c20 */ /* 0x000fe20008410000 */
[----:B------:R-:W-:Y:S01]  /*2800*/  FMUL.FTZ R53, R53, UR4 ;  /* 0x0000000435357c20 */ /* 0x000fe20008410000 */
[----:B------:R-:W3:Y:S01]  /*2810*/  @P6 LDC R5, c[0x0][0x44c] ;  /* 0x00011300ff056b82 */ /* 0x000ee20000000800 */
[----:B------:R-:W-:Y:S01]  /*2820*/  FMUL.FTZ R29, R29, UR4 ;  /* 0x000000041d1d7c20 */ /* 0x000fe20008410000 */
[----:B------:R-:W-:Y:S01]  /*2830*/  FMUL.FTZ R48, R48, UR4 ;  /* 0x0000000430307c20 */ /* 0x000fe20008410000 */
[----:B------:R-:W0:Y:S01]  /*2840*/  MUFU.TANH R32, R32 ;  /* 0x0000002000207308 */ /* 0x000e220000002400 */
[----:B------:R-:W-:Y:S01]  /*2850*/  FMUL.FTZ R56, R56, UR4 ;  /* 0x0000000438387c20 */ /* 0x000fe20008410000 */
[----:B------:R-:W-:Y:S01]  /*2860*/  FMUL.FTZ R61, R61, UR4 ;  /* 0x000000043d3d7c20 */ /* 0x000fe20008410000 */
[----:B------:R-:W-:Y:S01]  /*2870*/  FMUL.FTZ R64, R64, UR4 ;  /* 0x0000000440407c20 */ /* 0x000fe20008410000 */
[----:B------:R-:W-:Y:S01]  /*2880*/  FMUL.FTZ R57, R57, UR4 ;  /* 0x0000000439397c20 */ /* 0x000fe20008410000 */
[----:B--2---:R-:W2:Y:S01]  /*2890*/  @P6 LDC R24, c[0x0][0x450] ;  /* 0x00011400ff186b82 */ /* 0x004ea20000000800 */
[----:B------:R-:W-:Y:S01]  /*28a0*/  FMUL.FTZ R65, R65, UR4 ;  /* 0x0000000441417c20 */ /* 0x000fe20008410000 */
[----:B------:R-:W-:Y:S01]  /*28b0*/  FMUL.FTZ R26, R26, UR4 ;  /* 0x000000041a1a7c20 */ /* 0x000fe20008410000 */
[----:B------:R-:W0:Y:S01]  /*28c0*/  MUFU.TANH R33, R33 ;  /* 0x0000002100217308 */ /* 0x000e220000002400 */
[----:B------:R-:W-:Y:S01]  /*28d0*/  FMUL.FTZ R27, R27, UR4 ;  /* 0x000000041b1b7c20 */ /* 0x000fe20008410000 */
[----:B------:R-:W-:Y:S01]  /*28e0*/  FMUL.FTZ R68, R68, UR4 ;  /* 0x0000000444447c20 */ /* 0x000fe20008410000 */
[----:B------:R-:W-:Y:S01]  /*28f0*/  FMUL.FTZ R30, R30, UR4 ;  /* 0x000000041e1e7c20 */ /* 0x000fe20008410000 */
[----:B------:R-:W-:Y:S01]  /*2900*/  FMUL.FTZ R31, R31, UR4 ;  /* 0x000000041f1f7c20 */ /* 0x000fe20008410000 */
[----:B------:R-:W-:Y:S01]  /*2910*/  FMUL.FTZ R40, R40, UR4 ;  /* 0x0000000428287c20 */ /* 0x000fe20008410000 */
[----:B------:R-:W-:Y:S01]  /*2920*/  FMUL.FTZ R34, R34, UR4 ;  /* 0x0000000422227c20 */ /* 0x000fe20008410000 */
[----:B------:R-:W-:Y:S01]  /*2930*/  FMUL.FTZ R35, R35, UR4 ;  /* 0x0000000423237c20 */ /* 0x000fe20008410000 */
[----:B------:R-:W-:Y:S01]  /*2940*/  MUFU.TANH R28, R28 ;  /* 0x0000001c001c7308 */ /* 0x000fe20000002400 */
[----:B------:R-:W-:Y:S01]  /*2950*/  FMUL.FTZ R38, R38, UR4 ;  /* 0x0000000426267c20 */ /* 0x000fe20008410000 */
[----:B------:R-:W-:Y:S01]  /*2960*/  FMUL.FTZ R49, R49, UR4 ;  /* 0x0000000431317c20 */ /* 0x000fe20008410000 */
[----:B------:R-:W-:Y:S01]  /*2970*/  FMUL.FTZ R39, R39, UR4 ;  /* 0x0000000427277c20 */ /* 0x000fe20008410000 */
[----:B------:R-:W-:Y:S01]  /*2980*/  FMUL.FTZ R60, R60, UR4 ;  /* 0x000000043c3c7c20 */ /* 0x000fe20008410000 */
[----:B---3--:R-:W-:-:S04]  /*2990*/  @P6 IMAD.HI.U32 R5, R4, R5, RZ ;  /* 0x0000000504056227 */ /* 0x008fc800078e00ff */
[----:B------:R-:W-:Y:S01]  /*29a0*/  FMUL.FTZ R42, R42, UR4 ;  /* 0x000000042a2a7c20 */ /* 0x000fe20008410000 */
[----:B------:R-:W-:Y:S01]  /*29b0*/  FMUL.FTZ R43, R43, UR4 ;  /* 0x000000042b2b7c20 */ /* 0x000fe20008410000 */
[----:B------:R-:W3:Y:S01]  /*29c0*/  MUFU.TANH R36, R36 ;  /* 0x0000002400247308 */ /* 0x000ee20000002400 */
[----:B------:R-:W-:Y:S01]  /*29d0*/  FMUL.FTZ R46, R46, UR4 ;  /* 0x000000042e2e7c20 */ /* 0x000fe20008410000 */
[----:B------:R-:W-:Y:S01]  /*29e0*/  FMUL.FTZ R47, R47, UR4 ;  /* 0x000000042f2f7c20 */ /* 0x000fe20008410000 */
[----:B------:R-:W-:Y:S01]  /*29f0*/  FMUL.FTZ R50, R50, UR4 ;  /* 0x0000000432327c20 */ /* 0x000fe20008410000 */
[----:B------:R-:W-:Y:S01]  /*2a00*/  FMUL.FTZ R51, R51, UR4 ;  /* 0x0000000433337c20 */ /* 0x000fe20008410000 */
[----:B--2---:R-:W-:Y:S01]  /*2a10*/  @P6 SHF.R.U32.HI R4, RZ, R24, R5 ;  /* 0x00000018ff046219 */ /* 0x004fe20000011605 */
[----:B------:R-:W-:Y:S02]  /*2a20*/  IMAD.MOV.U32 R24, RZ, RZ, -0x60 ;  /* 0xffffffa0ff187424 */ /* 0x000fe400078e00ff */
[----:B------:R-:W-:Y:S01]  /*2a30*/  FMUL.FTZ R54, R54, UR4 ;  /* 0x0000000436367c20 */ /* 0x000fe20008410000 */
[----:B------:R-:W2:Y:S01]  /*2a40*/  MUFU.TANH R41, R41 ;  /* 0x0000002900297308 */ /* 0x000ea20000002400 */
[----:B------:R-:W-:Y:S01]  /*2a50*/  FMUL.FTZ R55, R55, UR4 ;  /* 0x0000000437377c20 */ /* 0x000fe20008410000 */
[----:B------:R-:W0:Y:S01]  /*2a60*/  SHFL.IDX PT, R21, R4, RZ, 0x1c1f ;  /* 0x001c1fff04157589 */ /* 0x000e2200000e0000 */
[----:B------:R-:W-:-:S02]  /*2a70*/  IMAD R5, R201, R24, 0x60 ;  /* 0x00000060c9057424 */ /* 0x000fc400078e0218 */
[----:B------:R-:W-:Y:S01]  /*2a80*/  FMUL.FTZ R58, R58, UR4 ;  /* 0x000000043a3a7c20 */ /* 0x000fe20008410000 */
[----:B------:R-:W-:Y:S01]  /*2a90*/  FMUL.FTZ R59, R59, UR4 ;  /* 0x000000043b3b7c20 */ /* 0x000fe20008410000 */
[----:B-----5:R5:W3:Y:S01]  /*2aa0*/  SHFL.IDX PT, R25, R4, 0x1, 0x1c1f ;  /* 0x003c1f0004197f89 */ /* 0x020ae200000e0000 */
[----:B-1----:R-:W-:Y:S01]  /*2ab0*/  IMAD R5, R208, UR5, R5 ;  /* 0x00000005d0057c24 */ /* 0x002fe2000f8e0205 */
[----:B------:R-:W1:Y:S01]  /*2ac0*/  MUFU.TANH R44, R44 ;  /* 0x0000002c002c7308 */ /* 0x000e620000002400 */
[----:B------:R-:W-:Y:S01]  /*2ad0*/  FMUL.FTZ R62, R62, UR4 ;  /* 0x000000043e3e7c20 */ /* 0x000fe20008410000 */
[----:B------:R-:W-:Y:S01]  /*2ae0*/  FMUL.FTZ R69, R69, UR4 ;  /* 0x0000000445457c20 */ /* 0x000fe20008410000 */
[----:B------:R-:W-:Y:S02]  /*2af0*/  IMAD R24, R214, -0x2, R5 ;  /* 0xfffffffed6187824 */ /* 0x000fe400078e0205 */
[----:B------:R-:W-:Y:S01]  /*2b00*/  FMUL.FTZ R63, R63, UR4 ;  /* 0x000000043f3f7c20 */ /* 0x000fe20008410000 */
[----:B------:R-:W-:Y:S01]  /*2b10*/  FMUL.FTZ R66, R66, UR4 ;  /* 0x0000000442427c20 */ /* 0x000fe20008410000 */
[----:B------:R-:W-:Y:S01]  /*2b20*/  FMUL.FTZ R67, R67, UR4 ;  /* 0x0000000443437c20 */ /* 0x000fe20008410000 */
[----:B------:R-:W-:Y:S01]  /*2b30*/  FMUL.FTZ R70, R70, UR4 ;  /* 0x0000000446467c20 */ /* 0x000fe20008410000 */
[----:B----4-:R-:W-:Y:S01]  /*2b40*/  IADD3 R5, R24, 0x1, -R207 ;  /* 0x0000000118057810 */ /* 0x010fe20007ffe8cf */
[----:B------:R-:W-:Y:S01]  /*2b50*/  MUFU.TANH R37, R37 ;  /* 0x0000002500257308 */ /* 0x000fe20000002400 */
[----:B------:R-:W-:Y:S01]  /*2b60*/  FMUL.FTZ R71, R71, UR4 ;  /* 0x0000000447477c20 */ /* 0x000fe20008410000 */
[----:B------:R-:W-:Y:S01]  /*2b70*/  ULDC UR5, c[0x0][0xa80] ;  /* 0x0002a00000057ab9 */ /* 0x000fe20000000800 */
[----:B------:R-:W-:-:S02]  /*2b80*/  UIADD3 UR10, UR6, 0x32440, URZ ;  /* 0x00032440060a7890 */ /* 0x000fc4000fffe03f */
[----:B------:R-:W-:Y:S02]  /*2b90*/  ULOP3.LUT UR7, UR7, 0x3000000, URZ, 0xfc, !UPT ;  /* 0x0300000007077892 */ /* 0x000fe4000f8efc3f */
[----:B------:R-:W-:Y:S01]  /*2ba0*/  UPRMT UR10, UR48, 0x654, UR10 ;  /* 0x00000654300a7896 */ /* 0x000fe2000800000a */
[----:B------:R-:W4:Y:S01]  /*2bb0*/  MUFU.TANH R45, R45 ;  /* 0x0000002d002d7308 */ /* 0x000f220000002400 */
[----:B0-----:R-:W-:Y:S01]  /*2bc0*/  VIADDMNMX R21, R21, R5, R24, PT ;  /* 0x0000000515157246 */ /* 0x001fe20003800118 */
[----:B------:R-:W-:Y:S01]  /*2bd0*/  UIMAD UR4, UR38, 0xc00, UR7 ;  /* 0x00000c00260478a4 */ /* 0x000fe2000f8e0207 */
[----:B------:R-:W-:Y:S02]  /*2be0*/  UMOV UR11, 0x40000040 ;  /* 0x40000040000b7882 */ /* 0x000fe40000000000 */
[C---:B------:R-:W-:Y:S02]  /*2bf0*/  ISETP.GT.AND P5, PT, R21.reuse, RZ, PT ;  /* 0x000000ff1500720c */ /* 0x040fe40003fa4270 */
[C---:B------:R-:W-:Y:S01]  /*2c00*/  ISETP.GT.AND P4, PT, R21.reuse, 0x1, PT ;  /* 0x000000011500780c */ /* 0x040fe20003f84270 */
[----:B------:R-:W0:Y:S01]  /*2c10*/  MUFU.TANH R52, R52 ;  /* 0x0000003400347308 */ /* 0x000e220000002400 */
[----:B-----5:R-:W-:Y:S01]  /*2c20*/  FSEL R4, R72, -INF , P5 ;  /* 0xff80000048047808 */ /* 0x020fe20002800000 */
[----:B------:R-:W-:Y:S01]  /*2c30*/  SYNCS.ARRIVE.TRANS64.RED.A1T0 RZ, [UR10], RZ ;  /* 0x000000ffffff79a7 */ /* 0x000fe2000810040a */
[C---:B------:R-:W-:Y:S01]  /*2c40*/  ISETP.GT.AND P2, PT, R21.reuse, 0x10, PT ;  /* 0x000000101500780c */ /* 0x040fe20003f44270 */
[----:B------:R-:W-:Y:S01]  /*2c50*/  UMOV UR10, UR4 ;  /* 0x00000004000a7c82 */ /* 0x000fe20008000000 */
[----:B------:R-:W-:-:S02]  /*2c60*/  ISETP.GT.AND P5, PT, R21, 0x11, PT ;  /* 0x000000111500780c */ /* 0x000fc40003fa4270 */
[----:B---3--:R-:W-:Y:S01]  /*2c70*/  VIADDMNMX R25, R25, R5, R24, PT ;  /* 0x0000000519197246 */ /* 0x008fe20003800118 */
[----:B------:R-:W3:Y:S01]  /*2c80*/  MUFU.TANH R53, R53 ;  /* 0x0000003500357308 */ /* 0x000ee20000002400 */
[----:B------:R-:W-:Y:S02]  /*2c90*/  ISETP.GT.AND P3, PT, R21, 0x8, PT ;  /* 0x000000081500780c */ /* 0x000fe40003f64270 */
[----:B------:R-:W-:Y:S02]  /*2ca0*/  FSEL R24, R73, -INF , P4 ;  /* 0xff80000049187808 */ /* 0x000fe40002000000 */
[----:B------:R-:W-:Y:S02]  /*2cb0*/  ISETP.GT.AND P4, PT, R21, 0x18, PT ;  /* 0x000000181500780c */ /* 0x000fe40003f84270 */
[----:B------:R-:W-:Y:S01]  /*2cc0*/  FSEL R171, R32, -INF , P2 ;  /* 0xff80000020ab7808 */ /* 0x000fe20001000000 */
[----:B------:R-:W-:Y:S01]  /*2cd0*/  MUFU.TANH R29, R29 ;  /* 0x0000001d001d7308 */ /* 0x000fe20000002400 */
[----:B------:R-:W-:-:S02]  /*2ce0*/  FSEL R172, R33, -INF , P5 ;  /* 0xff80000021ac7808 */ /* 0x000fc40002800000 */
[C---:B------:R-:W-:Y:S02]  /*2cf0*/  ISETP.GT.AND P2, PT, R21.reuse, 0x21, PT ;  /* 0x000000211500780c */ /* 0x040fe40003f44270 */
[C---:B------:R-:W-:Y:S02]  /*2d00*/  ISETP.GT.AND P5, PT, R21.reuse, 0x28, PT ;  /* 0x000000281500780c */ /* 0x040fe40003fa4270 */
[----:B------:R-:W-:Y:S01]  /*2d10*/  FSEL R173, R36, -INF , P4 ;  /* 0xff80000024ad7808 */ /* 0x000fe20002000000 */
[----:B------:R-:W-:Y:S01]  /*2d20*/  MUFU.TANH R48, R48 ;  /* 0x0000003000307308 */ /* 0x000fe20000002400 */
[----:B------:R-:W-:Y:S02]  /*2d30*/  ISETP.GT.AND P4, PT, R21, 0x29, PT ;  /* 0x000000291500780c */ /* 0x000fe40003f84270 */
[----:B--2---:R-:W-:Y:S02]  /*2d40*/  FSEL R181, R41, -INF , P2 ;  /* 0xff80000029b57808 */ /* 0x004fe40001000000 */
[----:B-1----:R-:W-:-:S02]  /*2d50*/  FSEL R183, R44, -INF , P5 ;  /* 0xff8000002cb77808 */ /* 0x002fc40002800000 */
[C---:B------:R-:W-:Y:S01]  /*2d60*/  ISETP.GT.AND P2, PT, R21.reuse, 0x38, PT ;  /* 0x000000381500780c */ /* 0x040fe20003f44270 */
[----:B------:R-:W1:Y:S01]  /*2d70*/  MUFU.TANH R56, R56 ;  /* 0x0000003800387308 */ /* 0x000e620000002400 */
[C---:B------:R-:W-:Y:S02]  /*2d80*/  ISETP.GT.AND P5, PT, R21.reuse, 0x39, PT ;  /* 0x000000391500780c */ /* 0x040fe40003fa4270 */
[----:B------:R-:W-:Y:S02]  /*2d90*/  ISETP.GT.AND P1, PT, R21, 0x9, PT ;  /* 0x000000091500780c */ /* 0x000fe40003f24270 */
[----:B------:R-:W-:Y:S02]  /*2da0*/  FMNMX.FTZ R5, R4, R24, !PT ;  /* 0x0000001804057209 */ /* 0x000fe40007810000 */
[----:B----4-:R-:W-:Y:S01]  /*2db0*/  FSEL R185, R45, -INF , P4 ;  /* 0xff8000002db97808 */ /* 0x010fe20002000000 */
[----:B------:R-:W2:Y:S01]  /*2dc0*/  MUFU.TANH R61, R61 ;  /* 0x0000003d003d7308 */ /* 0x000ea20000002400 */
[----:B------:R-:W-:-:S02]  /*2dd0*/  ISETP.GT.AND P4, PT, R21, 0x40, PT ;  /* 0x000000401500780c */ /* 0x000fc40003f84270 */
[----:B0-----:R-:W-:Y:S02]  /*2de0*/  FSEL R204, R52, -INF , P2 ;  /* 0xff80000034cc7808 */ /* 0x001fe40001000000 */
[----:B---3--:R-:W-:Y:S02]  /*2df0*/  FSEL R206, R53, -INF , P5 ;  /* 0xff80000035ce7808 */ /* 0x008fe40002800000 */
[C---:B------:R-:W-:Y:S01]  /*2e00*/  ISETP.GT.AND P2, PT, R21.reuse, 0x49, PT ;  /* 0x000000491500780c */ /* 0x040fe20003f44270 */
[----:B------:R-:W0:Y:S01]  /*2e10*/  MUFU.TANH R64, R64 ;  /* 0x0000004000407308 */ /* 0x000e220000002400 */
[C---:B------:R-:W-:Y:S02]  /*2e20*/  ISETP.GT.AND P5, PT, R21.reuse, 0x50, PT ;  /* 0x000000501500780c */ /* 0x040fe40003fa4270 */
[----:B-1----:R-:W-:Y:S02]  /*2e30*/  FSEL R195, R56, -INF , P4 ;  /* 0xff80000038c37808 */ /* 0x002fe40002000000 */
[----:B------:R-:W-:-:S03]  /*2e40*/  ISETP.GT.AND P4, PT, R21, 0x51, PT ;  /* 0x000000511500780c */ /* 0x000fc60003f84270 */
[----:B------:R-:W-:Y:S01]  /*2e50*/  MUFU.TANH R57, R57 ;  /* 0x0000003900397308 */ /* 0x000fe20000002400 */
[----:B--2---:R-:W-:Y:S02]  /*2e60*/  FSEL R192, R61, -INF , P2 ;  /* 0xff8000003dc07808 */ /* 0x004fe40001000000 */
[----:B------:R-:W-:-:S05]  /*2e70*/  ISETP.GT.AND P2, PT, R25, RZ, PT ;  /* 0x000000ff1900720c */ /* 0x000fca0003f44270 */
[----:B------:R1:W-:Y:S01]  /*2e80*/  MUFU.TANH R74, R26 ;  /* 0x0000001a004a7308 */ /* 0x0003e20000002400 */
[----:B0-----:R-:W-:Y:S02]  /*2e90*/  FSEL R161, R64, -INF , P5 ;  /* 0xff80000040a17808 */ /* 0x001fe40002800000 */
[----:B------:R-:W-:-:S05]  /*2ea0*/  ISETP.GT.AND P5, PT, R25, 0x1, PT ;  /* 0x000000011900780c */ /* 0x000fca0003fa4270 */
[----:B------:R-:W0:Y:S01]  /*2eb0*/  MUFU.TANH R65, R65 ;  /* 0x0000004100417308 */ /* 0x000e220000002400 */
[----:B-1----:R-:W-:Y:S02]  /*2ec0*/  FSEL R26, R28, -INF , P3 ;  /* 0xff8000001c1a7808 */ /* 0x002fe40001800000 */
[----:B------:R-:W-:Y:S02]  /*2ed0*/  ISETP.GT.AND P3, PT, R21, 0x19, PT ;  /* 0x000000191500780c */ /* 0x000fe40003f64270 */
[----:B------:R-:W-:Y:S02]  /*2ee0*/  FSEL R28, R29, -INF , P1 ;  /* 0xff8000001d1c7808 */ /* 0x000fe40000800000 */
[----:B------:R-:W-:Y:S01]  /*2ef0*/  FSEL R174, R37, -INF , P3 ;  /* 0xff80000025ae7808 */ /* 0x000fe20001800000 */
[----:B------:R1:W2:Y:S01]  /*2f00*/  MUFU.TANH R75, R27 ;  /* 0x0000001b004b7308 */ /* 0x0002a20000002400 */
[----:B------:R-:W-:Y:S02]  /*2f10*/  ISETP.GT.AND P3, PT, R21, 0x30, PT ;  /* 0x000000301500780c */ /* 0x000fe40003f64270 */
[----:B------:R-:W-:-:S02]  /*2f20*/  FMNMX.FTZ R5, R26, R5, !PT ;  /* 0x000000051a057209 */ /* 0x000fc40007810000 */
[----:B------:R-:W-:Y:S02]  /*2f30*/  FSEL R202, R48, -INF , P3 ;  /* 0xff80000030ca7808 */ /* 0x000fe40001800000 */
[----:B------:R-:W-:Y:S01]  /*2f40*/  ISETP.GT.AND P3, PT, R21, 0x41, PT ;  /* 0x000000411500780c */ /* 0x000fe20003f64270 */
[----:B------:R-:W3:Y:S01]  /*2f50*/  MUFU.TANH R68, R68 ;  /* 0x0000004400447308 */ /* 0x000ee20000002400 */
[----:B0-----:R-:W-:Y:S02]  /*2f60*/  FSEL R162, R65, -INF , P4 ;  /* 0xff80000041a27808 */ /* 0x001fe40002000000 */
[----:B------:R-:W-:Y:S02]  /*2f70*/  FSEL R187, R57, -INF , P3 ;  /* 0xff80000039bb7808 */ /* 0x000fe40001800000 */
[----:B------:R-:W-:Y:S02]  /*2f80*/  ISETP.GT.AND P3, PT, R21, 0x58, PT ;  /* 0x000000581500780c */ /* 0x000fe40003f64270 */
[----:B------:R-:W-:Y:S01]  /*2f90*/  ISETP.GT.AND P4, PT, R25, 0x8, PT ;  /* 0x000000081900780c */ /* 0x000fe20003f84270 */
[----:B------:R0:W4:Y:S01]  /*2fa0*/  MUFU.TANH R76, R30 ;  /* 0x0000001e004c7308 */ /* 0x0001220000002400 */
[----:B-1----:R-:W-:-:S02]  /*2fb0*/  FSEL R27, R74, -INF , P2 ;  /* 0xff8000004a1b7808 */ /* 0x002fc40001000000 */
[----:B--2---:R-:W-:Y:S02]  /*2fc0*/  FSEL R29, R75, -INF , P5 ;  /* 0xff8000004b1d7808 */ /* 0x004fe40002800000 */
[----:B------:R-:W-:Y:S02]  /*2fd0*/  ISETP.GT.AND P1, PT, R21, 0x20, PT ;  /* 0x000000201500780c */ /* 0x000fe40003f24270 */
[----:B------:R-:W-:Y:S01]  /*2fe0*/  ISETP.GT.AND P2, PT, R25, 0x10, PT ;  /* 0x000000101900780c */ /* 0x000fe20003f44270 */
[----:B------:R4:W1:Y:S01]  /*2ff0*/  MUFU.TANH R77, R31 ;  /* 0x0000001f004d7308 */ /* 0x0008620000002400 */
[----:B0-----:R-:W-:Y:S02]  /*3000*/  FMNMX.FTZ R30, R28, R5, !PT ;  /* 0x000000051c1e7209 */ /* 0x001fe40007810000 */
[----:B---3--:R-:W-:Y:S02]  /*3010*/  FSEL R163, R68, -INF , P3 ;  /* 0xff80000044a37808 */ /* 0x008fe40001800000 */
[----:B------:R-:W-:-:S02]  /*3020*/  FMNMX.FTZ R5, R171, R30, !PT ;  /* 0x0000001eab057209 */ /* 0x000fc40007810000 */
[----:B------:R-:W-:Y:S01]  /*3030*/  ISETP.GT.AND P3, PT, R25, 0x9, PT ;  /* 0x000000091900780c */ /* 0x000fe20003f64270 */
[----:B------:R-:W0:Y:S01]  /*3040*/  MUFU.TANH R40, R40 ;  /* 0x0000002800287308 */ /* 0x000e220000002400 */
[----:B------:R-:W-:Y:S02]  /*3050*/  FMNMX.FTZ R32, R172, R5, !PT ;  /* 0x00000005ac207209 */ /* 0x000fe40007810000 */
[----:B----4-:R-:W-:Y:S02]  /*3060*/  FSEL R31, R76, -INF , P4 ;  /* 0xff8000004c1f7808 */ /* 0x010fe40002000000 */
[----:B------:R-:W-:Y:S02]  /*3070*/  FMNMX.FTZ R30, R27, R29, !PT ;  /* 0x0000001d1b1e7209 */ /* 0x000fe40007810000 */
[----:B------:R-:W-:Y:S01]  /*3080*/  FMNMX.FTZ R5, R173, R32, !PT ;  /* 0x00000020ad057209 */ /* 0x000fe20007810000 */
[----:B------:R-:W2:Y:S01]  /*3090*/  MUFU.TANH R34, R34 ;  /* 0x0000002200227308 */ /* 0x000ea20000002400 */
[----:B-1----:R-:W-:-:S02]  /*30a0*/  FSEL R33, R77, -INF , P3 ;  /* 0xff8000004d217808 */ /* 0x002fc40001800000 */
[----:B------:R-:W-:Y:S02]  /*30b0*/  FMNMX.FTZ R30, R31, R30, !PT ;  /* 0x0000001e1f1e7209 */ /* 0x000fe40007810000 */
[----:B------:R-:W-:Y:S02]  /*30c0*/  FMNMX.FTZ R32, R174, R5, !PT ;  /* 0x00000005ae207209 */ /* 0x000fe40007810000 */
[----:B------:R-:W-:Y:S01]  /*30d0*/  ISETP.GT.AND P4, PT, R25, 0x11, PT ;  /* 0x000000111900780c */ /* 0x000fe20003f84270 */
[----:B------:R-:W1:Y:S01]  /*30e0*/  MUFU.TANH R35, R35 ;  /* 0x0000002300237308 */ /* 0x000e620000002400 */
[----:B0-----:R-:W-:Y:S02]  /*30f0*/  FSEL R179, R40, -INF , P1 ;  /* 0xff80000028b37808 */ /* 0x001fe40000800000 */
[----:B------:R-:W-:Y:S02]  /*3100*/  FMNMX.FTZ R30, R33, R30, !PT ;  /* 0x0000001e211e7209 */ /* 0x000fe40007810000 */
[----:B------:R-:W-:-:S02]  /*3110*/  FMNMX.FTZ R32, R179, R32, !PT ;  /* 0x00000020b3207209 */ /* 0x000fc40007810000 */
[----:B------:R-:W-:Y:S01]  /*3120*/  ISETP.GT.AND P1, PT, R21, 0x31, PT ;  /* 0x000000311500780c */ /* 0x000fe20003f24270 */
[----:B------:R-:W0:Y:S01]  /*3130*/  MUFU.TANH R38, R38 ;  /* 0x0000002600267308 */ /* 0x000e220000002400 */
[----:B--2---:R-:W-:Y:S02]  /*3140*/  FSEL R175, R34, -INF , P2 ;  /* 0xff80000022af7808 */ /* 0x004fe40001000000 */
[----:B------:R-:W-:Y:S02]  /*3150*/  ISETP.GT.AND P3, PT, R25, 0x18, PT ;  /* 0x000000181900780c */ /* 0x000fe40003f64270 */
[----:B------:R-:W-:Y:S02]  /*3160*/  FMNMX.FTZ R5, R175, R30, !PT ;  /* 0x0000001eaf057209 */ /* 0x000fe40007810000 */
[----:B------:R-:W-:Y:S01]  /*3170*/  FMNMX.FTZ R32, R181, R32, !PT ;  /* 0x00000020b5207209 */ /* 0x000fe20007810000 */
[----:B------:R-:W2:Y:S01]  /*3180*/  MUFU.TANH R49, R49 ;  /* 0x0000003100317308 */ /* 0x000ea20000002400 */
[----:B-1----:R-:W-:-:S02]  /*3190*/  FSEL R176, R35, -INF , P4 ;  /* 0xff80000023b07808 */ /* 0x002fc40002000000 */
[----:B------:R-:W-:Y:S02]  /*31a0*/  ISETP.GT.AND P2, PT, R25, 0x19, PT ;  /* 0x000000191900780c */ /* 0x000fe40003f44270 */
[----:B------:R-:W-:Y:S02]  /*31b0*/  FMNMX.FTZ R30, R176, R5, !PT ;  /* 0x00000005b01e7209 */ /* 0x000fe40007810000 */
[----:B------:R-:W-:Y:S01]  /*31c0*/  FMNMX.FTZ R32, R183, R32, !PT ;  /* 0x00000020b7207209 */ /* 0x000fe20007810000 */
[----:B------:R-:W1:Y:S01]  /*31d0*/  MUFU.TANH R39, R39 ;  /* 0x0000002700277308 */ /* 0x000e620000002400 */
[----:B0-----:R-:W-:Y:S02]  /*31e0*/  FSEL R177, R38, -INF , P3 ;  /* 0xff80000026b17808 */ /* 0x001fe40001800000 */
[----:B------:R-:W-:Y:S02]  /*31f0*/  ISETP.GT.AND P4, PT, R25, 0x20, PT ;  /* 0x000000201900780c */ /* 0x000fe40003f84270 */
[----:B------:R-:W-:-:S02]  /*3200*/  FMNMX.FTZ R5, R177, R30, !PT ;  /* 0x0000001eb1057209 */ /* 0x000fc40007810000 */
[----:B------:R-:W-:Y:S01]  /*3210*/  ISETP.GT.AND P3, PT, R25, 0x21, PT ;  /* 0x000000211900780c */ /* 0x000fe20003f64270 */
[----:B------:R-:W0:Y:S01]  /*3220*/  MUFU.TANH R60, R60 ;  /* 0x0000003c003c7308 */ /* 0x000e220000002400 */
[----:B--2---:R-:W-:Y:S02]  /*3230*/  FSEL R203, R49, -INF , P1 ;  /* 0xff80000031cb7808 */ /* 0x004fe40000800000 */
[----:B------:R-:W-:-:S05]  /*3240*/  ISETP.GT.AND P1, PT, R21, 0x48, PT ;  /* 0x000000481500780c */ /* 0x000fca0003f24270 */
[----:B------:R-:W2:Y:S01]  /*3250*/  MUFU.TANH R42, R42 ;  /* 0x0000002a002a7308 */ /* 0x000ea20000002400 */
[----:B-1----:R-:W-:Y:S02]  /*3260*/  FSEL R178, R39, -INF , P2 ;  /* 0xff80000027b27808 */ /* 0x002fe40001000000 */
[----:B------:R-:W-:Y:S02]  /*3270*/  ISETP.GT.AND P2, PT, R25, 0x28, PT ;  /* 0x000000281900780c */ /* 0x000fe40003f44270 */
[----:B------:R-:W-:-:S03]  /*3280*/  FMNMX.FTZ R5, R178, R5, !PT ;  /* 0x00000005b2057209 */ /* 0x000fc60007810000 */
[----:B------:R-:W1:Y:S01]  /*3290*/  MUFU.TANH R43, R43 ;  /* 0x0000002b002b7308 */ /* 0x000e620000002400 */
[----:B0-----:R-:W-:Y:S02]  /*32a0*/  FSEL R190, R60, -INF , P1 ;  /* 0xff8000003cbe7808 */ /* 0x001fe40000800000 */
[----:B------:R-:W-:Y:S02]  /*32b0*/  ISETP.GT.AND P1, PT, R21, 0x59, PT ;  /* 0x000000591500780c */ /* 0x000fe40003f24270 */
[----:B------:R-:W-:-:S03]  /*32c0*/  FMNMX.FTZ R21, R185, R32, !PT ;  /* 0x00000020b9157209 */ /* 0x000fc60007810000 */
[----:B------:R-:W0:Y:S01]  /*32d0*/  MUFU.TANH R46, R46 ;  /* 0x0000002e002e7308 */ /* 0x000e220000002400 */
[----:B--2---:R-:W-:Y:S02]  /*32e0*/  FSEL R180, R42, -INF , P4 ;  /* 0xff8000002ab47808 */ /* 0x004fe40002000000 */
[----:B------:R-:W-:Y:S02]  /*32f0*/  FMNMX.FTZ R30, R202, R21, !PT ;  /* 0x00000015ca1e7209 */ /* 0x000fe40007810000 */
[----:B------:R-:W-:Y:S02]  /*3300*/  FMNMX.FTZ R5, R180, R5, !PT ;  /* 0x00000005b4057209 */ /* 0x000fe40007810000 */
[----:B------:R-:W-:Y:S01]  /*3310*/  FMNMX.FTZ R21, R203, R30, !PT ;  /* 0x0000001ecb157209 */ /* 0x000fe20007810000 */
[----:B------:R-:W2:Y:S01]  /*3320*/  MUFU.TANH R47, R47 ;  /* 0x0000002f002f7308 */ /* 0x000ea20000002400 */
[----:B-1----:R-:W-:Y:S02]  /*3330*/  FSEL R182, R43, -INF , P3 ;  /* 0xff8000002bb67808 */ /* 0x002fe40001800000 */
[----:B------:R-:W-:-:S02]  /*3340*/  ISETP.GT.AND P4, PT, R25, 0x29, PT ;  /* 0x000000291900780c */ /* 0x000fc40003f84270 */
[----:B------:R-:W-:Y:S02]  /*3350*/  FMNMX.FTZ R5, R182, R5, !PT ;  /* 0x00000005b6057209 */ /* 0x000fe40007810000 */
[----:B------:R-:W-:Y:S01]  /*3360*/  FMNMX.FTZ R21, R204, R21, !PT ;  /* 0x00000015cc157209 */ /* 0x000fe20007810000 */
[----:B------:R-:W1:Y:S01]  /*3370*/  MUFU.TANH R50, R50 ;  /* 0x0000003200327308 */ /* 0x000e620000002400 */
[----:B0-----:R-:W-:Y:S02]  /*3380*/  FSEL R184, R46, -INF , P2 ;  /* 0xff8000002eb87808 */ /* 0x001fe40001000000 */
[----:B------:R-:W-:Y:S02]  /*3390*/  ISETP.GT.AND P3, PT, R25, 0x30, PT ;  /* 0x000000301900780c */ /* 0x000fe40003f64270 */
[----:B------:R-:W-:Y:S02]  /*33a0*/  FMNMX.FTZ R5, R184, R5, !PT ;  /* 0x00000005b8057209 */ /* 0x000fe40007810000 */
[----:B------:R-:W-:Y:S01]  /*33b0*/  FMNMX.FTZ R30, R206, R21, !PT ;  /* 0x00000015ce1e7209 */ /* 0x000fe20007810000 */
[----:B------:R-:W0:Y:S01]  /*33c0*/  MUFU.TANH R51, R51 ;  /* 0x0000003300337308 */ /* 0x000e220000002400 */
[----:B--2---:R-:W-:-:S02]  /*33d0*/  FSEL R186, R47, -INF , P4 ;  /* 0xff8000002fba7808 */ /* 0x004fc40002000000 */
[----:B------:R-:W-:Y:S02]  /*33e0*/  ISETP.GT.AND P2, PT, R25, 0x31, PT ;  /* 0x000000311900780c */ /* 0x000fe40003f44270 */
[----:B------:R-:W-:Y:S02]  /*33f0*/  FMNMX.FTZ R5, R186, R5, !PT ;  /* 0x00000005ba057209 */ /* 0x000fe40007810000 */
[----:B------:R-:W-:Y:S01]  /*3400*/  FMNMX.FTZ R32, R195, R30, !PT ;  /* 0x0000001ec3207209 */ /* 0x000fe20007810000 */
[----:B------:R-:W2:Y:S01]  /*3410*/  MUFU.TANH R54, R54 ;  /* 0x0000003600367308 */ /* 0x000ea20000002400 */
[----:B-1----:R-:W-:Y:S02]  /*3420*/  FSEL R196, R50, -INF , P3 ;  /* 0xff80000032c47808 */ /* 0x002fe40001800000 */
[----:B------:R-:W-:Y:S02]  /*3430*/  ISETP.GT.AND P4, PT, R25, 0x38, PT ;  /* 0x000000381900780c */ /* 0x000fe40003f84270 */
[----:B------:R-:W-:-:S02]  /*3440*/  FMNMX.FTZ R30, R196, R5, !PT ;  /* 0x00000005c41e7209 */ /* 0x000fc40007810000 */
[----:B------:R-:W-:Y:S01]  /*3450*/  ISETP.GT.AND P3, PT, R25, 0x39, PT ;  /* 0x000000391900780c */ /* 0x000fe20003f64270 */
[----:B------:R-:W1:Y:S01]  /*3460*/  MUFU.TANH R55, R55 ;  /* 0x0000003700377308 */ /* 0x000e620000002400 */
[----:B0-----:R-:W-:Y:S02]  /*3470*/  FSEL R197, R51, -INF , P2 ;  /* 0xff80000033c57808 */ /* 0x001fe40001000000 */
[----:B------:R-:W-:Y:S02]  /*3480*/  FMNMX.FTZ R21, R187, R32, !PT ;  /* 0x00000020bb157209 */ /* 0x000fe40007810000 */
[----:B------:R-:W-:Y:S02]  /*3490*/  FMNMX.FTZ R5, R197, R30, !PT ;  /* 0x0000001ec5057209 */ /* 0x000fe40007810000 */
[----:B------:R-:W-:Y:S01]  /*34a0*/  ISETP.GT.AND P2, PT, R25, 0x40, PT ;  /* 0x000000401900780c */ /* 0x000fe20003f44270 */
[----:B------:R-:W0:Y:S01]  /*34b0*/  MUFU.TANH R58, R58 ;  /* 0x0000003a003a7308 */ /* 0x000e220000002400 */
[----:B--2---:R-:W-:-:S02]  /*34c0*/  FSEL R198, R54, -INF , P4 ;  /* 0xff80000036c67808 */ /* 0x004fc40002000000 */
[----:B------:R-:W-:Y:S02]  /*34d0*/  FMNMX.FTZ R21, R190, R21, !PT ;  /* 0x00000015be157209 */ /* 0x000fe40007810000 */
[----:B------:R-:W-:Y:S02]  /*34e0*/  FMNMX.FTZ R30, R198, R5, !PT ;  /* 0x00000005c61e7209 */ /* 0x000fe40007810000 */
[----:B------:R-:W-:Y:S01]  /*34f0*/  ISETP.GT.AND P4, PT, R25, 0x41, PT ;  /* 0x000000411900780c */ /* 0x000fe20003f84270 */
[----:B------:R-:W2:Y:S01]  /*3500*/  MUFU.TANH R59, R59 ;  /* 0x0000003b003b7308 */ /* 0x000ea20000002400 */
[----:B-1----:R-:W-:Y:S02]  /*3510*/  FSEL R199, R55, -INF , P3 ;  /* 0xff80000037c77808 */ /* 0x002fe40001800000 */
[----:B------:R-:W-:Y:S02]  /*3520*/  FMNMX.FTZ R32, R192, R21, !PT ;  /* 0x00000015c0207209 */ /* 0x000fe40007810000 */
        /* <DEDUP_REMOVED lines=11> */
[----:B------:R-:W-:Y:S01]  /*35e0*/  FMNMX.FTZ R5, R163, R32, !PT ;  /* 0x00000020a3057209 */ /* 0x000fe20007810000 */
[----:B------:R-:W2:Y:S01]  /*35f0*/  MUFU.TANH R63, R63 ;  /* 0x0000003f003f7308 */ /* 0x000ea20000002400 */
[----:B-1----:R-:W-:-:S04]  /*3600*/  FSEL R191, R62, -INF , P3 ;  /* 0xff8000003ebf7808 */ /* 0x002fc80001800000 */
[----:B------:R-:W-:-:S03]  /*3610*/  FMNMX.FTZ R30, R191, R30, !PT ;  /* 0x0000001ebf1e7209 */ /* 0x000fc60007810000 */
[----:B------:R-:W1:Y:S01]  /*3620*/  MUFU.TANH R66, R66 ;  /* 0x0000004200427308 */ /* 0x000e620000002400 */
[----:B0-----:R-:W-:Y:S01]  /*3630*/  FSEL R164, R69, -INF , P1 ;  /* 0xff80000045a47808 */ /* 0x001fe20000800000 */
[----:B------:R0:W-:Y:S01]  /*3640*/  BAR.SYNC.DEFER_BLOCKING R209, 0x100 ;  /* 0x000400d10000751d */ /* 0x0001e20000010000 */
[----:B------:R-:W-:Y:S02]  /*3650*/  ISETP.GT.AND P1, PT, R25, 0x50, PT ;  /* 0x000000501900780c */ /* 0x000fe40003f24270 */
[----:B------:R-:W-:-:S03]  /*3660*/  FMNMX.FTZ R21, R164, R5, !PT ;  /* 0x00000005a4157209 */ /* 0x000fc60007810000 */
[----:B------:R-:W3:Y:S01]  /*3670*/  MUFU.TANH R67, R67 ;  /* 0x0000004300437308 */ /* 0x000ee20000002400 */
[----:B--2---:R-:W-:Y:S01]  /*3680*/  FSEL R193, R63, -INF , P2 ;  /* 0xff8000003fc17808 */ /* 0x004fe20001000000 */
[----:B------:R-:W2:Y:S01]  /*3690*/  SHFL.BFLY PT, R32, R21, 0x2, 0x1f ;  /* 0x0c401f0015207f89 */ /* 0x000ea200000e0000 */
[----:B------:R-:W-:Y:S02]  /*36a0*/  ISETP.GT.AND P2, PT, R25, 0x51, PT ;  /* 0x000000511900780c */ /* 0x000fe40003f44270 */
[----:B------:R-:W-:-:S03]  /*36b0*/  FMNMX.FTZ R30, R193, R30, !PT ;  /* 0x0000001ec11e7209 */ /* 0x000fc60007810000 */
[----:B------:R-:W4:Y:S01]  /*36c0*/  MUFU.TANH R70, R70 ;  /* 0x0000004600467308 */ /* 0x000f220000002400 */
[----:B-1----:R-:W-:Y:S02]  /*36d0*/  FSEL R165, R66, -INF , P1 ;  /* 0xff80000042a57808 */ /* 0x002fe40000800000 */
[----:B------:R-:W-:Y:S02]  /*36e0*/  ISETP.GT.AND P1, PT, R25, 0x58, PT ;  /* 0x000000581900780c */ /* 0x000fe40003f24270 */
[----:B------:R-:W-:-:S03]  /*36f0*/  FMNMX.FTZ R5, R165, R30, !PT ;  /* 0x0000001ea5057209 */ /* 0x000fc60007810000 */
[----:B------:R-:W1:Y:S01]  /*3700*/  MUFU.TANH R71, R71 ;  /* 0x0000004700477308 */ /* 0x000e620000002400 */
[----:B---3--:R-:W-:Y:S02]  /*3710*/  FSEL R166, R67, -INF , P2 ;  /* 0xff80000043a67808 */ /* 0x008fe40001000000 */
[----:B------:R-:W-:Y:S02]  /*3720*/  ISETP.GT.AND P2, PT, R25, 0x59, PT ;  /* 0x000000591900780c */ /* 0x000fe40003f44270 */
[----:B------:R-:W-:Y:S02]  /*3730*/  FMNMX.FTZ R30, R166, R5, !PT ;  /* 0x00000005a61e7209 */ /* 0x000fe40007810000 */
[----:B----4-:R-:W-:Y:S02]  /*3740*/  FSEL R167, R70, -INF , P1 ;  /* 0xff80000046a77808 */ /* 0x010fe40000800000 */
[----:B--2---:R-:W-:Y:S02]  /*3750*/  FMNMX.FTZ R32, R21, R32, !PT ;  /* 0x0000002015207209 */ /* 0x004fe40007810000 */
[----:B------:R-:W-:-:S03]  /*3760*/  FMNMX.FTZ R5, R167, R30, !PT ;  /* 0x0000001ea7057209 */ /* 0x000fc60007810000 */
[----:B------:R-:W2:Y:S01]  /*3770*/  SHFL.BFLY PT, R205, R32, 0x1, 0x1f ;  /* 0x0c201f0020cd7f89 */ /* 0x000ea200000e0000 */
[----:B-1----:R-:W-:-:S04]  /*3780*/  FSEL R168, R71, -INF , P2 ;  /* 0xff80000047a87808 */ /* 0x002fc80001000000 */
[----:B------:R-:W-:-:S05]  /*3790*/  FMNMX.FTZ R5, R168, R5, !PT ;  /* 0x00000005a8057209 */ /* 0x000fca0007810000 */
[----:B------:R-:W1:Y:S01]  /*37a0*/  SHFL.BFLY PT, R30, R5, 0x2, 0x1f ;  /* 0x0c401f00051e7f89 */ /* 0x000e6200000e0000 */
[----:B--2---:R-:W-:-:S04]  /*37b0*/  FMNMX.FTZ R205, R32, R205, !PT ;  /* 0x000000cd20cd7209 */ /* 0x004fc80007810000 */
[C---:B------:R-:W-:Y:S01]  /*37c0*/  FSETP.NEU.FTZ.AND P1, PT, R205.reuse, -INF , PT ;  /* 0xff800000cd00780b */ /* 0x040fe20003f3d000 */
[----:B------:R-:W-:Y:S01]  /*37d0*/  FMUL.FTZ R169, R205, UR5 ;  /* 0x00000005cda97c20 */ /* 0x000fe20008410000 */
[----:B-1----:R-:W-:-:S04]  /*37e0*/  FMNMX.FTZ R30, R5, R30, !PT ;  /* 0x0000001e051e7209 */ /* 0x002fc80007810000 */
        /* <DEDUP_REMOVED lines=21> */
[--C-:B------:R-:W-:Y:S01]  /*3940*/  FFMA.FTZ R187, R187, UR5, -R169.reuse ;  /* 0x00000005bbbb7c23 */ /* 0x100fe200080108a9 */
[--C-:B------:R-:W-:Y:S01]  /*3950*/  FFMA.FTZ R190, R190, UR5, -R169.reuse ;  /* 0x00000005bebe7c23 */ /* 0x100fe200080108a9 */
[--C-:B------:R-:W-:Y:S01]  /*3960*/  FFMA.FTZ R192, R192, UR5, -R169.reuse ;  /* 0x00000005c0c07c23 */ /* 0x100fe200080108a9 */
[----:B-1----:R-:W-:Y:S01]  /*3970*/  FMNMX.FTZ R189, R30, R189, !PT ;  /* 0x000000bd1ebd7209 */ /* 0x002fe20007810000 */
[----:B------:R-:W-:Y:S01]  /*3980*/  MUFU.EX2 R21, R21 ;  /* 0x0000001500157308 */ /* 0x000fe20000000800 */
[--C-:B------:R-:W-:Y:S01]  /*3990*/  FFMA.FTZ R161, R161, UR5, -R169.reuse ;  /* 0x00000005a1a17c23 */ /* 0x100fe200080108a9 */
[--C-:B------:R-:W-:Y:S01]  /*39a0*/  FFMA.FTZ R162, R162, UR5, -R169.reuse ;  /* 0x00000005a2a27c23 */ /* 0x100fe200080108a9 */
[C---:B------:R-:W-:Y:S01]  /*39b0*/  FSETP.NEU.FTZ.AND P1, PT, R189.reuse, -INF , PT ;  /* 0xff800000bd00780b */ /* 0x040fe20003f3d000 */
[----:B------:R-:W-:Y:S01]  /*39c0*/  FMUL.FTZ R170, R189, UR5 ;  /* 0x00000005bdaa7c20 */ /* 0x000fe20008410000 */
[--C-:B------:R-:W-:Y:S01]  /*39d0*/  FFMA.FTZ R163, R163, UR5, -R169.reuse ;  /* 0x00000005a3a37c23 */ /* 0x100fe200080108a9 */
[----:B------:R-:W-:-:S02]  /*39e0*/  FFMA.FTZ R164, R164, UR5, -R169 ;  /* 0x00000005a4a47c23 */ /* 0x000fc400080108a9 */
[----:B------:R-:W1:Y:S01]  /*39f0*/  MUFU.EX2 R156, R156 ;  /* 0x0000009c009c7308 */ /* 0x000e620000000800 */
[----:B------:R-:W-:Y:S02]  /*3a00*/  FSEL R170, R170, RZ, P1 ;  /* 0x000000ffaaaa7208 */ /* 0x000fe40000800000 */
[----:B--2---:R-:W-:Y:S01]  /*3a10*/  F2FP.F16.F32.PACK_AB R152, R5, R4 ;  /* 0x000000040598723e */ /* 0x004fe200000000ff */
        /* <DEDUP_REMOVED lines=29> */
[----:B------:R-:W-:-:S02]  /*3bf0*/  FADD.FTZ R21, R21, R4 ;  /* 0x0000000415157221 */ /* 0x000fc40000010000 */
[----:B------:R-:W2:Y:S01]  /*3c00*/  MUFU.EX2 R160, R160 ;  /* 0x000000a000a07308 */ /* 0x000ea20000000800 */
[----:B-1----:R-:W-:Y:S01]  /*3c10*/  F2FP.F16.F32.PACK_AB R153, R158, R157 ;  /* 0x0000009d9e99723e */ /* 0x002fe200000000ff */
[----:B------:R-:W-:Y:S01]  /*3c20*/  FADD.FTZ R158, R157, R158 ;  /* 0x0000009e9d9e7221 */ /* 0x000fe20000010000 */
[----:B------:R-:W-:-:S05]  /*3c30*/  FADD.FTZ R156, R156, R21 ;  /* 0x000000159c9c7221 */ /* 0x000fca0000010000 */
[----:B------:R-:W-:Y:S08]  /*3c40*/  MUFU.EX2 R171, R171 ;  /* 0x000000ab00ab7308 */ /* 0x000ff00000000800 */
[----:B------:R-:W1:Y:S01]  /*3c50*/  MUFU.EX2 R172, R172 ;  /* 0x000000ac00ac7308 */ /* 0x000e620000000800 */
[----:B--2---:R-:W-:Y:S01]  /*3c60*/  F2FP.F16.F32.PACK_AB R155, R160, R159 ;  /* 0x0000009fa09b723e */ /* 0x004fe200000000ff */
        /* <DEDUP_REMOVED lines=9> */
[----:B------:R-:W2:Y:S08]  /*3d00*/  MUFU.EX2 R176, R176 ;  /* 0x000000b000b07308 */ /* 0x000eb00000000800 */
[----:B------:R-:W-:Y:S08]  /*3d10*/  MUFU.EX2 R177, R177 ;  /* 0x000000b100b17308 */ /* 0x000ff00000000800 */
[----:B------:R-:W3:Y:S08]  /*3d20*/  MUFU.EX2 R178, R178 ;  /* 0x000000b200b27308 */ /* 0x000ef00000000800 */
[----:B------:R-:W4:Y:S08]  /*3d30*/  MUFU.EX2 R179, R179 ;  /* 0x000000b300b37308 */ /* 0x000f300000000800 */
[----:B------:R-:W-:Y:S08]  /*3d40*/  MUFU.EX2 R181, R181 ;  /* 0x000000b500b57308 */ /* 0x000ff00000000800 */
[----:B------:R-:W-:Y:S08]  /*3d50*/  MUFU.EX2 R183, R183 ;  /* 0x000000b700b77308 */ /* 0x000ff00000000800 */
[----:B------:R-:W-:Y:S08]  /*3d60*/  MUFU.EX2 R185, R185 ;  /* 0x000000b900b97308 */ /* 0x000ff00000000800 */
[----:B------:R-:W5:Y:S08]  /*3d70*/  MUFU.EX2 R180, R180 ;  /* 0x000000b400b47308 */ /* 0x000f700000000800 */
[----:B------:R-:W0:Y:S08]  /*3d80*/  MUFU.EX2 R182, R182 ;  /* 0x000000b600b67308 */ /* 0x000e300000000800 */
[----:B------:R-:W0:Y:S08]  /*3d90*/  MUFU.EX2 R184, R184 ;  /* 0x000000b800b87308 */ /* 0x000e300000000800 */
        /* <DEDUP_REMOVED lines=9> */
[----:B------:R-:W0:Y:S08]  /*3e30*/  MUFU.EX2 R195, R195 ;  /* 0x000000c300c37308 */ /* 0x000e300000000800 */
[----:B------:R-:W-:Y:S08]  /*3e40*/  MUFU.EX2 R187, R187 ;  /* 0x000000bb00bb7308 */ /* 0x000ff00000000800 */
[----:B------:R-:W-:Y:S08]  /*3e50*/  MUFU.EX2 R190, R190 ;  /* 0x000000be00be7308 */ /* 0x000ff00000000800 */
[----:B------:R-:W-:Y:S08]  /*3e60*/  MUFU.EX2 R192, R192 ;  /* 0x000000c000c07308 */ /* 0x000ff00000000800 */
[----:B------:R-:W0:Y:S08]  /*3e70*/  MUFU.EX2 R194, R194 ;  /* 0x000000c200c27308 */ /* 0x000e300000000800 */
[----:B------:R-:W0:Y:S08]  /*3e80*/  MUFU.EX2 R188, R188 ;  /* 0x000000bc00bc7308 */ /* 0x000e300000000800 */
[----:B------:R-:W-:Y:S08]  /*3e90*/  MUFU.EX2 R191, R191 ;  /* 0x000000bf00bf7308 */ /* 0x000ff00000000800 */
[----:B------:R-:W0:Y:S08]  /*3ea0*/  MUFU.EX2 R193, R193 ;  /* 0x000000c100c17308 */ /* 0x000e300000000800 */
[----:B------:R-:W-:Y:S08]  /*3eb0*/  MUFU.EX2 R161, R161 ;  /* 0x000000a100a17308 */ /* 0x000ff00000000800 */
[----:B------:R-:W0:Y:S08]  /*3ec0*/  MUFU.EX2 R162, R162 ;  /* 0x000000a200a27308 */ /* 0x000e300000000800 */
[----:B------:R-:W-:Y:S08]  /*3ed0*/  MUFU.EX2 R163, R163 ;  /* 0x000000a300a37308 */ /* 0x000ff00000000800 */
[----:B------:R-:W-:Y:S08]  /*3ee0*/  MUFU.EX2 R164, R164 ;  /* 0x000000a400a47308 */ /* 0x000ff00000000800 */
[----:B------:R-:W-:Y:S01]  /*3ef0*/  MUFU.EX2 R165, R165 ;  /* 0x000000a500a57308 */ /* 0x000fe20000000800 */
[----:B------:R-:W-:-:S02]  /*3f00*/  WARPGROUP.DEPBAR.LE gsb0, 0x0 ;  /* 0x00008000000079c5 */ /* 0x000fc40000010000 */
[----:B-1----:R-:W-:Y:S01]  /*3f10*/  F2FP.F16.F32.PACK_AB R152, R172, R171 ;  /* 0x000000abac98723e */ /* 0x002fe200000000ff */
[----:B------:R-:W-:Y:S01]  /*3f20*/  FADD.FTZ R171, R171, R156 ;  /* 0x0000009cabab7221 */ /* 0x000fe20000010000 */
[----:B--2---:R-:W-:Y:S01]  /*3f30*/  F2FP.F16.F32.PACK_AB R153, R176, R175 ;  /* 0x000000afb099723e */ /* 0x004fe200000000ff */
[----:B------:R-:W-:Y:S01]  /*3f40*/  FADD.FTZ R175, R175, R160 ;  /* 0x000000a0afaf7221 */ /* 0x000fe20000010000 */
[----:B------:R-:W-:Y:S01]  /*3f50*/  F2FP.F16.F32.PACK_AB R154, R174, R173 ;  /* 0x000000adae9a723e */ /* 0x000fe200000000ff */
[----:B------:R-:W1:Y:S01]  /*3f60*/  MUFU.EX2 R166, R166 ;  /* 0x000000a600a67308 */ /* 0x000e620000000800 */
        /* <DEDUP_REMOVED lines=12> */
[----:B----4-:R-:W-:Y:S01]  /*4030*/  FADD.FTZ R174, R179, R174 ;  /* 0x000000aeb3ae7221 */ /* 0x010fe20000010000 */
[----:B------:R-:W2:Y:S01]  /*4040*/  MUFU.EX2 R168, R168 ;  /* 0x000000a800a87308 */ /* 0x000ea20000000800 */
[----:B-----5:R-:W-:-:S02]  /*4050*/  FADD.FTZ R177, R180, R177 ;  /* 0x000000b1b4b17221 */ /* 0x020fc40000010000 */
[----:B------:R-:W-:Y:S02]  /*4060*/  FADD.FTZ R174, R181, R174 ;  /* 0x000000aeb5ae7221 */ /* 0x000fe40000010000 */
[----:B0-----:R-:W-:Y:S02]  /*4070*/  FADD.FTZ R177, R182, R177 ;  /* 0x000000b1b6b17221 */ /* 0x001fe40000010000 */
[----:B------:R-:W-:Y:S02]  /*4080*/  FADD.FTZ R174, R183, R174 ;  /* 0x000000aeb7ae7221 */ /* 0x000fe40000010000 */
[----:B------:R-:W-:-:S04]  /*4090*/  FADD.FTZ R177, R184, R177 ;  /* 0x000000b1b8b17221 */ /* 0x000fc80000010000 */
[----:B------:R-:W-:Y:S01]  /*40a0*/  FADD.FTZ R177, R186, R177 ;  /* 0x000000b1bab17221 */ /* 0x000fe20000010000 */
[----:B------:R-:W-:Y:S02]  /*40b0*/  WARPGROUP.DEPBAR.LE gsb0, 0x0 ;  /* 0x00008000000079c5 */ /* 0x000fe40000010000 */
[----:B------:R-:W-:Y:S02]  /*40c0*/  F2FP.F16.F32.PACK_AB R152, R181, R179 ;  /* 0x000000b3b598723e */ /* 0x000fe400000000ff */
[----:B------:R-:W-:Y:S02]  /*40d0*/  F2FP.F16.F32.PACK_AB R153, R182, R180 ;  /* 0x000000b4b699723e */ /* 0x000fe400000000ff */
[C---:B------:R-:W-:Y:S01]  /*40e0*/  F2FP.F16.F32.PACK_AB R154, R185.reuse, R183 ;  /* 0x000000b7b99a723e */ /* 0x040fe200000000ff */
[----:B------:R-:W-:Y:S01]  /*40f0*/  FADD.FTZ R185, R185, R174 ;  /* 0x000000aeb9b97221 */ /* 0x000fe20000010000 */
        /* <DEDUP_REMOVED lines=21> */
[----:B------:R-:W-:Y:S01]  /*4250*/  FADD.FTZ R206, R195, R206 ;  /* 0x000000cec3ce7221 */ /* 0x000fe20000010000 */
[----:B------:R-:W-:Y:S01]  /*4260*/  UMOV UR11, 0x40000040 ;  /* 0x40000040000b7882 */ /* 0x000fe20000000000 */
[----:B------:R-:W-:Y:S01]  /*4270*/  FADD.FTZ R199, R194, R199 ;  /* 0x000000c7c2c77221 */ /* 0x000fe20000010000 */
[----:B------:R-:W-:Y:S02]  /*4280*/  WARPGROUP.DEPBAR.LE gsb0, 0x0 ;  /* 0x00008000000079c5 */ /* 0x000fe40000010000 */
[C---:B------:R-:W-:Y:S01]  /*4290*/  F2FP.F16.F32.PACK_AB R152, R187.reuse, R195 ;  /* 0x000000c3bb98723e */ /* 0x040fe200000000ff */
        /* <DEDUP_REMOVED lines=9> */
[----:B------:R-:W-:-:S10]  /*4330*/  FADD.FTZ R188, R193, R188 ;  /* 0x000000bcc1bc7221 */ /* 0x000fd40000010000 */
        /* <DEDUP_REMOVED lines=21> */
.L_x_4666:
[----:B------:R-:W0:Y:S01]  /*4490*/  @P6 LDC R152, c[0x0][0x44c] ;  /* 0x00011300ff986b82 */ /* 0x000e220000000800 */
[----:B------:R-:W-:Y:S01]  /*44a0*/  R2UR UR4, R212 ;  /* 0x00000000d40472ca */ /* 0x000fe200000e0000 */
[----:B------:R-:W-:Y:S01]  /*44b0*/  IMAD.U32 R21, RZ, RZ, UR60 ;  /* 0x0000003cff157e24 */ /* 0x000fe2000f8e00ff */
[----:B------:R-:W-:Y:S01]  /*44c0*/  UIADD3 UR6, UR6, 0x32460, URZ ;  /* 0x0003246006067890 */ /* 0x000fe2000fffe03f */
[----:B------:R-:W-:-:S03]  /*44d0*/  VIADD R201, R201, 0xfffffffe ;  /* 0xfffffffec9c97836 */ /* 0x000fc60000000000 */
[----:B------:R-:W-:Y:S01]  /*44e0*/  UPRMT UR6, UR48, 0x654, UR6 ;  /* 0x0000065430067896 */ /* 0x000fe20008000006 */
[----:B------:R-:W1:Y:S06]  /*44f0*/  @P6 LDC R153, c[0x0][0x450] ;  /* 0x00011400ff996b82 */ /* 0x000e6c0000000800 */
[----:B------:R-:W-:Y:S02]  /*4500*/  IMAD R208, R208, UR4, -R207 ;  /* 0x00000004d0d07c24 */ /* 0x000fe4000f8e0acf */
[----:B------:R-:W-:Y:S01]  /*4510*/  SYNCS.ARRIVE.TRANS64.RED.A1T0 RZ, [UR6], RZ ;  /* 0x000000ffffff79a7 */ /* 0x000fe20008100406 */
[----:B0-----:R-:W-:-:S05]  /*4520*/  @P6 IMAD.HI.U32 R152, R152, UR60, RZ ;  /* 0x0000003c98986c27 */ /* 0x001fca000f8e00ff */
[----:B-1----:R-:W-:-:S05]  /*4530*/  @P6 SHF.R.U32.HI R21, RZ, R153, R152 ;  /* 0x00000099ff156219 */ /* 0x002fca0000011698 */
[----:B------:R-:W-:-:S04]  /*4540*/  IMAD.IADD R21, R208, 0x1, R21 ;  /* 0x00000001d0157824 */ /* 0x000fc800078e0215 */
[----:B------:R-:W-:-:S05]  /*4550*/  IMAD.HI R21, R21, 0x2aaaaaab, RZ ;  /* 0x2aaaaaab15157827 */ /* 0x000fca00078e02ff */
[----:B------:R-:W-:-:S04]  /*4560*/  SHF.R.U32.HI R152, RZ, 0x1f, R21 ;  /* 0x0000001fff987819 */ /* 0x000fc80000011615 */
[----:B------:R-:W-:-:S04]  /*4570*/  LEA.HI.SX32 R152, R21, R152, 0x1c ;  /* 0x0000009815987211 */ /* 0x000fc800078fe2ff */
[----:B------:R-:W-:-:S04]  /*4580*/  VIMNMX R211, RZ, R152, !PT ;  /* 0x00000098ffd37248 */ /* 0x000fc80007fe0100 */
[----:B------:R-:W-:-:S13]  /*4590*/  ISETP.GE.AND P1, PT, R201, R211, PT ;  /* 0x000000d3c900720c */ /* 0x000fda0003f26270 */
[----:B------:R-:W-:Y:S05]  /*45a0*/  @!P1 BRA `(.L_x_4667) ;  /* 0x0000003000489947 */ /* 0x000fea0003800000 */
[----:B------:R-:W-:Y:S01]  /*45b0*/  IMAD.MOV.U32 R202, RZ, RZ, R189 ;  /* 0x000000ffffca7224 */ /* 0x000fe200078e00bd */
[----:B------:R-:W-:-:S07]  /*45c0*/  MOV R21, R205 ;  /* 0x000000cd00157202 */ /* 0x000fce0000000f00 */
.L_x_4678:
[----:B------:R-:W-:-:S04]  /*45d0*/  UIADD3 UR38, UR38, 0x1, URZ ;  /* 0x0000000126267890 */ /* 0x000fc8000fffe03f */
[----:B------:R-:W-:-:S04]  /*45e0*/  UISETP.NE.AND UP0, UPT, UR38, 0x2, UPT ;  /* 0x000000022600788c */ /* 0x000fc8000bf05270 */
[----:B------:R-:W-:Y:S02]  /*45f0*/  USEL UR6, UR38, URZ, UP0 ;  /* 0x0000003f26067287 */ /* 0x000fe40008000000 */
[----:B------:R-:W-:-:S04]  /*4600*/  USEL UR4, URZ, 0x1, UP0 ;  /* 0x000000013f047887 */ /* 0x000fc80008000000 */
[----:B------:R-:W-:Y:S01]  /*4610*/  ULOP3.LUT UR39, UR39, UR4, URZ, 0x3c, !UPT ;  /* 0x0000000427277292 */ /* 0x000fe2000f8e3c3f */
[----:B------:R-:W-:Y:S01]  /*4620*/  UMOV UR38, UR6 ;  /* 0x0000000600267c82 */ /* 0x000fe20008000000 */
[----:B------:R-:W-:Y:S10]  /*4630*/  @!P0 BRA `(.L_x_4668) ;  /* 0x0000000000048947 */ /* 0x000ff40003800000 */
[----:B------:R-:W-:Y:S01]  /*4640*/  BPT.TRAP 0x1 ;  /* 0x000000040000795c */ /* 0x000fe20000300000 */
.L_x_4668:
        /* <DEDUP_REMOVED lines=9> */
.L_x_4669:
[----:B-1----:R-:W-:Y:S05]  /*46e0*/  @P1 BRA `(.L_x_4670) ;  /* 0x0000000000081947 */ /* 0x002fea0003800000 */
[----:B------:R-:W1:Y:S02]  /*46f0*/  SYNCS.PHASECHK.TRANS64.TRYWAIT P1, [UR4+0x32430], R0 ;  /* 0x03243000ff0075a7 */ /* 0x000e640008020144 */
[----:B-1----:R-:W-:Y:S05]  /*4700*/  @!P1 BRA `(.L_x_4671) ;  /* 0x000000dc00109947 */ /* 0x002fea0003800000 */
.L_x_4670:
[----:B------:R-:W-:Y:S01]  /*4710*/  R2UR UR5, R20 ;  /* 0x00000000140572ca */ /* 0x000fe200000e0000 */
[----:B-1----:R-:W-:Y:S01]  /*4720*/  WARPGROUP.ARRIVE ;  /* 0x00000000000079c5 */ /* 0x002fe20000000000 */
[----:B------:R-:W-:Y:S01]  /*4730*/  R2UR UR48, R22 ;  /* 0x00000000163072ca */ /* 0x000fe200000e0000 */
[----:B------:R-:W-:Y:S01]  /*4740*/  UMOV UR51, 0x40000040 ;  /* 0x4000004000337882 */ /* 0x000fe20000000000 */
[----:B------:R-:W-:-:S09]  /*4750*/  R2UR UR49, R23 ;  /* 0x00000000173172ca */ /* 0x000fd200000e0000 */
[----:B------:R-:W-:-:S07]  /*4760*/  UIMAD UR5, UR38, 0x300, UR5 ;  /* 0x00000300260578a4 */ /* 0x000fce000f8e0205 */
[----:B------:R-:W-:Y:S02]  /*4770*/  UMOV UR50, UR5 ;  /* 0x0000000500327c82 */ /* 0x000fe40008000000 */
        /* <DEDUP_REMOVED lines=25> */
.L_x_4672:
[----:B------:R1:W2:Y:S01]  /*4910*/  SYNCS.PHASECHK.TRANS64.TRYWAIT P1, [UR4+0x32450], R0 ;  /* 0x03245000ff0075a7 */ /* 0x0002a20008020144 */
[----:B------:R-:W-:Y:S05]  /*4920*/  @!P0 BRA `(.L_x_4673) ;  /* 0x0000000000048947 */ /* 0x000fea0003800000 */
[----:B------:R-:W-:Y:S01]  /*4930*/  BPT.TRAP 0x1 ;  /* 0x000000040000795c */ /* 0x000fe20000300000 */
.L_x_4673:
[----:B--2---:R-:W-:Y:S05]  /*4940*/  @P1 BRA `(.L_x_4674) ;  /* 0x0000000000081947 */ /* 0x004fea0003800000 */
[----:B------:R-:W2:Y:S02]  /*4950*/  SYNCS.PHASECHK.TRANS64.TRYWAIT P1, [UR4+0x32450], R0 ;  /* 0x03245000ff0075a7 */ /* 0x000ea40008020144 */
[----:B--2---:R-:W-:Y:S05]  /*4960*/  @!P1 BRA `(.L_x_4675) ;  /* 0x000000d800909947 */ /* 0x004fea0003800000 */
.L_x_4674:
[----:B------:R-:W-:Y:S01]  /*4970*/  R2UR UR48, R12 ;  /* 0x000000000c3072ca */ /* 0x000fe200000e0000 */
[----:B------:R-:W-:Y:S01]  /*4980*/  UIMAD UR5, UR6, 0xc00, UR61 ;  /* 0x00000c00060578a4 */ /* 0x000fe2000f8e023d */
[----:B------:R-:W-:Y:S01]  /*4990*/  R2UR UR49, R13 ;  /* 0x000000000d3172ca */ /* 0x000fe200000e0000 */
[----:B------:R-:W-:Y:S01]  /*49a0*/  WARPGROUP.ARRIVE ;  /* 0x00000000000079c5 */ /* 0x000fe20000000000 */
[----:B------:R-:W-:Y:S01]  /*49b0*/  UMOV UR51, 0x40000040 ;  /* 0x4000004000337882 */ /* 0x000fe20000000000 */
[----:B------:R-:W-:-:S04]  /*49c0*/  UIADD3 UR10, UR5, 0x304, URZ ;  /* 0x00000304050a7890 */ /* 0x000fc8000fffe03f */
[----:B--2---:R-:W2:Y:S01]  /*49d0*/  S2R R203, SR_TID.X ;  /* 0x0000000000cb7919 */ /* 0x004ea20000002100 */
        /* <DEDUP_REMOVED lines=23> */
[----:B--2---:R-:W-:-:S04]  /*4b50*/  SHF.R.U32.HI R203, RZ, 0x7, R203 ;  /* 0x00000007ffcb7819 */ /* 0x004fc800000116cb */
[----:B01----:R-:W-:Y:S01]  /*4b60*/  IADD3 R0, -R203, 0xb, RZ ;  /* 0x0000000bcb007810 */ /* 0x003fe20007ffe1ff */
        /* <DEDUP_REMOVED lines=69> */
.L_x_4676:
[----:B------:R-:W-:Y:S01]  /*4fc0*/  ISETP.NE.AND P1, PT, R228, 0x1, PT ;  /* 0x00000001e400780c */ /* 0x000fe20003f25270 */
[----:B------:R-:W-:Y:S01]  /*4fd0*/  VIADD R206, R213, UR60 ;  /* 0x0000003cd5ce7c36 */ /* 0x000fe20008000000 */
[----:B------:R-:W1:Y:S01]  /*4fe0*/  LDC R205, c[0x0][0x2f0] ;  /* 0x0000bc00ffcd7b82 */ /* 0x000e620000000800 */
[----:B------:R-:W-:Y:S01]  /*4ff0*/  R2UR UR10, R212 ;  /* 0x00000000d40a72ca */ /* 0x000fe200000e0000 */
[----:B------:R-:W-:Y:S01]  /*5000*/  ULDC UR5, c[0x0][0xad0] ;  /* 0x0002b40000057ab9 */ /* 0x000fe20000000800 */
[----:B------:R-:W-:Y:S01]  /*5010*/  UIMAD UR6, UR6, 0xc00, UR7 ;  /* 0x00000c00060678a4 */ /* 0x000fe2000f8e0207 */
[----:B------:R-:W-:Y:S01]  /*5020*/  FMUL.FTZ R157, R157, UR5 ;  /* 0x000000059d9d7c20 */ /* 0x000fe20008410000 */
[----:B------:R-:W-:Y:S01]  /*5030*/  FMUL.FTZ R160, R160, UR5 ;  /* 0x00000005a0a07c20 */ /* 0x000fe20008410000 */
[----:B------:R-:W-:Y:S01]  /*5040*/  FMUL.FTZ R168, R168, UR5 ;  /* 0x00000005a8a87c20 */ /* 0x000fe20008410000 */
[----:B------:R-:W-:Y:S01]  /*5050*/  FMUL.FTZ R152, R152, UR5 ;  /* 0x0000000598987c20 */ /* 0x000fe20008410000 */
[----:B------:R-:W-:Y:S01]  /*5060*/  FMUL.FTZ R169, R169, UR5 ;  /* 0x00000005a9a97c20 */ /* 0x000fe20008410000 */
[----:B------:R-:W-:Y:S01]  /*5070*/  FMUL.FTZ R177, R177, UR5 ;  /* 0x00000005b1b17c20 */ /* 0x000fe20008410000 */
[----:B------:R-:W2:Y:S01]  /*5080*/  MUFU.TANH R157, R157 ;  /* 0x0000009d009d7308 */ /* 0x000ea20000002400 */
[----:B------:R-:W3:Y:S01]  /*5090*/  @P1 LDC R203, c[0x0][0x44c] ;  /* 0x00011300ffcb1b82 */ /* 0x000ee20000000800 */
[----:B------:R-:W-:Y:S01]  /*50a0*/  FMUL.FTZ R153, R153, UR5 ;  /* 0x0000000599997c20 */ /* 0x000fe20008410000 */
[----:B------:R-:W-:Y:S01]  /*50b0*/  FMUL.FTZ R161, R161, UR5 ;  /* 0x00000005a1a17c20 */ /* 0x000fe20008410000 */
[----:B------:R-:W-:Y:S01]  /*50c0*/  FMUL.FTZ R180, R180, UR5 ;  /* 0x00000005b4b47c20 */ /* 0x000fe20008410000 */
[----:B------:R-:W-:Y:S01]  /*50d0*/  FMUL.FTZ R154, R154, UR5 ;  /* 0x000000059a9a7c20 */ /* 0x000fe20008410000 */
[----:B------:R-:W-:Y:S01]  /*50e0*/  FMUL.FTZ R164, R164, UR5 ;  /* 0x00000005a4a47c20 */ /* 0x000fe20008410000 */
[----:B------:R-:W-:Y:S01]  /*50f0*/  FMUL.FTZ R172, R172, UR5 ;  /* 0x00000005acac7c20 */ /* 0x000fe20008410000 */
[----:B------:R-:W4:Y:S01]  /*5100*/  MUFU.TANH R160, R160 ;  /* 0x000000a000a07308 */ /* 0x000f220000002400 */
[----:B------:R-:W5:Y:S01]  /*5110*/  @P1 LDC R204, c[0x0][0x450] ;  /* 0x00011400ffcc1b82 */ /* 0x000f620000000800 */
        /* <DEDUP_REMOVED lines=15> */
[----:B---3--:R-:W-:-:S04]  /*5210*/  @P1 IMAD.HI.U32 R203, R206, R203, RZ ;  /* 0x000000cbcecb1227 */ /* 0x008fc800078e00ff */
[----:B------:R-:W-:Y:S01]  /*5220*/  FMUL.FTZ R167, R167, UR5 ;  /* 0x00000005a7a77c20 */ /* 0x000fe20008410000 */
[----:B------:R-:W-:Y:S01]  /*5230*/  FMUL.FTZ R170, R170, UR5 ;  /* 0x00000005aaaa7c20 */ /* 0x000fe20008410000 */
[----:B------:R-:W-:Y:S01]  /*5240*/  FMUL.FTZ R171, R171, UR5 ;  /* 0x00000005abab7c20 */ /* 0x000fe20008410000 */
[----:B------:R-:W-:Y:S01]  /*5250*/  FMUL.FTZ R174, R174, UR5 ;  /* 0x00000005aeae7c20 */ /* 0x000fe20008410000 */
[----:B------:R-:W-:Y:S01]  /*5260*/  FMUL.FTZ R175, R175, UR5 ;  /* 0x00000005afaf7c20 */ /* 0x000fe20008410000 */
[----:B------:R-:W-:Y:S01]  /*5270*/  FMUL.FTZ R178, R178, UR5 ;  /* 0x00000005b2b27c20 */ /* 0x000fe20008410000 */
[----:B------:R-:W3:Y:S01]  /*5280*/  MUFU.TANH R169, R169 ;  /* 0x000000a900a97308 */ /* 0x000ee20000002400 */
[----:B-----5:R-:W-:Y:S01]  /*5290*/  @P1 SHF.R.U32.HI R206, RZ, R204, R203 ;  /* 0x000000ccffce1219 */ /* 0x020fe200000116cb */
[----:B------:R-:W-:Y:S01]  /*52a0*/  FMUL.FTZ R179, R179, UR5 ;  /* 0x00000005b3b37c20 */ /* 0x000fe20008410000 */
[----:B------:R-:W-:Y:S01]  /*52b0*/  FMUL.FTZ R182, R182, UR5 ;  /* 0x00000005b6b67c20 */ /* 0x000fe20008410000 */
[----:B------:R-:W-:Y:S01]  /*52c0*/  FMUL.FTZ R183, R183, UR5 ;  /* 0x00000005b7b77c20 */ /* 0x000fe20008410000 */
[----:B------:R-:W-:Y:S01]  /*52d0*/  FMUL.FTZ R186, R186, UR5 ;  /* 0x00000005baba7c20 */ /* 0x000fe20008410000 */
[----:B------:R-:W5:Y:S01]  /*52e0*/  SHFL.IDX PT, R203, R206, RZ, 0x1c1f ;  /* 0x001c1fffcecb7589 */ /* 0x000f6200000e0000 */
[----:B------:R-:W-:Y:S01]  /*52f0*/  FMUL.FTZ R187, R187, UR5 ;  /* 0x00000005bbbb7c20 */ /* 0x000fe20008410000 */
[----:B------:R-:W3:Y:S01]  /*5300*/  MUFU.TANH R177, R177 ;  /* 0x000000b100b17308 */ /* 0x000ee20000002400 */
[----:B------:R-:W-:Y:S01]  /*5310*/  FMUL.FTZ R190, R190, UR5 ;  /* 0x00000005bebe7c20 */ /* 0x000fe20008410000 */
[----:B------:R2:W4:Y:S01]  /*5320*/  SHFL.IDX PT, R204, R206, 0x1, 0x1c1f ;  /* 0x003c1f00cecc7f89 */ /* 0x00052200000e0000 */
[----:B------:R-:W-:Y:S01]  /*5330*/  FMUL.FTZ R191, R191, UR5 ;  /* 0x00000005bfbf7c20 */ /* 0x000fe20008410000 */
[----:B------:R-:W-:Y:S01]  /*5340*/  FMUL.FTZ R194, R194, UR5 ;  /* 0x00000005c2c27c20 */ /* 0x000fe20008410000 */
[----:B------:R-:W-:Y:S01]  /*5350*/  FMUL.FTZ R195, R195, UR5 ;  /* 0x00000005c3c37c20 */ /* 0x000fe20008410000 */
[----:B------:R-:W-:Y:S01]  /*5360*/  FMUL.FTZ R198, R198, UR5 ;  /* 0x00000005c6c67c20 */ /* 0x000fe20008410000 */
[----:B------:R-:W-:Y:S01]  /*5370*/  FMUL.FTZ R188, R188, UR5 ;  /* 0x00000005bcbc7c20 */ /* 0x000fe20008410000 */
[----:B------:R-:W3:Y:S01]  /*5380*/  MUFU.TANH R153, R153 ;  /* 0x0000009900997308 */ /* 0x000ee20000002400 */
[----:B------:R-:W-:Y:S01]  /*5390*/  FMUL.FTZ R199, R199, UR5 ;  /* 0x00000005c7c77c20 */ /* 0x000fe20008410000 */
[----:B--2---:R-:W-:-:S02]  /*53a0*/  IMAD.MOV.U32 R206, RZ, RZ, -0x60 ;  /* 0xffffffa0ffce7424 */ /* 0x004fc400078e00ff */
[----:B------:R-:W-:Y:S01]  /*53b0*/  FMUL.FTZ R189, R189, UR5 ;  /* 0x00000005bdbd7c20 */ /* 0x000fe20008410000 */
[----:B------:R-:W-:Y:S01]  /*53c0*/  FMUL.FTZ R192, R192, UR5 ;  /* 0x00000005c0c07c20 */ /* 0x000fe20008410000 */
[----:B------:R-:W-:Y:S01]  /*53d0*/  FMUL.FTZ R197, R197, UR5 ;  /* 0x00000005c5c57c20 */ /* 0x000fe20008410000 */
[----:B------:R-:W-:Y:S02]  /*53e0*/  IMAD R206, R201, R206, 0x1 ;  /* 0x00000001c9ce7424 */ /* 0x000fe400078e02ce */
[----:B------:R-:W-:Y:S01]  /*53f0*/  FMUL.FTZ R193, R193, UR5 ;  /* 0x00000005c1c17c20 */ /* 0x000fe20008410000 */
[----:B------:R-:W2:Y:S01]  /*5400*/  MUFU.TANH R161, R161 ;  /* 0x000000a100a17308 */ /* 0x000ea20000002400 */
[----:B------:R-:W-:Y:S01]  /*5410*/  FMUL.FTZ R196, R196, UR5 ;  /* 0x00000005c4c47c20 */ /* 0x000fe20008410000 */
[----:B------:R-:W-:Y:S01]  /*5420*/  IMAD R206, R214, -0x2, R206 ;  /* 0xfffffffed6ce7824 */ /* 0x000fe200078e02ce */
[----:B------:R-:W-:Y:S01]  /*5430*/  ULDC UR5, c[0x0][0xa80] ;  /* 0x0002a00000057ab9 */ /* 0x000fe20000000800 */
[----:B------:R-:W-:-:S02]  /*5440*/  UMOV UR11, 0x40000040 ;  /* 0x40000040000b7882 */ /* 0x000fc40000000000 */
[----:B-1----:R-:W-:Y:S01]  /*5450*/  IMAD R205, R205, UR10, R206 ;  /* 0x0000000acdcd7c24 */ /* 0x002fe2000f8e02ce */
[----:B------:R-:W-:Y:S01]  /*5460*/  ULDC UR10, c[0x0][0x288] ;  /* 0x0000a200000a7ab9 */ /* 0x000fe20000000800 */
[----:B------:R-:W1:Y:S03]  /*5470*/  MUFU.TANH R180, R180 ;  /* 0x000000b400b47308 */ /* 0x000e660000002400 */
[--C-:B-----5:R-:W-:Y:S02]  /*5480*/  IADD3 R203, R203, -UR10, R205.reuse ;  /* 0x8000000acbcb7c10 */ /* 0x120fe4000fffe0cd */
[----:B----4-:R-:W-:Y:S01]  /*5490*/  IADD3 R204, R204, -UR10, R205 ;  /* 0x8000000acccc7c10 */ /* 0x010fe2000fffe0cd */
[----:B------:R-:W-:Y:S01]  /*54a0*/  UIADD3 UR10, UR4, 0x32440, URZ ;  /* 0x00032440040a7890 */ /* 0x000fe2000fffe03f */
[C---:B------:R-:W-:Y:S01]  /*54b0*/  ISETP.GT.AND P4, PT, R203.reuse, 0x9, PT ;  /* 0x00000009cb00780c */ /* 0x040fe20003f84270 */
[----:B------:R-:W4:Y:S01]  /*54c0*/  MUFU.TANH R154, R154 ;  /* 0x0000009a009a7308 */ /* 0x000f220000002400 */
[----:B------:R-:W-:Y:S01]  /*54d0*/  ISETP.GT.AND P5, PT, R203, 0x10, PT ;  /* 0x00000010cb00780c */ /* 0x000fe20003fa4270 */
[----:B------:R-:W-:Y:S01]  /*54e0*/  UPRMT UR10, UR54, 0x654, UR10 ;  /* 0x00000654360a7896 */ /* 0x000fe2000800000a */
[----:B------:R-:W-:-:S02]  /*54f0*/  FSEL R157, R157, -INF , P4 ;  /* 0xff8000009d9d7808 */ /* 0x000fc40002000000 */
[C---:B------:R-:W-:Y:S02]  /*5500*/  ISETP.GT.AND P4, PT, R203.reuse, 0x20, PT ;  /* 0x00000020cb00780c */ /* 0x040fe40003f84270 */
[C---:B------:R-:W-:Y:S01]  /*5510*/  ISETP.GT.AND P1, PT, R203.reuse, RZ, PT ;  /* 0x000000ffcb00720c */ /* 0x040fe20003f24270 */
[----:B------:R-:W5:Y:S01]  /*5520*/  MUFU.TANH R164, R164 ;  /* 0x000000a400a47308 */ /* 0x000f620000002400 */
[----:B------:R-:W-:Y:S02]  /*5530*/  FSEL R160, R160, -INF , P5 ;  /* 0xff800000a0a07808 */ /* 0x000fe40002800000 */
[C---:B------:R-:W-:Y:S01]  /*5540*/  ISETP.GT.AND P5, PT, R203.reuse, 0x21, PT ;  /* 0x00000021cb00780c */ /* 0x040fe20003fa4270 */
[----:B------:R-:W-:Y:S01]  /*5550*/  SYNCS.ARRIVE.TRANS64.RED.A1T0 RZ, [UR10], RZ ;  /* 0x000000ffffff79a7 */ /* 0x000fe2000810040a */
[----:B0-----:R-:W-:Y:S01]  /*5560*/  FSEL R168, R168, -INF , P4 ;  /* 0xff800000a8a87808 */ /* 0x001fe20002000000 */
[----:B------:R-:W-:Y:S01]  /*5570*/  UMOV UR10, UR6 ;  /* 0x00000006000a7c82 */ /* 0x000fe20008000000 */
[C---:B------:R-:W-:Y:S01]  /*5580*/  ISETP.GT.AND P4, PT, R203.reuse, 0x31, PT ;  /* 0x00000031cb00780c */ /* 0x040fe20003f84270 */
[----:B------:R-:W0:Y:S01]  /*5590*/  MUFU.TANH R172, R172 ;  /* 0x000000ac00ac7308 */ /* 0x000e220000002400 */
[----:B------:R-:W-:-:S02]  /*55a0*/  ISETP.GT.AND P2, PT, R203, 0x1, PT ;  /* 0x00000001cb00780c */ /* 0x000fc40003f44270 */
[----:B------:R-:W-:Y:S02]  /*55b0*/  FSEL R152, R152, -INF , P1 ;  /* 0xff80000098987808 */ /* 0x000fe40000800000 */
[----:B------:R-:W-:Y:S02]  /*55c0*/  ISETP.GT.AND P1, PT, R203, 0x11, PT ;  /* 0x00000011cb00780c */ /* 0x000fe40003f24270 */
[----:B---3--:R-:W-:Y:S01]  /*55d0*/  FSEL R169, R169, -INF , P5 ;  /* 0xff800000a9a97808 */ /* 0x008fe20002800000 */
[----:B------:R-:W3:Y:S01]  /*55e0*/  MUFU.TANH R155, R155 ;  /* 0x0000009b009b7308 */ /* 0x000ee20000002400 */
[----:B------:R-:W-:Y:S02]  /*55f0*/  ISETP.GT.AND P5, PT, R203, 0x38, PT ;  /* 0x00000038cb00780c */ /* 0x000fe40003fa4270 */
[----:B------:R-:W-:Y:S02]  /*5600*/  FSEL R177, R177, -INF , P4 ;  /* 0xff800000b1b17808 */ /* 0x000fe40002000000 */
[----:B------:R-:W-:-:S02]  /*5610*/  FSEL R153, R153, -INF , P2 ;  /* 0xff80000099997808 */ /* 0x000fc40001000000 */
[----:B------:R-:W-:Y:S01]  /*5620*/  ISETP.GT.AND P4, PT, R204, RZ, PT ;  /* 0x000000ffcc00720c */ /* 0x000fe20003f84270 */
[----:B------:R-:W3:Y:S01]  /*5630*/  MUFU.TANH R173, R173 ;  /* 0x000000ad00ad7308 */ /* 0x000ee20000002400 */
[----:B------:R-:W-:Y:S02]  /*5640*/  ISETP.GT.AND P2, PT, R203, 0x18, PT ;  /* 0x00000018cb00780c */ /* 0x000fe40003f44270 */
[----:B--2---:R-:W-:Y:S02]  /*5650*/  FSEL R161, R161, -INF , P1 ;  /* 0xff800000a1a17808 */ /* 0x004fe40000800000 */
[----:B------:R-:W-:Y:S02]  /*5660*/  ISETP.GT.AND P1, PT, R203, 0x28, PT ;  /* 0x00000028cb00780c */ /* 0x000fe40003f24270 */
[----:B-1----:R-:W-:Y:S01]  /*5670*/  FSEL R180, R180, -INF , P5 ;  /* 0xff800000b4b47808 */ /* 0x002fe20002800000 */
[----:B------:R-:W1:Y:S01]  /*5680*/  MUFU.TANH R181, R181 ;  /* 0x000000b500b57308 */ /* 0x000e620000002400 */
[----:B------:R-:W-:-:S02]  /*5690*/  ISETP.GT.AND P5, PT, R204, 0x1, PT ;  /* 0x00000001cc00780c */ /* 0x000fc40003fa4270 */
[----:B----4-:R-:W-:Y:S02]  /*56a0*/  FSEL R154, R154, -INF , P4 ;  /* 0xff8000009a9a7808 */ /* 0x010fe40002000000 */
[----:B-----5:R-:W-:Y:S02]  /*56b0*/  FSEL R164, R164, -INF , P2 ;  /* 0xff800000a4a47808 */ /* 0x020fe40001000000 */
[C---:B------:R-:W-:Y:S01]  /*56c0*/  ISETP.GT.AND P2, PT, R203.reuse, 0x29, PT ;  /* 0x00000029cb00780c */ /* 0x040fe20003f44270 */
[----:B------:R-:W2:Y:S01]  /*56d0*/  MUFU.TANH R158, R158 ;  /* 0x0000009e009e7308 */ /* 0x000ea20000002400 */
[----:B0-----:R-:W-:Y:S02]  /*56e0*/  FSEL R172, R172, -INF , P1 ;  /* 0xff800000acac7808 */ /* 0x001fe40000800000 */
[----:B------:R-:W-:Y:S02]  /*56f0*/  ISETP.GT.AND P1, PT, R203, 0x39, PT ;  /* 0x00000039cb00780c */ /* 0x000fe40003f24270 */
[----:B------:R-:W-:-:S02]  /*5700*/  ISETP.GT.AND P4, PT, R204, 0x8, PT ;  /* 0x00000008cc00780c */ /* 0x000fc40003f84270 */
[----:B---3--:R-:W-:Y:S01]  /*5710*/  FSEL R155, R155, -INF , P5 ;  /* 0xff8000009b9b7808 */ /* 0x008fe20002800000 */
[----:B------:R-:W0:Y:S01]  /*5720*/  MUFU.TANH R184, R184 ;  /* 0x000000b800b87308 */ /* 0x000e220000002400 */
[----:B------:R-:W-:Y:S02]  /*5730*/  FMNMX.FTZ R205, R154, R202, !PT ;  /* 0x000000ca9acd7209 */ /* 0x000fe40007810000 */
[----:B------:R-:W-:Y:S02]  /*5740*/  FSEL R173, R173, -INF , P2 ;  /* 0xff800000adad7808 */ /* 0x000fe40001000000 */
[----:B------:R-:W-:Y:S02]  /*5750*/  ISETP.GT.AND P2, PT, R203, 0x40, PT ;  /* 0x00000040cb00780c */ /* 0x000fe40003f44270 */
[----:B-1----:R-:W-:Y:S01]  /*5760*/  FSEL R181, R181, -INF , P1 ;  /* 0xff800000b5b57808 */ /* 0x002fe20000800000 */
[----:B------:R-:W1:Y:S01]  /*5770*/  MUFU.TANH R156, R156 ;  /* 0x0000009c009c7308 */ /* 0x000e620000002400 */
[----:B------:R-:W-:-:S02]  /*5780*/  ISETP.GT.AND P3, PT, R203, 0x8, PT ;  /* 0x00000008cb00780c */ /* 0x000fc40003f64270 */
[----:B------:R-:W-:Y:S02]  /*5790*/  ISETP.GT.AND P1, PT, R204, 0x9, PT ;  /* 0x00000009cc00780c */ /* 0x000fe40003f24270 */
[----:B--2---:R-:W-:Y:S02]  /*57a0*/  FSEL R158, R158, -INF , P4 ;  /* 0xff8000009e9e7808 */ /* 0x004fe40002000000 */
[----:B------:R-:W-:Y:S01]  /*57b0*/  FMNMX.FTZ R205, R155, R205, !PT ;  /* 0x000000cd9bcd7209 */ /* 0x000fe20007810000 */
[----:B------:R-:W2:Y:S01]  /*57c0*/  MUFU.TANH R159, R159 ;  /* 0x0000009f009f7308 */ /* 0x000ea20000002400 */
[----:B0-----:R-:W-:Y:S02]  /*57d0*/  FSEL R184, R184, -INF , P2 ;  /* 0xff800000b8b87808 */ /* 0x001fe40001000000 */
[----:B------:R-:W-:Y:S02]  /*57e0*/  ISETP.GT.AND P2, PT, R204, 0x10, PT ;  /* 0x00000010cc00780c */ /* 0x000fe40003f44270 */
[----:B------:R-:W-:-:S02]  /*57f0*/  FMNMX.FTZ R205, R158, R205, !PT ;  /* 0x000000cd9ecd7209 */ /* 0x000fc40007810000 */
[----:B------:R-:W-:Y:S01]  /*5800*/  ISETP.GT.AND P5, PT, R204, 0x11, PT ;  /* 0x00000011cc00780c */ /* 0x000fe20003fa4270 */
[----:B------:R-:W0:Y:S01]  /*5810*/  MUFU.TANH R162, R162 ;  /* 0x000000a200a27308 */ /* 0x000e220000002400 */
[----:B-1----:R-:W-:Y:S02]  /*5820*/  FSEL R156, R156, -INF , P3 ;  /* 0xff8000009c9c7808 */ /* 0x002fe40001800000 */
[----:B------:R-:W-:Y:S02]  /*5830*/  ISETP.GT.AND P3, PT, R203, 0x19, PT ;  /* 0x00000019cb00780c */ /* 0x000fe40003f64270 */
[----:B------:R-:W-:Y:S02]  /*5840*/  ISETP.GT.AND P4, PT, R204, 0x18, PT ;  /* 0x00000018cc00780c */ /* 0x000fe40003f84270 */
[----:B------:R-:W-:Y:S01]  /*5850*/  FMNMX.FTZ R206, R152, R21, !PT ;  /* 0x0000001598ce7209 */ /* 0x000fe20007810000 */
[----:B------:R-:W1:Y:S01]  /*5860*/  MUFU.TANH R165, R165 ;  /* 0x000000a500a57308 */ /* 0x000e620000002400 */
[----:B--2---:R-:W-:-:S02]  /*5870*/  FSEL R159, R159, -INF , P1 ;  /* 0xff8000009f9f7808 */ /* 0x004fc40000800000 */
[----:B------:R-:W-:Y:S02]  /*5880*/  ISETP.GT.AND P1, PT, R204, 0x19, PT ;  /* 0x00000019cc00780c */ /* 0x000fe40003f24270 */
[----:B------:R-:W-:Y:S02]  /*5890*/  FMNMX.FTZ R205, R159, R205, !PT ;  /* 0x000000cd9fcd7209 */ /* 0x000fe40007810000 */
[----:B------:R-:W-:Y:S01]  /*58a0*/  FMNMX.FTZ R206, R153, R206, !PT ;  /* 0x000000ce99ce7209 */ /* 0x000fe20007810000 */
[----:B------:R-:W2:Y:S01]  /*58b0*/  MUFU.TANH R163, R163 ;  /* 0x000000a300a37308 */ /* 0x000ea20000002400 */
[----:B0-----:R-:W-:Y:S02]  /*58c0*/  FSEL R162, R162, -INF , P2 ;  /* 0xff800000a2a27808 */ /* 0x001fe40001000000 */
[----:B------:R-:W-:Y:S02]  /*58d0*/  ISETP.GT.AND P2, PT, R204, 0x21, PT ;  /* 0x00000021cc00780c */ /* 0x000fe40003f44270 */
[----:B------:R-:W-:-:S02]  /*58e0*/  FMNMX.FTZ R205, R162, R205, !PT ;  /* 0x000000cda2cd7209 */ /* 0x000fc40007810000 */
[----:B------:R-:W-:Y:S01]  /*58f0*/  FMNMX.FTZ R206, R156, R206, !PT ;  /* 0x000000ce9cce7209 */ /* 0x000fe20007810000 */
[----:B------:R-:W0:Y:S01]  /*5900*/  MUFU.TANH R176, R176 ;  /* 0x000000b000b07308 */ /* 0x000e220000002400 */
[----:B-1----:R-:W-:Y:S02]  /*5910*/  FSEL R165, R165, -INF , P3 ;  /* 0xff800000a5a57808 */ /* 0x002fe40001800000 */
[----:B------:R-:W-:Y:S02]  /*5920*/  ISETP.GT.AND P3, PT, R203, 0x30, PT ;  /* 0x00000030cb00780c */ /* 0x000fe40003f64270 */
[----:B------:R-:W-:-:S03]  /*5930*/  FMNMX.FTZ R206, R157, R206, !PT ;  /* 0x000000ce9dce7209 */ /* 0x000fc60007810000 */
[----:B------:R-:W1:Y:S01]  /*5940*/  MUFU.TANH R166, R166 ;  /* 0x000000a600a67308 */ /* 0x000e620000002400 */
[----:B--2---:R-:W-:Y:S02]  /*5950*/  FSEL R163, R163, -INF , P5 ;  /* 0xff800000a3a37808 */ /* 0x004fe40002800000 */
[----:B------:R-:W-:Y:S02]  /*5960*/  ISETP.GT.AND P5, PT, R204, 0x28, PT ;  /* 0x00000028cc00780c */ /* 0x000fe40003fa4270 */
[----:B------:R-:W-:Y:S02]  /*5970*/  FMNMX.FTZ R205, R163, R205, !PT ;  /* 0x000000cda3cd7209 */ /* 0x000fe40007810000 */
[----:B------:R-:W-:Y:S01]  /*5980*/  FMNMX.FTZ R206, R160, R206, !PT ;  /* 0x000000cea0ce7209 */ /* 0x000fe20007810000 */
[----:B------:R-:W2:Y:S01]  /*5990*/  MUFU.TANH R185, R185 ;  /* 0x000000b900b97308 */ /* 0x000ea20000002400 */
[----:B0-----:R-:W-:Y:S02]  /*59a0*/  FSEL R176, R176, -INF , P3 ;  /* 0xff800000b0b07808 */ /* 0x001fe40001800000 */
[----:B------:R-:W-:-:S02]  /*59b0*/  ISETP.GT.AND P3, PT, R203, 0x41, PT ;  /* 0x00000041cb00780c */ /* 0x000fc40003f64270 */
[----:B------:R-:W-:-:S03]  /*59c0*/  FMNMX.FTZ R206, R161, R206, !PT ;  /* 0x000000cea1ce7209 */ /* 0x000fc60007810000 */
[----:B------:R-:W0:Y:S01]  /*59d0*/  MUFU.TANH R167, R167 ;  /* 0x000000a700a77308 */ /* 0x000e220000002400 */
[----:B-1----:R-:W-:Y:S02]  /*59e0*/  FSEL R166, R166, -INF , P4 ;  /* 0xff800000a6a67808 */ /* 0x002fe40002000000 */
[----:B------:R-:W-:Y:S02]  /*59f0*/  ISETP.GT.AND P4, PT, R204, 0x29, PT ;  /* 0x00000029cc00780c */ /* 0x000fe40003f84270 */
[----:B------:R-:W-:Y:S02]  /*5a00*/  FMNMX.FTZ R205, R166, R205, !PT ;  /* 0x000000cda6cd7209 */ /* 0x000fe40007810000 */
[----:B------:R-:W-:Y:S01]  /*5a10*/  FMNMX.FTZ R206, R164, R206, !PT ;  /* 0x000000cea4ce7209 */ /* 0x000fe20007810000 */
[----:B------:R-:W1:Y:S01]  /*5a20*/  MUFU.TANH R170, R170 ;  /* 0x000000aa00aa7308 */ /* 0x000e620000002400 */
[----:B--2---:R-:W-:Y:S02]  /*5a30*/  FSEL R185, R185, -INF , P3 ;  /* 0xff800000b9b97808 */ /* 0x004fe40001800000 */
[----:B------:R-:W-:-:S02]  /*5a40*/  ISETP.GT.AND P3, PT, R204, 0x20, PT ;  /* 0x00000020cc00780c */ /* 0x000fc40003f64270 */
[----:B------:R-:W-:-:S03]  /*5a50*/  FMNMX.FTZ R206, R165, R206, !PT ;  /* 0x000000cea5ce7209 */ /* 0x000fc60007810000 */
[----:B------:R-:W2:Y:S01]  /*5a60*/  MUFU.TANH R171, R171 ;  /* 0x000000ab00ab7308 */ /* 0x000ea20000002400 */
[----:B0-----:R-:W-:Y:S02]  /*5a70*/  FSEL R167, R167, -INF , P1 ;  /* 0xff800000a7a77808 */ /* 0x001fe40000800000 */
[----:B------:R-:W-:Y:S02]  /*5a80*/  ISETP.GT.AND P1, PT, R204, 0x30, PT ;  /* 0x00000030cc00780c */ /* 0x000fe40003f24270 */
[----:B------:R-:W-:Y:S02]  /*5a90*/  FMNMX.FTZ R205, R167, R205, !PT ;  /* 0x000000cda7cd7209 */ /* 0x000fe40007810000 */
[----:B------:R-:W-:Y:S01]  /*5aa0*/  FMNMX.FTZ R206, R168, R206, !PT ;  /* 0x000000cea8ce7209 */ /* 0x000fe20007810000 */
[----:B------:R-:W0:Y:S01]  /*5ab0*/  MUFU.TANH R174, R174 ;  /* 0x000000ae00ae7308 */ /* 0x000e220000002400 */
[----:B-1----:R-:W-:Y:S02]  /*5ac0*/  FSEL R170, R170, -INF , P3 ;  /* 0xff800000aaaa7808 */ /* 0x002fe40001800000 */
[----:B------:R-:W-:-:S02]  /*5ad0*/  ISETP.GT.AND P3, PT, R204, 0x31, PT ;  /* 0x00000031cc00780c */ /* 0x000fc40003f64270 */
[----:B------:R-:W-:Y:S02]  /*5ae0*/  FMNMX.FTZ R205, R170, R205, !PT ;  /* 0x000000cdaacd7209 */ /* 0x000fe40007810000 */
[----:B------:R-:W-:Y:S01]  /*5af0*/  FMNMX.FTZ R206, R169, R206, !PT ;  /* 0x000000cea9ce7209 */ /* 0x000fe20007810000 */
[----:B------:R-:W1:Y:S01]  /*5b00*/  MUFU.TANH R175, R175 ;  /* 0x000000af00af7308 */ /* 0x000e620000002400 */
[----:B--2---:R-:W-:Y:S02]  /*5b10*/  FSEL R171, R171, -INF , P2 ;  /* 0xff800000abab7808 */ /* 0x004fe40001000000 */
[----:B------:R-:W-:Y:S02]  /*5b20*/  ISETP.GT.AND P2, PT, R204, 0x38, PT ;  /* 0x00000038cc00780c */ /* 0x000fe40003f44270 */
[----:B------:R-:W-:Y:S02]  /*5b30*/  FMNMX.FTZ R205, R171, R205, !PT ;  /* 0x000000cdabcd7209 */ /* 0x000fe40007810000 */
[----:B------:R-:W-:Y:S01]  /*5b40*/  FMNMX.FTZ R206, R172, R206, !PT ;  /* 0x000000ceacce7209 */ /* 0x000fe20007810000 */
[----:B------:R-:W2:Y:S01]  /*5b50*/  MUFU.TANH R178, R178 ;  /* 0x000000b200b27308 */ /* 0x000ea20000002400 */
[----:B0-----:R-:W-:-:S02]  /*5b60*/  FSEL R174, R174, -INF , P5 ;  /* 0xff800000aeae7808 */ /* 0x001fc40002800000 */
[----:B------:R-:W-:Y:S02]  /*5b70*/  ISETP.GT.AND P5, PT, R204, 0x39, PT ;  /* 0x00000039cc00780c */ /* 0x000fe40003fa4270 */
[----:B------:R-:W-:Y:S02]  /*5b80*/  FMNMX.FTZ R205, R174, R205, !PT ;  /* 0x000000cdaecd7209 */ /* 0x000fe40007810000 */
[----:B------:R-:W-:Y:S01]  /*5b90*/  FMNMX.FTZ R206, R173, R206, !PT ;  /* 0x000000ceadce7209 */ /* 0x000fe20007810000 */
[----:B------:R-:W0:Y:S01]  /*5ba0*/  MUFU.TANH R179, R179 ;  /* 0x000000b300b37308 */ /* 0x000e220000002400 */
[----:B-1----:R-:W-:Y:S02]  /*5bb0*/  FSEL R175, R175, -INF , P4 ;  /* 0xff800000afaf7808 */ /* 0x002fe40002000000 */
[----:B------:R-:W-:Y:S02]  /*5bc0*/  ISETP.GT.AND P4, PT, R204, 0x40, PT ;  /* 0x00000040cc00780c */ /* 0x000fe40003f84270 */
[----:B------:R-:W-:-:S02]  /*5bd0*/  FMNMX.FTZ R205, R175, R205, !PT ;  /* 0x000000cdafcd7209 */ /* 0x000fc40007810000 */
        /* <DEDUP_REMOVED lines=36> */
[----:B-1----:R-:W-:-:S04]  /*5e20*/  FSEL R194, R194, -INF , P5 ;  /* 0xff800000c2c27808 */ /* 0x002fc80002800000 */
        /* <DEDUP_REMOVED lines=9> */
[----:B------:R-:W-:Y:S01]  /*5ec0*/  MUFU.TANH R189, R189 ;  /* 0x000000bd00bd7308 */ /* 0x000fe20000002400 */
[----:B-1----:R-:W-:Y:S02]  /*5ed0*/  FSEL R188, R188, -INF , P2 ;  /* 0xff800000bcbc7808 */ /* 0x002fe40001000000 */
[----:B------:R-:W-:-:S05]  /*5ee0*/  ISETP.GT.AND P2, PT, R203, 0x51, PT ;  /* 0x00000051cb00780c */ /* 0x000fca0003f44270 */
[----:B------:R-:W0:Y:S01]  /*5ef0*/  MUFU.TANH R192, R192 ;  /* 0x000000c000c07308 */ /* 0x000e220000002400 */
[----:B--2---:R-:W-:-:S07]  /*5f00*/  FSEL R199, R199, -INF , P3 ;  /* 0xff800000c7c77808 */ /* 0x004fce0001800000 */
[----:B------:R1:W-:Y:S08]  /*5f10*/  MUFU.TANH R204, R197 ;  /* 0x000000c500cc7308 */ /* 0x0003f00000002400 */
[----:B------:R-:W2:Y:S01]  /*5f20*/  MUFU.TANH R193, R193 ;  /* 0x000000c100c17308 */ /* 0x000ea20000002400 */
[----:B-1----:R-:W-:Y:S02]  /*5f30*/  FMNMX.FTZ R197, R181, R206, !PT ;  /* 0x000000ceb5c57209 */ /* 0x002fe40007810000 */
[----:B0-----:R-:W-:-:S02]  /*5f40*/  FSEL R192, R192, -INF , P1 ;  /* 0xff800000c0c07808 */ /* 0x001fc40000800000 */
[----:B------:R-:W-:Y:S02]  /*5f50*/  FMNMX.FTZ R197, R184, R197, !PT ;  /* 0x000000c5b8c57209 */ /* 0x000fe40007810000 */
[----:B------:R-:W-:Y:S01]  /*5f60*/  ISETP.GT.AND P1, PT, R203, 0x58, PT ;  /* 0x00000058cb00780c */ /* 0x000fe20003f24270 */
[----:B------:R-:W0:Y:S01]  /*5f70*/  MUFU.TANH R196, R196 ;  /* 0x000000c400c47308 */ /* 0x000e220000002400 */
[----:B------:R-:W-:Y:S02]  /*5f80*/  FMNMX.FTZ R206, R185, R197, !PT ;  /* 0x000000c5b9ce7209 */ /* 0x000fe40007810000 */
[----:B------:R-:W-:Y:S02]  /*5f90*/  FSEL R197, R189, -INF , P4 ;  /* 0xff800000bdc57808 */ /* 0x000fe40002000000 */
[----:B------:R-:W-:Y:S02]  /*5fa0*/  FMNMX.FTZ R206, R188, R206, !PT ;  /* 0x000000cebcce7209 */ /* 0x000fe40007810000 */
[----:B------:R-:W-:-:S02]  /*5fb0*/  FMNMX.FTZ R189, R199, R205, !PT ;  /* 0x000000cdc7bd7209 */ /* 0x000fc40007810000 */
[----:B------:R-:W-:Y:S02]  /*5fc0*/  FMNMX.FTZ R206, R197, R206, !PT ;  /* 0x000000cec5ce7209 */ /* 0x000fe40007810000 */
[----:B--2---:R-:W-:Y:S01]  /*5fd0*/  FSEL R193, R193, -INF , P2 ;  /* 0xff800000c1c17808 */ /* 0x004fe20001000000 */
[----:B------:R-:W1:Y:S01]  /*5fe0*/  SHFL.BFLY PT, R205, R189, 0x2, 0x1f ;  /* 0x0c401f00bdcd7f89 */ /* 0x000e6200000e0000 */
[----:B------:R-:W-:Y:S02]  /*5ff0*/  FMNMX.FTZ R206, R192, R206, !PT ;  /* 0x000000cec0ce7209 */ /* 0x000fe40007810000 */
[----:B------:R-:W-:Y:S02]  /*6000*/  ISETP.GT.AND P2, PT, R203, 0x59, PT ;  /* 0x00000059cb00780c */ /* 0x000fe40003f44270 */
[----:B0-----:R-:W-:Y:S02]  /*6010*/  FSEL R196, R196, -INF , P1 ;  /* 0xff800000c4c47808 */ /* 0x001fe40000800000 */
[----:B------:R-:W-:-:S02]  /*6020*/  FMNMX.FTZ R206, R193, R206, !PT ;  /* 0x000000cec1ce7209 */ /* 0x000fc40007810000 */
[----:B------:R-:W-:Y:S02]  /*6030*/  FSEL R204, R204, -INF , P2 ;  /* 0xff800000cccc7808 */ /* 0x000fe40001000000 */
[----:B------:R-:W-:-:S04]  /*6040*/  FMNMX.FTZ R203, R196, R206, !PT ;  /* 0x000000cec4cb7209 */ /* 0x000fc80007810000 */
[----:B------:R-:W-:-:S05]  /*6050*/  FMNMX.FTZ R203, R204, R203, !PT ;  /* 0x000000cbcccb7209 */ /* 0x000fca0007810000 */
[----:B------:R-:W0:Y:S01]  /*6060*/  SHFL.BFLY PT, R206, R203, 0x2, 0x1f ;  /* 0x0c401f00cbce7f89 */ /* 0x000e2200000e0000 */
[----:B-1----:R-:W-:-:S05]  /*6070*/  FMNMX.FTZ R189, R189, R205, !PT ;  /* 0x000000cdbdbd7209 */ /* 0x002fca0007810000 */
[----:B------:R-:W1:Y:S01]  /*6080*/  SHFL.BFLY PT, R208, R189, 0x1, 0x1f ;  /* 0x0c201f00bdd07f89 */ /* 0x000e6200000e0000 */
[----:B0-----:R-:W-:-:S05]  /*6090*/  FMNMX.FTZ R205, R203, R206, !PT ;  /* 0x000000cecbcd7209 */ /* 0x001fca0007810000 */
[----:B------:R-:W0:Y:S01]  /*60a0*/  SHFL.BFLY PT, R207, R205, 0x1, 0x1f ;  /* 0x0c201f00cdcf7f89 */ /* 0x000e2200000e0000 */
[----:B-1----:R-:W-:-:S04]  /*60b0*/  FMNMX.FTZ R189, R189, R208, !PT ;  /* 0x000000d0bdbd7209 */ /* 0x002fc80007810000 */
[C---:B------:R-:W-:Y:S01]  /*60c0*/  FSETP.NEU.FTZ.AND P2, PT, R189.reuse, -INF , PT ;  /* 0xff800000bd00780b */ /* 0x040fe20003f5d000 */
[----:B------:R-:W-:-:S05]  /*60d0*/  FMUL.FTZ R203, R189, UR5 ;  /* 0x00000005bdcb7c20 */ /* 0x000fca0008410000 */
[----:B------:R-:W-:-:S05]  /*60e0*/  FSEL R203, R203, RZ, P2 ;  /* 0x000000ffcbcb7208 */ /* 0x000fca0001000000 */
[--C-:B------:R-:W-:Y:S01]  /*60f0*/  FFMA.FTZ R206, R154, UR5, -R203.reuse ;  /* 0x000000059ace7c23 */ /* 0x100fe200080108cb */
[--C-:B------:R-:W-:Y:S01]  /*6100*/  FFMA.FTZ R208, R155, UR5, -R203.reuse ;  /* 0x000000059bd07c23 */ /* 0x100fe200080108cb */
[----:B------:R-:W1:Y:S01]  /*6110*/  S2R R154, SR_TID.X ;  /* 0x00000000009a7919 */ /* 0x000e620000002100 */
[--C-:B------:R-:W-:Y:S01]  /*6120*/  FFMA.FTZ R158, R158, UR5, -R203.reuse ;  /* 0x000000059e9e7c23 */ /* 0x100fe200080108cb */
[--C-:B------:R-:W-:Y:S01]  /*6130*/  FFMA.FTZ R159, R159, UR5, -R203.reuse ;  /* 0x000000059f9f7c23 */ /* 0x100fe200080108cb */
[----:B0-----:R-:W-:Y:S01]  /*6140*/  FMNMX.FTZ R205, R205, R207, !PT ;  /* 0x000000cfcdcd7209 */ /* 0x001fe20007810000 */
[----:B------:R-:W-:Y:S01]  /*6150*/  MUFU.EX2 R206, R206 ;  /* 0x000000ce00ce7308 */ /* 0x000fe20000000800 */
[--C-:B------:R-:W-:Y:S01]  /*6160*/  FFMA.FTZ R162, R162, UR5, -R203.reuse ;  /* 0x00000005a2a27c23 */ /* 0x100fe200080108cb */
[--C-:B------:R-:W-:Y:S01]  /*6170*/  FFMA.FTZ R163, R163, UR5, -R203.reuse ;  /* 0x00000005a3a37c23 */ /* 0x100fe200080108cb */
[C---:B------:R-:W-:Y:S01]  /*6180*/  FSETP.NEU.FTZ.AND P1, PT, R205.reuse, -INF , PT ;  /* 0xff800000cd00780b */ /* 0x040fe20003f3d000 */
[----:B------:R-:W-:Y:S01]  /*6190*/  FMUL.FTZ R209, R205, UR5 ;  /* 0x00000005cdd17c20 */ /* 0x000fe20008410000 */
[--C-:B------:R-:W-:Y:S01]  /*61a0*/  FFMA.FTZ R166, R166, UR5, -R203.reuse ;  /* 0x00000005a6a67c23 */ /* 0x100fe200080108cb */
[--C-:B------:R-:W-:Y:S01]  /*61b0*/  FFMA.FTZ R167, R167, UR5, -R203.reuse ;  /* 0x00000005a7a77c23 */ /* 0x100fe200080108cb */
[--C-:B------:R-:W-:Y:S01]  /*61c0*/  FFMA.FTZ R170, R170, UR5, -R203.reuse ;  /* 0x00000005aaaa7c23 */ /* 0x100fe200080108cb */
[----:B------:R-:W-:Y:S01]  /*61d0*/  MUFU.EX2 R208, R208 ;  /* 0x000000d000d07308 */ /* 0x000fe20000000800 */
[----:B------:R-:W-:Y:S01]  /*61e0*/  FSEL R209, R209, RZ, P1 ;  /* 0x000000ffd1d17208 */ /* 0x000fe20000800000 */
[--C-:B------:R-:W-:Y:S01]  /*61f0*/  FFMA.FTZ R171, R171, UR5, -R203.reuse ;  /* 0x00000005abab7c23 */ /* 0x100fe200080108cb */
[--C-:B------:R-:W-:Y:S01]  /*6200*/  FFMA.FTZ R174, R174, UR5, -R203.reuse ;  /* 0x00000005aeae7c23 */ /* 0x100fe200080108cb */
[--C-:B------:R-:W-:Y:S01]  /*6210*/  FFMA.FTZ R175, R175, UR5, -R203.reuse ;  /* 0x00000005afaf7c23 */ /* 0x100fe200080108cb */
[----:B------:R-:W-:Y:S01]  /*6220*/  FFMA.FTZ R178, R178, UR5, -R203 ;  /* 0x00000005b2b27c23 */ /* 0x000fe200080108cb */
[--C-:B------:R-:W-:Y:S01]  /*6230*/  FFMA.FTZ R210, R152, UR5, -R209.reuse ;  /* 0x0000000598d27c23 */ /* 0x100fe200080108d1 */
[----:B------:R-:W-:Y:S01]  /*6240*/  FSEL R152, R205, RZ, P1 ;  /* 0x000000ffcd987208 */ /* 0x000fe20000800000 */
[--C-:B------:R-:W-:Y:S01]  /*6250*/  FFMA.FTZ R157, R157, UR5, -R209.reuse ;  /* 0x000000059d9d7c23 */ /* 0x100fe200080108d1 */
[--C-:B------:R-:W-:Y:S01]  /*6260*/  FFMA.FTZ R207, R153, UR5, -R209.reuse ;  /* 0x0000000599cf7c23 */ /* 0x100fe200080108d1 */
[----:B------:R-:W-:Y:S01]  /*6270*/  FFMA.FTZ R156, R156, UR5, -R209 ;  /* 0x000000059c9c7c23 */ /* 0x000fe200080108d1 */
[----:B------:R-:W-:Y:S01]  /*6280*/  MUFU.EX2 R158, R158 ;  /* 0x0000009e009e7308 */ /* 0x000fe20000000800 */
[----:B------:R-:W-:Y:S01]  /*6290*/  FADD.FTZ R152, -R152, R21 ;  /* 0x0000001598987221 */ /* 0x000fe20000010100 */
[--C-:B------:R-:W-:Y:S01]  /*62a0*/  FFMA.FTZ R160, R160, UR5, -R209.reuse ;  /* 0x00000005a0a07c23 */ /* 0x100fe200080108d1 */
[--C-:B------:R-:W-:Y:S01]  /*62b0*/  FFMA.FTZ R161, R161, UR5, -R209.reuse ;  /* 0x00000005a1a17c23 */ /* 0x100fe200080108d1 */
[--C-:B------:R-:W-:Y:S01]  /*62c0*/  FFMA.FTZ R164, R164, UR5, -R209.reuse ;  /* 0x00000005a4a47c23 */ /* 0x100fe200080108d1 */
[--C-:B------:R-:W-:Y:S01]  /*62d0*/  FFMA.FTZ R165, R165, UR5, -R209.reuse ;  /* 0x00000005a5a57c23 */ /* 0x100fe200080108d1 */
[--C-:B------:R-:W-:Y:S01]  /*62e0*/  FFMA.FTZ R168, R168, UR5, -R209.reuse ;  /* 0x00000005a8a87c23 */ /* 0x100fe200080108d1 */
[--C-:B------:R-:W-:Y:S01]  /*62f0*/  FFMA.FTZ R169, R169, UR5, -R209.reuse ;  /* 0x00000005a9a97c23 */ /* 0x100fe200080108d1 */
[----:B------:R0:W-:Y:S01]  /*6300*/  MUFU.EX2 R21, R157 ;  /* 0x0000009d00157308 */ /* 0x0001e20000000800 */
[----:B-1----:R-:W-:Y:S01]  /*6310*/  SHF.R.U32.HI R154, RZ, 0x7, R154 ;  /* 0x00000007ff9a7819 */ /* 0x002fe2000001169a */
[--C-:B------:R-:W-:Y:S01]  /*6320*/  FFMA.FTZ R172, R172, UR5, -R209.reuse ;  /* 0x00000005acac7c23 */ /* 0x100fe200080108d1 */
[----:B------:R-:W-:Y:S01]  /*6330*/  FFMA.FTZ R173, R173, UR5, -R209 ;  /* 0x00000005adad7c23 */ /* 0x000fe200080108d1 */
[--C-:B------:R-:W-:Y:S01]  /*6340*/  FFMA.FTZ R179, R179, UR5, -R203.reuse ;  /* 0x00000005b3b37c23 */ /* 0x100fe200080108cb */
[----:B------:R-:W-:Y:S01]  /*6350*/  FFMA.FTZ R182, R182, UR5, -R203 ;  /* 0x00000005b6b67c23 */ /* 0x000fe200080108cb */
[--C-:B------:R-:W-:Y:S01]  /*6360*/  FFMA.FTZ R176, R176, UR5, -R209.reuse ;  /* 0x00000005b0b07c23 */ /* 0x100fe200080108d1 */
[--C-:B------:R-:W-:Y:S01]  /*6370*/  FFMA.FTZ R177, R177, UR5, -R209.reuse ;  /* 0x00000005b1b17c23 */ /* 0x100fe200080108d1 */
[----:B------:R-:W1:Y:S01]  /*6380*/  MUFU.EX2 R159, R159 ;  /* 0x0000009f009f7308 */ /* 0x000e620000000800 */
[----:B0-----:R-:W-:Y:S01]  /*6390*/  FMUL.FTZ R157, R152, UR5 ;  /* 0x00000005989d7c20 */ /* 0x001fe20008410000 */
[----:B------:R-:W-:Y:S01]  /*63a0*/  FSEL R152, R189, RZ, P2 ;  /* 0x000000ffbd987208 */ /* 0x000fe20001000000 */
[--C-:B------:R-:W-:Y:S01]  /*63b0*/  FFMA.FTZ R180, R180, UR5, -R209.reuse ;  /* 0x00000005b4b47c23 */ /* 0x100fe200080108d1 */
[----:B------:R-:W-:Y:S01]  /*63c0*/  FFMA.FTZ R181, R181, UR5, -R209 ;  /* 0x00000005b5b57c23 */ /* 0x000fe200080108d1 */
[--C-:B------:R-:W-:Y:S01]  /*63d0*/  FFMA.FTZ R183, R183, UR5, -R203.reuse ;  /* 0x00000005b7b77c23 */ /* 0x100fe200080108cb */
[--C-:B------:R-:W-:Y:S01]  /*63e0*/  FFMA.FTZ R186, R186, UR5, -R203.reuse ;  /* 0x00000005baba7c23 */ /* 0x100fe200080108cb */
[----:B------:R-:W-:Y:S01]  /*63f0*/  FADD.FTZ R153, -R152, R202 ;  /* 0x000000ca98997221 */ /* 0x000fe20000010100 */
[----:B------:R-:W-:Y:S01]  /*6400*/  VIADD R152, R154, 0x8 ;  /* 0x000000089a987836 */ /* 0x000fe20000000000 */
[----:B------:R-:W0:Y:S01]  /*6410*/  MUFU.EX2 R157, R157 ;  /* 0x0000009d009d7308 */ /* 0x000e220000000800 */
[--C-:B------:R-:W-:Y:S01]  /*6420*/  FFMA.FTZ R187, R187, UR5, -R203.reuse ;  /* 0x00000005bbbb7c23 */ /* 0x100fe200080108cb */
[----:B------:R-:W-:Y:S01]  /*6430*/  FMUL.FTZ R153, R153, UR5 ;  /* 0x0000000599997c20 */ /* 0x000fe20008410000 */
[----:B------:R-:W-:Y:S01]  /*6440*/  FFMA.FTZ R190, R190, UR5, -R203 ;  /* 0x00000005bebe7c23 */ /* 0x000fe200080108cb */
[--C-:B------:R-:W-:Y:S01]  /*6450*/  FFMA.FTZ R184, R184, UR5, -R209.reuse ;  /* 0x00000005b8b87c23 */ /* 0x100fe200080108d1 */
[--C-:B------:R-:W-:Y:S01]  /*6460*/  FFMA.FTZ R185, R185, UR5, -R209.reuse ;  /* 0x00000005b9b97c23 */ /* 0x100fe200080108d1 */
[--C-:B------:R-:W-:Y:S01]  /*6470*/  FFMA.FTZ R188, R188, UR5, -R209.reuse ;  /* 0x00000005bcbc7c23 */ /* 0x100fe200080108d1 */
[----:B------:R-:W-:Y:S01]  /*6480*/  FFMA.FTZ R197, R197, UR5, -R209 ;  /* 0x00000005c5c57c23 */ /* 0x000fe200080108d1 */
[----:B------:R-:W2:Y:S01]  /*6490*/  MUFU.EX2 R202, R153 ;  /* 0x0000009900ca7308 */ /* 0x000ea20000000800 */
[----:B-1----:R-:W-:Y:S01]  /*64a0*/  F2FP.F16.F32.PACK_AB R155, R159, R158 ;  /* 0x0000009e9f9b723e */ /* 0x002fe200000000ff */
[----:B------:R-:W-:Y:S01]  /*64b0*/  FFMA.FTZ R191, R191, UR5, -R203 ;  /* 0x00000005bfbf7c23 */ /* 0x000fe200080108cb */
[--C-:B------:R-:W-:Y:S01]  /*64c0*/  FFMA.FTZ R192, R192, UR5, -R209.reuse ;  /* 0x00000005c0c07c23 */ /* 0x100fe200080108d1 */
[--C-:B------:R-:W-:Y:S01]  /*64d0*/  FFMA.FTZ R196, R196, UR5, -R209.reuse ;  /* 0x00000005c4c47c23 */ /* 0x100fe200080108d1 */
[----:B------:R-:W-:Y:S01]  /*64e0*/  FFMA.FTZ R204, R204, UR5, -R209 ;  /* 0x00000005cccc7c23 */ /* 0x000fe200080108d1 */
[----:B------:R-:W-:-:S02]  /*64f0*/  FFMA.FTZ R199, R199, UR5, -R203 ;  /* 0x00000005c7c77c23 */ /* 0x000fc400080108cb */
[----:B------:R-:W-:Y:S01]  /*6500*/  MUFU.EX2 R210, R210 ;  /* 0x000000d200d27308 */ /* 0x000fe20000000800 */
        /* <DEDUP_REMOVED lines=8> */
[----:B------:R0:W-:Y:S01]  /*6590*/  BAR.SYNC.DEFER_BLOCKING R152, 0x100 ;  /* 0x000400980000751d */ /* 0x0001e20000010000 */
        /* <DEDUP_REMOVED lines=122> */
[----:B------:R-:W-:Y:S01]  /*6d40*/  F2FP.F16.F32.PACK_AB R153, R208, R206 ;  /* 0x000000ced099723e */ /* 0x000fe200000000ff */
[----:B------:R-:W-:Y:S01]  /*6d50*/  MUFU.EX2 R162, R162 ;  /* 0x000000a200a27308 */ /* 0x000fe20000000800 */
[----:B0-----:R-:W-:Y:S01]  /*6d60*/  F2FP.F16.F32.PACK_AB R152, R207, R210 ;  /* 0x000000d2cf98723e */ /* 0x001fe200000000ff */
[----:B------:R-:W-:Y:S01]  /*6d70*/  FFMA.FTZ R5, R202, R5, R206 ;  /* 0x00000005ca057223 */ /* 0x000fe200000100ce */
[----:B-1----:R-:W-:Y:S01]  /*6d80*/  F2FP.F16.F32.PACK_AB R154, R21, R156 ;  /* 0x0000009c159a723e */ /* 0x002fe200000000ff */
[----:B------:R-:W-:-:S02]  /*6d90*/  FFMA.FTZ R4, R157, R4, R210 ;  /* 0x000000049d047223 */ /* 0x000fc400000100d2 */
[----:B------:R-:W-:Y:S01]  /*6da0*/  FADD.FTZ R5, R208, R5 ;  /* 0x00000005d0057221 */ /* 0x000fe20000010000 */
[----:B------:R-:W-:Y:S01]  /*6db0*/  WARPGROUP.ARRIVE ;  /* 0x00000000000079c5 */ /* 0x000fe20000000000 */
[----:B------:R-:W0:Y:S01]  /*6dc0*/  MUFU.EX2 R163, R163 ;  /* 0x000000a300a37308 */ /* 0x000e220000000800 */
[----:B------:R-:W-:Y:S01]  /*6dd0*/  FADD.FTZ R207, R207, R4 ;  /* 0x00000004cfcf7221 */ /* 0x000fe20000010000 */
[----:B------:R-:W-:-:S03]  /*6de0*/  FADD.FTZ R158, R158, R5 ;  /* 0x000000059e9e7221 */ /* 0x000fc60000010000 */
[----:B------:R-:W-:Y:S01]  /*6df0*/  HGMMA.64x256x16.F32 R24, R152, gdesc[UR8].tnspB, R24, gsb0 ;  /* 0x43e0000898187df0 */ /* 0x000fe20008000818 */
[----:B------:R-:W-:Y:S01]  /*6e00*/  UIADD3 UR10, UR6, 0x80, URZ ;  /* 0x00000080060a7890 */ /* 0x000fe2000fffe03f */
[----:B------:R-:W-:Y:S01]  /*6e10*/  FADD.FTZ R156, R156, R207 ;  /* 0x000000cf9c9c7221 */ /* 0x000fe20000010000 */
[----:B------:R-:W-:Y:S01]  /*6e20*/  MUFU.EX2 R166, R166 ;  /* 0x000000a600a67308 */ /* 0x000fe20000000800 */
[----:B------:R-:W-:Y:S01]  /*6e30*/  UMOV UR11, 0x40000040 ;  /* 0x40000040000b7882 */ /* 0x000fe20000000000 */
[----:B------:R-:W-:Y:S01]  /*6e40*/  FADD.FTZ R159, R159, R158 ;  /* 0x0000009e9f9f7221 */ /* 0x000fe20000010000 */
[----:B------:R-:W-:-:S05]  /*6e50*/  FADD.FTZ R21, R21, R156 ;  /* 0x0000009c15157221 */ /* 0x000fca0000010000 */
[----:B------:R-:W1:Y:S08]  /*6e60*/  MUFU.EX2 R167, R167 ;  /* 0x000000a700a77308 */ /* 0x000e700000000800 */
[----:B------:R-:W-:Y:S08]  /*6e70*/  MUFU.EX2 R160, R160 ;  /* 0x000000a000a07308 */ /* 0x000ff00000000800 */
[----:B------:R-:W2:Y:S08]  /*6e80*/  MUFU.EX2 R161, R161 ;  /* 0x000000a100a17308 */ /* 0x000eb00000000800 */
[----:B------:R-:W-:Y:S08]  /*6e90*/  MUFU.EX2 R164, R164 ;  /* 0x000000a400a47308 */ /* 0x000ff00000000800 */
[----:B------:R-:W3:Y:S08]  /*6ea0*/  MUFU.EX2 R165, R165 ;  /* 0x000000a500a57308 */ /* 0x000ef00000000800 */
[----:B------:R-:W-:Y:S08]  /*6eb0*/  MUFU.EX2 R170, R170 ;  /* 0x000000aa00aa7308 */ /* 0x000ff00000000800 */
[----:B------:R-:W-:Y:S08]  /*6ec0*/  MUFU.EX2 R171, R171 ;  /* 0x000000ab00ab7308 */ /* 0x000ff00000000800 */
[----:B------:R-:W-:Y:S08]  /*6ed0*/  MUFU.EX2 R174, R174 ;  /* 0x000000ae00ae7308 */ /* 0x000ff00000000800 */
[----:B------:R-:W-:Y:S08]  /*6ee0*/  MUFU.EX2 R168, R168 ;  /* 0x000000a800a87308 */ /* 0x000ff00000000800 */
[----:B------:R-:W4:Y:S08]  /*6ef0*/  MUFU.EX2 R169, R169 ;  /* 0x000000a900a97308 */ /* 0x000f300000000800 */
[----:B------:R-:W-:Y:S08]  /*6f00*/  MUFU.EX2 R172, R172 ;  /* 0x000000ac00ac7308 */ /* 0x000ff00000000800 */
[----:B------:R-:W5:Y:S08]  /*6f10*/  MUFU.EX2 R173, R173 ;  /* 0x000000ad00ad7308 */ /* 0x000f700000000800 */
[----:B------:R-:W5:Y:S08]  /*6f20*/  MUFU.EX2 R175, R175 ;  /* 0x000000af00af7308 */ /* 0x000f700000000800 */
[----:B------:R-:W-:Y:S08]  /*6f30*/  MUFU.EX2 R178, R178 ;  /* 0x000000b200b27308 */ /* 0x000ff00000000800 */
[----:B------:R-:W-:Y:S08]  /*6f40*/  MUFU.EX2 R179, R179 ;  /* 0x000000b300b37308 */ /* 0x000ff00000000800 */
[----:B------:R-:W-:Y:S08]  /*6f50*/  MUFU.EX2 R182, R182 ;  /* 0x000000b600b67308 */ /* 0x000ff00000000800 */
[----:B------:R-:W-:Y:S08]  /*6f60*/  MUFU.EX2 R176, R176 ;  /* 0x000000b000b07308 */ /* 0x000ff00000000800 */
[----:B------:R-:W5:Y:S08]  /*6f70*/  MUFU.EX2 R177, R177 ;  /* 0x000000b100b17308 */ /* 0x000f700000000800 */
        /* <DEDUP_REMOVED lines=11> */
[----:B------:R-:W5:Y:S08]  /*7030*/  MUFU.EX2 R192, R192 ;  /* 0x000000c000c07308 */ /* 0x000f700000000800 */
[----:B------:R-:W-:Y:S08]  /*7040*/  MUFU.EX2 R196, R196 ;  /* 0x000000c400c47308 */ /* 0x000ff00000000800 */
[----:B------:R-:W5:Y:S08]  /*7050*/  MUFU.EX2 R204, R204 ;  /* 0x000000cc00cc7308 */ /* 0x000f700000000800 */
[----:B------:R-:W-:Y:S01]  /*7060*/  MUFU.EX2 R199, R199 ;  /* 0x000000c700c77308 */ /* 0x000fe20000000800 */
[----:B------:R-:W-:-:S02]  /*7070*/  WARPGROUP.DEPBAR.LE gsb0, 0x0 ;  /* 0x00008000000079c5 */ /* 0x000fc40000010000 */
[----:B0-----:R-:W-:Y:S01]  /*7080*/  F2FP.F16.F32.PACK_AB R153, R163, R162 ;  /* 0x000000a2a399723e */ /* 0x001fe200000000ff */
[----:B------:R-:W-:Y:S01]  /*7090*/  FADD.FTZ R162, R162, R159 ;  /* 0x0000009fa2a27221 */ /* 0x000fe20000010000 */
[----:B-1----:R-:W-:Y:S02]  /*70a0*/  F2FP.F16.F32.PACK_AB R155, R167, R166 ;  /* 0x000000a6a79b723e */ /* 0x002fe400000000ff */
[----:B--2---:R-:W-:Y:S01]  /*70b0*/  F2FP.F16.F32.PACK_AB R152, R161, R160 ;  /* 0x000000a0a198723e */ /* 0x004fe200000000ff */
[----:B------:R-:W-:Y:S01]  /*70c0*/  FADD.FTZ R160, R160, R21 ;  /* 0x00000015a0a07221 */ /* 0x000fe20000010000 */
[----:B---3--:R-:W-:Y:S01]  /*70d0*/  F2FP.F16.F32.PACK_AB R154, R165, R164 ;  /* 0x000000a4a59a723e */ /* 0x008fe200000000ff */
[----:B------:R-:W-:Y:S02]  /*70e0*/  FADD.FTZ R163, R163, R162 ;  /* 0x000000a2a3a37221 */ /* 0x000fe40000010000 */
[----:B------:R-:W-:Y:S01]  /*70f0*/  FADD.FTZ R161, R161, R160 ;  /* 0x000000a0a1a17221 */ /* 0x000fe20000010000 */
[----:B------:R-:W-:Y:S01]  /*7100*/  WARPGROUP.ARRIVE ;  /* 0x00000000000079c5 */ /* 0x000fe20000000000 */
[----:B------:R-:W-:-:S02]  /*7110*/  FADD.FTZ R166, R166, R163 ;  /* 0x000000a3a6a67221 */ /* 0x000fc40000010000 */
[----:B------:R-:W-:Y:S02]  /*7120*/  FADD.FTZ R164, R164, R161 ;  /* 0x000000a1a4a47221 */ /* 0x000fe40000010000 */
[----:B------:R-:W-:Y:S01]  /*7130*/  FADD.FTZ R167, R167, R166 ;  /* 0x000000a6a7a77221 */ /* 0x000fe20000010000 */
[----:B------:R-:W-:Y:S01]  /*7140*/  HGMMA.64x256x16.F32 R24, R152, gdesc[UR8].tnspB, R24, gsb0 ;  /* 0x43e0000898187df0 */ /* 0x000fe20008000818 */
[----:B------:R-:W-:Y:S01]  /*7150*/  UIADD3 UR10, UR6, 0x100, URZ ;  /* 0x00000100060a7890 */ /* 0x000fe2000fffe03f */
[----:B------:R-:W-:Y:S01]  /*7160*/  FADD.FTZ R165, R165, R164 ;  /* 0x000000a4a5a57221 */ /* 0x000fe20000010000 */
[----:B------:R-:W-:Y:S01]  /*7170*/  UMOV UR11, 0x40000040 ;  /* 0x40000040000b7882 */ /* 0x000fe20000000000 */
[----:B------:R-:W-:Y:S02]  /*7180*/  WARPGROUP.DEPBAR.LE gsb0, 0x0 ;  /* 0x00008000000079c5 */ /* 0x000fe40000010000 */
[----:B----4-:R-:W-:Y:S01]  /*7190*/  F2FP.F16.F32.PACK_AB R152, R169, R168 ;  /* 0x000000a8a998723e */ /* 0x010fe200000000ff */
[----:B------:R-:W-:Y:S01]  /*71a0*/  FADD.FTZ R168, R168, R165 ;  /* 0x000000a5a8a87221 */ /* 0x000fe20000010000 */
[----:B------:R-:W-:Y:S01]  /*71b0*/  F2FP.F16.F32.PACK_AB R153, R171, R170 ;  /* 0x000000aaab99723e */ /* 0x000fe200000000ff */
[----:B------:R-:W-:Y:S01]  /*71c0*/  FADD.FTZ R170, R170, R167 ;  /* 0x000000a7aaaa7221 */ /* 0x000fe20000010000 */
[----:B-----5:R-:W-:Y:S01]  /*71d0*/  F2FP.F16.F32.PACK_AB R154, R173, R172 ;  /* 0x000000acad9a723e */ /* 0x020fe200000000ff */
[----:B------:R-:W-:Y:S01]  /*71e0*/  FADD.FTZ R169, R169, R168 ;  /* 0x000000a8a9a97221 */ /* 0x000fe20000010000 */
[----:B------:R-:W-:Y:S01]  /*71f0*/  F2FP.F16.F32.PACK_AB R155, R175, R174 ;  /* 0x000000aeaf9b723e */ /* 0x000fe200000000ff */
[----:B------:R-:W-:-:S02]  /*7200*/  FADD.FTZ R171, R171, R170 ;  /* 0x000000aaabab7221 */ /* 0x000fc40000010000 */
[----:B------:R-:W-:Y:S01]  /*7210*/  FADD.FTZ R172, R172, R169 ;  /* 0x000000a9acac7221 */ /* 0x000fe20000010000 */
[----:B------:R-:W-:Y:S01]  /*7220*/  WARPGROUP.ARRIVE ;  /* 0x00000000000079c5 */ /* 0x000fe20000000000 */
[----:B------:R-:W-:Y:S02]  /*7230*/  FADD.FTZ R174, R174, R171 ;  /* 0x000000abaeae7221 */ /* 0x000fe40000010000 */
[----:B------:R-:W-:Y:S02]  /*7240*/  FADD.FTZ R173, R173, R172 ;  /* 0x000000acadad7221 */ /* 0x000fe40000010000 */
[----:B------:R-:W-:-:S07]  /*7250*/  FADD.FTZ R175, R175, R174 ;  /* 0x000000aeafaf7221 */ /* 0x000fce0000010000 */
        /* <DEDUP_REMOVED lines=38> */
[----:B------:R-:W-:Y:S02]  /*74c0*/  WARPGROUP.DEPBAR.LE gsb0, 0x0 ;  /* 0x00008000000079c5 */ /* 0x000fe40000010000 */
[----:B------:R-:W-:Y:S01]  /*74d0*/  FFMA.FTZ R152, R193, UR5, -R209 ;  /* 0x00000005c1987c23 */ /* 0x000fe200080108d1 */
[--C-:B------:R-:W-:Y:S01]  /*74e0*/  FFMA.FTZ R193, R194, UR5, -R203.reuse ;  /* 0x00000005c2c17c23 */ /* 0x100fe200080108cb */
[--C-:B------:R-:W-:Y:S01]  /*74f0*/  FFMA.FTZ R194, R195, UR5, -R203.reuse ;  /* 0x00000005c3c27c23 */ /* 0x100fe200080108cb */
[----:B------:R-:W-:Y:S01]  /*7500*/  FFMA.FTZ R195, R198, UR5, -R203 ;  /* 0x00000005c6c37c23 */ /* 0x000fe200080108cb */
[----:B------:R-:W-:Y:S01]  /*7510*/  F2FP.F16.F32.PACK_AB R154, R204, R196 ;  /* 0x000000c4cc9a723e */ /* 0x000fe200000000ff */
[----:B------:R-:W0:Y:S08]  /*7520*/  MUFU.EX2 R198, R152 ;  /* 0x0000009800c67308 */ /* 0x000e300000000800 */
[----:B------:R-:W-:Y:S08]  /*7530*/  MUFU.EX2 R193, R193 ;  /* 0x000000c100c17308 */ /* 0x000ff00000000800 */
[----:B------:R-:W1:Y:S01]  /*7540*/  MUFU.EX2 R194, R194 ;  /* 0x000000c200c27308 */ /* 0x000e620000000800 */
[C---:B0-----:R-:W-:Y:S01]  /*7550*/  F2FP.F16.F32.PACK_AB R152, R198.reuse, R192 ;  /* 0x000000c0c698723e */ /* 0x041fe200000000ff */
[----:B------:R-:W-:-:S04]  /*7560*/  FADD.FTZ R197, R198, R197 ;  /* 0x000000c5c6c57221 */ /* 0x000fc80000010000 */
[----:B------:R-:W-:Y:S02]  /*7570*/  FADD.FTZ R197, R196, R197 ;  /* 0x000000c5c4c57221 */ /* 0x000fe40000010000 */
[----:B------:R-:W0:Y:S02]  /*7580*/  MUFU.EX2 R195, R195 ;  /* 0x000000c300c37308 */ /* 0x000e240000000800 */
[----:B------:R-:W-:Y:S01]  /*7590*/  FADD.FTZ R4, R204, R197 ;  /* 0x000000c5cc047221 */ /* 0x000fe20000010000 */
[----:B-1----:R-:W-:Y:S01]  /*75a0*/  F2FP.F16.F32.PACK_AB R153, R194, R193 ;  /* 0x000000c1c299723e */ /* 0x002fe200000000ff */
[----:B------:R-:W-:-:S04]  /*75b0*/  FADD.FTZ R193, R193, R190 ;  /* 0x000000bec1c17221 */ /* 0x000fc80000010000 */
[----:B------:R-:W-:Y:S01]  /*75c0*/  FADD.FTZ R194, R194, R193 ;  /* 0x000000c1c2c27221 */ /* 0x000fe20000010000 */
[----:B0-----:R-:W-:-:S03]  /*75d0*/  F2FP.F16.F32.PACK_AB R155, R199, R195 ;  /* 0x000000c3c79b723e */ /* 0x001fc600000000ff */
[----:B------:R-:W-:Y:S01]  /*75e0*/  FADD.FTZ R194, R195, R194 ;  /* 0x000000c2c3c27221 */ /* 0x000fe20000010000 */
[----:B------:R-:W-:-:S03]  /*75f0*/  WARPGROUP.ARRIVE ;  /* 0x00000000000079c5 */ /* 0x000fc60000000000 */
[----:B------:R-:W-:-:S03]  /*7600*/  FADD.FTZ R5, R199, R194 ;  /* 0x000000c2c7057221 */ /* 0x000fc60000010000 */
[----:B------:R-:W-:Y:S03]  /*7610*/  HGMMA.64x256x16.F32 R24, R152, gdesc[UR8].tnspB, R24, gsb0 ;  /* 0x43e0000898187df0 */ /* 0x000fe60008000818 */
[----:B------:R-:W-:Y:S02]  /*7620*/  WARPGROUP.DEPBAR.LE gsb0, 0x0 ;  /* 0x00008000000079c5 */ /* 0x000fe40000010000 */
[----:B------:R-:W-:Y:S05]  /*7630*/  @!P0 BRA `(.L_x_4677) ;  /* 0x0000000000048947 */ /* 0x000fea0003800000 */
[----:B------:R-:W-:Y:S01]  /*7640*/  BPT.TRAP 0x1 ;  /* 0x000000040000795c */ /* 0x000fe20000300000 */
.L_x_4677:
[----:B------:R-:W-:Y:S01]  /*7650*/  UIADD3 UR4, UR4, 0x32460, URZ ;  /* 0x0003246004047890 */ /* 0x000fe2000fffe03f */
[C---:B------:R-:W-:Y:S01]  /*7660*/  ISETP.GT.AND P1, PT, R201.reuse, R211, PT ;  /* 0x000000d3c900720c */ /* 0x040fe20003f24270 */
[----:B------:R-:W-:Y:S01]  /*7670*/  VIADD R201, R201, 0xffffffff ;  /* 0xffffffffc9c97836 */ /* 0x000fe20000000000 */
[----:B------:R-:W-:Y:S01]  /*7680*/  MOV R21, R205 ;  /* 0x000000cd00157202 */ /* 0x000fe20000000f00 */
[----:B------:R-:W-:Y:S01]  /*7690*/  UPRMT UR4, UR54, 0x654, UR4 ;  /* 0x0000065436047896 */ /* 0x000fe20008000004 */
[----:B------:R-:W-:-:S08]  /*76a0*/  IMAD.MOV.U32 R202, RZ, RZ, R189 ;  /* 0x000000ffffca7224 */ /* 0x000fd000078e00bd */
[----:B------:R-:W-:Y:S01]  /*76b0*/  SYNCS.ARRIVE.TRANS64.RED.A1T0 RZ, [UR4], RZ ;  /* 0x000000ffffff79a7 */ /* 0x000fe20008100404 */
[----:B------:R-:W-:Y:S05]  /*76c0*/  @P1 BRA `(.L_x_4678) ;  /* 0xffffffcc00c01947 */ /* 0x000fea000383ffff */
.L_x_4667:
[----:B------:R-:W-:-:S13]  /*76d0*/  ISETP.GE.AND P1, PT, R201, RZ, PT ;  /* 0x000000ffc900720c */ /* 0x000fda0003f26270 */
[----:B------:R-:W-:Y:S05]  /*76e0*/  @!P1 BRA `(.L_x_4679) ;  /* 0x00000028005c9947 */ /* 0x000fea0003800000 */
[----:B------:R-:W-:Y:S02]  /*76f0*/  IMAD.MOV.U32 R202, RZ, RZ, R189 ;  /* 0x000000ffffca7224 */ /* 0x000fe400078e00bd */
[----:B------:R-:W-:-:S07]  /*7700*/  IMAD.MOV.U32 R21, RZ, RZ, R205 ;  /* 0x000000ffff157224 */ /* 0x000fce00078e00cd */
.L_x_4690:
[----:B------:R-:W-:-:S04]  /*7710*/  UIADD3 UR38, UR38, 0x1, URZ ;  /* 0x0000000126267890 */ /* 0x000fc8000fffe03f */
[----:B------:R-:W-:-:S04]  /*7720*/  UISETP.NE.AND UP0, UPT, UR38, 0x2, UPT ;  /* 0x000000022600788c */ /* 0x000fc8000bf05270 */
[----:B------:R-:W-:Y:S02]  /*7730*/  USEL UR4, URZ, 0x1, UP0 ;  /* 0x000000013f047887 */ /* 0x000fe40008000000 */
[----:B------:R-:W-:Y:S02]  /*7740*/  USEL UR38, UR38, URZ, UP0 ;  /* 0x0000003f26267287 */ /* 0x000fe40008000000 */
[----:B------:R-:W-:Y:S01]  /*7750*/  ULOP3.LUT UR39, UR39, UR4, URZ, 0x3c, !UPT ;  /* 0x0000000427277292 */ /* 0x000fe2000f8e3c3f */
[----:B------:R-:W-:Y:S11]  /*7760*/  @!P0 BRA `(.L_x_4680) ;  /* 0x0000000000048947 */ /* 0x000ff60003800000 */
[----:B------:R-:W-:Y:S01]  /*7770*/  BPT.TRAP 0x1 ;  /* 0x000000040000795c */ /* 0x000fe20000300000 */
.L_x_4680:
        /* <DEDUP_REMOVED lines=9> */
.L_x_4681:
[----:B-1----:R-:W-:Y:S05]  /*7810*/  @P1 BRA `(.L_x_4682) ;  /* 0x0000000000081947 */ /* 0x002fea0003800000 */
[----:B------:R-:W1:Y:S02]  /*7820*/  SYNCS.PHASECHK.TRANS64.TRYWAIT P1, [UR4+0x32430], R0 ;  /* 0x03243000ff0075a7 */ /* 0x000e640008020144 */
[----:B-1----:R-:W-:Y:S05]  /*7830*/  @!P1 BRA `(.L_x_4683) ;  /* 0x000000a800f49947 */ /* 0x002fea0003800000 */
.L_x_4682:
        /* <DEDUP_REMOVED lines=32> */
.L_x_4684:
[----:B------:R1:W2:Y:S01]  /*7a40*/  SYNCS.PHASECHK.TRANS64.TRYWAIT P1, [UR4+0x32450], R0 ;  /* 0x03245000ff0075a7 */ /* 0x0002a20008020144 */
[----:B------:R-:W-:Y:S05]  /*7a50*/  @!P0 BRA `(.L_x_4685) ;  /* 0x0000000000048947 */ /* 0x000fea0003800000 */
[----:B------:R-:W-:Y:S01]  /*7a60*/  BPT.TRAP 0x1 ;  /* 0x000000040000795c */ /* 0x000fe20000300000 */
.L_x_4685:
[----:B--2---:R-:W-:Y:S05]  /*7a70*/  @P1 BRA `(.L_x_4686) ;  /* 0x0000000000081947 */ /* 0x004fea0003800000 */
[----:B------:R-:W2:Y:S02]  /*7a80*/  SYNCS.PHASECHK.TRANS64.TRYWAIT P1, [UR4+0x32450], R0 ;  /* 0x03245000ff0075a7 */ /* 0x000ea40008020144 */
[----:B--2---:R-:W-:Y:S05]  /*7a90*/  @!P1 BRA `(.L_x_4687) ;  /* 0x000000a800749947 */ /* 0x004fea0003800000 */
.L_x_4686:
        /* <DEDUP_REMOVED lines=57> */
[----:B------:R-:W-:Y:S01]  /*7e30*/  UMOV UR48, UR52 ;  /* 0x0000003400307c82 */ /* 0x000fe20008000000 */
[----:B------:R-:W-:Y:S01]  /*7e40*/  UMOV UR49, UR53 ;  /* 0x0000003500317c82 */ /* 0x000fe20008000000 */
[----:B------:R-:W-:Y:S01]  /*7e50*/  UMOV UR51, 0x40000040 ;  /* 0x4000004000337882 */ /* 0x000fe20000000000 */
[----:B------:R-:W-:Y:S02]  /*7e60*/  WARPGROUP.DEPBAR.LE gsb0, 0x0 ;  /* 0x00008000000079c5 */ /* 0x000fe40000010000 */
[----:B------:R-:W-:-:S06]  /*7e70*/  WARPGROUP.ARRIVE ;  /* 0x00000000000079c5 */ /* 0x000fcc0000000000 */
[----:B------:R-:W-:Y:S01]  /*7e80*/  HGMMA.64x96x16.F32 R152, gdesc[UR48], R152, gsb0 ;  /* 0x01600000309879f0 */ /* 0x000fe20008000898 */
[----:B------:R-:W-:Y:S01]  /*7e90*/  UIADD3 UR50, UR5, 0x906, URZ ;  /* 0x0000090605327890 */ /* 0x000fe2000fffe03f */
[----:B------:R-:W-:Y:S01]  /*7ea0*/  UMOV UR48, UR56 ;  /* 0x0000003800307c82 */ /* 0x000fe20008000000 */
[----:B------:R-:W-:Y:S01]  /*7eb0*/  UMOV UR49, UR57 ;  /* 0x0000003900317c82 */ /* 0x000fe20008000000 */
        /* <DEDUP_REMOVED lines=35> */
.L_x_4688:
[----:B------:R-:W-:Y:S01]  /*80f0*/  ULDC UR5, c[0x0][0xad0] ;  /* 0x0002b40000057ab9 */ /* 0x000fe20000000800 */
[----:B------:R-:W-:Y:S01]  /*8100*/  UIADD3 UR10, UR4, 0x32440, URZ ;  /* 0x00032440040a7890 */ /* 0x000fe2000fffe03f */
        /* <DEDUP_REMOVED lines=50> */
[----:B------:R-:W-:-:S02]  /*8430*/  UPRMT UR11, UR6, 0x654, UR10 ;  /* 0x00000654060b7896 */ /* 0x000fc4000800000a */
[----:B------:R-:W-:Y:S02]  /*8440*/  UIMAD UR10, UR38, 0xc00, UR7 ;  /* 0x00000c00260a78a4 */ /* 0x000fe4000f8e0207 */
[----:B------:R-:W1:Y:S01]  /*8450*/  MUFU.TANH R154, R154 ;  /* 0x0000009a009a7308 */ /* 0x000e620000002400 */
[----:B--2---:R-:W-:Y:S01]  /*8460*/  FMNMX.FTZ R205, R156, R205, !PT ;  /* 0x000000cd9ccd7209 */ /* 0x004fe20007810000 */
[----:B------:R-:W-:Y:S01]  /*8470*/  UIADD3 UR14, UR10, 0x80, URZ ;  /* 0x000000800a0e7890 */ /* 0x000fe2000fffe03f */
[----:B------:R-:W-:Y:S02]  /*8480*/  UMOV UR15, 0x40000040 ;  /* 0x40000040000f7882 */ /* 0x000fe40000000000 */
[----:B------:R-:W-:Y:S01]  /*8490*/  SYNCS.ARRIVE.TRANS64.RED.A1T0 RZ, [UR11], RZ ;  /* 0x000000ffffff79a7 */ /* 0x000fe2000810040b */
[----:B------:R-:W-:Y:S02]  /*84a0*/  UMOV UR11, 0x40000040 ;  /* 0x40000040000b7882 */ /* 0x000fe40000000000 */
        /* <DEDUP_REMOVED lines=36> */
[----:B------:R-:W-:-:S06]  /*86f0*/  FMUL.FTZ R191, R194, UR5 ;  /* 0x00000005c2bf7c20 */ /* 0x000fcc0008410000 */
[----:B------:R-:W1:Y:S01]  /*8700*/  MUFU.TANH R168, R168 ;  /* 0x000000a800a87308 */ /* 0x000e620000002400 */
[----:B--2---:R-:W-:-:S07]  /*8710*/  FMNMX.FTZ R189, R166, R189, !PT ;  /* 0x000000bda6bd7209 */ /* 0x004fce0007810000 */
[----:B------:R-:W2:Y:S01]  /*8720*/  MUFU.TANH R179, R179 ;  /* 0x000000b300b37308 */ /* 0x000ea20000002400 */
[----:B---3--:R-:W-:-:S07]  /*8730*/  FMNMX.FTZ R192, R177, R192, !PT ;  /* 0x000000c0b1c07209 */ /* 0x008fce0007810000 */
[----:B------:R-:W3:Y:S01]  /*8740*/  MUFU.TANH R173, R173 ;  /* 0x000000ad00ad7308 */ /* 0x000ee20000002400 */
[----:B-1----:R-:W-:-:S07]  /*8750*/  FMNMX.FTZ R194, R168, R189, !PT ;  /* 0x000000bda8c27209 */ /* 0x002fce0007810000 */
[----:B------:R-:W1:Y:S01]  /*8760*/  MUFU.TANH R178, R178 ;  /* 0x000000b200b27308 */ /* 0x000e620000002400 */
[----:B--2---:R-:W-:Y:S01]  /*8770*/  FMNMX.FTZ R189, R179, R192, !PT ;  /* 0x000000c0b3bd7209 */ /* 0x004fe20007810000 */
[----:B------:R-:W-:-:S06]  /*8780*/  FMUL.FTZ R192, R196, UR5 ;  /* 0x00000005c4c07c20 */ /* 0x000fcc0008410000 */
        /* <DEDUP_REMOVED lines=35> */
[----:B------:R-:W-:Y:S01]  /*89c0*/  FMUL.FTZ R196, R199, UR5 ;  /* 0x00000005c7c47c20 */ /* 0x000fe20008410000 */
[----:B------:R-:W-:-:S03]  /*89d0*/  ULDC UR5, c[0x0][0xa80] ;  /* 0x0002a00000057ab9 */ /* 0x000fc60000000800 */
[----:B------:R-:W3:Y:S02]  /*89e0*/  SHFL.BFLY PT, R198, R197, 0x2, 0x1f ;  /* 0x0c401f00c5c67f89 */ /* 0x000ee400000e0000 */
[----:B------:R-:W4:Y:S01]  /*89f0*/  MUFU.TANH R191, R191 ;  /* 0x000000bf00bf7308 */ /* 0x000f220000002400 */
[----:B-1----:R-:W-:-:S07]  /*8a00*/  FMNMX.FTZ R208, R190, R189, !PT ;  /* 0x000000bdbed07209 */ /* 0x002fce0007810000 */
[----:B------:R-:W1:Y:S01]  /*8a10*/  MUFU.TANH R194, R194 ;  /* 0x000000c200c27308 */ /* 0x000e620000002400 */
[----:B--2---:R-:W-:-:S07]  /*8a20*/  FMNMX.FTZ R208, R207, R208, !PT ;  /* 0x000000d0cfd07209 */ /* 0x004fce0007810000 */
[----:B------:R-:W2:Y:S01]  /*8a30*/  MUFU.TANH R195, R195 ;  /* 0x000000c300c37308 */ /* 0x000ea20000002400 */
[----:B----4-:R-:W-:Y:S02]  /*8a40*/  FMNMX.FTZ R189, R191, R208, !PT ;  /* 0x000000d0bfbd7209 */ /* 0x010fe40007810000 */
[----:B---3--:R-:W-:-:S05]  /*8a50*/  FMNMX.FTZ R209, R197, R198, !PT ;  /* 0x000000c6c5d17209 */ /* 0x008fca0007810000 */
[----:B------:R-:W3:Y:S01]  /*8a60*/  MUFU.TANH R196, R196 ;  /* 0x000000c400c47308 */ /* 0x000ee20000002400 */
[----:B-1----:R-:W-:Y:S01]  /*8a70*/  FMNMX.FTZ R208, R194, R189, !PT ;  /* 0x000000bdc2d07209 */ /* 0x002fe20007810000 */
[----:B------:R-:W1:Y:S03]  /*8a80*/  SHFL.BFLY PT, R198, R209, 0x1, 0x1f ;  /* 0x0c201f00d1c67f89 */ /* 0x000e6600000e0000 */
[----:B--2---:R-:W-:-:S04]  /*8a90*/  FMNMX.FTZ R189, R195, R208, !PT ;  /* 0x000000d0c3bd7209 */ /* 0x004fc80007810000 */
[----:B---3--:R-:W-:-:S05]  /*8aa0*/  FMNMX.FTZ R208, R196, R189, !PT ;  /* 0x000000bdc4d07209 */ /* 0x008fca0007810000 */
[----:B------:R-:W2:Y:S01]  /*8ab0*/  SHFL.BFLY PT, R189, R208, 0x2, 0x1f ;  /* 0x0c401f00d0bd7f89 */ /* 0x000ea200000e0000 */
[----:B-1----:R-:W-:-:S05]  /*8ac0*/  FMNMX.FTZ R205, R209, R198, !PT ;  /* 0x000000c6d1cd7209 */ /* 0x002fca0007810000 */
[C---:B------:R-:W-:Y:S01]  /*8ad0*/  FMUL.FTZ R198, R205.reuse, UR5 ;  /* 0x00000005cdc67c20 */ /* 0x040fe20008410000 */
[----:B------:R-:W-:-:S03]  /*8ae0*/  FADD.FTZ R21, -R205, R21 ;  /* 0x00000015cd157221 */ /* 0x000fc60000010100 */
[--C-:B------:R-:W-:Y:S01]  /*8af0*/  FFMA.FTZ R211, R152, UR5, -R198.reuse ;  /* 0x0000000598d37c23 */ /* 0x100fe200080108c6 */
[--C-:B------:R-:W-:Y:S01]  /*8b00*/  FFMA.FTZ R203, R203, UR5, -R198.reuse ;  /* 0x00000005cbcb7c23 */ /* 0x100fe200080108c6 */
[----:B------:R-:W-:Y:S01]  /*8b10*/  FMUL.FTZ R199, R21, UR5 ;  /* 0x0000000515c77c20 */ /* 0x000fe20008410000 */
[--C-:B------:R-:W-:Y:S01]  /*8b20*/  FFMA.FTZ R21, R153, UR5, -R198.reuse ;  /* 0x0000000599157c23 */ /* 0x100fe200080108c6 */
[--C-:B------:R-:W-:Y:S01]  /*8b30*/  FFMA.FTZ R157, R157, UR5, -R198.reuse ;  /* 0x000000059d9d7c23 */ /* 0x100fe200080108c6 */
[--C-:B------:R-:W-:Y:S01]  /*8b40*/  FFMA.FTZ R156, R156, UR5, -R198.reuse ;  /* 0x000000059c9c7c23 */ /* 0x100fe200080108c6 */
[--C-:B------:R-:W-:Y:S01]  /*8b50*/  FFMA.FTZ R158, R158, UR5, -R198.reuse ;  /* 0x000000059e9e7c23 */ /* 0x100fe200080108c6 */
[--C-:B------:R-:W-:Y:S01]  /*8b60*/  FFMA.FTZ R161, R161, UR5, -R198.reuse ;  /* 0x00000005a1a17c23 */ /* 0x100fe200080108c6 */
[----:B------:R-:W1:Y:S01]  /*8b70*/  MUFU.EX2 R199, R199 ;  /* 0x000000c700c77308 */ /* 0x000e620000000800 */
[--C-:B------:R-:W-:Y:S01]  /*8b80*/  FFMA.FTZ R163, R163, UR5, -R198.reuse ;  /* 0x00000005a3a37c23 */ /* 0x100fe200080108c6 */
[----:B--2---:R-:W-:Y:S01]  /*8b90*/  FMNMX.FTZ R189, R208, R189, !PT ;  /* 0x000000bdd0bd7209 */ /* 0x004fe20007810000 */
[--C-:B------:R-:W-:Y:S01]  /*8ba0*/  FFMA.FTZ R162, R162, UR5, -R198.reuse ;  /* 0x00000005a2a27c23 */ /* 0x100fe200080108c6 */
[--C-:B------:R-:W-:Y:S01]  /*8bb0*/  FFMA.FTZ R164, R164, UR5, -R198.reuse ;  /* 0x00000005a4a47c23 */ /* 0x100fe200080108c6 */
[--C-:B------:R-:W-:Y:S01]  /*8bc0*/  FFMA.FTZ R169, R169, UR5, -R198.reuse ;  /* 0x00000005a9a97c23 */ /* 0x100fe200080108c6 */
[--C-:B------:R-:W-:Y:S01]  /*8bd0*/  FFMA.FTZ R171, R171, UR5, -R198.reuse ;  /* 0x00000005abab7c23 */ /* 0x100fe200080108c6 */
[----:B------:R-:W2:Y:S01]  /*8be0*/  SHFL.BFLY PT, R197, R189, 0x1, 0x1f ;  /* 0x0c201f00bdc57f89 */ /* 0x000ea200000e0000 */
        /* <DEDUP_REMOVED lines=9> */
[-C--:B-1----:R-:W-:Y:S01]  /*8c80*/  FMUL.FTZ R24, R24, R199.reuse ;  /* 0x000000c718187220 */ /* 0x082fe20000410000 */
        /* <DEDUP_REMOVED lines=13> */
[----:B--2---:R-:W-:Y:S01]  /*8d60*/  FMNMX.FTZ R189, R189, R197, !PT ;  /* 0x000000c5bdbd7209 */ /* 0x004fe20007810000 */
[-C--:B------:R-:W-:Y:S01]  /*8d70*/  FMUL.FTZ R49, R49, R199.reuse ;  /* 0x000000c731317220 */ /* 0x080fe20000410000 */
[----:B------:R1:W-:Y:S01]  /*8d80*/  MUFU.EX2 R197, R203 ;  /* 0x000000cb00c57308 */ /* 0x0003e20000000800 */
[-C--:B------:R-:W-:Y:S01]  /*8d90*/  FMUL.FTZ R52, R52, R199.reuse ;  /* 0x000000c734347220 */ /* 0x080fe20000410000 */
[-C--:B------:R-:W-:Y:S01]  /*8da0*/  FMUL.FTZ R53, R53, R199.reuse ;  /* 0x000000c735357220 */ /* 0x080fe20000410000 */
[C---:B------:R-:W-:Y:S01]  /*8db0*/  FADD.FTZ R152, -R189.reuse, R202 ;  /* 0x000000cabd987221 */ /* 0x040fe20000010100 */
[----:B------:R-:W-:Y:S01]  /*8dc0*/  FMUL.FTZ R209, R189, UR5 ;  /* 0x00000005bdd17c20 */ /* 0x000fe20008410000 */
[-C--:B------:R-:W-:Y:S01]  /*8dd0*/  FMUL.FTZ R56, R56, R199.reuse ;  /* 0x000000c738387220 */ /* 0x080fe20000410000 */
[----:B------:R-:W-:Y:S01]  /*8de0*/  FMUL.FTZ R57, R57, R199 ;  /* 0x000000c739397220 */ /* 0x000fe20000410000 */
[----:B------:R-:W-:Y:S01]  /*8df0*/  FMUL.FTZ R210, R152, UR5 ;  /* 0x0000000598d27c20 */ /* 0x000fe20008410000 */
[----:B------:R-:W-:-:S02]  /*8e00*/  VIADD R152, R212, 0x8 ;  /* 0x00000008d4987836 */ /* 0x000fc40000000000 */
[--C-:B-1----:R-:W-:Y:S01]  /*8e10*/  FFMA.FTZ R203, R204, UR5, -R209.reuse ;  /* 0x00000005cccb7c23 */ /* 0x102fe200080108d1 */
[--C-:B------:R-:W-:Y:S01]  /*8e20*/  FFMA.FTZ R211, R154, UR5, -R209.reuse ;  /* 0x000000059ad37c23 */ /* 0x100fe200080108d1 */
[--C-:B------:R-:W-:Y:S01]  /*8e30*/  FFMA.FTZ R202, R155, UR5, -R209.reuse ;  /* 0x000000059bca7c23 */ /* 0x100fe200080108d1 */
[--C-:B------:R-:W-:Y:S01]  /*8e40*/  FFMA.FTZ R204, R206, UR5, -R209.reuse ;  /* 0x00000005cecc7c23 */ /* 0x100fe200080108d1 */
[----:B------:R1:W-:Y:S01]  /*8e50*/  BAR.SYNC.DEFER_BLOCKING R152, 0x100 ;  /* 0x000400980000751d */ /* 0x0003e20000010000 */
        /* <DEDUP_REMOVED lines=116> */
[--C-:B------:R-:W-:Y:S01]  /*95a0*/  FFMA.FTZ R159, R159, UR5, -R209.reuse ;  /* 0x000000059f9f7c23 */ /* 0x100fe200080108d1 */
[----:B------:R-:W-:Y:S01]  /*95b0*/  F2FP.F16.F32.PACK_AB R154, R157, R197 ;  /* 0x000000c59d9a723e */ /* 0x000fe200000000ff */
[--C-:B------:R-:W-:Y:S01]  /*95c0*/  FFMA.FTZ R160, R160, UR5, -R209.reuse ;  /* 0x00000005a0a07c23 */ /* 0x100fe200080108d1 */
[----:B---3--:R-:W-:Y:S01]  /*95d0*/  F2FP.F16.F32.PACK_AB R153, R202, R211 ;  /* 0x000000d3ca99723e */ /* 0x008fe200000000ff */
[--C-:B------:R-:W-:Y:S01]  /*95e0*/  FFMA.FTZ R165, R165, UR5, -R209.reuse ;  /* 0x00000005a5a57c23 */ /* 0x100fe200080108d1 */
[----:B----4-:R-:W-:Y:S01]  /*95f0*/  F2FP.F16.F32.PACK_AB R155, R204, R203 ;  /* 0x000000cbcc9b723e */ /* 0x010fe200000000ff */
[--C-:B------:R-:W-:Y:S01]  /*9600*/  FFMA.FTZ R167, R167, UR5, -R209.reuse ;  /* 0x00000005a7a77c23 */ /* 0x100fe200080108d1 */
[----:B------:R-:W1:Y:S01]  /*9610*/  MUFU.EX2 R156, R156 ;  /* 0x0000009c009c7308 */ /* 0x000e620000000800 */
[--C-:B------:R-:W-:Y:S01]  /*9620*/  FFMA.FTZ R166, R166, UR5, -R209.reuse ;  /* 0x00000005a6a67c23 */ /* 0x100fe200080108d1 */
[----:B------:R-:W-:Y:S01]  /*9630*/  WARPGROUP.ARRIVE ;  /* 0x00000000000079c5 */ /* 0x000fe20000000000 */
[--C-:B------:R-:W-:Y:S01]  /*9640*/  FFMA.FTZ R168, R168, UR5, -R209.reuse ;  /* 0x00000005a8a87c23 */ /* 0x100fe200080108d1 */
[--C-:B------:R-:W-:Y:S01]  /*9650*/  FFMA.FTZ R173, R173, UR5, -R209.reuse ;  /* 0x00000005adad7c23 */ /* 0x100fe200080108d1 */
[--C-:B------:R-:W-:Y:S01]  /*9660*/  FFMA.FTZ R175, R175, UR5, -R209.reuse ;  /* 0x00000005afaf7c23 */ /* 0x100fe200080108d1 */
[--C-:B------:R-:W-:Y:S01]  /*9670*/  FFMA.FTZ R174, R174, UR5, -R209.reuse ;  /* 0x00000005aeae7c23 */ /* 0x100fe200080108d1 */
[--C-:B------:R-:W-:Y:S01]  /*9680*/  FFMA.FTZ R176, R176, UR5, -R209.reuse ;  /* 0x00000005b0b07c23 */ /* 0x100fe200080108d1 */
[----:B------:R-:W-:Y:S01]  /*9690*/  HGMMA.64x256x16.F32 R24, R152, gdesc[UR8].tnspB, R24, gsb0 ;  /* 0x43e0000898187df0 */ /* 0x000fe20008000818 */
        /* <DEDUP_REMOVED lines=13> */
[--C-:B------:R-:W-:Y:S01]  /*9770*/  FFMA.FTZ R191, R191, UR5, -R209.reuse ;  /* 0x00000005bfbf7c23 */ /* 0x100fe200080108d1 */
[--C-:B------:R-:W-:Y:S01]  /*9780*/  FFMA.FTZ R194, R194, UR5, -R209.reuse ;  /* 0x00000005c2c27c23 */ /* 0x100fe200080108d1 */
[--C-:B------:R-:W-:Y:S01]  /*9790*/  FFMA.FTZ R195, R195, UR5, -R209.reuse ;  /* 0x00000005c3c37c23 */ /* 0x100fe200080108d1 */
[----:B------:R-:W-:Y:S01]  /*97a0*/  MUFU.EX2 R163, R163 ;  /* 0x000000a300a37308 */ /* 0x000fe20000000800 */
[----:B------:R-:W-:Y:S01]  /*97b0*/  FFMA.FTZ R196, R196, UR5, -R209 ;  /* 0x00000005c4c47c23 */ /* 0x000fe200080108d1 */
[----:B------:R-:W-:Y:S01]  /*97c0*/  UMOV UR11, 0x40000040 ;  /* 0x40000040000b7882 */ /* 0x000fe20000000000 */
[----:B------:R-:W-:Y:S01]  /*97d0*/  FFMA.FTZ R4, R199, R4, R208 ;  /* 0x00000004c7047223 */ /* 0x000fe200000100d0 */
[----:B------:R-:W-:-:S03]  /*97e0*/  FFMA.FTZ R5, R210, R5, R211 ;  /* 0x00000005d2057223 */ /* 0x000fc600000100d3 */
[----:B------:R-:W-:Y:S01]  /*97f0*/  FADD.FTZ R4, R21, R4 ;  /* 0x0000000415047221 */ /* 0x000fe20000010000 */
[----:B------:R-:W-:Y:S01]  /*9800*/  MUFU.EX2 R159, R159 ;  /* 0x0000009f009f7308 */ /* 0x000fe20000000800 */
[----:B------:R-:W-:Y:S02]  /*9810*/  FADD.FTZ R202, R202, R5 ;  /* 0x00000005caca7221 */ /* 0x000fe40000010000 */
[----:B------:R-:W-:Y:S02]  /*9820*/  FADD.FTZ R4, R197, R4 ;  /* 0x00000004c5047221 */ /* 0x000fe40000010000 */
[----:B------:R-:W-:Y:S02]  /*9830*/  FADD.FTZ R203, R203, R202 ;  /* 0x000000cacbcb7221 */ /* 0x000fe40000010000 */
[----:B------:R-:W-:Y:S01]  /*9840*/  FADD.FTZ R157, R157, R4 ;  /* 0x000000049d9d7221 */ /* 0x000fe20000010000 */
[----:B------:R-:W3:Y:S01]  /*9850*/  MUFU.EX2 R160, R160 ;  /* 0x000000a000a07308 */ /* 0x000ee20000000800 */
[----:B------:R-:W-:-:S02]  /*9860*/  FADD.FTZ R204, R204, R203 ;  /* 0x000000cbcccc7221 */ /* 0x000fc40000010000 */
[----:B-1----:R-:W-:-:S05]  /*9870*/  FADD.FTZ R157, R156, R157 ;  /* 0x0000009d9c9d7221 */ /* 0x002fca0000010000 */
[----:B------:R-:W-:Y:S08]  /*9880*/  MUFU.EX2 R165, R165 ;  /* 0x000000a500a57308 */ /* 0x000ff00000000800 */
[----:B------:R-:W1:Y:S08]  /*9890*/  MUFU.EX2 R167, R167 ;  /* 0x000000a700a77308 */ /* 0x000e700000000800 */
[----:B------:R-:W4:Y:S08]  /*98a0*/  MUFU.EX2 R162, R162 ;  /* 0x000000a200a27308 */ /* 0x000f300000000800 */
[----:B------:R-:W-:Y:S08]  /*98b0*/  MUFU.EX2 R164, R164 ;  /* 0x000000a400a47308 */ /* 0x000ff00000000800 */
[----:B------:R-:W-:Y:S08]  /*98c0*/  MUFU.EX2 R169, R169 ;  /* 0x000000a900a97308 */ /* 0x000ff00000000800 */
[----:B------:R-:W-:Y:S08]  /*98d0*/  MUFU.EX2 R171, R171 ;  /* 0x000000ab00ab7308 */ /* 0x000ff00000000800 */
[----:B------:R-:W5:Y:S08]  /*98e0*/  MUFU.EX2 R166, R166 ;  /* 0x000000a600a67308 */ /* 0x000f700000000800 */
        /* <DEDUP_REMOVED lines=17> */
[----:B------:R-:W0:Y:S08]  /*9a00*/  MUFU.EX2 R190, R190 ;  /* 0x000000be00be7308 */ /* 0x000e300000000800 */
[----:B------:R-:W0:Y:S08]  /*9a10*/  MUFU.EX2 R206, R206 ;  /* 0x000000ce00ce7308 */ /* 0x000e300000000800 */
[----:B------:R-:W0:Y:S08]  /*9a20*/  MUFU.EX2 R186, R186 ;  /* 0x000000ba00ba7308 */ /* 0x000e300000000800 */
[----:B------:R-:W0:Y:S08]  /*9a30*/  MUFU.EX2 R188, R188 ;  /* 0x000000bc00bc7308 */ /* 0x000e300000000800 */
[----:B------:R-:W0:Y:S01]  /*9a40*/  MUFU.EX2 R192, R192 ;  /* 0x000000c000c07308 */ /* 0x000e220000000800 */
[----:B------:R-:W-:-:S02]  /*9a50*/  WARPGROUP.DEPBAR.LE gsb0, 0x0 ;  /* 0x00008000000079c5 */ /* 0x000fc40000010000 */
[----:B--2---:R-:W-:-:S05]  /*9a60*/  F2FP.F16.F32.PACK_AB R152, R158, R156 ;  /* 0x0000009c9e98723e */ /* 0x004fca00000000ff */
[----:B------:R-:W2:Y:S01]  /*9a70*/  MUFU.EX2 R193, R193 ;  /* 0x000000c100c17308 */ /* 0x000ea20000000800 */
[----:B---3--:R-:W-:Y:S01]  /*9a80*/  F2FP.F16.F32.PACK_AB R153, R160, R159 ;  /* 0x0000009fa099723e */ /* 0x008fe200000000ff */
[----:B------:R-:W-:Y:S01]  /*9a90*/  FADD.FTZ R159, R159, R204 ;  /* 0x000000cc9f9f7221 */ /* 0x000fe20000010000 */
[----:B------:R-:W-:Y:S01]  /*9aa0*/  F2FP.F16.F32.PACK_AB R154, R163, R161 ;  /* 0x000000a1a39a723e */ /* 0x000fe200000000ff */
[----:B------:R-:W-:Y:S01]  /*9ab0*/  FADD.FTZ R158, R158, R157 ;  /* 0x0000009d9e9e7221 */ /* 0x000fe20000010000 */
[----:B-1----:R-:W-:Y:S01]  /*9ac0*/  F2FP.F16.F32.PACK_AB R155, R167, R165 ;  /* 0x000000a5a79b723e */ /* 0x002fe200000000ff */
        /* <DEDUP_REMOVED lines=11> */
[----:B----4-:R-:W-:-:S03]  /*9b80*/  FADD.FTZ R163, R162, R163 ;  /* 0x000000a3a2a37221 */ /* 0x010fc60000010000 */
[----:B-----5:R-:W-:Y:S02]  /*9b90*/  FADD.FTZ R167, R166, R167 ;  /* 0x000000a7a6a77221 */ /* 0x020fe40000010000 */
[----:B------:R-:W-:Y:S08]  /*9ba0*/  MUFU.EX2 R195, R195 ;  /* 0x000000c300c37308 */ /* 0x000ff00000000800 */
[----:B------:R-:W3:Y:S01]  /*9bb0*/  MUFU.EX2 R196, R196 ;  /* 0x000000c400c47308 */ /* 0x000ee20000000800 */
[----:B------:R-:W-:-:S02]  /*9bc0*/  WARPGROUP.DEPBAR.LE gsb0, 0x0 ;  /* 0x00008000000079c5 */ /* 0x000fc40000010000 */
[C---:B------:R-:W-:Y:S01]  /*9bd0*/  F2FP.F16.F32.PACK_AB R152, R164.reuse, R162 ;  /* 0x000000a2a498723e */ /* 0x040fe200000000ff */
[----:B------:R-:W-:Y:S01]  /*9be0*/  FADD.FTZ R164, R164, R163 ;  /* 0x000000a3a4a47221 */ /* 0x000fe20000010000 */
[C---:B0-----:R-:W-:Y:S01]  /*9bf0*/  F2FP.F16.F32.PACK_AB R153, R168.reuse, R166 ;  /* 0x000000a6a899723e */ /* 0x041fe200000000ff */
        /* <DEDUP_REMOVED lines=12> */
[----:B------:R-:W-:Y:S01]  /*9cc0*/  UMOV UR15, 0x40000040 ;  /* 0x40000040000f7882 */ /* 0x000fe20000000000 */
        /* <DEDUP_REMOVED lines=17> */
[----:B------:R-:W-:Y:S01]  /*9de0*/  UIADD3 UR10, UR10, 0x280, URZ ;  /* 0x000002800a0a7890 */ /* 0x000fe2000fffe03f */
[----:B------:R-:W-:-:S04]  /*9df0*/  FADD.FTZ R183, R184, R183 ;  /* 0x000000b7b8b77221 */ /* 0x000fc80000010000 */
[----:B------:R-:W-:Y:S01]  /*9e00*/  FADD.FTZ R183, R190, R183 ;  /* 0x000000b7beb77221 */ /* 0x000fe20000010000 */
[----:B------:R-:W-:Y:S02]  /*9e10*/  WARPGROUP.DEPBAR.LE gsb0, 0x0 ;  /* 0x00008000000079c5 */ /* 0x000fe40000010000 */
[C---:B------:R-:W-:Y:S01]  /*9e20*/  F2FP.F16.F32.PACK_AB R152, R180.reuse, R178 ;  /* 0x000000b2b498723e */ /* 0x040fe200000000ff */
[----:B------:R-:W-:Y:S01]  /*9e30*/  FADD.FTZ R180, R180, R179 ;  /* 0x000000b3b4b47221 */ /* 0x000fe20000010000 */
[----:B------:R-:W-:Y:S02]  /*9e40*/  F2FP.F16.F32.PACK_AB R153, R184, R182 ;  /* 0x000000b6b899723e */ /* 0x000fe400000000ff */
[----:B------:R-:W-:Y:S01]  /*9e50*/  F2FP.F16.F32.PACK_AB R154, R187, R185 ;  /* 0x000000b9bb9a723e */ /* 0x000fe200000000ff */
[----:B------:R-:W-:Y:S01]  /*9e60*/  FADD.FTZ R180, R185, R180 ;  /* 0x000000b4b9b47221 */ /* 0x000fe20000010000 */
[C---:B------:R-:W-:Y:S01]  /*9e70*/  F2FP.F16.F32.PACK_AB R155, R206.reuse, R190 ;  /* 0x000000bece9b723e */ /* 0x040fe200000000ff */
[----:B------:R-:W-:-:S02]  /*9e80*/  FADD.FTZ R206, R206, R183 ;  /* 0x000000b7cece7221 */ /* 0x000fc40000010000 */
[----:B------:R-:W-:Y:S01]  /*9e90*/  FADD.FTZ R187, R187, R180 ;  /* 0x000000b4bbbb7221 */ /* 0x000fe20000010000 */
[----:B------:R-:W-:-:S03]  /*9ea0*/  WARPGROUP.ARRIVE ;  /* 0x00000000000079c5 */ /* 0x000fc60000000000 */
[----:B------:R-:W-:-:S04]  /*9eb0*/  FADD.FTZ R187, R186, R187 ;  /* 0x000000bbbabb7221 */ /* 0x000fc80000010000 */
[----:B------:R-:W-:Y:S01]  /*9ec0*/  HGMMA.64x256x16.F32 R24, R152, gdesc[UR12].tnspB, R24, gsb0 ;  /* 0x43e0000c98187df0 */ /* 0x000fe20008000818 */
[----:B------:R-:W-:-:S04]  /*9ed0*/  FADD.FTZ R187, R188, R187 ;  /* 0x000000bbbcbb7221 */ /* 0x000fc80000010000 */
[----:B------:R-:W-:-:S04]  /*9ee0*/  FADD.FTZ R4, R192, R187 ;  /* 0x000000bbc0047221 */ /* 0x000fc80000010000 */
[----:B--2---:R-:W-:Y:S01]  /*9ef0*/  FADD.FTZ R4, R193, R4 ;  /* 0x00000004c1047221 */ /* 0x004fe20000010000 */
[----:B------:R-:W-:Y:S02]  /*9f00*/  WARPGROUP.DEPBAR.LE gsb0, 0x0 ;  /* 0x00008000000079c5 */ /* 0x000fe40000010000 */
[----:B------:R-:W-:Y:S02]  /*9f10*/  F2FP.F16.F32.PACK_AB R152, R188, R186 ;  /* 0x000000babc98723e */ /* 0x000fe400000000ff */
[----:B-1----:R-:W-:Y:S01]  /*9f20*/  F2FP.F16.F32.PACK_AB R153, R194, R191 ;  /* 0x000000bfc299723e */ /* 0x002fe200000000ff */
[----:B------:R-:W-:Y:S01]  /*9f30*/  FADD.FTZ R191, R191, R206 ;  /* 0x000000cebfbf7221 */ /* 0x000fe20000010000 */
[----:B------:R-:W-:Y:S02]  /*9f40*/  F2FP.F16.F32.PACK_AB R154, R193, R192 ;  /* 0x000000c0c19a723e */ /* 0x000fe400000000ff */
[----:B---3--:R-:W-:Y:S01]  /*9f50*/  F2FP.F16.F32.PACK_AB R155, R196, R195 ;  /* 0x000000c3c49b723e */ /* 0x008fe200000000ff */
[----:B------:R-:W-:-:S03]  /*9f60*/  FADD.FTZ R194, R194, R191 ;  /* 0x000000bfc2c27221 */ /* 0x000fc60000010000 */
[----:B------:R-:W-:Y:S01]  /*9f70*/  WARPGROUP.ARRIVE ;  /* 0x00000000000079c5 */ /* 0x000fe20000000000 */
[----:B------:R-:W-:-:S04]  /*9f80*/  FADD.FTZ R5, R195, R194 ;  /* 0x000000c2c3057221 */ /* 0x000fc80000010000 */
[----:B------:R-:W-:Y:S01]  /*9f90*/  FADD.FTZ R5, R196, R5 ;  /* 0x00000005c4057221 */ /* 0x000fe20000010000 */
[----:B------:R-:W-:Y:S03]  /*9fa0*/  HGMMA.64x256x16.F32 R24, R152, gdesc[UR8].tnspB, R24, gsb0 ;  /* 0x43e0000898187df0 */ /* 0x000fe60008000818 */
[----:B------:R-:W-:Y:S02]  /*9fb0*/  WARPGROUP.DEPBAR.LE gsb0, 0x0 ;  /* 0x00008000000079c5 */ /* 0x000fe40000010000 */
[----:B------:R-:W-:Y:S05]  /*9fc0*/  @!P0 BRA `(.L_x_4689) ;  /* 0x0000000000048947 */ /* 0x000fea0003800000 */
[----:B------:R-:W-:Y:S01]  /*9fd0*/  BPT.TRAP 0x1 ;  /* 0x000000040000795c */ /* 0x000fe20000300000 */
.L_x_4689:
[----:B------:R-:W-:Y:S01]  /*9fe0*/  UIADD3 UR4, UR4, 0x32460, URZ ;  /* 0x0003246004047890 */ /* 0x000fe2000fffe03f */
[C---:B------:R-:W-:Y:S01]  /*9ff0*/  ISETP.GT.AND P1, PT, R201.reuse, RZ, PT ;  /* 0x000000ffc900720c */ /* 0x040fe20003f24270 */
[----:B------:R-:W-:Y:S01]  /*a000*/  VIADD R201, R201, 0xffffffff ;  /* 0xffffffffc9c97836 */ /* 0x000fe20000000000 */
[----:B------:R-:W-:Y:S01]  /*a010*/  MOV R21, R205 ;  /* 0x000000cd00157202 */ /* 0x000fe20000000f00 */
[----:B------:R-:W-:Y:S01]  /*a020*/  UPRMT UR4, UR6, 0x654, UR4 ;  /* 0x0000065406047896 */ /* 0x000fe20008000004 */
[----:B------:R-:W-:-:S08]  /*a030*/  IMAD.MOV.U32 R202, RZ, RZ, R189 ;  /* 0x000000ffffca7224 */ /* 0x000fd000078e00bd */
[----:B------:R-:W-:Y:S01]  /*a040*/  SYNCS.ARRIVE.TRANS64.RED.A1T0 RZ, [UR4], RZ ;  /* 0x000000ffffff79a7 */ /* 0x000fe20008100404 */
[----:B------:R-:W-:Y:S05]  /*a050*/  @P1 BRA `(.L_x_4690) ;  /* 0xffffffd400ac1947 */ /* 0x000fea000383ffff */
.L_x_4679:
[----:B------:R-:W0:Y:S01]  /*a060*/  SHFL.BFLY PT, R3, R4, 0x2, 0x1f ;  /* 0x0c401f0004037f89 */ /* 0x000e2200000e0000 */
        /* <DEDUP_REMOVED lines=9> */
[----:B------:R-:W-:Y:S01]  /*a100*/  USEL UR38, UR38, URZ, UP0 ;  /* 0x0000003f26267287 */ /* 0x000fe20008000000 */
[----:B------:R-:W-:Y:S01]  /*a110*/  IADD3 R222, R222, 0x1, RZ ;  /* 0x00000001dede7810 */ /* 0x000fe20007ffe0ff */
[----:B0-----:R-:W-:Y:S01]  /*a120*/  FADD.FTZ R3, R3, R4 ;  /* 0x0000000403037221 */ /* 0x001fe20000010000 */
[----:B------:R-:W-:Y:S01]  /*a130*/  IMAD.U32 R4, RZ, RZ, UR5 ;  /* 0x00000005ff047e24 */ /* 0x000fe2000f8e00ff */
[----:B------:R-:W-:-:S03]  /*a140*/  ULOP3.LUT UR39, UR39, UR4, URZ, 0x3c, !UPT ;  /* 0x0000000427277292 */ /* 0x000fc6000f8e3c3f */
[----:B------:R-:W0:Y:S01]  /*a150*/  SHFL.BFLY PT, R2, R3, 0x1, 0x1f ;  /* 0x0c201f0003027f89 */ /* 0x000e2200000e0000 */
[----:B-1----:R-:W-:-:S05]  /*a160*/  FADD.FTZ R6, R6, R5 ;  /* 0x0000000506067221 */ /* 0x002fca0000010000 */
[----:B------:R-:W1:Y:S01]  /*a170*/  SHFL.BFLY PT, R7, R6, 0x1, 0x1f ;  /* 0x0c201f0006077f89 */ /* 0x000e6200000e0000 */
[----:B0-----:R-:W-:Y:S01]  /*a180*/  FADD.FTZ R8, R3, R2 ;  /* 0x0000000203087221 */ /* 0x001fe20000010000 */
[----:B------:R-:W-:Y:S02]  /*a190*/  IMAD.MOV.U32 R2, RZ, RZ, RZ ;  /* 0x000000ffff027224 */ /* 0x000fe400078e00ff */
[----:B------:R-:W-:Y:S02]  /*a1a0*/  IMAD.MOV.U32 R3, RZ, RZ, -0x800000 ;  /* 0xff800000ff037424 */ /* 0x000fe400078e00ff */
        /* <DEDUP_REMOVED lines=142> */
.L_x_4653:
        /* <DEDUP_REMOVED lines=10> */
[----:B------:R-:W-:Y:S01]  /*ab30*/  IMAD R5, R221, 0x40, R200 ;  /* 0x00000040dd057824 */ /* 0x000fe200078e02c8 */
[----:B------:R-:W-:Y:S01]  /*ab40*/  F2FP.F16.F32.PACK_AB R24, R25, R24 ;  /* 0x000000181918723e */ /* 0x000fe200000000ff */
[----:B------:R-:W-:Y:S01]  /*ab50*/  ULDC.64 UR8, c[0x0][0xc90] ;  /* 0x0003240000087ab9 */ /* 0x000fe20000000a00 */
[----:B------:R-:W-:Y:S02]  /*ab60*/  F2FP.F16.F32.PACK_AB R25, R27, R26 ;  /* 0x0000001a1b19723e */ /* 0x000fe400000000ff */
[----:B------:R-:W-:Y:S02]  /*ab70*/  F2FP.F16.F32.PACK_AB R26, R29, R28 ;  /* 0x0000001c1d1a723e */ /* 0x000fe400000000ff */
[----:B------:R-:W-:Y:S02]  /*ab80*/  F2FP.F16.F32.PACK_AB R27, R31, R30 ;  /* 0x0000001e1f1b723e */ /* 0x000fe400000000ff */
[----:B------:R-:W-:-:S02]  /*ab90*/  R2UR UR11, R219 ;  /* 0x00000000db0b72ca */ /* 0x000fc400000e0000 */
[----:B------:R-:W-:Y:S02]  /*aba0*/  R2UR UR13, R220 ;  /* 0x00000000dc0d72ca */ /* 0x000fe400000e0000 */
[----:B------:R-:W-:Y:S02]  /*abb0*/  F2FP.F16.F32.PACK_AB R136, R137, R136 ;  /* 0x000000888988723e */ /* 0x000fe400000000ff */
[----:B------:R-:W-:Y:S02]  /*abc0*/  F2FP.F16.F32.PACK_AB R137, R158, R128 ;  /* 0x000000809e89723e */ /* 0x000fe400000000ff */
[----:B------:R-:W-:Y:S02]  /*abd0*/  F2FP.F16.F32.PACK_AB R161, R162, R161 ;  /* 0x000000a1a2a1723e */ /* 0x000fe400000000ff */
[----:B------:R-:W-:Y:S02]  /*abe0*/  F2FP.F16.F32.PACK_AB R162, R149, R148 ;  /* 0x0000009495a2723e */ /* 0x000fe400000000ff */
[----:B------:R-:W-:Y:S01]  /*abf0*/  F2FP.F16.F32.PACK_AB R163, R0, R163 ;  /* 0x000000a300a3723e */ /* 0x000fe200000000ff */
[----:B------:R-:W-:-:S02]  /*ac00*/  USHF.R.S32.HI UR10, URZ, 0x1f, UR11 ;  /* 0x0000001f3f0a7899 */ /* 0x000fc4000801140b */
[----:B------:R-:W-:Y:S02]  /*ac10*/  UIMAD.WIDE.U32 UR6, UR11, UR8, URZ ;  /* 0x000000080b0672a5 */ /* 0x000fe4000f8e003f */
[----:B------:R-:W-:Y:S02]  /*ac20*/  UIMAD UR5, UR10, UR8, URZ ;  /* 0x000000080a0572a4 */ /* 0x000fe4000f8e023f */
[----:B------:R-:W-:Y:S02]  /*ac30*/  USHF.R.S32.HI UR12, URZ, 0x1f, UR13 ;  /* 0x0000001f3f0c7899 */ /* 0x000fe4000801140d */
[----:B------:R-:W-:Y:S01]  /*ac40*/  UIMAD UR5, UR11, UR9, UR5 ;  /* 0x000000090b0572a4 */ /* 0x000fe2000f8e0205 */
[----:B------:R-:W-:Y:S02]  /*ac50*/  MOV R154, R189 ;  /* 0x000000bd009a7202 */ /* 0x000fe40000000f00 */
[----:B0-----:R-:W-:Y:S01]  /*ac60*/  MOV R155, R4 ;  /* 0x00000004009b7202 */ /* 0x001fe20000000f00 */
[----:B------:R-:W-:Y:S01]  /*ac70*/  ULDC.64 UR8, c[0x0][0xc98] ;  /* 0x0003260000087ab9 */ /* 0x000fe20000000a00 */
[----:B------:R-:W-:Y:S01]  /*ac80*/  UIADD3 UR7, UR7, UR5, URZ ;  /* 0x0000000507077290 */ /* 0x000fe2000fffe03f */
[----:B------:R-:W-:Y:S01]  /*ac90*/  IMAD.WIDE R120, R226, 0x2, R154 ;  /* 0x00000002e2787825 */ /* 0x000fe200078e029a */
[----:B------:R-:W-:-:S02]  /*aca0*/  UIMAD UR5, UR12, UR8, URZ ;  /* 0x000000080c0572a4 */ /* 0x000fc4000f8e023f */
[----:B------:R-:W-:Y:S01]  /*acb0*/  UIMAD.WIDE.U32 UR6, UR13, UR8, UR6 ;  /* 0x000000080d0672a5 */ /* 0x000fe2000f8e0006 */
[----:B------:R-:W-:Y:S01]  /*acc0*/  IMAD.WIDE R154, R5, 0x2, R154 ;  /* 0x00000002059a7825 */ /* 0x000fe200078e029a */
[C---:B------:R-:W-:Y:S01]  /*acd0*/  IADD3 R7, P2, R120.reuse, 0xc040, RZ ;  /* 0x0000c04078077810 */ /* 0x040fe20007f5e0ff */
[----:B------:R-:W-:Y:S01]  /*ace0*/  UIMAD UR5, UR13, UR9, UR5 ;  /* 0x000000090d0572a4 */ /* 0x000fe2000f8e0205 */
[----:B------:R-:W-:Y:S02]  /*acf0*/  IADD3 R11, P3, R120, 0xc060, RZ ;  /* 0x0000c060780b7810 */ /* 0x000fe40007f7e0ff */
[----:B------:R-:W-:Y:S01]  /*ad00*/  LOP3.LUT R6, R7, 0x380, RZ, 0xc0, !PT ;  /* 0x0000038007067812 */ /* 0x000fe200078ec0ff */
[----:B------:R-:W-:Y:S01]  /*ad10*/  ULDC.64 UR8, c[0x0][0xbe8] ;  /* 0x0002fa0000087ab9 */ /* 0x000fe20000000a00 */
[----:B------:R-:W-:Y:S01]  /*ad20*/  LOP3.LUT R4, R11, 0x380, RZ, 0xc0, !PT ;  /* 0x000003800b047812 */ /* 0x000fe200078ec0ff */
[----:B------:R-:W-:Y:S01]  /*ad30*/  IMAD.X R5, RZ, RZ, R121, P3 ;  /* 0x000000ffff057224 */ /* 0x000fe200018e0679 */
[----:B------:R-:W-:-:S02]  /*ad40*/  SHF.R.U64 R6, R6, 0x3, RZ ;  /* 0x0000000306067819 */ /* 0x000fc400000012ff */
[----:B------:R-:W-:Y:S02]  /*ad50*/  SHF.R.U64 R4, R4, 0x3, RZ ;  /* 0x0000000304047819 */ /* 0x000fe400000012ff */
[----:B------:R-:W-:Y:S01]  /*ad60*/  LOP3.LUT R6, R6, R7, RZ, 0x3c, !PT ;  /* 0x0000000706067212 */ /* 0x000fe200078e3cff */
[----:B------:R-:W-:Y:S01]  /*ad70*/  IMAD.X R7, RZ, RZ, R121, P2 ;  /* 0x000000ffff077224 */ /* 0x000fe200010e0679 */
[C---:B------:R-:W-:Y:S02]  /*ad80*/  IADD3 R135, P2, R120.reuse, 0x8000, RZ ;  /* 0x0000800078877810 */ /* 0x040fe40007f5e0ff */
[----:B------:R-:W-:Y:S02]  /*ad90*/  LOP3.LUT R157, R120, 0x380, RZ, 0xc0, !PT ;  /* 0x00000380789d7812 */ /* 0x000fe400078ec0ff */
[----:B------:R-:W-:Y:S02]  /*ada0*/  LOP3.LUT R134, R135, 0x380, RZ, 0xc0, !PT ;  /* 0x0000038087867812 */ /* 0x000fe400078ec0ff */
[----:B------:R-:W-:-:S02]  /*adb0*/  LOP3.LUT R4, R4, R11, RZ, 0x3c, !PT ;  /* 0x0000000b04047212 */ /* 0x000fc400078e3cff */
[----:B------:R-:W-:Y:S02]  /*adc0*/  SHF.R.U64 R134, R134, 0x3, RZ ;  /* 0x0000000386867819 */ /* 0x000fe400000012ff */
[----:B------:R-:W-:Y:S02]  /*add0*/  IADD3 R11, P0, R120, 0xc000, RZ ;  /* 0x0000c000780b7810 */ /* 0x000fe40007f1e0ff */
[----:B------:R-:W-:Y:S01]  /*ade0*/  LOP3.LUT R134, R134, R135, RZ, 0x3c, !PT ;  /* 0x0000008786867212 */ /* 0x000fe200078e3cff */
[----:B------:R-:W-:Y:S01]  /*adf0*/  IMAD.X R135, RZ, RZ, R121, P2 ;  /* 0x000000ffff877224 */ /* 0x000fe200010e0679 */
[----:B------:R-:W-:Y:S02]  /*ae00*/  IADD3 R17, P2, R154, 0x1000, RZ ;  /* 0x000010009a117810 */ /* 0x000fe40007f5e0ff */
[----:B------:R-:W-:Y:S02]  /*ae10*/  SHF.R.U64 R157, R157, 0x3, RZ ;  /* 0x000000039d9d7819 */ /* 0x000fe400000012ff */
[----:B------:R-:W-:-:S02]  /*ae20*/  LOP3.LUT R16, R17, 0x380, RZ, 0xc0, !PT ;  /* 0x0000038011107812 */ /* 0x000fc400078ec0ff */
[----:B------:R-:W-:Y:S02]  /*ae30*/  IADD3 R9, P1, R120, 0xc020, RZ ;  /* 0x0000c02078097810 */ /* 0x000fe40007f3e0ff */
[----:B------:R-:W-:Y:S02]  /*ae40*/  SHF.R.U64 R16, R16, 0x3, RZ ;  /* 0x0000000310107819 */ /* 0x000fe400000012ff */
[----:B------:R-:W-:Y:S02]  /*ae50*/  LOP3.LUT R10, R11, 0x380, RZ, 0xc0, !PT ;  /* 0x000003800b0a7812 */ /* 0x000fe400078ec0ff */
[----:B------:R-:W-:Y:S01]  /*ae60*/  LOP3.LUT R156, R157, R120, RZ, 0x3c, !PT ;  /* 0x000000789d9c7212 */ /* 0x000fe200078e3cff */
[----:B------:R-:W-:Y:S01]  /*ae70*/  IMAD.MOV.U32 R157, RZ, RZ, R121 ;  /* 0x000000ffff9d7224 */ /* 0x000fe200078e0079 */
[----:B------:R-:W-:Y:S01]  /*ae80*/  LOP3.LUT R16, R16, R17, RZ, 0x3c, !PT ;  /* 0x0000001110107212 */ /* 0x000fe200078e3cff */
[----:B------:R-:W-:Y:S01]  /*ae90*/  IMAD.X R17, RZ, RZ, R155, P2 ;  /* 0x000000ffff117224 */ /* 0x000fe200010e069b */
[----:B------:R-:W-:-:S02]  /*aea0*/  IADD3 R111, P2, R154, 0x8000, RZ ;  /* 0x000080009a6f7810 */ /* 0x000fc40007f5e0ff */
[----:B------:R-:W-:Y:S02]  /*aeb0*/  LOP3.LUT R8, R9, 0x380, RZ, 0xc0, !PT ;  /* 0x0000038009087812 */ /* 0x000fe400078ec0ff */
[----:B------:R-:W-:Y:S02]  /*aec0*/  SHF.R.U64 R10, R10, 0x3, RZ ;  /* 0x000000030a0a7819 */ /* 0x000fe400000012ff */
[----:B------:R-:W-:Y:S01]  /*aed0*/  MOV R157, R156 ;  /* 0x0000009c009d7202 */ /* 0x000fe20000000f00 */
[----:B------:R-:W-:Y:S01]  /*aee0*/  BAR.SYNC.DEFER_BLOCKING 0x1, 0x100 ;  /* 0x0044000000007b1d */ /* 0x000fe20000010000 */
[----:B------:R-:W-:Y:S02]  /*aef0*/  LOP3.LUT R110, R111, 0x380, RZ, 0xc0, !PT ;  /* 0x000003806f6e7812 */ /* 0x000fe400078ec0ff */
[----:B------:R-:W-:Y:S02]  /*af00*/  SHF.R.U64 R8, R8, 0x3, RZ ;  /* 0x0000000308087819 */ /* 0x000fe400000012ff */
[----:B------:R-:W-:-:S03]  /*af10*/  LOP3.LUT R10, R10, R11, RZ, 0x3c, !PT ;  /* 0x0000000b0a0a7212 */ /* 0x000fc600078e3cff */
[----:B------:R-:W0:Y:S01]  /*af20*/  LDC R156, c[0x0][0xce8] ;  /* 0x00033a00ff9c7b82 */ /* 0x000e220000000800 */
[C---:B------:R-:W-:Y:S01]  /*af30*/  IADD3 R23, P4, R120.reuse, 0x8040, RZ ;  /* 0x0000804078177810 */ /* 0x040fe20007f9e0ff */
[--C-:B------:R-:W-:Y:S01]  /*af40*/  IMAD.X R11, RZ, RZ, R121.reuse, P0 ;  /* 0x000000ffff0b7224 */ /* 0x100fe200000e0679 */
[----:B------:R-:W-:Y:S02]  /*af50*/  IADD3 R143, P0, R120, 0x40, RZ ;  /* 0x00000040788f7810 */ /* 0x000fe40007f1e0ff */
[----:B------:R-:W-:Y:S02]  /*af60*/  SHF.R.U64 R110, R110, 0x3, RZ ;  /* 0x000000036e6e7819 */ /* 0x000fe400000012ff */
[----:B------:R-:W-:Y:S01]  /*af70*/  LOP3.LUT R8, R8, R9, RZ, 0x3c, !PT ;  /* 0x0000000908087212 */ /* 0x000fe200078e3cff */
[----:B------:R-:W-:Y:S01]  /*af80*/  IMAD.X R9, RZ, RZ, R121, P1 ;  /* 0x000000ffff097224 */ /* 0x000fe200008e0679 */
[----:B------:R-:W-:Y:S02]  /*af90*/  LOP3.LUT R22, R23, 0x380, RZ, 0xc0, !PT ;  /* 0x0000038017167812 */ /* 0x000fe400078ec0ff */
[----:B------:R-:W-:-:S02]  /*afa0*/  IADD3 R139, P1, R120, 0x4060, RZ ;  /* 0x00004060788b7810 */ /* 0x000fc40007f3e0ff */
[----:B------:R-:W-:Y:S02]  /*afb0*/  LOP3.LUT R142, R143, 0x380, RZ, 0xc0, !PT ;  /* 0x000003808f8e7812 */ /* 0x000fe400078ec0ff */
[----:B------:R-:W-:Y:S01]  /*afc0*/  LOP3.LUT R110, R110, R111, RZ, 0x3c, !PT ;  /* 0x0000006f6e6e7212 */ /* 0x000fe200078e3cff */
[----:B------:R-:W-:Y:S01]  /*afd0*/  IMAD.X R111, RZ, RZ, R155, P2 ;  /* 0x000000ffff6f7224 */ /* 0x000fe200010e069b */
[----:B------:R-:W-:Y:S01]  /*afe0*/  SHF.R.U64 R22, R22, 0x3, RZ ;  /* 0x0000000316167819 */ /* 0x000fe200000012ff */
[----:B------:R1:W-:Y:S01]  /*aff0*/  STSM.16.M88.4 [R157], R24 ;  /* 0x000000189d007844 */ /* 0x0003e20000000200 */
[----:B------:R-:W-:Y:S02]  /*b000*/  IADD3 R127, P2, R154, 0xf000, RZ ;  /* 0x0000f0009a7f7810 */ /* 0x000fe40007f5e0ff */
[----:B------:R-:W-:Y:S02]  /*b010*/  LOP3.LUT R138, R139, 0x380, RZ, 0xc0, !PT ;  /* 0x000003808b8a7812 */ /* 0x000fe400078ec0ff */
[----:B------:R-:W-:-:S02]  /*b020*/  SHF.R.U64 R142, R142, 0x3, RZ ;  /* 0x000000038e8e7819 */ /* 0x000fc400000012ff */
[----:B------:R-:W-:Y:S01]  /*b030*/  LOP3.LUT R22, R22, R23, RZ, 0x3c, !PT ;  /* 0x0000001716167212 */ /* 0x000fe200078e3cff */
[--C-:B------:R-:W-:Y:S01]  /*b040*/  IMAD.X R23, RZ, RZ, R121.reuse, P4 ;  /* 0x000000ffff177224 */ /* 0x100fe200020e0679 */
[----:B------:R-:W-:Y:S02]  /*b050*/  LOP3.LUT R126, R127, 0x380, RZ, 0xc0, !PT ;  /* 0x000003807f7e7812 */ /* 0x000fe400078ec0ff */
[----:B------:R-:W-:Y:S02]  /*b060*/  SHF.R.U64 R138, R138, 0x3, RZ ;  /* 0x000000038a8a7819 */ /* 0x000fe400000012ff */
[----:B------:R-:W-:Y:S01]  /*b070*/  LOP3.LUT R142, R142, R143, RZ, 0x3c, !PT ;  /* 0x0000008f8e8e7212 */ /* 0x000fe200078e3cff */
[----:B------:R-:W-:Y:S01]  /*b080*/  IMAD.X R143, RZ, RZ, R121, P0 ;  /* 0x000000ffff8f7224 */ /* 0x000fe200000e0679 */
[----:B------:R-:W-:Y:S02]  /*b090*/  IADD3 R21, P4, R120, 0x4000, RZ ;  /* 0x0000400078157810 */ /* 0x000fe40007f9e0ff */
[----:B------:R-:W-:-:S02]  /*b0a0*/  IADD3 R97, P0, R154, 0x3000, RZ ;  /* 0x000030009a617810 */ /* 0x000fc40007f1e0ff */
[----:B------:R-:W-:Y:S02]  /*b0b0*/  SHF.R.U64 R126, R126, 0x3, RZ ;  /* 0x000000037e7e7819 */ /* 0x000fe400000012ff */
[C---:B------:R-:W-:Y:S02]  /*b0c0*/  IADD3 R13, P6, R120.reuse, 0x8060, RZ ;  /* 0x00008060780d7810 */ /* 0x040fe40007fde0ff */
[C---:B------:R-:W-:Y:S02]  /*b0d0*/  IADD3 R15, P5, R120.reuse, 0x20, RZ ;  /* 0x00000020780f7810 */ /* 0x040fe40007fbe0ff */
[----:B------:R-:W-:Y:S02]  /*b0e0*/  IADD3 R131, P3, R120, 0x8020, RZ ;  /* 0x0000802078837810 */ /* 0x000fe40007f7e0ff */
[----:B------:R-:W-:Y:S01]  /*b0f0*/  LOP3.LUT R138, R138, R139, RZ, 0x3c, !PT ;  /* 0x0000008b8a8a7212 */ /* 0x000fe200078e3cff */
[----:B------:R-:W-:Y:S01]  /*b100*/  IMAD.X R139, RZ, RZ, R121, P1 ;  /* 0x000000ffff8b7224 */ /* 0x000fe200008e0679 */
[----:B------:R-:W-:-:S02]  /*b110*/  LOP3.LUT R20, R21, 0x380, RZ, 0xc0, !PT ;  /* 0x0000038015147812 */ /* 0x000fc400078ec0ff */
[----:B------:R-:W-:Y:S02]  /*b120*/  IADD3 R19, P1, R154, 0x2000, RZ ;  /* 0x000020009a137810 */ /* 0x000fe40007f3e0ff */
[----:B------:R-:W-:Y:S02]  /*b130*/  LOP3.LUT R96, R97, 0x380, RZ, 0xc0, !PT ;  /* 0x0000038061607812 */ /* 0x000fe400078ec0ff */
[----:B------:R-:W-:Y:S01]  /*b140*/  LOP3.LUT R126, R126, R127, RZ, 0x3c, !PT ;  /* 0x0000007f7e7e7212 */ /* 0x000fe200078e3cff */
[----:B------:R-:W-:Y:S01]  /*b150*/  IMAD.X R127, RZ, RZ, R155, P2 ;  /* 0x000000ffff7f7224 */ /* 0x000fe200010e069b */
[----:B------:R-:W-:Y:S02]  /*b160*/  LOP3.LUT R12, R13, 0x380, RZ, 0xc0, !PT ;  /* 0x000003800d0c7812 */ /* 0x000fe400078ec0ff */
[----:B------:R-:W-:Y:S02]  /*b170*/  LOP3.LUT R14, R15, 0x380, RZ, 0xc0, !PT ;  /* 0x000003800f0e7812 */ /* 0x000fe400078ec0ff */
[----:B------:R-:W-:-:S02]  /*b180*/  LOP3.LUT R130, R131, 0x380, RZ, 0xc0, !PT ;  /* 0x0000038083827812 */ /* 0x000fc400078ec0ff */
[----:B------:R-:W-:Y:S02]  /*b190*/  SHF.R.U64 R20, R20, 0x3, RZ ;  /* 0x0000000314147819 */ /* 0x000fe400000012ff */
[----:B0-----:R-:W-:Y:S02]  /*b1a0*/  ISETP.NE.AND P2, PT, R156, 0x1, PT ;  /* 0x000000019c00780c */ /* 0x001fe40003f45270 */
[----:B------:R-:W-:Y:S02]  /*b1b0*/  LOP3.LUT R18, R19, 0x380, RZ, 0xc0, !PT ;  /* 0x0000038013127812 */ /* 0x000fe400078ec0ff */
[----:B------:R-:W-:Y:S02]  /*b1c0*/  SHF.R.U64 R96, R96, 0x3, RZ ;  /* 0x0000000360607819 */ /* 0x000fe400000012ff */
[----:B------:R-:W-:Y:S02]  /*b1d0*/  SHF.R.U64 R12, R12, 0x3, RZ ;  /* 0x000000030c0c7819 */ /* 0x000fe400000012ff */
[----:B------:R-:W-:-:S02]  /*b1e0*/  SHF.R.U64 R14, R14, 0x3, RZ ;  /* 0x000000030e0e7819 */ /* 0x000fc400000012ff */
[----:B------:R-:W-:Y:S02]  /*b1f0*/  SHF.R.U64 R130, R130, 0x3, RZ ;  /* 0x0000000382827819 */ /* 0x000fe400000012ff */
[----:B------:R-:W-:Y:S01]  /*b200*/  LOP3.LUT R20, R20, R21, RZ, 0x3c, !PT ;  /* 0x0000001514147212 */ /* 0x000fe200078e3cff */
[----:B------:R-:W-:Y:S01]  /*b210*/  IMAD.X R21, RZ, RZ, R121, P4 ;  /* 0x000000ffff157224 */ /* 0x000fe200020e0679 */
[----:B------:R-:W-:Y:S02]  /*b220*/  SHF.R.U64 R18, R18, 0x3, RZ ;  /* 0x0000000312127819 */ /* 0x000fe400000012ff */
[----:B------:R-:W-:Y:S01]  /*b230*/  LOP3.LUT R96, R96, R97, RZ, 0x3c, !PT ;  /* 0x0000006160607212 */ /* 0x000fe200078e3cff */
[----:B------:R-:W-:Y:S01]  /*b240*/  IMAD.X R97, RZ, RZ, R155, P0 ;  /* 0x000000ffff617224 */ /* 0x000fe200000e069b */
[----:B------:R-:W-:Y:S02]  /*b250*/  IADD3 R107, P4, R154, 0x6000, RZ ;  /* 0x000060009a6b7810 */ /* 0x000fe40007f9e0ff */
[----:B------:R-:W-:Y:S01]  /*b260*/  LOP3.LUT R12, R12, R13, RZ, 0x3c, !PT ;  /* 0x0000000d0c0c7212 */ /* 0x000fe200078e3cff */
[----:B------:R-:W-:Y:S01]  /*b270*/  IMAD.X R13, RZ, RZ, R121, P6 ;  /* 0x000000ffff0d7224 */ /* 0x000fe200030e0679 */
[----:B------:R-:W-:-:S02]  /*b280*/  LOP3.LUT R14, R14, R15, RZ, 0x3c, !PT ;  /* 0x0000000f0e0e7212 */ /* 0x000fc400078e3cff */
[----:B------:R-:W-:Y:S01]  /*b290*/  LOP3.LUT R130, R130, R131, RZ, 0x3c, !PT ;  /* 0x0000008382827212 */ /* 0x000fe200078e3cff */
[----:B------:R-:W-:Y:S01]  /*b2a0*/  IMAD.X R131, RZ, RZ, R121, P3 ;  /* 0x000000ffff837224 */ /* 0x000fe200018e0679 */
[----:B------:R-:W-:Y:S02]  /*b2b0*/  IADD3 R115, P0, R154, 0xa000, RZ ;  /* 0x0000a0009a737810 */ /* 0x000fe40007f1e0ff */
[----:B------:R-:W-:Y:S02]  /*b2c0*/  IADD3.X R15, RZ, R121, RZ, P5, !PT ;  /* 0x00000079ff0f7210 */ /* 0x000fe40002ffe4ff */
[C---:B------:R-:W-:Y:S02]  /*b2d0*/  IADD3 R147, P6, R120.reuse, 0x4040, RZ ;  /* 0x0000404078937810 */ /* 0x040fe40007fde0ff */
[C---:B------:R-:W-:Y:S02]  /*b2e0*/  IADD3 R151, P5, R120.reuse, 0x4020, RZ ;  /* 0x0000402078977810 */ /* 0x040fe40007fbe0ff */
[----:B------:R-:W-:-:S02]  /*b2f0*/  IADD3 R153, P3, R120, 0x60, RZ ;  /* 0x0000006078997810 */ /* 0x000fc40007f7e0ff */
[----:B------:R-:W-:Y:S01]  /*b300*/  LOP3.LUT R18, R18, R19, RZ, 0x3c, !PT ;  /* 0x0000001312127212 */ /* 0x000fe200078e3cff */
[----:B------:R-:W-:Y:S01]  /*b310*/  IMAD.X R19, RZ, RZ, R155, P1 ;  /* 0x000000ffff137224 */ /* 0x000fe200008e069b */
[----:B------:R-:W-:Y:S02]  /*b320*/  LOP3.LUT R106, R107, 0x380, RZ, 0xc0, !PT ;  /* 0x000003806b6a7812 */ /* 0x000fe400078ec0ff */
[----:B------:R-:W-:Y:S02]  /*b330*/  IADD3 R113, P1, R154, 0x9000, RZ ;  /* 0x000090009a717810 */ /* 0x000fe40007f3e0ff */
[----:B------:R-:W-:Y:S02]  /*b340*/  LOP3.LUT R114, R115, 0x380, RZ, 0xc0, !PT ;  /* 0x0000038073727812 */ /* 0x000fe400078ec0ff */
[----:B------:R-:W-:Y:S02]  /*b350*/  MOV R30, R4 ;  /* 0x00000004001e7202 */ /* 0x000fe40000000f00 */
[----:B------:R-:W-:-:S02]  /*b360*/  F2FP.F16.F32.PACK_AB R5, R35, R34 ;  /* 0x000000222305723e */ /* 0x000fc400000000ff */
[----:B------:R-:W-:Y:S01]  /*b370*/  LOP3.LUT R146, R147, 0x380, RZ, 0xc0, !PT ;  /* 0x0000038093927812 */ /* 0x000fe200078ec0ff */
[----:B------:R-:W0:Y:S01]  /*b380*/  @P2 LDC R34, c[0x0][0xcec] ;  /* 0x00033b00ff222b82 */ /* 0x000e220000000800 */
[----:B------:R-:W-:Y:S02]  /*b390*/  LOP3.LUT R150, R151, 0x380, RZ, 0xc0, !PT ;  /* 0x0000038097967812 */ /* 0x000fe400078ec0ff */
[----:B------:R-:W-:Y:S02]  /*b3a0*/  LOP3.LUT R152, R153, 0x380, RZ, 0xc0, !PT ;  /* 0x0000038099987812 */ /* 0x000fe400078ec0ff */
[----:B------:R-:W-:Y:S02]  /*b3b0*/  SHF.R.U64 R106, R106, 0x3, RZ ;  /* 0x000000036a6a7819 */ /* 0x000fe400000012ff */
[----:B------:R-:W-:Y:S02]  /*b3c0*/  LOP3.LUT R112, R113, 0x380, RZ, 0xc0, !PT ;  /* 0x0000038071707812 */ /* 0x000fe400078ec0ff */
[----:B------:R-:W-:-:S02]  /*b3d0*/  SHF.R.U64 R114, R114, 0x3, RZ ;  /* 0x0000000372727819 */ /* 0x000fc400000012ff */
[----:B-1----:R-:W-:Y:S02]  /*b3e0*/  MOV R27, R6 ;  /* 0x00000006001b7202 */ /* 0x002fe40000000f00 */
[----:B------:R-:W-:Y:S02]  /*b3f0*/  SHF.R.U64 R146, R146, 0x3, RZ ;  /* 0x0000000392927819 */ /* 0x000fe400000012ff */
[----:B------:R-:W-:Y:S02]  /*b400*/  SHF.R.U64 R150, R150, 0x3, RZ ;  /* 0x0000000396967819 */ /* 0x000fe400000012ff */
[----:B------:R-:W-:Y:S02]  /*b410*/  SHF.R.U64 R152, R152, 0x3, RZ ;  /* 0x0000000398987819 */ /* 0x000fe400000012ff */
[----:B------:R-:W-:Y:S02]  /*b420*/  F2FP.F16.F32.PACK_AB R6, R37, R172 ;  /* 0x000000ac2506723e */ /* 0x000fe400000000ff */
[----:B------:R-:W-:Y:S01]  /*b430*/  LOP3.LUT R106, R106, R107, RZ, 0x3c, !PT ;  /* 0x0000006b6a6a7212 */ /* 0x000fe200078e3cff */
[----:B------:R-:W1:Y:S01]  /*b440*/  @P2 LDC R37, c[0x0][0xcf0] ;  /* 0x00033c00ff252b82 */ /* 0x000e620000000800 */
[----:B------:R-:W-:Y:S01]  /*b450*/  SHF.R.U64 R112, R112, 0x3, RZ ;  /* 0x0000000370707819 */ /* 0x000fe200000012ff */
[----:B------:R-:W-:Y:S01]  /*b460*/  IMAD.X R107, RZ, RZ, R155, P4 ;  /* 0x000000ffff6b7224 */ /* 0x000fe200020e069b */
[----:B------:R-:W-:-:S02]  /*b470*/  LOP3.LUT R114, R114, R115, RZ, 0x3c, !PT ;  /* 0x0000007372727212 */ /* 0x000fc400078e3cff */
[----:B------:R-:W-:Y:S02]  /*b480*/  IADD3 R115, P4, R154, 0xd000, RZ ;  /* 0x0000d0009a737810 */ /* 0x000fe40007f9e0ff */
[----:B------:R-:W-:Y:S01]  /*b490*/  LOP3.LUT R146, R146, R147, RZ, 0x3c, !PT ;  /* 0x0000009392927212 */ /* 0x000fe200078e3cff */
[--C-:B------:R-:W-:Y:S01]  /*b4a0*/  IMAD.X R147, RZ, RZ, R121.reuse, P6 ;  /* 0x000000ffff937224 */ /* 0x100fe200030e0679 */
[----:B------:R-:W-:Y:S02]  /*b4b0*/  LOP3.LUT R150, R150, R151, RZ, 0x3c, !PT ;  /* 0x0000009796967212 */ /* 0x000fe400078e3cff */
[----:B------:R-:W-:Y:S01]  /*b4c0*/  LOP3.LUT R152, R152, R153, RZ, 0x3c, !PT ;  /* 0x0000009998987212 */ /* 0x000fe200078e3cff */
[----:B------:R-:W-:Y:S01]  /*b4d0*/  IMAD.X R153, RZ, RZ, R121, P3 ;  /* 0x000000ffff997224 */ /* 0x000fe200018e0679 */
[----:B------:R-:W-:Y:S01]  /*b4e0*/  IADD3.X R151, RZ, R121, RZ, P5, !PT ;  /* 0x00000079ff977210 */ /* 0x000fe20002ffe4ff */
[----:B------:R-:W-:Y:S01]  /*b4f0*/  IMAD R0, R218, 0x20, R221 ;  /* 0x00000020da007824 */ /* 0x000fe200078e02dd */
[C---:B------:R-:W-:Y:S01]  /*b500*/  IADD3 R101, P6, R154.reuse, 0x4000, RZ ;  /* 0x000040009a657810 */ /* 0x040fe20007fde0ff */
[----:B------:R-:W-:Y:S01]  /*b510*/  IMAD.X R121, RZ, RZ, R155, P4 ;  /* 0x000000ffff797224 */ /* 0x000fe200020e069b */
[----:B------:R-:W-:-:S02]  /*b520*/  IADD3 R105, P5, R154, 0x5000, RZ ;  /* 0x000050009a697810 */ /* 0x000fc40007fbe0ff */
[----:B------:R-:W-:Y:S02]  /*b530*/  IADD3 R109, P3, R154, 0x7000, RZ ;  /* 0x000070009a6d7810 */ /* 0x000fe40007f7e0ff */
[----:B------:R-:W-:Y:S02]  /*b540*/  LOP3.LUT R112, R112, R113, RZ, 0x3c, !PT ;  /* 0x0000007170707212 */ /* 0x000fe400078e3cff */
[----:B------:R-:W-:Y:S02]  /*b550*/  LOP3.LUT R113, R115, 0x380, RZ, 0xc0, !PT ;  /* 0x0000038073717812 */ /* 0x000fe400078ec0ff */
[----:B------:R-:W-:Y:S02]  /*b560*/  LOP3.LUT R100, R101, 0x380, RZ, 0xc0, !PT ;  /* 0x0000038065647812 */ /* 0x000fe400078ec0ff */
[----:B------:R-:W-:Y:S02]  /*b570*/  LOP3.LUT R104, R105, 0x380, RZ, 0xc0, !PT ;  /* 0x0000038069687812 */ /* 0x000fe400078ec0ff */
[----:B------:R-:W-:-:S02]  /*b580*/  LOP3.LUT R108, R109, 0x380, RZ, 0xc0, !PT ;  /* 0x000003806d6c7812 */ /* 0x000fc400078ec0ff */
[----:B------:R-:W-:Y:S02]  /*b590*/  SHF.R.U64 R120, R113, 0x3, RZ ;  /* 0x0000000371787819 */ /* 0x000fe400000012ff */
[----:B------:R-:W-:Y:S02]  /*b5a0*/  LOP3.LUT R113, R154, 0x380, RZ, 0xc0, !PT ;  /* 0x000003809a717812 */ /* 0x000fe400078ec0ff */
[----:B------:R-:W-:Y:S02]  /*b5b0*/  SHF.R.U64 R100, R100, 0x3, RZ ;  /* 0x0000000364647819 */ /* 0x000fe400000012ff */
[----:B------:R-:W-:Y:S02]  /*b5c0*/  SHF.R.U64 R104, R104, 0x3, RZ ;  /* 0x0000000368687819 */ /* 0x000fe400000012ff */
[----:B------:R-:W-:Y:S02]  /*b5d0*/  SHF.R.U64 R108, R108, 0x3, RZ ;  /* 0x000000036c6c7819 */ /* 0x000fe400000012ff */
[----:B------:R-:W-:Y:S01]  /*b5e0*/  F2FP.F16.F32.PACK_AB R7, R39, R38 ;  /* 0x000000262707723e */ /* 0x000fe200000000ff */
[----:B------:R-:W-:Y:S01]  /*b5f0*/  VIADD R39, R213, UR60 ;  /* 0x0000003cd5277c36 */ /* 0x000fe20008000000 */
[----:B------:R-:W-:Y:S01]  /*b600*/  SHF.R.U64 R29, R113, 0x3, RZ ;  /* 0x00000003711d7819 */ /* 0x000fe200000012ff */
[--C-:B------:R-:W-:Y:S01]  /*b610*/  IMAD.X R113, RZ, RZ, R155.reuse, P1 ;  /* 0x000000ffff717224 */ /* 0x100fe200008e069b */
[----:B------:R-:W-:Y:S01]  /*b620*/  LOP3.LUT R100, R100, R101, RZ, 0x3c, !PT ;  /* 0x0000006564647212 */ /* 0x000fe200078e3cff */
[----:B------:R-:W-:Y:S01]  /*b630*/  IMAD.X R101, RZ, RZ, R155, P6 ;  /* 0x000000ffff657224 */ /* 0x000fe200030e069b */
[----:B------:R-:W-:Y:S01]  /*b640*/  LOP3.LUT R104, R104, R105, RZ, 0x3c, !PT ;  /* 0x0000006968687212 */ /* 0x000fe200078e3cff */
[----:B0-----:R-:W-:Y:S01]  /*b650*/  @P2 IMAD.HI.U32 R34, R39, R34, RZ ;  /* 0x0000002227222227 */ /* 0x001fe200078e00ff */
[----:B------:R-:W-:-:S02]  /*b660*/  LOP3.LUT R108, R108, R109, RZ, 0x3c, !PT ;  /* 0x0000006d6c6c7212 */ /* 0x000fc400078e3cff */
[----:B------:R-:W-:Y:S01]  /*b670*/  IADD3.X R105, RZ, R155, RZ, P5, !PT ;  /* 0x0000009bff697210 */ /* 0x000fe20002ffe4ff */
[--C-:B------:R-:W-:Y:S01]  /*b680*/  IMAD.X R109, RZ, RZ, R155.reuse, P3 ;  /* 0x000000ffff6d7224 */ /* 0x100fe200018e069b */
[C---:B------:R-:W-:Y:S02]  /*b690*/  IADD3 R117, P6, R154.reuse, 0xb000, RZ ;  /* 0x0000b0009a757810 */ /* 0x040fe40007fde0ff */
[C---:B------:R-:W-:Y:S02]  /*b6a0*/  IADD3 R119, P5, R154.reuse, 0xc000, RZ ;  /* 0x0000c0009a777810 */ /* 0x040fe40007fbe0ff */
[----:B------:R-:W-:Y:S02]  /*b6b0*/  IADD3 R123, P3, R154, 0xe000, RZ ;  /* 0x0000e0009a7b7810 */ /* 0x000fe40007f7e0ff */
[----:B------:R-:W-:Y:S01]  /*b6c0*/  LOP3.LUT R28, R29, R154, RZ, 0x3c, !PT ;  /* 0x0000009a1d1c7212 */ /* 0x000fe200078e3cff */
[----:B------:R-:W-:Y:S01]  /*b6d0*/  IMAD.MOV.U32 R29, RZ, RZ, R155 ;  /* 0x000000ffff1d7224 */ /* 0x000fe200078e009b */
[----:B------:R-:W-:-:S02]  /*b6e0*/  MOV R26, R8 ;  /* 0x00000008001a7202 */ /* 0x000fc40000000f00 */
[----:B------:R-:W-:Y:S02]  /*b6f0*/  MOV R25, R10 ;  /* 0x0000000a00197202 */ /* 0x000fe40000000f00 */
[----:B------:R-:W-:Y:S02]  /*b700*/  MOV R154, R14 ;  /* 0x0000000e009a7202 */ /* 0x000fe40000000f00 */
        /* <DEDUP_REMOVED lines=8> */
[----:B------:R-:W-:Y:S01]  /*b790*/  MOV R31, R22 ;  /* 0x00000016001f7202 */ /* 0x000fe20000000f00 */
[----:B------:R-:W2:Y:S01]  /*b7a0*/  @P2 LDC R47, c[0x0][0xcf0] ;  /* 0x00033c00ff2f2b82 */ /* 0x000ea20000000800 */
        /* <DEDUP_REMOVED lines=8> */
[----:B------:R-:W-:Y:S01]  /*b830*/  STSM.16.M88.4 [R152], R12 ;  /* 0x0000000c98007844 */ /* 0x000fe20000000200 */
[----:B------:R-:W-:-:S02]  /*b840*/  F2FP.F16.F32.PACK_AB R21, R59, R58 ;  /* 0x0000003a3b15723e */ /* 0x000fc400000000ff */
[----:B------:R-:W-:Y:S02]  /*b850*/  F2FP.F16.F32.PACK_AB R22, R61, R178 ;  /* 0x000000b23d16723e */ /* 0x000fe400000000ff */
[----:B------:R-:W-:Y:S02]  /*b860*/  F2FP.F16.F32.PACK_AB R23, R63, R62 ;  /* 0x0000003e3f17723e */ /* 0x000fe400000000ff */
[----:B------:R-:W-:Y:S02]  /*b870*/  MOV R33, R39 ;  /* 0x0000002700217202 */ /* 0x000fe40000000f00 */
[----:B-1----:R-:W-:Y:S01]  /*b880*/  @P2 SHF.R.U32.HI R33, RZ, R37, R34 ;  /* 0x00000025ff212219 */ /* 0x002fe20000011622 */
[----:B------:R1:W-:Y:S01]  /*b890*/  STSM.16.M88.4 [R35], R20 ;  /* 0x0000001423007844 */ /* 0x0003e20000000200 */
[----:B------:R-:W-:Y:S02]  /*b8a0*/  MOV R150, R150 ;  /* 0x0000009600967202 */ /* 0x000fe40000000f00 */
[----:B0-----:R-:W-:-:S02]  /*b8b0*/  F2FP.F16.F32.PACK_AB R4, R65, R179 ;  /* 0x000000b34104723e */ /* 0x001fc400000000ff */
[----:B------:R-:W-:Y:S02]  /*b8c0*/  F2FP.F16.F32.PACK_AB R5, R67, R66 ;  /* 0x000000424305723e */ /* 0x000fe400000000ff */
[----:B------:R-:W-:Y:S02]  /*b8d0*/  F2FP.F16.F32.PACK_AB R6, R69, R180 ;  /* 0x000000b44506723e */ /* 0x000fe400000000ff */
[----:B------:R-:W-:Y:S02]  /*b8e0*/  F2FP.F16.F32.PACK_AB R7, R71, R70 ;  /* 0x000000464707723e */ /* 0x000fe400000000ff */
[----:B------:R-:W-:Y:S02]  /*b8f0*/  MOV R146, R146 ;  /* 0x0000009200927202 */ /* 0x000fe40000000f00 */
[----:B---3--:R-:W-:Y:S01]  /*b900*/  F2FP.F16.F32.PACK_AB R8, R73, R181 ;  /* 0x000000b54908723e */ /* 0x008fe200000000ff */
[----:B------:R-:W-:Y:S01]  /*b910*/  STSM.16.M88.4 [R150], R4 ;  /* 0x0000000496007844 */ /* 0x000fe20000000200 */
[----:B------:R-:W-:Y:S01]  /*b920*/  F2FP.F16.F32.PACK_AB R9, R75, R74 ;  /* 0x0000004a4b09723e */ /* 0x000fe200000000ff */
[----:B-1----:R-:W-:Y:S01]  /*b930*/  IMAD.MOV R35, RZ, RZ, -R33 ;  /* 0x000000ffff237224 */ /* 0x002fe200078e0a21 */
[----:B------:R-:W-:-:S02]  /*b940*/  F2FP.F16.F32.PACK_AB R10, R77, R182 ;  /* 0x000000b64d0a723e */ /* 0x000fc400000000ff */
[----:B------:R-:W-:Y:S01]  /*b950*/  F2FP.F16.F32.PACK_AB R11, R79, R78 ;  /* 0x0000004e4f0b723e */ /* 0x000fe200000000ff */
[----:B------:R-:W-:Y:S01]  /*b960*/  IMAD R35, R156, R35, R39 ;  /* 0x000000239c237224 */ /* 0x000fe200078e0227 */
[----:B------:R-:W-:Y:S02]  /*b970*/  MOV R138, R138 ;  /* 0x0000008a008a7202 */ /* 0x000fe40000000f00 */
[----:B------:R-:W-:Y:S01]  /*b980*/  F2FP.F16.F32.PACK_AB R12, R81, R183 ;  /* 0x000000b7510c723e */ /* 0x000fe200000000ff */
[----:B------:R0:W-:Y:S01]  /*b990*/  STSM.16.M88.4 [R146], R8 ;  /* 0x0000000892007844 */ /* 0x0001e20000000200 */
[----:B------:R-:W-:Y:S02]  /*b9a0*/  F2FP.F16.F32.PACK_AB R13, R83, R82 ;  /* 0x00000052530d723e */ /* 0x000fe400000000ff */
[----:B------:R-:W-:Y:S02]  /*b9b0*/  F2FP.F16.F32.PACK_AB R14, R85, R184 ;  /* 0x000000b8550e723e */ /* 0x000fe400000000ff */
[----:B------:R-:W-:-:S02]  /*b9c0*/  F2FP.F16.F32.PACK_AB R15, R87, R86 ;  /* 0x00000056570f723e */ /* 0x000fc400000000ff */
[----:B------:R-:W-:Y:S01]  /*b9d0*/  LOP3.LUT R120, R120, R115, RZ, 0x3c, !PT ;  /* 0x0000007378787212 */ /* 0x000fe200078e3cff */
[----:B------:R-:W-:Y:S01]  /*b9e0*/  IMAD.X R115, RZ, RZ, R155, P0 ;  /* 0x000000ffff737224 */ /* 0x000fe200000e069b */
[----:B------:R-:W-:Y:S01]  /*b9f0*/  LOP3.LUT R122, R123, 0x380, RZ, 0xc0, !PT ;  /* 0x000003807b7a7812 */ /* 0x000fe200078ec0ff */
[----:B------:R1:W-:Y:S01]  /*ba00*/  STSM.16.M88.4 [R138], R12 ;  /* 0x0000000c8a007844 */ /* 0x0003e20000000200 */
[----:B------:R-:W-:Y:S02]  /*ba10*/  MOV R134, R134 ;  /* 0x0000008600867202 */ /* 0x000fe40000000f00 */
[----:B------:R-:W-:Y:S02]  /*ba20*/  F2FP.F16.F32.PACK_AB R20, R89, R185 ;  /* 0x000000b95914723e */ /* 0x000fe400000000ff */
[----:B------:R-:W-:Y:S01]  /*ba30*/  F2FP.F16.F32.PACK_AB R21, R91, R90 ;  /* 0x0000005a5b15723e */ /* 0x000fe200000000ff */
[----:B0-----:R-:W-:Y:S01]  /*ba40*/  IMAD.U32 R10, RZ, RZ, UR5 ;  /* 0x00000005ff0a7e24 */ /* 0x001fe2000f8e00ff */
[----:B------:R-:W-:Y:S01]  /*ba50*/  SHF.R.S32.HI R9, RZ, 0x1f, R33 ;  /* 0x0000001fff097819 */ /* 0x000fe20000011421 */
[----:B------:R-:W-:Y:S01]  /*ba60*/  ULDC UR5, c[0x0][0xb88] ;  /* 0x0002e20000057ab9 */ /* 0x000fe20000000800 */
[----:B------:R-:W-:-:S02]  /*ba70*/  SHF.R.S32.HI R8, RZ, 0x1f, R35 ;  /* 0x0000001fff087819 */ /* 0x000fc40000011423 */
[----:B------:R-:W-:Y:S02]  /*ba80*/  F2FP.F16.F32.PACK_AB R22, R93, R186 ;  /* 0x000000ba5d16723e */ /* 0x000fe400000000ff */
[----:B------:R-:W-:Y:S02]  /*ba90*/  F2FP.F16.F32.PACK_AB R23, R95, R94 ;  /* 0x0000005e5f17723e */ /* 0x000fe400000000ff */
[----:B------:R-:W-:Y:S01]  /*baa0*/  MOV R130, R130 ;  /* 0x0000008200827202 */ /* 0x000fe20000000f00 */
[----:B-1----:R-:W-:Y:S01]  /*bab0*/  VIADD R15, R225, UR60 ;  /* 0x0000003ce10f7c36 */ /* 0x002fe20008000000 */
[----:B------:R-:W-:Y:S01]  /*bac0*/  IADD3 R12, P0, R33, UR6, RZ ;  /* 0x00000006210c7c10 */ /* 0x000fe2000ff1e0ff */
[----:B------:R0:W-:Y:S01]  /*bad0*/  STSM.16.M88.4 [R134], R20 ;  /* 0x0000001486007844 */ /* 0x0001e20000000200 */
[----:B------:R-:W-:Y:S02]  /*bae0*/  F2FP.F16.F32.PACK_AB R4, R164, R187 ;  /* 0x000000bba404723e */ /* 0x000fe400000000ff */
[----:B------:R-:W-:Y:S01]  /*baf0*/  IADD3.X R13, R9, UR7, R10, P0, !PT ;  /* 0x00000007090d7c10 */ /* 0x000fe200087fe40a */
[----:B------:R-:W-:Y:S01]  /*bb00*/  ULDC.64 UR6, c[0x0][0xc88] ;  /* 0x0003220000067ab9 */ /* 0x000fe20000000a00 */
[----:B------:R-:W-:Y:S01]  /*bb10*/  F2FP.F16.F32.PACK_AB R5, R99, R98 ;  /* 0x000000626305723e */ /* 0x000fe200000000ff */
[----:B------:R-:W-:Y:S01]  /*bb20*/  IMAD R8, R8, UR6, RZ ;  /* 0x0000000608087c24 */ /* 0x000fe2000f8e02ff */
[----:B------:R-:W-:Y:S01]  /*bb30*/  F2FP.F16.F32.PACK_AB R6, R165, R188 ;  /* 0x000000bca506723e */ /* 0x000fe200000000ff */
[----:B------:R-:W-:Y:S01]  /*bb40*/  IMAD.WIDE.U32 R12, R35, UR6, R12 ;  /* 0x00000006230c7c25 */ /* 0x000fe2000f8e000c */
[----:B------:R-:W-:-:S02]  /*bb50*/  F2FP.F16.F32.PACK_AB R7, R103, R102 ;  /* 0x000000666707723e */ /* 0x000fc400000000ff */
[----:B------:R-:W-:Y:S01]  /*bb60*/  SHF.R.U64 R122, R122, 0x3, RZ ;  /* 0x000000037a7a7819 */ /* 0x000fe200000012ff */
[----:B------:R-:W-:Y:S01]  /*bb70*/  IMAD R35, R35, UR7, R8 ;  /* 0x0000000723237c24 */ /* 0x000fe2000f8e0208 */
[----:B------:R-:W-:Y:S01]  /*bb80*/  F2FP.F16.F32.PACK_AB R11, R44, R40 ;  /* 0x000000282c0b723e */ /* 0x000fe200000000ff */
[----:B------:R1:W-:Y:S01]  /*bb90*/  STSM.16.M88.4 [R130], R4 ;  /* 0x0000000482007844 */ /* 0x0003e20000000200 */
[----:B------:R-:W-:Y:S01]  /*bba0*/  LOP3.LUT R122, R122, R123, RZ, 0x3c, !PT ;  /* 0x0000007b7a7a7212 */ /* 0x000fe200078e3cff */
[----:B------:R-:W-:Y:S01]  /*bbb0*/  ULDC.64 UR6, c[0x0][0xc50] ;  /* 0x0003140000067ab9 */ /* 0x000fe20000000a00 */
[----:B------:R-:W-:Y:S01]  /*bbc0*/  IMAD R44, R156, UR5, RZ ;  /* 0x000000059c2c7c24 */ /* 0x000fe2000f8e02ff */
[----:B------:R-:W-:Y:S01]  /*bbd0*/  LOP3.LUT P0, RZ, R223, 0x3, RZ, 0xc0, !PT ;  /* 0x00000003dfff7812 */ /* 0x000fe2000780c0ff */
[----:B------:R-:W-:Y:S01]  /*bbe0*/  IMAD.X R123, RZ, RZ, R155, P3 ;  /* 0x000000ffff7b7224 */ /* 0x000fe200018e069b */
[----:B------:R-:W-:Y:S02]  /*bbf0*/  F2FP.F16.F32.PACK_AB R8, R166, R190 ;  /* 0x000000bea608723e */ /* 0x000fe400000000ff */
[----:B------:R-:W-:-:S02]  /*bc00*/  F2FP.F16.F32.PACK_AB R9, R36, R32 ;  /* 0x000000202409723e */ /* 0x000fc400000000ff */
[----:B------:R-:W-:Y:S02]  /*bc10*/  F2FP.F16.F32.PACK_AB R10, R167, R191 ;  /* 0x000000bfa70a723e */ /* 0x000fe400000000ff */
[----:B0-----:R-:W-:Y:S02]  /*bc20*/  LEA R20, P3, R12, UR6, 0x2 ;  /* 0x000000060c147c11 */ /* 0x001fe4000f8610ff */
[C---:B------:R-:W-:Y:S01]  /*bc30*/  ISETP.GE.OR P1, PT, R15.reuse, R44, P0 ;  /* 0x0000002c0f00720c */ /* 0x040fe20000726670 */
[----:B------:R0:W-:Y:S01]  /*bc40*/  STSM.16.M88.4 [R31], R8 ;  /* 0x000000081f007844 */ /* 0x0001e20000000200 */
        /* <DEDUP_REMOVED lines=22> */
[----:B------:R-:W-:-:S02]  /*bdb0*/  F2FP.F16.F32.PACK_AB R138, R141, R140 ;  /* 0x0000008c8d8a723e */ /* 0x000fc400000000ff */
[----:B------:R-:W-:Y:S01]  /*bdc0*/  F2FP.F16.F32.PACK_AB R139, R160, R159 ;  /* 0x0000009fa08b723e */ /* 0x000fe200000000ff */
[----:B------:R-:W-:Y:S01]  /*bdd0*/  STSM.16.M88.4 [R26], R12 ;  /* 0x0000000c1a007844 */ /* 0x000fe20000000200 */
[----:B------:R-:W-:Y:S02]  /*bde0*/  F2FP.F16.F32.PACK_AB R160, R145, R144 ;  /* 0x0000009091a0723e */ /* 0x000fe400000000ff */
[----:B------:R-:W-:Y:S01]  /*bdf0*/  LOP3.LUT R116, R117, 0x380, RZ, 0xc0, !PT ;  /* 0x0000038075747812 */ /* 0x000fe200078ec0ff */
[----:B------:R-:W-:Y:S01]  /*be00*/  STSM.16.M88.4 [R27], R136 ;  /* 0x000000881b007844 */ /* 0x000fe20000000200 */
[----:B------:R-:W-:Y:S01]  /*be10*/  UIMAD UR5, UR10, UR8, URZ ;  /* 0x000000080a0572a4 */ /* 0x000fe2000f8e023f */
[----:B------:R-:W-:Y:S02]  /*be20*/  IADD3 R46, R0, UR60, RZ ;  /* 0x0000003c002e7c10 */ /* 0x000fe4000fffe0ff */
[----:B------:R-:W-:Y:S01]  /*be30*/  STSM.16.M88.4 [R30], R160 ;  /* 0x000000a01e007844 */ /* 0x000fe20000000200 */
[----:B------:R-:W-:Y:S01]  /*be40*/  UIMAD.WIDE.U32 UR6, UR11, UR8, URZ ;  /* 0x000000080b0672a5 */ /* 0x000fe2000f8e003f */
[----:B------:R-:W-:Y:S01]  /*be50*/  LOP3.LUT R118, R119, 0x380, RZ, 0xc0, !PT ;  /* 0x0000038077767812 */ /* 0x000fe200078ec0ff */
[----:B------:R-:W-:Y:S01]  /*be60*/  BAR.SYNC.DEFER_BLOCKING 0x1, 0x100 ;  /* 0x0044000000007b1d */ /* 0x000fe20000010000 */
[----:B------:R-:W-:Y:S01]  /*be70*/  UIMAD UR5, UR11, UR9, UR5 ;  /* 0x000000090b0572a4 */ /* 0x000fe2000f8e0205 */
[----:B------:R-:W-:Y:S01]  /*be80*/  IMAD.MOV.U32 R45, RZ, RZ, R46 ;  /* 0x000000ffff2d7224 */ /* 0x000fe200078e002e */
[----:B------:R-:W-:-:S02]  /*be90*/  SHF.R.U64 R116, R116, 0x3, RZ ;  /* 0x0000000374747819 */ /* 0x000fc400000012ff */
[----:B------:R-:W-:Y:S01]  /*bea0*/  SHF.R.U64 R118, R118, 0x3, RZ ;  /* 0x0000000376767819 */ /* 0x000fe200000012ff */
[----:B------:R-:W-:Y:S01]  /*beb0*/  ULDC.64 UR10, c[0x0][0xbf0] ;  /* 0x0002fc00000a7ab9 */ /* 0x000fe20000000a00 */
[----:B-1----:R1:W-:Y:S01]  /*bec0*/  @!P1 ST.E desc[UR36][R40.64], R3 ;  /* 0x0000000328009985 */ /* 0x0023e2000c101924 */
[----:B------:R-:W-:Y:S01]  /*bed0*/  UIMAD UR8, UR12, UR10, URZ ;  /* 0x0000000a0c0872a4 */ /* 0x000fe2000f8e023f */
[----:B------:R-:W-:Y:S01]  /*bee0*/  LOP3.LUT R116, R116, R117, RZ, 0x3c, !PT ;  /* 0x0000007574747212 */ /* 0x000fe200078e3cff */
[----:B------:R-:W-:Y:S01]  /*bef0*/  UIADD3 UR7, UR7, UR5, URZ ;  /* 0x0000000507077290 */ /* 0x000fe2000fffe03f */
[----:B------:R-:W-:Y:S01]  /*bf00*/  LOP3.LUT R118, R118, R119, RZ, 0x3c, !PT ;  /* 0x0000007776767212 */ /* 0x000fe200078e3cff */
[----:B-1----:R-:W1:Y:S01]  /*bf10*/  @P2 LDC R3, c[0x0][0xcec] ;  /* 0x00033b00ff032b82 */ /* 0x002e620000000800 */
[----:B------:R-:W-:Y:S01]  /*bf20*/  UIMAD UR5, UR13, UR11, UR8 ;  /* 0x0000000b0d0572a4 */ /* 0x000fe2000f8e0208 */
[----:B------:R-:W-:Y:S01]  /*bf30*/  IADD3.X R117, RZ, R155, RZ, P6, !PT ;  /* 0x0000009bff757210 */ /* 0x000fe200037fe4ff */
[----:B------:R-:W-:Y:S01]  /*bf40*/  UIMAD.WIDE.U32 UR6, UR13, UR10, UR6 ;  /* 0x0000000a0d0672a5 */ /* 0x000fe2000f8e0006 */
[----:B------:R-:W-:Y:S01]  /*bf50*/  IMAD.X R119, RZ, RZ, R155, P5 ;  /* 0x000000ffff777224 */ /* 0x000fe200028e069b */
[----:B------:R-:W-:Y:S01]  /*bf60*/  ULDC.64 UR8, c[0x0][0xbe0] ;  /* 0x0002f80000087ab9 */ /* 0x000fe20000000a00 */
[----:B0-----:R0:W-:Y:S01]  /*bf70*/  @!P0 ST.E desc[UR36][R42.64], R2 ;  /* 0x000000022a008985 */ /* 0x0011e2000c101924 */
[----:B------:R-:W-:-:S03]  /*bf80*/  UIADD3 UR5, UR7, UR5, URZ ;  /* 0x0000000507057290 */ /* 0x000fc6000fffe03f */
[----:B------:R3:W5:Y:S04]  /*bf90*/  LD.E.128 R20, desc[UR36][R28.64] ;  /* 0x000000241c147980 */ /* 0x000768000c101d00 */
[----:B------:R3:W5:Y:S01]  /*bfa0*/  LD.E.128 R32, desc[UR36][R16.64] ;  /* 0x0000002410207980 */ /* 0x000762000c101d00 */
[----:B-1----:R-:W-:-:S03]  /*bfb0*/  @P2 IMAD.HI.U32 R0, R46, R3, RZ ;  /* 0x000000032e002227 */ /* 0x002fc600078e00ff */
[----:B------:R3:W5:Y:S02]  /*bfc0*/  LD.E.128 R36, desc[UR36][R18.64] ;  /* 0x0000002412247980 */ /* 0x000764000c101d00 */
[----:B--2---:R-:W-:Y:S01]  /*bfd0*/  @P2 SHF.R.U32.HI R45, RZ, R47, R0 ;  /* 0x0000002fff2d2219 */ /* 0x004fe20000011600 */
[----:B0-----:R-:W-:Y:S01]  /*bfe0*/  IMAD.U32 R2, RZ, RZ, UR6 ;  /* 0x00000006ff027e24 */ /* 0x001fe2000f8e00ff */
[----:B------:R-:W5:Y:S02]  /*bff0*/  LD.E.128 R96, desc[UR36][R96.64] ;  /* 0x0000002460607980 */ /* 0x000f64000c101d00 */
[--C-:B------:R-:W-:Y:S01]  /*c000*/  SHF.R.S32.HI R0, RZ, 0x1f, R45.reuse ;  /* 0x0000001fff007819 */ /* 0x100fe2000001142d */
[----:B------:R-:W-:Y:S01]  /*c010*/  IMAD.MOV R47, RZ, RZ, -R45 ;  /* 0x000000ffff2f7224 */ /* 0x000fe200078e0a2d */
[----:B------:R-:W5:Y:S01]  /*c020*/  LD.E.128 R100, desc[UR36][R100.64] ;  /* 0x0000002464647980 */ /* 0x000f62000c101d00 */
[----:B------:R-:W-:Y:S01]  /*c030*/  IMAD.U32 R3, RZ, RZ, UR7 ;  /* 0x00000007ff037e24 */ /* 0x000fe2000f8e00ff */
[----:B------:R-:W-:Y:S01]  /*c040*/  ULDC.64 UR6, c[0x0][0xbd8] ;  /* 0x0002f60000067ab9 */ /* 0x000fe20000000a00 */
[----:B------:R-:W-:Y:S01]  /*c050*/  IMAD.U32 R3, RZ, RZ, UR5 ;  /* 0x00000005ff037e24 */ /* 0x000fe2000f8e00ff */
[----:B------:R3:W5:Y:S01]  /*c060*/  LD.E.128 R4, desc[UR36][R104.64] ;  /* 0x0000002468047980 */ /* 0x000762000c101d00 */
[----:B------:R-:W-:-:S02]  /*c070*/  IMAD R0, R0, UR8, RZ ;  /* 0x0000000800007c24 */ /* 0x000fc4000f8e02ff */
[----:B------:R-:W-:Y:S01]  /*c080*/  IMAD R47, R156, R47, R46 ;  /* 0x0000002f9c2f7224 */ /* 0x000fe200078e022e */
[----:B------:R3:W5:Y:S01]  /*c090*/  LD.E.128 R8, desc[UR36][R106.64] ;  /* 0x000000246a087980 */ /* 0x000762000c101d00 */
[C---:B------:R-:W-:Y:S02]  /*c0a0*/  IMAD R61, R45.reuse, UR9, R0 ;  /* 0x000000092d3d7c24 */ /* 0x040fe4000f8e0200 */
[----:B------:R-:W-:Y:S01]  /*c0b0*/  IMAD.WIDE.U32 R2, R45, UR8, R2 ;  /* 0x000000082d027c25 */ /* 0x000fe2000f8e0002 */
[----:B------:R3:W5:Y:S01]  /*c0c0*/  LD.E.128 R12, desc[UR36][R108.64] ;  /* 0x000000246c0c7980 */ /* 0x000762000c101d00 */
[----:B------:R-:W-:-:S03]  /*c0d0*/  SHF.R.S32.HI R0, RZ, 0x1f, R47 ;  /* 0x0000001fff007819 */ /* 0x000fc6000001142f */
[----:B------:R3:W5:Y:S04]  /*c0e0*/  LD.E.128 R48, desc[UR36][R110.64] ;  /* 0x000000246e307980 */ /* 0x000768000c101d00 */
[----:B------:R3:W5:Y:S04]  /*c0f0*/  LD.E.128 R24, desc[UR36][R112.64] ;  /* 0x0000002470187980 */ /* 0x000768000c101d00 */
[----:B------:R3:W5:Y:S04]  /*c100*/  LD.E.128 R40, desc[UR36][R114.64] ;  /* 0x0000002472287980 */ /* 0x000768000c101d00 */
[----:B------:R3:W5:Y:S04]  /*c110*/  LD.E.128 R28, desc[UR36][R116.64] ;  /* 0x00000024741c7980 */ /* 0x000768000c101d00 */
[----:B------:R3:W5:Y:S04]  /*c120*/  LD.E.128 R56, desc[UR36][R118.64] ;  /* 0x0000002476387980 */ /* 0x000768000c101d00 */
[----:B------:R3:W5:Y:S04]  /*c130*/  LD.E.128 R52, desc[UR36][R120.64] ;  /* 0x0000002478347980 */ /* 0x000768000c101d00 */
[----:B------:R3:W5:Y:S04]  /*c140*/  LD.E.128 R16, desc[UR36][R122.64] ;  /* 0x000000247a107980 */ /* 0x000768000c101d00 */
[----:B------:R-:W5:Y:S01]  /*c150*/  LD.E.128 R124, desc[UR36][R126.64] ;  /* 0x000000247e7c7980 */ /* 0x000f62000c101d00 */
[----:B------:R-:W-:Y:S01]  /*c160*/  VIADD R65, R221, UR60 ;  /* 0x0000003cdd417c36 */ /* 0x000fe20008000000 */
[----:B------:R-:W-:Y:S01]  /*c170*/  IADD3 R3, R3, R61, RZ ;  /* 0x0000003d03037210 */ /* 0x000fe20007ffe0ff */
[----:B------:R-:W-:Y:S01]  /*c180*/  IMAD R0, R0, UR6, RZ ;  /* 0x0000000600007c24 */ /* 0x000fe2000f8e02ff */
[----:B------:R-:W-:Y:S01]  /*c190*/  @!PT LDS RZ, [RZ] ;  /* 0x00000000fffff984 */ /* 0x000fe20000000800 */
[----:B------:R-:W-:Y:S01]  /*c1a0*/  @!PT LDS RZ, [RZ] ;  /* 0x00000000fffff984 */ /* 0x000fe20000000800 */
[----:B------:R-:W-:Y:S01]  /*c1b0*/  @!PT LDS RZ, [RZ] ;  /* 0x00000000fffff984 */ /* 0x000fe20000000800 */
[----:B------:R-:W-:Y:S01]  /*c1c0*/  @!PT LDS RZ, [RZ] ;  /* 0x00000000fffff984 */ /* 0x000fe20000000800 */
[----:B------:R0:W-:Y:S06]  /*c1d0*/  MEMBAR.ALL.CTA ;  /* 0x0000000000007992 */ /* 0x0001ec0000008000 */
[----:B0-----:R-:W0:Y:S01]  /*c1e0*/  FENCE.VIEW.ASYNC.S ;  /* 0x00000000000073c6 */ /* 0x001e220000000000 */
[C---:B------:R-:W-:Y:S01]  /*c1f0*/  VIADD R45, R65.reuse, 0x20 ;  /* 0x00000020412d7836 */ /* 0x040fe20000000000 */
[-C--:B------:R-:W-:Y:S01]  /*c200*/  ISETP.GE.AND P2, PT, R65, R44.reuse, PT ;  /* 0x0000002c4100720c */ /* 0x080fe20003f46270 */
[C---:B------:R-:W-:Y:S01]  /*c210*/  IMAD R61, R47.reuse, UR7, R0 ;  /* 0x000000072f3d7c24 */ /* 0x040fe2000f8e0200 */
[----:B------:R-:W-:Y:S01]  /*c220*/  BSSY B1, `(.L_x_4693) ;  /* 0x0000023000017945 */ /* 0x000fe20003800000 */
[----:B------:R-:W-:Y:S01]  /*c230*/  IMAD.WIDE.U32 R2, R47, UR6, R2 ;  /* 0x000000062f027c25 */ /* 0x000fe2000f8e0002 */
[-C--:B------:R-:W-:Y:S01]  /*c240*/  ISETP.GE.AND P1, PT, R45, R44.reuse, PT ;  /* 0x0000002c2d00720c */ /* 0x080fe20003f26270 */
[----:B------:R-:W-:Y:S01]  /*c250*/  ULDC.64 UR6, c[0x0][0xb80] ;  /* 0x0002e00000067ab9 */ /* 0x000fe20000000a00 */
[----:B------:R-:W-:Y:S01]  /*c260*/  SHF.R.S32.HI R196, RZ, 0x1f, R215 ;  /* 0x0000001fffc47819 */ /* 0x000fe200000114d7 */
[----:B------:R-:W-:Y:S01]  /*c270*/  VIADD R45, R65, 0x40 ;  /* 0x00000040412d7836 */ /* 0x000fe20000000000 */
[C---:B------:R-:W-:Y:S01]  /*c280*/  LEA R0, P3, R2.reuse, UR6, 0x1 ;  /* 0x0000000602007c11 */ /* 0x040fe2000f8608ff */
[----:B------:R-:W-:Y:S01]  /*c290*/  IMAD.IADD R3, R3, 0x1, R61 ;  /* 0x0000000103037824 */ /* 0x000fe200078e023d */
[----:B------:R-:W-:Y:S01]  /*c2a0*/  SHF.R.S32.HI R197, RZ, 0x1f, R216 ;  /* 0x0000001fffc57819 */ /* 0x000fe200000114d8 */
[----:B------:R-:W-:Y:S01]  /*c2b0*/  VIADD R189, R189, 0x32420 ;  /* 0x00032420bdbd7836 */ /* 0x000fe20000000000 */
[----:B------:R-:W-:Y:S01]  /*c2c0*/  ISETP.GE.AND P0, PT, R45, R44, PT ;  /* 0x0000002c2d00720c */ /* 0x000fe20003f06270 */
[----:B0-----:R3:W0:Y:S01]  /*c2d0*/  SHFL.IDX PT, R62, R0, RZ, 0x181f ;  /* 0x00181fff003e7589 */ /* 0x00162200000e0000 */
[----:B------:R-:W-:-:S02]  /*c2e0*/  LEA.HI.X R45, R2, UR7, R3, 0x1, P3 ;  /* 0x00000007022d7c11 */ /* 0x000fc400098f0c03 */
[----:B------:R-:W-:Y:S02]  /*c2f0*/  PRMT R189, RZ, 0x654, R189 ;  /* 0x00000654ffbd7816 */ /* 0x000fe400000000bd */
[----:B------:R-:W-:Y:S01]  /*c300*/  SHF.R.S32.HI R198, RZ, 0x1f, R200 ;  /* 0x0000001fffc67819 */ /* 0x000fe200000114c8 */
[----:B------:R3:W1:Y:S01]  /*c310*/  SHFL.IDX PT, R64, R45, RZ, 0x181f ;  /* 0x00181fff2d407589 */ /* 0x00066200000e0000 */
[----:B------:R3:W-:Y:S01]  /*c320*/  SYNCS.ARRIVE.TRANS64.RED.A1T0 RZ, [R189+URZ], RZ ;  /* 0x000000ffbdff79a7 */ /* 0x0007e2000810043f */
        /* <DEDUP_REMOVED lines=18> */
.L_x_4694:
[----:B------:R-:W-:Y:S05]  /*c450*/  BSYNC B1 ;  /* 0x0000000000017941 */ /* 0x000fea0003800000 */
.L_x_4693:
        /* <DEDUP_REMOVED lines=21> */
.L_x_4696:
[----:B------:R-:W-:Y:S05]  /*c5b0*/  BSYNC B1 ;  /* 0x0000000000017941 */ /* 0x000fea0003800000 */
.L_x_4695:
        /* <DEDUP_REMOVED lines=21> */
.L_x_4698:
[----:B------:R-:W-:Y:S05]  /*c710*/  BSYNC B1 ;  /* 0x0000000000017941 */ /* 0x000fea0003800000 */
.L_x_4697:
        /* <DEDUP_REMOVED lines=24> */
.L_x_4692:
[----:B------:R-:W0:Y:S01]  /*c8a0*/  LDC R8, c[0x0][0xce8] ;  /* 0x00033a00ff087b82 */ /* 0x000e220000000800 */
[----:B------:R-:W1:Y:S01]  /*c8b0*/  S2R R0, SR_TID.X ;  /* 0x0000000000007919 */ /* 0x000e620000002100 */
[----:B------:R-:W-:Y:S01]  /*c8c0*/  R2UR UR6, R219 ;  /* 0x00000000db0672ca */ /* 0x000fe200000e0000 */
[----:B------:R-:W-:Y:S01]  /*c8d0*/  BSSY B1, `(.L_x_4700) ;  /* 0x0000035000017945 */ /* 0x000fe20003800000 */
[----:B------:R-:W-:Y:S02]  /*c8e0*/  R2UR UR5, R220 ;  /* 0x00000000dc0572ca */ /* 0x000fe400000e0000 */
[----:B------:R-:W-:-:S09]  /*c8f0*/  LEA R6, R218, R221, 0x5 ;  /* 0x000000ddda067211 */ /* 0x000fd200078e28ff */
[----:B------:R-:W-:Y:S02]  /*c900*/  USHF.R.S32.HI UR8, URZ, 0x1f, UR6 ;  /* 0x0000001f3f087899 */ /* 0x000fe40008011406 */
[----:B------:R-:W-:Y:S01]  /*c910*/  USHF.R.S32.HI UR9, URZ, 0x1f, UR5 ;  /* 0x0000001f3f097899 */ /* 0x000fe20008011405 */
[----:B0-----:R-:W-:Y:S01]  /*c920*/  ISETP.NE.AND P1, PT, R8, 0x1, PT ;  /* 0x000000010800780c */ /* 0x001fe20003f25270 */
[----:B-1----:R-:W-:-:S12]  /*c930*/  VIADD R0, R0, 0xffffff80 ;  /* 0xffffff8000007836 */ /* 0x002fd80000000000 */
[----:B------:R-:W0:Y:S01]  /*c940*/  @P1 LDC R9, c[0x0][0xcec] ;  /* 0x00033b00ff091b82 */ /* 0x000e220000000800 */
[----:B------:R-:W-:-:S07]  /*c950*/  ISETP.GE.AND P0, PT, R0, 0x80, PT ;  /* 0x000000800000780c */ /* 0x000fce0003f06270 */
[----:B------:R-:W1:Y:S06]  /*c960*/  @P1 LDC R11, c[0x0][0xcf0] ;  /* 0x00033c00ff0b1b82 */ /* 0x000e6c0000000800 */
        /* <DEDUP_REMOVED lines=13> */
[----:B------:R-:W-:Y:S01]  /*ca40*/  R2UR UR12, R220 ;  /* 0x00000000dc0c72ca */ /* 0x000fe200000e0000 */
[----:B------:R-:W-:-:S08]  /*ca50*/  IMAD.MOV.U32 R2, RZ, RZ, R4 ;  /* 0x000000ffff027224 */ /* 0x000fd000078e0004 */
        /* <DEDUP_REMOVED lines=28> */
.L_x_4701:
[----:B------:R-:W-:Y:S05]  /*cc20*/  BSYNC B1 ;  /* 0x0000000000017941 */ /* 0x000fea0003800000 */
.L_x_4700:
[----:B------:R-:W-:Y:S01]  /*cc30*/  R2UR UR13, R219 ;  /* 0x00000000db0d72ca */ /* 0x000fe200000e0000 */
[----:B------:R-:W-:Y:S01]  /*cc40*/  ULDC.64 UR10, c[0x0][0xbe8] ;  /* 0x0002fa00000a7ab9 */ /* 0x000fe20000000a00 */
[----:B------:R-:W-:Y:S01]  /*cc50*/  R2UR UR12, R220 ;  /* 0x00000000dc0c72ca */ /* 0x000fe200000e0000 */
[----:B------:R-:W-:Y:S01]  /*cc60*/  UIMAD UR5, UR8, UR10, URZ ;  /* 0x0000000a080572a4 */ /* 0x000fe2000f8e023f */
[----:B------:R-:W-:Y:S01]  /*cc70*/  IADD3 R6, R6, UR60, RZ ;  /* 0x0000003c06067c10 */ /* 0x000fe2000fffe0ff */
[----:B------:R-:W-:Y:S01]  /*cc80*/  BSSY B1, `(.L_x_4702) ;  /* 0x000003f000017945 */ /* 0x000fe20003800000 */
[----:B------:R-:W-:Y:S02]  /*cc90*/  SHF.R.S32.HI R16, RZ, 0x1f, R215 ;  /* 0x0000001fff107819 */ /* 0x000fe400000114d7 */
[----:B------:R-:W-:Y:S01]  /*cca0*/  SHF.R.S32.HI R17, RZ, 0x1f, R216 ;  /* 0x0000001fff117819 */ /* 0x000fe200000114d8 */
[----:B0-----:R-:W-:Y:S01]  /*ccb0*/  @P1 IMAD.HI.U32 R0, R6, R9, RZ ;  /* 0x0000000906001227 */ /* 0x001fe200078e00ff */
[----:B------:R-:W-:-:S03]  /*ccc0*/  SHF.R.S32.HI R18, RZ, 0x1f, R200 ;  /* 0x0000001fff127819 */ /* 0x000fc600000114c8 */
[----:B------:R-:W-:Y:S01]  /*ccd0*/  UIMAD.WIDE.U32 UR6, UR13, UR10, URZ ;  /* 0x0000000a0d0672a5 */ /* 0x000fe2000f8e003f */
[----:B--2---:R-:W-:Y:S01]  /*cce0*/  IMAD.MOV.U32 R5, RZ, RZ, R6 ;  /* 0x000000ffff057224 */ /* 0x004fe200078e0006 */
[----:B------:R-:W-:Y:S01]  /*ccf0*/  UIMAD UR5, UR13, UR11, UR5 ;  /* 0x0000000b0d0572a4 */ /* 0x000fe2000f8e0205 */
[----:B-1----:R-:W-:Y:S02]  /*cd00*/  @P1 SHF.R.U32.HI R5, RZ, R11, R0 ;  /* 0x0000000bff051219 */ /* 0x002fe40000011600 */
[----:B------:R-:W-:Y:S01]  /*cd10*/  ULDC.64 UR10, c[0x0][0xbf0] ;  /* 0x0002fc00000a7ab9 */ /* 0x000fe20000000a00 */
[----:B------:R-:W-:Y:S01]  /*cd20*/  UIADD3 UR7, UR7, UR5, URZ ;  /* 0x0000000507077290 */ /* 0x000fe2000fffe03f */
[--C-:B------:R-:W-:Y:S01]  /*cd30*/  SHF.R.S32.HI R0, RZ, 0x1f, R5.reuse ;  /* 0x0000001fff007819 */ /* 0x100fe20000011405 */
[----:B------:R-:W-:Y:S01]  /*cd40*/  UIMAD UR5, UR9, UR10, URZ ;  /* 0x0000000a090572a4 */ /* 0x000fe2000f8e023f */
[----:B------:R-:W-:Y:S01]  /*cd50*/  IMAD.MOV R7, RZ, RZ, -R5 ;  /* 0x000000ffff077224 */ /* 0x000fe200078e0a05 */
[----:B------:R-:W-:-:S02]  /*cd60*/  UIMAD.WIDE.U32 UR6, UR12, UR10, UR6 ;  /* 0x0000000a0c0672a5 */ /* 0x000fc4000f8e0006 */
[----:B------:R-:W-:Y:S01]  /*cd70*/  UIMAD UR5, UR12, UR11, UR5 ;  /* 0x0000000b0c0572a4 */ /* 0x000fe2000f8e0205 */
[----:B------:R-:W-:Y:S01]  /*cd80*/  IMAD R7, R8, R7, R6 ;  /* 0x0000000708077224 */ /* 0x000fe200078e0206 */
[----:B------:R-:W-:Y:S01]  /*cd90*/  ULDC.64 UR8, c[0x0][0xbe0] ;  /* 0x0002f80000087ab9 */ /* 0x000fe20000000a00 */
[----:B------:R-:W-:Y:S01]  /*cda0*/  IADD3 R6, R221, UR60, RZ ;  /* 0x0000003cdd067c10 */ /* 0x000fe2000fffe0ff */
        /* <DEDUP_REMOVED lines=44> */
.L_x_4703:
[----:B------:R-:W-:Y:S05]  /*d070*/  BSYNC B1 ;  /* 0x0000000000017941 */ /* 0x000fea0003800000 */
.L_x_4702:
        /* <DEDUP_REMOVED lines=21> */
.L_x_4705:
[----:B------:R-:W-:Y:S05]  /*d1d0*/  BSYNC B1 ;  /* 0x0000000000017941 */ /* 0x000fea0003800000 */
.L_x_4704:
        /* <DEDUP_REMOVED lines=21> */
.L_x_4707:
[----:B------:R-:W-:Y:S05]  /*d330*/  BSYNC B1 ;  /* 0x0000000000017941 */ /* 0x000fea0003800000 */
.L_x_4706:
        /* <DEDUP_REMOVED lines=22> */
.L_x_4699:
[----:B------:R-:W-:Y:S05]  /*d4a0*/  BSYNC B0 ;  /* 0x0000000000007941 */ /* 0x000fea0003800000 */
.L_x_4691:
[----:B------:R-:W-:Y:S02]  /*d4b0*/  ULDC UR5, c[0x0][0xd38] ;  /* 0x00034e0000057ab9 */ /* 0x000fe40000000800 */
[----:B------:R-:W-:-:S06]  /*d4c0*/  UISETP.GE.AND UP0, UPT, UR4, UR5, UPT ;  /* 0x000000050400728c */ /* 0x000fcc000bf06270 */
[----:B------:R-:W-:-:S13]  /*d4d0*/  PLOP3.LUT P0, PT, PT, PT, UP0, 0x80, 0x0 ;  /* 0x000000000000781c */ /* 0x000fda0003f0f008 */
[----:B------:R-:W-:Y:S05]  /*d4e0*/  @!P0 BRA `(.L_x_4708) ;  /* 0xffffff3800288947 */ /* 0x000fea000383ffff */
[----:B------:R-:W-:Y:S05]  /*d4f0*/  EXIT ;  /* 0x000000000000794d */ /* 0x000fea0003800000 */
.L_x_4649:
[----:B------:R-:W-:-:S08]  /*d500*/  NOP ;  /* 0x0000000000007918 */ /* 0x000fd00000000000 */
[----:B0-----:R-:W0:-:S00]  /*d510*/  USETMAXREG.DEALLOC.CTAPOOL 0x28 ;  /* 0x00000028000079c8 */ /* 0x001e0000080e0500 */
        /* <DEDUP_REMOVED lines=29> */
[----:B------:R-:W-:Y:S01]  /*d6f0*/  UIMAD UR41, UR41, UR40, URZ ;  /* 0x00000028292972a4 */ /* 0x000fe2000f8e023f */
[----:B------:R-:W-:Y:S01]  /*d700*/  IMAD.MOV.U32 R18, RZ, RZ, RZ ;  /* 0x000000ffff127224 */ /* 0x000fe200078e00ff */
[----:B------:R-:W-:Y:S01]  /*d710*/  USEL UR4, UR4, 0x1, UP0 ;  /* 0x0000000104047887 */ /* 0x000fe20008000000 */
[----:B------:R-:W-:Y:S01]  /*d720*/  UMOV UR5, 0x400 ;  /* 0x0000040000057882 */ /* 0x000fe20000000000 */
[----:B------:R-:W-:-:S02]  /*d730*/  ULDC UR47, c[0x0][0xc] ;  /* 0x00000300002f7ab9 */ /* 0x000fc40000000800 */
[----:B------:R-:W-:-:S04]  /*d740*/  UIMAD UR42, UR4, UR42, URZ ;  /* 0x0000002a042a72a4 */ /* 0x000fc8000f8e023f */
[----:B------:R-:W-:Y:S02]  /*d750*/  UIADD3 UR4, UR42, 0x5f, URZ ;  /* 0x0000005f2a047890 */ /* 0x000fe4000fffe03f */
[----:B------:R-:W-:Y:S02]  /*d760*/  UIADD3 UR40, UR42, 0x60, -UR40 ;  /* 0x000000602a287890 */ /* 0x000fe4000fffe828 */
[----:B-1----:R-:W-:Y:S02]  /*d770*/  ULEA UR6, UR6, UR5, 0x18 ;  /* 0x0000000506067291 */ /* 0x002fe4000f8ec03f */
[----:B------:R-:W-:Y:S01]  /*d780*/  UIMAD.WIDE UR4, UR4, 0x2aaaaaab, URZ ;  /* 0x2aaaaaab040478a5 */ /* 0x000fe2000f8e023f */
[----:B0-----:R-:W-:-:S03]  /*d790*/  SHF.L.U32 R29, R8, 0x3, RZ ;  /* 0x00000003081d7819 */ /* 0x001fc600000006ff */
[----:B------:R-:W-:Y:S01]  /*d7a0*/  IMAD.U32 R17, RZ, RZ, UR6 ;  /* 0x00000006ff117e24 */ /* 0x000fe2000f8e00ff */
[----:B------:R-:W-:Y:S01]  /*d7b0*/  LOP3.LUT R7, R8, 0x7f, RZ, 0xc0, !PT ;  /* 0x0000007f08077812 */ /* 0x000fe200078ec0ff */
[----:B------:R-:W-:Y:S01]  /*d7c0*/  USHF.R.U32.HI UR39, URZ, 0x1f, UR5 ;  /* 0x0000001f3f277899 */ /* 0x000fe20008011605 */
[C---:B------:R-:W-:Y:S02]  /*d7d0*/  LOP3.LUT R5, R29.reuse, 0x38, RZ, 0xc0, !PT ;  /* 0x000000381d057812 */ /* 0x040fe400078ec0ff */
[----:B------:R-:W-:Y:S01]  /*d7e0*/  LOP3.LUT R0, R29, 0x1f8, RZ, 0xc0, !PT ;  /* 0x000001f81d007812 */ /* 0x000fe200078ec0ff */
[----:B------:R-:W-:Y:S01]  /*d7f0*/  ULEA.HI.SX32 UR39, UR5, UR39, 0x1c ;  /* 0x0000002705277291 */ /* 0x000fe2000f8fe23f */
[C---:B------:R-:W-:Y:S02]  /*d800*/  LOP3.LUT R2, R5.reuse, 0x40, RZ, 0xfc, !PT ;  /* 0x0000004005027812 */ /* 0x040fe400078efcff */
[----:B------:R-:W-:Y:S02]  /*d810*/  ISETP.GE.AND P0, PT, R5, UR7, PT ;  /* 0x0000000705007c0c */ /* 0x000fe4000bf06270 */
[----:B------:R-:W-:-:S02]  /*d820*/  ISETP.GE.AND P2, PT, R2, UR9, PT ;  /* 0x0000000902007c0c */ /* 0x000fc4000bf46270 */
[----:B------:R-:W-:Y:S02]  /*d830*/  ISETP.GE.AND P1, PT, R2, UR7, PT ;  /* 0x0000000702007c0c */ /* 0x000fe4000bf26270 */
[----:B------:R-:W-:Y:S02]  /*d840*/  LOP3.LUT R0, R0, 0x38, R8, 0x78, !PT ;  /* 0x0000003800007812 */ /* 0x000fe400078e7808 */
[----:B------:R-:W-:Y:S02]  /*d850*/  LOP3.LUT R4, R5, 0x80, RZ, 0xfc, !PT ;  /* 0x0000008005047812 */ /* 0x000fe400078efcff */
[----:B------:R-:W-:Y:S02]  /*d860*/  LOP3.LUT R29, R0, 0x200, R29, 0xf8, !PT ;  /* 0x00000200001d7812 */ /* 0x000fe400078ef81d */
[----:B------:R-:W-:Y:S02]  /*d870*/  SEL R0, RZ, 0x1, P0 ;  /* 0x00000001ff007807 */ /* 0x000fe40000000000 */
[----:B------:R-:W-:-:S02]  /*d880*/  SEL R2, RZ, 0xffffffff, P1 ;  /* 0xffffffffff027807 */ /* 0x000fc40000800000 */
[----:B------:R-:W-:Y:S02]  /*d890*/  @P2 LOP3.LUT R16, R16, 0x40000, RZ, 0xfc, !PT ;  /* 0x0004000010102812 */ /* 0x000fe400078efcff */
[----:B------:R-:W-:Y:S02]  /*d8a0*/  SHF.R.U32.HI R35, RZ, 0x3, R7 ;  /* 0x00000003ff237819 */ /* 0x000fe40000011607 */
[----:B------:R-:W-:Y:S02]  /*d8b0*/  @P1 LOP3.LUT R16, R16, 0x10, RZ, 0xfc, !PT ;  /* 0x0000001010101812 */ /* 0x000fe400078efcff */
[----:B------:R-:W-:Y:S02]  /*d8c0*/  LEA R22, R29, R17, 0x1 ;  /* 0x000000111d167211 */ /* 0x000fe400078e08ff */
        /* <DEDUP_REMOVED lines=19> */
[----:B------:R-:W-:Y:S01]  /*da00*/  @P0 LOP3.LUT R16, R16, 0x20000, RZ, 0xfc, !PT ;  /* 0x0002000010100812 */ /* 0x000fe200078efcff */
[----:B------:R0:W-:Y:S01]  /*da10*/  STL [R1+0x4], RZ ;  /* 0x000004ff01007387 */ /* 0x0001e20000100800 */
        /* <DEDUP_REMOVED lines=15> */
[----:B0-----:R-:W-:-:S07]  /*db10*/  @P0 LOP3.LUT R16, R16, 0x80000, RZ, 0xfc, !PT ;  /* 0x0008000010100812 */ /* 0x001fce00078efcff */
.L_x_4762:
        /* <DEDUP_REMOVED lines=22> */
.L_x_4710:
[----:B------:R-:W-:Y:S01]  /*dc80*/  ULDC UR8, c[0x0][0xd54] ;  /* 0x0003550000087ab9 */ /* 0x000fe20000000800 */
[----:B------:R-:W-:Y:S01]  /*dc90*/  UMOV UR6, UR7 ;  /* 0x0000000700067c82 */ /* 0x000fe20008000000 */
[----:B------:R-:W-:-:S11]  /*dca0*/  UISETP.NE.AND UP0, UPT, UR8, 0x1, UPT ;  /* 0x000000010800788c */ /* 0x000fd6000bf05270 */
[----:B------:R-:W-:Y:S02]  /*dcb0*/  @UP0 ULDC.64 UR10, c[0x0][0xd58] ;  /* 0x00035600000a0ab9 */ /* 0x000fe40000000a00 */
[----:B------:R-:W-:-:S04]  /*dcc0*/  UIMAD.WIDE.U32 UR4, UR7, UR10, URZ ;  /* 0x0000000a070472a5 */ /* 0x000fc8000f8e003f */
[----:B------:R-:W-:-:S04]  /*dcd0*/  @UP0 USHF.R.U32.HI UR6, URZ, UR11, UR5 ;  /* 0x0000000b3f060299 */ /* 0x000fc80008011605 */
[----:B------:R-:W-:-:S12]  /*dce0*/  UIMAD UR4, UR6, UR8, URZ ;  /* 0x00000008060472a4 */ /* 0x000fd8000f8e023f */
.L_x_4711:
        /* <DEDUP_REMOVED lines=58> */
.L_x_4713:
        /* <DEDUP_REMOVED lines=8> */
[----:B------:R-:W-:Y:S01]  /*e110*/  MOV R6, UR6 ;  /* 0x0000000600067c02 */ /* 0x000fe20008000f00 */
[----:B------:R-:W-:Y:S01]  /*e120*/  IMAD.U32 R5, RZ, RZ, UR5 ;  /* 0x00000005ff057e24 */ /* 0x000fe2000f8e00ff */
[----:B------:R-:W0:Y:S01]  /*e130*/  LDC.64 R2, c[0x4][R2] ;  /* 0x0100000002027b82 */ /* 0x000e220000000a00 */
[----:B------:R-:W-:Y:S01]  /*e140*/  ULDC.64 UR4, c[0x4][0x8] ;  /* 0x0100020000047ab9 */ /* 0x000fe20000000a00 */
[----:B------:R-:W-:Y:S02]  /*e150*/  IMAD.U32 R7, RZ, RZ, UR7 ;  /* 0x00000007ff077e24 */ /* 0x000fe4000f8e00ff */
[----:B------:R-:W-:-:S02]  /*e160*/  IMAD.U32 R10, RZ, RZ, UR4 ;  /* 0x00000004ff0a7e24 */ /* 0x000fc4000f8e00ff */
[----:B------:R-:W-:Y:S02]  /*e170*/  IMAD.U32 R11, RZ, RZ, UR5 ;  /* 0x00000005ff0b7e24 */ /* 0x000fe4000f8e00ff */
[----:B------:R-:W-:Y:S02]  /*e180*/  IMAD.MOV.U32 R8, RZ, RZ, 0x70 ;  /* 0x00000070ff087424 */ /* 0x000fe400078e00ff */
[----:B------:R-:W-:Y:S02]  /*e190*/  IMAD.MOV.U32 R12, RZ, RZ, 0x1 ;  /* 0x00000001ff0c7424 */ /* 0x000fe400078e00ff */
[----:B------:R-:W-:-:S07]  /*e1a0*/  IMAD.MOV.U32 R13, RZ, RZ, RZ ;  /* 0x000000ffff0d7224 */ /* 0x000fce00078e00ff */
[----:B------:R-:W-:-:S07]  /*e1b0*/  LEPC R20, `(.L_x_4716) ;  /* 0x000000001014794e */ /* 0x000fce0000000000 */
[----:B0----5:R-:W-:Y:S05]  /*e1c0*/  CALL.ABS.NOINC R2 ;  /* 0x0000000002007343 */ /* 0x021fea0003c00000 */
.L_x_4716:
[----:B------:R-:W-:Y:S05]  /*e1d0*/  BSYNC B6 ;  /* 0x0000000000067941 */ /* 0x000fea0003800000 */
.L_x_4715:
        /* <DEDUP_REMOVED lines=10> */
[----:B------:R-:W-:Y:S01]  /*e280*/  MOV R8, 0x70 ;  /* 0x0000007000087802 */ /* 0x000fe20000000f00 */
[----:B------:R-:W-:Y:S02]  /*e290*/  IMAD.U32 R5, RZ, RZ, UR7 ;  /* 0x00000007ff057e24 */ /* 0x000fe4000f8e00ff */
[----:B------:R-:W-:Y:S02]  /*e2a0*/  IMAD.U32 R6, RZ, RZ, UR8 ;  /* 0x00000008ff067e24 */ /* 0x000fe4000f8e00ff */
[----:B------:R-:W-:-:S02]  /*e2b0*/  IMAD.U32 R7, RZ, RZ, UR9 ;  /* 0x00000009ff077e24 */ /* 0x000fc4000f8e00ff */
[----:B------:R-:W-:Y:S02]  /*e2c0*/  IMAD.U32 R10, RZ, RZ, UR4 ;  /* 0x00000004ff0a7e24 */ /* 0x000fe4000f8e00ff */
[----:B------:R-:W-:Y:S02]  /*e2d0*/  IMAD.U32 R11, RZ, RZ, UR5 ;  /* 0x00000005ff0b7e24 */ /* 0x000fe4000f8e00ff */
[----:B------:R-:W-:Y:S02]  /*e2e0*/  IMAD.MOV.U32 R12, RZ, RZ, 0x1 ;  /* 0x00000001ff0c7424 */ /* 0x000fe400078e00ff */
[----:B0-----:R-:W-:-:S07]  /*e2f0*/  IMAD.MOV.U32 R13, RZ, RZ, RZ ;  /* 0x000000ffff0d7224 */ /* 0x001fce00078e00ff */
[----:B------:R-:W-:-:S07]  /*e300*/  LEPC R20, `(.L_x_4719) ;  /* 0x000000001014794e */ /* 0x000fce0000000000 */
[----:B-1---5:R-:W-:Y:S05]  /*e310*/  CALL.ABS.NOINC R2 ;  /* 0x0000000002007343 */ /* 0x022fea0003c00000 */
.L_x_4719:
[----:B------:R0:W1:Y:S01]  /*e320*/  LDC.64 R2, c[0x4][R19] ;  /* 0x0100000013027b82 */ /* 0x0000620000000a00 */
[----:B------:R-:W-:Y:S01]  /*e330*/  ULDC.64 UR4, c[0x4][0x98] ;  /* 0x0100260000047ab9 */ /* 0x000fe20000000a00 */
[----:B------:R-:W-:Y:S01]  /*e340*/  ULDC.64 UR6, c[0x4][0xa0] ;  /* 0x0100280000067ab9 */ /* 0x000fe20000000a00 */
[----:B------:R-:W-:Y:S02]  /*e350*/  IMAD.U32 R4, RZ, RZ, UR4 ;  /* 0x00000004ff047e24 */ /* 0x000fe4000f8e00ff */
        /* <DEDUP_REMOVED lines=11> */
.L_x_4718:
[----:B------:R-:W-:Y:S05]  /*e410*/  BSYNC B6 ;  /* 0x0000000000067941 */ /* 0x000fea0003800000 */
.L_x_4717:
        /* <DEDUP_REMOVED lines=9> */
[----:B------:R-:W-:Y:S01]  /*e4b0*/  MOV R3, UR5 ;  /* 0x0000000500037c02 */ /* 0x000fe20008000f00 */
[----:B------:R-:W-:-:S04]  /*e4c0*/  ULDC UR4, c[0x0][0xd48] ;  /* 0x0003520000047ab9 */ /* 0x000fc80000000800 */
[----:B------:R1:W5:Y:S01]  /*e4d0*/  @P0 LDG.E R28, desc[UR36][R2.64] ;  /* 0x00000024021c0981 */ /* 0x000362000c1e1900 */
[----:B------:R-:W-:Y:S01]  /*e4e0*/  UMOV UR5, 0xffffffff ;  /* 0xffffffff00057882 */ /* 0x000fe20000000000 */
[----:B------:R-:W-:Y:S02]  /*e4f0*/  IMAD.U32 R0, RZ, RZ, UR44 ;  /* 0x0000002cff007e24 */ /* 0x000fe4000f8e00ff */
[----:B------:R-:W-:Y:S02]  /*e500*/  IMAD.U32 R19, RZ, RZ, UR4 ;  /* 0x00000004ff137e24 */ /* 0x000fe4000f8e00ff */
[----:B------:R-:W-:Y:S01]  /*e510*/  VIADD R0, R0, 0xffffffff ;  /* 0xffffffff00007836 */ /* 0x000fe20000000000 */
[----:B------:R-:W-:Y:S06]  /*e520*/  BRA.DIV UR5, `(.L_x_4720) ;  /* 0x0000003e05e87947 */ /* 0x000fec000b800000 */
.L_x_4779:
        /* <DEDUP_REMOVED lines=21> */
[----:B------:R-:W-:Y:S01]  /*e680*/  @!P0 IMAD R7, R28, R7, R2 ;  /* 0x000000071c078224 */ /* 0x000fe200078e0202 */
[----:B------:R-:W-:-:S05]  /*e690*/  @!P0 MOV R2, R9 ;  /* 0x0000000900028202 */ /* 0x000fca0000000f00 */
        /* <DEDUP_REMOVED lines=19> */
.L_x_4721:
[----:B------:R-:W-:Y:S01]  /*e7d0*/  IMAD R24, R18, 0x8, R17 ;  /* 0x0000000812187824 */ /* 0x000fe200078e0211 */
[----:B------:R-:W-:Y:S01]  /*e7e0*/  SHF.L.U32 R3, R26, 0x1f, RZ ;  /* 0x0000001f1a037819 */ /* 0x000fe200000006ff */
[----:B------:R-:W-:Y:S03]  /*e7f0*/  BSSY B0, `(.L_x_4722) ;  /* 0x0000003000007945 */ /* 0x000fe60003800000 */
[----:B------:R-:W0:Y:S02]  /*e800*/  SYNCS.PHASECHK.TRANS64.TRYWAIT P0, [R24+URZ+0x32440], R3 ;  /* 0x03244003180075a7 */ /* 0x000e24000800017f */
[----:B0-----:R-:W-:Y:S05]  /*e810*/  @!P0 BRA `(.L_x_4723) ;  /* 0x0000003c00588947 */ /* 0x001fea0003800000 */
.L_x_4780:
[----:B------:R-:W-:Y:S05]  /*e820*/  BSYNC B0 ;  /* 0x0000000000007941 */ /* 0x000fea0003800000 */
.L_x_4722:
[----:B------:R-:W-:Y:S01]  /*e830*/  SHF.R.S32.HI R37, RZ, 0x1f, R33 ;  /* 0x0000001fff257819 */ /* 0x000fe20000011421 */
[----:B------:R-:W-:Y:S01]  /*e840*/  ULDC.64 UR4, c[0x0][0x300] ;  /* 0x0000c00000047ab9 */ /* 0x000fe20000000a00 */
[----:B------:R-:W1:Y:S01]  /*e850*/  S2R R6, SR_TID.X ;  /* 0x0000000000067919 */ /* 0x000e620000002100 */
[----:B-----5:R-:W-:Y:S02]  /*e860*/  SHF.R.S32.HI R4, RZ, 0x1f, R25 ;  /* 0x0000001fff047819 */ /* 0x020fe40000011419 */
[----:B------:R-:W-:Y:S01]  /*e870*/  IMAD R2, R37, UR4, RZ ;  /* 0x0000000425027c24 */ /* 0x000fe2000f8e02ff */
[----:B------:R-:W-:Y:S02]  /*e880*/  LOP3.LUT P2, RZ, R16, 0x1, RZ, 0xc0, !PT ;  /* 0x0000000110ff7812 */ /* 0x000fe4000784c0ff */
[----:B------:R2:W-:Y:S01]  /*e890*/  STL [R1], R4 ;  /* 0x0000000401007387 */ /* 0x0005e20000100800 */
[C---:B------:R-:W-:Y:S02]  /*e8a0*/  IMAD R5, R33.reuse, UR5, R2 ;  /* 0x0000000521057c24 */ /* 0x040fe4000f8e0202 */
[----:B0-----:R-:W-:Y:S01]  /*e8b0*/  IMAD.WIDE.U32 R2, R33, UR4, RZ ;  /* 0x0000000421027c25 */ /* 0x001fe2000f8e00ff */
[----:B------:R-:W-:-:S04]  /*e8c0*/  ULDC.64 UR4, c[0x0][0x310] ;  /* 0x0000c40000047ab9 */ /* 0x000fc80000000a00 */
[----:B------:R-:W-:Y:S01]  /*e8d0*/  IADD3 R3, R3, R5, RZ ;  /* 0x0000000503037210 */ /* 0x000fe20007ffe0ff */
        /* <DEDUP_REMOVED lines=22> */
[----:B------:R-:W-:-:S03]  /*ea40*/  @P0 LEA R7, R0, R17, 0x1 ;  /* 0x0000001100070211 */ /* 0x000fc600078e08ff */
        /* <DEDUP_REMOVED lines=22> */
[----:B------:R-:W-:Y:S02]  /*ebb0*/  @P0 LEA R9, R0, R17, 0x1 ;  /* 0x0000001100090211 */ /* 0x000fe400078e08ff */
        /* <DEDUP_REMOVED lines=12> */
.L_x_4794:
        /* <DEDUP_REMOVED lines=10> */
.L_x_4725:
        /* <DEDUP_REMOVED lines=10> */
.L_x_4726:
        /* <DEDUP_REMOVED lines=23> */
[----:B01----:R-:W-:Y:S05]  /*ef30*/  CALL.ABS.NOINC R2 ;  /* 0x0000000002007343 */ /* 0x003fea0003c00000 */
.L_x_4728:
[----:B------:R-:W-:Y:S05]  /*ef40*/  BSYNC B6 ;  /* 0x0000000000067941 */ /* 0x000fea0003800000 */
.L_x_4727:
[----:B------:R-:W2:Y:S01]  /*ef50*/  S2R R20, SR_TID.X ;  /* 0x0000000000147919 */ /* 0x000ea20000002100 */
[----:B------:R-:W-:Y:S01]  /*ef60*/  UISETP.NE.AND UP0, UPT, UR49, URZ, UPT ;  /* 0x0000003f3100728c */ /* 0x000fe2000bf05270 */
[----:B------:R-:W-:Y:S01]  /*ef70*/  IMAD.U32 R34, RZ, RZ, UR43 ;  /* 0x0000002bff227e24 */ /* 0x000fe2000f8e00ff */
[----:B------:R-:W-:Y:S01]  /*ef80*/  R2UR UR6, R27 ;  /* 0x000000001b0672ca */ /* 0x000fe200000e0000 */
[----:B------:R-:W-:Y:S01]  /*ef90*/  ULDC.64 UR8, c[0x0][0x2d8] ;  /* 0x0000b60000087ab9 */ /* 0x000fe20000000a00 */
[----:B------:R-:W-:Y:S02]  /*efa0*/  R2UR UR7, R19 ;  /* 0x00000000130772ca */ /* 0x000fe400000e0000 */
[----:B------:R-:W-:Y:S02]  /*efb0*/  PLOP3.LUT P0, PT, PT, PT, UP0, 0x80, 0x0 ;  /* 0x000000000000781c */ /* 0x000fe40003f0f008 */
[----:B------:R-:W-:-:S03]  /*efc0*/  LOP3.LUT P5, RZ, R16, 0x100000, RZ, 0xc0, !PT ;  /* 0x0010000010ff7812 */ /* 0x000fc600078ac0ff */
[----:B------:R-:W-:-:S04]  /*efd0*/  @UP0 ULDC UR4, c[0x0][0x44c] ;  /* 0x0001130000040ab9 */ /* 0x000fc80000000800 */
[----:B------:R-:W-:-:S04]  /*efe0*/  UIMAD UR6, UR6, UR8, URZ ;  /* 0x00000008060672a4 */ /* 0x000fc8000f8e023f */
[----:B------:R-:W-:Y:S01]  /*eff0*/  UIMAD UR6, UR7, UR9, UR6 ;  /* 0x00000009070672a4 */ /* 0x000fe2000f8e0206 */
[----:B--2---:R-:W-:-:S05]  /*f000*/  IMAD.SHL.U32 R20, R20, 0x10, RZ ;  /* 0x0000001014147824 */ /* 0x004fca00078e00ff */
[----:B------:R-:W-:-:S05]  /*f010*/  LOP3.LUT R20, R35, 0x70, R20, 0xf8, !PT ;  /* 0x0000007023147812 */ /* 0x000fca00078ef814 */
[----:B------:R-:W-:-:S04]  /*f020*/  IMAD R34, R34, 0x80, R20 ;  /* 0x0000008022227824 */ /* 0x000fc800078e0214 */
        /* <DEDUP_REMOVED lines=14> */
[----:B0-----:R-:W-:Y:S01]  /*f110*/  MOV R5, UR5 ;  /* 0x0000000500057c02 */ /* 0x001fe20008000f00 */
[----:B------:R-:W-:Y:S02]  /*f120*/  IMAD.MOV R5, RZ, RZ, -R7 ;  /* 0x000000ffff057224 */ /* 0x000fe400078e0a07 */
[----:B------:R-:W-:Y:S01]  /*f130*/  IMAD.U32 R4, RZ, RZ, UR4 ;  /* 0x00000004ff047e24 */ /* 0x000fe2000f8e00ff */
[----:B------:R-:W-:Y:S01]  /*f140*/  ULDC.64 UR4, c[0x0][0x2d0] ;  /* 0x0000b40000047ab9 */ /* 0x000fe20000000a00 */
[----:B------:R-:W-:Y:S01]  /*f150*/  IMAD.U32 R3, RZ, RZ, UR6 ;  /* 0x00000006ff037e24 */ /* 0x000fe2000f8e00ff */
[----:B------:R-:W-:Y:S01]  /*f160*/  ULDC UR6, c[0x0][0x448] ;  /* 0x0001120000067ab9 */ /* 0x000fe20000000800 */
[----:B------:R-:W-:Y:S02]  /*f170*/  IMAD R0, R0, UR4, RZ ;  /* 0x0000000400007c24 */ /* 0x000fe4000f8e02ff */
[----:B------:R-:W-:-:S02]  /*f180*/  IMAD R5, R5, UR6, R34 ;  /* 0x0000000605057c24 */ /* 0x000fc4000f8e0222 */
        /* <DEDUP_REMOVED lines=16> */
[----:B------:R-:W-:Y:S01]  /*f290*/  IMAD.U32 R4, RZ, RZ, UR43 ;  /* 0x0000002bff047e24 */ /* 0x000fe2000f8e00ff */
[----:B------:R-:W-:Y:S01]  /*f2a0*/  LOP3.LUT R16, R16, 0xffffefff, RZ, 0xc0, !PT ;  /* 0xffffefff10107812 */ /* 0x000fe200078ec0ff */
[----:B------:R-:W2:Y:S02]  /*f2b0*/  SHFL.IDX PT, R14, R0, RZ, 0x181f ;  /* 0x00181fff000e7589 */ /* 0x000ea400000e0000 */
[----:B------:R-:W-:Y:S02]  /*f2c0*/  IMAD R4, R4, 0x80, R35 ;  /* 0x0000008004047824 */ /* 0x000fe400078e0223 */
[----:B------:R-:W3:Y:S02]  /*f2d0*/  SHFL.IDX PT, R3, R5, RZ, 0x181f ;  /* 0x00181fff05037589 */ /* 0x000ee400000e0000 */
[C---:B------:R-:W-:Y:S01]  /*f2e0*/  VIADD R6, R4.reuse, 0x10 ;  /* 0x0000001004067836 */ /* 0x040fe20000000000 */
[C---:B------:R-:W-:Y:S01]  /*f2f0*/  ISETP.GE.AND P1, PT, R4.reuse, UR41, PT ;  /* 0x0000002904007c0c */ /* 0x040fe2000bf26270 */
[----:B------:R-:W-:Y:S01]  /*f300*/  VIADD R13, R4, 0x40 ;  /* 0x00000040040d7836 */ /* 0x000fe20000000000 */
[----:B------:R-:W-:Y:S04]  /*f310*/  SHFL.IDX PT, R9, R0, 0x2, 0x181f ;  /* 0x00581f0000097f89 */ /* 0x000fe800000e0000 */
[----:B------:R-:W-:Y:S01]  /*f320*/  SHFL.IDX PT, R8, R5, 0x2, 0x181f ;  /* 0x00581f0005087f89 */ /* 0x000fe200000e0000 */
[----:B------:R-:W-:-:S03]  /*f330*/  ISETP.GE.AND P3, PT, R13, UR41, PT ;  /* 0x000000290d007c0c */ /* 0x000fc6000bf66270 */
[----:B------:R-:W-:Y:S03]  /*f340*/  SHFL.IDX PT, R7, R0, 0x3, 0x181f ;  /* 0x00781f0000077f89 */ /* 0x000fe600000e0000 */
[----:B------:R-:W-:Y:S01]  /*f350*/  @P1 LOP3.LUT R16, R16, 0x1000, RZ, 0xfc, !PT ;  /* 0x0000100010101812 */ /* 0x000fe200078efcff */
[----:B------:R-:W-:Y:S03]  /*f360*/  SHFL.IDX PT, R21, R0, 0x5, 0x181f ;  /* 0x00b81f0000157f89 */ /* 0x000fe600000e0000 */
[----:B------:R-:W-:Y:S01]  /*f370*/  LOP3.LUT R16, R16, 0xfffff7ff, RZ, 0xc0, !PT ;  /* 0xfffff7ff10107812 */ /* 0x000fe200078ec0ff */
[----:B------:R-:W-:Y:S01]  /*f380*/  SHFL.IDX PT, R15, R0, 0x6, 0x181f ;  /* 0x00d81f00000f7f89 */ /* 0x000fe200000e0000 */
[----:B0-----:R-:W-:-:S03]  /*f390*/  SHF.L.U32 R35, R2, 0x3, RZ ;  /* 0x0000000302237819 */ /* 0x001fc600000006ff */
[----:B------:R-:W-:Y:S01]  /*f3a0*/  SHFL.IDX PT, R2, R5, 0x1, 0x181f ;  /* 0x00381f0005027f89 */ /* 0x000fe200000e0000 */
        /* <DEDUP_REMOVED lines=19> */
[C---:B------:R-:W-:Y:S02]  /*f4e0*/  @!P4 LEA R7, P0, R35.reuse, R7, 0x1 ;  /* 0x000000072307c211 */ /* 0x040fe400078008ff */
[----:B------:R-:W-:Y:S02]  /*f4f0*/  LOP3.LUT R16, R16, 0xffbfffff, RZ, 0xc0, !PT ;  /* 0xffbfffff10107812 */ /* 0x000fe400078ec0ff */
[----:B--2---:R-:W-:Y:S02]  /*f500*/  @!P4 IADD3.X R6, RZ, R6, RZ, P0, !PT ;  /* 0x00000006ff06c210 */ /* 0x004fe400007fe4ff */
        /* <DEDUP_REMOVED lines=23> */
[----:B------:R-:W-:Y:S02]  /*f680*/  LOP3.LUT P0, RZ, R16, 0x800, RZ, 0xc0, !PT ;  /* 0x0000080010ff7812 */ /* 0x000fe4000780c0ff */
[----:B------:R-:W-:-:S05]  /*f690*/  @!P6 MOV R2, R12 ;  /* 0x0000000c0002e202 */ /* 0x000fca0000000f00 */
[----:B------:R0:W-:Y:S01]  /*f6a0*/  @!P6 LDGSTS.E.BYPASS.LTC128B.128 [R22+0x18400], desc[UR36][R2.64], !P5 ;  /* 0x184000000216efae */ /* 0x0001e2000e901d64 */
[----:B------:R-:W-:-:S05]  /*f6b0*/  LOP3.LUT P6, RZ, R16, 0x400000, RZ, 0xc0, !PT ;  /* 0x0040000010ff7812 */ /* 0x000fca00078cc0ff */
        /* <DEDUP_REMOVED lines=9> */
[----:B0-----:R-:W-:Y:S01]  /*f750*/  @!P3 MOV R2, R14 ;  /* 0x0000000e0002b202 */ /* 0x001fe20000000f00 */
        /* <DEDUP_REMOVED lines=12> */
.L_x_4811:
[----:B------:R-:W0:Y:S01]  /*f820*/  S2R R0, SR_TID.X ;  /* 0x0000000000007919 */ /* 0x000e220000002100 */
[----:B------:R-:W-:Y:S01]  /*f830*/  VIADD R4, R4, 0x70 ;  /* 0x0000007004047836 */ /* 0x000fe20000000000 */
[----:B------:R-:W-:-:S04]  /*f840*/  LOP3.LUT R16, R16, 0xffffbfff, RZ, 0xc0, !PT ;  /* 0xffffbfff10107812 */ /* 0x000fc800078ec0ff */
[----:B------:R-:W-:-:S13]  /*f850*/  ISETP.GE.AND P1, PT, R4, UR41, PT ;  /* 0x0000002904007c0c */ /* 0x000fda000bf26270 */
[----:B------:R-:W-:Y:S02]  /*f860*/  @P1 LOP3.LUT R16, R16, 0x4000, RZ, 0xfc, !PT ;  /* 0x0000400010101812 */ /* 0x000fe400078efcff */
[----:B0-----:R-:W-:-:S04]  /*f870*/  SHF.L.U32 R0, R0, 0x3, RZ ;  /* 0x0000000300007819 */ /* 0x001fc800000006ff */
        /* <DEDUP_REMOVED lines=9> */
.L_x_4730:
        /* <DEDUP_REMOVED lines=28> */
.L_x_4732:
[----:B------:R-:W-:Y:S05]  /*fad0*/  BSYNC B6 ;  /* 0x0000000000067941 */ /* 0x000fea0003800000 */
.L_x_4731:
        /* <DEDUP_REMOVED lines=34> */
[----:B------:R-:W-:Y:S02]  /*fd00*/  MOV R9, UR8 ;  /* 0x0000000800097c02 */ /* 0x000fe40008000f00 */
[----:B------:R-:W-:Y:S01]  /*fd10*/  SHF.R.S32.HI R0, RZ, 0x1f, R5 ;  /* 0x0000001fff007819 */ /* 0x000fe20000011405 */
        /* <DEDUP_REMOVED lines=29> */
[----:B0-----:R-:W-:-:S04]  /*fef0*/  @!P1 LEA R14, P0, R20, R14, 0x1 ;  /* 0x0000000e140e9211 */ /* 0x001fc800078008ff */
[----:B--2---:R-:W-:Y:S01]  /*ff00*/  @!P1 MOV R2, R14 ;  /* 0x0000000e00029202 */ /* 0x004fe20000000f00 */
[----:B------:R-:W-:Y:S01]  /*ff10*/  @!P1 IMAD.X R5, RZ, RZ, R5, P0 ;  /* 0x000000ffff059224 */ /* 0x000fe200000e0605 */
[----:B------:R-:W0:Y:S03]  /*ff20*/  SHFL.IDX PT, R14, R0, 0x2, 0x181f ;  /* 0x00581f00000e7f89 */ /* 0x000e2600000e0000 */
[----:B------:R-:W-:Y:S02]  /*ff30*/  @!P1 IMAD.MOV.U32 R3, RZ, RZ, R5 ;  /* 0x000000ffff039224 */ /* 0x000fe400078e0005 */
[----:B------:R-:W2:Y:S04]  /*ff40*/  SHFL.IDX PT, R5, R4, 0x2, 0x181f ;  /* 0x00581f0004057f89 */ /* 0x000ea800000e0000 */
        /* <DEDUP_REMOVED lines=24> */
[----:B------:R-:W-:-:S03]  /*100d0*/  @!P6 MOV R3, R5 ;  /* 0x000000050003e202 */ /* 0x000fc60000000f00 */
        /* <DEDUP_REMOVED lines=27> */
[----:B0-----:R-:W-:-:S04]  /*10290*/  @!P1 LEA R14, P0, R20, R14, 0x1 ;  /* 0x0000000e140e9211 */ /* 0x001fc800078008ff */
[----:B--2---:R-:W-:Y:S01]  /*102a0*/  @!P1 IADD3.X R5, RZ, R5, RZ, P0, !PT ;  /* 0x00000005ff059210 */ /* 0x004fe200007fe4ff */
[----:B---3--:R-:W-:-:S04]  /*102b0*/  @!P1 IMAD.MOV.U32 R2, RZ, RZ, R14 ;  /* 0x000000ffff029224 */ /* 0x008fc800078e000e */
[----:B------:R-:W-:Y:S01]  /*102c0*/  @!P1 IMAD.MOV.U32 R3, RZ, RZ, R5 ;  /* 0x000000ffff039224 */ /* 0x000fe200078e0005 */
[----:B------:R0:W2:Y:S04]  /*102d0*/  SHFL.IDX PT, R14, R0, 0x7, 0x181f ;  /* 0x00f81f00000e7f89 */ /* 0x0000a800000e0000 */
[----:B------:R0:W-:Y:S04]  /*102e0*/  @!P1 LDGSTS.E.BYPASS.LTC128B.128 [R22+0x25400], desc[UR36][R2.64], !P2 ;  /* 0x2540000002169fae */ /* 0x0001e8000d101d64 */
[----:B------:R0:W-:Y:S04]  /*102f0*/  @!P1 LDGSTS.E.BYPASS.LTC128B.128 [R22+0x29400], desc[UR36][R2.64+0x80], !P3 ;  /* 0x2940008002169fae */ /* 0x0001e8000d901d64 */
[----:B------:R0:W-:Y:S04]  /*10300*/  @!P1 LDGSTS.E.BYPASS.LTC128B.128 [R22+0x2d400], desc[UR36][R2.64+0x100], !P4 ;  /* 0x2d40010002169fae */ /* 0x0001e8000e101d64 */
[----:B------:R0:W-:Y:S04]  /*10310*/  @!P1 LDGSTS.E.BYPASS.LTC128B.128 [R22+0x31400], desc[UR36][R2.64+0x180], !P5 ;  /* 0x3140018002169fae */ /* 0x0001e8000e901d64 */
[----:B------:R0:W3:Y:S02]  /*10320*/  SHFL.IDX PT, R5, R4, 0x7, 0x181f ;  /* 0x00f81f0004057f89 */ /* 0x0000e400000e0000 */
.L_x_4829:
        /* <DEDUP_REMOVED lines=12> */
.L_x_4734:
        /* <DEDUP_REMOVED lines=18> */
.L_x_4830:
[----:B------:R-:W-:Y:S05]  /*10510*/  BSYNC B0 ;  /* 0x0000000000007941 */ /* 0x000fea0003800000 */
.L_x_4735:
[----:B------:R-:W-:-:S13]  /*10520*/  LOP3.LUT P0, RZ, R16, 0x2000, RZ, 0xc0, !PT ;  /* 0x0000200010ff7812 */ /* 0x000fda000780c0ff */
[----:B------:R-:W-:Y:S05]  /*10530*/  @!P0 BRA `(.L_x_4737) ;  /* 0x0000000000048947 */ /* 0x000fea0003800000 */
[----:B------:R-:W-:Y:S01]  /*10540*/  BPT.TRAP 0x1 ;  /* 0x000000040000795c */ /* 0x000fe20000300000 */
.L_x_4737:
[----:B------:R-:W-:Y:S01]  /*10550*/  SHF.L.U32 R3, R26, 0x1f, RZ ;  /* 0x0000001f1a037819 */ /* 0x000fe200000006ff */
[----:B------:R-:W-:Y:S03]  /*10560*/  BSSY B0, `(.L_x_4738) ;  /* 0x0000003000007945 */ /* 0x000fe60003800000 */
[----:B------:R-:W2:Y:S02]  /*10570*/  SYNCS.PHASECHK.TRANS64.TRYWAIT P0, [R24+URZ+0x32460], R3 ;  /* 0x03246003180075a7 */ /* 0x000ea4000800017f */
[----:B--2---:R-:W-:Y:S05]  /*10580*/  @!P0 BRA `(.L_x_4739) ;  /* 0x0000003c00488947 */ /* 0x004fea0003800000 */
.L_x_4831:
[----:B------:R-:W-:Y:S05]  /*10590*/  BSYNC B0 ;  /* 0x0000000000007941 */ /* 0x000fea0003800000 */
.L_x_4738:
[----:B------:R-:W3:Y:S01]  /*105a0*/  LDL.LU R4, [R1] ;  /* 0x0000000001047983 */ /* 0x000ee20000300800 */
        /* <DEDUP_REMOVED lines=13> */
[----:B------:R-:W-:Y:S02]  /*10680*/  IADD3 R3, R3, R5, RZ ;  /* 0x0000000503037210 */ /* 0x000fe40007ffe0ff */
        /* <DEDUP_REMOVED lines=80> */
.L_x_4845:
        /* <DEDUP_REMOVED lines=15> */
.L_x_4741:
        /* <DEDUP_REMOVED lines=10> */
.L_x_4742:
[----:B------:R-:W-:Y:S01]  /*10d20*/  UISETP.GE.AND UP0, UPT, UR44, 0x2, UPT ;  /* 0x000000022c00788c */ /* 0x000fe2000bf06270 */
[----:B------:R2:W-:Y:S05]  /*10d30*/  SYNCS.ARRIVE.TRANS64.A1T0 RZ, [R24+URZ+0x32450], RZ ;  /* 0x032450ff18ff79a7 */ /* 0x0005ea000810003f */
[----:B------:R-:W-:-:S13]  /*10d40*/  PLOP3.LUT P0, PT, PT, PT, UP0, 0x40, 0x0 ;  /* 0x000000000000781c */ /* 0x000fda0003f0e808 */
[----:B--2---:R-:W-:Y:S05]  /*10d50*/  @P0 BRA `(.L_x_4743) ;  /* 0x0000000c00680947 */ /* 0x004fea0003800000 */
[----:B------:R-:W-:Y:S01]  /*10d60*/  UIADD3 UR4, UR44, -0x2, URZ ;  /* 0xfffffffe2c047890 */ /* 0x000fe2000fffe03f */
[----:B------:R-:W-:Y:S05]  /*10d70*/  BSSY B0, `(.L_x_4743) ;  /* 0x00000d8000007945 */ /* 0x000fea0003800000 */
[----:B------:R-:W-:-:S07]  /*10d80*/  IMAD.U32 R20, RZ, RZ, UR4 ;  /* 0x00000004ff147e24 */ /* 0x000fce000f8e00ff */
.L_x_4756:
        /* <DEDUP_REMOVED lines=9> */
[C---:B------:R-:W-:Y:S02]  /*10e20*/  ISETP.GT.U32.AND P2, PT, R2.reuse, 0x5f, PT ;  /* 0x0000005f0200780c */ /* 0x040fe40003f44070 */
[----:B------:R-:W-:-:S05]  /*10e30*/  IADD3 R8, R2, R8, RZ ;  /* 0x0000000802087210 */ /* 0x000fca0007ffe0ff */
        /* <DEDUP_REMOVED lines=18> */
[----:B------:R-:W-:-:S02]  /*10f60*/  ISETP.NE.AND P0, PT, R18, 0x2, PT ;  /* 0x000000021200780c */ /* 0x000fc40003f05270 */
[----:B------:R-:W-:Y:S01]  /*10f70*/  MOV R2, R20 ;  /* 0x0000001400027202 */ /* 0x000fe20000000f00 */
[----:B------:R-:W-:Y:S01]  /*10f80*/  IMAD R5, R5, UR4, R8 ;  /* 0x0000000405057c24 */ /* 0x000fe2000f8e0208 */
[----:B------:R-:W-:Y:S01]  /*10f90*/  SEL R3, RZ, 0x1, P0 ;  /* 0x00000001ff037807 */ /* 0x000fe20000000000 */
[----:B------:R0:W5:Y:S01]  /*10fa0*/  @!P2 LDG.E R4, desc[UR36][R6.64] ;  /* 0x000000240604a981 */ /* 0x000162000c1e1900 */
[----:B------:R-:W-:Y:S01]  /*10fb0*/  SEL R18, R18, RZ, P0 ;  /* 0x000000ff12127207 */ /* 0x000fe20000000000 */
[----:B------:R-:W-:Y:S01]  /*10fc0*/  VIADD R20, R20, 0xffffffff ;  /* 0xffffffff14147836 */ /* 0x000fe20000000000 */
[----:B------:R-:W-:Y:S02]  /*10fd0*/  LOP3.LUT R26, R26, R3, RZ, 0x3c, !PT ;  /* 0x000000031a1a7212 */ /* 0x000fe400078e3cff */
[----:B------:R-:W-:Y:S01]  /*10fe0*/  ISETP.GT.AND P2, PT, R2, RZ, PT ;  /* 0x000000ff0200720c */ /* 0x000fe20003f44270 */
[----:B-1----:R-:W-:-:S12]  /*10ff0*/  @!P1 BRA `(.L_x_4744) ;  /* 0x0000000000049947 */ /* 0x002fd80003800000 */
[----:B------:R-:W-:Y:S01]  /*11000*/  BPT.TRAP 0x1 ;  /* 0x000000040000795c */ /* 0x000fe20000300000 */
.L_x_4744:
[----:B------:R-:W-:Y:S01]  /*11010*/  IMAD R10, R18, 0x8, R17 ;  /* 0x00000008120a7824 */ /* 0x000fe200078e0211 */
[----:B------:R-:W-:Y:S01]  /*11020*/  SHF.L.U32 R25, R26, 0x1f, RZ ;  /* 0x0000001f1a197819 */ /* 0x000fe200000006ff */
[----:B------:R-:W-:Y:S01]  /*11030*/  BSSY B1, `(.L_x_4745) ;  /* 0x0000004000017945 */ /* 0x000fe20003800000 */
[----:B------:R-:W-:Y:S02]  /*11040*/  SHF.R.S32.HI R23, RZ, 0x1f, R5 ;  /* 0x0000001fff177819 */ /* 0x000fe40000011405 */
[----:B------:R-:W2:Y:S02]  /*11050*/  SYNCS.PHASECHK.TRANS64.TRYWAIT P0, [R10+URZ+0x32440], R25 ;  /* 0x032440190a0075a7 */ /* 0x000ea4000800017f */
[----:B--2---:R-:W-:Y:S05]  /*11060*/  @!P0 BRA `(.L_x_4746) ;  /* 0x0000003800e88947 */ /* 0x004fea0003800000 */
.L_x_4846:
[----:B------:R-:W-:Y:S05]  /*11070*/  BSYNC B1 ;  /* 0x0000000000017941 */ /* 0x000fea0003800000 */
.L_x_4745:
        /* <DEDUP_REMOVED lines=33> */
[----:B----4-:R-:W-:-:S05]  /*11290*/  IADD3.X R7, RZ, R7, RZ, P0, !PT ;  /* 0x00000007ff077210 */ /* 0x010fca00007fe4ff */
        /* <DEDUP_REMOVED lines=17> */
.L_x_4860:
        /* <DEDUP_REMOVED lines=8> */
.L_x_4748:
        /* <DEDUP_REMOVED lines=10> */
.L_x_4749:
[----:B------:R1:W-:Y:S01]  /*114d0*/  SYNCS.ARRIVE.TRANS64.A1T0 RZ, [R10+URZ+0x32430], RZ ;  /* 0x032430ff0aff79a7 */ /* 0x0003e2000810003f */
[----:B------:R-:W-:Y:S05]  /*114e0*/  @!P3 BRA `(.L_x_4750) ;  /* 0x000000000004b947 */ /* 0x000fea0003800000 */
[----:B------:R-:W-:Y:S01]  /*114f0*/  BPT.TRAP 0x1 ;  /* 0x000000040000795c */ /* 0x000fe20000300000 */
.L_x_4750:
[----:B------:R-:W3:Y:S01]  /*11500*/  SYNCS.PHASECHK.TRANS64.TRYWAIT P0, [R10+URZ+0x32460], R25 ;  /* 0x032460190a0075a7 */ /* 0x000ee2000800017f */
[----:B------:R-:W-:Y:S04]  /*11510*/  BSSY B1, `(.L_x_4751) ;  /* 0x0000002000017945 */ /* 0x000fe80003800000 */
[----:B---3--:R-:W-:Y:S05]  /*11520*/  @!P0 BRA `(.L_x_4752) ;  /* 0x0000003c005c8947 */ /* 0x008fea0003800000 */
.L_x_4861:
[----:B------:R-:W-:Y:S05]  /*11530*/  BSYNC B1 ;  /* 0x0000000000017941 */ /* 0x000fea0003800000 */
.L_x_4751:
        /* <DEDUP_REMOVED lines=62> */
[----:B------:R4:W0:Y:S01]  /*11920*/  SHFL.IDX PT, R14, R21, 0x5, 0x181f ;  /* 0x00b81f00150e7f89 */ /* 0x00082200000e0000 */
[----:B------:R-:W-:-:S05]  /*11930*/  IADD3.X R3, RZ, R25, RZ, P0, !PT ;  /* 0x00000019ff037210 */ /* 0x000fca00007fe4ff */
[----:B------:R4:W-:Y:S04]  /*11940*/  LDGSTS.E.BYPASS.LTC128B.128 [R23+0x2400], desc[UR36][R2.64], !P5 ;  /* 0x0240000002177fae */ /* 0x0009e8000e901d64 */
[----:B------:R4:W-:Y:S04]  /*11950*/  LDGSTS.E.BYPASS.LTC128B.128 [R23+0x5400], desc[UR36][R2.64+0x80], !P4 ;  /* 0x0540008002177fae */ /* 0x0009e8000e101d64 */
[----:B------:R4:W-:Y:S04]  /*11960*/  LDGSTS.E.BYPASS.LTC128B.128 [R23+0x8400], desc[UR36][R2.64+0x100], !P3 ;  /* 0x0840010002177fae */ /* 0x0009e8000d901d64 */
[----:B------:R4:W-:Y:S02]  /*11970*/  LDGSTS.E.BYPASS.LTC128B.128 [R23+0xb400], desc[UR36][R2.64+0x180], !P1 ;  /* 0x0b40018002177fae */ /* 0x0009e4000c901d64 */
.L_x_4875:
        /* <DEDUP_REMOVED lines=11> */
.L_x_4754:
        /* <DEDUP_REMOVED lines=10> */
.L_x_4755:
[----:B------:R2:W-:Y:S01]  /*11ad0*/  SYNCS.ARRIVE.TRANS64.A1T0 RZ, [R10+URZ+0x32450], RZ ;  /* 0x032450ff0aff79a7 */ /* 0x0005e2000810003f */
[----:B------:R-:W-:Y:S05]  /*11ae0*/  @P2 BRA `(.L_x_4756) ;  /* 0xfffffff000a82947 */ /* 0x000fea000383ffff */
[----:B------:R-:W-:Y:S05]  /*11af0*/  BSYNC B0 ;  /* 0x0000000000007941 */ /* 0x000fea0003800000 */
.L_x_4743:
        /* <DEDUP_REMOVED lines=21> */
.L_x_4758:
[----:B------:R-:W-:Y:S05]  /*11c50*/  BSYNC B0 ;  /* 0x0000000000007941 */ /* 0x000fea0003800000 */
.L_x_4757:
[----:B------:R-:W-:-:S07]  /*11c60*/  LOP3.LUT R26, R26, R5, RZ, 0x3c, !PT ;  /* 0x000000051a1a7212 */ /* 0x000fce00078e3cff */
.L_x_4714:
[----:B------:R-:W-:Y:S05]  /*11c70*/  BSYNC B7 ;  /* 0x0000000000077941 */ /* 0x000fea0003800000 */
.L_x_4712:
        /* <DEDUP_REMOVED lines=11> */
.L_x_4759:
[----:B------:R-:W-:-:S03]  /*11d30*/  UMOV UR4, 0xffffffff ;  /* 0xffffffff00047882 */ /* 0x000fc60000000000 */
[----:B------:R-:W-:Y:S05]  /*11d40*/  BRA.DIV UR4, `(.L_x_4761) ;  /* 0x0000003e04307947 */ /* 0x000fea000b800000 */
[----:B------:R3:W4:Y:S02]  /*11d50*/  SHFL.IDX PT, R14, R32, RZ, 0x1f ;  /* 0x00001fff200e7589 */ /* 0x00072400000e0000 */
.L_x_4878:
        /* <DEDUP_REMOVED lines=8> */
.L_x_4760:
[----:B------:R-:W-:Y:S02]  /*11de0*/  ULDC UR4, c[0x0][0xd38] ;  /* 0x00034e0000047ab9 */ /* 0x000fe40000000800 */
[----:B----4-:R-:W-:-:S13]  /*11df0*/  ISETP.GE.AND P0, PT, R32, UR4, PT ;  /* 0x0000000420007c0c */ /* 0x010fda000bf06270 */
[----:B------:R-:W-:Y:S05]  /*11e00*/  @!P0 BRA `(.L_x_4762) ;  /* 0xffffffbc00448947 */ /* 0x000fea000383ffff */
.L_x_4709:
        /* <DEDUP_REMOVED lines=12> */
.L_x_4879:
[----:B------:R-:W-:Y:S05]  /*11ed0*/  BSYNC B0 ;  /* 0x0000000000007941 */ /* 0x000fea0003800000 */
.L_x_4763:
[----:B------:R-:W-:-:S03]  /*11ee0*/  UMOV UR4, 0xffffffff ;  /* 0xffffffff00047882 */ /* 0x000fc60000000000 */
[----:B------:R-:W-:Y:S05]  /*11ef0*/  BRA.DIV UR4, `(.L_x_4765) ;  /* 0x0000003e04007947 */ /* 0x000fea000b800000 */
[----:B0-----:R-:W0:Y:S02]  /*11f00*/  S2R R0, SR_TID.X ;  /* 0x0000000000007919 */ /* 0x001e240000002100 */
[----:B0-----:R-:W-:-:S04]  /*11f10*/  SHF.R.U32.HI R0, RZ, 0x5, R0 ;  /* 0x00000005ff007819 */ /* 0x001fc80000011600 */
[----:B------:R-:W-:-:S05]  /*11f20*/  LOP3.LUT R0, R0, 0x3, RZ, 0xc0, !PT ;  /* 0x0000000300007812 */ /* 0x000fca00078ec0ff */
[----:B------:R0:W1:Y:S02]  /*11f30*/  SHFL.IDX PT, R14, R0, RZ, 0x1f ;  /* 0x00001fff000e7589 */ /* 0x00006400000e0000 */
.L_x_4882:
[----:B-1----:R-:W-:Y:S01]  /*11f40*/  ISETP.NE.AND P0, PT, R14, RZ, PT ;  /* 0x000000ff0e00720c */ /* 0x002fe20003f05270 */
[----:B------:R-:W-:-:S12]  /*11f50*/  BSSY B0, `(.L_x_4766) ;  /* 0x0000026000007945 */ /* 0x000fd80003800000 */
[----:B------:R-:W-:Y:S05]  /*11f60*/  @P0 BRA `(.L_x_4767) ;  /* 0x0000000000900947 */ /* 0x000fea0003800000 */
[----:B------:R-:W-:-:S03]  /*11f70*/  UMOV UR4, 0xffffffff ;  /* 0xffffffff00047882 */ /* 0x000fc60000000000 */
[----:B------:R-:W-:Y:S05]  /*11f80*/  BRA.DIV UR4, `(.L_x_4768) ;  /* 0x0000003e04107947 */ /* 0x000fea000b800000 */
[----:B------:R-:W-:-:S13]  /*11f90*/  ELECT P6, URZ, PT ;  /* 0x00000000003f782f */ /* 0x000fda00038c0000 */
.L_x_4885:
[----:B------:R-:W-:Y:S05]  /*11fa0*/  @!P6 BRA `(.L_x_4767) ;  /* 0x000000000080e947 */ /* 0x000fea0003800000 */
[----:B0-----:R-:W4:Y:S02]  /*11fb0*/  LDL R0, [R1+0xc] ;  /* 0x00000c0001007983 */ /* 0x001f240000100800 */
[----:B----4-:R-:W-:-:S13]  /*11fc0*/  R2UR UR4, R0 ;  /* 0x00000000000472ca */ /* 0x010fda00000e0000 */
[----:B------:R-:W-:-:S06]  /*11fd0*/  ULOP3.LUT UR4, UR4, 0x2, URZ, 0xfc, !UPT ;  /* 0x0000000204047892 */ /* 0x000fcc000f8efc3f */
[----:B------:R-:W-:-:S04]  /*11fe0*/  MOV R0, UR4 ;  /* 0x0000000400007c02 */ /* 0x000fc80008000f00 */
[----:B------:R-:W-:-:S13]  /*11ff0*/  ISETP.NE.AND P0, PT, R0, 0x3, PT ;  /* 0x000000030000780c */ /* 0x000fda0003f05270 */
[----:B------:R-:W-:Y:S05]  /*12000*/  @!P0 BRA `(.L_x_4769) ;  /* 0x0000000000048947 */ /* 0x000fea0003800000 */
[----:B------:R-:W-:Y:S01]  /*12010*/  BPT.TRAP 0x1 ;  /* 0x000000040000795c */ /* 0x000fe20000300000 */
.L_x_4769:
[----:B------:R-:W-:Y:S01]  /*12020*/  IMAD R5, R18, 0x8, R7 ;  /* 0x0000000812057824 */ /* 0x000fe200078e0207 */
[----:B------:R-:W-:Y:S01]  /*12030*/  SHF.L.U32 R0, R26, 0x1f, RZ ;  /* 0x0000001f1a007819 */ /* 0x000fe200000006ff */
[----:B------:R-:W-:-:S03]  /*12040*/  VIADD R18, R18, 0x1 ;  /* 0x0000000112127836 */ /* 0x000fc60000000000 */
[----:B------:R-:W0:Y:S02]  /*12050*/  SYNCS.PHASECHK.TRANS64.TRYWAIT P1, [R5+URZ+0x32440], R0 ;  /* 0x03244000050075a7 */ /* 0x000e24000802017f */
[----:B------:R-:W-:-:S04]  /*12060*/  ISETP.NE.AND P2, PT, R18, 0x2, PT ;  /* 0x000000021200780c */ /* 0x000fc80003f45270 */
[----:B------:R-:W-:Y:S01]  /*12070*/  SEL R3, RZ, 0x1, P2 ;  /* 0x00000001ff037807 */ /* 0x000fe20001000000 */
[----:B0-----:R-:W-:Y:S08]  /*12080*/  @!P1 BRA `(.L_x_4770) ;  /* 0x0000003800f09947 */ /* 0x001ff00003800000 */
.L_x_4886:
[----:B------:R-:W-:Y:S02]  /*12090*/  SEL R18, R18, RZ, P2 ;  /* 0x000000ff12127207 */ /* 0x000fe40001000000 */
[----:B------:R-:W-:Y:S01]  /*120a0*/  LOP3.LUT R2, R26, R3, RZ, 0x3c, !PT ;  /* 0x000000031a027212 */ /* 0x000fe200078e3cff */
[----:B------:R-:W-:Y:S06]  /*120b0*/  @!P0 BRA `(.L_x_4771) ;  /* 0x0000000000048947 */ /* 0x000fec0003800000 */
[----:B------:R-:W-:Y:S01]  /*120c0*/  BPT.TRAP 0x1 ;  /* 0x000000040000795c */ /* 0x000fe20000300000 */
.L_x_4771:
[----:B------:R-:W-:Y:S01]  /*120d0*/  IMAD R3, R18, 0x8, R7 ;  /* 0x0000000812037824 */ /* 0x000fe200078e0207 */
[----:B------:R-:W-:-:S04]  /*120e0*/  SHF.L.U32 R2, R2, 0x1f, RZ ;  /* 0x0000001f02027819 */ /* 0x000fc800000006ff */
[----:B------:R-:W1:Y:S02]  /*120f0*/  SYNCS.PHASECHK.TRANS64.TRYWAIT P1, [R3+URZ+0x32440], R2 ;  /* 0x03244002030075a7 */ /* 0x000e64000802017f */
[----:B-1----:R-:W-:Y:S05]  /*12100*/  @!P1 BRA `(.L_x_4772) ;  /* 0x0000003800e49947 */ /* 0x002fea0003800000 */
.L_x_4887:
[----:B------:R-:W-:Y:S05]  /*12110*/  @!P0 BRA `(.L_x_4773) ;  /* 0x0000000000048947 */ /* 0x000fea0003800000 */
[----:B------:R-:W-:Y:S01]  /*12120*/  BPT.TRAP 0x1 ;  /* 0x000000040000795c */ /* 0x000fe20000300000 */
.L_x_4773:
[----:B------:R-:W4:Y:S02]  /*12130*/  SYNCS.PHASECHK.TRANS64.TRYWAIT P1, [R5+URZ+0x32460], R0 ;  /* 0x03246000050075a7 */ /* 0x000f24000802017f */
[----:B----4-:R-:W-:Y:S05]  /*12140*/  @!P1 BRA `(.L_x_4774) ;  /* 0x0000003800e89947 */ /* 0x010fea0003800000 */
.L_x_4888:
[----:B------:R-:W-:Y:S05]  /*12150*/  @!P0 BRA `(.L_x_4775) ;  /* 0x0000000000048947 */ /* 0x000fea0003800000 */
[----:B------:R-:W-:Y:S01]  /*12160*/  BPT.TRAP 0x1 ;  /* 0x000000040000795c */ /* 0x000fe20000300000 */
.L_x_4775:
[----:B------:R0:W0:Y:S02]  /*12170*/  SYNCS.PHASECHK.TRANS64.TRYWAIT P0, [R3+URZ+0x32460], R2 ;  /* 0x03246002030075a7 */ /* 0x000024000800017f */
[----:B0-----:R-:W-:Y:S05]  /*12180*/  @!P0 NANOSLEEP.SYNCS 0x989680 ;  /* 0x009896800000895d */ /* 0x001fea0003900000 */
[----:B------:R-:W0:Y:S02]  /*12190*/  @!P0 SYNCS.PHASECHK.TRANS64 P0, [R3+URZ+0x32460], R2 ;  /* 0x03246002030085a7 */ /* 0x000e24000800007f */
[----:B0-----:R-:W-:Y:S05]  /*121a0*/  @!P0 BRA `(.L_x_4775) ;  /* 0xfffffffc00f08947 */ /* 0x001fea000383ffff */
.L_x_4767:
[----:B------:R-:W-:Y:S05]  /*121b0*/  BSYNC B0 ;  /* 0x0000000000007941 */ /* 0x000fea0003800000 */
.L_x_4766:
[----:B------:R-:W-:Y:S05]  /*121c0*/  EXIT ;  /* 0x000000000000794d */ /* 0x000fea0003800000 */
.L_x_4655:
[----:B0-----:R-:W-:-:S04]  /*121d0*/  IMAD.U32 R3, RZ, RZ, UR40 ;  /* 0x00000028ff037e24 */ /* 0x001fc8000f8e00ff */
[----:B------:R0:W1:Y:S03]  /*121e0*/  SYNCS.PHASECHK.TRANS64.TRYWAIT P0, [R3+URZ+0x32400], R0 ;  /* 0x03240000030075a7 */ /* 0x000066000800017f */
[----:B-1----:R-:W-:Y:S05]  /*121f0*/  @!P0 NANOSLEEP.SYNCS 0x989680 ;  /* 0x009896800000895d */ /* 0x002fea0003900000 */
[----:B------:R-:W1:Y:S02]  /*12200*/  @!P0 SYNCS.PHASECHK.TRANS64 P0, [R3+URZ+0x32400], R0 ;  /* 0x03240000030085a7 */ /* 0x000e64000800007f */
[----:B-1----:R-:W-:Y:S05]  /*12210*/  @!P0 BRA `(.L_x_4655) ;  /* 0xfffffffc00ec8947 */ /* 0x002fea000383ffff */
[----:B------:R-:W-:Y:S05]  /*12220*/  BRA `(.L_x_4776) ;  /* 0xfffffef400d07947 */ /* 0x000fea000383ffff */
.L_x_4659:
[----:B0-----:R-:W-:-:S04]  /*12230*/  IMAD.U32 R3, RZ, RZ, UR6 ;  /* 0x00000006ff037e24 */ /* 0x001fc8000f8e00ff */
[----:B------:R0:W2:Y:S03]  /*12240*/  SYNCS.PHASECHK.TRANS64.TRYWAIT P1, [R3+URZ+0x32430], R2 ;  /* 0x03243002030075a7 */ /* 0x0000a6000802017f */
[----:B--2---:R-:W-:Y:S05]  /*12250*/  @!P1 NANOSLEEP.SYNCS 0x989680 ;  /* 0x009896800000995d */ /* 0x004fea0003900000 */
[----:B------:R-:W2:Y:S02]  /*12260*/  @!P1 SYNCS.PHASECHK.TRANS64 P1, [R3+URZ+0x32430], R2 ;  /* 0x03243002030095a7 */ /* 0x000ea4000802007f */
[----:B--2---:R-:W-:Y:S05]  /*12270*/  @!P1 BRA `(.L_x_4659) ;  /* 0xfffffffc00ec9947 */ /* 0x004fea000383ffff */
[----:B------:R-:W-:Y:S05]  /*12280*/  BRA `(.L_x_4658) ;  /* 0xfffffef400f87947 */ /* 0x000fea000383ffff */
.L_x_4660:
[----:B0-----:R-:W-:-:S04]  /*12290*/  IMAD.U32 R3, RZ, RZ, UR40 ;  /* 0x00000028ff037e24 */ /* 0x001fc8000f8e00ff */
[----:B------:R0:W2:Y:S03]  /*122a0*/  SYNCS.PHASECHK.TRANS64.TRYWAIT P1, [R3+URZ+0x32410], R0 ;  /* 0x03241000030075a7 */ /* 0x0000a6000802017f */
[----:B--2---:R-:W-:Y:S05]  /*122b0*/  @!P1 NANOSLEEP.SYNCS 0x989680 ;  /* 0x009896800000995d */ /* 0x004fea0003900000 */
[----:B------:R-:W2:Y:S02]  /*122c0*/  @!P1 SYNCS.PHASECHK.TRANS64 P1, [R3+URZ+0x32410], R0 ;  /* 0x03241000030095a7 */ /* 0x000ea4000802007f */
[----:B--2---:R-:W-:Y:S05]  /*122d0*/  @!P1 BRA `(.L_x_4660) ;  /* 0xfffffffc00ec9947 */ /* 0x004fea000383ffff */
[----:B------:R-:W-:Y:S05]  /*122e0*/  BRA `(.L_x_4777) ;  /* 0xfffffef800a07947 */ /* 0x000fea000383ffff */
.L_x_4664:
[----:B0-----:R-:W-:-:S04]  /*122f0*/  MOV R3, UR6 ;  /* 0x0000000600037c02 */ /* 0x001fc80008000f00 */
[----:B------:R0:W3:Y:S03]  /*12300*/  SYNCS.PHASECHK.TRANS64.TRYWAIT P1, [R3+URZ+0x32450], R2 ;  /* 0x03245002030075a7 */ /* 0x0000e6000802017f */
[----:B---3--:R-:W-:Y:S05]  /*12310*/  @!P1 NANOSLEEP.SYNCS 0x989680 ;  /* 0x009896800000995d */ /* 0x008fea0003900000 */
[----:B------:R-:W3:Y:S02]  /*12320*/  @!P1 SYNCS.PHASECHK.TRANS64 P1, [R3+URZ+0x32450], R2 ;  /* 0x03245002030095a7 */ /* 0x000ee4000802007f */
[----:B---3--:R-:W-:Y:S05]  /*12330*/  @!P1 BRA `(.L_x_4664) ;  /* 0xfffffffc00ec9947 */ /* 0x008fea000383ffff */
[----:B------:R-:W-:Y:S05]  /*12340*/  BRA `(.L_x_4663) ;  /* 0xfffffef800a87947 */ /* 0x000fea000383ffff */
.L_x_4671:
[----:B-1----:R-:W-:-:S04]  /*12350*/  IMAD.U32 R153, RZ, RZ, UR4 ;  /* 0x00000004ff997e24 */ /* 0x002fc8000f8e00ff */
[----:B------:R1:W2:Y:S03]  /*12360*/  SYNCS.PHASECHK.TRANS64.TRYWAIT P1, [R153+URZ+0x32430], R0 ;  /* 0x03243000990075a7 */ /* 0x0002a6000802017f */
[----:B--2---:R-:W-:Y:S05]  /*12370*/  @!P1 NANOSLEEP.SYNCS 0x989680 ;  /* 0x009896800000995d */ /* 0x004fea0003900000 */
[----:B------:R-:W2:Y:S02]  /*12380*/  @!P1 SYNCS.PHASECHK.TRANS64 P1, [R153+URZ+0x32430], R0 ;  /* 0x03243000990095a7 */ /* 0x000ea4000802007f */
[----:B--2---:R-:W-:Y:S05]  /*12390*/  @!P1 BRA `(.L_x_4671) ;  /* 0xfffffffc00ec9947 */ /* 0x004fea000383ffff */
[----:B------:R-:W-:Y:S05]  /*123a0*/  BRA `(.L_x_4670) ;  /* 0xffffff2000d87947 */ /* 0x000fea000383ffff */
.L_x_4675:
[----:B--2---:R-:W-:-:S04]  /*123b0*/  IMAD.U32 R203, RZ, RZ, UR4 ;  /* 0x00000004ffcb7e24 */ /* 0x004fc8000f8e00ff */
[----:B------:R2:W3:Y:S03]  /*123c0*/  SYNCS.PHASECHK.TRANS64.TRYWAIT P1, [R203+URZ+0x32450], R0 ;  /* 0x03245000cb0075a7 */ /* 0x0004e6000802017f */
[----:B---3--:R-:W-:Y:S05]  /*123d0*/  @!P1 NANOSLEEP.SYNCS 0x989680 ;  /* 0x009896800000995d */ /* 0x008fea0003900000 */
[----:B------:R-:W3:Y:S02]  /*123e0*/  @!P1 SYNCS.PHASECHK.TRANS64 P1, [R203+URZ+0x32450], R0 ;  /* 0x03245000cb0095a7 */ /* 0x000ee4000802007f */
[----:B---3--:R-:W-:Y:S05]  /*123f0*/  @!P1 BRA `(.L_x_4675) ;  /* 0xfffffffc00ec9947 */ /* 0x008fea000383ffff */
[----:B------:R-:W-:Y:S05]  /*12400*/  BRA `(.L_x_4674) ;  /* 0xffffff2400587947 */ /* 0x000fea000383ffff */
.L_x_4683:
[----:B-1----:R-:W-:-:S04]  /*12410*/  IMAD.U32 R153, RZ, RZ, UR4 ;  /* 0x00000004ff997e24 */ /* 0x002fc8000f8e00ff */
[----:B------:R1:W2:Y:S03]  /*12420*/  SYNCS.PHASECHK.TRANS64.TRYWAIT P1, [R153+URZ+0x32430], R0 ;  /* 0x03243000990075a7 */ /* 0x0002a6000802017f */
[----:B--2---:R-:W-:Y:S05]  /*12430*/  @!P1 NANOSLEEP.SYNCS 0x989680 ;  /* 0x009896800000995d */ /* 0x004fea0003900000 */
[----:B------:R-:W2:Y:S02]  /*12440*/  @!P1 SYNCS.PHASECHK.TRANS64 P1, [R153+URZ+0x32430], R0 ;  /* 0x03243000990095a7 */ /* 0x000ea4000802007f */
[----:B--2---:R-:W-:Y:S05]  /*12450*/  @!P1 BRA `(.L_x_4683) ;  /* 0xfffffffc00ec9947 */ /* 0x004fea000383ffff */
[----:B------:R-:W-:Y:S05]  /*12460*/  BRA `(.L_x_4682) ;  /* 0xffffff5000f47947 */ /* 0x000fea000383ffff */
.L_x_4687:
[----:B--2---:R-:W-:-:S04]  /*12470*/  IMAD.U32 R203, RZ, RZ, UR4 ;  /* 0x00000004ffcb7e24 */ /* 0x004fc8000f8e00ff */
[----:B------:R2:W3:Y:S03]  /*12480*/  SYNCS.PHASECHK.TRANS64.TRYWAIT P1, [R203+URZ+0x32450], R0 ;  /* 0x03245000cb0075a7 */ /* 0x0004e6000802017f */
[----:B---3--:R-:W-:Y:S05]  /*12490*/  @!P1 NANOSLEEP.SYNCS 0x989680 ;  /* 0x009896800000995d */ /* 0x008fea0003900000 */
[----:B------:R-:W3:Y:S02]  /*124a0*/  @!P1 SYNCS.PHASECHK.TRANS64 P1, [R203+URZ+0x32450], R0 ;  /* 0x03245000cb0095a7 */ /* 0x000ee4000802007f */
[----:B---3--:R-:W-:Y:S05]  /*124b0*/  @!P1 BRA `(.L_x_4687) ;  /* 0xfffffffc00ec9947 */ /* 0x008fea000383ffff */
[----:B------:R-:W-:Y:S05]  /*124c0*/  BRA `(.L_x_4686) ;  /* 0xffffff5400747947 */ /* 0x000fea000383ffff */
.L_x_4720:
[----:B------:R-:W2:Y:S01]  /*124d0*/  S2R R20, SR_TID.X ;  /* 0x0000000000147919 */ /* 0x000ea20000002100 */
[----:B------:R-:W-:Y:S01]  /*124e0*/  MOV R12, RZ ;  /* 0x000000ff000c7202 */ /* 0x000fe20000000f00 */
        /* <DEDUP_REMOVED lines=8> */
.L_x_4778:
[----:B------:R-:W-:Y:S05]  /*12570*/  BRA `(.L_x_4779) ;  /* 0xffffffbc00ec7947 */ /* 0x000fea000383ffff */
.L_x_4723:
[----:B0-----:R0:W1:Y:S02]  /*12580*/  SYNCS.PHASECHK.TRANS64.TRYWAIT P0, [R24+URZ+0x32440], R3 ;  /* 0x03244003180075a7 */ /* 0x001064000800017f */
[----:B-1----:R-:W-:Y:S05]  /*12590*/  @!P0 NANOSLEEP.SYNCS 0x989680 ;  /* 0x009896800000895d */ /* 0x002fea0003900000 */
[----:B------:R-:W1:Y:S02]  /*125a0*/  @!P0 SYNCS.PHASECHK.TRANS64 P0, [R24+URZ+0x32440], R3 ;  /* 0x03244003180085a7 */ /* 0x000e64000800007f */
[----:B-1----:R-:W-:Y:S05]  /*125b0*/  @!P0 BRA `(.L_x_4723) ;  /* 0xfffffffc00f08947 */ /* 0x002fea000383ffff */
[----:B------:R-:W-:Y:S05]  /*125c0*/  BRA `(.L_x_4780) ;  /* 0xffffffc000947947 */ /* 0x000fea000383ffff */
.L_x_4724:
        /* <DEDUP_REMOVED lines=8> */
.L_x_4782:
[----:B------:R-:W-:Y:S05]  /*12650*/  BSYNC B0 ;  /* 0x0000000000007941 */ /* 0x000fea0003800000 */
.L_x_4781:
        /* <DEDUP_REMOVED lines=9> */
.L_x_4783:
[----:B------:R-:W-:Y:S02]  /*126f0*/  IMAD.MOV.U32 R13, RZ, RZ, R5 ;  /* 0x000000ffff0d7224 */ /* 0x000fe400078e0005 */
[----:B------:R-:W-:Y:S01]  /*12700*/  IMAD.MOV.U32 R12, RZ, RZ, 0x1 ;  /* 0x00000001ff0c7424 */ /* 0x000fe200078e00ff */
[----:B------:R-:W-:-:S04]  /*12710*/  @P0 LEA R14, P1, R8, R14, 0x1 ;  /* 0x0000000e080e0211 */ /* 0x000fc800078208ff */
[----:B------:R-:W-:Y:S01]  /*12720*/  @P0 IADD3.X R3, RZ, R2, RZ, P1, !PT ;  /* 0x00000002ff030210 */ /* 0x000fe20000ffe4ff */
[----:B------:R-:W-:-:S08]  /*12730*/  @P0 IMAD.MOV.U32 R2, RZ, RZ, R14 ;  /* 0x000000ffff020224 */ /* 0x000fd000078e000e */
[----:B------:R-:W-:Y:S05]  /*12740*/  WARPSYNC.COLLECTIVE R15, `(.L_x_4784) ;  /* 0x000000000f087348 */ /* 0x000fea0003c00000 */
[----:B------:R0:W1:Y:S02]  /*12750*/  SHFL.IDX P6, R14, R13, R12, R11 ;  /* 0x0000000c0d0e7389 */ /* 0x00006400000c000b */
[----:B01----:R-:W-:Y:S01]  /*12760*/  ENDCOLLECTIVE ;  /* 0x000000000000791b */ /* 0x003fe20003800000 */
.L_x_4784:
        /* <DEDUP_REMOVED lines=11> */
.L_x_4785:
[----:B------:R-:W-:Y:S02]  /*12820*/  IMAD.MOV.U32 R13, RZ, RZ, R5 ;  /* 0x000000ffff0d7224 */ /* 0x000fe400078e0005 */
[----:B------:R-:W-:Y:S01]  /*12830*/  IMAD.MOV.U32 R12, RZ, RZ, 0x2 ;  /* 0x00000002ff0c7424 */ /* 0x000fe200078e00ff */
[----:B------:R-:W-:-:S13]  /*12840*/  @P0 LEA R2, P1, R8, R14, 0x1 ;  /* 0x0000000e08020211 */ /* 0x000fda00078208ff */
[----:B------:R-:W-:Y:S05]  /*12850*/  WARPSYNC.COLLECTIVE R15, `(.L_x_4786) ;  /* 0x000000000f087348 */ /* 0x000fea0003c00000 */
[----:B------:R0:W1:Y:S02]  /*12860*/  SHFL.IDX P6, R14, R13, R12, R11 ;  /* 0x0000000c0d0e7389 */ /* 0x00006400000c000b */
[----:B01----:R-:W-:Y:S01]  /*12870*/  ENDCOLLECTIVE ;  /* 0x000000000000791b */ /* 0x003fe20003800000 */
.L_x_4786:
[----:B------:R-:W-:-:S05]  /*12880*/  @P0 IMAD.X R3, RZ, RZ, R6, P1 ;  /* 0x000000ffff030224 */ /* 0x000fca00008e0606 */
        /* <DEDUP_REMOVED lines=11> */
.L_x_4787:
[----:B------:R-:W-:Y:S02]  /*12940*/  IMAD.MOV.U32 R13, RZ, RZ, R5 ;  /* 0x000000ffff0d7224 */ /* 0x000fe400078e0005 */
[----:B------:R-:W-:Y:S01]  /*12950*/  IMAD.MOV.U32 R12, RZ, RZ, 0x3 ;  /* 0x00000003ff0c7424 */ /* 0x000fe200078e00ff */
[----:B------:R-:W-:-:S13]  /*12960*/  @P0 LEA R2, P1, R8, R14, 0x1 ;  /* 0x0000000e08020211 */ /* 0x000fda00078208ff */
[----:B------:R-:W-:Y:S05]  /*12970*/  WARPSYNC.COLLECTIVE R15, `(.L_x_4788) ;  /* 0x000000000f087348 */ /* 0x000fea0003c00000 */
[----:B------:R0:W1:Y:S02]  /*12980*/  SHFL.IDX P6, R14, R13, R12, R11 ;  /* 0x0000000c0d0e7389 */ /* 0x00006400000c000b */
[----:B01----:R-:W-:Y:S01]  /*12990*/  ENDCOLLECTIVE ;  /* 0x000000000000791b */ /* 0x003fe20003800000 */
.L_x_4788:
        /* <DEDUP_REMOVED lines=12> */
.L_x_4789:
[----:B------:R-:W-:Y:S02]  /*12a60*/  IMAD.MOV.U32 R13, RZ, RZ, R5 ;  /* 0x000000ffff0d7224 */ /* 0x000fe400078e0005 */
[----:B------:R-:W-:Y:S01]  /*12a70*/  IMAD.MOV.U32 R12, RZ, RZ, 0x4 ;  /* 0x00000004ff0c7424 */ /* 0x000fe200078e00ff */
[----:B------:R-:W-:-:S13]  /*12a80*/  @P0 LEA R2, P1, R8, R14, 0x1 ;  /* 0x0000000e08020211 */ /* 0x000fda00078208ff */
[----:B------:R-:W-:Y:S05]  /*12a90*/  WARPSYNC.COLLECTIVE R15, `(.L_x_4790) ;  /* 0x000000000f087348 */ /* 0x000fea0003c00000 */
[----:B------:R0:W1:Y:S02]  /*12aa0*/  SHFL.IDX P6, R14, R13, R12, R11 ;  /* 0x0000000c0d0e7389 */ /* 0x00006400000c000b */
[----:B01----:R-:W-:Y:S01]  /*12ab0*/  ENDCOLLECTIVE ;  /* 0x000000000000791b */ /* 0x003fe20003800000 */
.L_x_4790:
        /* <DEDUP_REMOVED lines=12> */
.L_x_4791:
[----:B------:R-:W-:Y:S02]  /*12b80*/  IMAD.MOV.U32 R13, RZ, RZ, R5 ;  /* 0x000000ffff0d7224 */ /* 0x000fe400078e0005 */
[----:B------:R-:W-:Y:S01]  /*12b90*/  IMAD.MOV.U32 R12, RZ, RZ, 0x5 ;  /* 0x00000005ff0c7424 */ /* 0x000fe200078e00ff */
[----:B------:R-:W-:-:S13]  /*12ba0*/  @P0 LEA R2, P1, R8, R14, 0x1 ;  /* 0x0000000e08020211 */ /* 0x000fda00078208ff */
[----:B------:R-:W-:Y:S05]  /*12bb0*/  WARPSYNC.COLLECTIVE R15, `(.L_x_4792) ;  /* 0x000000000f087348 */ /* 0x000fea0003c00000 */
[----:B------:R0:W1:Y:S02]  /*12bc0*/  SHFL.IDX P6, R14, R13, R12, R11 ;  /* 0x0000000c0d0e7389 */ /* 0x00006400000c000b */
[----:B01----:R-:W-:Y:S01]  /*12bd0*/  ENDCOLLECTIVE ;  /* 0x000000000000791b */ /* 0x003fe20003800000 */
.L_x_4792:
[----:B------:R-:W-:-:S05]  /*12be0*/  @P0 IMAD.X R3, RZ, RZ, R6, P1 ;  /* 0x000000ffff030224 */ /* 0x000fca00008e0606 */
[----:B------:R-:W-:Y:S01]  /*12bf0*/  @!PT LDS RZ, [RZ] ;  /* 0x00000000fffff984 */ /* 0x000fe20000000800 */
[----:B------:R-:W-:Y:S01]  /*12c00*/  @!PT LDS RZ, [RZ] ;  /* 0x00000000fffff984 */ /* 0x000fe20000000800 */
[----:B------:R-:W-:Y:S01]  /*12c10*/  @!PT LDS RZ, [RZ] ;  /* 0x00000000fffff984 */ /* 0x000fe20000000800 */
[----:B------:R0:W-:Y:S01]  /*12c20*/  @P0 LDGSTS.E.BYPASS.LTC128B.128 [R7+0x1e400], desc[UR36][R2.64], !P2 ;  /* 0x1e40000002070fae */ /* 0x0001e2000d101d64 */
[----:B------:R-:W-:Y:S01]  /*12c30*/  MOV R13, R4 ;  /* 0x00000004000d7202 */ /* 0x000fe20000000f00 */
[----:B------:R-:W-:-:S07]  /*12c40*/  IMAD.MOV.U32 R5, RZ, RZ, R14 ;  /* 0x000000ffff057224 */ /* 0x000fce00078e000e */
[----:B0-----:R-:W-:Y:S05]  /*12c50*/  WARPSYNC.COLLECTIVE R15, `(.L_x_4793) ;  /* 0x000000000f087348 */ /* 0x001fea0003c00000 */
[----:B------:R1:W2:Y:S02]  /*12c60*/  SHFL.IDX P6, R14, R13, R12, R11 ;  /* 0x0000000c0d0e7389 */ /* 0x0002a400000c000b */
[----:B012---:R-:W-:Y:S01]  /*12c70*/  ENDCOLLECTIVE ;  /* 0x000000000000791b */ /* 0x007fe20003800000 */
.L_x_4793:
[----:B------:R-:W-:Y:S05]  /*12c80*/  BRA `(.L_x_4794) ;  /* 0xffffffbc00fc7947 */ /* 0x000fea000383ffff */
.L_x_4729:
[----:B------:R-:W-:Y:S01]  /*12c90*/  IMAD.MOV.U32 R13, RZ, RZ, R5 ;  /* 0x000000ffff0d7224 */ /* 0x000fe200078e0005 */
[----:B------:R-:W0:Y:S01]  /*12ca0*/  S2R R20, SR_TID.X ;  /* 0x0000000000147919 */ /* 0x000e220000002100 */
[----:B------:R-:W-:Y:S01]  /*12cb0*/  IMAD.MOV.U32 R12, RZ, RZ, RZ ;  /* 0x000000ffff0c7224 */ /* 0x000fe200078e00ff */
[----:B------:R-:W-:Y:S01]  /*12cc0*/  LOP3.LUT R16, R16, 0xffffefff, RZ, 0xc0, !PT ;  /* 0xffffefff10107812 */ /* 0x000fe200078ec0ff */
[----:B------:R-:W-:Y:S02]  /*12cd0*/  IMAD.MOV.U32 R11, RZ, RZ, 0x181f ;  /* 0x0000181fff0b7424 */ /* 0x000fe400078e00ff */
[----:B------:R-:W-:Y:S02]  /*12ce0*/  IMAD.MOV.U32 R15, RZ, RZ, -0x1 ;  /* 0xffffffffff0f7424 */ /* 0x000fe400078e00ff */
[----:B------:R-:W-:-:S07]  /*12cf0*/  IMAD.U32 R4, RZ, RZ, UR43 ;  /* 0x0000002bff047e24 */ /* 0x000fce000f8e00ff */
[----:B01----:R-:W-:Y:S05]  /*12d00*/  WARPSYNC.COLLECTIVE R15, `(.L_x_4795) ;  /* 0x000000000f087348 */ /* 0x003fea0003c00000 */
[----:B------:R2:W3:Y:S02]  /*12d10*/  SHFL.IDX P6, R14, R13, R12, R11 ;  /* 0x0000000c0d0e7389 */ /* 0x0004e400000c000b */
[----:B0123--:R-:W-:Y:S01]  /*12d20*/  ENDCOLLECTIVE ;  /* 0x000000000000791b */ /* 0x00ffe20003800000 */
.L_x_4795:
[----:B------:R-:W-:-:S05]  /*12d30*/  IMAD R4, R4, 0x80, R35 ;  /* 0x0000008004047824 */ /* 0x000fca00078e0223 */
[C---:B------:R-:W-:Y:S02]  /*12d40*/  ISETP.GE.AND P1, PT, R4.reuse, UR41, PT ;  /* 0x0000002904007c0c */ /* 0x040fe4000bf26270 */
[----:B------:R-:W-:Y:S02]  /*12d50*/  IADD3 R6, R4, 0x10, RZ ;  /* 0x0000001004067810 */ /* 0x000fe40007ffe0ff */
[----:B------:R-:W-:-:S09]  /*12d60*/  MOV R13, R0 ;  /* 0x00000000000d7202 */ /* 0x000fd20000000f00 */
[----:B------:R-:W-:Y:S01]  /*12d70*/  @P1 LOP3.LUT R16, R16, 0x1000, RZ, 0xfc, !PT ;  /* 0x0000100010101812 */ /* 0x000fe200078efcff */
[----:B------:R-:W-:-:S03]  /*12d80*/  IMAD.SHL.U32 R8, R20, 0x8, RZ ;  /* 0x0000000814087824 */ /* 0x000fc600078e00ff */
[----:B------:R-:W-:Y:S01]  /*12d90*/  LOP3.LUT R16, R16, 0xfffff7ff, RZ, 0xc0, !PT ;  /* 0xfffff7ff10107812 */ /* 0x000fe200078ec0ff */
[----:B------:R-:W-:-:S07]  /*12da0*/  IMAD.MOV.U32 R3, RZ, RZ, R14 ;  /* 0x000000ffff037224 */ /* 0x000fce00078e000e */
[----:B------:R-:W-:Y:S05]  /*12db0*/  WARPSYNC.COLLECTIVE R15, `(.L_x_4796) ;  /* 0x000000000f087348 */ /* 0x000fea0003c00000 */
[----:B------:R0:W1:Y:S02]  /*12dc0*/  SHFL.IDX P6, R14, R13, R12, R11 ;  /* 0x0000000c0d0e7389 */ /* 0x00006400000c000b */
[----:B01----:R-:W-:Y:S01]  /*12dd0*/  ENDCOLLECTIVE ;  /* 0x000000000000791b */ /* 0x003fe20003800000 */
.L_x_4796:
        /* <DEDUP_REMOVED lines=9> */
.L_x_4797:
        /* <DEDUP_REMOVED lines=13> */
.L_x_4798:
[----:B------:R-:W-:Y:S02]  /*12f40*/  IMAD.MOV.U32 R13, RZ, RZ, R5 ;  /* 0x000000ffff0d7224 */ /* 0x000fe400078e0005 */
[----:B------:R-:W-:Y:S01]  /*12f50*/  IMAD.MOV.U32 R12, RZ, RZ, 0x2 ;  /* 0x00000002ff0c7424 */ /* 0x000fe200078e00ff */
[----:B------:R-:W-:-:S05]  /*12f60*/  @!P1 LEA R10, P0, R8, R14, 0x1 ;  /* 0x0000000e080a9211 */ /* 0x000fca00078008ff */
[----:B------:R-:W-:Y:S01]  /*12f70*/  @!P1 IMAD.X R11, RZ, RZ, R2, P0 ;  /* 0x000000ffff0b9224 */ /* 0x000fe200000e0602 */
[----:B------:R-:W-:Y:S01]  /*12f80*/  @!P1 MOV R2, R10 ;  /* 0x0000000a00029202 */ /* 0x000fe20000000f00 */
[----:B------:R-:W-:Y:S02]  /*12f90*/  IMAD.SHL.U32 R10, R20, 0x8, RZ ;  /* 0x00000008140a7824 */ /* 0x000fe400078e00ff */
[----:B------:R-:W-:Y:S02]  /*12fa0*/  @!P1 IMAD.MOV.U32 R3, RZ, RZ, R11 ;  /* 0x000000ffff039224 */ /* 0x000fe400078e000b */
[----:B------:R-:W-:Y:S01]  /*12fb0*/  IMAD.MOV.U32 R11, RZ, RZ, 0x181f ;  /* 0x0000181fff0b7424 */ /* 0x000fe200078e00ff */
[----:B------:R-:W-:Y:S02]  /*12fc0*/  LOP3.LUT R10, R10, 0x38, RZ, 0xc0, !PT ;  /* 0x000000380a0a7812 */ /* 0x000fe400078ec0ff */
        /* <DEDUP_REMOVED lines=9> */
.L_x_4799:
[----:B------:R-:W-:Y:S01]  /*13060*/  @P1 LOP3.LUT R16, R16, 0x400, RZ, 0xfc, !PT ;  /* 0x0000040010101812 */ /* 0x000fe200078efcff */
[----:B------:R-:W-:-:S03]  /*13070*/  IMAD.MOV.U32 R13, RZ, RZ, R0 ;  /* 0x000000ffff0d7224 */ /* 0x000fc600078e0000 */
[----:B------:R-:W-:Y:S02]  /*13080*/  LOP3.LUT R16, R16, 0xfffffdff, RZ, 0xc0, !PT ;  /* 0xfffffdff10107812 */ /* 0x000fe400078ec0ff */
[----:B------:R-:W-:-:S07]  /*13090*/  MOV R8, R14 ;  /* 0x0000000e00087202 */ /* 0x000fce0000000f00 */
[----:B------:R-:W-:Y:S05]  /*130a0*/  WARPSYNC.COLLECTIVE R15, `(.L_x_4800) ;  /* 0x000000000f087348 */ /* 0x000fea0003c00000 */
[----:B------:R0:W1:Y:S02]  /*130b0*/  SHFL.IDX P6, R14, R13, R12, R11 ;  /* 0x0000000c0d0e7389 */ /* 0x00006400000c000b */
[----:B01----:R-:W-:Y:S01]  /*130c0*/  ENDCOLLECTIVE ;  /* 0x000000000000791b */ /* 0x003fe20003800000 */
.L_x_4800:
[----:B------:R-:W-:Y:S02]  /*130d0*/  IMAD.MOV.U32 R13, RZ, RZ, R5 ;  /* 0x000000ffff0d7224 */ /* 0x000fe400078e0005 */
[----:B------:R-:W-:Y:S02]  /*130e0*/  IMAD.MOV.U32 R12, RZ, RZ, 0x3 ;  /* 0x00000003ff0c7424 */ /* 0x000fe400078e00ff */
[----:B------:R-:W-:-:S07]  /*130f0*/  IMAD.MOV.U32 R9, RZ, RZ, R14 ;  /* 0x000000ffff097224 */ /* 0x000fce00078e000e */
[----:B------:R-:W-:Y:S05]  /*13100*/  WARPSYNC.COLLECTIVE R15, `(.L_x_4801) ;  /* 0x000000000f087348 */ /* 0x000fea0003c00000 */
[----:B------:R0:W1:Y:S02]  /*13110*/  SHFL.IDX P6, R14, R13, R12, R11 ;  /* 0x0000000c0d0e7389 */ /* 0x00006400000c000b */
[----:B01----:R-:W-:Y:S01]  /*13120*/  ENDCOLLECTIVE ;  /* 0x000000000000791b */ /* 0x003fe20003800000 */
.L_x_4801:
        /* <DEDUP_REMOVED lines=14> */
.L_x_4802:
[----:B------:R-:W-:-:S04]  /*13210*/  @P1 LOP3.LUT R16, R16, 0x200, RZ, 0xfc, !PT ;  /* 0x0000020010101812 */ /* 0x000fc800078efcff */
[----:B------:R-:W-:Y:S01]  /*13220*/  LOP3.LUT R16, R16, 0xfffffeff, RZ, 0xc0, !PT ;  /* 0xfffffeff10107812 */ /* 0x000fe200078ec0ff */
[----:B------:R-:W-:Y:S01]  /*13230*/  IMAD.MOV.U32 R13, RZ, RZ, R5 ;  /* 0x000000ffff0d7224 */ /* 0x000fe200078e0005 */
[----:B------:R-:W-:Y:S02]  /*13240*/  MOV R12, 0x4 ;  /* 0x00000004000c7802 */ /* 0x000fe40000000f00 */
[----:B------:R-:W-:-:S07]  /*13250*/  MOV R7, R14 ;  /* 0x0000000e00077202 */ /* 0x000fce0000000f00 */
[----:B------:R-:W-:Y:S05]  /*13260*/  WARPSYNC.COLLECTIVE R15, `(.L_x_4803) ;  /* 0x000000000f087348 */ /* 0x000fea0003c00000 */
[----:B------:R0:W1:Y:S02]  /*13270*/  SHFL.IDX P6, R14, R13, R12, R11 ;  /* 0x0000000c0d0e7389 */ /* 0x00006400000c000b */
[----:B01----:R-:W-:Y:S01]  /*13280*/  ENDCOLLECTIVE ;  /* 0x000000000000791b */ /* 0x003fe20003800000 */
.L_x_4803:
[----:B------:R-:W-:-:S05]  /*13290*/  @!P1 LEA R7, P0, R10, R7, 0x1 ;  /* 0x000000070a079211 */ /* 0x000fca00078008ff */
[----:B------:R-:W-:Y:S02]  /*132a0*/  @!P1 IMAD.X R6, RZ, RZ, R6, P0 ;  /* 0x000000ffff069224 */ /* 0x000fe400000e0606 */
[----:B------:R-:W-:Y:S02]  /*132b0*/  @!P1 IMAD.MOV.U32 R2, RZ, RZ, R7 ;  /* 0x000000ffff029224 */ /* 0x000fe400078e0007 */
[----:B------:R-:W-:Y:S02]  /*132c0*/  @!P1 IMAD.MOV.U32 R3, RZ, RZ, R6 ;  /* 0x000000ffff039224 */ /* 0x000fe400078e0006 */
[----:B------:R-:W-:Y:S02]  /*132d0*/  VIADD R6, R4, 0x40 ;  /* 0x0000004004067836 */ /* 0x000fe40000000000 */
[----:B------:R-:W-:Y:S01]  /*132e0*/  IMAD.MOV.U32 R13, RZ, RZ, R0 ;  /* 0x000000ffff0d7224 */ /* 0x000fe200078e0000 */
[----:B------:R-:W-:Y:S01]  /*132f0*/  @!PT LDS RZ, [RZ] ;  /* 0x00000000fffff984 */ /* 0x000fe20000000800 */
[----:B------:R-:W-:Y:S01]  /*13300*/  @!PT LDS RZ, [RZ] ;  /* 0x00000000fffff984 */ /* 0x000fe20000000800 */
[----:B------:R-:W-:Y:S01]  /*13310*/  @!PT LDS RZ, [RZ] ;  /* 0x00000000fffff984 */ /* 0x000fe20000000800 */
[----:B------:R0:W-:Y:S02]  /*13320*/  @!P1 LDGSTS.E.BYPASS.LTC128B.128 [R22+0x19c00], desc[UR36][R2.64], !P5 ;  /* 0x19c0000002169fae */ /* 0x0001e4000e901d64 */
[----:B------:R-:W-:-:S02]  /*13330*/  ISETP.GE.AND P1, PT, R6, UR41, PT ;  /* 0x0000002906007c0c */ /* 0x000fc4000bf26270 */
[----:B------:R-:W-:Y:S01]  /*13340*/  IADD3 R6, R4, 0x50, RZ ;  /* 0x0000005004067810 */ /* 0x000fe20007ffe0ff */
[----:B0-----:R-:W-:-:S10]  /*13350*/  IMAD.MOV.U32 R2, RZ, RZ, R14 ;  /* 0x000000ffff027224 */ /* 0x001fd400078e000e */
[----:B------:R-:W-:Y:S05]  /*13360*/  WARPSYNC.COLLECTIVE R15, `(.L_x_4804) ;  /* 0x000000000f087348 */ /* 0x000fea0003c00000 */
[----:B------:R0:W1:Y:S02]  /*13370*/  SHFL.IDX P6, R14, R13, R12, R11 ;  /* 0x0000000c0d0e7389 */ /* 0x00006400000c000b */
[----:B01----:R-:W-:Y:S01]  /*13380*/  ENDCOLLECTIVE ;  /* 0x000000000000791b */ /* 0x003fe20003800000 */
.L_x_4804:
        /* <DEDUP_REMOVED lines=16> */
.L_x_4805:
[----:B------:R-:W-:Y:S01]  /*13490*/  @P1 LOP3.LUT R16, R16, 0x80, RZ, 0xfc, !PT ;  /* 0x0000008010101812 */ /* 0x000fe200078efcff */
[----:B------:R-:W-:-:S03]  /*134a0*/  IMAD.MOV.U32 R13, RZ, RZ, R0 ;  /* 0x000000ffff0d7224 */ /* 0x000fc600078e0000 */
[----:B------:R-:W-:Y:S01]  /*134b0*/  LOP3.LUT R16, R16, 0xffffffbf, RZ, 0xc0, !PT ;  /* 0xffffffbf10107812 */ /* 0x000fe200078ec0ff */
[----:B------:R-:W-:-:S07]  /*134c0*/  IMAD.MOV.U32 R2, RZ, RZ, R14 ;  /* 0x000000ffff027224 */ /* 0x000fce00078e000e */
[----:B------:R-:W-:Y:S05]  /*134d0*/  WARPSYNC.COLLECTIVE R15, `(.L_x_4806) ;  /* 0x000000000f087348 */ /* 0x000fea0003c00000 */
[----:B------:R0:W1:Y:S02]  /*134e0*/  SHFL.IDX P6, R14, R13, R12, R11 ;  /* 0x0000000c0d0e7389 */ /* 0x00006400000c000b */
[----:B01----:R-:W-:Y:S01]  /*134f0*/  ENDCOLLECTIVE ;  /* 0x000000000000791b */ /* 0x003fe20003800000 */
.L_x_4806:
[----:B------:R-:W-:Y:S02]  /*13500*/  IMAD.MOV.U32 R13, RZ, RZ, R5 ;  /* 0x000000ffff0d7224 */ /* 0x000fe400078e0005 */
[----:B------:R-:W-:Y:S02]  /*13510*/  IMAD.MOV.U32 R12, RZ, RZ, 0x6 ;  /* 0x00000006ff0c7424 */ /* 0x000fe400078e00ff */
[----:B------:R-:W-:-:S07]  /*13520*/  IMAD.MOV.U32 R21, RZ, RZ, R14 ;  /* 0x000000ffff157224 */ /* 0x000fce00078e000e */
[----:B------:R-:W-:Y:S05]  /*13530*/  WARPSYNC.COLLECTIVE R15, `(.L_x_4807) ;  /* 0x000000000f087348 */ /* 0x000fea0003c00000 */
[----:B------:R0:W1:Y:S02]  /*13540*/  SHFL.IDX P6, R14, R13, R12, R11 ;  /* 0x0000000c0d0e7389 */ /* 0x00006400000c000b */
[----:B01----:R-:W-:Y:S01]  /*13550*/  ENDCOLLECTIVE ;  /* 0x000000000000791b */ /* 0x003fe20003800000 */
.L_x_4807:
[----:B------:R-:W-:-:S04]  /*13560*/  @!P1 LEA R21, P0, R10, R21, 0x1 ;  /* 0x000000150a159211 */ /* 0x000fc800078008ff */
[----:B------:R-:W-:Y:S01]  /*13570*/  @!P1 IADD3.X R20, RZ, R2, RZ, P0, !PT ;  /* 0x00000002ff149210 */ /* 0x000fe200007fe4ff */
[----:B------:R-:W-:-:S04]  /*13580*/  @!P1 IMAD.MOV.U32 R2, RZ, RZ, R21 ;  /* 0x000000ffff029224 */ /* 0x000fc800078e0015 */
[----:B------:R-:W-:Y:S01]  /*13590*/  @!P1 IMAD.MOV.U32 R3, RZ, RZ, R20 ;  /* 0x000000ffff039224 */ /* 0x000fe200078e0014 */
[----:B------:R-:W-:-:S04]  /*135a0*/  MOV R13, R0 ;  /* 0x00000000000d7202 */ /* 0x000fc80000000f00 */
        /* <DEDUP_REMOVED lines=8> */
.L_x_4808:
[----:B------:R-:W-:-:S05]  /*13630*/  VIADD R3, R4, 0x60 ;  /* 0x0000006004037836 */ /* 0x000fca0000000000 */
[----:B------:R-:W-:Y:S02]  /*13640*/  ISETP.GE.AND P1, PT, R3, UR41, PT ;  /* 0x0000002903007c0c */ /* 0x000fe4000bf26270 */
[----:B------:R-:W-:Y:S01]  /*13650*/  MOV R13, R5 ;  /* 0x00000005000d7202 */ /* 0x000fe20000000f00 */
        /* <DEDUP_REMOVED lines=15> */
.L_x_4809:
[----:B------:R-:W-:Y:S02]  /*13750*/  IMAD.MOV.U32 R13, RZ, RZ, R0 ;  /* 0x000000ffff0d7224 */ /* 0x000fe400078e0000 */
[----:B------:R-:W-:-:S07]  /*13760*/  IMAD.MOV.U32 R5, RZ, RZ, R14 ;  /* 0x000000ffff057224 */ /* 0x000fce00078e000e */
[----:B------:R-:W-:Y:S05]  /*13770*/  WARPSYNC.COLLECTIVE R15, `(.L_x_4810) ;  /* 0x000000000f087348 */ /* 0x000fea0003c00000 */
[----:B------:R0:W1:Y:S02]  /*13780*/  SHFL.IDX P6, R14, R13, R12, R11 ;  /* 0x0000000c0d0e7389 */ /* 0x00006400000c000b */
[----:B01----:R-:W-:Y:S01]  /*13790*/  ENDCOLLECTIVE ;  /* 0x000000000000791b */ /* 0x003fe20003800000 */
.L_x_4810:
[----:B------:R-:W-:Y:S05]  /*137a0*/  BRA `(.L_x_4811) ;  /* 0xffffffc0001c7947 */ /* 0x000fea000383ffff */
.L_x_4733:
        /* <DEDUP_REMOVED lines=8> */
.L_x_4813:
[----:B------:R-:W-:Y:S05]  /*13830*/  BSYNC B0 ;  /* 0x0000000000007941 */ /* 0x000fea0003800000 */
.L_x_4812:
[----:B------:R-:W-:Y:S01]  /*13840*/  IMAD.MOV.U32 R13, RZ, RZ, R0 ;  /* 0x000000ffff0d7224 */ /* 0x000fe200078e0000 */
[----:B------:R-:W-:Y:S01]  /*13850*/  MOV R11, 0x181f ;  /* 0x0000181f000b7802 */ /* 0x000fe20000000f00 */
[----:B------:R-:W-:Y:S01]  /*13860*/  IMAD.MOV.U32 R12, RZ, RZ, RZ ;  /* 0x000000ffff0c7224 */ /* 0x000fe200078e00ff */
[----:B------:R-:W-:Y:S01]  /*13870*/  LOP3.LUT P1, RZ, R16, 0x1000, RZ, 0xc0, !PT ;  /* 0x0000100010ff7812 */ /* 0x000fe2000782c0ff */
[----:B------:R-:W-:Y:S02]  /*13880*/  IMAD.MOV.U32 R15, RZ, RZ, -0x1 ;  /* 0xffffffffff0f7424 */ /* 0x000fe400078e00ff */
[----:B------:R-:W-:-:S10]  /*13890*/  IMAD.MOV.U32 R2, RZ, RZ, R14 ;  /* 0x000000ffff027224 */ /* 0x000fd400078e000e */
[----:B------:R-:W-:Y:S05]  /*138a0*/  WARPSYNC.COLLECTIVE R15, `(.L_x_4814) ;  /* 0x000000000f087348 */ /* 0x000fea0003c00000 */
[----:B------:R0:W1:Y:S02]  /*138b0*/  SHFL.IDX P6, R14, R13, R12, R11 ;  /* 0x0000000c0d0e7389 */ /* 0x00006400000c000b */
[----:B01----:R-:W-:Y:S01]  /*138c0*/  ENDCOLLECTIVE ;  /* 0x000000000000791b */ /* 0x003fe20003800000 */
.L_x_4814:
        /* <DEDUP_REMOVED lines=8> */
.L_x_4815:
        /* <DEDUP_REMOVED lines=8> */
[----:B------:R-:W-:Y:S02]  /*139d0*/  LOP3.LUT P1, RZ, R16, 0x400, RZ, 0xc0, !PT ;  /* 0x0000040010ff7812 */ /* 0x000fe4000782c0ff */
[----:B------:R-:W-:-:S11]  /*139e0*/  MOV R5, R14 ;  /* 0x0000000e00057202 */ /* 0x000fd60000000f00 */
[----:B0-----:R-:W-:Y:S05]  /*139f0*/  WARPSYNC.COLLECTIVE R15, `(.L_x_4816) ;  /* 0x000000000f087348 */ /* 0x001fea0003c00000 */
[----:B------:R1:W2:Y:S02]  /*13a00*/  SHFL.IDX P6, R14, R13, R12, R11 ;  /* 0x0000000c0d0e7389 */ /* 0x0002a400000c000b */
[----:B012---:R-:W-:Y:S01]  /*13a10*/  ENDCOLLECTIVE ;  /* 0x000000000000791b */ /* 0x007fe20003800000 */
.L_x_4816:
[----:B------:R-:W-:Y:S01]  /*13a20*/  IMAD.MOV.U32 R13, RZ, RZ, R4 ;  /* 0x000000ffff0d7224 */ /* 0x000fe200078e0004 */
[----:B------:R-:W-:Y:S02]  /*13a30*/  MOV R12, 0x2 ;  /* 0x00000002000c7802 */ /* 0x000fe40000000f00 */
        /* <DEDUP_REMOVED lines=15> */
.L_x_4817:
[----:B------:R-:W-:Y:S02]  /*13b30*/  IMAD.MOV.U32 R13, RZ, RZ, R0 ;  /* 0x000000ffff0d7224 */ /* 0x000fe400078e0000 */
[----:B------:R-:W-:-:S07]  /*13b40*/  IMAD.MOV.U32 R5, RZ, RZ, R14 ;  /* 0x000000ffff057224 */ /* 0x000fce00078e000e */
[----:B------:R-:W-:Y:S05]  /*13b50*/  WARPSYNC.COLLECTIVE R15, `(.L_x_4818) ;  /* 0x000000000f087348 */ /* 0x000fea0003c00000 */
[----:B------:R0:W1:Y:S02]  /*13b60*/  SHFL.IDX P6, R14, R13, R12, R11 ;  /* 0x0000000c0d0e7389 */ /* 0x00006400000c000b */
[----:B01----:R-:W-:Y:S01]  /*13b70*/  ENDCOLLECTIVE ;  /* 0x000000000000791b */ /* 0x003fe20003800000 */
.L_x_4818:
[----:B------:R-:W-:Y:S01]  /*13b80*/  MOV R13, R4 ;  /* 0x00000004000d7202 */ /* 0x000fe20000000f00 */
[----:B------:R-:W-:Y:S01]  /*13b90*/  IMAD.MOV.U32 R12, RZ, RZ, 0x3 ;  /* 0x00000003ff0c7424 */ /* 0x000fe200078e00ff */
[----:B------:R-:W-:-:S05]  /*13ba0*/  @!P1 LEA R14, P0, R20, R14, 0x1 ;  /* 0x0000000e140e9211 */ /* 0x000fca00078008ff */
[----:B------:R-:W-:-:S08]  /*13bb0*/  @!P1 IMAD.MOV.U32 R2, RZ, RZ, R14 ;  /* 0x000000ffff029224 */ /* 0x000fd000078e000e */
[----:B------:R-:W-:Y:S05]  /*13bc0*/  WARPSYNC.COLLECTIVE R15, `(.L_x_4819) ;  /* 0x000000000f087348 */ /* 0x000fea0003c00000 */
[----:B------:R0:W1:Y:S02]  /*13bd0*/  SHFL.IDX P6, R14, R13, R12, R11 ;  /* 0x0000000c0d0e7389 */ /* 0x00006400000c000b */
[----:B01----:R-:W-:Y:S01]  /*13be0*/  ENDCOLLECTIVE ;  /* 0x000000000000791b */ /* 0x003fe20003800000 */
.L_x_4819:
        /* <DEDUP_REMOVED lines=15> */
.L_x_4820:
[----:B------:R-:W-:Y:S02]  /*13ce0*/  IMAD.MOV.U32 R13, RZ, RZ, R4 ;  /* 0x000000ffff0d7224 */ /* 0x000fe400078e0004 */
[----:B------:R-:W-:Y:S01]  /*13cf0*/  IMAD.MOV.U32 R12, RZ, RZ, 0x4 ;  /* 0x00000004ff0c7424 */ /* 0x000fe200078e00ff */
[----:B------:R-:W-:-:S13]  /*13d00*/  LOP3.LUT P6, RZ, R16, 0x200, RZ, 0xc0, !PT ;  /* 0x0000020010ff7812 */ /* 0x000fda00078cc0ff */
[----:B------:R-:W-:-:S05]  /*13d10*/  @!P6 LEA R14, P0, R20, R14, 0x1 ;  /* 0x0000000e140ee211 */ /* 0x000fca00078008ff */
[----:B------:R-:W-:Y:S02]  /*13d20*/  @!P6 IMAD.X R5, RZ, RZ, R5, P0 ;  /* 0x000000ffff05e224 */ /* 0x000fe400000e0605 */
[----:B------:R-:W-:-:S03]  /*13d30*/  @!P6 IMAD.MOV.U32 R2, RZ, RZ, R14 ;  /* 0x000000ffff02e224 */ /* 0x000fc600078e000e */
[----:B------:R-:W-:-:S05]  /*13d40*/  @!P6 MOV R3, R5 ;  /* 0x000000050003e202 */ /* 0x000fca0000000f00 */
        /* <DEDUP_REMOVED lines=10> */
.L_x_4821:
[----:B------:R-:W-:Y:S02]  /*13df0*/  IMAD.MOV.U32 R13, RZ, RZ, R0 ;  /* 0x000000ffff0d7224 */ /* 0x000fe400078e0000 */
[----:B------:R-:W-:-:S07]  /*13e00*/  IMAD.MOV.U32 R5, RZ, RZ, R14 ;  /* 0x000000ffff057224 */ /* 0x000fce00078e000e */
[----:B------:R-:W-:Y:S05]  /*13e10*/  WARPSYNC.COLLECTIVE R15, `(.L_x_4822) ;  /* 0x000000000f087348 */ /* 0x000fea0003c00000 */
[----:B------:R0:W1:Y:S02]  /*13e20*/  SHFL.IDX P6, R14, R13, R12, R11 ;  /* 0x0000000c0d0e7389 */ /* 0x00006400000c000b */
[----:B01----:R-:W-:Y:S01]  /*13e30*/  ENDCOLLECTIVE ;  /* 0x000000000000791b */ /* 0x003fe20003800000 */
.L_x_4822:
[----:B------:R-:W-:Y:S02]  /*13e40*/  IMAD.MOV.U32 R13, RZ, RZ, R4 ;  /* 0x000000ffff0d7224 */ /* 0x000fe400078e0004 */
[----:B------:R-:W-:Y:S01]  /*13e50*/  IMAD.MOV.U32 R12, RZ, RZ, 0x5 ;  /* 0x00000005ff0c7424 */ /* 0x000fe200078e00ff */
[----:B------:R-:W-:-:S04]  /*13e60*/  @!P1 LEA R14, P0, R20, R14, 0x1 ;  /* 0x0000000e140e9211 */ /* 0x000fc800078008ff */
[----:B------:R-:W-:Y:S01]  /*13e70*/  @!P1 MOV R2, R14 ;  /* 0x0000000e00029202 */ /* 0x000fe20000000f00 */
[----:B------:R-:W-:-:S08]  /*13e80*/  @!P1 IMAD.X R5, RZ, RZ, R5, P0 ;  /* 0x000000ffff059224 */ /* 0x000fd000000e0605 */
[----:B------:R-:W-:Y:S05]  /*13e90*/  WARPSYNC.COLLECTIVE R15, `(.L_x_4823) ;  /* 0x000000000f087348 */ /* 0x000fea0003c00000 */
[----:B------:R0:W1:Y:S02]  /*13ea0*/  SHFL.IDX P6, R14, R13, R12, R11 ;  /* 0x0000000c0d0e7389 */ /* 0x00006400000c000b */
[----:B01----:R-:W-:Y:S01]  /*13eb0*/  ENDCOLLECTIVE ;  /* 0x000000000000791b */ /* 0x003fe20003800000 */
.L_x_4823:
[----:B------:R-:W-:-:S05]  /*13ec0*/  @!P1 IMAD.MOV.U32 R3, RZ, RZ, R5 ;  /* 0x000000ffff039224 */ /* 0x000fca00078e0005 */
[----:B------:R-:W-:Y:S01]  /*13ed0*/  @!PT LDS RZ, [RZ] ;  /* 0x00000000fffff984 */ /* 0x000fe20000000800 */
[----:B------:R-:W-:Y:S01]  /*13ee0*/  @!PT LDS RZ, [RZ] ;  /* 0x00000000fffff984 */ /* 0x000fe20000000800 */
[----:B------:R-:W-:Y:S01]  /*13ef0*/  @!PT LDS RZ, [RZ] ;  /* 0x00000000fffff984 */ /* 0x000fe20000000800 */
[----:B------:R0:W-:Y:S04]  /*13f00*/  @!P1 LDGSTS.E.BYPASS.LTC128B.128 [R22+0x24400], desc[UR36][R2.64], !P2 ;  /* 0x2440000002169fae */ /* 0x0001e8000d101d64 */
[----:B------:R0:W-:Y:S01]  /*13f10*/  @!P1 LDGSTS.E.BYPASS.LTC128B.128 [R22+0x28400], desc[UR36][R2.64+0x80], !P3 ;  /* 0x2840008002169fae */ /* 0x0001e2000d901d64 */
[----:B------:R-:W-:-:S03]  /*13f20*/  IMAD.MOV.U32 R13, RZ, RZ, R0 ;  /* 0x000000ffff0d7224 */ /* 0x000fc600078e0000 */
[----:B------:R0:W-:Y:S04]  /*13f30*/  @!P1 LDGSTS.E.BYPASS.LTC128B.128 [R22+0x2c400], desc[UR36][R2.64+0x100], !P4 ;  /* 0x2c40010002169fae */ /* 0x0001e8000e101d64 */
[----:B------:R0:W-:Y:S01]  /*13f40*/  @!P1 LDGSTS.E.BYPASS.LTC128B.128 [R22+0x30400], desc[UR36][R2.64+0x180], !P5 ;  /* 0x3040018002169fae */ /* 0x0001e2000e901d64 */
[----:B------:R-:W-:Y:S01]  /*13f50*/  LOP3.LUT P1, RZ, R16, 0x40, RZ, 0xc0, !PT ;  /* 0x0000004010ff7812 */ /* 0x000fe2000782c0ff */
[----:B------:R-:W-:-:S12]  /*13f60*/  IMAD.MOV.U32 R5, RZ, RZ, R14 ;  /* 0x000000ffff057224 */ /* 0x000fd800078e000e */
[----:B0-----:R-:W-:Y:S05]  /*13f70*/  WARPSYNC.COLLECTIVE R15, `(.L_x_4824) ;  /* 0x000000000f087348 */ /* 0x001fea0003c00000 */
[----:B------:R1:W2:Y:S02]  /*13f80*/  SHFL.IDX P6, R14, R13, R12, R11 ;  /* 0x0000000c0d0e7389 */ /* 0x0002a400000c000b */
[----:B012---:R-:W-:Y:S01]  /*13f90*/  ENDCOLLECTIVE ;  /* 0x000000000000791b */ /* 0x007fe20003800000 */
.L_x_4824:
[----:B------:R-:W-:Y:S02]  /*13fa0*/  IMAD.MOV.U32 R13, RZ, RZ, R4 ;  /* 0x000000ffff0d7224 */ /* 0x000fe400078e0004 */
[----:B------:R-:W-:Y:S01]  /*13fb0*/  IMAD.MOV.U32 R12, RZ, RZ, 0x6 ;  /* 0x00000006ff0c7424 */ /* 0x000fe200078e00ff */
[----:B------:R-:W-:-:S13]  /*13fc0*/  LOP3.LUT P6, RZ, R16, 0x80, RZ, 0xc0, !PT ;  /* 0x0000008010ff7812 */ /* 0x000fda00078cc0ff */
[----:B------:R-:W-:-:S04]  /*13fd0*/  @!P6 LEA R14, P0, R20, R14, 0x1 ;  /* 0x0000000e140ee211 */ /* 0x000fc800078008ff */
[----:B------:R-:W-:Y:S01]  /*13fe0*/  @!P6 IADD3.X R5, RZ, R5, RZ, P0, !PT ;  /* 0x00000005ff05e210 */ /* 0x000fe200007fe4ff */
[----:B------:R-:W-:-:S04]  /*13ff0*/  @!P6 IMAD.MOV.U32 R2, RZ, RZ, R14 ;  /* 0x000000ffff02e224 */ /* 0x000fc800078e000e */
        /* <DEDUP_REMOVED lines=11> */
.L_x_4825:
[----:B------:R-:W-:Y:S01]  /*140b0*/  MOV R13, R0 ;  /* 0x00000000000d7202 */ /* 0x000fe20000000f00 */
[----:B------:R-:W-:-:S07]  /*140c0*/  IMAD.MOV.U32 R5, RZ, RZ, R14 ;  /* 0x000000ffff057224 */ /* 0x000fce00078e000e */
[----:B------:R-:W-:Y:S05]  /*140d0*/  WARPSYNC.COLLECTIVE R15, `(.L_x_4826) ;  /* 0x000000000f087348 */ /* 0x000fea0003c00000 */
[----:B------:R0:W1:Y:S02]  /*140e0*/  SHFL.IDX P6, R14, R13, R12, R11 ;  /* 0x0000000c0d0e7389 */ /* 0x00006400000c000b */
[----:B01----:R-:W-:Y:S01]  /*140f0*/  ENDCOLLECTIVE ;  /* 0x000000000000791b */ /* 0x003fe20003800000 */
.L_x_4826:
[----:B------:R-:W-:Y:S02]  /*14100*/  IMAD.MOV.U32 R13, RZ, RZ, R4 ;  /* 0x000000ffff0d7224 */ /* 0x000fe400078e0004 */
[----:B------:R-:W-:Y:S01]  /*14110*/  IMAD.MOV.U32 R12, RZ, RZ, 0x7 ;  /* 0x00000007ff0c7424 */ /* 0x000fe200078e00ff */
[----:B------:R-:W-:-:S05]  /*14120*/  @!P1 LEA R14, P0, R20, R14, 0x1 ;  /* 0x0000000e140e9211 */ /* 0x000fca00078008ff */
[----:B------:R-:W-:-:S08]  /*14130*/  @!P1 IMAD.MOV.U32 R2, RZ, RZ, R14 ;  /* 0x000000ffff029224 */ /* 0x000fd000078e000e */
[----:B------:R-:W-:Y:S05]  /*14140*/  WARPSYNC.COLLECTIVE R15, `(.L_x_4827) ;  /* 0x000000000f087348 */ /* 0x000fea0003c00000 */
[----:B------:R0:W1:Y:S02]  /*14150*/  SHFL.IDX P6, R14, R13, R12, R11 ;  /* 0x0000000c0d0e7389 */ /* 0x00006400000c000b */
[----:B01----:R-:W-:Y:S01]  /*14160*/  ENDCOLLECTIVE ;  /* 0x000000000000791b */ /* 0x003fe20003800000 */
.L_x_4827:
        /* <DEDUP_REMOVED lines=10> */
[----:B------:R-:W-:-:S07]  /*14210*/  MOV R5, R14 ;  /* 0x0000000e00057202 */ /* 0x000fce0000000f00 */
[----:B0-----:R-:W-:Y:S05]  /*14220*/  WARPSYNC.COLLECTIVE R15, `(.L_x_4828) ;  /* 0x000000000f087348 */ /* 0x001fea0003c00000 */
[----:B------:R1:W2:Y:S02]  /*14230*/  SHFL.IDX P6, R14, R13, R12, R11 ;  /* 0x0000000c0d0e7389 */ /* 0x0002a400000c000b */
[----:B012---:R-:W-:Y:S01]  /*14240*/  ENDCOLLECTIVE ;  /* 0x000000000000791b */ /* 0x007fe20003800000 */
.L_x_4828:
[----:B------:R-:W-:Y:S05]  /*14250*/  BRA `(.L_x_4829) ;  /* 0xffffffc000347947 */ /* 0x000fea000383ffff */
.L_x_4736:
[----:B0-----:R0:W2:Y:S02]  /*14260*/  SYNCS.PHASECHK.TRANS64.TRYWAIT P0, [R17+URZ+0x32420], R0 ;  /* 0x03242000110075a7 */ /* 0x0010a4000800017f */
[----:B--2---:R-:W-:Y:S05]  /*14270*/  @!P0 NANOSLEEP.SYNCS 0x989680 ;  /* 0x009896800000895d */ /* 0x004fea0003900000 */
[----:B------:R-:W2:Y:S02]  /*14280*/  @!P0 SYNCS.PHASECHK.TRANS64 P0, [R17+URZ+0x32420], R0 ;  /* 0x03242000110085a7 */ /* 0x000ea4000800007f */
[----:B--2---:R-:W-:Y:S05]  /*14290*/  @!P0 BRA `(.L_x_4736) ;  /* 0xfffffffc00f08947 */ /* 0x004fea000383ffff */
[----:B------:R-:W-:Y:S05]  /*142a0*/  BRA `(.L_x_4830) ;  /* 0xffffffc000987947 */ /* 0x000fea000383ffff */
.L_x_4739:
[----:B--2---:R2:W3:Y:S02]  /*142b0*/  SYNCS.PHASECHK.TRANS64.TRYWAIT P0, [R24+URZ+0x32460], R3 ;  /* 0x03246003180075a7 */ /* 0x0044e4000800017f */
[----:B---3--:R-:W-:Y:S05]  /*142c0*/  @!P0 NANOSLEEP.SYNCS 0x989680 ;  /* 0x009896800000895d */ /* 0x008fea0003900000 */
[----:B------:R-:W3:Y:S02]  /*142d0*/  @!P0 SYNCS.PHASECHK.TRANS64 P0, [R24+URZ+0x32460], R3 ;  /* 0x03246003180085a7 */ /* 0x000ee4000800007f */
[----:B---3--:R-:W-:Y:S05]  /*142e0*/  @!P0 BRA `(.L_x_4739) ;  /* 0xfffffffc00f08947 */ /* 0x008fea000383ffff */
[----:B------:R-:W-:Y:S05]  /*142f0*/  BRA `(.L_x_4831) ;  /* 0xffffffc000a47947 */ /* 0x000fea000383ffff */
.L_x_4740:
        /* <DEDUP_REMOVED lines=8> */
.L_x_4833:
[----:B------:R-:W-:Y:S05]  /*14380*/  BSYNC B0 ;  /* 0x0000000000007941 */ /* 0x000fea0003800000 */
.L_x_4832:
[----:B------:R0:W5:Y:S01]  /*14390*/  LDL R7, [R1+0x8] ;  /* 0x0000080001077983 */ /* 0x0001620000100800 */
[----:B------:R-:W-:Y:S01]  /*143a0*/  IMAD.MOV.U32 R13, RZ, RZ, R5 ;  /* 0x000000ffff0d7224 */ /* 0x000fe200078e0005 */
[----:B------:R-:W-:Y:S01]  /*143b0*/  MOV R3, R14 ;  /* 0x0000000e00037202 */ /* 0x000fe20000000f00 */
[----:B------:R-:W-:Y:S01]  /*143c0*/  IMAD.MOV.U32 R12, RZ, RZ, RZ ;  /* 0x000000ffff0c7224 */ /* 0x000fe200078e00ff */
[----:B------:R-:W1:Y:S01]  /*143d0*/  S2R R8, SR_TID.X ;  /* 0x0000000000087919 */ /* 0x000e620000002100 */
[----:B------:R-:W-:Y:S01]  /*143e0*/  IMAD.MOV.U32 R11, RZ, RZ, 0x181f ;  /* 0x0000181fff0b7424 */ /* 0x000fe200078e00ff */
[----:B------:R-:W-:Y:S01]  /*143f0*/  LOP3.LUT P1, RZ, R36, 0x2, RZ, 0xc0, !PT ;  /* 0x0000000224ff7812 */ /* 0x000fe2000782c0ff */
[----:B------:R-:W-:Y:S02]  /*14400*/  IMAD.MOV.U32 R15, RZ, RZ, -0x1 ;  /* 0xffffffffff0f7424 */ /* 0x000fe400078e00ff */
[----:B0-----:R-:W-:-:S10]  /*14410*/  IMAD R4, R4, 0x2, R17 ;  /* 0x0000000204047824 */ /* 0x001fd400078e0211 */
[----:B-1---5:R-:W-:Y:S05]  /*14420*/  WARPSYNC.COLLECTIVE R15, `(.L_x_4834) ;  /* 0x000000000f087348 */ /* 0x022fea0003c00000 */
[----:B------:R0:W2:Y:S02]  /*14430*/  SHFL.IDX P6, R14, R13, R12, R11 ;  /* 0x0000000c0d0e7389 */ /* 0x0000a400000c000b */
[----:B012--5:R-:W-:Y:S01]  /*14440*/  ENDCOLLECTIVE ;  /* 0x000000000000791b */ /* 0x027fe20003800000 */
.L_x_4834:
[----:B------:R-:W-:Y:S02]  /*14450*/  IMAD.MOV.U32 R13, RZ, RZ, R6 ;  /* 0x000000ffff0d7224 */ /* 0x000fe400078e0006 */
[----:B------:R-:W-:Y:S02]  /*14460*/  IMAD.MOV.U32 R12, RZ, RZ, 0x1 ;  /* 0x00000001ff0c7424 */ /* 0x000fe400078e00ff */
[----:B------:R-:W-:-:S05]  /*14470*/  IMAD.SHL.U32 R8, R8, 0x8, RZ ;  /* 0x0000000808087824 */ /* 0x000fca00078e00ff */
[----:B------:R-:W-:-:S04]  /*14480*/  LOP3.LUT R8, R8, 0x38, RZ, 0xc0, !PT ;  /* 0x0000003808087812 */ /* 0x000fc800078ec0ff */
[----:B------:R-:W-:-:S04]  /*14490*/  SHF.L.U32 R0, R8, 0x1, RZ ;  /* 0x0000000108007819 */ /* 0x000fc800000006ff */
[----:B------:R-:W-:-:S13]  /*144a0*/  IADD3 R2, P0, R14, R0, RZ ;  /* 0x000000000e027210 */ /* 0x000fda0007f1e0ff */
[----:B------:R-:W-:Y:S05]  /*144b0*/  WARPSYNC.COLLECTIVE R15, `(.L_x_4835) ;  /* 0x000000000f087348 */ /* 0x000fea0003c00000 */
[----:B------:R0:W1:Y:S02]  /*144c0*/  SHFL.IDX P6, R14, R13, R12, R11 ;  /* 0x0000000c0d0e7389 */ /* 0x00006400000c000b */
[----:B01----:R-:W-:Y:S01]  /*144d0*/  ENDCOLLECTIVE ;  /* 0x000000000000791b */ /* 0x003fe20003800000 */
.L_x_4835:
[----:B------:R-:W-:Y:S01]  /*144e0*/  IMAD.X R3, RZ, RZ, R3, P0 ;  /* 0x000000ffff037224 */ /* 0x000fe200000e0603 */
[----:B------:R-:W-:Y:S02]  /*144f0*/  MOV R13, R5 ;  /* 0x00000005000d7202 */ /* 0x000fe40000000f00 */
        /* <DEDUP_REMOVED lines=17> */
.L_x_4836:
[----:B------:R-:W-:Y:S02]  /*14610*/  IMAD.MOV.U32 R13, RZ, RZ, R6 ;  /* 0x000000ffff0d7224 */ /* 0x000fe400078e0006 */
[----:B------:R-:W-:Y:S01]  /*14620*/  IMAD.MOV.U32 R12, RZ, RZ, 0x2 ;  /* 0x00000002ff0c7424 */ /* 0x000fe200078e00ff */
[----:B------:R-:W-:-:S13]  /*14630*/  IADD3 R2, P3, R14, R0, RZ ;  /* 0x000000000e027210 */ /* 0x000fda0007f7e0ff */
[----:B------:R-:W-:Y:S05]  /*14640*/  WARPSYNC.COLLECTIVE R15, `(.L_x_4837) ;  /* 0x000000000f087348 */ /* 0x000fea0003c00000 */
[----:B------:R0:W1:Y:S02]  /*14650*/  SHFL.IDX P6, R14, R13, R12, R11 ;  /* 0x0000000c0d0e7389 */ /* 0x00006400000c000b */
[----:B01----:R-:W-:Y:S01]  /*14660*/  ENDCOLLECTIVE ;  /* 0x000000000000791b */ /* 0x003fe20003800000 */
.L_x_4837:
        /* <DEDUP_REMOVED lines=17> */
.L_x_4838:
[----:B------:R-:W-:Y:S02]  /*14780*/  IMAD.MOV.U32 R13, RZ, RZ, R6 ;  /* 0x000000ffff0d7224 */ /* 0x000fe400078e0006 */
[----:B------:R-:W-:Y:S01]  /*14790*/  IMAD.MOV.U32 R12, RZ, RZ, 0x3 ;  /* 0x00000003ff0c7424 */ /* 0x000fe200078e00ff */
[----:B------:R-:W-:-:S13]  /*147a0*/  IADD3 R2, P3, R14, R0, RZ ;  /* 0x000000000e027210 */ /* 0x000fda0007f7e0ff */
[----:B------:R-:W-:Y:S05]  /*147b0*/  WARPSYNC.COLLECTIVE R15, `(.L_x_4839) ;  /* 0x000000000f087348 */ /* 0x000fea0003c00000 */
[----:B------:R0:W1:Y:S02]  /*147c0*/  SHFL.IDX P6, R14, R13, R12, R11 ;  /* 0x0000000c0d0e7389 */ /* 0x00006400000c000b */
[----:B01----:R-:W-:Y:S01]  /*147d0*/  ENDCOLLECTIVE ;  /* 0x000000000000791b */ /* 0x003fe20003800000 */
.L_x_4839:
[----:B------:R-:W-:Y:S02]  /*147e0*/  IADD3.X R3, RZ, R3, RZ, P3, !PT ;  /* 0x00000003ff037210 */ /* 0x000fe40001ffe4ff */
        /* <DEDUP_REMOVED lines=16> */
.L_x_4840:
[----:B------:R-:W-:Y:S01]  /*148f0*/  MOV R13, R6 ;  /* 0x00000006000d7202 */ /* 0x000fe20000000f00 */
[----:B------:R-:W-:Y:S01]  /*14900*/  IMAD.MOV.U32 R12, RZ, RZ, 0x4 ;  /* 0x00000004ff0c7424 */ /* 0x000fe200078e00ff */
[----:B------:R-:W-:-:S13]  /*14910*/  IADD3 R2, P3, R14, R0, RZ ;  /* 0x000000000e027210 */ /* 0x000fda0007f7e0ff */
[----:B------:R-:W-:Y:S05]  /*14920*/  WARPSYNC.COLLECTIVE R15, `(.L_x_4841) ;  /* 0x000000000f087348 */ /* 0x000fea0003c00000 */
[----:B------:R0:W1:Y:S02]  /*14930*/  SHFL.IDX P6, R14, R13, R12, R11 ;  /* 0x0000000c0d0e7389 */ /* 0x00006400000c000b */
[----:B01----:R-:W-:Y:S01]  /*14940*/  ENDCOLLECTIVE ;  /* 0x000000000000791b */ /* 0x003fe20003800000 */
.L_x_4841:
        /* <DEDUP_REMOVED lines=17> */
.L_x_4842:
[----:B------:R-:W-:Y:S01]  /*14a60*/  IMAD.MOV.U32 R13, RZ, RZ, R6 ;  /* 0x000000ffff0d7224 */ /* 0x000fe200078e0006 */
[----:B------:R-:W-:Y:S02]  /*14a70*/  MOV R12, 0x5 ;  /* 0x00000005000c7802 */ /* 0x000fe40000000f00 */
[----:B------:R-:W-:-:S13]  /*14a80*/  IADD3 R2, P3, R14, R0, RZ ;  /* 0x000000000e027210 */ /* 0x000fda0007f7e0ff */
[----:B------:R-:W-:Y:S05]  /*14a90*/  WARPSYNC.COLLECTIVE R15, `(.L_x_4843) ;  /* 0x000000000f087348 */ /* 0x000fea0003c00000 */
[----:B------:R0:W1:Y:S02]  /*14aa0*/  SHFL.IDX P6, R14, R13, R12, R11 ;  /* 0x0000000c0d0e7389 */ /* 0x00006400000c000b */
[----:B01----:R-:W-:Y:S01]  /*14ab0*/  ENDCOLLECTIVE ;  /* 0x000000000000791b */ /* 0x003fe20003800000 */
.L_x_4843:
        /* <DEDUP_REMOVED lines=12> */
.L_x_4844:
        /* <DEDUP_REMOVED lines=9> */
.L_x_4746:
[----:B--2---:R2:W3:Y:S02]  /*14c10*/  SYNCS.PHASECHK.TRANS64.TRYWAIT P0, [R10+URZ+0x32440], R25 ;  /* 0x032440190a0075a7 */ /* 0x0044e4000800017f */
[----:B---3--:R-:W-:Y:S05]  /*14c20*/  @!P0 NANOSLEEP.SYNCS 0x989680 ;  /* 0x009896800000895d */ /* 0x008fea0003900000 */
[----:B------:R-:W3:Y:S02]  /*14c30*/  @!P0 SYNCS.PHASECHK.TRANS64 P0, [R10+URZ+0x32440], R25 ;  /* 0x032440190a0085a7 */ /* 0x000ee4000800007f */
[----:B---3--:R-:W-:Y:S05]  /*14c40*/  @!P0 BRA `(.L_x_4746) ;  /* 0xfffffffc00f08947 */ /* 0x008fea000383ffff */
[----:B------:R-:W-:Y:S05]  /*14c50*/  BRA `(.L_x_4846) ;  /* 0xffffffc400047947 */ /* 0x000fea000383ffff */
.L_x_4747:
[----:B------:R-:W-:Y:S01]  /*14c60*/  BSSY B1, `(.L_x_4847) ;  /* 0x0000008000017945 */ /* 0x000fe20003800000 */
[----:B------:R-:W-:Y:S01]  /*14c70*/  IMAD.MOV.U32 R13, RZ, RZ, R21 ;  /* 0x000000ffff0d7224 */ /* 0x000fe200078e0015 */
[----:B------:R-:W-:Y:S01]  /*14c80*/  MOV R15, 0xffffffff ;  /* 0xffffffff000f7802 */ /* 0x000fe20000000f00 */
[----:B------:R-:W-:Y:S02]  /*14c90*/  IMAD.MOV.U32 R12, RZ, RZ, RZ ;  /* 0x000000ffff0c7224 */ /* 0x000fe400078e00ff */
[----:B------:R-:W-:-:S07]  /*14ca0*/  IMAD.MOV.U32 R11, RZ, RZ, 0x181f ;  /* 0x0000181fff0b7424 */ /* 0x000fce00078e00ff */
[----:B--2---:R-:W-:Y:S05]  /*14cb0*/  WARPSYNC.COLLECTIVE R15, `(.L_x_4848) ;  /* 0x000000000f087348 */ /* 0x004fea0003c00000 */
[----:B------:R0:W1:Y:S02]  /*14cc0*/  SHFL.IDX P6, R14, R13, R12, R11 ;  /* 0x0000000c0d0e7389 */ /* 0x00006400000c000b */
[----:B012---:R-:W-:Y:S01]  /*14cd0*/  ENDCOLLECTIVE ;  /* 0x000000000000791b */ /* 0x007fe20003800000 */
.L_x_4848:
[----:B------:R-:W-:Y:S05]  /*14ce0*/  BSYNC B1 ;  /* 0x0000000000017941 */ /* 0x000fea0003800000 */
.L_x_4847:
        /* <DEDUP_REMOVED lines=9> */
.L_x_4849:
[----:B------:R-:W-:Y:S02]  /*14d80*/  IMAD.MOV.U32 R13, RZ, RZ, R21 ;  /* 0x000000ffff0d7224 */ /* 0x000fe400078e0015 */
[----:B------:R-:W-:Y:S01]  /*14d90*/  IMAD.MOV.U32 R12, RZ, RZ, 0x1 ;  /* 0x00000001ff0c7424 */ /* 0x000fe200078e00ff */
[----:B------:R-:W-:-:S13]  /*14da0*/  IADD3 R2, P0, R14, R0, RZ ;  /* 0x000000000e027210 */ /* 0x000fda0007f1e0ff */
[----:B------:R-:W-:Y:S05]  /*14db0*/  WARPSYNC.COLLECTIVE R15, `(.L_x_4850) ;  /* 0x000000000f087348 */ /* 0x000fea0003c00000 */
[----:B------:R0:W1:Y:S02]  /*14dc0*/  SHFL.IDX P6, R14, R13, R12, R11 ;  /* 0x0000000c0d0e7389 */ /* 0x00006400000c000b */
[----:B01----:R-:W-:Y:S01]  /*14dd0*/  ENDCOLLECTIVE ;  /* 0x000000000000791b */ /* 0x003fe20003800000 */
.L_x_4850:
[----:B------:R-:W-:-:S05]  /*14de0*/  IADD3.X R3, RZ, R3, RZ, P0, !PT ;  /* 0x00000003ff037210 */ /* 0x000fca00007fe4ff */
        /* <DEDUP_REMOVED lines=9> */
.L_x_4851:
[----:B------:R-:W-:Y:S02]  /*14e80*/  IMAD.MOV.U32 R13, RZ, RZ, R21 ;  /* 0x000000ffff0d7224 */ /* 0x000fe400078e0015 */
[----:B------:R-:W-:Y:S01]  /*14e90*/  IMAD.MOV.U32 R12, RZ, RZ, 0x2 ;  /* 0x00000002ff0c7424 */ /* 0x000fe200078e00ff */
[----:B------:R-:W-:-:S07]  /*14ea0*/  MOV R6, R14 ;  /* 0x0000000e00067202 */ /* 0x000fce0000000f00 */
[----:B------:R-:W-:Y:S05]  /*14eb0*/  WARPSYNC.COLLECTIVE R15, `(.L_x_4852) ;  /* 0x000000000f087348 */ /* 0x000fea0003c00000 */
[----:B------:R0:W1:Y:S02]  /*14ec0*/  SHFL.IDX P6, R14, R13, R12, R11 ;  /* 0x0000000c0d0e7389 */ /* 0x00006400000c000b */
[----:B01----:R-:W-:Y:S01]  /*14ed0*/  ENDCOLLECTIVE ;  /* 0x000000000000791b */ /* 0x003fe20003800000 */
.L_x_4852:
        /* <DEDUP_REMOVED lines=11> */
.L_x_4853:
[----:B------:R-:W-:Y:S02]  /*14f90*/  IMAD.MOV.U32 R13, RZ, RZ, R21 ;  /* 0x000000ffff0d7224 */ /* 0x000fe400078e0015 */
[----:B------:R-:W-:Y:S01]  /*14fa0*/  IMAD.MOV.U32 R12, RZ, RZ, 0x3 ;  /* 0x00000003ff0c7424 */ /* 0x000fe200078e00ff */
[----:B------:R-:W-:-:S13]  /*14fb0*/  IADD3 R2, P0, R14, R0, RZ ;  /* 0x000000000e027210 */ /* 0x000fda0007f1e0ff */
[----:B------:R-:W-:Y:S05]  /*14fc0*/  WARPSYNC.COLLECTIVE R15, `(.L_x_4854) ;  /* 0x000000000f087348 */ /* 0x000fea0003c00000 */
[----:B------:R0:W1:Y:S02]  /*14fd0*/  SHFL.IDX P6, R14, R13, R12, R11 ;  /* 0x0000000c0d0e7389 */ /* 0x00006400000c000b */
[----:B01----:R-:W-:Y:S01]  /*14fe0*/  ENDCOLLECTIVE ;  /* 0x000000000000791b */ /* 0x003fe20003800000 */
.L_x_4854:
        /* <DEDUP_REMOVED lines=10> */
.L_x_4855:
[----:B------:R-:W-:Y:S01]  /*15090*/  MOV R13, R21 ;  /* 0x00000015000d7202 */ /* 0x000fe20000000f00 */
[----:B------:R-:W-:Y:S01]  /*150a0*/  IMAD.MOV.U32 R12, RZ, RZ, 0x4 ;  /* 0x00000004ff0c7424 */ /* 0x000fe200078e00ff */
[----:B------:R-:W-:-:S13]  /*150b0*/  IADD3 R2, P0, R14, R0, RZ ;  /* 0x000000000e027210 */ /* 0x000fda0007f1e0ff */
[----:B------:R-:W-:Y:S05]  /*150c0*/  WARPSYNC.COLLECTIVE R15, `(.L_x_4856) ;  /* 0x000000000f087348 */ /* 0x000fea0003c00000 */
[----:B------:R0:W1:Y:S02]  /*150d0*/  SHFL.IDX P6, R14, R13, R12, R11 ;  /* 0x0000000c0d0e7389 */ /* 0x00006400000c000b */
[----:B01----:R-:W-:Y:S01]  /*150e0*/  ENDCOLLECTIVE ;  /* 0x000000000000791b */ /* 0x003fe20003800000 */
.L_x_4856:
        /* <DEDUP_REMOVED lines=10> */
.L_x_4857:
[----:B------:R-:W-:Y:S01]  /*15190*/  IMAD.MOV.U32 R13, RZ, RZ, R21 ;  /* 0x000000ffff0d7224 */ /* 0x000fe200078e0015 */
[----:B------:R-:W-:Y:S02]  /*151a0*/  MOV R12, 0x5 ;  /* 0x00000005000c7802 */ /* 0x000fe40000000f00 */
[----:B------:R-:W-:-:S13]  /*151b0*/  IADD3 R2, P0, R14, R0, RZ ;  /* 0x000000000e027210 */ /* 0x000fda0007f1e0ff */
[----:B------:R-:W-:Y:S05]  /*151c0*/  WARPSYNC.COLLECTIVE R15, `(.L_x_4858) ;  /* 0x000000000f087348 */ /* 0x000fea0003c00000 */
[----:B------:R0:W1:Y:S02]  /*151d0*/  SHFL.IDX P6, R14, R13, R12, R11 ;  /* 0x0000000c0d0e7389 */ /* 0x00006400000c000b */
[----:B01----:R-:W-:Y:S01]  /*151e0*/  ENDCOLLECTIVE ;  /* 0x000000000000791b */ /* 0x003fe20003800000 */
.L_x_4858:
        /* <DEDUP_REMOVED lines=10> */
.L_x_4859:
[----:B------:R-:W-:Y:S05]  /*15290*/  BRA `(.L_x_4860) ;  /* 0xffffffc000447947 */ /* 0x000fea000383ffff */
.L_x_4752:
[----:B---3--:R3:W4:Y:S02]  /*152a0*/  SYNCS.PHASECHK.TRANS64.TRYWAIT P0, [R10+URZ+0x32460], R25 ;  /* 0x032460190a0075a7 */ /* 0x008724000800017f */
[----:B----4-:R-:W-:Y:S05]  /*152b0*/  @!P0 NANOSLEEP.SYNCS 0x989680 ;  /* 0x009896800000895d */ /* 0x010fea0003900000 */
[----:B------:R-:W4:Y:S02]  /*152c0*/  @!P0 SYNCS.PHASECHK.TRANS64 P0, [R10+URZ+0x32460], R25 ;  /* 0x032460190a0085a7 */ /* 0x000f24000800007f */
[----:B----4-:R-:W-:Y:S05]  /*152d0*/  @!P0 BRA `(.L_x_4752) ;  /* 0xfffffffc00f08947 */ /* 0x010fea000383ffff */
[----:B------:R-:W-:Y:S05]  /*152e0*/  BRA `(.L_x_4861) ;  /* 0xffffffc000907947 */ /* 0x000fea000383ffff */
.L_x_4753:
[----:B------:R-:W-:Y:S01]  /*152f0*/  BSSY B1, `(.L_x_4862) ;  /* 0x0000008000017945 */ /* 0x000fe20003800000 */
[----:B------:R-:W-:Y:S01]  /*15300*/  IMAD.MOV.U32 R13, RZ, RZ, R24 ;  /* 0x000000ffff0d7224 */ /* 0x000fe200078e0018 */
[----:B------:R-:W-:Y:S01]  /*15310*/  MOV R15, 0xffffffff ;  /* 0xffffffff000f7802 */ /* 0x000fe20000000f00 */
[----:B------:R-:W-:Y:S02]  /*15320*/  IMAD.MOV.U32 R12, RZ, RZ, RZ ;  /* 0x000000ffff0c7224 */ /* 0x000fe400078e00ff */
[----:B------:R-:W-:-:S07]  /*15330*/  IMAD.MOV.U32 R11, RZ, RZ, 0x181f ;  /* 0x0000181fff0b7424 */ /* 0x000fce00078e00ff */
[----:B-123--:R-:W-:Y:S05]  /*15340*/  WARPSYNC.COLLECTIVE R15, `(.L_x_4863) ;  /* 0x000000000f087348 */ /* 0x00efea0003c00000 */
[----:B------:R0:W4:Y:S02]  /*15350*/  SHFL.IDX P6, R14, R13, R12, R11 ;  /* 0x0000000c0d0e7389 */ /* 0x00012400000c000b */
[----:B01234-:R-:W-:Y:S01]  /*15360*/  ENDCOLLECTIVE ;  /* 0x000000000000791b */ /* 0x01ffe20003800000 */
.L_x_4863:
[----:B------:R-:W-:Y:S05]  /*15370*/  BSYNC B1 ;  /* 0x0000000000017941 */ /* 0x000fea0003800000 */
.L_x_4862:
        /* <DEDUP_REMOVED lines=9> */
.L_x_4864:
[----:B------:R-:W-:Y:S02]  /*15410*/  IMAD.MOV.U32 R13, RZ, RZ, R24 ;  /* 0x000000ffff0d7224 */ /* 0x000fe400078e0018 */
[----:B------:R-:W-:Y:S01]  /*15420*/  IMAD.MOV.U32 R12, RZ, RZ, 0x1 ;  /* 0x00000001ff0c7424 */ /* 0x000fe200078e00ff */
[----:B------:R-:W-:-:S13]  /*15430*/  IADD3 R2, P0, R14, R0, RZ ;  /* 0x000000000e027210 */ /* 0x000fda0007f1e0ff */
[----:B------:R-:W-:Y:S05]  /*15440*/  WARPSYNC.COLLECTIVE R15, `(.L_x_4865) ;  /* 0x000000000f087348 */ /* 0x000fea0003c00000 */
[----:B------:R0:W1:Y:S02]  /*15450*/  SHFL.IDX P6, R14, R13, R12, R11 ;  /* 0x0000000c0d0e7389 */ /* 0x00006400000c000b */
[----:B01----:R-:W-:Y:S01]  /*15460*/  ENDCOLLECTIVE ;  /* 0x000000000000791b */ /* 0x003fe20003800000 */
.L_x_4865:
        /* <DEDUP_REMOVED lines=13> */
.L_x_4866:
[----:B------:R-:W-:Y:S02]  /*15540*/  IMAD.MOV.U32 R13, RZ, RZ, R24 ;  /* 0x000000ffff0d7224 */ /* 0x000fe400078e0018 */
[----:B------:R-:W-:Y:S01]  /*15550*/  IMAD.MOV.U32 R12, RZ, RZ, 0x2 ;  /* 0x00000002ff0c7424 */ /* 0x000fe200078e00ff */
[----:B------:R-:W-:-:S13]  /*15560*/  IADD3 R2, P0, R14, R0, RZ ;  /* 0x000000000e027210 */ /* 0x000fda0007f1e0ff */
[----:B------:R-:W-:Y:S05]  /*15570*/  WARPSYNC.COLLECTIVE R15, `(.L_x_4867) ;  /* 0x000000000f087348 */ /* 0x000fea0003c00000 */
[----:B------:R0:W1:Y:S02]  /*15580*/  SHFL.IDX P6, R14, R13, R12, R11 ;  /* 0x0000000c0d0e7389 */ /* 0x00006400000c000b */
[----:B01----:R-:W-:Y:S01]  /*15590*/  ENDCOLLECTIVE ;  /* 0x000000000000791b */ /* 0x003fe20003800000 */
.L_x_4867:
        /* <DEDUP_REMOVED lines=13> */
.L_x_4868:
[----:B------:R-:W-:Y:S01]  /*15670*/  MOV R13, R24 ;  /* 0x00000018000d7202 */ /* 0x000fe20000000f00 */
[----:B------:R-:W-:Y:S01]  /*15680*/  IMAD.MOV.U32 R12, RZ, RZ, 0x3 ;  /* 0x00000003ff0c7424 */ /* 0x000fe200078e00ff */
[----:B------:R-:W-:-:S13]  /*15690*/  IADD3 R2, P0, R14, R0, RZ ;  /* 0x000000000e027210 */ /* 0x000fda0007f1e0ff */
[----:B------:R-:W-:Y:S05]  /*156a0*/  WARPSYNC.COLLECTIVE R15, `(.L_x_4869) ;  /* 0x000000000f087348 */ /* 0x000fea0003c00000 */
[----:B------:R0:W1:Y:S02]  /*156b0*/  SHFL.IDX P6, R14, R13, R12, R11 ;  /* 0x0000000c0d0e7389 */ /* 0x00006400000c000b */
[----:B01----:R-:W-:Y:S01]  /*156c0*/  ENDCOLLECTIVE ;  /* 0x000000000000791b */ /* 0x003fe20003800000 */
.L_x_4869:
        /* <DEDUP_REMOVED lines=13> */
.L_x_4870:
[----:B------:R-:W-:Y:S01]  /*157a0*/  IMAD.MOV.U32 R13, RZ, RZ, R24 ;  /* 0x000000ffff0d7224 */ /* 0x000fe200078e0018 */
[----:B------:R-:W-:Y:S02]  /*157b0*/  MOV R12, 0x4 ;  /* 0x00000004000c7802 */ /* 0x000fe40000000f00 */
[----:B------:R-:W-:-:S13]  /*157c0*/  IADD3 R2, P0, R14, R0, RZ ;  /* 0x000000000e027210 */ /* 0x000fda0007f1e0ff */
[----:B------:R-:W-:Y:S05]  /*157d0*/  WARPSYNC.COLLECTIVE R15, `(.L_x_4871) ;  /* 0x000000000f087348 */ /* 0x000fea0003c00000 */
[----:B------:R0:W1:Y:S02]  /*157e0*/  SHFL.IDX P6, R14, R13, R12, R11 ;  /* 0x0000000c0d0e7389 */ /* 0x00006400000c000b */
[----:B01----:R-:W-:Y:S01]  /*157f0*/  ENDCOLLECTIVE ;  /* 0x000000000000791b */ /* 0x003fe20003800000 */
.L_x_4871:
        /* <DEDUP_REMOVED lines=13> */
.L_x_4872:
[----:B------:R-:W-:Y:S02]  /*158d0*/  IMAD.MOV.U32 R13, RZ, RZ, R24 ;  /* 0x000000ffff0d7224 */ /* 0x000fe400078e0018 */
[----:B------:R-:W-:Y:S01]  /*158e0*/  IMAD.MOV.U32 R12, RZ, RZ, 0x5 ;  /* 0x00000005ff0c7424 */ /* 0x000fe200078e00ff */
[----:B------:R-:W-:-:S13]  /*158f0*/  IADD3 R2, P0, R14, R0, RZ ;  /* 0x000000000e027210 */ /* 0x000fda0007f1e0ff */
[----:B------:R-:W-:Y:S05]  /*15900*/  WARPSYNC.COLLECTIVE R15, `(.L_x_4873) ;  /* 0x000000000f087348 */ /* 0x000fea0003c00000 */
[----:B------:R0:W1:Y:S02]  /*15910*/  SHFL.IDX P6, R14, R13, R12, R11 ;  /* 0x0000000c0d0e7389 */ /* 0x00006400000c000b */
[----:B01----:R-:W-:Y:S01]  /*15920*/  ENDCOLLECTIVE ;  /* 0x000000000000791b */ /* 0x003fe20003800000 */
.L_x_4873:
        /* <DEDUP_REMOVED lines=13> */
.L_x_4874:
[----:B------:R-:W-:Y:S05]  /*15a00*/  BRA `(.L_x_4875) ;  /* 0xffffffbc00dc7947 */ /* 0x000fea000383ffff */
.L_x_4761:
        /* <DEDUP_REMOVED lines=8> */
.L_x_4877:
[----:B------:R-:W-:Y:S05]  /*15a90*/  BSYNC B0 ;  /* 0x0000000000007941 */ /* 0x000fea0003800000 */
.L_x_4876:
[----:B------:R-:W-:Y:S05]  /*15aa0*/  BRA `(.L_x_4878) ;  /* 0xffffffc000ac7947 */ /* 0x000fea000383ffff */
.L_x_4764:
[----:B0-----:R0:W1:Y:S02]  /*15ab0*/  SYNCS.PHASECHK.TRANS64.TRYWAIT P0, [R7+URZ+0x32420], R0 ;  /* 0x03242000070075a7 */ /* 0x001064000800017f */
[----:B-1----:R-:W-:Y:S05]  /*15ac0*/  @!P0 NANOSLEEP.SYNCS 0x989680 ;  /* 0x009896800000895d */ /* 0x002fea0003900000 */
[----:B------:R-:W1:Y:S02]  /*15ad0*/  @!P0 SYNCS.PHASECHK.TRANS64 P0, [R7+URZ+0x32420], R0 ;  /* 0x03242000070085a7 */ /* 0x000e64000800007f */
[----:B-1----:R-:W-:Y:S05]  /*15ae0*/  @!P0 BRA `(.L_x_4764) ;  /* 0xfffffffc00f08947 */ /* 0x002fea000383ffff */
[----:B------:R-:W-:Y:S05]  /*15af0*/  BRA `(.L_x_4879) ;  /* 0xffffffc000f47947 */ /* 0x000fea000383ffff */
.L_x_4765:
[----:B------:R-:W1:Y:S01]  /*15b00*/  S2R R2, SR_TID.X ;  /* 0x0000000000027919 */ /* 0x000e620000002100 */
[----:B------:R-:W-:Y:S01]  /*15b10*/  BSSY B0, `(.L_x_4880) ;  /* 0x000000a000007945 */ /* 0x000fe20003800000 */
[----:B------:R-:W-:Y:S02]  /*15b20*/  IMAD.MOV.U32 R12, RZ, RZ, RZ ;  /* 0x000000ffff0c7224 */ /* 0x000fe400078e00ff */
[----:B------:R-:W-:Y:S02]  /*15b30*/  IMAD.MOV.U32 R11, RZ, RZ, 0x1f ;  /* 0x0000001fff0b7424 */ /* 0x000fe400078e00ff */
[----:B------:R-:W-:Y:S01]  /*15b40*/  IMAD.MOV.U32 R15, RZ, RZ, -0x1 ;  /* 0xffffffffff0f7424 */ /* 0x000fe200078e00ff */
[----:B-1----:R-:W-:-:S04]  /*15b50*/  SHF.R.U32.HI R2, RZ, 0x5, R2 ;  /* 0x00000005ff027819 */ /* 0x002fc80000011602 */
[----:B------:R-:W-:-:S04]  /*15b60*/  LOP3.LUT R2, R2, 0x3, RZ, 0xc0, !PT ;  /* 0x0000000302027812 */ /* 0x000fc800078ec0ff */
[----:B------:R-:W-:-:S07]  /*15b70*/  MOV R13, R2 ;  /* 0x00000002000d7202 */ /* 0x000fce0000000f00 */
[----:B0-23-5:R-:W-:Y:S05]  /*15b80*/  WARPSYNC.COLLECTIVE R15, `(.L_x_4881) ;  /* 0x000000000f087348 */ /* 0x02dfea0003c00000 */
[----:B------:R1:W4:Y:S02]  /*15b90*/  SHFL.IDX P6, R14, R13, R12, R11 ;  /* 0x0000000c0d0e7389 */ /* 0x00032400000c000b */
[----:B012345:R-:W-:Y:S01]  /*15ba0*/  ENDCOLLECTIVE ;  /* 0x000000000000791b */ /* 0x03ffe20003800000 */
.L_x_4881:
[----:B------:R-:W-:Y:S05]  /*15bb0*/  BSYNC B0 ;  /* 0x0000000000007941 */ /* 0x000fea0003800000 */
.L_x_4880:
[----:B------:R-:W-:Y:S05]  /*15bc0*/  BRA `(.L_x_4882) ;  /* 0xffffffc000dc7947 */ /* 0x000fea000383ffff */
.L_x_4768:
[----:B------:R-:W-:Y:S01]  /*15bd0*/  BSSY B1, `(.L_x_4883) ;  /* 0x0000006000017945 */ /* 0x000fe20003800000 */
[----:B------:R-:W-:-:S07]  /*15be0*/  IMAD.MOV.U32 R15, RZ, RZ, -0x1 ;  /* 0xffffffffff0f7424 */ /* 0x000fce00078e00ff */
[----:B0-23-5:R-:W-:Y:S05]  /*15bf0*/  WARPSYNC.COLLECTIVE R15, `(.L_x_4884) ;  /* 0x000000000f0c7348 */ /* 0x02dfea0003c00000 */
[----:B------:R-:W-:Y:S02]  /*15c00*/  ELECT P6, UR62, PT ;  /* 0x00000000003e782f */ /* 0x000fe400038c0000 */
[----:B------:R-:W-:Y:S01]  /*15c10*/  MOV R14, UR62 ;  /* 0x0000003e000e7c02 */ /* 0x000fe20008000f00 */
[----:B0-23-5:R-:W-:Y:S10]  /*15c20*/  ENDCOLLECTIVE ;  /* 0x000000000000791b */ /* 0x02dff40003800000 */
.L_x_4884:
[----:B------:R-:W-:Y:S05]  /*15c30*/  BSYNC B1 ;  /* 0x0000000000017941 */ /* 0x000fea0003800000 */
.L_x_4883:
[----:B------:R-:W-:Y:S05]  /*15c40*/  BRA `(.L_x_4885) ;  /* 0xffffffc000d47947 */ /* 0x000fea000383ffff */
.L_x_4770:
[----:B0-----:R0:W1:Y:S02]  /*15c50*/  SYNCS.PHASECHK.TRANS64.TRYWAIT P1, [R5+URZ+0x32440], R0 ;  /* 0x03244000050075a7 */ /* 0x001064000802017f */
[----:B-1----:R-:W-:Y:S05]  /*15c60*/  @!P1 NANOSLEEP.SYNCS 0x989680 ;  /* 0x009896800000995d */ /* 0x002fea0003900000 */
[----:B------:R-:W1:Y:S02]  /*15c70*/  @!P1 SYNCS.PHASECHK.TRANS64 P1, [R5+URZ+0x32440], R0 ;  /* 0x03244000050095a7 */ /* 0x000e64000802007f */
[----:B-1----:R-:W-:Y:S05]  /*15c80*/  @!P1 BRA `(.L_x_4770) ;  /* 0xfffffffc00f09947 */ /* 0x002fea000383ffff */
[----:B------:R-:W-:Y:S05]  /*15c90*/  BRA `(.L_x_4886) ;  /* 0xffffffc000fc7947 */ /* 0x000fea000383ffff */
.L_x_4772:
[----:B-1----:R1:W4:Y:S02]  /*15ca0*/  SYNCS.PHASECHK.TRANS64.TRYWAIT P1, [R3+URZ+0x32440], R2 ;  /* 0x03244002030075a7 */ /* 0x002324000802017f */
[----:B----4-:R-:W-:Y:S05]  /*15cb0*/  @!P1 NANOSLEEP.SYNCS 0x989680 ;  /* 0x009896800000995d */ /* 0x010fea0003900000 */
[----:B------:R-:W4:Y:S02]  /*15cc0*/  @!P1 SYNCS.PHASECHK.TRANS64 P1, [R3+URZ+0x32440], R2 ;  /* 0x03244002030095a7 */ /* 0x000f24000802007f */
[----:B----4-:R-:W-:Y:S05]  /*15cd0*/  @!P1 BRA `(.L_x_4772) ;  /* 0xfffffffc00f09947 */ /* 0x010fea000383ffff */
[----:B------:R-:W-:Y:S05]  /*15ce0*/  BRA `(.L_x_4887) ;  /* 0xffffffc400087947 */ /* 0x000fea000383ffff */
.L_x_4774:
[----:B----4-:R4:W0:Y:S02]  /*15cf0*/  SYNCS.PHASECHK.TRANS64.TRYWAIT P1, [R5+URZ+0x32460], R0 ;  /* 0x03246000050075a7 */ /* 0x010824000802017f */
[----:B0-----:R-:W-:Y:S05]  /*15d00*/  @!P1 NANOSLEEP.SYNCS 0x989680 ;  /* 0x009896800000995d */ /* 0x001fea0003900000 */
[----:B------:R-:W0:Y:S02]  /*15d10*/  @!P1 SYNCS.PHASECHK.TRANS64 P1, [R5+URZ+0x32460], R0 ;  /* 0x03246000050095a7 */ /* 0x000e24000802007f */
[----:B0-----:R-:W-:Y:S05]  /*15d20*/  @!P1 BRA `(.L_x_4774) ;  /* 0xfffffffc00f09947 */ /* 0x001fea000383ffff */
[----:B------:R-:W-:Y:S05]  /*15d30*/  BRA `(.L_x_4888) ;  /* 0xffffffc400047947 */ /* 0x000fea000383ffff */
.L_x_4889:
        /* <DEDUP_REMOVED lines=12> */
.L_x_6464:


//--------------------- .text._ZN7cutlass13device_kernelIN5flash11enable_sm90INS1_16FlashAttnFwdSm90INS1_25CollectiveMainloopFwdSm90ILi2EN4cute5tupleIJNS5_1CILi1EEES8_S8_EEENS6_IJNS7_ILi128EEENS7_ILi96EEENS7_ILi64EEEEEELi256ENS_6half_tEfNS_4arch4Sm90ELb1ELb0ELb1ELb1ELb1ELb0ELb0ELb1ELb0ELb1ELb0ELb0EEENS1_21CollectiveEpilogueFwdINS6_IJSA_NS7_ILi256EEESB_EEES9_SE_SG_Li256ELb1ELb1ELb0ELb0EEENS1_36VarlenDynamicPersistentTileSchedulerILi128ELi96ELi256ELi128ELb0ELb1ELb1ELb1ELb1ELb1EEEEEEEEEvNT_6ParamsE --------------------------
	.section	.text._ZN7cutlass13device_kernelIN5flash11enable_sm90INS1_16FlashAttnFwdSm90INS1_25CollectiveMainloopFwdSm90ILi2EN4cute5tupleIJNS5_1CILi1EEES8_S8_EEENS6_IJNS7_ILi128EEENS7_ILi96EEENS7_ILi64EEEEEELi256ENS_6half_tEfNS_4arch4Sm90ELb1ELb0ELb1ELb1ELb1ELb0ELb0ELb1ELb0ELb1ELb0ELb0EEENS1_21CollectiveEpilogueFwdINS6_IJSA_NS7_ILi256EEESB_EEES9_SE_SG_Li256ELb1ELb1ELb0ELb0EEENS1_36VarlenDynamicPersistentTileSchedulerILi128ELi96ELi256ELi128ELb0ELb1ELb1ELb1ELb1ELb1EEEEEEEEEvNT_6ParamsE,"ax",@progbits
	.align	128
.text._ZN7cutlass13device_kernelIN5flash11enable_sm90INS1_16FlashAttnFwdSm90INS1_25CollectiveMainloopFwdSm90ILi2EN4cute5tupleIJNS5_1CILi1EEES8_S8_EEENS6_IJNS7_ILi128EEENS7_ILi96EEENS7_ILi64EEEEEELi256ENS_6half_tEfNS_4arch4Sm90ELb1ELb0ELb1ELb1ELb1ELb0ELb0ELb1ELb0ELb1ELb0ELb0EEENS1_21CollectiveEpilogueFwdINS6_IJSA_NS7_ILi256EEESB_EEES9_SE_SG_Li256ELb1ELb1ELb0ELb0EEENS1_36VarlenDynamicPersistentTileSchedulerILi128ELi96ELi256ELi128ELb0ELb1ELb1ELb1ELb1ELb1EEEEEEEEEvNT_6ParamsE:
        .type           _ZN7cutlass13device_kernelIN5flash11enable_sm90INS1_16FlashAttnFwdSm90INS1_25CollectiveMainloopFwdSm90ILi2EN4cute5tupleIJNS5_1CILi1EEES8_S8_EEENS6_IJNS7_ILi128EEENS7_ILi96EEENS7_ILi64EEEEEELi256ENS_6half_tEfNS_4arch4Sm90ELb1ELb0ELb1ELb1ELb1ELb0ELb0ELb1ELb0ELb1ELb0ELb0EEENS1_21CollectiveEpilogueFwdINS6_IJSA_NS7_ILi256EEESB_EEES9_SE_SG_Li256ELb1ELb1ELb0ELb0EEENS1_36VarlenDynamicPersistentTileSchedulerILi128ELi96ELi256ELi128ELb0ELb1ELb1ELb1ELb1ELb1EEEEEEEEEvNT_6ParamsE,@function
        .size           _ZN7cutlass13device_kernelIN5flash11enable_sm90INS1_16FlashAttnFwdSm90INS1_25CollectiveMainloopFwdSm90ILi2EN4cute5tupleIJNS5_1CILi1EEES8_S8_EEENS6_IJNS7_ILi128EEENS7_ILi96EEENS7_ILi64EEEEEELi256ENS_6half_tEfNS_4arch4Sm90ELb1ELb0ELb1ELb1ELb1ELb0ELb0ELb1ELb0ELb1ELb0ELb0EEENS1_21CollectiveEpilogueFwdINS6_IJSA_NS7_ILi256EEESB_EEES9_SE_SG_Li256ELb1ELb1ELb0ELb0EEENS1_36VarlenDynamicPersistentTileSchedulerILi128ELi96ELi256ELi128ELb0ELb1ELb1ELb1ELb1ELb1EEEEEEEEEvNT_6ParamsE,(.L_x_6465 - _ZN7cutlass13device_kernelIN5flash11enable_sm90INS1_16FlashAttnFwdSm90INS1_25CollectiveMainloopFwdSm90ILi2EN4cute5tupleIJNS5_1CILi1EEES8_S8_EEENS6_IJNS7_ILi128EEENS7_ILi96EEENS7_ILi64EEEEEELi256ENS_6half_tEfNS_4arch4Sm90ELb1ELb0ELb1ELb1ELb1ELb0ELb0ELb1ELb0ELb1ELb0ELb0EEENS1_21CollectiveEpilogueFwdINS6_IJSA_NS7_ILi256EEESB_EEES9_SE_SG_Li256ELb1ELb1ELb0ELb0EEENS1_36VarlenDynamicPersistentTileSchedulerILi128ELi96ELi256ELi128ELb0ELb1ELb1ELb1ELb1ELb1EEEEEEEEEvNT_6ParamsE)
        .other          _ZN7cutlass13device_kernelIN5flash11enable_sm90INS1_16FlashAttnFwdSm90INS1_25CollectiveMainloopFwdSm90ILi2EN4cute5tupleIJNS5_1CILi1EEES8_S8_EEENS6_IJNS7_ILi128EEENS7_ILi96EEENS7_ILi64EEEEEELi256ENS_6half_tEfNS_4arch4Sm90ELb1ELb0ELb1ELb1ELb1ELb0ELb0ELb1ELb0ELb1ELb0ELb0EEENS1_21CollectiveEpilogueFwdINS6_IJSA_NS7_ILi256EEESB_EEES9_SE_SG_Li256ELb1ELb1ELb0ELb0EEENS1_36VarlenDynamicPersistentTileSchedulerILi128ELi96ELi256ELi128ELb0ELb1ELb1ELb1ELb1ELb1EEEEEEEEEvNT_6ParamsE,@"STO_CUDA_ENTRY STV_DEFAULT"
_ZN7cutlass13device_kernelIN5flash11enable_sm90INS1_16FlashAttnFwdSm90INS1_25CollectiveMainloopFwdSm90ILi2EN4cute5tupleIJNS5_1CILi1EEES8_S8_EEENS6_IJNS7_ILi128EEENS7_ILi96EEENS7_ILi64EEEEEELi256ENS_6half_tEfNS_4arch4Sm90ELb1ELb0ELb1ELb1ELb1ELb0ELb0ELb1ELb0ELb1ELb0ELb0EEENS1_21CollectiveEpilogueFwdINS6_IJSA_NS7_ILi256EEESB_EEES9_SE_SG_Li256ELb1ELb1ELb0ELb0EEENS1_36VarlenDynamicPersistentTileSchedulerILi128ELi96ELi256ELi128ELb0ELb1ELb1ELb1ELb1ELb1EEEEEEEEEvNT_6ParamsE:
        /* <DEDUP_REMOVED lines=45> */
.L_x_4890:
        /* <DEDUP_REMOVED lines=22> */
.L_x_4891:
        /* <DEDUP_REMOVED lines=18> */
.L_x_4892:
        /* <DEDUP_REMOVED lines=22> */
.L_x_4893:
        /* <DEDUP_REMOVED lines=23> */
.L_x_4894:
        /* <DEDUP_REMOVED lines=8> */
.L_x_4896:
        /* <DEDUP_REMOVED lines=23> */
[----:B------:R-:W-:Y:S01]  /*0a10*/  R2UR UR7, R7 ;  /* 0x00000000070772ca */ /* 0x000fe200000e0000 */
        /* <DEDUP_REMOVED lines=24> */
[----:B------:R-:W-:-:S02]  /*0ba0*/  LEA.HI R0, R0, R209, RZ, 0x3 ;  /* 0x000000d100007211 */ /* 0x000fc400078f18ff */
[----:B------:R-:W-:Y:S01]  /*0bb0*/  LOP3.LUT R2, R2, 0x1ffffffe, RZ, 0xc0, !PT ;  /* 0x1ffffffe02027812 */ /* 0x000fe200078ec0ff */
[----:B------:R-:W-:Y:S01]  /*0bc0*/  IMAD.IADD R6, R209, 0x1, -R6 ;  /* 0x00000001d1067824 */ /* 0x000fe200078e0a06 */
[----:B------:R-:W-:Y:S02]  /*0bd0*/  LOP3.LUT R11, R11, 0xfffffff8, RZ, 0xc0, !PT ;  /* 0xfffffff80b0b7812 */ /* 0x000fe400078ec0ff */
[----:B------:R-:W-:Y:S02]  /*0be0*/  LEA.HI R8, R8, R201, RZ, 0x5 ;  /* 0x000000c908087211 */ /* 0x000fe400078f28ff */
[----:B------:R-:W-:Y:S01]  /*0bf0*/  LEA.HI R3, R3, R202, RZ, 0x1 ;  /* 0x000000ca03037211 */ /* 0x000fe200078f08ff */
[----:B------:R-:W-:Y:S01]  /*0c00*/  IMAD.IADD R11, R10, 0x1, -R11 ;  /* 0x000000010a0b7824 */ /* 0x000fe200078e0a0b */
[----:B------:R-:W-:Y:S02]  /*0c10*/  LOP3.LUT R4, R0, 0xfffffff8, RZ, 0xc0, !PT ;  /* 0xfffffff800047812 */ /* 0x000fe400078ec0ff */
[----:B------:R-:W-:-:S02]  /*0c20*/  IADD3 R2, R5, -R2, RZ ;  /* 0x8000000205027210 */ /* 0x000fc40007ffe0ff */
[----:B------:R-:W-:Y:S01]  /*0c30*/  SHF.R.S32.HI R8, RZ, 0x5, R8 ;  /* 0x00000005ff087819 */ /* 0x000fe20000011408 */
[----:B------:R-:W-:Y:S01]  /*0c40*/  IMAD.IADD R23, R209, 0x1, -R4 ;  /* 0x00000001d1177824 */ /* 0x000fe200078e0a04 */
[----:B------:R-:W-:Y:S01]  /*0c50*/  LOP3.LUT R3, R3, 0x3fffffe, RZ, 0xc0, !PT ;  /* 0x03fffffe03037812 */ /* 0x000fe200078ec0ff */
[----:B------:R-:W-:Y:S01]  /*0c60*/  IMAD R204, R2, 0x8, R7 ;  /* 0x0000000802cc7824 */ /* 0x000fe200078e0207 */
[----:B------:R-:W-:Y:S01]  /*0c70*/  LEA.HI R5, R6, R6, RZ, 0x1 ;  /* 0x0000000606057211 */ /* 0x000fe200078f08ff */
[----:B------:R-:W-:Y:S01]  /*0c80*/  IMAD R8, R8, 0x10, R11 ;  /* 0x0000001008087824 */ /* 0x000fe200078e020b */
[----:B------:R-:W-:Y:S01]  /*0c90*/  SHF.R.S32.HI R200, RZ, 0x3, R0 ;  /* 0x00000003ffc87819 */ /* 0x000fe20000011400 */
[----:B------:R-:W-:Y:S01]  /*0ca0*/  IMAD.IADD R3, R202, 0x1, -R3 ;  /* 0x00000001ca037824 */ /* 0x000fe200078e0a03 */
[----:B------:R-:W-:Y:S01]  /*0cb0*/  LOP3.LUT R5, R5, 0x1ffffffe, RZ, 0xc0, !PT ;  /* 0x1ffffffe05057812 */ /* 0x000fe200078ec0ff */
[----:B------:R-:W-:Y:S01]  /*0cc0*/  IMAD.SHL.U32 R2, R23, 0x8, RZ ;  /* 0x0000000817027824 */ /* 0x000fe200078e00ff */
[----:B------:R-:W-:Y:S01]  /*0cd0*/  LOP3.LUT R0, R9, 0x7ffffffc, RZ, 0xc0, !PT ;  /* 0x7ffffffc09007812 */ /* 0x000fe200078ec0ff */
[----:B------:R-:W-:Y:S01]  /*0ce0*/  IMAD R203, R3, 0x40, R8 ;  /* 0x0000004003cb7824 */ /* 0x000fe200078e0208 */
[----:B------:R-:W-:Y:S01]  /*0cf0*/  IADD3 R16, R6, -R5, RZ ;  /* 0x8000000506107210 */ /* 0x000fe20007ffe0ff */
[C---:B------:R-:W-:Y:S01]  /*0d00*/  VIADD R19, R2.reuse, 0x40 ;  /* 0x0000004002137836 */ /* 0x040fe20000000000 */
[----:B------:R-:W-:Y:S01]  /*0d10*/  SHF.R.S32.HI R208, RZ, 0x1f, R2 ;  /* 0x0000001fffd07819 */ /* 0x000fe20000011402 */
[----:B------:R-:W-:Y:S01]  /*0d20*/  VIADD R18, R2, 0x80 ;  /* 0x0000008002127836 */ /* 0x000fe20000000000 */
[----:B------:R-:W-:Y:S01]  /*0d30*/  LEA R16, R16, R203, 0x3 ;  /* 0x000000cb10107211 */ /* 0x000fe200078e18ff */
[----:B------:R-:W-:Y:S01]  /*0d40*/  VIADD R22, R2, 0xc0 ;  /* 0x000000c002167836 */ /* 0x000fe20000000000 */
[----:B------:R-:W-:Y:S01]  /*0d50*/  SHF.R.S32.HI R207, RZ, 0x1f, R19 ;  /* 0x0000001fffcf7819 */ /* 0x000fe20000011413 */
[----:B------:R-:W-:Y:S01]  /*0d60*/  IMAD.IADD R17, R201, 0x1, -R0 ;  /* 0x00000001c9117824 */ /* 0x000fe200078e0a00 */
[----:B------:R-:W-:-:S02]  /*0d70*/  SHF.R.S32.HI R206, RZ, 0x1f, R18 ;  /* 0x0000001fffce7819 */ /* 0x000fc40000011412 */
[----:B------:R-:W-:-:S07]  /*0d80*/  SHF.R.S32.HI R205, RZ, 0x1f, R22 ;  /* 0x0000001fffcd7819 */ /* 0x000fce0000011416 */
.L_x_4956:
[----:B------:R-:W-:Y:S01]  /*0d90*/  ULDC.64 UR8, c[0x0][0xc88] ;  /* 0x0003220000087ab9 */ /* 0x000fe20000000a00 */
[----:B------:R-:W-:Y:S01]  /*0da0*/  ULDC.64 UR10, c[0x0][0xa18] ;  /* 0x00028600000a7ab9 */ /* 0x000fe20000000a00 */
[----:B------:R-:W-:Y:S02]  /*0db0*/  UIMAD.WIDE UR8, UR7, 0x4, UR8 ;  /* 0x00000004070878a5 */ /* 0x000fe4000f8e0208 */
[----:B------:R-:W-:Y:S01]  /*0dc0*/  UISETP.NE.U32.AND UP1, UPT, UR10, URZ, UPT ;  /* 0x0000003f0a00728c */ /* 0x000fe2000bf25070 */
[----:B------:R-:W-:Y:S01]  /*0dd0*/  ULDC UR4, c[0x0][0x424] ;  /* 0x0001090000047ab9 */ /* 0x000fe20000000800 */
[----:B------:R-:W-:Y:S02]  /*0de0*/  ULDC UR7, c[0x0][0x2f0] ;  /* 0x0000bc0000077ab9 */ /* 0x000fe40000000800 */
[----:B01----:R-:W-:Y:S02]  /*0df0*/  IMAD.U32 R4, RZ, RZ, UR8 ;  /* 0x00000008ff047e24 */ /* 0x003fe4000f8e00ff */
[----:B--2---:R-:W-:Y:S01]  /*0e00*/  IMAD.U32 R5, RZ, RZ, UR9 ;  /* 0x00000009ff057e24 */ /* 0x004fe2000f8e00ff */
[----:B------:R-:W-:-:S04]  /*0e10*/  ULDC.64 UR8, c[0x0][0xa28] ;  /* 0x00028a0000087ab9 */ /* 0x000fc80000000a00 */
[----:B------:R-:W2:Y:S01]  /*0e20*/  LDG.E R4, desc[UR48][R4.64] ;  /* 0x0000003004047981 */ /* 0x000ea2000c1e1900 */
[----:B------:R-:W-:Y:S02]  /*0e30*/  UISETP.NE.U32.AND UP0, UPT, UR8, URZ, UPT ;  /* 0x0000003f0800728c */ /* 0x000fe4000bf05070 */
[----:B------:R-:W-:Y:S02]  /*0e40*/  UISETP.NE.AND.EX UP1, UPT, UR11, URZ, UPT, UP1 ;  /* 0x0000003f0b00728c */ /* 0x000fe4000bf25310 */
[----:B------:R-:W-:-:S04]  /*0e50*/  UISETP.NE.AND.EX UP0, UPT, UR9, URZ, UPT, UP0 ;  /* 0x0000003f0900728c */ /* 0x000fc8000bf05300 */
[----:B------:R-:W-:Y:S02]  /*0e60*/  PLOP3.LUT P2, PT, PT, PT, UP1, 0x80, 0x0 ;  /* 0x000000000000781c */ /* 0x000fe40003f4f018 */
[----:B------:R-:W-:Y:S02]  /*0e70*/  PLOP3.LUT P0, PT, PT, PT, UP0, 0x80, 0x0 ;  /* 0x000000000000781c */ /* 0x000fe40003f0f008 */
[----:B--2---:R-:W-:-:S13]  /*0e80*/  R2UR UR40, R4 ;  /* 0x00000000042872ca */ /* 0x004fda00000e0000 */
[----:B------:R-:W-:Y:S02]  /*0e90*/  USHF.R.S32.HI UR41, URZ, 0x1f, UR40 ;  /* 0x0000001f3f297899 */ /* 0x000fe40008011428 */
[----:B------:R-:W-:-:S04]  /*0ea0*/  @UP0 ULEA UR8, UP2, UR40, UR8, 0x2 ;  /* 0x0000000828080291 */ /* 0x000fc8000f84103f */
[----:B------:R-:W-:Y:S02]  /*0eb0*/  @UP0 ULEA.HI.X UR9, UR40, UR9, UR41, 0x2, UP2 ;  /* 0x0000000928090291 */ /* 0x000fe400090f1429 */
[----:B------:R-:W-:Y:S01]  /*0ec0*/  @UP1 ULEA UR10, UP0, UR40, UR10, 0x2 ;  /* 0x0000000a280a1291 */ /* 0x000fe2000f80103f */
[----:B------:R-:W-:-:S03]  /*0ed0*/  IMAD.U32 R4, RZ, RZ, UR8 ;  /* 0x00000008ff047e24 */ /* 0x000fc6000f8e00ff */
[----:B------:R-:W-:Y:S01]  /*0ee0*/  @UP1 ULEA.HI.X UR11, UR40, UR11, UR41, 0x2, UP0 ;  /* 0x0000000b280b1291 */ /* 0x000fe200080f1429 */
[----:B------:R-:W-:Y:S01]  /*0ef0*/  IMAD.U32 R5, RZ, RZ, UR9 ;  /* 0x00000009ff057e24 */ /* 0x000fe2000f8e00ff */
[----:B------:R-:W-:Y:S01]  /*0f00*/  ULDC.64 UR8, c[0x0][0x418] ;  /* 0x0001060000087ab9 */ /* 0x000fe20000000a00 */
[----:B------:R-:W-:-:S03]  /*0f10*/  IMAD.U32 R6, RZ, RZ, UR10 ;  /* 0x0000000aff067e24 */ /* 0x000fc6000f8e00ff */
[----:B------:R-:W-:Y:S01]  /*0f20*/  IMAD.U32 R7, RZ, RZ, UR11 ;  /* 0x0000000bff077e24 */ /* 0x000fe2000f8e00ff */
[----:B------:R-:W2:Y:S04]  /*0f30*/  @P0 LDG.E R4, desc[UR48][R4.64] ;  /* 0x0000003004040981 */ /* 0x000ea8000c1e1900 */
[----:B---3--:R-:W3:Y:S01]  /*0f40*/  @P2 LDG.E R6, desc[UR48][R6.64] ;  /* 0x0000003006062981 */ /* 0x008ee2000c1e1900 */
[----:B------:R-:W-:Y:S01]  /*0f50*/  UISETP.NE.U32.AND UP0, UPT, UR8, URZ, UPT ;  /* 0x0000003f0800728c */ /* 0x000fe2000bf05070 */
[----:B------:R-:W-:Y:S01]  /*0f60*/  UMOV UR44, URZ ;  /* 0x0000003f002c7c82 */ /* 0x000fe20008000000 */
[----:B------:R-:W-:Y:S02]  /*0f70*/  UMOV UR43, UR6 ;  /* 0x00000006002b7c82 */ /* 0x000fe40008000000 */
[----:B------:R-:W-:-:S03]  /*0f80*/  UISETP.NE.AND.EX UP0, UPT, UR9, URZ, UPT, UP0 ;  /* 0x0000003f0900728c */ /* 0x000fc6000bf05300 */
[----:B------:R-:W-:Y:S01]  /*0f90*/  ULDC.64 UR8, c[0x0][0xa20] ;  /* 0x0002880000087ab9 */ /* 0x000fe20000000a00 */
[----:B------:R-:W-:Y:S01]  /*0fa0*/  USEL UR4, UR4, 0x1, UP0 ;  /* 0x0000000104047887 */ /* 0x000fe20008000000 */
[----:B------:R-:W-:-:S03]  /*0fb0*/  ISETP.NE.U32.AND P1, PT, RZ, UR8, PT ;  /* 0x00000008ff007c0c */ /* 0x000fc6000bf25070 */
[----:B------:R-:W-:Y:S01]  /*0fc0*/  UIMAD UR4, UR4, UR7, URZ ;  /* 0x00000007040472a4 */ /* 0x000fe2000f8e023f */
[----:B------:R-:W-:Y:S02]  /*0fd0*/  ISETP.NE.AND.EX P1, PT, RZ, UR9, PT, P1 ;  /* 0x00000009ff007c0c */ /* 0x000fe4000bf25310 */
[----:B--2---:R-:W-:Y:S02]  /*0fe0*/  @P0 R2UR UR44, R4 ;  /* 0x00000000042c02ca */ /* 0x004fe400000e0000 */
[----:B---3--:R-:W-:Y:S01]  /*0ff0*/  @P2 R2UR UR42, R6 ;  /* 0x00000000062a22ca */ /* 0x008fe200000e0000 */
[----:B----4-:R-:W-:-:S14]  /*1000*/  @P2 BRA `(.L_x_4897) ;  /* 0x0000000000382947 */ /* 0x010fdc0003800000 */
[----:B------:R-:W-:Y:S01]  /*1010*/  ULDC.64 UR6, c[0x0][0xa00] ;  /* 0x0002800000067ab9 */ /* 0x000fe20000000a00 */
[----:B------:R-:W-:Y:S01]  /*1020*/  ULDC UR42, c[0x0][0x288] ;  /* 0x0000a200002a7ab9 */ /* 0x000fe20000000800 */
[----:B------:R-:W-:-:S04]  /*1030*/  ISETP.NE.U32.AND P0, PT, RZ, UR6, PT ;  /* 0x00000006ff007c0c */ /* 0x000fc8000bf05070 */
[----:B------:R-:W-:-:S13]  /*1040*/  ISETP.NE.AND.EX P0, PT, RZ, UR7, PT, P0 ;  /* 0x00000007ff007c0c */ /* 0x000fda000bf05300 */
[----:B------:R-:W-:Y:S05]  /*1050*/  @!P0 BRA `(.L_x_4897) ;  /* 0x0000000000248947 */ /* 0x000fea0003800000 */
[----:B------:R-:W-:Y:S02]  /*1060*/  ULDC.64 UR6, c[0x0][0xa00] ;  /* 0x0002800000067ab9 */ /* 0x000fe40000000a00 */
[----:B------:R-:W-:-:S06]  /*1070*/  UIMAD.WIDE UR6, UR40, 0x4, UR6 ;  /* 0x00000004280678a5 */ /* 0x000fcc000f8e0206 */
[----:B------:R-:W-:Y:S01]  /*1080*/  MOV R4, UR6 ;  /* 0x0000000600047c02 */ /* 0x000fe20008000f00 */
[----:B------:R-:W-:-:S05]  /*1090*/  IMAD.U32 R5, RZ, RZ, UR7 ;  /* 0x00000007ff057e24 */ /* 0x000fca000f8e00ff */
[----:B------:R-:W2:Y:S04]  /*10a0*/  LDG.E R3, desc[UR48][R4.64] ;  /* 0x0000003004037981 */ /* 0x000ea8000c1e1900 */
[----:B------:R-:W3:Y:S01]  /*10b0*/  LDG.E R0, desc[UR48][R4.64+0x4] ;  /* 0x0000043004007981 */ /* 0x000ee2000c1e1900 */
[----:B--2---:R-:W-:Y:S02]  /*10c0*/  R2UR UR42, R3 ;  /* 0x00000000032a72ca */ /* 0x004fe400000e0000 */
[----:B---3--:R-:W-:-:S13]  /*10d0*/  R2UR UR6, R0 ;  /* 0x00000000000672ca */ /* 0x008fda00000e0000 */
[----:B------:R-:W-:-:S12]  /*10e0*/  UIADD3 UR42, -UR42, UR6, URZ ;  /* 0x000000062a2a7290 */ /* 0x000fd8000fffe13f */
.L_x_4897:
[----:B------:R-:W-:Y:S05]  /*10f0*/  @!P1 BRA `(.L_x_4898) ;  /* 0x00000000001c9947 */ /* 0x000fea0003800000 */
[----:B------:R-:W-:-:S04]  /*1100*/  ULEA UR4, UP0, UR40, UR8, 0x2 ;  /* 0x0000000828047291 */ /* 0x000fc8000f80103f */
[----:B------:R-:W-:Y:S02]  /*1110*/  ULEA.HI.X UR6, UR40, UR9, UR41, 0x2, UP0 ;  /* 0x0000000928067291 */ /* 0x000fe400080f1429 */
[----:B------:R-:W-:-:S04]  /*1120*/  IMAD.U32 R4, RZ, RZ, UR4 ;  /* 0x00000004ff047e24 */ /* 0x000fc8000f8e00ff */
[----:B------:R-:W-:-:S05]  /*1130*/  IMAD.U32 R5, RZ, RZ, UR6 ;  /* 0x00000006ff057e24 */ /* 0x000fca000f8e00ff */
[----:B------:R-:W2:Y:S02]  /*1140*/  LDG.E R4, desc[UR48][R4.64] ;  /* 0x0000003004047981 */ /* 0x000ea4000c1e1900 */
[----:B--2---:R-:W-:Y:S01]  /*1150*/  R2UR UR4, R4 ;  /* 0x00000000040472ca */ /* 0x004fe200000e0000 */
[----:B------:R-:W-:-:S14]  /*1160*/  BRA `(.L_x_4899) ;  /* 0x0000000000347947 */ /* 0x000fdc0003800000 */
.L_x_4898:
        /* <DEDUP_REMOVED lines=13> */
.L_x_4899:
[----:B------:R-:W-:Y:S01]  /*1240*/  UIADD3 UR44, -UR44, UR4, URZ ;  /* 0x000000042c2c7290 */ /* 0x000fe2000fffe13f */
[----:B------:R-:W-:Y:S01]  /*1250*/  PLOP3.LUT P0, PT, PT, PT, PT, 0x80, 0x0 ;  /* 0x000000000000781c */ /* 0x000fe20003f0f070 */
[----:B------:R-:W-:Y:S01]  /*1260*/  USHF.L.U32 UR45, UR5, 0x7, URZ ;  /* 0x00000007052d7899 */ /* 0x000fe2000800063f */
[----:B------:R-:W-:Y:S01]  /*1270*/  IMAD.MOV.U32 R3, RZ, RZ, RZ ;  /* 0x000000ffff037224 */ /* 0x000fe200078e00ff */
[----:B------:R-:W-:Y:S01]  /*1280*/  ULDC UR4, c[0x0][0x448] ;  /* 0x0001120000047ab9 */ /* 0x000fe20000000800 */
[----:B------:R-:W-:Y:S01]  /*1290*/  UIADD3 UR7, UR44, 0x60, -UR42 ;  /* 0x000000602c077890 */ /* 0x000fe2000fffe82a */
[----:B------:R-:W-:Y:S01]  /*12a0*/  CS2R R8, SRZ ;  /* 0x0000000000087805 */ /* 0x000fe2000001ff00 */
[----:B------:R-:W-:Y:S01]  /*12b0*/  UISETP.NE.AND UP0, UPT, UR4, 0x1, UPT ;  /* 0x000000010400788c */ /* 0x000fe2000bf05270 */
[----:B------:R-:W-:Y:S01]  /*12c0*/  MOV R0, RZ ;  /* 0x000000ff00007202 */ /* 0x000fe20000000f00 */
[----:B------:R-:W-:Y:S01]  /*12d0*/  UIADD3 UR6, UR45, 0x7f, URZ ;  /* 0x0000007f2d067890 */ /* 0x000fe2000fffe03f */
[----:B------:R-:W-:Y:S01]  /*12e0*/  IMAD.MOV.U32 R150, RZ, RZ, RZ ;  /* 0x000000ffff967224 */ /* 0x000fe200078e00ff */
[----:B------:R-:W-:Y:S01]  /*12f0*/  UP2UR UR47, UPR, URZ, 0x1 ;  /* 0x000000013f2f7883 */ /* 0x000fe20008000000 */
[----:B------:R-:W-:-:S02]  /*1300*/  CS2R R148, SRZ ;  /* 0x0000000000947805 */ /* 0x000fc4000001ff00 */
[----:B------:R-:W-:Y:S02]  /*1310*/  CS2R R146, SRZ ;  /* 0x0000000000927805 */ /* 0x000fe4000001ff00 */
[----:B------:R-:W-:Y:S02]  /*1320*/  CS2R R144, SRZ ;  /* 0x0000000000907805 */ /* 0x000fe4000001ff00 */
[----:B------:R-:W-:Y:S02]  /*1330*/  CS2R R142, SRZ ;  /* 0x00000000008e7805 */ /* 0x000fe4000001ff00 */
[----:B------:R-:W-:Y:S02]  /*1340*/  CS2R R140, SRZ ;  /* 0x00000000008c7805 */ /* 0x000fe4000001ff00 */
[----:B------:R-:W-:Y:S01]  /*1350*/  CS2R R138, SRZ ;  /* 0x00000000008a7805 */ /* 0x000fe2000001ff00 */
[----:B------:R-:W-:Y:S01]  /*1360*/  @UP0 ULDC UR4, c[0x0][0x44c] ;  /* 0x0001130000040ab9 */ /* 0x000fe20000000800 */
[----:B------:R-:W-:Y:S01]  /*1370*/  @UP0 ULDC UR8, c[0x0][0x450] ;  /* 0x0001140000080ab9 */ /* 0x000fe20000000800 */
[----:B------:R-:W-:Y:S01]  /*1380*/  UIMAD.WIDE.U32 UR4, UR6, UR4, URZ ;  /* 0x00000004060472a5 */ /* 0x000fe2000f8e003f */
[----:B------:R-:W-:Y:S01]  /*1390*/  CS2R R136, SRZ ;  /* 0x0000000000887805 */ /* 0x000fe2000001ff00 */
[----:B------:R-:W-:Y:S01]  /*13a0*/  UIADD3 UR4, UR44, 0x5f, URZ ;  /* 0x0000005f2c047890 */ /* 0x000fe2000fffe03f */
[----:B------:R-:W-:Y:S01]  /*13b0*/  CS2R R134, SRZ ;  /* 0x0000000000867805 */ /* 0x000fe2000001ff00 */
[----:B------:R-:W-:Y:S01]  /*13c0*/  @UP0 USHF.R.U32.HI UR6, URZ, UR8, UR5 ;  /* 0x000000083f060299 */ /* 0x000fe20008011605 */
[----:B------:R-:W-:Y:S01]  /*13d0*/  CS2R R132, SRZ ;  /* 0x0000000000847805 */ /* 0x000fe2000001ff00 */
[----:B------:R-:W-:Y:S01]  /*13e0*/  UIMAD.WIDE UR4, UR4, 0x2aaaaaab, URZ ;  /* 0x2aaaaaab040478a5 */ /* 0x000fe2000f8e023f */
[----:B------:R-:W-:Y:S01]  /*13f0*/  CS2R R130, SRZ ;  /* 0x0000000000827805 */ /* 0x000fe2000001ff00 */
[----:B------:R-:W-:Y:S01]  /*1400*/  UIADD3 UR6, UR7, UR6, URZ ;  /* 0x0000000607067290 */ /* 0x000fe2000fffe03f */
[----:B------:R-:W-:Y:S01]  /*1410*/  CS2R R128, SRZ ;  /* 0x0000000000807805 */ /* 0x000fe2000001ff00 */
[----:B------:R-:W-:Y:S01]  /*1420*/  USHF.R.U32.HI UR4, URZ, 0x1f, UR5 ;  /* 0x0000001f3f047899 */ /* 0x000fe20008011605 */
[----:B------:R-:W-:Y:S01]  /*1430*/  CS2R R126, SRZ ;  /* 0x00000000007e7805 */ /* 0x000fe2000001ff00 */
[----:B------:R-:W-:Y:S01]  /*1440*/  UIMAD.WIDE UR6, UR6, 0x2aaaaaab, URZ ;  /* 0x2aaaaaab060678a5 */ /* 0x000fe2000f8e023f */
[----:B------:R-:W-:Y:S01]  /*1450*/  CS2R R124, SRZ ;  /* 0x00000000007c7805 */ /* 0x000fe2000001ff00 */
[----:B------:R-:W-:Y:S01]  /*1460*/  ULEA.HI.SX32 UR4, UR5, UR4, 0x1c ;  /* 0x0000000405047291 */ /* 0x000fe2000f8fe23f */
[----:B------:R-:W-:Y:S01]  /*1470*/  CS2R R122, SRZ ;  /* 0x00000000007a7805 */ /* 0x000fe2000001ff00 */
[----:B------:R-:W-:Y:S01]  /*1480*/  USHF.R.U32.HI UR6, URZ, 0x1f, UR7 ;  /* 0x0000001f3f067899 */ /* 0x000fe20008011607 */
[----:B------:R-:W-:-:S02]  /*1490*/  CS2R R120, SRZ ;  /* 0x0000000000787805 */ /* 0x000fc4000001ff00 */
[----:B------:R-:W-:Y:S02]  /*14a0*/  CS2R R118, SRZ ;  /* 0x0000000000767805 */ /* 0x000fe4000001ff00 */
[----:B------:R-:W-:Y:S01]  /*14b0*/  CS2R R116, SRZ ;  /* 0x0000000000747805 */ /* 0x000fe2000001ff00 */
[----:B------:R-:W-:Y:S01]  /*14c0*/  ULEA.HI.SX32 UR6, UR7, UR6, 0x1c ;  /* 0x0000000607067291 */ /* 0x000fe2000f8fe23f */
[----:B------:R-:W-:Y:S02]  /*14d0*/  CS2R R114, SRZ ;  /* 0x0000000000727805 */ /* 0x000fe4000001ff00 */
[----:B------:R-:W-:Y:S02]  /*14e0*/  CS2R R112, SRZ ;  /* 0x0000000000707805 */ /* 0x000fe4000001ff00 */
[----:B------:R-:W-:Y:S01]  /*14f0*/  CS2R R110, SRZ ;  /* 0x00000000006e7805 */ /* 0x000fe2000001ff00 */
[----:B------:R-:W-:Y:S01]  /*1500*/  UISETP.LT.AND UP0, UPT, UR4, UR6, UPT ;  /* 0x000000060400728c */ /* 0x000fe2000bf01270 */
[----:B------:R-:W-:-:S02]  /*1510*/  CS2R R108, SRZ ;  /* 0x00000000006c7805 */ /* 0x000fc4000001ff00 */
[----:B------:R-:W-:Y:S02]  /*1520*/  CS2R R106, SRZ ;  /* 0x00000000006a7805 */ /* 0x000fe4000001ff00 */
[----:B------:R-:W-:Y:S01]  /*1530*/  CS2R R104, SRZ ;  /* 0x0000000000687805 */ /* 0x000fe2000001ff00 */
[----:B------:R-:W-:Y:S01]  /*1540*/  USEL UR50, UR4, UR6, UP0 ;  /* 0x0000000604327287 */ /* 0x000fe20008000000 */
[----:B------:R-:W-:Y:S01]  /*1550*/  IMAD.MOV.U32 R170, RZ, RZ, RZ ;  /* 0x000000ffffaa7224 */ /* 0x000fe200078e00ff */
[----:B------:R-:W-:Y:S02]  /*1560*/  CS2R R168, SRZ ;  /* 0x0000000000a87805 */ /* 0x000fe4000001ff00 */
[----:B------:R-:W-:Y:S01]  /*1570*/  CS2R R100, SRZ ;  /* 0x0000000000647805 */ /* 0x000fe2000001ff00 */
[----:B------:R-:W-:Y:S01]  /*1580*/  UISETP.GE.AND UP0, UPT, UR50, 0x1, UPT ;  /* 0x000000013200788c */ /* 0x000fe2000bf06270 */
[----:B------:R-:W-:Y:S02]  /*1590*/  CS2R R166, SRZ ;  /* 0x0000000000a67805 */ /* 0x000fe4000001ff00 */
[----:B------:R-:W-:-:S02]  /*15a0*/  CS2R R96, SRZ ;  /* 0x0000000000607805 */ /* 0x000fc4000001ff00 */
[----:B------:R-:W-:Y:S02]  /*15b0*/  CS2R R86, SRZ ;  /* 0x0000000000567805 */ /* 0x000fe4000001ff00 */
[----:B------:R-:W-:Y:S02]  /*15c0*/  CS2R R92, SRZ ;  /* 0x00000000005c7805 */ /* 0x000fe4000001ff00 */
[----:B------:R-:W-:Y:S02]  /*15d0*/  CS2R R90, SRZ ;  /* 0x00000000005a7805 */ /* 0x000fe4000001ff00 */
[----:B------:R-:W-:Y:S02]  /*15e0*/  PLOP3.LUT P1, PT, PT, PT, UP0, 0x80, 0x0 ;  /* 0x000000000000781c */ /* 0x000fe40003f2f008 */
        /* <DEDUP_REMOVED lines=64> */
.L_x_4901:
        /* <DEDUP_REMOVED lines=10> */
.L_x_5041:
[----:B0-----:R-:W-:Y:S01]  /*1a90*/  MOV R0, UR46 ;  /* 0x0000002e00007c02 */ /* 0x001fe20008000f00 */
[----:B------:R-:W-:Y:S05]  /*1aa0*/  WARPSYNC.ALL ;  /* 0x0000000000007948 */ /* 0x000fea0003800000 */
[----:B------:R0:W-:Y:S01]  /*1ab0*/  BAR.SYNC.DEFER_BLOCKING R7, 0x100 ;  /* 0x000400070000751d */ /* 0x0001e20000010000 */
[----:B------:R-:W-:-:S13]  /*1ac0*/  ISETP.NE.AND P0, PT, R0, 0x3, PT ;  /* 0x000000030000780c */ /* 0x000fda0003f05270 */
[----:B0-----:R-:W-:Y:S05]  /*1ad0*/  @!P0 BRA `(.L_x_4903) ;  /* 0x0000000000048947 */ /* 0x001fea0003800000 */
[----:B------:R-:W-:Y:S01]  /*1ae0*/  BPT.TRAP 0x1 ;  /* 0x000000040000795c */ /* 0x000fe20000300000 */
.L_x_4903:
[----:B------:R-:W-:Y:S01]  /*1af0*/  ULEA UR22, UR38, UR51, 0x3 ;  /* 0x0000003326167291 */ /* 0x000fe2000f8e183f */
[----:B------:R-:W-:-:S05]  /*1b00*/  IMAD.U32 R8, RZ, RZ, UR37 ;  /* 0x00000025ff087e24 */ /* 0x000fca000f8e00ff */
[----:B------:R-:W-:-:S04]  /*1b10*/  SHF.L.U32 R8, R8, 0x1f, RZ ;  /* 0x0000001f08087819 */ /* 0x000fc800000006ff */
[----:B------:R0:W1:Y:S01]  /*1b20*/  SYNCS.PHASECHK.TRANS64.TRYWAIT P1, [UR22+0x22830], R8 ;  /* 0x02283008ff0075a7 */ /* 0x0000620008020156 */
[----:B------:R-:W-:Y:S05]  /*1b30*/  @!P0 BRA `(.L_x_4904) ;  /* 0x0000000000048947 */ /* 0x000fea0003800000 */
[----:B------:R-:W-:Y:S01]  /*1b40*/  BPT.TRAP 0x1 ;  /* 0x000000040000795c */ /* 0x000fe20000300000 */
.L_x_4904:
[----:B-1----:R-:W-:Y:S05]  /*1b50*/  @P1 BRA `(.L_x_4905) ;  /* 0x0000000000081947 */ /* 0x002fea0003800000 */
[----:B------:R-:W1:Y:S02]  /*1b60*/  SYNCS.PHASECHK.TRANS64.TRYWAIT P1, [UR22+0x22830], R8 ;  /* 0x02283008ff0075a7 */ /* 0x000e640008020156 */
[----:B-1----:R-:W-:Y:S05]  /*1b70*/  @!P1 BRA `(.L_x_4906) ;  /* 0x0000010000309947 */ /* 0x002fea0003800000 */
.L_x_4905:
[----:B------:R-:W-:Y:S01]  /*1b80*/  UIADD3 UR4, UR51, 0x1c400, URZ ;  /* 0x0001c40033047890 */ /* 0x000fe2000fffe03f */
[----:B------:R-:W-:Y:S01]  /*1b90*/  WARPGROUP.ARRIVE ;  /* 0x00000000000079c5 */ /* 0x000fe20000000000 */
[----:B------:R-:W-:-:S05]  /*1ba0*/  ULOP3.LUT UR16, UR53, 0x10000, URZ, 0xfc, !UPT ;  /* 0x0001000035107892 */ /* 0x000fca000f8efc3f */
[----:B------:R-:W2:Y:S01]  /*1bb0*/  S2R R0, SR_TID.X ;  /* 0x0000000000007919 */ /* 0x000ea20000002100 */
[----:B------:R-:W-:Y:S01]  /*1bc0*/  USHF.R.U32.HI UR4, URZ, 0x4, UR4 ;  /* 0x000000043f047899 */ /* 0x000fe20008011604 */
[----:B------:R-:W-:Y:S01]  /*1bd0*/  UMOV UR17, 0x40000040 ;  /* 0x4000004000117882 */ /* 0x000fe20000000000 */
[----:B------:R-:W-:Y:S02]  /*1be0*/  UMOV UR19, 0x40000040 ;  /* 0x4000004000137882 */ /* 0x000fe40000000000 */
[----:B------:R-:W-:Y:S01]  /*1bf0*/  ULOP3.LUT UR4, UR4, 0x3fff, URZ, 0xc0, !UPT ;  /* 0x00003fff04047892 */ /* 0x000fe2000f8ec03f */
[----:B------:R-:W-:Y:S01]  /*1c00*/  UMOV UR5, 0x40000040 ;  /* 0x4000004000057882 */ /* 0x000fe20000000000 */
[----:B------:R-:W-:Y:S02]  /*1c10*/  UMOV UR7, 0x40000040 ;  /* 0x4000004000077882 */ /* 0x000fe40000000000 */
[----:B------:R-:W-:Y:S02]  /*1c20*/  ULOP3.LUT UR20, UR4, 0x10000, URZ, 0xfc, !UPT ;  /* 0x0001000004147892 */ /* 0x000fe4000f8efc3f */
[----:B------:R-:W-:-:S02]  /*1c30*/  UIADD3 UR4, UR16, 0x2, URZ ;  /* 0x0000000210047890 */ /* 0x000fc4000fffe03f */
[----:B------:R-:W-:Y:S02]  /*1c40*/  UIMAD UR18, UR38, 0x300, UR20 ;  /* 0x00000300261278a4 */ /* 0x000fe4000f8e0214 */
[----:B------:R-:W-:Y:S02]  /*1c50*/  UIADD3 UR8, UR16, 0x4, URZ ;  /* 0x0000000410087890 */ /* 0x000fe4000fffe03f */
[----:B------:R-:W-:Y:S02]  /*1c60*/  UIADD3 UR6, UR18, 0x2, URZ ;  /* 0x0000000212067890 */ /* 0x000fe4000fffe03f */
[----:B------:R-:W-:Y:S01]  /*1c70*/  UIADD3 UR10, UR18, 0x4, URZ ;  /* 0x00000004120a7890 */ /* 0x000fe2000fffe03f */
[----:B------:R-:W-:Y:S02]  /*1c80*/  UMOV UR9, 0x40000040 ;  /* 0x4000004000097882 */ /* 0x000fe40000000000 */
[----:B------:R-:W-:Y:S01]  /*1c90*/  HGMMA.64x96x16.F32 R24, gdesc[UR16], RZ, !UPT, gsb0 ;  /* 0x01600000101879f0 */ /* 0x000fe2000c0008ff */
[----:B------:R-:W-:Y:S01]  /*1ca0*/  UMOV UR11, 0x40000040 ;  /* 0x40000040000b7882 */ /* 0x000fe20000000000 */
[----:B------:R-:W-:-:S02]  /*1cb0*/  UIADD3 UR12, UR16, 0x6, URZ ;  /* 0x00000006100c7890 */ /* 0x000fc4000fffe03f */
        /* <DEDUP_REMOVED lines=18> */
.L_x_4907:
[----:B------:R-:W-:Y:S01]  /*1de0*/  UISETP.NE.AND UP0, UPT, UR47, URZ, UPT ;  /* 0x0000003f2f00728c */ /* 0x000fe2000bf05270 */
[----:B------:R-:W-:Y:S01]  /*1df0*/  VIADD R4, R16, UR45 ;  /* 0x0000002d10047c36 */ /* 0x000fe20008000000 */
[----:B------:R-:W-:Y:S01]  /*1e00*/  ULDC UR7, c[0x0][0x9d8] ;  /* 0x0002760000077ab9 */ /* 0x000fe20000000800 */
[----:B------:R-:W-:Y:S01]  /*1e10*/  ULDC UR10, c[0x0][0x988] ;  /* 0x00026200000a7ab9 */ /* 0x000fe20000000800 */
[----:B------:R-:W-:Y:S01]  /*1e20*/  FMUL.FTZ R27, R27, UR7 ;  /* 0x000000071b1b7c20 */ /* 0x000fe20008410000 */
[----:B------:R-:W-:Y:S01]  /*1e30*/  FMUL.FTZ R26, R26, UR7 ;  /* 0x000000071a1a7c20 */ /* 0x000fe20008410000 */
[----:B------:R-:W-:Y:S01]  /*1e40*/  PLOP3.LUT P1, PT, PT, PT, UP0, 0x80, 0x0 ;  /* 0x000000000000781c */ /* 0x000fe20003f2f008 */
[----:B------:R-:W-:Y:S01]  /*1e50*/  FMUL.FTZ R30, R30, UR7 ;  /* 0x000000071e1e7c20 */ /* 0x000fe20008410000 */
[----:B------:R-:W-:Y:S01]  /*1e60*/  PLOP3.LUT P2, PT, PT, PT, UP0, 0x80, 0x0 ;  /* 0x000000000000781c */ /* 0x000fe20003f4f008 */
[----:B------:R-:W3:Y:S01]  /*1e70*/  MUFU.TANH R20, R26 ;  /* 0x0000001a00147308 */ /* 0x000ee20000002400 */
[----:B------:R-:W-:Y:S01]  /*1e80*/  FMUL.FTZ R31, R31, UR7 ;  /* 0x000000071f1f7c20 */ /* 0x000fe20008410000 */
[----:B------:R-:W-:Y:S01]  /*1e90*/  @UP0 ULDC UR6, c[0x0][0x44c] ;  /* 0x0001130000060ab9 */ /* 0x000fe20000000800 */
[----:B------:R-:W-:Y:S01]  /*1ea0*/  FMUL.FTZ R34, R34, UR7 ;  /* 0x0000000722227c20 */ /* 0x000fe20008410000 */
[----:B------:R-:W-:Y:S01]  /*1eb0*/  FMUL.FTZ R35, R35, UR7 ;  /* 0x0000000723237c20 */ /* 0x000fe20008410000 */
[----:B------:R-:W-:Y:S01]  /*1ec0*/  FMUL.FTZ R25, R25, UR7 ;  /* 0x0000000719197c20 */ /* 0x000fe20008410000 */
[----:B------:R-:W-:Y:S01]  /*1ed0*/  FMUL.FTZ R38, R38, UR7 ;  /* 0x0000000726267c20 */ /* 0x000fe20008410000 */
[----:B------:R-:W-:Y:S01]  /*1ee0*/  FMUL.FTZ R39, R39, UR7 ;  /* 0x0000000727277c20 */ /* 0x000fe20008410000 */
[----:B------:R-:W4:Y:S01]  /*1ef0*/  MUFU.TANH R27, R27 ;  /* 0x0000001b001b7308 */ /* 0x000f220000002400 */
[----:B------:R-:W-:Y:S01]  /*1f00*/  FMUL.FTZ R28, R28, UR7 ;  /* 0x000000071c1c7c20 */ /* 0x000fe20008410000 */
[----:B-1----:R-:W-:Y:S01]  /*1f10*/  @P1 IMAD.HI.U32 R3, R4, UR6, RZ ;  /* 0x0000000604031c27 */ /* 0x002fe2000f8e00ff */
[----:B------:R-:W-:-:S03]  /*1f20*/  @UP0 ULDC UR6, c[0x0][0x450] ;  /* 0x0001140000060ab9 */ /* 0x000fc60000000800 */
[----:B------:R-:W-:Y:S01]  /*1f30*/  FMUL.FTZ R42, R42, UR7 ;  /* 0x000000072a2a7c20 */ /* 0x000fe20008410000 */
[----:B------:R-:W-:Y:S01]  /*1f40*/  FMUL.FTZ R43, R43, UR7 ;  /* 0x000000072b2b7c20 */ /* 0x000fe20008410000 */
[----:B------:R-:W-:Y:S01]  /*1f50*/  FMUL.FTZ R32, R32, UR7 ;  /* 0x0000000720207c20 */ /* 0x000fe20008410000 */
[----:B------:R-:W-:Y:S01]  /*1f60*/  @P2 SHF.R.U32.HI R4, RZ, UR6, R3 ;  /* 0x00000006ff042c19 */ /* 0x000fe20008011603 */
[----:B------:R-:W-:Y:S01]  /*1f70*/  UIMAD UR6, UR50, -0x60, UR44 ;  /* 0xffffffa0320678a4 */ /* 0x000fe2000f8e022c */
[----:B------:R-:W1:Y:S01]  /*1f80*/  MUFU.TANH R30, R30 ;  /* 0x0000001e001e7308 */ /* 0x000e620000002400 */
[----:B------:R-:W-:Y:S01]  /*1f90*/  FMUL.FTZ R40, R40, UR7 ;  /* 0x0000000728287c20 */ /* 0x000fe20008410000 */
[----:B------:R-:W-:Y:S01]  /*1fa0*/  FMUL.FTZ R46, R46, UR7 ;  /* 0x000000072e2e7c20 */ /* 0x000fe20008410000 */
[----:B------:R-:W5:Y:S01]  /*1fb0*/  SHFL.IDX PT, R3, R4, 0x1, 0x1c1f ;  /* 0x003c1f0004037f89 */ /* 0x000f6200000e0000 */
[----:B------:R-:W-:Y:S01]  /*1fc0*/  UIADD3 UR6, UR6, 0x60, URZ ;  /* 0x0000006006067890 */ /* 0x000fe2000fffe03f */
[----:B------:R-:W-:Y:S01]  /*1fd0*/  FMUL.FTZ R41, R41, UR7 ;  /* 0x0000000729297c20 */ /* 0x000fe20008410000 */
[----:B------:R-:W-:Y:S01]  /*1fe0*/  FMUL.FTZ R36, R36, UR7 ;  /* 0x0000000724247c20 */ /* 0x000fe20008410000 */
[----:B------:R-:W-:Y:S01]  /*1ff0*/  FMUL.FTZ R47, R47, UR7 ;  /* 0x000000072f2f7c20 */ /* 0x000fe20008410000 */
[----:B------:R-:W-:Y:S01]  /*2000*/  MUFU.TANH R31, R31 ;  /* 0x0000001f001f7308 */ /* 0x000fe20000002400 */
[----:B------:R-:W-:Y:S01]  /*2010*/  FMUL.FTZ R50, R50, UR7 ;  /* 0x0000000732327c20 */ /* 0x000fe20008410000 */
[----:B------:R-:W-:-:S02]  /*2020*/  IMAD.U32 R6, RZ, RZ, UR6 ;  /* 0x00000006ff067e24 */ /* 0x000fc4000f8e00ff */
[----:B------:R-:W-:Y:S01]  /*2030*/  FMUL.FTZ R51, R51, UR7 ;  /* 0x0000000733337c20 */ /* 0x000fe20008410000 */
[----:B------:R-:W-:Y:S01]  /*2040*/  FMUL.FTZ R54, R54, UR7 ;  /* 0x0000000736367c20 */ /* 0x000fe20008410000 */
[----:B------:R-:W-:Y:S01]  /*2050*/  FMUL.FTZ R55, R55, UR7 ;  /* 0x0000000737377c20 */ /* 0x000fe20008410000 */
[----:B------:R-:W-:Y:S02]  /*2060*/  IMAD R5, R17, -0x2, R6 ;  /* 0xfffffffe11057824 */ /* 0x000fe400078e0206 */
[----:B------:R-:W-:Y:S01]  /*2070*/  FMUL.FTZ R58, R58, UR7 ;  /* 0x000000073a3a7c20 */ /* 0x000fe20008410000 */
[----:B------:R-:W-:Y:S01]  /*2080*/  IMAD.U32 R6, RZ, RZ, UR42 ;  /* 0x0000002aff067e24 */ /* 0x000fe2000f8e00ff */
[----:B------:R-:W0:Y:S01]  /*2090*/  MUFU.TANH R34, R34 ;  /* 0x0000002200227308 */ /* 0x000e220000002400 */
[----:B------:R-:W-:Y:S01]  /*20a0*/  FMUL.FTZ R59, R59, UR7 ;  /* 0x000000073b3b7c20 */ /* 0x000fe20008410000 */
[----:B------:R-:W-:Y:S01]  /*20b0*/  FMUL.FTZ R62, R62, UR7 ;  /* 0x000000073e3e7c20 */ /* 0x000fe20008410000 */
[----:B------:R-:W-:Y:S01]  /*20c0*/  FMUL.FTZ R63, R63, UR7 ;  /* 0x000000073f3f7c20 */ /* 0x000fe20008410000 */
[--C-:B------:R-:W-:Y:S01]  /*20d0*/  IADD3 R6, -R6, 0x1, R5.reuse ;  /* 0x0000000106067810 */ /* 0x100fe20007ffe105 */
[----:B------:R-:W-:Y:S01]  /*20e0*/  FMUL.FTZ R66, R66, UR7 ;  /* 0x0000000742427c20 */ /* 0x000fe20008410000 */
[----:B------:R-:W-:Y:S01]  /*20f0*/  FMUL.FTZ R67, R67, UR7 ;  /* 0x0000000743437c20 */ /* 0x000fe20008410000 */
[----:B------:R-:W-:Y:S01]  /*2100*/  FMUL.FTZ R70, R70, UR7 ;  /* 0x0000000746467c20 */ /* 0x000fe20008410000 */
[----:B------:R4:W-:Y:S01]  /*2110*/  MUFU.TANH R11, R25 ;  /* 0x00000019000b7308 */ /* 0x0009e20000002400 */
[----:B------:R-:W-:Y:S01]  /*2120*/  FMUL.FTZ R71, R71, UR7 ;  /* 0x0000000747477c20 */ /* 0x000fe20008410000 */
[-CC-:B-----5:R-:W-:Y:S01]  /*2130*/  VIADDMNMX R3, R3, R6.reuse, R5.reuse, PT ;  /* 0x0000000603037246 */ /* 0x1a0fe20003800105 */
[----:B------:R-:W5:Y:S01]  /*2140*/  SHFL.IDX PT, R4, R4, RZ, 0x1c1f ;  /* 0x001c1fff04047589 */ /* 0x000f6200000e0000 */
[----:B------:R-:W-:Y:S01]  /*2150*/  FMUL.FTZ R24, R24, UR7 ;  /* 0x0000000718187c20 */ /* 0x000fe20008410000 */
[----:B------:R-:W-:Y:S01]  /*2160*/  FMUL.FTZ R29, R29, UR7 ;  /* 0x000000071d1d7c20 */ /* 0x000fe20008410000 */
[----:B------:R-:W-:Y:S01]  /*2170*/  ISETP.GT.AND P1, PT, R3, RZ, PT ;  /* 0x000000ff0300720c */ /* 0x000fe20003f24270 */
[----:B------:R-:W-:Y:S01]  /*2180*/  FMUL.FTZ R33, R33, UR7 ;  /* 0x0000000721217c20 */ /* 0x000fe20008410000 */
[C---:B------:R-:W-:Y:S01]  /*2190*/  ISETP.GT.AND P2, PT, R3.reuse, 0x1, PT ;  /* 0x000000010300780c */ /* 0x040fe20003f44270 */
[----:B------:R-:W-:Y:S01]  /*21a0*/  MUFU.TANH R35, R35 ;  /* 0x0000002300237308 */ /* 0x000fe20000002400 */
[----:B------:R-:W-:Y:S01]  /*21b0*/  ISETP.GT.AND P3, PT, R3, 0x8, PT ;  /* 0x000000080300780c */ /* 0x000fe20003f64270 */
[----:B------:R-:W-:Y:S01]  /*21c0*/  FMUL.FTZ R37, R37, UR7 ;  /* 0x0000000725257c20 */ /* 0x000fe20008410000 */
[----:B---3--:R-:W-:Y:S01]  /*21d0*/  FSEL R20, R20, -INF , P1 ;  /* 0xff80000014147808 */ /* 0x008fe20000800000 */
[----:B------:R-:W-:Y:S01]  /*21e0*/  FMUL.FTZ R49, R49, UR7 ;  /* 0x0000000731317c20 */ /* 0x000fe20008410000 */
[----:B----4-:R-:W-:Y:S01]  /*21f0*/  FSEL R25, R27, -INF , P2 ;  /* 0xff8000001b197808 */ /* 0x010fe20001000000 */
[----:B------:R-:W-:Y:S01]  /*2200*/  FMUL.FTZ R44, R44, UR7 ;  /* 0x000000072c2c7c20 */ /* 0x000fe20008410000 */
[----:B------:R-:W-:Y:S01]  /*2210*/  ISETP.GT.AND P1, PT, R3, 0x9, PT ;  /* 0x000000090300780c */ /* 0x000fe20003f24270 */
[----:B------:R-:W3:Y:S01]  /*2220*/  MUFU.TANH R38, R38 ;  /* 0x0000002600267308 */ /* 0x000ee20000002400 */
[----:B-1----:R-:W-:Y:S01]  /*2230*/  FSEL R26, R30, -INF , P3 ;  /* 0xff8000001e1a7808 */ /* 0x002fe20001800000 */
[----:B------:R-:W-:Y:S01]  /*2240*/  FMUL.FTZ R45, R45, UR7 ;  /* 0x000000072d2d7c20 */ /* 0x000fe20008410000 */
[----:B------:R-:W-:Y:S01]  /*2250*/  FMNMX.FTZ R9, R20, R25, !PT ;  /* 0x0000001914097209 */ /* 0x000fe20007810000 */
[----:B------:R-:W-:Y:S01]  /*2260*/  FMUL.FTZ R48, R48, UR7 ;  /* 0x0000000730307c20 */ /* 0x000fe20008410000 */
[----:B------:R-:W-:Y:S01]  /*2270*/  ISETP.GT.AND P2, PT, R3, 0x10, PT ;  /* 0x000000100300780c */ /* 0x000fe20003f44270 */
[----:B------:R-:W-:Y:S01]  /*2280*/  FMUL.FTZ R52, R52, UR7 ;  /* 0x0000000734347c20 */ /* 0x000fe20008410000 */
[----:B------:R-:W-:Y:S01]  /*2290*/  FMNMX.FTZ R9, R26, R9, !PT ;  /* 0x000000091a097209 */ /* 0x000fe20007810000 */
[----:B------:R1:W-:Y:S01]  /*22a0*/  MUFU.TANH R12, R28 ;  /* 0x0000001c000c7308 */ /* 0x0003e20000002400 */
[----:B0-----:R-:W-:Y:S01]  /*22b0*/  FSEL R30, R34, -INF , P2 ;  /* 0xff800000221e7808 */ /* 0x001fe20001000000 */
[----:B------:R-:W-:Y:S01]  /*22c0*/  FMUL.FTZ R53, R53, UR7 ;  /* 0x0000000735357c20 */ /* 0x000fe20008410000 */
[----:B------:R-:W-:Y:S01]  /*22d0*/  ISETP.GT.AND P2, PT, R3, 0x18, PT ;  /* 0x000000180300780c */ /* 0x000fe20003f44270 */
[----:B------:R-:W-:Y:S01]  /*22e0*/  FMUL.FTZ R56, R56, UR7 ;  /* 0x0000000738387c20 */ /* 0x000fe20008410000 */
[----:B-----5:R-:W-:Y:S01]  /*22f0*/  VIADDMNMX R6, R4, R6, R5, PT ;  /* 0x0000000604067246 */ /* 0x020fe20003800105 */
[----:B------:R-:W-:Y:S01]  /*2300*/  FMUL.FTZ R57, R57, UR7 ;  /* 0x0000000739397c20 */ /* 0x000fe20008410000 */
[----:B------:R-:W-:Y:S01]  /*2310*/  FMUL.FTZ R60, R60, UR7 ;  /* 0x000000073c3c7c20 */ /* 0x000fe20008410000 */
[----:B------:R-:W-:Y:S01]  /*2320*/  MUFU.TANH R39, R39 ;  /* 0x0000002700277308 */ /* 0x000fe20000002400 */
[----:B-1----:R-:W-:Y:S01]  /*2330*/  FSEL R28, R31, -INF , P1 ;  /* 0xff8000001f1c7808 */ /* 0x002fe20000800000 */
[----:B------:R-:W-:Y:S01]  /*2340*/  FMUL.FTZ R61, R61, UR7 ;  /* 0x000000073d3d7c20 */ /* 0x000fe20008410000 */
[----:B------:R-:W-:Y:S01]  /*2350*/  ISETP.GT.AND P1, PT, R3, 0x11, PT ;  /* 0x000000110300780c */ /* 0x000fe20003f24270 */
[----:B------:R-:W-:Y:S01]  /*2360*/  FMUL.FTZ R64, R64, UR7 ;  /* 0x0000000740407c20 */ /* 0x000fe20008410000 */
[----:B------:R-:W-:Y:S01]  /*2370*/  FMNMX.FTZ R9, R28, R9, !PT ;  /* 0x000000091c097209 */ /* 0x000fe20007810000 */
[----:B------:R-:W-:Y:S01]  /*2380*/  FMUL.FTZ R65, R65, UR7 ;  /* 0x0000000741417c20 */ /* 0x000fe20008410000 */
[----:B---3--:R-:W-:Y:S01]  /*2390*/  FSEL R34, R38, -INF , P2 ;  /* 0xff80000026227808 */ /* 0x008fe20001000000 */
[----:B------:R-:W0:Y:S01]  /*23a0*/  MUFU.TANH R42, R42 ;  /* 0x0000002a002a7308 */ /* 0x000e220000002400 */
[----:B------:R-:W-:Y:S01]  /*23b0*/  FMNMX.FTZ R9, R30, R9, !PT ;  /* 0x000000091e097209 */ /* 0x000fe20007810000 */
[----:B------:R-:W-:Y:S01]  /*23c0*/  FMUL.FTZ R68, R68, UR7 ;  /* 0x0000000744447c20 */ /* 0x000fe20008410000 */
[----:B------:R-:W-:Y:S01]  /*23d0*/  ISETP.GT.AND P2, PT, R3, 0x20, PT ;  /* 0x000000200300780c */ /* 0x000fe20003f44270 */
[----:B------:R-:W-:Y:S01]  /*23e0*/  FMUL.FTZ R69, R69, UR7 ;  /* 0x0000000745457c20 */ /* 0x000fe20008410000 */
[----:B------:R-:W-:Y:S01]  /*23f0*/  ISETP.GT.AND P3, PT, R6, 0x8, PT ;  /* 0x000000080600780c */ /* 0x000fe20003f64270 */
[----:B------:R-:W-:-:S02]  /*2400*/  UIADD3 UR6, UR22, 0x22840, URZ ;  /* 0x0002284016067890 */ /* 0x000fc4000fffe03f */
[----:B------:R1:W-:Y:S02]  /*2410*/  MUFU.TANH R15, R32 ;  /* 0x00000020000f7308 */ /* 0x0003e40000002400 */
[----:B------:R-:W-:-:S06]  /*2420*/  UPRMT UR6, UR52, 0x654, UR6 ;  /* 0x0000065434067896 */ /* 0x000fcc0008000006 */
        /* <DEDUP_REMOVED lines=342> */
.L_x_4908:
[----:B------:R0:W1:Y:S01]  /*3990*/  SYNCS.PHASECHK.TRANS64.TRYWAIT P1, [UR22+0x22850], R8 ;  /* 0x02285008ff0075a7 */ /* 0x0000620008020156 */
[----:B------:R-:W-:Y:S05]  /*39a0*/  @!P0 BRA `(.L_x_4909) ;  /* 0x0000000000048947 */ /* 0x000fea0003800000 */
[----:B------:R-:W-:Y:S01]  /*39b0*/  BPT.TRAP 0x1 ;  /* 0x000000040000795c */ /* 0x000fe20000300000 */
.L_x_4909:
[----:B-1----:R-:W-:Y:S05]  /*39c0*/  @P1 BRA `(.L_x_4910) ;  /* 0x0000000000081947 */ /* 0x002fea0003800000 */
[----:B------:R-:W1:Y:S02]  /*39d0*/  SYNCS.PHASECHK.TRANS64.TRYWAIT P1, [UR22+0x22850], R8 ;  /* 0x02285008ff0075a7 */ /* 0x000e640008020156 */
[----:B-1----:R-:W-:Y:S05]  /*39e0*/  @!P1 BRA `(.L_x_4911) ;  /* 0x000000e000ac9947 */ /* 0x002fea0003800000 */
.L_x_4910:
        /* <DEDUP_REMOVED lines=43> */
.L_x_4912:
[----:B------:R-:W-:Y:S01]  /*3ca0*/  UISETP.NE.AND UP0, UPT, UR47, URZ, UPT ;  /* 0x0000003f2f00728c */ /* 0x000fe2000bf05270 */
[----:B------:R-:W2:Y:S01]  /*3cb0*/  S2UR UR14, SR_CgaCtaId ;  /* 0x00000000000e79c3 */ /* 0x000ea20000008800 */
[----:B------:R-:W-:Y:S01]  /*3cc0*/  UMOV UR11, UR45 ;  /* 0x0000002d000b7c82 */ /* 0x000fe20008000000 */
[----:B------:R-:W-:Y:S02]  /*3cd0*/  UIADD3 UR22, UR22, 0x22860, URZ ;  /* 0x0002286016167890 */ /* 0x000fe4000fffe03f */
[----:B------:R-:W-:-:S06]  /*3ce0*/  UIADD3 UR23, UR50, -0x2, URZ ;  /* 0xfffffffe32177890 */ /* 0x000fcc000fffe03f */
[----:B------:R-:W-:Y:S01]  /*3cf0*/  @UP0 ULDC UR6, c[0x0][0x44c] ;  /* 0x0001130000060ab9 */ /* 0x000fe20000000800 */
[----:B------:R-:W-:Y:S01]  /*3d00*/  @UP0 ULDC UR15, c[0x0][0x450] ;  /* 0x00011400000f0ab9 */ /* 0x000fe20000000800 */
[----:B------:R-:W-:-:S04]  /*3d10*/  UIMAD.WIDE.U32 UR6, UR45, UR6, URZ ;  /* 0x000000062d0672a5 */ /* 0x000fc8000f8e003f */
[----:B------:R-:W-:-:S04]  /*3d20*/  @UP0 USHF.R.U32.HI UR11, URZ, UR15, UR7 ;  /* 0x0000000f3f0b0299 */ /* 0x000fc80008011607 */
[----:B------:R-:W-:-:S04]  /*3d30*/  UIADD3 UR6, UR11, UR44, -UR42 ;  /* 0x0000002c0b067290 */ /* 0x000fc8000fffe82a */
        /* <DEDUP_REMOVED lines=11> */
[----:B------:R-:W-:Y:S01]  /*3df0*/  ULDC UR26, c[0x0][0x9d8] ;  /* 0x00027600001a7ab9 */ /* 0x000fe20000000800 */
[----:B0-----:R-:W-:Y:S01]  /*3e00*/  IMAD.MOV.U32 R8, RZ, RZ, R6 ;  /* 0x000000ffff087224 */ /* 0x001fe200078e0006 */
[----:B------:R-:W-:-:S06]  /*3e10*/  ULDC UR27, c[0x0][0x988] ;  /* 0x00026200001b7ab9 */ /* 0x000fcc0000000800 */
.L_x_4924:
[----:B------:R-:W-:-:S04]  /*3e20*/  UIADD3 UR38, UR38, 0x1, URZ ;  /* 0x0000000126267890 */ /* 0x000fc8000fffe03f */
[----:B------:R-:W-:-:S04]  /*3e30*/  UISETP.NE.AND UP0, UPT, UR38, 0x2, UPT ;  /* 0x000000022600788c */ /* 0x000fc8000bf05270 */
[----:B------:R-:W-:Y:S02]  /*3e40*/  USEL UR6, URZ, 0x1, UP0 ;  /* 0x000000013f067887 */ /* 0x000fe40008000000 */
[----:B------:R-:W-:Y:S02]  /*3e50*/  USEL UR38, UR38, URZ, UP0 ;  /* 0x0000003f26267287 */ /* 0x000fe40008000000 */
[----:B------:R-:W-:Y:S01]  /*3e60*/  ULOP3.LUT UR37, UR37, UR6, URZ, 0x3c, !UPT ;  /* 0x0000000625257292 */ /* 0x000fe2000f8e3c3f */
[----:B01----:R-:W-:Y:S11]  /*3e70*/  @!P0 BRA `(.L_x_4914) ;  /* 0x0000000000048947 */ /* 0x003ff60003800000 */
[----:B------:R-:W-:Y:S01]  /*3e80*/  BPT.TRAP 0x1 ;  /* 0x000000040000795c */ /* 0x000fe20000300000 */
.L_x_4914:
[----:B------:R-:W0:Y:S01]  /*3e90*/  S2UR UR24, SR_CgaCtaId ;  /* 0x00000000001879c3 */ /* 0x000e220000008800 */
[----:B------:R-:W-:Y:S01]  /*3ea0*/  UMOV UR6, 0x400 ;  /* 0x0000040000067882 */ /* 0x000fe20000000000 */
[----:B------:R-:W-:-:S04]  /*3eb0*/  MOV R7, UR37 ;  /* 0x0000002500077c02 */ /* 0x000fc80008000f00 */
[----:B------:R-:W-:Y:S01]  /*3ec0*/  SHF.L.U32 R7, R7, 0x1f, RZ ;  /* 0x0000001f07077819 */ /* 0x000fe200000006ff */
[----:B0-----:R-:W-:-:S04]  /*3ed0*/  ULEA UR6, UR24, UR6, 0x18 ;  /* 0x0000000618067291 */ /* 0x001fc8000f8ec03f */
[----:B------:R-:W-:-:S09]  /*3ee0*/  ULEA UR25, UR38, UR6, 0x3 ;  /* 0x0000000626197291 */ /* 0x000fd2000f8e183f */
[----:B------:R0:W1:Y:S01]  /*3ef0*/  SYNCS.PHASECHK.TRANS64.TRYWAIT P1, [UR25+0x22830], R7 ;  /* 0x02283007ff0075a7 */ /* 0x0000620008020159 */
[----:B------:R-:W-:Y:S05]  /*3f00*/  @!P0 BRA `(.L_x_4915) ;  /* 0x0000000000048947 */ /* 0x000fea0003800000 */
[----:B------:R-:W-:Y:S01]  /*3f10*/  BPT.TRAP 0x1 ;  /* 0x000000040000795c */ /* 0x000fe20000300000 */
.L_x_4915:
[----:B-1----:R-:W-:Y:S05]  /*3f20*/  @P1 BRA `(.L_x_4916) ;  /* 0x0000000000081947 */ /* 0x002fea0003800000 */
[----:B------:R-:W1:Y:S02]  /*3f30*/  SYNCS.PHASECHK.TRANS64.TRYWAIT P1, [UR25+0x22830], R7 ;  /* 0x02283007ff0075a7 */ /* 0x000e640008020159 */
[----:B-1----:R-:W-:Y:S05]  /*3f40*/  @!P1 BRA `(.L_x_4917) ;  /* 0x000000dc006c9947 */ /* 0x002fea0003800000 */
.L_x_4916:
        /* <DEDUP_REMOVED lines=26> */
.L_x_4918:
[----:B------:R-:W-:Y:S01]  /*40f0*/  UISETP.NE.AND UP0, UPT, UR47, URZ, UPT ;  /* 0x0000003f2f00728c */ /* 0x000fe2000bf05270 */
[----:B------:R-:W-:Y:S02]  /*4100*/  VIADD R5, R16, UR45 ;  /* 0x0000002d10057c36 */ /* 0x000fe40008000000 */
[----:B------:R-:W-:Y:S01]  /*4110*/  FMUL.FTZ R14, R161, UR26 ;  /* 0x0000001aa10e7c20 */ /* 0x000fe20008410000 */
[----:B------:R-:W-:Y:S01]  /*4120*/  FMUL.FTZ R13, R160, UR26 ;  /* 0x0000001aa00d7c20 */ /* 0x000fe20008410000 */
[----:B------:R-:W-:Y:S01]  /*4130*/  FMUL.FTZ R160, R167, UR26 ;  /* 0x0000001aa7a07c20 */ /* 0x000fe20008410000 */
[----:B------:R-:W-:Y:S01]  /*4140*/  FMUL.FTZ R154, R154, UR26 ;  /* 0x0000001a9a9a7c20 */ /* 0x000fe20008410000 */
[----:B------:R-:W-:Y:S01]  /*4150*/  PLOP3.LUT P1, PT, PT, PT, UP0, 0x80, 0x0 ;  /* 0x000000000000781c */ /* 0x000fe20003f2f008 */
[----:B------:R-:W-:Y:S01]  /*4160*/  IMAD.MOV.U32 R210, RZ, RZ, -0x2 ;  /* 0xfffffffeffd27424 */ /* 0x000fe200078e00ff */
[----:B------:R-:W-:Y:S01]  /*4170*/  PLOP3.LUT P2, PT, PT, PT, UP0, 0x80, 0x0 ;  /* 0x000000000000781c */ /* 0x000fe20003f4f008 */
[----:B------:R-:W-:Y:S01]  /*4180*/  FMUL.FTZ R6, R152, UR26 ;  /* 0x0000001a98067c20 */ /* 0x000fe20008410000 */
[----:B------:R-:W-:Y:S01]  /*4190*/  FMUL.FTZ R10, R153, UR26 ;  /* 0x0000001a990a7c20 */ /* 0x000fe20008410000 */
[----:B------:R-:W-:Y:S01]  /*41a0*/  @UP0 ULDC UR6, c[0x0][0x44c] ;  /* 0x0001130000060ab9 */ /* 0x000fe20000000800 */
[----:B------:R-:W-:Y:S01]  /*41b0*/  FMUL.FTZ R152, R169, UR26 ;  /* 0x0000001aa9987c20 */ /* 0x000fe20008410000 */
[----:B------:R-:W-:Y:S01]  /*41c0*/  FMUL.FTZ R153, R155, UR26 ;  /* 0x0000001a9b997c20 */ /* 0x000fe20008410000 */
[----:B------:R-:W-:Y:S01]  /*41d0*/  IMAD.U32 R169, RZ, RZ, UR42 ;  /* 0x0000002affa97e24 */ /* 0x000fe2000f8e00ff */
[----:B------:R-:W2:Y:S01]  /*41e0*/  MUFU.TANH R154, R154 ;  /* 0x0000009a009a7308 */ /* 0x000ea20000002400 */
[----:B------:R-:W-:Y:S01]  /*41f0*/  FMUL.FTZ R155, R158, UR26 ;  /* 0x0000001a9e9b7c20 */ /* 0x000fe20008410000 */
[----:B------:R-:W-:Y:S01]  /*4200*/  FMUL.FTZ R11, R156, UR26 ;  /* 0x0000001a9c0b7c20 */ /* 0x000fe20008410000 */
[----:B------:R-:W-:Y:S01]  /*4210*/  FMUL.FTZ R156, R159, UR26 ;  /* 0x0000001a9f9c7c20 */ /* 0x000fe20008410000 */
[----:B------:R-:W-:Y:S01]  /*4220*/  @P1 IMAD.HI.U32 R161, R5, UR6, RZ ;  /* 0x0000000605a11c27 */ /* 0x000fe2000f8e00ff */
[----:B------:R-:W-:-:S03]  /*4230*/  @UP0 ULDC UR6, c[0x0][0x450] ;  /* 0x0001140000060ab9 */ /* 0x000fc60000000800 */
[----:B------:R-:W-:Y:S01]  /*4240*/  FMUL.FTZ R20, R165, UR26 ;  /* 0x0000001aa5147c20 */ /* 0x000fe20008410000 */
[----:B------:R-:W-:Y:S01]  /*4250*/  FMUL.FTZ R165, R178, UR26 ;  /* 0x0000001ab2a57c20 */ /* 0x000fe20008410000 */
[----:B------:R-:W3:Y:S01]  /*4260*/  MUFU.TANH R153, R153 ;  /* 0x0000009900997308 */ /* 0x000ee20000002400 */
[----:B------:R-:W-:Y:S01]  /*4270*/  @P2 SHF.R.U32.HI R5, RZ, UR6, R161 ;  /* 0x00000006ff052c19 */ /* 0x000fe200080116a1 */
[----:B------:R-:W-:Y:S01]  /*4280*/  UMOV UR6, 0x1 ;  /* 0x0000000100067882 */ /* 0x000fe20000000000 */
[----:B------:R-:W-:Y:S01]  /*4290*/  FMUL.FTZ R158, R162, UR26 ;  /* 0x0000001aa29e7c20 */ /* 0x000fe20008410000 */
[----:B------:R-:W-:Y:S01]  /*42a0*/  UIMAD UR6, UR23, -0x60, UR6 ;  /* 0xffffffa0170678a4 */ /* 0x000fe2000f8e0206 */
[----:B------:R-:W-:Y:S01]  /*42b0*/  FMUL.FTZ R12, R157, UR26 ;  /* 0x0000001a9d0c7c20 */ /* 0x000fe20008410000 */
[----:B------:R-:W4:Y:S01]  /*42c0*/  SHFL.IDX PT, R167, R5, 0x1, 0x1c1f ;  /* 0x003c1f0005a77f89 */ /* 0x000f2200000e0000 */
[----:B------:R-:W-:Y:S01]  /*42d0*/  FMUL.FTZ R157, R163, UR26 ;  /* 0x0000001aa39d7c20 */ /* 0x000fe20008410000 */
[----:B------:R-:W5:Y:S01]  /*42e0*/  MUFU.TANH R155, R155 ;  /* 0x0000009b009b7308 */ /* 0x000f620000002400 */
[----:B------:R-:W-:Y:S01]  /*42f0*/  FMUL.FTZ R159, R166, UR26 ;  /* 0x0000001aa69f7c20 */ /* 0x000fe20008410000 */
[----:B------:R-:W-:-:S02]  /*4300*/  IMAD R210, R17, R210, UR6 ;  /* 0x0000000611d27e24 */ /* 0x000fc4000f8e02d2 */
[----:B------:R-:W-:Y:S01]  /*4310*/  FMUL.FTZ R162, R170, UR26 ;  /* 0x0000001aaaa27c20 */ /* 0x000fe20008410000 */
[----:B------:R-:W-:Y:S01]  /*4320*/  FMUL.FTZ R161, R171, UR26 ;  /* 0x0000001aaba17c20 */ /* 0x000fe20008410000 */
[----:B------:R-:W-:Y:S01]  /*4330*/  FMUL.FTZ R163, R174, UR26 ;  /* 0x0000001aaea37c20 */ /* 0x000fe20008410000 */
[----:B------:R-:W-:Y:S01]  /*4340*/  FMUL.FTZ R15, R164, UR26 ;  /* 0x0000001aa40f7c20 */ /* 0x000fe20008410000 */
[----:B------:R-:W-:Y:S01]  /*4350*/  IADD3 R210, -R169, UR44, R210 ;  /* 0x0000002ca9d27c10 */ /* 0x000fe2000fffe1d2 */
        /* <DEDUP_REMOVED lines=12> */
[----:B------:R-:W1:Y:S01]  /*4420*/  SHFL.IDX PT, R5, R5, RZ, 0x1c1f ;  /* 0x001c1fff05057589 */ /* 0x000e6200000e0000 */
[----:B------:R-:W-:Y:S01]  /*4430*/  FMUL.FTZ R183, R180, UR26 ;  /* 0x0000001ab4b77c20 */ /* 0x000fe20008410000 */
[----:B----4-:R-:W-:-:S02]  /*4440*/  IMAD.IADD R178, R210, 0x1, R167 ;  /* 0x00000001d2b27824 */ /* 0x010fc400078e02a7 */
[----:B------:R-:W-:Y:S01]  /*4450*/  FMUL.FTZ R167, R182, UR26 ;  /* 0x0000001ab6a77c20 */ /* 0x000fe20008410000 */
[----:B------:R-:W4:Y:S01]  /*4460*/  MUFU.TANH R157, R157 ;  /* 0x0000009d009d7308 */ /* 0x000f220000002400 */
[----:B------:R-:W-:Y:S01]  /*4470*/  FMUL.FTZ R180, R188, UR26 ;  /* 0x0000001abcb47c20 */ /* 0x000fe20008410000 */
[----:B------:R-:W-:Y:S01]  /*4480*/  FMUL.FTZ R196, R196, UR26 ;  /* 0x0000001ac4c47c20 */ /* 0x000fe20008410000 */
[C---:B------:R-:W-:Y:S01]  /*4490*/  ISETP.GT.AND P1, PT, R178.reuse, RZ, PT ;  /* 0x000000ffb200720c */ /* 0x040fe20003f24270 */
[----:B------:R-:W-:Y:S01]  /*44a0*/  UMOV UR10, UR27 ;  /* 0x0000001b000a7c82 */ /* 0x000fe20008000000 */
[----:B------:R-:W-:Y:S01]  /*44b0*/  ISETP.GT.AND P2, PT, R178, 0x1, PT ;  /* 0x00000001b200780c */ /* 0x000fe20003f44270 */
[----:B------:R-:W-:Y:S01]  /*44c0*/  FMUL.FTZ R186, R192, UR26 ;  /* 0x0000001ac0ba7c20 */ /* 0x000fe20008410000 */
[----:B--2---:R-:W-:Y:S01]  /*44d0*/  FSEL R154, R154, -INF , P1 ;  /* 0xff8000009a9a7808 */ /* 0x004fe20000800000 */
[----:B------:R-:W2:Y:S01]  /*44e0*/  MUFU.TANH R159, R159 ;  /* 0x0000009f009f7308 */ /* 0x000ea20000002400 */
[----:B------:R-:W-:Y:S01]  /*44f0*/  ISETP.GT.AND P1, PT, R178, 0x8, PT ;  /* 0x00000008b200780c */ /* 0x000fe20003f24270 */
[----:B------:R-:W-:Y:S01]  /*4500*/  FMUL.FTZ R192, R197, UR26 ;  /* 0x0000001ac5c07c20 */ /* 0x000fe20008410000 */
[----:B---3--:R-:W-:Y:S01]  /*4510*/  FSEL R153, R153, -INF , P2 ;  /* 0xff80000099997808 */ /* 0x008fe20001000000 */
[----:B------:R-:W-:Y:S01]  /*4520*/  UIADD3 UR6, UR25, 0x22840, URZ ;  /* 0x0002284019067890 */ /* 0x000fe2000fffe03f */
[----:B------:R-:W-:-:S02]  /*4530*/  FMNMX.FTZ R170, R154, R9, !PT ;  /* 0x000000099aaa7209 */ /* 0x000fc40007810000 */
[C---:B------:R-:W-:Y:S01]  /*4540*/  ISETP.GT.AND P2, PT, R178.reuse, 0x9, PT ;  /* 0x00000009b200780c */ /* 0x040fe20003f44270 */
[----:B------:R-:W3:Y:S01]  /*4550*/  MUFU.TANH R160, R160 ;  /* 0x000000a000a07308 */ /* 0x000ee20000002400 */
[----:B-----5:R-:W-:Y:S01]  /*4560*/  FSEL R155, R155, -INF , P1 ;  /* 0xff8000009b9b7808 */ /* 0x020fe20000800000 */
[----:B------:R-:W-:Y:S01]  /*4570*/  UPRMT UR6, UR24, 0x654, UR6 ;  /* 0x0000065418067896 */ /* 0x000fe20008000006 */
[----:B------:R-:W-:Y:S02]  /*4580*/  FMNMX.FTZ R170, R153, R170, !PT ;  /* 0x000000aa99aa7209 */ /* 0x000fe40007810000 */
[----:B------:R-:W-:Y:S02]  /*4590*/  ISETP.GT.AND P1, PT, R178, 0x10, PT ;  /* 0x00000010b200780c */ /* 0x000fe40003f24270 */
[----:B0-----:R-:W-:Y:S01]  /*45a0*/  FSEL R156, R156, -INF , P2 ;  /* 0xff8000009c9c7808 */ /* 0x001fe20001000000 */
[----:B------:R-:W0:Y:S01]  /*45b0*/  MUFU.TANH R162, R162 ;  /* 0x000000a200a27308 */ /* 0x000e220000002400 */
[----:B------:R-:W-:Y:S01]  /*45c0*/  FMNMX.FTZ R171, R155, R170, !PT ;  /* 0x000000aa9bab7209 */ /* 0x000fe20007810000 */
[----:B------:R-:W-:Y:S01]  /*45d0*/  FMUL.FTZ R170, R187, UR26 ;  /* 0x0000001abbaa7c20 */ /* 0x000fe20008410000 */
[----:B------:R-:W-:Y:S01]  /*45e0*/  ISETP.GT.AND P2, PT, R178, 0x11, PT ;  /* 0x00000011b200780c */ /* 0x000fe20003f44270 */
[----:B------:R-:W-:Y:S01]  /*45f0*/  SYNCS.ARRIVE.TRANS64.RED.A1T0 RZ, [UR6], RZ ;  /* 0x000000ffffff79a7 */ /* 0x000fe20008100406 */
[----:B-1----:R-:W-:-:S02]  /*4600*/  FSEL R158, R158, -INF , P1 ;  /* 0xff8000009e9e7808 */ /* 0x002fc40000800000 */
[----:B------:R-:W-:Y:S01]  /*4610*/  FMNMX.FTZ R171, R156, R171, !PT ;  /* 0x000000ab9cab7209 */ /* 0x000fe20007810000 */
[----:B------:R-:W1:Y:S01]  /*4620*/  MUFU.TANH R161, R161 ;  /* 0x000000a100a17308 */ /* 0x000e620000002400 */
[----:B------:R-:W-:Y:S02]  /*4630*/  ISETP.GT.AND P1, PT, R178, 0x18, PT ;  /* 0x00000018b200780c */ /* 0x000fe40003f24270 */
[----:B----4-:R-:W-:Y:S02]  /*4640*/  FSEL R157, R157, -INF , P2 ;  /* 0xff8000009d9d7808 */ /* 0x010fe40001000000 */
[----:B------:R-:W-:Y:S02]  /*4650*/  FMNMX.FTZ R174, R158, R171, !PT ;  /* 0x000000ab9eae7209 */ /* 0x000fe40007810000 */
[----:B------:R-:W-:Y:S01]  /*4660*/  ISETP.GT.AND P2, PT, R178, 0x19, PT ;  /* 0x00000019b200780c */ /* 0x000fe20003f44270 */
[----:B------:R-:W4:Y:S01]  /*4670*/  MUFU.TANH R163, R163 ;  /* 0x000000a300a37308 */ /* 0x000f220000002400 */
[----:B--2---:R-:W-:-:S02]  /*4680*/  FSEL R159, R159, -INF , P1 ;  /* 0xff8000009f9f7808 */ /* 0x004fc40000800000 */
[----:B------:R-:W-:Y:S02]  /*4690*/  FMNMX.FTZ R174, R157, R174, !PT ;  /* 0x000000ae9dae7209 */ /* 0x000fe40007810000 */
[----:B------:R-:W-:Y:S02]  /*46a0*/  ISETP.GT.AND P1, PT, R178, 0x20, PT ;  /* 0x00000020b200780c */ /* 0x000fe40003f24270 */
[----:B---3--:R-:W-:Y:S01]  /*46b0*/  FSEL R160, R160, -INF , P2 ;  /* 0xff800000a0a07808 */ /* 0x008fe20001000000 */
[----:B------:R-:W2:Y:S01]  /*46c0*/  MUFU.TANH R164, R164 ;  /* 0x000000a400a47308 */ /* 0x000ea20000002400 */
[----:B------:R-:W-:Y:S01]  /*46d0*/  FMNMX.FTZ R171, R159, R174, !PT ;  /* 0x000000ae9fab7209 */ /* 0x000fe20007810000 */
[----:B------:R-:W-:Y:S01]  /*46e0*/  FMUL.FTZ R174, R190, UR26 ;  /* 0x0000001abeae7c20 */ /* 0x000fe20008410000 */
[----:B------:R-:W-:Y:S01]  /*46f0*/  ISETP.GT.AND P2, PT, R178, 0x21, PT ;  /* 0x00000021b200780c */ /* 0x000fe20003f44270 */
[----:B------:R-:W-:Y:S01]  /*4700*/  FMUL.FTZ R190, R173, UR26 ;  /* 0x0000001aadbe7c20 */ /* 0x000fe20008410000 */
[----:B0-----:R-:W-:-:S02]  /*4710*/  FSEL R162, R162, -INF , P1 ;  /* 0xff800000a2a27808 */ /* 0x001fc40000800000 */
[----:B------:R-:W-:Y:S01]  /*4720*/  FMNMX.FTZ R171, R160, R171, !PT ;  /* 0x000000aba0ab7209 */ /* 0x000fe20007810000 */
[----:B------:R-:W0:Y:S01]  /*4730*/  MUFU.TANH R165, R165 ;  /* 0x000000a500a57308 */ /* 0x000e220000002400 */
[----:B------:R-:W-:Y:S02]  /*4740*/  ISETP.GT.AND P1, PT, R178, 0x28, PT ;  /* 0x00000028b200780c */ /* 0x000fe40003f24270 */
[----:B-1----:R-:W-:Y:S02]  /*4750*/  FSEL R161, R161, -INF , P2 ;  /* 0xff800000a1a17808 */ /* 0x002fe40001000000 */
[----:B------:R-:W-:Y:S02]  /*4760*/  FMNMX.FTZ R182, R162, R171, !PT ;  /* 0x000000aba2b67209 */ /* 0x000fe40007810000 */
[----:B------:R-:W-:Y:S01]  /*4770*/  ISETP.GT.AND P2, PT, R178, 0x29, PT ;  /* 0x00000029b200780c */ /* 0x000fe20003f44270 */
[----:B------:R-:W1:Y:S01]  /*4780*/  MUFU.TANH R166, R166 ;  /* 0x000000a600a67308 */ /* 0x000e620000002400 */
[----:B----4-:R-:W-:-:S02]  /*4790*/  FSEL R163, R163, -INF , P1 ;  /* 0xff800000a3a37808 */ /* 0x010fc40000800000 */
[----:B------:R-:W-:Y:S02]  /*47a0*/  FMNMX.FTZ R182, R161, R182, !PT ;  /* 0x000000b6a1b67209 */ /* 0x000fe40007810000 */
[----:B------:R-:W-:Y:S02]  /*47b0*/  ISETP.GT.AND P1, PT, R178, 0x30, PT ;  /* 0x00000030b200780c */ /* 0x000fe40003f24270 */
[----:B--2---:R-:W-:Y:S01]  /*47c0*/  FSEL R164, R164, -INF , P2 ;  /* 0xff800000a4a47808 */ /* 0x004fe20001000000 */
[----:B------:R-:W2:Y:S01]  /*47d0*/  MUFU.TANH R167, R167 ;  /* 0x000000a700a77308 */ /* 0x000ea20000002400 */
[----:B------:R-:W-:Y:S02]  /*47e0*/  FMNMX.FTZ R171, R163, R182, !PT ;  /* 0x000000b6a3ab7209 */ /* 0x000fe40007810000 */
[----:B------:R-:W-:Y:S02]  /*47f0*/  ISETP.GT.AND P2, PT, R178, 0x31, PT ;  /* 0x00000031b200780c */ /* 0x000fe40003f44270 */
        /* <DEDUP_REMOVED lines=8> */
[----:B--2---:R-:W-:-:S02]  /*4880*/  FSEL R167, R167, -INF , P1 ;  /* 0xff800000a7a77808 */ /* 0x004fc40000800000 */
[----:B------:R-:W-:Y:S02]  /*4890*/  FMNMX.FTZ R182, R166, R171, !PT ;  /* 0x000000aba6b67209 */ /* 0x000fe40007810000 */
[----:B------:R-:W-:Y:S02]  /*48a0*/  ISETP.GT.AND P1, PT, R178, 0x40, PT ;  /* 0x00000040b200780c */ /* 0x000fe40003f24270 */
[----:B------:R-:W-:Y:S01]  /*48b0*/  FMNMX.FTZ R171, R167, R182, !PT ;  /* 0x000000b6a7ab7209 */ /* 0x000fe20007810000 */
        /* <DEDUP_REMOVED lines=8> */
[----:B------:R1:W3:Y:S01]  /*4940*/  MUFU.TANH R175, R191 ;  /* 0x000000bf00af7308 */ /* 0x0002e20000002400 */
[----:B--2---:R-:W-:Y:S02]  /*4950*/  FSEL R170, R170, -INF , P2 ;  /* 0xff800000aaaa7808 */ /* 0x004fe40001000000 */
[----:B------:R-:W-:Y:S02]  /*4960*/  ISETP.GT.AND P2, PT, R178, 0x49, PT ;  /* 0x00000049b200780c */ /* 0x000fe40003f44270 */
[----:B------:R-:W-:-:S03]  /*4970*/  FMNMX.FTZ R171, R170, R171, !PT ;  /* 0x000000abaaab7209 */ /* 0x000fc60007810000 */
[----:B------:R2:W4:Y:S01]  /*4980*/  MUFU.TANH R179, R194 ;  /* 0x000000c200b37308 */ /* 0x0005220000002400 */
[----:B0-----:R-:W-:Y:S01]  /*4990*/  FSEL R174, R174, -INF , P1 ;  /* 0xff800000aeae7808 */ /* 0x001fe20000800000 */
[----:B-1----:R-:W-:Y:S01]  /*49a0*/  FMUL.FTZ R191, R176, UR26 ;  /* 0x0000001ab0bf7c20 */ /* 0x002fe20008410000 */
[----:B------:R-:W-:Y:S02]  /*49b0*/  ISETP.GT.AND P1, PT, R178, 0x50, PT ;  /* 0x00000050b200780c */ /* 0x000fe40003f24270 */
[----:B------:R-:W-:-:S03]  /*49c0*/  FMNMX.FTZ R182, R174, R171, !PT ;  /* 0x000000abaeb67209 */ /* 0x000fc60007810000 */
[----:B------:R-:W0:Y:S01]  /*49d0*/  MUFU.TANH R195, R195 ;  /* 0x000000c300c37308 */ /* 0x000e220000002400 */
[----:B---3--:R-:W-:Y:S01]  /*49e0*/  FSEL R175, R175, -INF , P2 ;  /* 0xff800000afaf7808 */ /* 0x008fe20001000000 */
[----:B--2---:R-:W-:Y:S01]  /*49f0*/  FMUL.FTZ R194, R172, UR26 ;  /* 0x0000001aacc27c20 */ /* 0x004fe20008410000 */
[----:B------:R-:W-:Y:S02]  /*4a00*/  ISETP.GT.AND P2, PT, R178, 0x51, PT ;  /* 0x00000051b200780c */ /* 0x000fe40003f44270 */
[----:B------:R-:W-:-:S03]  /*4a10*/  FMNMX.FTZ R182, R175, R182, !PT ;  /* 0x000000b6afb67209 */ /* 0x000fc60007810000 */
[----:B------:R-:W1:Y:S01]  /*4a20*/  MUFU.TANH R198, R198 ;  /* 0x000000c600c67308 */ /* 0x000e620000002400 */
[----:B----4-:R-:W-:Y:S02]  /*4a30*/  FSEL R171, R179, -INF , P1 ;  /* 0xff800000b3ab7808 */ /* 0x010fe40000800000 */
[----:B------:R-:W-:Y:S02]  /*4a40*/  ISETP.GT.AND P1, PT, R178, 0x58, PT ;  /* 0x00000058b200780c */ /* 0x000fe40003f24270 */
[----:B------:R-:W-:-:S03]  /*4a50*/  FMNMX.FTZ R179, R171, R182, !PT ;  /* 0x000000b6abb37209 */ /* 0x000fc60007810000 */
[----:B------:R-:W2:Y:S01]  /*4a60*/  MUFU.TANH R199, R199 ;  /* 0x000000c700c77308 */ /* 0x000ea20000002400 */
[----:B0-----:R-:W-:Y:S02]  /*4a70*/  FSEL R172, R195, -INF , P2 ;  /* 0xff800000c3ac7808 */ /* 0x001fe40001000000 */
[----:B------:R-:W-:Y:S02]  /*4a80*/  ISETP.GT.AND P2, PT, R178, 0x59, PT ;  /* 0x00000059b200780c */ /* 0x000fe40003f44270 */
[----:B------:R-:W-:-:S03]  /*4a90*/  FMNMX.FTZ R182, R172, R179, !PT ;  /* 0x000000b3acb67209 */ /* 0x000fc60007810000 */
[----:B------:R-:W-:Y:S01]  /*4aa0*/  MUFU.TANH R6, R6 ;  /* 0x0000000600067308 */ /* 0x000fe20000002400 */
[----:B-1----:R-:W-:-:S04]  /*4ab0*/  FSEL R173, R198, -INF , P1 ;  /* 0xff800000c6ad7808 */ /* 0x002fc80000800000 */
        /* <DEDUP_REMOVED lines=8> */
[----:B------:R-:W-:Y:S01]  /*4b40*/  IMAD.IADD R184, R210, 0x1, R5 ;  /* 0x00000001d2b87824 */ /* 0x000fe200078e0205 */
[----:B------:R-:W-:Y:S02]  /*4b50*/  MUFU.TANH R11, R11 ;  /* 0x0000000b000b7308 */ /* 0x000fe40000002400 */
[----:B------:R-:W1:Y:S02]  /*4b60*/  SHFL.BFLY PT, R187, R176, 0x2, 0x1f ;  /* 0x0c401f00b0bb7f89 */ /* 0x000e6400000e0000 */
[C---:B------:R-:W-:Y:S02]  /*4b70*/  ISETP.GT.AND P1, PT, R184.reuse, RZ, PT ;  /* 0x000000ffb800720c */ /* 0x040fe40003f24270 */
[C---:B------:R-:W-:Y:S02]  /*4b80*/  ISETP.GT.AND P2, PT, R184.reuse, 0x1, PT ;  /* 0x00000001b800780c */ /* 0x040fe40003f44270 */
[----:B------:R-:W2:Y:S01]  /*4b90*/  MUFU.TANH R12, R12 ;  /* 0x0000000c000c7308 */ /* 0x000ea20000002400 */
[----:B------:R-:W-:-:S02]  /*4ba0*/  ISETP.GT.AND P3, PT, R184, 0x18, PT ;  /* 0x00000018b800780c */ /* 0x000fc40003f64270 */
[----:B0-----:R-:W-:Y:S02]  /*4bb0*/  FSEL R10, R10, -INF , P2 ;  /* 0xff8000000a0a7808 */ /* 0x001fe40001000000 */
[----:B------:R-:W-:-:S03]  /*4bc0*/  ISETP.GT.AND P2, PT, R184, 0x9, PT ;  /* 0x00000009b800780c */ /* 0x000fc60003f44270 */
        /* <DEDUP_REMOVED lines=408> */
.L_x_4919:
[----:B------:R0:W1:Y:S01]  /*6550*/  SYNCS.PHASECHK.TRANS64.TRYWAIT P1, [UR25+0x22850], R7 ;  /* 0x02285007ff0075a7 */ /* 0x0000620008020159 */
[----:B------:R-:W-:Y:S05]  /*6560*/  @!P0 BRA `(.L_x_4920) ;  /* 0x0000000000048947 */ /* 0x000fea0003800000 */
[----:B------:R-:W-:Y:S01]  /*6570*/  BPT.TRAP 0x1 ;  /* 0x000000040000795c */ /* 0x000fe20000300000 */
.L_x_4920:
[----:B------:R-:W-:Y:S01]  /*6580*/  VIADD R8, R211, 0x8 ;  /* 0x00000008d3087836 */ /* 0x000fe20000000000 */
[----:B-1----:R-:W-:Y:S06]  /*6590*/  @P1 BRA `(.L_x_4921) ;  /* 0x0000000000081947 */ /* 0x002fec0003800000 */
[----:B------:R-:W1:Y:S02]  /*65a0*/  SYNCS.PHASECHK.TRANS64.TRYWAIT P1, [UR25+0x22850], R7 ;  /* 0x02285007ff0075a7 */ /* 0x000e640008020159 */
[----:B-1----:R-:W-:Y:S05]  /*65b0*/  @!P1 BRA `(.L_x_4922) ;  /* 0x000000b400e89947 */ /* 0x002fea0003800000 */
.L_x_4921:
        /* <DEDUP_REMOVED lines=39> */
.L_x_4923:
        /* <DEDUP_REMOVED lines=9> */
.L_x_4913:
[----:B------:R-:W-:-:S13]  /*68c0*/  ISETP.LE.AND P1, PT, RZ, UR23, PT ;  /* 0x00000017ff007c0c */ /* 0x000fda000bf23270 */
[----:B------:R-:W-:Y:S05]  /*68d0*/  @!P1 BRA `(.L_x_4925) ;  /* 0x0000002000d49947 */ /* 0x000fea0003800000 */
[----:B01----:R-:W-:Y:S01]  /*68e0*/  IMAD.MOV.U32 R8, RZ, RZ, R5 ;  /* 0x000000ffff087224 */ /* 0x003fe200078e0005 */
[----:B------:R-:W-:Y:S01]  /*68f0*/  ULDC UR26, c[0x0][0x9d8] ;  /* 0x00027600001a7ab9 */ /* 0x000fe20000000800 */
[----:B------:R-:W-:Y:S01]  /*6900*/  IMAD.MOV.U32 R9, RZ, RZ, R6 ;  /* 0x000000ffff097224 */ /* 0x000fe200078e0006 */
[----:B------:R-:W-:-:S06]  /*6910*/  ULDC UR22, c[0x0][0x988] ;  /* 0x0002620000167ab9 */ /* 0x000fcc0000000800 */
.L_x_4936:
[----:B------:R-:W-:-:S04]  /*6920*/  UIADD3 UR38, UR38, 0x1, URZ ;  /* 0x0000000126267890 */ /* 0x000fc8000fffe03f */
[----:B------:R-:W-:-:S04]  /*6930*/  UISETP.NE.AND UP0, UPT, UR38, 0x2, UPT ;  /* 0x000000022600788c */ /* 0x000fc8000bf05270 */
[----:B------:R-:W-:Y:S02]  /*6940*/  USEL UR6, URZ, 0x1, UP0 ;  /* 0x000000013f067887 */ /* 0x000fe40008000000 */
[----:B------:R-:W-:Y:S02]  /*6950*/  USEL UR38, UR38, URZ, UP0 ;  /* 0x0000003f26267287 */ /* 0x000fe40008000000 */
[----:B------:R-:W-:Y:S01]  /*6960*/  ULOP3.LUT UR37, UR37, UR6, URZ, 0x3c, !UPT ;  /* 0x0000000625257292 */ /* 0x000fe2000f8e3c3f */
[----:B01----:R-:W-:Y:S11]  /*6970*/  @!P0 BRA `(.L_x_4926) ;  /* 0x0000000000048947 */ /* 0x003ff60003800000 */
[----:B------:R-:W-:Y:S01]  /*6980*/  BPT.TRAP 0x1 ;  /* 0x000000040000795c */ /* 0x000fe20000300000 */
.L_x_4926:
        /* <DEDUP_REMOVED lines=9> */
.L_x_4927:
[----:B-1----:R-:W-:Y:S05]  /*6a20*/  @P1 BRA `(.L_x_4928) ;  /* 0x0000000000081947 */ /* 0x002fea0003800000 */
[----:B------:R-:W1:Y:S02]  /*6a30*/  SYNCS.PHASECHK.TRANS64.TRYWAIT P1, [UR25+0x22830], R7 ;  /* 0x02283007ff0075a7 */ /* 0x000e640008020159 */
[----:B-1----:R-:W-:Y:S05]  /*6a40*/  @!P1 BRA `(.L_x_4929) ;  /* 0x000000b000dc9947 */ /* 0x002fea0003800000 */
.L_x_4928:
        /* <DEDUP_REMOVED lines=26> */
.L_x_4930:
        /* <DEDUP_REMOVED lines=462> */
.L_x_4931:
[----:B------:R0:W1:Y:S01]  /*88d0*/  SYNCS.PHASECHK.TRANS64.TRYWAIT P1, [UR25+0x22850], R7 ;  /* 0x02285007ff0075a7 */ /* 0x0000620008020159 */
[----:B------:R-:W-:Y:S05]  /*88e0*/  @!P0 BRA `(.L_x_4932) ;  /* 0x0000000000048947 */ /* 0x000fea0003800000 */
[----:B------:R-:W-:Y:S01]  /*88f0*/  BPT.TRAP 0x1 ;  /* 0x000000040000795c */ /* 0x000fe20000300000 */
.L_x_4932:
[----:B------:R-:W-:Y:S01]  /*8900*/  VIADD R8, R211, 0x8 ;  /* 0x00000008d3087836 */ /* 0x000fe20000000000 */
[----:B-1----:R-:W-:Y:S06]  /*8910*/  @P1 BRA `(.L_x_4933) ;  /* 0x0000000000081947 */ /* 0x002fec0003800000 */
[----:B------:R-:W1:Y:S02]  /*8920*/  SYNCS.PHASECHK.TRANS64.TRYWAIT P1, [UR25+0x22850], R7 ;  /* 0x02285007ff0075a7 */ /* 0x000e640008020159 */
[----:B-1----:R-:W-:Y:S05]  /*8930*/  @!P1 BRA `(.L_x_4934) ;  /* 0x0000009400389947 */ /* 0x002fea0003800000 */
.L_x_4933:
        /* <DEDUP_REMOVED lines=39> */
.L_x_4935:
[----:B------:R-:W-:Y:S01]  /*8bb0*/  UIADD3 UR25, UR25, 0x22860, URZ ;  /* 0x0002286019197890 */ /* 0x000fe2000fffe03f */
[----:B------:R-:W-:Y:S01]  /*8bc0*/  ISETP.LT.AND P1, PT, RZ, UR23, PT ;  /* 0x00000017ff007c0c */ /* 0x000fe2000bf21270 */
[----:B------:R-:W-:Y:S01]  /*8bd0*/  UIADD3 UR23, UR23, -0x1, URZ ;  /* 0xffffffff17177890 */ /* 0x000fe2000fffe03f */
[----:B------:R-:W-:Y:S01]  /*8be0*/  IMAD.MOV.U32 R8, RZ, RZ, R5 ;  /* 0x000000ffff087224 */ /* 0x000fe200078e0005 */
[----:B------:R-:W-:Y:S01]  /*8bf0*/  UPRMT UR25, UR24, 0x654, UR25 ;  /* 0x0000065418197896 */ /* 0x000fe20008000019 */
[----:B------:R-:W-:-:S08]  /*8c00*/  MOV R9, R6 ;  /* 0x0000000600097202 */ /* 0x000fd00000000f00 */
[----:B------:R-:W-:Y:S01]  /*8c10*/  SYNCS.ARRIVE.TRANS64.RED.A1T0 RZ, [UR25], RZ ;  /* 0x000000ffffff79a7 */ /* 0x000fe20008100419 */
[----:B------:R-:W-:Y:S05]  /*8c20*/  @P1 BRA `(.L_x_4936) ;  /* 0xffffffdc003c1947 */ /* 0x000fea000383ffff */
.L_x_4925:
        /* <DEDUP_REMOVED lines=16> */
[----:B-1----:R-:W-:-:S05]  /*8d30*/  FADD.FTZ R9, R9, R4 ;  /* 0x0000000409097221 */ /* 0x002fca0000010000 */
[----:B------:R-:W1:Y:S01]  /*8d40*/  SHFL.BFLY PT, R10, R9, 0x1, 0x1f ;  /* 0x0c201f00090a7f89 */ /* 0x000e6200000e0000 */
[----:B0-----:R-:W-:Y:S01]  /*8d50*/  FADD.FTZ R11, R8, R7 ;  /* 0x00000007080b7221 */ /* 0x001fe20000010000 */
[----:B------:R-:W-:Y:S02]  /*8d60*/  IMAD.MOV.U32 R7, RZ, RZ, RZ ;  /* 0x000000ffff077224 */ /* 0x000fe400078e00ff */
[----:B------:R-:W-:Y:S02]  /*8d70*/  IMAD.MOV.U32 R8, RZ, RZ, -0x800000 ;  /* 0xff800000ff087424 */ /* 0x000fe400078e00ff */
        /* <DEDUP_REMOVED lines=71> */
[----:B------:R-:W-:-:S02]  /*91f0*/  IMAD.U32 R7, RZ, RZ, UR10 ;  /* 0x0000000aff077e24 */ /* 0x000fc4000f8e00ff */
[----:B------:R-:W-:Y:S01]  /*9200*/  @P2 FMUL.FTZ R13, R13, 0.69314718246459960938 ;  /* 0x3f3172180d0d2820 */ /* 0x000fe20000410000 */
[----:B-1----:R-:W-:Y:S01]  /*9210*/  @P1 FMUL.FTZ R4, R4, 0.69314718246459960938 ;  /* 0x3f31721804041820 */ /* 0x002fe20000410000 */
[----:B0-----:R-:W-:Y:S01]  /*9220*/  @P2 FMUL.FTZ R10, R10, 0.69314718246459960938 ;  /* 0x3f3172180a0a2820 */ /* 0x001fe20000410000 */
        /* <DEDUP_REMOVED lines=67> */
.L_x_4900:
[----:B------:R-:W0:Y:S08]  /*9660*/  S2UR UR4, SR_CgaCtaId ;  /* 0x00000000000479c3 */ /* 0x000e300000008800 */
[----:B------:R-:W-:Y:S06]  /*9670*/  BAR.SYNC.DEFER_BLOCKING 0x5, 0x180 ;  /* 0x0146000000007b1d */ /* 0x000fec0000010000 */
[----:B------:R-:W-:Y:S01]  /*9680*/  UMOV UR10, 0x400 ;  /* 0x00000400000a7882 */ /* 0x000fe20000000000 */
[----:B------:R-:W-:Y:S01]  /*9690*/  BSSY B0, `(.L_x_4937) ;  /* 0x00002d6000007945 */ /* 0x000fe20003800000 */
[----:B0-----:R-:W-:-:S09]  /*96a0*/  ULEA UR10, UR4, UR10, 0x18 ;  /* 0x0000000a040a7291 */ /* 0x001fd2000f8ec03f */
[----:B------:R-:W0:Y:S02]  /*96b0*/  LDS.128 R4, [UR10+0x228d0] ;  /* 0x0228d00aff047984 */ /* 0x000e240008000c00 */
[----:B0-----:R-:W-:Y:S02]  /*96c0*/  R2UR UR5, R5 ;  /* 0x00000000050572ca */ /* 0x001fe400000e0000 */
[----:B------:R-:W-:Y:S02]  /*96d0*/  R2UR UR6, R6 ;  /* 0x00000000060672ca */ /* 0x000fe400000e0000 */
[----:B------:R-:W-:Y:S01]  /*96e0*/  R2UR UR7, R7 ;  /* 0x00000000070772ca */ /* 0x000fe200000e0000 */
[----:B------:R-:W-:Y:S06]  /*96f0*/  BAR.ARV 0x4, 0x180 ;  /* 0x0106000000007b1d */ /* 0x000fec0000002000 */
[----:B------:R-:W-:Y:S08]  /*9700*/  @P0 BRA `(.L_x_4938) ;  /* 0x0000001c00dc0947 */ /* 0x000ff00003800000 */
[----:B------:R-:W0:Y:S01]  /*9710*/  S2UR UR4, SR_SWINHI ;  /* 0x00000000000479c3 */ /* 0x000e220000002f00 */
[----:B------:R-:W-:-:S07]  /*9720*/  MOV R103, 0x2 ;  /* 0x0000000200677802 */ /* 0x000fce0000000f00 */
[----:B------:R-:W-:Y:S01]  /*9730*/  BAR.SYNC.DEFER_BLOCKING 0x1, 0x100 ;  /* 0x0044000000007b1d */ /* 0x000fe20000010000 */
[----:B------:R-:W-:Y:S01]  /*9740*/  F2FP.F16.F32.PACK_AB R24, R25, R24 ;  /* 0x000000181918723e */ /* 0x000fe200000000ff */
[----:B------:R-:W-:Y:S01]  /*9750*/  USHF.L.U32 UR14, UR40, 0x2, URZ ;  /* 0x00000002280e7899 */ /* 0x000fe2000800063f */
[----:B------:R-:W-:Y:S01]  /*9760*/  F2FP.F16.F32.PACK_AB R25, R165, R26 ;  /* 0x0000001aa519723e */ /* 0x000fe200000000ff */
[----:B------:R-:W-:Y:S01]  /*9770*/  USHF.L.U64.HI UR15, UR40, 0x2, UR41 ;  /* 0x00000002280f7899 */ /* 0x000fe20008010229 */
[----:B------:R-:W-:Y:S01]  /*9780*/  F2FP.F16.F32.PACK_AB R26, R29, R28 ;  /* 0x0000001c1d1a723e */ /* 0x000fe200000000ff */
[----:B------:R-:W-:Y:S01]  /*9790*/  ULDC.64 UR12, c[0x0][0xc00] ;  /* 0x00030000000c7ab9 */ /* 0x000fe20000000a00 */
[----:B------:R-:W-:Y:S01]  /*97a0*/  F2FP.F16.F32.PACK_AB R32, R33, R32 ;  /* 0x000000202120723e */ /* 0x000fe200000000ff */
[----:B------:R-:W-:Y:S01]  /*97b0*/  UISETP.NE.U32.AND UP0, UPT, UR12, URZ, UPT ;  /* 0x0000003f0c00728c */ /* 0x000fe2000bf05070 */
[----:B------:R-:W-:Y:S02]  /*97c0*/  F2FP.F16.F32.PACK_AB R27, R164, R27 ;  /* 0x0000001ba41b723e */ /* 0x000fe400000000ff */
[----:B------:R-:W-:Y:S01]  /*97d0*/  F2FP.F16.F32.PACK_AB R33, R163, R34 ;  /* 0x00000022a321723e */ /* 0x000fe200000000ff */
[----:B------:R-:W-:Y:S01]  /*97e0*/  UISETP.NE.AND.EX UP0, UPT, UR13, URZ, UPT, UP0 ;  /* 0x0000003f0d00728c */ /* 0x000fe2000bf05300 */
[----:B------:R-:W-:-:S02]  /*97f0*/  F2FP.F16.F32.PACK_AB R40, R41, R40 ;  /* 0x000000282928723e */ /* 0x000fc400000000ff */
[----:B------:R-:W-:Y:S02]  /*9800*/  F2FP.F16.F32.PACK_AB R34, R37, R36 ;  /* 0x000000242522723e */ /* 0x000fe400000000ff */
[----:B------:R-:W-:Y:S02]  /*9810*/  F2FP.F16.F32.PACK_AB R35, R162, R35 ;  /* 0x00000023a223723e */ /* 0x000fe400000000ff */
[----:B------:R-:W-:Y:S02]  /*9820*/  F2FP.F16.F32.PACK_AB R41, R161, R42 ;  /* 0x0000002aa129723e */ /* 0x000fe400000000ff */
[----:B------:R-:W-:Y:S01]  /*9830*/  F2FP.F16.F32.PACK_AB R48, R49, R48 ;  /* 0x000000303130723e */ /* 0x000fe200000000ff */
[----:B------:R-:W-:Y:S01]  /*9840*/  UMOV UR8, UR10 ;  /* 0x0000000a00087c82 */ /* 0x000fe20008000000 */
[----:B0-----:R-:W-:Y:S01]  /*9850*/  UMOV UR9, UR4 ;  /* 0x0000000400097c82 */ /* 0x001fe20008000000 */
[----:B------:R-:W-:Y:S01]  /*9860*/  F2FP.F16.F32.PACK_AB R42, R45, R44 ;  /* 0x0000002c2d2a723e */ /* 0x000fe200000000ff */
[----:B------:R-:W-:Y:S01]  /*9870*/  IMAD.WIDE R102, R204, R103, UR8 ;  /* 0x00000008cc667e25 */ /* 0x000fe2000f8e0267 */
[----:B------:R-:W-:Y:S01]  /*9880*/  F2FP.F16.F32.PACK_AB R43, R160, R43 ;  /* 0x0000002ba02b723e */ /* 0x000fe200000000ff */
[----:B------:R-:W-:Y:S01]  /*9890*/  UIADD3 UR4, UP1, UR14, UR12, URZ ;  /* 0x0000000c0e047290 */ /* 0x000fe2000ff3e03f */
[----:B------:R-:W-:-:S02]  /*98a0*/  F2FP.F16.F32.PACK_AB R49, R159, R50 ;  /* 0x000000329f31723e */ /* 0x000fc400000000ff */
[C---:B------:R-:W-:Y:S01]  /*98b0*/  IADD3 R171, P1, R102.reuse, 0x20, RZ ;  /* 0x0000002066ab7810 */ /* 0x040fe20007f3e0ff */
[----:B------:R-:W-:Y:S01]  /*98c0*/  UIADD3.X UR11, UR15, UR13, URZ, UP1, !UPT ;  /* 0x0000000d0f0b7290 */ /* 0x000fe20008ffe43f */
[C---:B------:R-:W-:Y:S02]  /*98d0*/  IADD3 R181, P5, R102.reuse, 0x4040, RZ ;  /* 0x0000404066b57810 */ /* 0x040fe40007fbe0ff */
[C---:B------:R-:W-:Y:S01]  /*98e0*/  LOP3.LUT R5, R102.reuse, 0x380, RZ, 0xc0, !PT ;  /* 0x0000038066057812 */ /* 0x040fe200078ec0ff */
[--C-:B------:R-:W-:Y:S01]  /*98f0*/  IMAD.X R7, RZ, RZ, R103.reuse, P1 ;  /* 0x000000ffff077224 */ /* 0x100fe200008e0667 */
[C---:B------:R-:W-:Y:S01]  /*9900*/  IADD3 R185, P1, R102.reuse, 0x8000, RZ ;  /* 0x0000800066b97810 */ /* 0x040fe20007f3e0ff */
[--C-:B------:R-:W-:Y:S01]  /*9910*/  IMAD.X R31, RZ, RZ, R103.reuse, P5 ;  /* 0x000000ffff1f7224 */ /* 0x100fe200028e0667 */
[C---:B------:R-:W-:Y:S01]  /*9920*/  IADD3 R173, P0, R102.reuse, 0x40, RZ ;  /* 0x0000004066ad7810 */ /* 0x040fe20007f1e0ff */
[----:B------:R-:W-:Y:S01]  /*9930*/  ULDC.64 UR12, c[0x0][0xc08] ;  /* 0x00030200000c7ab9 */ /* 0x000fe20000000a00 */
        /* <DEDUP_REMOVED lines=9> */
[----:B------:R-:W-:Y:S01]  /*99d0*/  IMAD.X R21, RZ, RZ, R103, P6 ;  /* 0x000000ffff157224 */ /* 0x000fe200030e0667 */
[----:B------:R-:W-:-:S02]  /*99e0*/  SHF.R.U64 R5, R5, 0x3, RZ ;  /* 0x0000000305057819 */ /* 0x000fc400000012ff */
[C---:B------:R-:W-:Y:S01]  /*99f0*/  IADD3 R151, P1, R102.reuse, 0xc060, RZ ;  /* 0x0000c06066977810 */ /* 0x040fe20007f3e0ff */
[--C-:B------:R-:W-:Y:S01]  /*9a00*/  IMAD.X R95, RZ, RZ, R103.reuse, P5 ;  /* 0x000000ffff5f7224 */ /* 0x100fe200028e0667 */
[----:B------:R-:W-:Y:S02]  /*9a10*/  IADD3.X R39, RZ, R103, RZ, P2, !PT ;  /* 0x00000067ff277210 */ /* 0x000fe400017fe4ff */
[----:B------:R-:W-:Y:S02]  /*9a20*/  LOP3.LUT R6, R171, 0x380, RZ, 0xc0, !PT ;  /* 0x00000380ab067812 */ /* 0x000fe400078ec0ff */
[C---:B------:R-:W-:Y:S02]  /*9a30*/  IADD3 R187, P0, R102.reuse, 0x8020, RZ ;  /* 0x0000802066bb7810 */ /* 0x040fe40007f1e0ff */
        /* <DEDUP_REMOVED lines=12> */
[----:B------:R-:W-:Y:S02]  /*9b00*/  LOP3.LUT R94, R4, 0x380, RZ, 0xc0, !PT ;  /* 0x00000380045e7812 */ /* 0x000fe400078ec0ff */
[----:B------:R-:W-:Y:S02]  /*9b10*/  LOP3.LUT R14, R177, 0x380, RZ, 0xc0, !PT ;  /* 0x00000380b10e7812 */ /* 0x000fe400078ec0ff */
[----:B------:R-:W-:Y:S02]  /*9b20*/  LOP3.LUT R165, R151, 0x380, RZ, 0xc0, !PT ;  /* 0x0000038097a57812 */ /* 0x000fe400078ec0ff */
[----:B------:R-:W-:Y:S02]  /*9b30*/  SHF.R.U64 R6, R6, 0x3, RZ ;  /* 0x0000000306067819 */ /* 0x000fe400000012ff */
[----:B------:R-:W-:Y:S02]  /*9b40*/  LOP3.LUT R20, R179, 0x380, RZ, 0xc0, !PT ;  /* 0x00000380b3147812 */ /* 0x000fe400078ec0ff */
[----:B------:R-:W-:-:S02]  /*9b50*/  SHF.R.U64 R10, R10, 0x3, RZ ;  /* 0x000000030a0a7819 */ /* 0x000fc400000012ff */
[----:B------:R-:W-:Y:S02]  /*9b60*/  LOP3.LUT R30, R181, 0x380, RZ, 0xc0, !PT ;  /* 0x00000380b51e7812 */ /* 0x000fe400078ec0ff */
[-C--:B------:R-:W-:Y:S02]  /*9b70*/  IADD3.X R99, RZ, R103.reuse, RZ, P2, !PT ;  /* 0x00000067ff637210 */ /* 0x080fe400017fe4ff */
[----:B------:R-:W-:Y:S02]  /*9b80*/  SHF.R.U64 R12, R12, 0x3, RZ ;  /* 0x000000030c0c7819 */ /* 0x000fe400000012ff */
[----:B------:R-:W-:Y:S02]  /*9b90*/  LOP3.LUT R38, R183, 0x380, RZ, 0xc0, !PT ;  /* 0x00000380b7267812 */ /* 0x000fe400078ec0ff */
[----:B------:R-:W-:Y:S02]  /*9ba0*/  MOV R102, R102 ;  /* 0x0000006600667202 */ /* 0x000fe40000000f00 */
[----:B------:R-:W-:-:S02]  /*9bb0*/  SHF.R.U64 R29, R94, 0x3, RZ ;  /* 0x000000035e1d7819 */ /* 0x000fc400000012ff */
[----:B------:R-:W-:Y:S01]  /*9bc0*/  SHF.R.U64 R14, R14, 0x3, RZ ;  /* 0x000000030e0e7819 */ /* 0x000fe200000012ff */
[----:B------:R-:W-:Y:S01]  /*9bd0*/  STSM.16.M88.4 [R102], R24 ;  /* 0x0000001866007844 */ /* 0x000fe20000000200 */
[----:B------:R-:W-:Y:S02]  /*9be0*/  LOP3.LUT R46, R185, 0x380, RZ, 0xc0, !PT ;  /* 0x00000380b92e7812 */ /* 0x000fe400078ec0ff */
[----:B------:R-:W-:Y:S02]  /*9bf0*/  LOP3.LUT R103, R98, 0x380, RZ, 0xc0, !PT ;  /* 0x0000038062677812 */ /* 0x000fe400078ec0ff */
[----:B------:R-:W-:Y:S02]  /*9c00*/  SHF.R.U64 R28, R165, 0x3, RZ ;  /* 0x00000003a51c7819 */ /* 0x000fe400000012ff */
        /* <DEDUP_REMOVED lines=10> */
[----:B------:R-:W-:Y:S02]  /*9cb0*/  LOP3.LUT R14, R14, R177, RZ, 0x3c, !PT ;  /* 0x000000b10e0e7212 */ /* 0x000fe400078e3cff */
[----:B------:R-:W-:Y:S02]  /*9cc0*/  SHF.R.U64 R46, R46, 0x3, RZ ;  /* 0x000000032e2e7819 */ /* 0x000fe400000012ff */
[----:B------:R-:W-:Y:S02]  /*9cd0*/  LOP3.LUT R78, R193, 0x380, RZ, 0xc0, !PT ;  /* 0x00000380c14e7812 */ /* 0x000fe400078ec0ff */
[----:B------:R-:W-:-:S02]  /*9ce0*/  SHF.R.U64 R103, R103, 0x3, RZ ;  /* 0x0000000367677819 */ /* 0x000fc400000012ff */
[----:B------:R-:W-:Y:S02]  /*9cf0*/  LOP3.LUT R4, R28, R151, RZ, 0x3c, !PT ;  /* 0x000000971c047212 */ /* 0x000fe400078e3cff */
[----:B------:R-:W-:Y:S02]  /*9d00*/  LOP3.LUT R20, R20, R179, RZ, 0x3c, !PT ;  /* 0x000000b314147212 */ /* 0x000fe400078e3cff */
[----:B------:R-:W-:Y:S02]  /*9d10*/  SHF.R.U64 R54, R54, 0x3, RZ ;  /* 0x0000000336367819 */ /* 0x000fe400000012ff */
[----:B------:R-:W-:Y:S02]  /*9d20*/  MOV R28, R6 ;  /* 0x00000006001c7202 */ /* 0x000fe40000000f00 */
[----:B------:R-:W-:Y:S02]  /*9d30*/  LOP3.LUT R30, R30, R181, RZ, 0x3c, !PT ;  /* 0x000000b51e1e7212 */ /* 0x000fe400078e3cff */
[----:B------:R-:W-:Y:S01]  /*9d40*/  SHF.R.U64 R62, R62, 0x3, RZ ;  /* 0x000000033e3e7819 */ /* 0x000fe200000012ff */
[----:B------:R-:W-:Y:S01]  /*9d50*/  STSM.16.M88.4 [R28], R32 ;  /* 0x000000201c007844 */ /* 0x000fe20000000200 */
[----:B------:R-:W-:-:S02]  /*9d60*/  MOV R10, R10 ;  /* 0x0000000a000a7202 */ /* 0x000fc40000000f00 */
[----:B------:R-:W-:Y:S02]  /*9d70*/  F2FP.F16.F32.PACK_AB R56, R57, R56 ;  /* 0x000000383938723e */ /* 0x000fe400000000ff */
[----:B------:R-:W-:Y:S01]  /*9d80*/  LOP3.LUT R38, R38, R183, RZ, 0x3c, !PT ;  /* 0x000000b726267212 */ /* 0x000fe200078e3cff */
[----:B------:R0:W-:Y:S01]  /*9d90*/  STSM.16.M88.4 [R10], R40 ;  /* 0x000000280a007844 */ /* 0x0001e20000000200 */
[----:B------:R-:W-:Y:S02]  /*9da0*/  SHF.R.U64 R70, R70, 0x3, RZ ;  /* 0x0000000346467819 */ /* 0x000fe400000012ff */
[----:B------:R-:W-:Y:S02]  /*9db0*/  MOV R12, R12 ;  /* 0x0000000c000c7202 */ /* 0x000fe40000000f00 */
[----:B------:R-:W-:Y:S02]  /*9dc0*/  F2FP.F16.F32.PACK_AB R50, R53, R52 ;  /* 0x000000343532723e */ /* 0x000fe400000000ff */
[----:B------:R-:W-:-:S02]  /*9dd0*/  F2FP.F16.F32.PACK_AB R51, R158, R51 ;  /* 0x000000339e33723e */ /* 0x000fc400000000ff */
[----:B------:R-:W-:Y:S02]  /*9de0*/  F2FP.F16.F32.PACK_AB R57, R157, R58 ;  /* 0x0000003a9d39723e */ /* 0x000fe400000000ff */
[----:B------:R-:W-:Y:S01]  /*9df0*/  F2FP.F16.F32.PACK_AB R64, R65, R64 ;  /* 0x000000404140723e */ /* 0x000fe200000000ff */
[----:B------:R-:W-:Y:S01]  /*9e00*/  STSM.16.M88.4 [R12], R48 ;  /* 0x000000300c007844 */ /* 0x000fe20000000200 */
[----:B------:R-:W-:Y:S02]  /*9e10*/  LOP3.LUT R46, R46, R185, RZ, 0x3c, !PT ;  /* 0x000000b92e2e7212 */ /* 0x000fe400078e3cff */
[----:B------:R-:W-:Y:S02]  /*9e20*/  SHF.R.U64 R78, R78, 0x3, RZ ;  /* 0x000000034e4e7819 */ /* 0x000fe400000012ff */
[----:B------:R-:W-:Y:S02]  /*9e30*/  LOP3.LUT R98, R103, R98, RZ, 0x3c, !PT ;  /* 0x0000006267627212 */ /* 0x000fe400078e3cff */
        /* <DEDUP_REMOVED lines=29> */
[----:B------:R-:W-:Y:S01]  /*a010*/  LOP3.LUT R70, R70, R191, RZ, 0x3c, !PT ;  /* 0x000000bf46467212 */ /* 0x000fe200078e3cff */
[----:B------:R-:W1:Y:S01]  /*a020*/  LDC R77, c[0x0][0xbe8] ;  /* 0x0002fa00ff4d7b82 */ /* 0x000e620000000800 */
[----:B------:R-:W-:-:S02]  /*a030*/  MOV R38, R38 ;  /* 0x0000002600267202 */ /* 0x000fc40000000f00 */
[----:B------:R-:W-:Y:S02]  /*a040*/  F2FP.F16.F32.PACK_AB R82, R85, R84 ;  /* 0x000000545552723e */ /* 0x000fe400000000ff */
[----:B------:R-:W-:Y:S02]  /*a050*/  LOP3.LUT R78, R78, R193, RZ, 0x3c, !PT ;  /* 0x000000c14e4e7212 */ /* 0x000fe400078e3cff */
[----:B------:R-:W-:Y:S01]  /*a060*/  MOV R46, R46 ;  /* 0x0000002e002e7202 */ /* 0x000fe20000000f00 */
[----:B------:R-:W-:Y:S01]  /*a070*/  STSM.16.M88.4 [R38], R80 ;  /* 0x0000005026007844 */ /* 0x000fe20000000200 */
[----:B------:R-:W-:Y:S02]  /*a080*/  MOV R7, R98 ;  /* 0x0000006200077202 */ /* 0x000fe40000000f00 */
[----:B------:R-:W-:Y:S02]  /*a090*/  F2FP.F16.F32.PACK_AB R84, R89, R88 ;  /* 0x000000585954723e */ /* 0x000fe400000000ff */
[----:B------:R-:W-:-:S02]  /*a0a0*/  F2FP.F16.F32.PACK_AB R85, R91, R90 ;  /* 0x0000005a5b55723e */ /* 0x000fc400000000ff */
[----:B------:R-:W-:Y:S02]  /*a0b0*/  F2FP.F16.F32.PACK_AB R86, R93, R92 ;  /* 0x0000005c5d56723e */ /* 0x000fe400000000ff */
[----:B------:R-:W-:Y:S02]  /*a0c0*/  MOV R54, R54 ;  /* 0x0000003600367202 */ /* 0x000fe40000000f00 */
[----:B------:R-:W-:Y:S01]  /*a0d0*/  F2FP.F16.F32.PACK_AB R97, R168, R167 ;  /* 0x000000a7a861723e */ /* 0x000fe200000000ff */
[----:B------:R-:W-:Y:S01]  /*a0e0*/  STSM.16.M88.4 [R46], R84 ;  /* 0x000000542e007844 */ /* 0x000fe20000000200 */
[----:B------:R-:W-:Y:S02]  /*a0f0*/  F2FP.F16.F32.PACK_AB R98, R101, R100 ;  /* 0x000000646562723e */ /* 0x000fe400000000ff */
[----:B------:R-:W-:Y:S02]  /*a100*/  F2FP.F16.F32.PACK_AB R99, R170, R169 ;  /* 0x000000a9aa63723e */ /* 0x000fe400000000ff */
[----:B------:R-:W-:-:S02]  /*a110*/  F2FP.F16.F32.PACK_AB R105, R107, R106 ;  /* 0x0000006a6b69723e */ /* 0x000fc400000000ff */
        /* <DEDUP_REMOVED lines=33> */
[----:B------:R-:W3:Y:S01]  /*a330*/  @P0 LDG.E R0, desc[UR48][R4.64] ;  /* 0x0000003004000981 */ /* 0x000ee2000c1e1900 */
[----:B------:R-:W-:Y:S01]  /*a340*/  UISETP.NE.AND.EX UP1, UPT, UR13, URZ, UPT, UP1 ;  /* 0x0000003f0d00728c */ /* 0x000fe2000bf25310 */
[----:B-1----:R-:W-:Y:S01]  /*a350*/  ISETP.NE.AND P1, PT, R77, 0x1, PT ;  /* 0x000000014d00780c */ /* 0x002fe20003f25270 */
[----:B------:R-:W-:Y:S01]  /*a360*/  ULDC UR11, c[0x0][0xa88] ;  /* 0x0002a200000b7ab9 */ /* 0x000fe20000000800 */
[----:B------:R-:W-:Y:S01]  /*a370*/  UMOV UR4, URZ ;  /* 0x0000003f00047c82 */ /* 0x000fe20008000000 */
[----:B0-----:R-:W-:-:S02]  /*a380*/  IADD3 R10, R16, UR45, RZ ;  /* 0x0000002d100a7c10 */ /* 0x001fc4000fffe0ff */
[----:B------:R-:W-:-:S05]  /*a390*/  PLOP3.LUT P2, PT, PT, PT, UP1, 0x80, 0x0 ;  /* 0x000000000000781c */ /* 0x000fca0003f4f018 */
[----:B------:R-:W-:-:S03]  /*a3a0*/  @UP1 UIADD3 UR12, UP2, UR14, UR12, URZ ;  /* 0x0000000c0e0c1290 */ /* 0x000fc6000ff5e03f */
[----:B------:R-:W0:Y:S01]  /*a3b0*/  @P1 LDC R9, c[0x0][0xbec] ;  /* 0x0002fb00ff091b82 */ /* 0x000e220000000800 */
[----:B------:R-:W-:Y:S02]  /*a3c0*/  @UP1 UIADD3.X UR13, UR15, UR13, URZ, UP2, !UPT ;  /* 0x0000000d0f0d1290 */ /* 0x000fe400097fe43f */
[----:B--2---:R-:W-:-:S04]  /*a3d0*/  IMAD.U32 R6, RZ, RZ, UR12 ;  /* 0x0000000cff067e24 */ /* 0x004fc8000f8e00ff */
[----:B------:R-:W-:Y:S01]  /*a3e0*/  IMAD.U32 R7, RZ, RZ, UR13 ;  /* 0x0000000dff077e24 */ /* 0x000fe2000f8e00ff */
[----:B------:R-:W1:Y:S01]  /*a3f0*/  @P1 LDC R11, c[0x0][0xbf0] ;  /* 0x0002fc00ff0b1b82 */ /* 0x000e620000000800 */
[----:B---3--:R-:W-:Y:S01]  /*a400*/  @P0 R2UR UR4, R0 ;  /* 0x00000000000402ca */ /* 0x008fe200000e0000 */
[----:B------:R-:W-:-:S06]  /*a410*/  IMAD.U32 R0, RZ, RZ, UR11 ;  /* 0x0000000bff007e24 */ /* 0x000fcc000f8e00ff */
[----:B------:R2:W5:Y:S01]  /*a420*/  @P2 LDG.E R0, desc[UR48][R6.64] ;  /* 0x0000003006002981 */ /* 0x000562000c1e1900 */
[----:B01----:R-:W-:Y:S07]  /*a430*/  @P2 BRA `(.L_x_4939) ;  /* 0x0000000000102947 */ /* 0x003fee0003800000 */
[----:B------:R-:W-:Y:S05]  /*a440*/  @!P0 BRA `(.L_x_4939) ;  /* 0x00000000000c8947 */ /* 0x000fea0003800000 */
[----:B--2---:R-:W2:Y:S04]  /*a450*/  LDG.E R7, desc[UR48][R4.64] ;  /* 0x0000003004077981 */ /* 0x004ea8000c1e1900 */
[----:B-----5:R-:W2:Y:S02]  /*a460*/  LDG.E R0, desc[UR48][R4.64+0x4] ;  /* 0x0000043004007981 */ /* 0x020ea4000c1e1900 */
[----:B--2---:R-:W-:-:S07]  /*a470*/  IMAD.IADD R0, R0, 0x1, -R7 ;  /* 0x0000000100007824 */ /* 0x004fce00078e0a07 */
.L_x_4939:
[----:B------:R-:W-:Y:S01]  /*a480*/  USHF.R.S32.HI UR18, URZ, 0x1f, UR43 ;  /* 0x0000001f3f127899 */ /* 0x000fe2000801142b */
[----:B------:R-:W-:Y:S01]  /*a490*/  @P1 IMAD.HI.U32 R4, R10, R9, RZ ;  /* 0x000000090a041227 */ /* 0x000fe200078e00ff */
[----:B------:R-:W-:Y:S01]  /*a4a0*/  ULDC.64 UR16, c[0x0][0xb90] ;  /* 0x0002e40000107ab9 */ /* 0x000fe20000000a00 */
[----:B------:R-:W-:Y:S01]  /*a4b0*/  USHF.R.S32.HI UR13, URZ, 0x1f, UR4 ;  /* 0x0000001f3f0d7899 */ /* 0x000fe20008011404 */
[----:B------:R-:W0:Y:S01]  /*a4c0*/  @P1 LDC R79, c[0x0][0xbf0] ;  /* 0x0002fc00ff4f1b82 */ /* 0x000e220000000800 */
[----:B------:R-:W-:Y:S01]  /*a4d0*/  UIMAD UR11, UR18, UR16, URZ ;  /* 0x00000010120b72a4 */ /* 0x000fe2000f8e023f */
[----:B--2---:R-:W-:Y:S01]  /*a4e0*/  IMAD.MOV.U32 R6, RZ, RZ, R10 ;  /* 0x000000ffff067224 */ /* 0x004fe200078e000a */
[----:B------:R-:W-:Y:S01]  /*a4f0*/  UMOV UR12, UR4 ;  /* 0x00000004000c7c82 */ /* 0x000fe20008000000 */
[----:B------:R-:W-:Y:S01]  /*a500*/  @P1 SHF.R.U32.HI R6, RZ, R11, R4 ;  /* 0x0000000bff061219 */ /* 0x000fe20000011604 */
[----:B------:R-:W-:Y:S01]  /*a510*/  UIMAD.WIDE.U32 UR14, UR43, UR16, UR12 ;  /* 0x000000102b0e72a5 */ /* 0x000fe2000f8e000c */
[----:B------:R-:W-:Y:S01]  /*a520*/  IMAD.MOV.U32 R5, RZ, RZ, 0x2 ;  /* 0x00000002ff057424 */ /* 0x000fe200078e00ff */
[----:B------:R-:W-:Y:S01]  /*a530*/  UIMAD UR11, UR43, UR17, UR11 ;  /* 0x000000112b0b72a4 */ /* 0x000fe2000f8e020b */
[----:B------:R-:W-:Y:S01]  /*a540*/  VIADD R26, R203, UR45 ;  /* 0x0000002dcb1a7c36 */ /* 0x000fe20008000000 */
[----:B------:R-:W-:Y:S01]  /*a550*/  USEL UR41, UR41, URZ, !UP0 ;  /* 0x0000003f29297287 */ /* 0x000fe2000c000000 */
[----:B------:R-:W-:Y:S01]  /*a560*/  IMAD.MOV R4, RZ, RZ, -R6 ;  /* 0x000000ffff047224 */ /* 0x000fe200078e0a06 */
[----:B------:R-:W-:Y:S01]  /*a570*/  ULDC.64 UR16, c[0x0][0xb98] ;  /* 0x0002e60000107ab9 */ /* 0x000fe20000000a00 */
[----:B------:R-:W-:Y:S01]  /*a580*/  UIADD3 UR15, UR15, UR11, URZ ;  /* 0x0000000b0f0f7290 */ /* 0x000fe2000fffe03f */
[----:B-----5:R-:W-:Y:S01]  /*a590*/  IMAD R83, R0, R77, RZ ;  /* 0x0000004d00537224 */ /* 0x020fe200078e02ff */
[----:B------:R-:W-:Y:S01]  /*a5a0*/  USEL UR40, UR40, URZ, !UP0 ;  /* 0x0000003f28287287 */ /* 0x000fe2000c000000 */
[----:B------:R-:W-:Y:S01]  /*a5b0*/  IMAD R9, R77, R4, R10 ;  /* 0x000000044d097224 */ /* 0x000fe200078e020a */
[----:B------:R-:W-:Y:S01]  /*a5c0*/  UIMAD UR11, UR41, UR16, URZ ;  /* 0x00000010290b72a4 */ /* 0x000fe2000f8e023f */
[----:B------:R-:W-:Y:S01]  /*a5d0*/  IMAD R4, R200, 0x40, R2 ;  /* 0x00000040c8047824 */ /* 0x000fe200078e0202 */
[----:B------:R-:W-:Y:S01]  /*a5e0*/  UIMAD.WIDE.U32 UR14, UR40, UR16, UR14 ;  /* 0x00000010280e72a5 */ /* 0x000fe2000f8e000e */
[----:B------:R-:W-:Y:S01]  /*a5f0*/  SHF.R.S32.HI R10, RZ, 0x1f, R6 ;  /* 0x0000001fff0a7819 */ /* 0x000fe20000011406 */
[----:B------:R-:W-:Y:S01]  /*a600*/  UIMAD UR11, UR40, UR17, UR11 ;  /* 0x00000011280b72a4 */ /* 0x000fe2000f8e020b */
[----:B------:R-:W-:Y:S01]  /*a610*/  SHF.R.S32.HI R7, RZ, 0x1f, R9 ;  /* 0x0000001fff077819 */ /* 0x000fe20000011409 */
[----:B------:R-:W-:Y:S01]  /*a620*/  IMAD.WIDE R4, R4, R5, UR8 ;  /* 0x0000000804047e25 */ /* 0x000fe2000f8e0205 */
[----:B------:R-:W-:Y:S01]  /*a630*/  ULDC.64 UR8, c[0x0][0xb88] ;  /* 0x0002e20000087ab9 */ /* 0x000fe20000000a00 */
[----:B------:R-:W-:-:S02]  /*a640*/  IADD3 R6, P0, R6, UR14, RZ ;  /* 0x0000000e06067c10 */ /* 0x000fc4000ff1e0ff */
[----:B------:R-:W-:Y:S01]  /*a650*/  IMAD.U32 R11, RZ, RZ, UR11 ;  /* 0x0000000bff0b7e24 */ /* 0x000fe2000f8e00ff */
[C---:B------:R-:W-:Y:S01]  /*a660*/  IADD3 R33, P2, R4.reuse, 0x5000, RZ ;  /* 0x0000500004217810 */ /* 0x040fe20007f5e0ff */
[----:B------:R-:W-:Y:S01]  /*a670*/  IMAD R12, R7, UR8, RZ ;  /* 0x00000008070c7c24 */ /* 0x000fe2000f8e02ff */
[----:B------:R-:W-:Y:S02]  /*a680*/  IADD3 R53, P3, R4, 0x4000, RZ ;  /* 0x0000400004357810 */ /* 0x000fe40007f7e0ff */
[----:B------:R-:W-:Y:S01]  /*a690*/  IADD3.X R7, R10, UR15, R11, P0, !PT ;  /* 0x0000000f0a077c10 */ /* 0x000fe200087fe40b */
[----:B------:R-:W-:Y:S01]  /*a6a0*/  IMAD R11, R9, UR9, R12 ;  /* 0x00000009090b7c24 */ /* 0x000fe2000f8e020c */
[----:B------:R-:W-:Y:S01]  /*a6b0*/  LOP3.LUT R32, R33, 0x380, RZ, 0xc0, !PT ;  /* 0x0000038021207812 */ /* 0x000fe200078ec0ff */
[----:B------:R-:W-:Y:S01]  /*a6c0*/  ULDC.64 UR14, c[0x0][0xaa0] ;  /* 0x0002a800000e7ab9 */ /* 0x000fe20000000a00 */
[----:B------:R-:W-:Y:S01]  /*a6d0*/  LOP3.LUT R52, R53, 0x380, RZ, 0xc0, !PT ;  /* 0x0000038035347812 */ /* 0x000fe200078ec0ff */
[----:B------:R-:W-:Y:S01]  /*a6e0*/  IMAD.WIDE.U32 R6, R9, UR8, R6 ;  /* 0x0000000809067c25 */ /* 0x000fe2000f8e0006 */
[----:B------:R-:W-:Y:S01]  /*a6f0*/  ULDC.64 UR8, c[0x0][0xb50] ;  /* 0x0002d40000087ab9 */ /* 0x000fe20000000a00 */
[----:B------:R-:W-:-:S02]  /*a700*/  SHF.R.U64 R32, R32, 0x3, RZ ;  /* 0x0000000320207819 */ /* 0x000fc400000012ff */
[----:B------:R-:W-:Y:S02]  /*a710*/  SHF.R.U64 R52, R52, 0x3, RZ ;  /* 0x0000000334347819 */ /* 0x000fe400000012ff */
[----:B------:R-:W-:Y:S02]  /*a720*/  IADD3 R7, R7, R11, RZ ;  /* 0x0000000b07077210 */ /* 0x000fe40007ffe0ff */
[----:B------:R-:W-:Y:S02]  /*a730*/  LEA R14, P0, R6, UR8, 0x2 ;  /* 0x00000008060e7c11 */ /* 0x000fe4000f8010ff */
[----:B------:R-:W-:Y:S01]  /*a740*/  LOP3.LUT R32, R32, R33, RZ, 0x3c, !PT ;  /* 0x0000002120207212 */ /* 0x000fe200078e3cff */
[----:B------:R-:W-:Y:S01]  /*a750*/  IMAD.X R33, RZ, RZ, R5, P2 ;  /* 0x000000ffff217224 */ /* 0x000fe200010e0605 */
[----:B------:R-:W-:Y:S01]  /*a760*/  LEA.HI.X R15, R6, UR9, R7, 0x2, P0 ;  /* 0x00000009060f7c11 */ /* 0x000fe200080f1407 */
[----:B------:R-:W-:Y:S01]  /*a770*/  SHFL.IDX PT, R20, R14, RZ, 0x1c1f ;  /* 0x001c1fff0e147589 */ /* 0x000fe200000e0000 */
[----:B------:R-:W-:Y:S01]  /*a780*/  IADD3 R29, P0, R4, 0x3000, RZ ;  /* 0x00003000041d7810 */ /* 0x000fe20007f1e0ff */
[----:B------:R-:W-:Y:S01]  /*a790*/  VIADD R6, R26, 0x8 ;  /* 0x000000081a067836 */ /* 0x000fe20000000000 */
[----:B------:R-:W-:Y:S01]  /*a7a0*/  IADD3 R11, P2, R4, 0xb000, RZ ;  /* 0x0000b000040b7810 */ /* 0x000fe20007f5e0ff */
[----:B------:R-:W1:Y:S01]  /*a7b0*/  SHFL.IDX PT, R21, R15, RZ, 0x1c1f ;  /* 0x001c1fff0f157589 */ /* 0x000e6200000e0000 */
[----:B------:R-:W-:-:S02]  /*a7c0*/  LOP3.LUT R28, R29, 0x380, RZ, 0xc0, !PT ;  /* 0x000003801d1c7812 */ /* 0x000fc400078ec0ff */
[----:B------:R-:W-:Y:S01]  /*a7d0*/  LOP3.LUT R10, R11, 0x380, RZ, 0xc0, !PT ;  /* 0x000003800b0a7812 */ /* 0x000fe200078ec0ff */
[----:B------:R-:W-:Y:S01]  /*a7e0*/  SHFL.IDX PT, R46, R14, 0x1, 0x1c1f ;  /* 0x003c1f000e2e7f89 */ /* 0x000fe200000e0000 */
[----:B------:R-:W-:Y:S02]  /*a7f0*/  SHF.R.U64 R28, R28, 0x3, RZ ;  /* 0x000000031c1c7819 */ /* 0x000fe400000012ff */
[----:B------:R-:W-:Y:S01]  /*a800*/  SHF.R.U64 R10, R10, 0x3, RZ ;  /* 0x000000030a0a7819 */ /* 0x000fe200000012ff */
[----:B------:R-:W2:Y:S01]  /*a810*/  SHFL.IDX PT, R47, R15, 0x1, 0x1c1f ;  /* 0x003c1f000f2f7f89 */ /* 0x000ea200000e0000 */
[----:B------:R-:W-:Y:S01]  /*a820*/  LOP3.LUT R28, R28, R29, RZ, 0x3c, !PT ;  /* 0x0000001d1c1c7212 */ /* 0x000fe200078e3cff */
[--C-:B------:R-:W-:Y:S01]  /*a830*/  IMAD.X R29, RZ, RZ, R5.reuse, P0 ;  /* 0x000000ffff1d7224 */ /* 0x100fe200000e0605 */
[----:B------:R-:W-:Y:S02]  /*a840*/  IADD3 R57, P0, R4, 0x9000, RZ ;  /* 0x0000900004397810 */ /* 0x000fe40007f1e0ff */
[----:B------:R-:W-:Y:S01]  /*a850*/  LOP3.LUT R10, R10, R11, RZ, 0x3c, !PT ;  /* 0x0000000b0a0a7212 */ /* 0x000fe200078e3cff */
[----:B------:R-:W-:Y:S01]  /*a860*/  IMAD.X R11, RZ, RZ, R5, P2 ;  /* 0x000000ffff0b7224 */ /* 0x000fe200010e0605 */
[----:B------:R-:W-:-:S02]  /*a870*/  LOP3.LUT R56, R57, 0x380, RZ, 0xc0, !PT ;  /* 0x0000038039387812 */ /* 0x000fc400078ec0ff */
[----:B------:R-:W-:Y:S01]  /*a880*/  LOP3.LUT R52, R52, R53, RZ, 0x3c, !PT ;  /* 0x0000003534347212 */ /* 0x000fe200078e3cff */
[--C-:B------:R-:W-:Y:S01]  /*a890*/  IMAD.X R53, RZ, RZ, R5.reuse, P3 ;  /* 0x000000ffff357224 */ /* 0x100fe200018e0605 */
[----:B------:R-:W-:Y:S02]  /*a8a0*/  SHF.R.U64 R56, R56, 0x3, RZ ;  /* 0x0000000338387819 */ /* 0x000fe400000012ff */
[----:B------:R-:W-:Y:S02]  /*a8b0*/  IADD3 R45, P3, R4, 0xa000, RZ ;  /* 0x0000a000042d7810 */ /* 0x000fe40007f7e0ff */
[----:B------:R-:W-:Y:S01]  /*a8c0*/  LOP3.LUT R56, R56, R57, RZ, 0x3c, !PT ;  /* 0x0000003938387212 */ /* 0x000fe200078e3cff */
[----:B------:R-:W-:Y:S01]  /*a8d0*/  IMAD.X R57, RZ, RZ, R5, P0 ;  /* 0x000000ffff397224 */ /* 0x000fe200000e0605 */
[----:B------:R-:W-:Y:S02]  /*a8e0*/  LOP3.LUT P0, RZ, R201, 0x3, RZ, 0xc0, !PT ;  /* 0x00000003c9ff7812 */ /* 0x000fe4000780c0ff */
[----:B------:R-:W-:-:S02]  /*a8f0*/  LOP3.LUT R44, R45, 0x380, RZ, 0xc0, !PT ;  /* 0x000003802d2c7812 */ /* 0x000fc400078ec0ff */
[----:B------:R-:W-:Y:S02]  /*a900*/  ISETP.GE.OR P2, PT, R26, R83, P0 ;  /* 0x000000531a00720c */ /* 0x000fe40000746670 */
[C---:B------:R-:W-:Y:S02]  /*a910*/  IADD3 R13, P5, R4.reuse, 0x1000, RZ ;  /* 0x00001000040d7810 */ /* 0x040fe40007fbe0ff */
[----:B------:R-:W-:Y:S02]  /*a920*/  IADD3 R25, P4, R4, 0x2000, RZ ;  /* 0x0000200004197810 */ /* 0x000fe40007f9e0ff */
[----:B------:R-:W-:Y:S02]  /*a930*/  SHF.R.U64 R44, R44, 0x3, RZ ;  /* 0x000000032c2c7819 */ /* 0x000fe400000012ff */
[----:B------:R-:W-:Y:S02]  /*a940*/  LOP3.LUT R12, R13, 0x380, RZ, 0xc0, !PT ;  /* 0x000003800d0c7812 */ /* 0x000fe400078ec0ff */
[----:B------:R-:W-:-:S02]  /*a950*/  LOP3.LUT R24, R25, 0x380, RZ, 0xc0, !PT ;  /* 0x0000038019187812 */ /* 0x000fc400078ec0ff */
[----:B------:R-:W-:Y:S01]  /*a960*/  LOP3.LUT R44, R44, R45, RZ, 0x3c, !PT ;  /* 0x0000002d2c2c7212 */ /* 0x000fe200078e3cff */
[----:B-1----:R1:W-:Y:S01]  /*a970*/  @!P2 ST.E desc[UR48][R20.64], R8 ;  /* 0x000000081400a985 */ /* 0x0023e2000c101930 */
[----:B------:R-:W-:Y:S01]  /*a980*/  SHF.R.U64 R12, R12, 0x3, RZ ;  /* 0x000000030c0c7819 */ /* 0x000fe200000012ff */
[--C-:B------:R-:W-:Y:S01]  /*a990*/  IMAD.X R45, RZ, RZ, R5.reuse, P3 ;  /* 0x000000ffff2d7224 */ /* 0x100fe200018e0605 */
[----:B------:R-:W-:Y:S02]  /*a9a0*/  SHF.R.U64 R24, R24, 0x3, RZ ;  /* 0x0000000318187819 */ /* 0x000fe400000012ff */
[----:B------:R-:W-:Y:S02]  /*a9b0*/  IADD3 R7, P3, R4, 0xf000, RZ ;  /* 0x0000f00004077810 */ /* 0x000fe40007f7e0ff */
[----:B------:R-:W-:Y:S01]  /*a9c0*/  LOP3.LUT R12, R12, R13, RZ, 0x3c, !PT ;  /* 0x0000000d0c0c7212 */ /* 0x000fe200078e3cff */
[--C-:B------:R-:W-:Y:S01]  /*a9d0*/  IMAD.X R13, RZ, RZ, R5.reuse, P5 ;  /* 0x000000ffff0d7224 */ /* 0x100fe200028e0605 */
[----:B------:R-:W-:Y:S01]  /*a9e0*/  LOP3.LUT R24, R24, R25, RZ, 0x3c, !PT ;  /* 0x0000001918187212 */ /* 0x000fe200078e3cff */
[--C-:B------:R-:W-:Y:S01]  /*a9f0*/  IMAD.X R25, RZ, RZ, R5.reuse, P4 ;  /* 0x000000ffff197224 */ /* 0x100fe200020e0605 */
[----:B------:R-:W-:Y:S01]  /*aa00*/  LOP3.LUT R0, R7, 0x380, RZ, 0xc0, !PT ;  /* 0x0000038007007812 */ /* 0x000fe200078ec0ff */
[----:B-1----:R-:W1:Y:S01]  /*aa10*/  @P1 LDC R21, c[0x0][0xbec] ;  /* 0x0002fb00ff151b82 */ /* 0x002e620000000800 */
[C---:B------:R-:W-:Y:S01]  /*aa20*/  IADD3 R37, P6, R4.reuse, 0x6000, RZ ;  /* 0x0000600004257810 */ /* 0x040fe20007fde0ff */
[----:B------:R-:W-:Y:S01]  /*aa30*/  UIMAD UR11, UR13, UR14, URZ ;  /* 0x0000000e0d0b72a4 */ /* 0x000fe2000f8e023f */
[C---:B------:R-:W-:Y:S01]  /*aa40*/  IADD3 R41, P5, R4.reuse, 0x7000, RZ ;  /* 0x0000700004297810 */ /* 0x040fe20007fbe0ff */
[----:B------:R-:W-:Y:S01]  /*aa50*/  UIMAD.WIDE.U32 UR8, UR4, UR14, URZ ;  /* 0x0000000e040872a5 */ /* 0x000fe2000f8e003f */
[----:B------:R-:W-:Y:S01]  /*aa60*/  IADD3 R65, P4, R4, 0x8000, RZ ;  /* 0x0000800004417810 */ /* 0x000fe20007f9e0ff */
[----:B------:R-:W-:Y:S01]  /*aa70*/  IMAD.X R49, RZ, RZ, R5, P3 ;  /* 0x000000ffff317224 */ /* 0x000fe200018e0605 */
[----:B------:R-:W-:Y:S01]  /*aa80*/  SHF.R.U64 R0, R0, 0x3, RZ ;  /* 0x0000000300007819 */ /* 0x000fe200000012ff */
[----:B------:R-:W-:Y:S01]  /*aa90*/  UIMAD UR11, UR4, UR15, UR11 ;  /* 0x0000000f040b72a4 */ /* 0x000fe2000f8e020b */
[----:B------:R-:W-:Y:S01]  /*aaa0*/  LOP3.LUT R36, R37, 0x380, RZ, 0xc0, !PT ;  /* 0x0000038025247812 */ /* 0x000fe200078ec0ff */
[----:B------:R-:W-:Y:S01]  /*aab0*/  ULDC.64 UR12, c[0x0][0xae8] ;  /* 0x0002ba00000c7ab9 */ /* 0x000fe20000000a00 */
[----:B------:R-:W-:-:S02]  /*aac0*/  LOP3.LUT R40, R41, 0x380, RZ, 0xc0, !PT ;  /* 0x0000038029287812 */ /* 0x000fc400078ec0ff */
[----:B------:R-:W-:Y:S02]  /*aad0*/  LOP3.LUT R64, R65, 0x380, RZ, 0xc0, !PT ;  /* 0x0000038041407812 */ /* 0x000fe400078ec0ff */
[----:B------:R-:W-:Y:S02]  /*aae0*/  ISETP.GE.OR P0, PT, R6, R83, P0 ;  /* 0x000000530600720c */ /* 0x000fe40000706670 */
[----:B------:R-:W-:Y:S01]  /*aaf0*/  LOP3.LUT R48, R0, R7, RZ, 0x3c, !PT ;  /* 0x0000000700307212 */ /* 0x000fe200078e3cff */
[----:B------:R-:W-:Y:S01]  /*ab00*/  IMAD R0, R23, 0x20, R200 ;  /* 0x0000002017007824 */ /* 0x000fe200078e02c8 */
[----:B------:R-:W-:Y:S01]  /*ab10*/  SHF.R.U64 R36, R36, 0x3, RZ ;  /* 0x0000000324247819 */ /* 0x000fe200000012ff */
[----:B------:R-:W-:Y:S01]  /*ab20*/  UIADD3 UR9, UR9, UR11, URZ ;  /* 0x0000000b09097290 */ /* 0x000fe2000fffe03f */
[----:B------:R-:W-:Y:S01]  /*ab30*/  SHF.R.U64 R40, R40, 0x3, RZ ;  /* 0x0000000328287819 */ /* 0x000fe200000012ff */
[----:B------:R-:W-:Y:S01]  /*ab40*/  UIMAD UR4, UR18, UR12, URZ ;  /* 0x0000000c120472a4 */ /* 0x000fe2000f8e023f */
[----:B------:R-:W-:Y:S01]  /*ab50*/  SHF.R.U64 R64, R64, 0x3, RZ ;  /* 0x0000000340407819 */ /* 0x000fe200000012ff */
[----:B------:R-:W-:Y:S01]  /*ab60*/  VIADD R78, R0, UR45 ;  /* 0x0000002d004e7c36 */ /* 0x000fe20008000000 */
[----:B------:R-:W-:Y:S01]  /*ab70*/  LOP3.LUT R36, R36, R37, RZ, 0x3c, !PT ;  /* 0x0000002524247212 */ /* 0x000fe200078e3cff */
[--C-:B------:R-:W-:Y:S01]  /*ab80*/  IMAD.X R37, RZ, RZ, R5.reuse, P6 ;  /* 0x000000ffff257224 */ /* 0x100fe200030e0605 */
[----:B------:R-:W-:Y:S01]  /*ab90*/  LOP3.LUT R40, R40, R41, RZ, 0x3c, !PT ;  /* 0x0000002928287212 */ /* 0x000fe200078e3cff */
[----:B------:R-:W-:Y:S01]  /*aba0*/  UIMAD UR4, UR43, UR13, UR4 ;  /* 0x0000000d2b0472a4 */ /* 0x000fe2000f8e0204 */
[----:B------:R-:W-:Y:S01]  /*abb0*/  LOP3.LUT R64, R64, R65, RZ, 0x3c, !PT ;  /* 0x0000004140407212 */ /* 0x000fe200078e3cff */
[----:B------:R-:W-:Y:S01]  /*abc0*/  IMAD.X R65, RZ, RZ, R5, P4 ;  /* 0x000000ffff417224 */ /* 0x000fe200020e0605 */
[----:B------:R-:W-:Y:S01]  /*abd0*/  IADD3.X R41, RZ, R5, RZ, P5, !PT ;  /* 0x00000005ff297210 */ /* 0x000fe20002ffe4ff */
[----:B------:R-:W-:Y:S01]  /*abe0*/  UIMAD.WIDE.U32 UR8, UR43, UR12, UR8 ;  /* 0x0000000c2b0872a5 */ /* 0x000fe2000f8e0008 */
[C---:B------:R-:W-:Y:S01]  /*abf0*/  IADD3 R73, P6, R4.reuse, 0xc000, RZ ;  /* 0x0000c00004497810 */ /* 0x040fe20007fde0ff */
[----:B--2---:R2:W-:Y:S01]  /*ac00*/  @!P0 ST.E desc[UR48][R46.64], R3 ;  /* 0x000000032e008985 */ /* 0x0045e2000c101930 */
[C---:B------:R-:W-:Y:S01]  /*ac10*/  IADD3 R69, P5, R4.reuse, 0xd000, RZ ;  /* 0x0000d00004457810 */ /* 0x040fe20007fbe0ff */
[----:B------:R-:W-:Y:S01]  /*ac20*/  ULDC.64 UR12, c[0x0][0xaf0] ;  /* 0x0002bc00000c7ab9 */ /* 0x000fe20000000a00 */
[----:B------:R-:W-:Y:S01]  /*ac30*/  IADD3 R61, P4, R4, 0xe000, RZ ;  /* 0x0000e000043d7810 */ /* 0x000fe20007f9e0ff */
[----:B-1----:R-:W-:Y:S01]  /*ac40*/  @P1 IMAD.HI.U32 R0, R78, R21, RZ ;  /* 0x000000154e001227 */ /* 0x002fe200078e00ff */
[----:B------:R-:W-:Y:S01]  /*ac50*/  UIADD3 UR9, UR9, UR4, URZ ;  /* 0x0000000409097290 */ /* 0x000fe2000fffe03f */
[----:B------:R-:W-:Y:S01]  /*ac60*/  LOP3.LUT R72, R73, 0x380, RZ, 0xc0, !PT ;  /* 0x0000038049487812 */ /* 0x000fe200078ec0ff */
[----:B------:R-:W-:Y:S01]  /*ac70*/  UIMAD UR4, UR41, UR12, URZ ;  /* 0x0000000c290472a4 */ /* 0x000fe2000f8e023f */
[----:B------:R-:W-:Y:S01]  /*ac80*/  LOP3.LUT R68, R69, 0x380, RZ, 0xc0, !PT ;  /* 0x0000038045447812 */ /* 0x000fe200078ec0ff */
[----:B------:R-:W5:Y:S01]  /*ac90*/  LD.E.128 R12, desc[UR48][R12.64] ;  /* 0x000000300c0c7980 */ /* 0x000f62000c101d00 */
[----:B------:R-:W-:-:S02]  /*aca0*/  LOP3.LUT R60, R61, 0x380, RZ, 0xc0, !PT ;  /* 0x000003803d3c7812 */ /* 0x000fc400078ec0ff */
[----:B------:R-:W-:Y:S01]  /*acb0*/  LOP3.LUT R9, R4, 0x380, RZ, 0xc0, !PT ;  /* 0x0000038004097812 */ /* 0x000fe200078ec0ff */
[----:B--2---:R-:W-:Y:S01]  /*acc0*/  IMAD.MOV.U32 R3, RZ, RZ, R78 ;  /* 0x000000ffff037224 */ /* 0x004fe200078e004e */
[----:B0-----:R-:W-:Y:S01]  /*acd0*/  @P1 SHF.R.U32.HI R3, RZ, R79, R0 ;  /* 0x0000004fff031219 */ /* 0x001fe20000011600 */
[----:B------:R-:W-:Y:S01]  /*ace0*/  UIMAD UR4, UR40, UR13, UR4 ;  /* 0x0000000d280472a4 */ /* 0x000fe2000f8e0204 */
[----:B------:R-:W-:Y:S01]  /*acf0*/  SHF.R.U64 R72, R72, 0x3, RZ ;  /* 0x0000000348487819 */ /* 0x000fe200000012ff */
[----:B------:R-:W-:Y:S01]  /*ad00*/  UIMAD.WIDE.U32 UR8, UR40, UR12, UR8 ;  /* 0x0000000c280872a5 */ /* 0x000fe2000f8e0008 */
[----:B------:R-:W-:Y:S01]  /*ad10*/  SHF.R.U64 R68, R68, 0x3, RZ ;  /* 0x0000000344447819 */ /* 0x000fe200000012ff */
[----:B------:R-:W5:Y:S01]  /*ad20*/  LD.E.128 R24, desc[UR48][R24.64] ;  /* 0x0000003018187980 */ /* 0x000f62000c101d00 */
[----:B------:R-:W-:Y:S02]  /*ad30*/  SHF.R.U64 R60, R60, 0x3, RZ ;  /* 0x000000033c3c7819 */ /* 0x000fe400000012ff */
[----:B------:R-:W-:Y:S01]  /*ad40*/  SHF.R.U64 R9, R9, 0x3, RZ ;  /* 0x0000000309097819 */ /* 0x000fe200000012ff */
[----:B------:R-:W-:Y:S01]  /*ad50*/  UIADD3 UR4, UR9, UR4, URZ ;  /* 0x0000000409047290 */ /* 0x000fe2000fffe03f */
[----:B------:R-:W-:Y:S01]  /*ad60*/  IADD3 R76, -R3, RZ, RZ ;  /* 0x000000ff034c7210 */ /* 0x000fe20007ffe1ff */
[----:B------:R-:W-:Y:S01]  /*ad70*/  ULDC.64 UR12, c[0x0][0xae0] ;  /* 0x0002b800000c7ab9 */ /* 0x000fe20000000a00 */
[----:B------:R-:W-:Y:S01]  /*ad80*/  SHF.R.S32.HI R0, RZ, 0x1f, R3 ;  /* 0x0000001fff007819 */ /* 0x000fe20000011403 */
[----:B------:R-:W5:Y:S01]  /*ad90*/  LD.E.128 R28, desc[UR48][R28.64] ;  /* 0x000000301c1c7980 */ /* 0x000f62000c101d00 */
[----:B------:R-:W-:-:S02]  /*ada0*/  LOP3.LUT R72, R72, R73, RZ, 0x3c, !PT ;  /* 0x0000004948487212 */ /* 0x000fc400078e3cff */
[----:B------:R-:W-:Y:S01]  /*adb0*/  LOP3.LUT R68, R68, R69, RZ, 0x3c, !PT ;  /* 0x0000004544447212 */ /* 0x000fe200078e3cff */
[--C-:B------:R-:W-:Y:S01]  /*adc0*/  IMAD.X R69, RZ, RZ, R5.reuse, P5 ;  /* 0x000000ffff457224 */ /* 0x100fe200028e0605 */
[----:B------:R-:W-:Y:S01]  /*add0*/  LOP3.LUT R60, R60, R61, RZ, 0x3c, !PT ;  /* 0x0000003d3c3c7212 */ /* 0x000fe200078e3cff */
[----:B------:R-:W-:Y:S01]  /*ade0*/  IMAD.X R61, RZ, RZ, R5, P4 ;  /* 0x000000ffff3d7224 */ /* 0x000fe200020e0605 */
[----:B------:R-:W-:Y:S01]  /*adf0*/  IADD3.X R73, RZ, R5, RZ, P6, !PT ;  /* 0x00000005ff497210 */ /* 0x000fe200037fe4ff */
[----:B------:R-:W5:Y:S01]  /*ae00*/  LD.E.128 R52, desc[UR48][R52.64] ;  /* 0x0000003034347980 */ /* 0x000f62000c101d00 */
[----:B------:R-:W-:Y:S01]  /*ae10*/  LOP3.LUT R4, R9, R4, RZ, 0x3c, !PT ;  /* 0x0000000409047212 */ /* 0x000fe200078e3cff */
[----:B------:R-:W-:Y:S02]  /*ae20*/  IMAD R0, R0, UR12, RZ ;  /* 0x0000000c00007c24 */ /* 0x000fe4000f8e02ff */
[----:B------:R-:W-:Y:S01]  /*ae30*/  IMAD R77, R77, R76, R78 ;  /* 0x0000004c4d4d7224 */ /* 0x000fe200078e024e */
[----:B------:R-:W5:Y:S01]  /*ae40*/  LD.E.128 R32, desc[UR48][R32.64] ;  /* 0x0000003020207980 */ /* 0x000f62000c101d00 */
[----:B------:R-:W-:-:S02]  /*ae50*/  IMAD.U32 R21, RZ, RZ, UR9 ;  /* 0x00000009ff157e24 */ /* 0x000fc4000f8e00ff */
        /* <DEDUP_REMOVED lines=8> */
[----:B------:R-:W-:-:S03]  /*aee0*/  IMAD.WIDE.U32 R20, R3, UR12, R20 ;  /* 0x0000000c03147c25 */ /* 0x000fc6000f8e0014 */
        /* <DEDUP_REMOVED lines=16> */
[----:B------:R-:W-:Y:S01]  /*aff0*/  VIADD R84, R200, UR45 ;  /* 0x0000002dc8547c36 */ /* 0x000fe20008000000 */
[----:B------:R-:W-:Y:S01]  /*b000*/  UIADD3 UR10, UR10, 0x22820, URZ ;  /* 0x000228200a0a7890 */ /* 0x000fe2000fffe03f */
[C---:B------:R-:W-:Y:S02]  /*b010*/  IMAD R3, R77.reuse, UR9, R76 ;  /* 0x000000094d037c24 */ /* 0x040fe4000f8e024c */
[----:B------:R-:W-:Y:S01]  /*b020*/  IMAD.WIDE.U32 R20, R77, UR8, R20 ;  /* 0x000000084d147c25 */ /* 0x000fe2000f8e0014 */
[----:B------:R-:W-:Y:S01]  /*b030*/  ISETP.GE.AND P2, PT, R84, R83, PT ;  /* 0x000000535400720c */ /* 0x000fe20003f46270 */
[----:B------:R-:W-:Y:S01]  /*b040*/  ULDC.64 UR8, c[0x0][0xa80] ;  /* 0x0002a00000087ab9 */ /* 0x000fe20000000a00 */
[----:B------:R-:W-:Y:S01]  /*b050*/  UPRMT UR10, URZ, 0x654, UR10 ;  /* 0x000006543f0a7896 */ /* 0x000fe2000800000a */
[----:B------:R-:W-:Y:S01]  /*b060*/  IMAD.IADD R3, R21, 0x1, R3 ;  /* 0x0000000115037824 */ /* 0x000fe200078e0203 */
[----:B------:R-:W-:Y:S01]  /*b070*/  LEA R82, P3, R20, UR8, 0x1 ;  /* 0x0000000814527c11 */ /* 0x000fe2000f8608ff */
[----:B------:R-:W-:-:S03]  /*b080*/  VIADD R0, R84, 0x20 ;  /* 0x0000002054007836 */ /* 0x000fc60000000000 */
[----:B------:R-:W-:Y:S02]  /*b090*/  LEA.HI.X R3, R20, UR9, R3, 0x1, P3 ;  /* 0x0000000914037c11 */ /* 0x000fe400098f0c03 */
[-C--:B------:R-:W-:Y:S01]  /*b0a0*/  ISETP.GE.AND P1, PT, R0, R83.reuse, PT ;  /* 0x000000530000720c */ /* 0x080fe20003f26270 */
[----:B0-----:R0:W1:Y:S01]  /*b0b0*/  SHFL.IDX PT, R85, R82, RZ, 0x181f ;  /* 0x00181fff52557589 */ /* 0x00106200000e0000 */
[----:B------:R-:W-:Y:S01]  /*b0c0*/  IADD3 R0, R84, 0x40, RZ ;  /* 0x0000004054007810 */ /* 0x000fe20007ffe0ff */
[----:B------:R-:W-:Y:S01]  /*b0d0*/  BSSY B1, `(.L_x_4940) ;  /* 0x0000016000017945 */ /* 0x000fe20003800000 */
[----:B------:R-:W-:Y:S01]  /*b0e0*/  SYNCS.ARRIVE.TRANS64.RED.A1T0 RZ, [UR10], RZ ;  /* 0x000000ffffff79a7 */ /* 0x000fe2000810040a */
        /* <DEDUP_REMOVED lines=20> */
.L_x_4941:
[----:B------:R-:W-:Y:S05]  /*b230*/  BSYNC B1 ;  /* 0x0000000000017941 */ /* 0x000fea0003800000 */
.L_x_4940:
        /* <DEDUP_REMOVED lines=21> */
.L_x_4943:
[----:B------:R-:W-:Y:S05]  /*b390*/  BSYNC B1 ;  /* 0x0000000000017941 */ /* 0x000fea0003800000 */
.L_x_4942:
        /* <DEDUP_REMOVED lines=21> */
.L_x_4945:
[----:B------:R-:W-:Y:S05]  /*b4f0*/  BSYNC B1 ;  /* 0x0000000000017941 */ /* 0x000fea0003800000 */
.L_x_4944:
[----:B------:R-:W-:Y:S01]  /*b500*/  VIADD R0, R84, 0x60 ;  /* 0x0000006054007836 */ /* 0x000fe20000000000 */
[----:B0--3--:R-:W3:Y:S04]  /*b510*/  SHFL.IDX PT, R3, R3, 0x3, 0x181f ;  /* 0x00781f0003037f89 */ /* 0x009ee800000e0000 */
        /* <DEDUP_REMOVED lines=22> */
.L_x_4938:
        /* <DEDUP_REMOVED lines=18> */
[----:B------:R-:W-:Y:S01]  /*b7a0*/  IMAD.U32 R6, RZ, RZ, UR8 ;  /* 0x00000008ff067e24 */ /* 0x000fe2000f8e00ff */
[----:B------:R-:W-:-:S05]  /*b7b0*/  MOV R7, UR9 ;  /* 0x0000000900077c02 */ /* 0x000fca0008000f00 */
        /* <DEDUP_REMOVED lines=13> */
.L_x_4947:
[----:B------:R-:W-:Y:S01]  /*b890*/  USEL UR40, UR40, URZ, !UP0 ;  /* 0x0000003f28287287 */ /* 0x000fe2000c000000 */
[----:B------:R-:W-:Y:S01]  /*b8a0*/  BSSY B1, `(.L_x_4948) ;  /* 0x000002c000017945 */ /* 0x000fe20003800000 */
[----:B------:R-:W-:-:S03]  /*b8b0*/  USEL UR41, UR41, URZ, !UP0 ;  /* 0x0000003f29297287 */ /* 0x000fc6000c000000 */
[----:B------:R-:W-:Y:S09]  /*b8c0*/  @P1 BRA `(.L_x_4949) ;  /* 0x0000000000a41947 */ /* 0x000ff20003800000 */
        /* <DEDUP_REMOVED lines=38> */
[----:B------:R-:W-:Y:S02]  /*bb30*/  LEA.HI.X R7, R4, UR9, R3, 0x2, P1 ;  /* 0x0000000904077c11 */ /* 0x000fe400088f1403 */
[----:B------:R-:W-:-:S05]  /*bb40*/  MOV R3, 0xff800000 ;  /* 0xff80000000037802 */ /* 0x000fca0000000f00 */
[----:B------:R0:W-:Y:S02]  /*bb50*/  STG.E desc[UR48][R6.64], R3 ;  /* 0x0000000306007986 */ /* 0x0001e4000c101930 */
.L_x_4949:
[----:B------:R-:W-:Y:S05]  /*bb60*/  BSYNC B1 ;  /* 0x0000000000017941 */ /* 0x000fea0003800000 */
.L_x_4948:
[----:B------:R-:W-:Y:S01]  /*bb70*/  ULDC.64 UR14, c[0x0][0xaa0] ;  /* 0x0002a800000e7ab9 */ /* 0x000fe20000000a00 */
[----:B------:R-:W1:Y:S01]  /*bb80*/  @P0 LDC R5, c[0x0][0xbf0] ;  /* 0x0002fc00ff050b82 */ /* 0x000e620000000800 */
[----:B------:R-:W-:Y:S01]  /*bb90*/  UIMAD UR10, UR11, UR14, URZ ;  /* 0x0000000e0b0a72a4 */ /* 0x000fe2000f8e023f */
[----:B0-----:R-:W-:Y:S01]  /*bba0*/  IMAD R3, R23, 0x20, R200 ;  /* 0x0000002017037824 */ /* 0x001fe200078e02c8 */
[----:B------:R-:W-:Y:S01]  /*bbb0*/  UIMAD.WIDE.U32 UR8, UR4, UR14, URZ ;  /* 0x0000000e040872a5 */ /* 0x000fe2000f8e003f */
[----:B------:R-:W-:Y:S01]  /*bbc0*/  BSSY B1, `(.L_x_4950) ;  /* 0x0000040000017945 */ /* 0x000fe20003800000 */
[----:B------:R-:W-:Y:S01]  /*bbd0*/  UIMAD UR10, UR4, UR15, UR10 ;  /* 0x0000000f040a72a4 */ /* 0x000fe2000f8e020a */
[----:B------:R-:W-:Y:S02]  /*bbe0*/  VIADD R8, R3, UR45 ;  /* 0x0000002d03087c36 */ /* 0x000fe40008000000 */
[----:B------:R-:W-:Y:S01]  /*bbf0*/  ULDC.64 UR14, c[0x0][0xae8] ;  /* 0x0002ba00000e7ab9 */ /* 0x000fe20000000a00 */
[----:B------:R-:W-:Y:S01]  /*bc00*/  UIADD3 UR9, UR9, UR10, URZ ;  /* 0x0000000a09097290 */ /* 0x000fe2000fffe03f */
[----:B------:R-:W-:Y:S01]  /*bc10*/  @P0 IMAD.HI.U32 R4, R8, R9, RZ ;  /* 0x0000000908040227 */ /* 0x000fe200078e00ff */
[----:B------:R-:W-:-:S02]  /*bc20*/  UIMAD UR4, UR12, UR14, URZ ;  /* 0x0000000e0c0472a4 */ /* 0x000fc4000f8e023f */
[----:B------:R-:W-:Y:S01]  /*bc30*/  UIMAD.WIDE.U32 UR8, UR43, UR14, UR8 ;  /* 0x0000000e2b0872a5 */ /* 0x000fe2000f8e0008 */
[----:B------:R-:W-:Y:S01]  /*bc40*/  IMAD.MOV.U32 R3, RZ, RZ, R8 ;  /* 0x000000ffff037224 */ /* 0x000fe200078e0008 */
[----:B------:R-:W-:Y:S01]  /*bc50*/  UIMAD UR4, UR43, UR15, UR4 ;  /* 0x0000000f2b0472a4 */ /* 0x000fe2000f8e0204 */
[----:B------:R-:W-:-:S03]  /*bc60*/  ULDC.64 UR10, c[0x0][0xaf0] ;  /* 0x0002bc00000a7ab9 */ /* 0x000fc60000000a00 */
[----:B------:R-:W-:Y:S02]  /*bc70*/  UIADD3 UR9, UR9, UR4, URZ ;  /* 0x0000000409097290 */ /* 0x000fe4000fffe03f */
[----:B------:R-:W-:Y:S02]  /*bc80*/  UIMAD UR4, UR41, UR10, URZ ;  /* 0x0000000a290472a4 */ /* 0x000fe4000f8e023f */
[----:B------:R-:W-:Y:S01]  /*bc90*/  UIMAD.WIDE.U32 UR8, UR40, UR10, UR8 ;  /* 0x0000000a280872a5 */ /* 0x000fe2000f8e0008 */
[----:B-1----:R-:W-:Y:S01]  /*bca0*/  @P0 SHF.R.U32.HI R3, RZ, R5, R4 ;  /* 0x00000005ff030219 */ /* 0x002fe20000011604 */
[----:B------:R-:W-:-:S03]  /*bcb0*/  UIMAD UR4, UR40, UR11, UR4 ;  /* 0x0000000b280472a4 */ /* 0x000fc6000f8e0204 */
[--C-:B------:R-:W-:Y:S01]  /*bcc0*/  SHF.R.S32.HI R4, RZ, 0x1f, R3.reuse ;  /* 0x0000001fff047819 */ /* 0x100fe20000011403 */
[----:B------:R-:W-:Y:S01]  /*bcd0*/  UIADD3 UR4, UR9, UR4, URZ ;  /* 0x0000000409047290 */ /* 0x000fe2000fffe03f */
[----:B------:R-:W-:Y:S01]  /*bce0*/  IMAD.MOV R7, RZ, RZ, -R3 ;  /* 0x000000ffff077224 */ /* 0x000fe200078e0a03 */
[----:B------:R-:W-:Y:S01]  /*bcf0*/  ULDC.64 UR10, c[0x0][0xae0] ;  /* 0x0002b800000a7ab9 */ /* 0x000fe20000000a00 */
[----:B------:R-:W-:Y:S02]  /*bd00*/  IMAD.U32 R5, RZ, RZ, UR9 ;  /* 0x00000009ff057e24 */ /* 0x000fe4000f8e00ff */
[----:B------:R-:W-:Y:S01]  /*bd10*/  IMAD R6, R4, UR10, RZ ;  /* 0x0000000a04067c24 */ /* 0x000fe2000f8e02ff */
[----:B------:R-:W-:Y:S01]  /*bd20*/  MOV R5, UR4 ;  /* 0x0000000400057c02 */ /* 0x000fe20008000f00 */
[----:B------:R-:W-:Y:S01]  /*bd30*/  IMAD.U32 R4, RZ, RZ, UR8 ;  /* 0x00000008ff047e24 */ /* 0x000fe2000f8e00ff */
[----:B------:R-:W-:Y:S01]  /*bd40*/  ULDC.64 UR8, c[0x0][0xad8] ;  /* 0x0002b60000087ab9 */ /* 0x000fe20000000a00 */
[----:B------:R-:W-:-:S02]  /*bd50*/  IMAD R7, R11, R7, R8 ;  /* 0x000000070b077224 */ /* 0x000fc400078e0208 */
[C---:B------:R-:W-:Y:S02]  /*bd60*/  IMAD R9, R3.reuse, UR11, R6 ;  /* 0x0000000b03097c24 */ /* 0x040fe4000f8e0206 */
[----:B------:R-:W-:Y:S01]  /*bd70*/  IMAD.WIDE.U32 R4, R3, UR10, R4 ;  /* 0x0000000a03047c25 */ /* 0x000fe2000f8e0004 */
[----:B------:R-:W-:-:S03]  /*bd80*/  SHF.R.S32.HI R3, RZ, 0x1f, R7 ;  /* 0x0000001fff037819 */ /* 0x000fc60000011407 */
        /* <DEDUP_REMOVED lines=35> */
.L_x_4951:
[----:B------:R-:W-:Y:S05]  /*bfc0*/  BSYNC B1 ;  /* 0x0000000000017941 */ /* 0x000fea0003800000 */
.L_x_4950:
        /* <DEDUP_REMOVED lines=21> */
.L_x_4953:
[----:B------:R-:W-:Y:S05]  /*c120*/  BSYNC B1 ;  /* 0x0000000000017941 */ /* 0x000fea0003800000 */
.L_x_4952:
        /* <DEDUP_REMOVED lines=21> */
.L_x_4955:
[----:B------:R-:W-:Y:S05]  /*c280*/  BSYNC B1 ;  /* 0x0000000000017941 */ /* 0x000fea0003800000 */
.L_x_4954:
        /* <DEDUP_REMOVED lines=22> */
.L_x_4946:
[----:B------:R-:W-:Y:S05]  /*c3f0*/  BSYNC B0 ;  /* 0x0000000000007941 */ /* 0x000fea0003800000 */
.L_x_4937:
[----:B------:R-:W-:Y:S02]  /*c400*/  ULDC UR4, c[0x0][0xc3c] ;  /* 0x00030f0000047ab9 */ /* 0x000fe40000000800 */
[----:B------:R-:W-:-:S06]  /*c410*/  UISETP.GE.AND UP0, UPT, UR7, UR4, UPT ;  /* 0x000000040700728c */ /* 0x000fcc000bf06270 */
[----:B------:R-:W-:-:S13]  /*c420*/  PLOP3.LUT P0, PT, PT, PT, UP0, 0x80, 0x0 ;  /* 0x000000000000781c */ /* 0x000fda0003f0f008 */
[----:B------:R-:W-:Y:S05]  /*c430*/  @!P0 BRA `(.L_x_4956) ;  /* 0xffffff4800548947 */ /* 0x000fea000383ffff */
[----:B------:R-:W-:Y:S05]  /*c440*/  EXIT ;  /* 0x000000000000794d */ /* 0x000fea0003800000 */
.L_x_4895:
[----:B------:R-:W-:-:S08]  /*c450*/  NOP ;  /* 0x0000000000007918 */ /* 0x000fd00000000000 */
[----:B------:R-:W0:-:S00]  /*c460*/  USETMAXREG.DEALLOC.CTAPOOL 0x28 ;  /* 0x00000028000079c8 */ /* 0x000e0000080e0500 */
[----:B0-----:R-:W-:Y:S02]  /*c470*/  LOP3.LUT R0, R0, 0x3, RZ, 0xc0, !PT ;  /* 0x0000000300007812 */ /* 0x001fe400078ec0ff */
[----:B------:R-:W-:-:S04]  /*c480*/  LOP3.LUT R23, R23, 0xfffffbff, RZ, 0xc0, !PT ;  /* 0xfffffbff17177812 */ /* 0x000fc800078ec0ff */
[----:B------:R-:W0:Y:S02]  /*c490*/  SHFL.IDX PT, R0, R0, RZ, 0x1f ;  /* 0x00001fff00007589 */ /* 0x000e2400000e0000 */
[----:B0-----:R-:W-:Y:S02]  /*c4a0*/  ISETP.NE.AND P0, PT, R0, RZ, PT ;  /* 0x000000ff0000720c */ /* 0x001fe40003f05270 */
[----:B------:R-:W-:-:S11]  /*c4b0*/  MOV R0, RZ ;  /* 0x000000ff00007202 */ /* 0x000fd60000000f00 */
        /* <DEDUP_REMOVED lines=9> */
.L_x_4957:
        /* <DEDUP_REMOVED lines=33> */
[----:B0-----:R-:W-:-:S05]  /*c760*/  IMAD R4, R4, UR5, RZ ;  /* 0x0000000504047c24 */ /* 0x001fca000f8e02ff */
[----:B-1----:R-:W-:Y:S02]  /*c770*/  ISETP.GT.AND P6, PT, R4, UR6, PT ;  /* 0x0000000604007c0c */ /* 0x002fe4000bfc4270 */
[----:B------:R-:W-:-:S11]  /*c780*/  MOV R3, R4 ;  /* 0x0000000400037202 */ /* 0x000fd60000000f00 */
[----:B------:R-:W-:Y:S05]  /*c790*/  @P6 BRA `(.L_x_4959) ;  /* 0x0000000000906947 */ /* 0x000fea0003800000 */
[----:B------:R-:W-:Y:S01]  /*c7a0*/  IMAD.MOV.U32 R4, RZ, RZ, R3 ;  /* 0x000000ffff047224 */ /* 0x000fe200078e0003 */
[----:B------:R-:W-:Y:S01]  /*c7b0*/  UMOV UR4, URZ ;  /* 0x0000003f00047c82 */ /* 0x000fe20008000000 */
[----:B------:R-:W-:-:S05]  /*c7c0*/  ULDC UR5, c[0x0][0xc38] ;  /* 0x00030e0000057ab9 */ /* 0x000fca0000000800 */
.L_x_4963:
        /* <DEDUP_REMOVED lines=12> */
.L_x_4962:
[----:B------:R-:W-:Y:S05]  /*c890*/  BSYNC B0 ;  /* 0x0000000000007941 */ /* 0x000fea0003800000 */
.L_x_4961:
        /* <DEDUP_REMOVED lines=20> */
.L_x_4959:
        /* <DEDUP_REMOVED lines=20> */
.L_x_4964:
[----:B---3--:R-:W-:Y:S01]  /*cb20*/  IMAD R16, R16, UR5, R11 ;  /* 0x0000000510107c24 */ /* 0x008fe2000f8e020b */
[----:B------:R-:W-:Y:S02]  /*cb30*/  IABS R2, R4 ;  /* 0x0000000400027213 */ /* 0x000fe40000000000 */
        /* <DEDUP_REMOVED lines=18> */
[----:B------:R-:W-:-:S06]  /*cc60*/  @P0 IADD3 R2, R2, 0x1, RZ ;  /* 0x0000000102020810 */ /* 0x000fcc0007ffe0ff */
[----:B------:R-:W-:Y:S01]  /*cc70*/  @!P2 IMAD.MOV R2, RZ, RZ, -R2 ;  /* 0x000000ffff02a224 */ /* 0x000fe200078e0a02 */
[----:B------:R-:W-:-:S05]  /*cc80*/  @!P1 LOP3.LUT R2, RZ, R4, RZ, 0x33, !PT ;  /* 0x00000004ff029212 */ /* 0x000fca00078e33ff */
[----:B------:R-:W-:-:S04]  /*cc90*/  IMAD R13, R7, R2, RZ ;  /* 0x00000002070d7224 */ /* 0x000fc800078e02ff */
[----:B------:R-:W-:-:S05]  /*cca0*/  IMAD.MOV R6, RZ, RZ, -R13 ;  /* 0x000000ffff067224 */ /* 0x000fca00078e0a0d */
[----:B------:R-:W-:Y:S01]  /*ccb0*/  VIADDMNMX R15, R6, UR5, R7, PT ;  /* 0x00000005060f7c46 */ /* 0x000fe2000b800107 */
[----:B------:R-:W-:-:S03]  /*ccc0*/  IMAD.MOV R7, RZ, RZ, -R2 ;  /* 0x000000ffff077224 */ /* 0x000fc600078e0a02 */
[----:B------:R-:W-:Y:S01]  /*ccd0*/  IABS R8, R15 ;  /* 0x0000000f00087213 */ /* 0x000fe20000000000 */
[----:B------:R-:W-:Y:S01]  /*cce0*/  IMAD R4, R4, R7, R11 ;  /* 0x0000000704047224 */ /* 0x000fe200078e020b */
[----:B0-----:R-:W-:Y:S02]  /*ccf0*/  IABS R10, R15 ;  /* 0x0000000f000a7213 */ /* 0x001fe40000000000 */
[----:B------:R-:W0:Y:S01]  /*cd00*/  I2F.RP R6, R8 ;  /* 0x0000000800067306 */ /* 0x000e220000209400 */
[----:B------:R-:W-:Y:S02]  /*cd10*/  IADD3 R18, -R15, RZ, RZ ;  /* 0x000000ff0f127210 */ /* 0x000fe40007ffe1ff */
[----:B------:R-:W-:-:S05]  /*cd20*/  IABS R9, R4 ;  /* 0x0000000400097213 */ /* 0x000fca0000000000 */
[----:B0-----:R-:W0:Y:S02]  /*cd30*/  MUFU.RCP R6, R6 ;  /* 0x0000000600067308 */ /* 0x001e240000001000 */
[----:B0-----:R-:W-:-:S06]  /*cd40*/  VIADD R3, R6, 0xffffffe ;  /* 0x0ffffffe06037836 */ /* 0x001fcc0000000000 */
[----:B------:R-:W0:Y:S02]  /*cd50*/  F2I.FTZ.U32.TRUNC.NTZ R3, R3 ;  /* 0x0000000300037305 */ /* 0x000e24000021f000 */
[----:B0-----:R-:W-:-:S04]  /*cd60*/  IMAD.MOV R2, RZ, RZ, -R3 ;  /* 0x000000ffff027224 */ /* 0x001fc800078e0a03 */
[----:B------:R-:W-:Y:S01]  /*cd70*/  IMAD.MOV.U32 R7, RZ, RZ, R2 ;  /* 0x000000ffff077224 */ /* 0x000fe200078e0002 */
[----:B------:R-:W-:-:S03]  /*cd80*/  MOV R2, RZ ;  /* 0x000000ff00027202 */ /* 0x000fc60000000f00 */
        /* <DEDUP_REMOVED lines=20> */
.L_x_4960:
[----:B------:R-:W-:Y:S01]  /*ced0*/  ULDC UR4, c[0x0][0xc3c] ;  /* 0x00030f0000047ab9 */ /* 0x000fe20000000800 */
[----:B------:R-:W-:Y:S02]  /*cee0*/  IMAD.MOV.U32 R17, RZ, RZ, RZ ;  /* 0x000000ffff117224 */ /* 0x000fe400078e00ff */
[----:B------:R-:W-:Y:S02]  /*cef0*/  IMAD.U32 R16, RZ, RZ, UR6 ;  /* 0x00000006ff107e24 */ /* 0x000fe4000f8e00ff */
[----:B------:R-:W-:Y:S02]  /*cf00*/  IMAD.MOV.U32 R18, RZ, RZ, RZ ;  /* 0x000000ffff127224 */ /* 0x000fe400078e00ff */
[----:B------:R-:W-:-:S07]  /*cf10*/  IMAD.U32 R19, RZ, RZ, UR4 ;  /* 0x00000004ff137e24 */ /* 0x000fce000f8e00ff */
.L_x_4965:
[----:B------:R-:W-:-:S13]  /*cf20*/  ISETP.NE.AND P0, PT, R5, RZ, PT ;  /* 0x000000ff0500720c */ /* 0x000fda0003f05270 */
[----:B------:R-:W0:Y:S01]  /*cf30*/  @!P0 S2R R3, SR_CgaCtaId ;  /* 0x0000000000038919 */ /* 0x000e220000008800 */
[----:B------:R-:W-:-:S04]  /*cf40*/  @!P0 MOV R0, 0x400 ;  /* 0x0000040000008802 */ /* 0x000fc80000000f00 */
[----:B0-----:R-:W-:-:S05]  /*cf50*/  @!P0 LEA R0, R3, R0, 0x18 ;  /* 0x0000000003008211 */ /* 0x001fca00078ec0ff */
[----:B------:R1:W-:Y:S01]  /*cf60*/  @!P0 STS.128 [R0+0x228d0], R16 ;  /* 0x0228d01000008388 */ /* 0x0003e20000000c00 */
[----:B------:R-:W-:Y:S06]  /*cf70*/  BAR.ARV 0x5, 0x180 ;  /* 0x0146000000007b1d */ /* 0x000fec0000002000 */
.L_x_4958:
[----:B------:R2:W-:Y:S01]  /*cf80*/  STL [R1+0x24], RZ ;  /* 0x000024ff01007387 */ /* 0x0005e20000100800 */
[----:B------:R-:W-:Y:S01]  /*cf90*/  ULDC UR4, c[0x0][0xc3c] ;  /* 0x00030f0000047ab9 */ /* 0x000fe20000000800 */
[----:B------:R-:W-:Y:S01]  /*cfa0*/  IMAD.MOV.U32 R26, RZ, RZ, 0x1 ;  /* 0x00000001ff1a7424 */ /* 0x000fe200078e00ff */
[----:B0-----:R-:W-:Y:S02]  /*cfb0*/  ISETP.GE.AND P0, PT, R19, UR4, PT ;  /* 0x0000000413007c0c */ /* 0x001fe4000bf06270 */
[----:B------:R-:W-:-:S11]  /*cfc0*/  MOV R24, RZ ;  /* 0x000000ff00187202 */ /* 0x000fd60000000f00 */
[----:B--2---:R-:W-:Y:S05]  /*cfd0*/  @P0 BRA `(.L_x_4966) ;  /* 0x0000004800180947 */ /* 0x004fea0003800000 */
[----:B------:R-:W0:Y:S01]  /*cfe0*/  S2R R4, SR_TID.X ;  /* 0x0000000000047919 */ /* 0x000e220000002100 */
        /* <DEDUP_REMOVED lines=10> */
[C---:B0-----:R-:W-:Y:S01]  /*d090*/  LOP3.LUT R3, R4.reuse, 0x7f, RZ, 0xc0, !PT ;  /* 0x0000007f04037812 */ /* 0x041fe200078ec0ff */
[----:B-1----:R-:W-:-:S05]  /*d0a0*/  IMAD.SHL.U32 R0, R4, 0x8, RZ ;  /* 0x0000000804007824 */ /* 0x002fca00078e00ff */
[----:B------:R-:W-:-:S04]  /*d0b0*/  LOP3.LUT R2, R0, 0x1f8, RZ, 0xc0, !PT ;  /* 0x000001f800027812 */ /* 0x000fc800078ec0ff */
[----:B------:R-:W-:Y:S01]  /*d0c0*/  LOP3.LUT R29, R2, 0x38, R4, 0x78, !PT ;  /* 0x00000038021d7812 */ /* 0x000fe200078e7804 */
[----:B------:R-:W-:Y:S01]  /*d0d0*/  IMAD.SHL.U32 R2, R4, 0x10, RZ ;  /* 0x0000001004027824 */ /* 0x000fe200078e00ff */
        /* <DEDUP_REMOVED lines=8> */
.L_x_5027:
[----:B0-----:R-:W0:Y:S02]  /*d160*/  LDC.64 R2, c[0x0][0xc88] ;  /* 0x00032200ff027b82 */ /* 0x001e240000000a00 */
[----:B0-----:R-:W-:-:S05]  /*d170*/  IMAD.WIDE R2, R19, 0x4, R2 ;  /* 0x0000000413027825 */ /* 0x001fca00078e0202 */
[----:B------:R-:W2:Y:S01]  /*d180*/  LDG.E R25, desc[UR48][R2.64] ;  /* 0x0000003002197981 */ /* 0x000ea2000c1e1900 */
[----:B------:R-:W-:Y:S05]  /*d190*/  YIELD ;  /* 0x0000000000007946 */ /* 0x000fea0003800000 */
[----:B------:R-:W-:Y:S01]  /*d1a0*/  ULDC.64 UR4, c[0x0][0xa28] ;  /* 0x00028a0000047ab9 */ /* 0x000fe20000000a00 */
[----:B------:R-:W-:Y:S01]  /*d1b0*/  MOV R30, RZ ;  /* 0x000000ff001e7202 */ /* 0x000fe20000000f00 */
[----:B------:R-:W-:Y:S01]  /*d1c0*/  ULDC.64 UR6, c[0x0][0xa18] ;  /* 0x0002860000067ab9 */ /* 0x000fe20000000a00 */
[----:B------:R-:W-:-:S04]  /*d1d0*/  ISETP.NE.U32.AND P0, PT, RZ, UR4, PT ;  /* 0x00000004ff007c0c */ /* 0x000fc8000bf05070 */
[----:B------:R-:W-:Y:S01]  /*d1e0*/  ISETP.NE.AND.EX P0, PT, RZ, UR5, PT, P0 ;  /* 0x00000005ff007c0c */ /* 0x000fe2000bf05300 */
[----:B------:R-:W-:Y:S01]  /*d1f0*/  IMAD.MOV.U32 R37, RZ, RZ, RZ ;  /* 0x000000ffff257224 */ /* 0x000fe200078e00ff */
        /* <DEDUP_REMOVED lines=31> */
[----:B-1----:R-:W-:-:S05]  /*d3f0*/  IMAD.U32 R0, RZ, RZ, UR4 ;  /* 0x00000004ff007e24 */ /* 0x002fca000f8e00ff */
[----:B------:R0:W-:Y:S01]  /*d400*/  STL [R1+0x4], R0 ;  /* 0x0000040001007387 */ /* 0x0001e20000100800 */
[----:B------:R-:W-:Y:S05]  /*d410*/  @!P2 BRA `(.L_x_4967) ;  /* 0x000000000010a947 */ /* 0x000fea0003800000 */
[----:B------:R-:W2:Y:S04]  /*d420*/  LDG.E R5, desc[UR48][R2.64] ;  /* 0x0000003002057981 */ /* 0x000ea8000c1e1900 */
[----:B0-----:R-:W2:Y:S02]  /*d430*/  LDG.E R0, desc[UR48][R2.64+0x4] ;  /* 0x0000043002007981 */ /* 0x001ea4000c1e1900 */
[----:B--2---:R-:W-:-:S05]  /*d440*/  IMAD.IADD R0, R0, 0x1, -R5 ;  /* 0x0000000100007824 */ /* 0x004fca00078e0a05 */
[----:B------:R2:W-:Y:S02]  /*d450*/  STL [R1+0x4], R0 ;  /* 0x0000040001007387 */ /* 0x0005e40000100800 */
.L_x_4967:
        /* <DEDUP_REMOVED lines=9> */
.L_x_4968:
        /* <DEDUP_REMOVED lines=8> */
[----:B---3--:R-:W-:-:S07]  /*d570*/  IADD3 R7, -R7, R0, RZ ;  /* 0x0000000007077210 */ /* 0x008fce0007ffe1ff */
.L_x_4969:
[----:B------:R-:W3:Y:S01]  /*d580*/  LDL R4, [R1+0x4] ;  /* 0x0000040001047983 */ /* 0x000ee20000100800 */
[----:B012---:R-:W0:Y:S01]  /*d590*/  LDC R0, c[0x0][0x448] ;  /* 0x00011200ff007b82 */ /* 0x007e220000000800 */
[----:B-----5:R-:W-:Y:S01]  /*d5a0*/  IMAD.IADD R32, R7, 0x1, -R30 ;  /* 0x0000000107207824 */ /* 0x020fe200078e0a1e */
[----:B------:R-:W-:Y:S01]  /*d5b0*/  LOP3.LUT R23, R23, 0xfffffdff, RZ, 0xc0, !PT ;  /* 0xfffffdff17177812 */ /* 0x000fe200078ec0ff */
[----:B------:R-:W-:Y:S01]  /*d5c0*/  BSSY B7, `(.L_x_4970) ;  /* 0x0000365000077945 */ /* 0x000fe20003800000 */
[----:B0-----:R-:W-:Y:S01]  /*d5d0*/  ISETP.NE.AND P0, PT, R0, 0x1, PT ;  /* 0x000000010000780c */ /* 0x001fe20003f05270 */
[----:B------:R-:W-:-:S04]  /*d5e0*/  IMAD.SHL.U32 R0, R17, 0x80, RZ ;  /* 0x0000008011007824 */ /* 0x000fc800078e00ff */
[----:B------:R-:W-:-:S08]  /*d5f0*/  VIADD R0, R0, 0x7f ;  /* 0x0000007f00007836 */ /* 0x000fd00000000000 */
[----:B------:R-:W0:Y:S01]  /*d600*/  @P0 LDC R3, c[0x0][0x44c] ;  /* 0x00011300ff030b82 */ /* 0x000e220000000800 */
[----:B------:R-:W-:-:S07]  /*d610*/  @P0 LOP3.LUT R23, R23, 0x200, RZ, 0xfc, !PT ;  /* 0x0000020017170812 */ /* 0x000fce00078efcff */
[----:B------:R-:W1:Y:S01]  /*d620*/  @P0 LDC R5, c[0x0][0x450] ;  /* 0x00011400ff050b82 */ /* 0x000e620000000800 */
[----:B0-----:R-:W-:-:S05]  /*d630*/  @P0 IMAD.HI.U32 R2, R0, R3, RZ ;  /* 0x0000000300020227 */ /* 0x001fca00078e00ff */
[----:B-1----:R-:W-:Y:S01]  /*d640*/  @P0 SHF.R.U32.HI R0, RZ, R5, R2 ;  /* 0x00000005ff000219 */ /* 0x002fe20000011602 */
[----:B------:R-:W-:-:S04]  /*d650*/  VIADD R2, R32, 0x5f ;  /* 0x0000005f20027836 */ /* 0x000fc80000000000 */
[----:B------:R-:W-:Y:S01]  /*d660*/  IMAD.HI R2, R2, 0x2aaaaaab, RZ ;  /* 0x2aaaaaab02027827 */ /* 0x000fe200078e02ff */
[----:B---3--:R-:W-:-:S05]  /*d670*/  IADD3 R3, R32, 0x60, -R4 ;  /* 0x0000006020037810 */ /* 0x008fca0007ffe804 */
[----:B------:R-:W-:Y:S01]  /*d680*/  IMAD.IADD R0, R3, 0x1, R0 ;  /* 0x0000000103007824 */ /* 0x000fe200078e0200 */
[----:B------:R-:W-:-:S03]  /*d690*/  SHF.R.U32.HI R3, RZ, 0x1f, R2 ;  /* 0x0000001fff037819 */ /* 0x000fc60000011602 */
[----:B------:R-:W-:Y:S01]  /*d6a0*/  IMAD.HI R0, R0, 0x2aaaaaab, RZ ;  /* 0x2aaaaaab00007827 */ /* 0x000fe200078e02ff */
[----:B------:R-:W-:-:S04]  /*d6b0*/  LEA.HI.SX32 R3, R2, R3, 0x1c ;  /* 0x0000000302037211 */ /* 0x000fc800078fe2ff */
[----:B------:R-:W-:-:S04]  /*d6c0*/  SHF.R.U32.HI R5, RZ, 0x1f, R0 ;  /* 0x0000001fff057819 */ /* 0x000fc80000011600 */
[----:B------:R-:W-:-:S04]  /*d6d0*/  LEA.HI.SX32 R0, R0, R5, 0x1c ;  /* 0x0000000500007211 */ /* 0x000fc800078fe2ff */
[----:B------:R-:W-:-:S04]  /*d6e0*/  VIMNMX R34, R3, R0, PT ;  /* 0x0000000003227248 */ /* 0x000fc80003fe0100 */
[----:B------:R-:W-:Y:S01]  /*d6f0*/  ISETP.GT.AND P0, PT, R34, RZ, PT ;  /* 0x000000ff2200720c */ /* 0x000fe20003f04270 */
[----:B------:R0:W-:-:S12]  /*d700*/  STL [R1+0x8], R34 ;  /* 0x0000082201007387 */ /* 0x0001d80000100800 */
        /* <DEDUP_REMOVED lines=8> */
[----:B------:R-:W0:Y:S02]  /*d790*/  FLO.U32 R0, UR4 ;  /* 0x0000000400007d00 */ /* 0x000e2400080e0000 */
[----:B0-----:R-:W-:-:S06]  /*d7a0*/  ISETP.EQ.U32.AND P0, PT, R0, R5, PT ;  /* 0x000000050000720c */ /* 0x001fcc0003f02070 */
[----:B------:R-:W1:Y:S07]  /*d7b0*/  POPC R5, UR4 ;  /* 0x0000000400057d09 */ /* 0x000e6e0008000000 */
[----:B-1----:R-:W2:Y:S01]  /*d7c0*/  @P0 ATOMG.E.ADD.STRONG.GPU PT, R3, desc[UR48][R2.64], R5 ;  /* 0x00000005020309a8 */ /* 0x002ea200081ee1f0 */
[----:B------:R-:W0:Y:S02]  /*d7d0*/  S2R R4, SR_LTMASK ;  /* 0x0000000000047919 */ /* 0x000e240000003900 */
[----:B0-----:R-:W-:-:S04]  /*d7e0*/  LOP3.LUT R4, R4, UR4, RZ, 0xc0, !PT ;  /* 0x0000000404047c12 */ /* 0x001fc8000f8ec0ff */
[----:B------:R-:W0:Y:S01]  /*d7f0*/  POPC R7, R4 ;  /* 0x0000000400077309 */ /* 0x000e220000000000 */
[----:B--2---:R-:W0:Y:S02]  /*d800*/  SHFL.IDX PT, R0, R3, R0, 0x1f ;  /* 0x00001f0003007589 */ /* 0x004e2400000e0000 */
[----:B0-----:R-:W-:Y:S01]  /*d810*/  IADD3 R16, R0, UR37, R7 ;  /* 0x0000002500107c10 */ /* 0x001fe2000fffe007 */
[----:B------:R-:W-:Y:S06]  /*d820*/  BRA `(.L_x_4972) ;  /* 0x0000003000f87947 */ /* 0x000fec0003800000 */
.L_x_4971:
        /* <DEDUP_REMOVED lines=19> */
[----:B0-----:R-:W-:Y:S05]  /*d960*/  CALL.ABS.NOINC R2 ;  /* 0x0000000002007343 */ /* 0x001fea0003c00000 */
.L_x_4974:
[----:B------:R-:W-:Y:S05]  /*d970*/  BSYNC B6 ;  /* 0x0000000000067941 */ /* 0x000fea0003800000 */
.L_x_4973:
        /* <DEDUP_REMOVED lines=20> */
.L_x_4977:
        /* <DEDUP_REMOVED lines=15> */
.L_x_4976:
[----:B------:R-:W-:Y:S05]  /*dbb0*/  BSYNC B6 ;  /* 0x0000000000067941 */ /* 0x000fea0003800000 */
.L_x_4975:
[----:B------:R-:W0:Y:S01]  /*dbc0*/  S2R R20, SR_TID.X ;  /* 0x0000000000147919 */ /* 0x000e220000002100 */
[----:B------:R-:W-:Y:S01]  /*dbd0*/  ULDC.64 UR4, c[0x0][0x9f8] ;  /* 0x00027e0000047ab9 */ /* 0x000fe20000000a00 */
[----:B------:R-:W1:Y:S01]  /*dbe0*/  LDC R10, c[0x0][0x430] ;  /* 0x00010c00ff0a7b82 */ /* 0x000e620000000800 */
[----:B------:R-:W-:-:S04]  /*dbf0*/  ISETP.NE.U32.AND P0, PT, RZ, UR4, PT ;  /* 0x00000004ff007c0c */ /* 0x000fc8000bf05070 */
[----:B------:R-:W-:-:S13]  /*dc00*/  ISETP.NE.AND.EX P0, PT, RZ, UR5, PT, P0 ;  /* 0x00000005ff007c0c */ /* 0x000fda000bf05300 */
[----:B------:R-:W-:Y:S01]  /*dc10*/  @P0 IADD3 R2, P1, R27, UR4, RZ ;  /* 0x000000041b020c10 */ /* 0x000fe2000ff3e0ff */
[----:B------:R-:W-:Y:S01]  /*dc20*/  ULDC UR4, c[0x0][0x320] ;  /* 0x0000c80000047ab9 */ /* 0x000fe20000000800 */
[----:B------:R-:W-:Y:S02]  /*dc30*/  LOP3.LUT R23, R23, 0xfffffff7, RZ, 0xc0, !PT ;  /* 0xfffffff717177812 */ /* 0x000fe400078ec0ff */
[----:B------:R-:W-:-:S05]  /*dc40*/  @P0 IADD3.X R3, R31, UR5, RZ, P1, !PT ;  /* 0x000000051f030c10 */ /* 0x000fca0008ffe4ff */
[----:B------:R2:W5:Y:S01]  /*dc50*/  @P0 LDG.E R28, desc[UR48][R2.64] ;  /* 0x00000030021c0981 */ /* 0x000562000c1e1900 */
[----:B------:R-:W-:Y:S01]  /*dc60*/  UMOV UR5, 0xffffffff ;  /* 0xffffffff00057882 */ /* 0x000fe20000000000 */
[----:B------:R-:W-:Y:S01]  /*dc70*/  VIADD R0, R34, 0xffffffff ;  /* 0xffffffff22007836 */ /* 0x000fe20000000000 */
[----:B0-----:R-:W-:-:S04]  /*dc80*/  SHF.L.U32 R35, R20, 0x3, RZ ;  /* 0x0000000314237819 */ /* 0x001fc800000006ff */
        /* <DEDUP_REMOVED lines=16> */
.L_x_5044:
[----:B------:R-:W0:Y:S01]  /*dd90*/  S2R R2, SR_TID.X ;  /* 0x0000000000027919 */ /* 0x000e220000002100 */
[----:B------:R-:W-:Y:S02]  /*dda0*/  ISETP.NE.AND P1, PT, R10, 0x1, PT ;  /* 0x000000010a00780c */ /* 0x000fe40003f25270 */
[----:B-----5:R-:W-:Y:S01]  /*ddb0*/  SHF.R.S32.HI R31, RZ, 0x1f, R28 ;  /* 0x0000001fff1f7819 */ /* 0x020fe2000001141c */
[----:B------:R-:W1:Y:S01]  /*ddc0*/  S2R R3, SR_TID.X ;  /* 0x0000000000037919 */ /* 0x000e620000002100 */
[----:B------:R-:W-:Y:S02]  /*ddd0*/  LOP3.LUT R23, R23, 0xffffff7f, RZ, 0xc0, !PT ;  /* 0xffffff7f17177812 */ /* 0x000fe400078ec0ff */
[----:B------:R-:W-:-:S07]  /*dde0*/  MOV R34, RZ ;  /* 0x000000ff00227202 */ /* 0x000fce0000000f00 */
[----:B------:R-:W2:Y:S01]  /*ddf0*/  @P1 LDC R4, c[0x0][0x434] ;  /* 0x00010d00ff041b82 */ /* 0x000ea20000000800 */
[----:B------:R-:W-:Y:S02]  /*de00*/  @P1 LOP3.LUT R23, R23, 0x80, RZ, 0xfc, !PT ;  /* 0x0000008017171812 */ /* 0x000fe400078efcff */
[----:B0-----:R-:W-:Y:S01]  /*de10*/  LOP3.LUT R2, R2, 0x7f, RZ, 0xc0, !PT ;  /* 0x0000007f02027812 */ /* 0x001fe200078ec0ff */
[----:B-1----:R-:W-:-:S03]  /*de20*/  IMAD.SHL.U32 R9, R3, 0x10, RZ ;  /* 0x0000001003097824 */ /* 0x002fc600078e00ff */
[----:B------:R-:W-:-:S04]  /*de30*/  SHF.R.U32.HI R2, RZ, 0x3, R2 ;  /* 0x00000003ff027819 */ /* 0x000fc80000011602 */
[----:B------:R-:W-:Y:S02]  /*de40*/  LOP3.LUT R9, R2, 0x70, R9, 0xf8, !PT ;  /* 0x0000007002097812 */ /* 0x000fe400078ef809 */
[----:B------:R-:W0:Y:S03]  /*de50*/  @P1 LDC R2, c[0x0][0x438] ;  /* 0x00010e00ff021b82 */ /* 0x000e260000000800 */
[----:B------:R-:W-:-:S05]  /*de60*/  IMAD R35, R0, 0x60, R9 ;  /* 0x0000006000237824 */ /* 0x000fca00078e0209 */
[C---:B------:R-:W-:Y:S01]  /*de70*/  ISETP.GE.AND P0, PT, R35.reuse, R32, PT ;  /* 0x000000202300720c */ /* 0x040fe20003f06270 */
[----:B------:R-:W-:-:S03]  /*de80*/  IMAD.IADD R35, R35, 0x1, R30 ;  /* 0x0000000123237824 */ /* 0x000fc600078e021e */
[----:B------:R-:W-:Y:S01]  /*de90*/  ISETP.GT.U32.OR P0, PT, R9, 0x5f, P0 ;  /* 0x0000005f0900780c */ /* 0x000fe20000704470 */
[----:B--2---:R-:W-:-:S04]  /*dea0*/  @P1 IMAD.HI.U32 R3, R35, R4, RZ ;  /* 0x0000000423031227 */ /* 0x004fc800078e00ff */
[----:B------:R-:W-:Y:S01]  /*deb0*/  IMAD.MOV.U32 R8, RZ, RZ, R35 ;  /* 0x000000ffff087224 */ /* 0x000fe200078e0023 */
        /* <DEDUP_REMOVED lines=9> */
[----:B-1----:R-:W-:Y:S01]  /*df50*/  @!P0 LEA R4, P1, R2, R4, 0x2 ;  /* 0x0000000402048211 */ /* 0x002fe200078210ff */
[----:B------:R-:W-:-:S03]  /*df60*/  IMAD.U32 R3, RZ, RZ, UR36 ;  /* 0x00000024ff037e24 */ /* 0x000fc6000f8e00ff */
[----:B------:R-:W-:-:S05]  /*df70*/  @!P0 LEA.HI.X R5, R2, R5, R7, 0x2, P1 ;  /* 0x0000000502058211 */ /* 0x000fca00008f1407 */
[----:B------:R0:W5:Y:S01]  /*df80*/  @!P0 LDG.E R34, desc[UR48][R4.64] ;  /* 0x0000003004228981 */ /* 0x000162000c1e1900 */
[----:B------:R-:W-:Y:S01]  /*df90*/  ISETP.NE.AND P0, PT, R3, 0x3, PT ;  /* 0x000000030300780c */ /* 0x000fe20003f05270 */
[----:B------:R-:W-:Y:S01]  /*dfa0*/  IMAD.MOV R2, RZ, RZ, -R8 ;  /* 0x000000ffff027224 */ /* 0x000fe200078e0a08 */
[----:B------:R-:W-:Y:S02]  /*dfb0*/  ISETP.GT.U32.AND P1, PT, R9, 0x5f, PT ;  /* 0x0000005f0900780c */ /* 0x000fe40003f24070 */
[----:B------:R-:W-:Y:S01]  /*dfc0*/  LOP3.LUT R23, R23, 0xffffffbf, RZ, 0xc0, !PT ;  /* 0xffffffbf17177812 */ /* 0x000fe200078ec0ff */
[----:B------:R-:W-:Y:S01]  /*dfd0*/  IMAD R35, R10, R2, R35 ;  /* 0x000000020a237224 */ /* 0x000fe200078e0223 */
[----:B------:R-:W-:Y:S02]  /*dfe0*/  SHF.R.S32.HI R27, RZ, 0x1f, R18 ;  /* 0x0000001fff1b7819 */ /* 0x000fe40000011412 */
[----:B------:R-:W-:-:S05]  /*dff0*/  SEL R6, RZ, 0x1, P2 ;  /* 0x00000001ff067807 */ /* 0x000fca0001000000 */
[----:B------:R-:W-:-:S04]  /*e000*/  @P0 LOP3.LUT R23, R23, 0x40, RZ, 0xfc, !PT ;  /* 0x0000004017170812 */ /* 0x000fc800078efcff */
[----:B------:R-:W-:-:S04]  /*e010*/  LOP3.LUT R23, R23, 0xffffffdf, RZ, 0xc0, !PT ;  /* 0xffffffdf17177812 */ /* 0x000fc800078ec0ff */
[----:B------:R-:W-:Y:S01]  /*e020*/  @P1 LOP3.LUT R23, R23, 0x20, RZ, 0xfc, !PT ;  /* 0x0000002017171812 */ /* 0x000fe200078efcff */
[----:B0-----:R-:W-:Y:S06]  /*e030*/  @!P0 BRA `(.L_x_4979) ;  /* 0x0000000000048947 */ /* 0x001fec0003800000 */
[----:B------:R-:W-:Y:S01]  /*e040*/  BPT.TRAP 0x1 ;  /* 0x000000040000795c */ /* 0x000fe20000300000 */
.L_x_4979:
[----:B------:R-:W-:Y:S01]  /*e050*/  IMAD R32, R0, -0x60, R32 ;  /* 0xffffffa000207824 */ /* 0x000fe200078e0220 */
[----:B------:R-:W-:Y:S01]  /*e060*/  SHF.L.U32 R0, R26, 0x1f, RZ ;  /* 0x0000001f1a007819 */ /* 0x000fe200000006ff */
[----:B------:R-:W-:Y:S01]  /*e070*/  IMAD R33, R24, 0x8, R22 ;  /* 0x0000000818217824 */ /* 0x000fe200078e0216 */
[----:B------:R-:W-:Y:S03]  /*e080*/  BSSY B0, `(.L_x_4980) ;  /* 0x0000003000007945 */ /* 0x000fe60003800000 */
[----:B------:R-:W0:Y:S02]  /*e090*/  SYNCS.PHASECHK.TRANS64.TRYWAIT P0, [R33+URZ+0x22840], R0 ;  /* 0x02284000210075a7 */ /* 0x000e24000800017f */
[----:B0-----:R-:W-:Y:S05]  /*e0a0*/  @!P0 BRA `(.L_x_4981) ;  /* 0x0000003c00a88947 */ /* 0x001fea0003800000 */
.L_x_5045:
[----:B------:R-:W-:Y:S05]  /*e0b0*/  BSYNC B0 ;  /* 0x0000000000007941 */ /* 0x000fea0003800000 */
.L_x_4980:
        /* <DEDUP_REMOVED lines=89> */
.L_x_5059:
        /* <DEDUP_REMOVED lines=10> */
.L_x_4983:
[----:B------:R-:W-:Y:S02]  /*e6f0*/  PLOP3.LUT P1, PT, P1, P0, PT, 0xa2, 0x0 ;  /* 0x000000000000781c */ /* 0x000fe40000f21472 */
[----:B------:R-:W-:-:S08]  /*e700*/  @P0 R2UR P1, UR4, R33 ;  /* 0x00000000210402ca */ /* 0x000fd00000020000 */
[----:B------:R-:W-:-:S05]  /*e710*/  @P0 PLOP3.LUT P0, PT, P1, PT, PT, 0x80, 0x0 ;  /* 0x000000000000081c */ /* 0x000fca0000f0f070 */
[----:B------:R-:W-:Y:S01]  /*e720*/  @!P1 SYNCS.ARRIVE.TRANS64.RED.A0T1 RZ, [UR4+0x22830], RZ ;  /* 0x022830ffffff99a7 */ /* 0x000fe20008200404 */
[----:B------:R-:W-:Y:S07]  /*e730*/  @!P1 ARRIVES.LDGSTSBAR.64.TRANSCNT [UR4+0x22830] ;  /* 0x02283000ff0099b0 */ /* 0x000fee0008000a84 */
[----:B------:R-:W-:Y:S05]  /*e740*/  @P0 BRA.U.ANY `(.L_x_4983) ;  /* 0xfffffffd00e80947 */ /* 0x000fea000393ffff */
[----:B------:R-:W-:Y:S01]  /*e750*/  NOP ;  /* 0x0000000000007918 */ /* 0x000fe20000000000 */
[----:B------:R-:W-:-:S04]  /*e760*/  MOV R0, UR36 ;  /* 0x0000002400007c02 */ /* 0x000fc80008000f00 */
[----:B------:R-:W-:-:S13]  /*e770*/  ISETP.NE.AND P2, PT, R0, 0x3, PT ;  /* 0x000000030000780c */ /* 0x000fda0003f45270 */
[----:B------:R-:W-:Y:S05]  /*e780*/  @!P2 BRA `(.L_x_4984) ;  /* 0x000000000004a947 */ /* 0x000fea0003800000 */
[----:B------:R-:W-:Y:S01]  /*e790*/  BPT.TRAP 0x1 ;  /* 0x000000040000795c */ /* 0x000fe20000300000 */
.L_x_4984:
        /* <DEDUP_REMOVED lines=10> */
[----:B------:R-:W-:Y:S01]  /*e840*/  SEL R4, R25, RZ, !P1 ;  /* 0x000000ff19047207 */ /* 0x000fe20004800000 */
[----:B------:R-:W-:Y:S01]  /*e850*/  BSSY B6, `(.L_x_4985) ;  /* 0x0000021000067945 */ /* 0x000fe20003800000 */
[----:B------:R-:W-:-:S02]  /*e860*/  IADD3 R0, R2, R0, R6 ;  /* 0x0000000002007210 */ /* 0x000fc40007ffe006 */
[----:B------:R-:W-:Y:S01]  /*e870*/  LOP3.LUT P0, RZ, R23, 0x2, RZ, 0xc0, !PT ;  /* 0x0000000217ff7812 */ /* 0x000fe2000780c0ff */
[----:B------:R1:W-:Y:S03]  /*e880*/  STL [R1+0x18], R4 ;  /* 0x0000180401007387 */ /* 0x0003e60000100800 */
[----:B------:R-:W-:-:S05]  /*e890*/  SEL R25, RZ, 0x8, P0 ;  /* 0x00000008ff197807 */ /* 0x000fca0000000000 */
[----:B------:R-:W-:Y:S01]  /*e8a0*/  IMAD.IADD R25, R0, 0x1, R25 ;  /* 0x0000000100197824 */ /* 0x000fe200078e0219 */
[----:B------:R-:W-:Y:S01]  /*e8b0*/  SHF.R.S32.HI R0, RZ, 0x1f, R37 ;  /* 0x0000001fff007819 */ /* 0x000fe20000011425 */
[----:B-1----:R-:W-:-:S04]  /*e8c0*/  IMAD.WIDE.U32 R4, R37, UR4, RZ ;  /* 0x0000000425047c25 */ /* 0x002fc8000f8e00ff */
[----:B------:R-:W-:-:S04]  /*e8d0*/  IMAD R0, R0, UR4, RZ ;  /* 0x0000000400007c24 */ /* 0x000fc8000f8e02ff */
[----:B------:R-:W-:-:S04]  /*e8e0*/  IMAD R0, R37, UR5, R0 ;  /* 0x0000000525007c24 */ /* 0x000fc8000f8e0200 */
[----:B------:R-:W-:Y:S01]  /*e8f0*/  IMAD.IADD R37, R5, 0x1, R0 ;  /* 0x0000000105257824 */ /* 0x000fe200078e0200 */
[----:B-----5:R-:W-:-:S05]  /*e900*/  SEL R2, R3, RZ, !P1 ;  /* 0x000000ff03027207 */ /* 0x020fca0004800000 */
[----:B------:R1:W-:Y:S04]  /*e910*/  STL [R1+0xc], R2 ;  /* 0x00000c0201007387 */ /* 0x0003e80000100800 */
[----:B------:R2:W-:Y:S01]  /*e920*/  STL.64 [R1+0x10], R4 ;  /* 0x0000100401007387 */ /* 0x0005e20000100a00 */
[----:B-1----:R-:W-:-:S05]  /*e930*/  VIADD R2, R22, 0x18400 ;  /* 0x0001840016027836 */ /* 0x002fca0000000000 */
[----:B------:R-:W-:-:S13]  /*e940*/  LOP3.LUT P0, RZ, R2, 0x3ff, RZ, 0xc0, !PT ;  /* 0x000003ff02ff7812 */ /* 0x000fda000780c0ff */
[----:B--2---:R-:W-:Y:S05]  /*e950*/  @!P0 BRA `(.L_x_4986) ;  /* 0x0000000000408947 */ /* 0x004fea0003800000 */
        /* <DEDUP_REMOVED lines=16> */
.L_x_4986:
[----:B------:R-:W-:Y:S05]  /*ea60*/  BSYNC B6 ;  /* 0x0000000000067941 */ /* 0x000fea0003800000 */
.L_x_4985:
[----:B------:R-:W2:Y:S01]  /*ea70*/  LDL.LU.64 R20, [R1+0x10] ;  /* 0x0000100001147983 */ /* 0x000ea20000300a00 */
[----:B------:R-:W-:-:S03]  /*ea80*/  ULDC.64 UR4, c[0x0][0x2d8] ;  /* 0x0000b60000047ab9 */ /* 0x000fc60000000a00 */
[----:B------:R-:W3:Y:S04]  /*ea90*/  LDL.LU R5, [R1+0xc] ;  /* 0x00000c0001057983 */ /* 0x000ee80000300800 */
[----:B------:R-:W4:Y:S01]  /*eaa0*/  LDL.LU R4, [R1+0x18] ;  /* 0x0000180001047983 */ /* 0x000f220000300800 */
[----:B------:R-:W-:Y:S01]  /*eab0*/  MOV R3, R37 ;  /* 0x0000002500037202 */ /* 0x000fe20000000f00 */
[----:B------:R-:W-:Y:S02]  /*eac0*/  IMAD R0, R27, UR4, RZ ;  /* 0x000000041b007c24 */ /* 0x000fe4000f8e02ff */
[----:B------:R1:W5:Y:S02]  /*ead0*/  LDL R9, [R1+0x4] ;  /* 0x0000040001097983 */ /* 0x0003640000100800 */
[----:B------:R-:W-:Y:S01]  /*eae0*/  IMAD R0, R18, UR5, R0 ;  /* 0x0000000512007c24 */ /* 0x000fe2000f8e0200 */
[----:B------:R-:W0:Y:S02]  /*eaf0*/  S2R R8, SR_TID.X ;  /* 0x0000000000087919 */ /* 0x000e240000002100 */
[----:B0-----:R-:W-:-:S05]  /*eb00*/  IMAD.SHL.U32 R7, R8, 0x8, RZ ;  /* 0x0000000808077824 */ /* 0x001fca00078e00ff */
[----:B------:R-:W-:Y:S01]  /*eb10*/  LOP3.LUT R7, R7, 0x38, RZ, 0xc0, !PT ;  /* 0x0000003807077812 */ /* 0x000fe200078ec0ff */
[----:B--2---:R-:W-:Y:S01]  /*eb20*/  IMAD.MOV.U32 R2, RZ, RZ, R20 ;  /* 0x000000ffff027224 */ /* 0x004fe200078e0014 */
[----:B------:R-:W0:Y:S01]  /*eb30*/  S2R R21, SR_TID.X ;  /* 0x0000000000157919 */ /* 0x000e220000002100 */
[----:B------:R-:W2:Y:S02]  /*eb40*/  LDC R20, c[0x0][0x448] ;  /* 0x00011200ff147b82 */ /* 0x000ea40000000800 */
[----:B------:R-:W-:Y:S01]  /*eb50*/  IMAD.WIDE.U32 R2, R18, UR4, R2 ;  /* 0x0000000412027c25 */ /* 0x000fe2000f8e0002 */
[----:B------:R-:W-:-:S03]  /*eb60*/  ULDC.64 UR4, c[0x0][0x2e0] ;  /* 0x0000b80000047ab9 */ /* 0x000fc60000000a00 */
[----:B------:R-:W-:Y:S02]  /*eb70*/  IMAD.IADD R3, R3, 0x1, R0 ;  /* 0x0000000103037824 */ /* 0x000fe400078e0200 */
[----:B---3--:R-:W-:Y:S02]  /*eb80*/  IMAD R0, R5, UR4, RZ ;  /* 0x0000000405007c24 */ /* 0x008fe4000f8e02ff */
[----:B----4-:R-:W-:-:S04]  /*eb90*/  IMAD.WIDE.U32 R2, R4, UR4, R2 ;  /* 0x0000000404027c25 */ /* 0x010fc8000f8e0002 */
[----:B------:R-:W-:Y:S01]  /*eba0*/  IMAD R0, R4, UR5, R0 ;  /* 0x0000000504007c24 */ /* 0x000fe2000f8e0200 */
[----:B------:R-:W-:-:S03]  /*ebb0*/  ULDC.64 UR4, c[0x0][0x2d0] ;  /* 0x0000b40000047ab9 */ /* 0x000fc60000000a00 */
[----:B------:R-:W-:Y:S01]  /*ebc0*/  IMAD.IADD R3, R3, 0x1, R0 ;  /* 0x0000000103037824 */ /* 0x000fe200078e0200 */
[----:B--2---:R-:W-:Y:S02]  /*ebd0*/  ISETP.NE.AND P6, PT, R20, 0x1, PT ;  /* 0x000000011400780c */ /* 0x004fe40003fc5270 */
[----:B------:R-:W2:Y:S01]  /*ebe0*/  S2R R20, SR_TID.X ;  /* 0x0000000000147919 */ /* 0x000ea20000002100 */
[----:B0-----:R-:W-:-:S04]  /*ebf0*/  LOP3.LUT R21, R21, 0x7f, RZ, 0xc0, !PT ;  /* 0x0000007f15157812 */ /* 0x001fc800078ec0ff */
[----:B------:R-:W-:-:S06]  /*ec00*/  SHF.R.U32.HI R21, RZ, 0x3, R21 ;  /* 0x00000003ff157819 */ /* 0x000fcc0000011615 */
[----:B------:R-:W0:Y:S08]  /*ec10*/  @P6 LDC R6, c[0x0][0x44c] ;  /* 0x00011300ff066b82 */ /* 0x000e300000000800 */
[----:B------:R-:W3:Y:S01]  /*ec20*/  @P6 LDC R5, c[0x0][0x450] ;  /* 0x00011400ff056b82 */ /* 0x000ee20000000800 */
[----:B--2---:R-:W-:-:S05]  /*ec30*/  IMAD.SHL.U32 R20, R20, 0x10, RZ ;  /* 0x0000001014147824 */ /* 0x004fca00078e00ff */
[----:B------:R-:W-:-:S05]  /*ec40*/  LOP3.LUT R20, R21, 0x70, R20, 0xf8, !PT ;  /* 0x0000007015147812 */ /* 0x000fca00078ef814 */
[----:B------:R-:W-:-:S04]  /*ec50*/  IMAD R0, R17, 0x80, R20 ;  /* 0x0000008011007824 */ /* 0x000fc800078e0214 */
[----:B0-----:R-:W-:-:S04]  /*ec60*/  @P6 IMAD.HI.U32 R6, R0, R6, RZ ;  /* 0x0000000600066227 */ /* 0x001fc800078e00ff */
[----:B------:R-:W-:Y:S01]  /*ec70*/  IMAD.MOV.U32 R4, RZ, RZ, R0 ;  /* 0x000000ffff047224 */ /* 0x000fe200078e0000 */
[----:B---3--:R-:W-:Y:S02]  /*ec80*/  @P6 SHF.R.U32.HI R4, RZ, R5, R6 ;  /* 0x00000005ff046219 */ /* 0x008fe40000011606 */
[----:B------:R-:W0:Y:S03]  /*ec90*/  LDC R6, c[0x0][0x448] ;  /* 0x00011200ff067b82 */ /* 0x000e260000000800 */
[----:B------:R-:W-:Y:S02]  /*eca0*/  IMAD.MOV R5, RZ, RZ, -R4 ;  /* 0x000000ffff057224 */ /* 0x000fe400078e0a04 */
[----:B------:R-:W-:-:S04]  /*ecb0*/  IMAD.WIDE.U32 R2, R4, UR4, R2 ;  /* 0x0000000404027c25 */ /* 0x000fc8000f8e0002 */
[----:B0-----:R-:W-:Y:S01]  /*ecc0*/  IMAD R0, R6, R5, R0 ;  /* 0x0000000506007224 */ /* 0x001fe200078e0200 */
[----:B------:R-:W-:-:S05]  /*ecd0*/  SHF.R.S32.HI R5, RZ, 0x1f, R4 ;  /* 0x0000001fff057819 */ /* 0x000fca0000011404 */
[----:B------:R-:W-:-:S04]  /*ece0*/  IMAD R5, R5, UR4, RZ ;  /* 0x0000000405057c24 */ /* 0x000fc8000f8e02ff */
[----:B------:R-:W-:Y:S01]  /*ecf0*/  IMAD R5, R4, UR5, R5 ;  /* 0x0000000504057c24 */ /* 0x000fe2000f8e0205 */
[----:B------:R-:W-:Y:S01]  /*ed00*/  SHF.R.S32.HI R4, RZ, 0x1f, R0 ;  /* 0x0000001fff047819 */ /* 0x000fe20000011400 */
[----:B------:R-:W-:-:S03]  /*ed10*/  ULDC.64 UR4, c[0x0][0x2c8] ;  /* 0x0000b20000047ab9 */ /* 0x000fc60000000a00 */
[----:B------:R-:W-:Y:S01]  /*ed20*/  IADD3 R3, R3, R5, RZ ;  /* 0x0000000503037210 */ /* 0x000fe20007ffe0ff */
        /* <DEDUP_REMOVED lines=15> */
[----:B------:R-:W-:Y:S01]  /*ee20*/  IMAD R17, R17, 0x80, R8 ;  /* 0x0000008011117824 */ /* 0x000fe200078e0208 */
[----:B------:R-:W1:Y:S03]  /*ee30*/  SHFL.IDX PT, R2, R4, RZ, 0x181f ;  /* 0x00181fff04027589 */ /* 0x000e6600000e0000 */
[C---:B------:R-:W-:Y:S01]  /*ee40*/  VIADD R6, R17.reuse, 0x10 ;  /* 0x0000001011067836 */ /* 0x040fe20000000000 */
[----:B------:R-:W-:Y:S01]  /*ee50*/  ISETP.GE.AND P0, PT, R17, R5, PT ;  /* 0x000000051100720c */ /* 0x000fe20003f06270 */
[----:B------:R-:W-:-:S12]  /*ee60*/  SHFL.IDX PT, R14, R0, 0x7, 0x181f ;  /* 0x00f81f00000e7f89 */ /* 0x000fd800000e0000 */
        /* <DEDUP_REMOVED lines=50> */
[----:B0-----:R-:W-:-:S04]  /*f190*/  @!P0 LEA R3, P2, R7, R3, 0x1 ;  /* 0x0000000307038211 */ /* 0x001fc800078408ff */
[----:B-1----:R-:W-:-:S04]  /*f1a0*/  @!P0 IADD3.X R2, RZ, R2, RZ, P2, !PT ;  /* 0x00000002ff028210 */ /* 0x002fc800017fe4ff */
        /* <DEDUP_REMOVED lines=13> */
[----:B--2---:R0:W-:Y:S02]  /*f280*/  @!P0 LDGSTS.E.BYPASS.LTC128B.128 [R36+0x1b400], desc[UR48][R2.64], !P1 ;  /* 0x1b40000002248fae */ /* 0x0041e4000c901d70 */
.L_x_5076:
        /* <DEDUP_REMOVED lines=10> */
.L_x_4988:
        /* <DEDUP_REMOVED lines=18> */
.L_x_5077:
[----:B------:R-:W-:Y:S05]  /*f450*/  BSYNC B0 ;  /* 0x0000000000007941 */ /* 0x000fea0003800000 */
.L_x_4989:
[----:B------:R-:W-:-:S04]  /*f460*/  MOV R0, UR36 ;  /* 0x0000002400007c02 */ /* 0x000fc80008000f00 */
[----:B------:R-:W-:-:S13]  /*f470*/  ISETP.NE.AND P0, PT, R0, 0x3, PT ;  /* 0x000000030000780c */ /* 0x000fda0003f05270 */
[----:B------:R-:W-:Y:S05]  /*f480*/  @!P0 BRA `(.L_x_4991) ;  /* 0x0000000000048947 */ /* 0x000fea0003800000 */
[----:B------:R-:W-:Y:S01]  /*f490*/  BPT.TRAP 0x1 ;  /* 0x000000040000795c */ /* 0x000fe20000300000 */
.L_x_4991:
[----:B------:R-:W-:Y:S01]  /*f4a0*/  SHF.L.U32 R0, R26, 0x1f, RZ ;  /* 0x0000001f1a007819 */ /* 0x000fe200000006ff */
[----:B------:R-:W-:Y:S03]  /*f4b0*/  BSSY B0, `(.L_x_4992) ;  /* 0x0000003000007945 */ /* 0x000fe60003800000 */
[----:B------:R-:W1:Y:S02]  /*f4c0*/  SYNCS.PHASECHK.TRANS64.TRYWAIT P0, [R33+URZ+0x22860], R0 ;  /* 0x02286000210075a7 */ /* 0x000e64000800017f */
[----:B-1----:R-:W-:Y:S05]  /*f4d0*/  @!P0 BRA `(.L_x_4993) ;  /* 0x0000003c00648947 */ /* 0x002fea0003800000 */
.L_x_5078:
[----:B------:R-:W-:Y:S05]  /*f4e0*/  BSYNC B0 ;  /* 0x0000000000007941 */ /* 0x000fea0003800000 */
.L_x_4992:
[----:B------:R-:W1:Y:S01]  /*f4f0*/  LDL.LU R2, [R1+0x1c] ;  /* 0x00001c0001027983 */ /* 0x000e620000300800 */
[----:B------:R-:W-:-:S03]  /*f500*/  ULDC.64 UR4, c[0x0][0x328] ;  /* 0x0000ca0000047ab9 */ /* 0x000fc60000000a00 */
[----:B------:R-:W2:Y:S01]  /*f510*/  LDL.LU R4, [R1+0x20] ;  /* 0x0000200001047983 */ /* 0x000ea20000300800 */
[----:B-1----:R-:W-:Y:S02]  /*f520*/  IMAD R0, R2, UR4, RZ ;  /* 0x0000000402007c24 */ /* 0x002fe4000f8e02ff */
[----:B0-----:R-:W-:-:S04]  /*f530*/  IMAD.WIDE.U32 R2, R35, UR4, RZ ;  /* 0x0000000423027c25 */ /* 0x001fc8000f8e00ff */
[----:B------:R-:W-:Y:S01]  /*f540*/  IMAD R5, R35, UR5, R0 ;  /* 0x0000000523057c24 */ /* 0x000fe2000f8e0200 */
[----:B------:R-:W-:-:S03]  /*f550*/  ULDC.64 UR4, c[0x0][0x338] ;  /* 0x0000ce0000047ab9 */ /* 0x000fc60000000a00 */
[----:B------:R-:W-:Y:S02]  /*f560*/  IMAD.IADD R3, R3, 0x1, R5 ;  /* 0x0000000103037824 */ /* 0x000fe400078e0205 */
[----:B--2---:R-:W-:Y:S02]  /*f570*/  IMAD R5, R4, UR4, RZ ;  /* 0x0000000404057c24 */ /* 0x004fe4000f8e02ff */
        /* <DEDUP_REMOVED lines=17> */
[----:B------:R-:W1:Y:S01]  /*f690*/  SHFL.IDX PT, R14, R5, RZ, 0x181f ;  /* 0x00181fff050e7589 */ /* 0x000e6200000e0000 */
[----:B------:R-:W-:Y:S02]  /*f6a0*/  ISETP.NE.U32.AND P3, PT, R7, 0x1, PT ;  /* 0x000000010700780c */ /* 0x000fe40003f65070 */
[C---:B------:R-:W-:Y:S01]  /*f6b0*/  LOP3.LUT P2, RZ, R25.reuse, 0x2, RZ, 0xc0, !PT ;  /* 0x0000000219ff7812 */ /* 0x040fe2000784c0ff */
[----:B------:R-:W2:Y:S01]  /*f6c0*/  SHFL.IDX PT, R3, R6, RZ, 0x181f ;  /* 0x00181fff06037589 */ /* 0x000ea200000e0000 */
[----:B------:R-:W-:Y:S01]  /*f6d0*/  LOP3.LUT P1, RZ, R25, 0x4, RZ, 0xc0, !PT ;  /* 0x0000000419ff7812 */ /* 0x000fe2000782c0ff */
        /* <DEDUP_REMOVED lines=15> */
[----:B-1----:R-:W1:Y:S01]  /*f7d0*/  SHFL.IDX PT, R3, R6, 0x1, 0x181f ;  /* 0x00381f0006037f89 */ /* 0x002e6200000e0000 */
[----:B0-----:R-:W-:-:S03]  /*f7e0*/  IADD3 R2, P4, R14, R0, RZ ;  /* 0x000000000e027210 */ /* 0x001fc60007f9e0ff */
[----:B------:R-:W0:Y:S02]  /*f7f0*/  SHFL.IDX PT, R14, R5, 0x2, 0x181f ;  /* 0x00581f00050e7f89 */ /* 0x000e2400000e0000 */
[----:B-1----:R-:W-:Y:S01]  /*f800*/  IMAD.X R3, RZ, RZ, R3, P4 ;  /* 0x000000ffff037224 */ /* 0x002fe200020e0603 */
        /* <DEDUP_REMOVED lines=33> */
[----:B-1----:R-:W-:-:S03]  /*fa20*/  IADD3 R2, P4, R14, R0, RZ ;  /* 0x000000000e027210 */ /* 0x002fc60007f9e0ff */
[----:B------:R-:W1:Y:S04]  /*fa30*/  SHFL.IDX PT, R6, R6, 0x5, 0x181f ;  /* 0x00b81f0006067f89 */ /* 0x000e6800000e0000 */
[----:B------:R2:W3:Y:S01]  /*fa40*/  SHFL.IDX PT, R14, R5, 0x5, 0x181f ;  /* 0x00b81f00050e7f89 */ /* 0x0004e200000e0000 */
        /* <DEDUP_REMOVED lines=9> */
.L_x_5092:
[C---:B------:R-:W-:Y:S02]  /*fae0*/  ISETP.LT.OR P3, PT, R32.reuse, 0x51, P3 ;  /* 0x000000512000780c */ /* 0x040fe40001f61670 */
[C---:B------:R-:W-:Y:S02]  /*faf0*/  ISETP.LT.OR P2, PT, R32.reuse, 0x51, !P2 ;  /* 0x000000512000780c */ /* 0x040fe40005741670 */
[----:B------:R-:W-:Y:S02]  /*fb00*/  ISETP.LT.OR P1, PT, R32, 0x51, !P1 ;  /* 0x000000512000780c */ /* 0x000fe40004f21670 */
        /* <DEDUP_REMOVED lines=12> */
.L_x_4995:
        /* <DEDUP_REMOVED lines=11> */
.L_x_4996:
[----:B------:R-:W2:Y:S01]  /*fc80*/  LDL R2, [R1+0x8] ;  /* 0x0000080001027983 */ /* 0x000ea20000100800 */
[----:B------:R0:W-:Y:S01]  /*fc90*/  SYNCS.ARRIVE.TRANS64.A1T0 RZ, [R33+URZ+0x22850], RZ ;  /* 0x022850ff21ff79a7 */ /* 0x0001e2000810003f */
[----:B------:R-:W-:Y:S01]  /*fca0*/  BSSY B0, `(.L_x_4997) ;  /* 0x00000df000007945 */ /* 0x000fe20003800000 */
[----:B--2---:R-:W-:-:S13]  /*fcb0*/  ISETP.GE.AND P0, PT, R2, 0x2, PT ;  /* 0x000000020200780c */ /* 0x004fda0003f06270 */
[----:B0-----:R-:W-:Y:S05]  /*fcc0*/  @!P0 BRA `(.L_x_4998) ;  /* 0x0000000c00708947 */ /* 0x001fea0003800000 */
[----:B------:R-:W-:-:S07]  /*fcd0*/  IADD3 R21, R2, -0x2, RZ ;  /* 0xfffffffe02157810 */ /* 0x000fce0007ffe0ff */
.L_x_5011:
        /* <DEDUP_REMOVED lines=14> */
[----:B------:R-:W2:Y:S01]  /*fdc0*/  @P0 LDC R7, c[0x0][0x438] ;  /* 0x00010e00ff070b82 */ /* 0x000ea20000000800 */
        /* <DEDUP_REMOVED lines=8> */
[----:B------:R-:W-:-:S03]  /*fe50*/  MOV R4, RZ ;  /* 0x000000ff00047202 */ /* 0x000fc60000000f00 */
[----:B------:R-:W-:Y:S02]  /*fe60*/  @!P1 IMAD.IADD R3, R5, 0x1, R3 ;  /* 0x0000000105039824 */ /* 0x000fe400078e0203 */
        /* <DEDUP_REMOVED lines=18> */
.L_x_4999:
[----:B------:R-:W-:Y:S01]  /*ff90*/  IMAD R10, R24, 0x8, R22 ;  /* 0x00000008180a7824 */ /* 0x000fe200078e0216 */
[----:B------:R-:W-:Y:S01]  /*ffa0*/  SHF.L.U32 R20, R26, 0x1f, RZ ;  /* 0x0000001f1a147819 */ /* 0x000fe200000006ff */
[----:B------:R-:W-:Y:S01]  /*ffb0*/  BSSY B1, `(.L_x_5000) ;  /* 0x0000004000017945 */ /* 0x000fe20003800000 */
[----:B------:R-:W-:Y:S02]  /*ffc0*/  SHF.R.S32.HI R9, RZ, 0x1f, R5 ;  /* 0x0000001fff097819 */ /* 0x000fe40000011405 */
[----:B------:R-:W0:Y:S02]  /*ffd0*/  SYNCS.PHASECHK.TRANS64.TRYWAIT P0, [R10+URZ+0x22840], R20 ;  /* 0x022840140a0075a7 */ /* 0x000e24000800017f */
[----:B0-----:R-:W-:Y:S05]  /*ffe0*/  @!P0 BRA `(.L_x_5001) ;  /* 0x0000003800fc8947 */ /* 0x001fea0003800000 */
.L_x_5093:
[----:B------:R-:W-:Y:S05]  /*fff0*/  BSYNC B1 ;  /* 0x0000000000017941 */ /* 0x000fea0003800000 */
.L_x_5000:
        /* <DEDUP_REMOVED lines=50> */
[----:B---3--:R1:W-:Y:S04]  /*10320*/  LDGSTS.E.BYPASS.LTC128B.128 [R7+0x1e400], desc[UR48][R2.64], !P1 ;  /* 0x1e40000002077fae */ /* 0x0083e8000c901d70 */
.L_x_5107:
[----:B-1----:R-:W-:-:S05]  /*10330*/  IADD3 R2, P0, R14, R0, RZ ;  /* 0x000000000e027210 */ /* 0x002fca0007f1e0ff */
[----:B------:R-:W-:Y:S01]  /*10340*/  IMAD.X R3, RZ, RZ, R8, P0 ;  /* 0x000000ffff037224 */ /* 0x000fe200000e0608 */
[----:B------:R-:W-:-:S04]  /*10350*/  PLOP3.LUT P0, PT, PT, PT, PT, 0x80, 0x0 ;  /* 0x000000000000781c */ /* 0x000fc80003f0f070 */
[----:B------:R-:W-:Y:S01]  /*10360*/  @!PT LDS RZ, [RZ] ;  /* 0x00000000fffff984 */ /* 0x000fe20000000800 */
[----:B------:R-:W-:Y:S01]  /*10370*/  @!PT LDS RZ, [RZ] ;  /* 0x00000000fffff984 */ /* 0x000fe20000000800 */
[----:B------:R-:W-:Y:S01]  /*10380*/  @!PT LDS RZ, [RZ] ;  /* 0x00000000fffff984 */ /* 0x000fe20000000800 */
[----:B------:R1:W-:Y:S01]  /*10390*/  LDGSTS.E.BYPASS.LTC128B.128 [R7+0x1ec00], desc[UR48][R2.64], !P1 ;  /* 0x1ec0000002077fae */ /* 0x0003e2000c901d70 */
[----:B------:R-:W-:-:S08]  /*103a0*/  NOP ;  /* 0x0000000000007918 */ /* 0x000fd00000000000 */
.L_x_5003:
        /* <DEDUP_REMOVED lines=11> */
.L_x_5004:
[----:B------:R1:W-:Y:S01]  /*10460*/  SYNCS.ARRIVE.TRANS64.A1T0 RZ, [R10+URZ+0x22830], RZ ;  /* 0x022830ff0aff79a7 */ /* 0x0003e2000810003f */
[----:B------:R-:W-:Y:S05]  /*10470*/  @!P3 BRA `(.L_x_5005) ;  /* 0x000000000004b947 */ /* 0x000fea0003800000 */
[----:B------:R-:W-:Y:S01]  /*10480*/  BPT.TRAP 0x1 ;  /* 0x000000040000795c */ /* 0x000fe20000300000 */
.L_x_5005:
[----:B------:R-:W2:Y:S01]  /*10490*/  SYNCS.PHASECHK.TRANS64.TRYWAIT P0, [R10+URZ+0x22860], R20 ;  /* 0x022860140a0075a7 */ /* 0x000ea2000800017f */
[----:B------:R-:W-:Y:S04]  /*104a0*/  BSSY B1, `(.L_x_5006) ;  /* 0x0000002000017945 */ /* 0x000fe80003800000 */
[----:B--2---:R-:W-:Y:S05]  /*104b0*/  @!P0 BRA `(.L_x_5007) ;  /* 0x0000003c007c8947 */ /* 0x004fea0003800000 */
.L_x_5108:
[----:B------:R-:W-:Y:S05]  /*104c0*/  BSYNC B1 ;  /* 0x0000000000017941 */ /* 0x000fea0003800000 */
.L_x_5006:
[----:B------:R-:W-:Y:S01]  /*104d0*/  ULDC.64 UR4, c[0x0][0x328] ;  /* 0x0000ca0000047ab9 */ /* 0x000fe20000000a00 */
[----:B------:R-:W-:Y:S01]  /*104e0*/  LOP3.LUT P5, RZ, R23, 0x10, RZ, 0xc0, !PT ;  /* 0x0000001017ff7812 */ /* 0x000fe200078ac0ff */
[----:B------:R-:W-:Y:S01]  /*104f0*/  IMAD R2, R9, UR4, RZ ;  /* 0x0000000409027c24 */ /* 0x000fe2000f8e02ff */
[C---:B------:R-:W-:Y:S01]  /*10500*/  LOP3.LUT P4, RZ, R23.reuse, 0x8, RZ, 0xc0, !PT ;  /* 0x0000000817ff7812 */ /* 0x040fe2000788c0ff */
[----:B0-2---:R-:W-:Y:S01]  /*10510*/  IMAD R20, R24, 0x6000, R29 ;  /* 0x0000600018147824 */ /* 0x005fe200078e021d */
        /* <DEDUP_REMOVED lines=22> */
[----:B------:R-:W2:Y:S04]  /*10680*/  SHFL.IDX PT, R3, R25, RZ, 0x181f ;  /* 0x00181fff19037589 */ /* 0x000ea800000e0000 */
[----:B------:R-:W-:Y:S04]  /*10690*/  SHFL.IDX PT, R4, R25, 0x1, 0x181f ;  /* 0x00381f0019047f89 */ /* 0x000fe800000e0000 */
[----:B------:R-:W-:Y:S04]  /*106a0*/  SHFL.IDX PT, R8, R17, 0x2, 0x181f ;  /* 0x00581f0011087f89 */ /* 0x000fe800000e0000 */
[----:B------:R-:W-:Y:S01]  /*106b0*/  SHFL.IDX PT, R5, R25, 0x3, 0x181f ;  /* 0x00781f0019057f89 */ /* 0x000fe200000e0000 */
[----:B0-----:R-:W-:-:S03]  /*106c0*/  IADD3 R2, P0, R14, R0, RZ ;  /* 0x000000000e027210 */ /* 0x001fc60007f1e0ff */
[----:B------:R-:W0:Y:S02]  /*106d0*/  SHFL.IDX PT, R14, R17, 0x1, 0x181f ;  /* 0x00381f00110e7f89 */ /* 0x000e2400000e0000 */
[----:B--2---:R-:W-:-:S05]  /*106e0*/  IMAD.X R3, RZ, RZ, R3, P0 ;  /* 0x000000ffff037224 */ /* 0x004fca00000e0603 */
[----:B------:R-:W-:Y:S04]  /*106f0*/  LDGSTS.E.BYPASS.LTC128B.128 [R20+0x400], desc[UR48][R2.64], !P5 ;  /* 0x0040000002147fae */ /* 0x000fe8000e901d70 */
[----:B------:R-:W-:Y:S04]  /*10700*/  LDGSTS.E.BYPASS.LTC128B.128 [R20+0x3400], desc[UR48][R2.64+0x80], !P4 ;  /* 0x0340008002147fae */ /* 0x000fe8000e101d70 */
[----:B------:R-:W-:Y:S04]  /*10710*/  LDGSTS.E.BYPASS.LTC128B.128 [R20+0x6400], desc[UR48][R2.64+0x100], !P3 ;  /* 0x0640010002147fae */ /* 0x000fe8000d901d70 */
[----:B------:R2:W-:Y:S01]  /*10720*/  LDGSTS.E.BYPASS.LTC128B.128 [R20+0x9400], desc[UR48][R2.64+0x180], !P1 ;  /* 0x0940018002147fae */ /* 0x0005e2000c901d70 */
[----:B0-----:R-:W-:-:S03]  /*10730*/  IADD3 R6, P0, R14, R0, RZ ;  /* 0x000000000e067210 */ /* 0x001fc60007f1e0ff */
[----:B------:R-:W-:Y:S01]  /*10740*/  SHFL.IDX PT, R14, R17, 0x3, 0x181f ;  /* 0x00781f00110e7f89 */ /* 0x000fe200000e0000 */
[----:B------:R-:W-:-:S03]  /*10750*/  IADD3.X R7, RZ, R4, RZ, P0, !PT ;  /* 0x00000004ff077210 */ /* 0x000fc600007fe4ff */
[----:B------:R-:W0:Y:S01]  /*10760*/  SHFL.IDX PT, R4, R25, 0x2, 0x181f ;  /* 0x00581f0019047f89 */ /* 0x000e2200000e0000 */
[----:B------:R-:W-:-:S03]  /*10770*/  IADD3 R8, P0, R8, R0, RZ ;  /* 0x0000000008087210 */ /* 0x000fc60007f1e0ff */
[----:B--2---:R-:W-:Y:S04]  /*10780*/  SHFL.IDX PT, R3, R25, 0x4, 0x181f ;  /* 0x00981f0019037f89 */ /* 0x004fe800000e0000 */
        /* <DEDUP_REMOVED lines=24> */
.L_x_5122:
        /* <DEDUP_REMOVED lines=11> */
.L_x_5009:
        /* <DEDUP_REMOVED lines=11> */
.L_x_5010:
[----:B------:R0:W-:Y:S01]  /*10a70*/  SYNCS.ARRIVE.TRANS64.A1T0 RZ, [R10+URZ+0x22850], RZ ;  /* 0x022850ff0aff79a7 */ /* 0x0001e2000810003f */
[----:B------:R-:W-:Y:S05]  /*10a80*/  @P2 BRA `(.L_x_5011) ;  /* 0xfffffff000942947 */ /* 0x000fea000383ffff */
.L_x_4998:
[----:B------:R-:W-:Y:S05]  /*10a90*/  BSYNC B0 ;  /* 0x0000000000007941 */ /* 0x000fea0003800000 */
.L_x_4997:
[----:B------:R-:W2:Y:S01]  /*10aa0*/  S2R R2, SR_TID.X ;  /* 0x0000000000027919 */ /* 0x000ea20000002100 */
[----:B------:R-:W-:Y:S01]  /*10ab0*/  IADD3 R24, R24, 0x1, RZ ;  /* 0x0000000118187810 */ /* 0x000fe20007ffe0ff */
[----:B------:R-:W-:Y:S03]  /*10ac0*/  BSSY B0, `(.L_x_5012) ;  /* 0x0000012000007945 */ /* 0x000fe60003800000 */
[----:B------:R-:W-:-:S04]  /*10ad0*/  ISETP.NE.AND P0, PT, R24, 0x2, PT ;  /* 0x000000021800780c */ /* 0x000fc80003f05270 */
[----:B------:R-:W-:Y:S02]  /*10ae0*/  SEL R5, RZ, 0x1, P0 ;  /* 0x00000001ff057807 */ /* 0x000fe40000000000 */
[----:B--2---:R-:W-:-:S04]  /*10af0*/  LOP3.LUT R2, R2, 0x7f, RZ, 0xc0, !PT ;  /* 0x0000007f02027812 */ /* 0x004fc800078ec0ff */
[----:B------:R-:W-:-:S13]  /*10b00*/  ISETP.NE.AND P1, PT, R2, RZ, PT ;  /* 0x000000ff0200720c */ /* 0x000fda0003f25270 */
[----:B------:R-:W-:Y:S05]  /*10b10*/  @P1 BRA `(.L_x_5013) ;  /* 0x0000000000301947 */ /* 0x000fea0003800000 */
[----:B------:R-:W2:Y:S01]  /*10b20*/  S2R R7, SR_LANEID ;  /* 0x0000000000077919 */ /* 0x000ea20000000000 */
[----:B------:R-:W-:Y:S01]  /*10b30*/  VOTEU.ANY UR4, UPT, PT ;  /* 0x0000000000047886 */ /* 0x000fe200038e0100 */
[----:B------:R-:W3:Y:S01]  /*10b40*/  LDC.64 R2, c[0x0][0xc60] ;  /* 0x00031800ff027b82 */ /* 0x000ee20000000a00 */
[----:B------:R-:W2:Y:S02]  /*10b50*/  FLO.U32 R0, UR4 ;  /* 0x0000000400007d00 */ /* 0x000ea400080e0000 */
[----:B--2---:R-:W-:-:S06]  /*10b60*/  ISETP.EQ.U32.AND P1, PT, R0, R7, PT ;  /* 0x000000070000720c */ /* 0x004fcc0003f22070 */
[----:B------:R-:W3:Y:S07]  /*10b70*/  POPC R7, UR4 ;  /* 0x0000000400077d09 */ /* 0x000eee0008000000 */
[----:B---3--:R-:W2:Y:S01]  /*10b80*/  @P1 ATOMG.E.ADD.STRONG.GPU PT, R3, desc[UR48][R2.64], R7 ;  /* 0x00000007020319a8 */ /* 0x008ea200081ee1f0 */
[----:B------:R-:W3:Y:S02]  /*10b90*/  S2R R4, SR_LTMASK ;  /* 0x0000000000047919 */ /* 0x000ee40000003900 */
[----:B---3--:R-:W-:-:S04]  /*10ba0*/  LOP3.LUT R4, R4, UR4, RZ, 0xc0, !PT ;  /* 0x0000000404047c12 */ /* 0x008fc8000f8ec0ff */
[----:B------:R-:W3:Y:S01]  /*10bb0*/  POPC R9, R4 ;  /* 0x0000000400097309 */ /* 0x000ee20000000000 */
[----:B--2---:R-:W3:Y:S02]  /*10bc0*/  SHFL.IDX PT, R0, R3, R0, 0x1f ;  /* 0x00001f0003007589 */ /* 0x004ee400000e0000 */
[----:B---3--:R-:W-:-:S07]  /*10bd0*/  IADD3 R16, R0, UR37, R9 ;  /* 0x0000002500107c10 */ /* 0x008fce000fffe009 */
.L_x_5013:
[----:B------:R-:W-:Y:S05]  /*10be0*/  BSYNC B0 ;  /* 0x0000000000007941 */ /* 0x000fea0003800000 */
.L_x_5012:
[----:B------:R-:W-:Y:S02]  /*10bf0*/  SEL R24, R24, RZ, P0 ;  /* 0x000000ff18187207 */ /* 0x000fe40000000000 */
[----:B------:R-:W-:-:S07]  /*10c00*/  LOP3.LUT R26, R26, R5, RZ, 0x3c, !PT ;  /* 0x000000051a1a7212 */ /* 0x000fce00078e3cff */
.L_x_4972:
[----:B------:R-:W-:Y:S05]  /*10c10*/  BSYNC B7 ;  /* 0x0000000000077941 */ /* 0x000fea0003800000 */
.L_x_4970:
        /* <DEDUP_REMOVED lines=8> */
[----:B------:R4:W2:Y:S01]  /*10ca0*/  LDS.128 R16, [R22+0x228d0] ;  /* 0x0228d00016107984 */ /* 0x0008a20000000c00 */
[----:B------:R-:W-:Y:S06]  /*10cb0*/  BAR.ARV 0x4, 0x180 ;  /* 0x0106000000007b1d */ /* 0x000fec0000002000 */
[----:B------:R-:W-:Y:S05]  /*10cc0*/  BRA `(.L_x_5015) ;  /* 0x0000000800cc7947 */ /* 0x000fea0003800000 */
.L_x_5014:
[----:B------:R-:W2:Y:S01]  /*10cd0*/  S2R R0, SR_TID.X ;  /* 0x0000000000007919 */ /* 0x000ea20000002100 */
[----:B------:R-:W-:Y:S01]  /*10ce0*/  UMOV UR4, 0xffffffff ;  /* 0xffffffff00047882 */ /* 0x000fe20000000000 */
[----:B--2---:R-:W-:-:S04]  /*10cf0*/  LOP3.LUT R8, R0, 0x1f, RZ, 0xc0, !PT ;  /* 0x0000001f00087812 */ /* 0x004fc800078ec0ff */
[----:B------:R-:W-:Y:S01]  /*10d00*/  ISETP.NE.AND P0, PT, R8, 0x1f, PT ;  /* 0x0000001f0800780c */ /* 0x000fe20003f05270 */
[----:B------:R-:W-:-:S12]  /*10d10*/  BRA.DIV UR4, `(.L_x_5016) ;  /* 0x0000003e04447947 */ /* 0x000fd8000b800000 */
[----:B------:R-:W-:Y:S01]  /*10d20*/  IMAD.IADD R5, R19, 0x1, R8 ;  /* 0x0000000113057824 */ /* 0x000fe200078e0208 */
[----:B------:R-:W-:-:S04]  /*10d30*/  ULDC UR4, c[0x0][0xc3c] ;  /* 0x00030f0000047ab9 */ /* 0x000fc80000000800 */
[----:B------:R-:W-:-:S13]  /*10d40*/  ISETP.GE.OR P1, PT, R5, UR4, !P0 ;  /* 0x0000000405007c0c */ /* 0x000fda000c726670 */
[----:B------:R-:W2:Y:S02]  /*10d50*/  @!P1 LDC.64 R2, c[0x0][0xc80] ;  /* 0x00032000ff029b82 */ /* 0x000ea40000000a00 */
[----:B--2---:R-:W-:-:S06]  /*10d60*/  @!P1 IMAD.WIDE R2, R5, 0x4, R2 ;  /* 0x0000000405029825 */ /* 0x004fcc00078e0202 */
[----:B------:R-:W2:Y:S01]  /*10d70*/  @!P1 LDG.E R2, desc[UR48][R2.64] ;  /* 0x0000003002029981 */ /* 0x000ea2000c1e1900 */
[----:B------:R-:W-:Y:S01]  /*10d80*/  IMAD.MOV.U32 R5, RZ, RZ, RZ ;  /* 0x000000ffff057224 */ /* 0x000fe200078e00ff */
[C---:B------:R-:W-:Y:S02]  /*10d90*/  ISETP.GE.U32.AND P2, PT, R8.reuse, 0x2, PT ;  /* 0x000000020800780c */ /* 0x040fe40003f46070 */
[C---:B------:R-:W-:Y:S01]  /*10da0*/  ISETP.GE.U32.AND P3, PT, R8.reuse, 0x4, PT ;  /* 0x000000040800780c */ /* 0x040fe20003f66070 */
[----:B------:R-:W-:Y:S01]  /*10db0*/  SHFL.IDX PT, R0, R16, RZ, 0x1f ;  /* 0x00001fff10007589 */ /* 0x000fe200000e0000 */
[C---:B------:R-:W-:Y:S02]  /*10dc0*/  ISETP.GE.U32.AND P4, PT, R8.reuse, 0x8, PT ;  /* 0x000000080800780c */ /* 0x040fe40003f86070 */
[C---:B------:R-:W-:Y:S01]  /*10dd0*/  ISETP.GE.U32.AND P5, PT, R8.reuse, 0x10, PT ;  /* 0x000000100800780c */ /* 0x040fe20003fa6070 */
[----:B------:R-:W-:Y:S01]  /*10de0*/  SHFL.IDX PT, R4, R16, 0x1, 0x1f ;  /* 0x00201f0010047f89 */ /* 0x000fe200000e0000 */
[----:B--2---:R-:W-:Y:S01]  /*10df0*/  @!P1 IMAD.MOV.U32 R5, RZ, RZ, R2 ;  /* 0x000000ffff059224 */ /* 0x004fe200078e0002 */
[----:B------:R-:W-:-:S04]  /*10e00*/  ISETP.NE.AND P1, PT, R8, RZ, PT ;  /* 0x000000ff0800720c */ /* 0x000fc80003f25270 */
[----:B------:R-:W2:Y:S02]  /*10e10*/  SHFL.UP PT, R14, R5, 0x1, RZ ;  /* 0x04200000050e7989 */ /* 0x000ea400000e00ff */
[----:B--2---:R-:W-:-:S05]  /*10e20*/  SEL R6, R14, RZ, P1 ;  /* 0x000000ff0e067207 */ /* 0x004fca0000800000 */
[----:B------:R-:W-:-:S05]  /*10e30*/  IMAD.IADD R6, R5, 0x1, R6 ;  /* 0x0000000105067824 */ /* 0x000fca00078e0206 */
[----:B------:R-:W2:Y:S02]  /*10e40*/  SHFL.UP PT, R14, R6, 0x2, RZ ;  /* 0x04400000060e7989 */ /* 0x000ea400000e00ff */
[----:B--2---:R-:W-:-:S05]  /*10e50*/  SEL R7, R14, RZ, P2 ;  /* 0x000000ff0e077207 */ /* 0x004fca0001000000 */
[----:B------:R-:W-:-:S05]  /*10e60*/  IMAD.IADD R7, R6, 0x1, R7 ;  /* 0x0000000106077824 */ /* 0x000fca00078e0207 */
[----:B------:R-:W2:Y:S02]  /*10e70*/  SHFL.UP PT, R14, R7, 0x4, RZ ;  /* 0x04800000070e7989 */ /* 0x000ea400000e00ff */
[----:B--2---:R-:W-:-:S04]  /*10e80*/  SEL R2, R14, RZ, P3 ;  /* 0x000000ff0e027207 */ /* 0x004fc80001800000 */
[----:B------:R-:W-:-:S05]  /*10e90*/  IADD3 R2, R7, R2, RZ ;  /* 0x0000000207027210 */ /* 0x000fca0007ffe0ff */
[----:B------:R-:W2:Y:S02]  /*10ea0*/  SHFL.UP PT, R14, R2, 0x8, RZ ;  /* 0x05000000020e7989 */ /* 0x000ea400000e00ff */
[----:B--2---:R-:W-:-:S05]  /*10eb0*/  SEL R3, R14, RZ, P4 ;  /* 0x000000ff0e037207 */ /* 0x004fca0002000000 */
[----:B------:R-:W-:-:S05]  /*10ec0*/  IMAD.IADD R3, R2, 0x1, R3 ;  /* 0x0000000102037824 */ /* 0x000fca00078e0203 */
[----:B------:R-:W2:Y:S02]  /*10ed0*/  SHFL.UP PT, R14, R3, 0x10, RZ ;  /* 0x06000000030e7989 */ /* 0x000ea400000e00ff */
[----:B--2---:R-:W-:-:S05]  /*10ee0*/  SEL R6, R14, RZ, P5 ;  /* 0x000000ff0e067207 */ /* 0x004fca0002800000 */
[----:B------:R-:W-:-:S05]  /*10ef0*/  IMAD.IADD R6, R3, 0x1, R6 ;  /* 0x0000000103067824 */ /* 0x000fca00078e0206 */
[----:B------:R2:W3:Y:S02]  /*10f00*/  SHFL.IDX PT, R14, R6, 0x1f, 0x1f ;  /* 0x03e01f00060e7f89 */ /* 0x0004e400000e0000 */
.L_x_5132:
[----:B------:R-:W-:Y:S02]  /*10f10*/  ULDC UR4, c[0x0][0xc38] ;  /* 0x00030e0000047ab9 */ /* 0x000fe40000000800 */
[----:B------:R-:W-:-:S04]  /*10f20*/  IMAD.U32 R7, RZ, RZ, UR4 ;  /* 0x00000004ff077e24 */ /* 0x000fc8000f8e00ff */
[----:B---3--:R-:W-:-:S04]  /*10f30*/  IMAD R14, R14, R7, RZ ;  /* 0x000000070e0e7224 */ /* 0x008fc800078e02ff */
[----:B------:R-:W-:-:S05]  /*10f40*/  IMAD.IADD R9, R4, 0x1, R14 ;  /* 0x0000000104097824 */ /* 0x000fca00078e020e */
[----:B------:R-:W-:-:S13]  /*10f50*/  ISETP.GT.AND P6, PT, R9, R0, PT ;  /* 0x000000000900720c */ /* 0x000fda0003fc4270 */
[----:B------:R-:W-:Y:S05]  /*10f60*/  @P6 BRA `(.L_x_5017) ;  /* 0x00000000009c6947 */ /* 0x000fea0003800000 */
.L_x_5022:
[----:B------:R-:W3:Y:S01]  /*10f70*/  LDC R2, c[0x0][0xc3c] ;  /* 0x00030f00ff027b82 */ /* 0x000ee20000000800 */
[----:B------:R-:W-:-:S05]  /*10f80*/  VIADD R19, R19, 0x1f ;  /* 0x0000001f13137836 */ /* 0x000fca0000000000 */
[----:B---3--:R-:W-:-:S13]  /*10f90*/  ISETP.GE.AND P6, PT, R19, R2, PT ;  /* 0x000000021300720c */ /* 0x008fda0003fc6270 */
[----:B------:R-:W-:Y:S05]  /*10fa0*/  @P6 BRA `(.L_x_5018) ;  /* 0x0000000400d06947 */ /* 0x000fea0003800000 */
[----:B------:R-:W3:Y:S01]  /*10fb0*/  S2R R3, SR_TID.X ;  /* 0x0000000000037919 */ /* 0x000ee20000002100 */
[----:B------:R-:W-:Y:S01]  /*10fc0*/  BSSY B0, `(.L_x_5019) ;  /* 0x0000009000007945 */ /* 0x000fe20003800000 */
[----:B------:R-:W-:Y:S02]  /*10fd0*/  MOV R5, RZ ;  /* 0x000000ff00057202 */ /* 0x000fe40000000f00 */
[----:B---3--:R-:W-:-:S05]  /*10fe0*/  LOP3.LUT R3, R3, 0x1f, RZ, 0xc0, !PT ;  /* 0x0000001f03037812 */ /* 0x008fca00078ec0ff */
[----:B------:R-:W-:-:S05]  /*10ff0*/  IMAD.IADD R7, R19, 0x1, R3 ;  /* 0x0000000113077824 */ /* 0x000fca00078e0203 */
[----:B------:R-:W-:-:S13]  /*11000*/  ISETP.GE.OR P6, PT, R7, R2, !P0 ;  /* 0x000000020700720c */ /* 0x000fda00047c6670 */
[----:B------:R-:W-:Y:S05]  /*11010*/  @P6 BRA `(.L_x_5020) ;  /* 0x00000000000c6947 */ /* 0x000fea0003800000 */
[----:B------:R-:W3:Y:S02]  /*11020*/  LDC.64 R2, c[0x0][0xc80] ;  /* 0x00032000ff027b82 */ /* 0x000ee40000000a00 */
[----:B---3--:R-:W-:-:S05]  /*11030*/  IMAD.WIDE R2, R7, 0x4, R2 ;  /* 0x0000000407027825 */ /* 0x008fca00078e0202 */
[----:B------:R3:W5:Y:S02]  /*11040*/  LDG.E R5, desc[UR48][R2.64] ;  /* 0x0000003002057981 */ /* 0x000764000c1e1900 */
.L_x_5020:
[----:B------:R-:W-:Y:S05]  /*11050*/  BSYNC B0 ;  /* 0x0000000000007941 */ /* 0x000fea0003800000 */
.L_x_5019:
        /* <DEDUP_REMOVED lines=18> */
.L_x_5140:
[----:B------:R-:W-:Y:S02]  /*11180*/  ULDC UR4, c[0x0][0xc38] ;  /* 0x00030e0000047ab9 */ /* 0x000fe40000000800 */
[----:B------:R-:W-:-:S04]  /*11190*/  IMAD.U32 R7, RZ, RZ, UR4 ;  /* 0x00000004ff077e24 */ /* 0x000fc8000f8e00ff */
[----:B---3--:R-:W-:-:S05]  /*111a0*/  IMAD R14, R14, R7, RZ ;  /* 0x000000070e0e7224 */ /* 0x008fca00078e02ff */
[----:B------:R-:W-:-:S04]  /*111b0*/  IADD3 R9, R14, R9, RZ ;  /* 0x000000090e097210 */ /* 0x000fc80007ffe0ff */
[----:B------:R-:W-:-:S13]  /*111c0*/  ISETP.GT.AND P6, PT, R9, R0, PT ;  /* 0x000000000900720c */ /* 0x000fda0003fc4270 */
[----:B------:R-:W-:Y:S05]  /*111d0*/  @!P6 BRA `(.L_x_5022) ;  /* 0xfffffffc0064e947 */ /* 0x000fea000383ffff */
.L_x_5017:
        /* <DEDUP_REMOVED lines=8> */
.L_x_5144:
[----:B------:R-:W-:Y:S01]  /*11260*/  ISETP.NE.AND P0, PT, R2, RZ, PT ;  /* 0x000000ff0200720c */ /* 0x000fe20003f05270 */
[----:B------:R-:W-:-:S12]  /*11270*/  IMAD.MOV.U32 R14, RZ, RZ, RZ ;  /* 0x000000ffff0e7224 */ /* 0x000fd800078e00ff */
[----:B------:R-:W-:Y:S05]  /*11280*/  @!P0 BRA `(.L_x_5024) ;  /* 0x0000000000108947 */ /* 0x000fea0003800000 */
[----:B------:R-:W-:Y:S01]  /*11290*/  UMOV UR4, 0xffffffff ;  /* 0xffffffff00047882 */ /* 0x000fe20000000000 */
[----:B------:R-:W-:Y:S02]  /*112a0*/  VIADD R12, R4, 0xffffffff ;  /* 0xffffffff040c7836 */ /* 0x000fe40000000000 */
[----:B------:R-:W-:Y:S05]  /*112b0*/  BRA.DIV UR4, `(.L_x_5025) ;  /* 0x0000004204047947 */ /* 0x000fea000b800000 */
[----:B------:R0:W0:Y:S02]  /*112c0*/  SHFL.IDX PT, R14, R6, R12, 0x1f ;  /* 0x00001f0c060e7589 */ /* 0x00002400000e0000 */
.L_x_5024:
[----:B------:R-:W5:Y:S01]  /*112d0*/  LDC.64 R2, c[0x0][0xc90] ;  /* 0x00032400ff027b82 */ /* 0x000f620000000a00 */
[----:B------:R-:W-:-:S04]  /*112e0*/  IMAD.IADD R19, R4, 0x1, R19 ;  /* 0x0000000104137824 */ /* 0x000fc800078e0213 */
[----:B-----5:R-:W-:-:S05]  /*112f0*/  IMAD.WIDE R2, R19, 0x4, R2 ;  /* 0x0000000413027825 */ /* 0x020fca00078e0202 */
[----:B0-2---:R0:W3:Y:S01]  /*11300*/  LDG.E R6, desc[UR48][R2.64] ;  /* 0x0000003002067981 */ /* 0x0050e2000c1e1900 */
[----:B------:R-:W-:Y:S01]  /*11310*/  IMAD R16, R14, R7, R16 ;  /* 0x000000070e107224 */ /* 0x000fe200078e0210 */
[----:B0-----:R-:W-:Y:S01]  /*11320*/  MOV R2, RZ ;  /* 0x000000ff00027202 */ /* 0x001fe20000000f00 */
[----:B---34-:R-:W-:-:S05]  /*11330*/  IMAD R4, R5, R6, RZ ;  /* 0x0000000605047224 */ /* 0x018fca00078e02ff */
[----:B------:R-:W-:-:S04]  /*11340*/  IABS R8, R4 ;  /* 0x0000000400087213 */ /* 0x000fc80000000000 */
[----:B-1----:R-:W0:Y:S08]  /*11350*/  I2F.RP R10, R8 ;  /* 0x00000008000a7306 */ /* 0x002e300000209400 */
        /* <DEDUP_REMOVED lines=23> */
[----:B------:R-:W-:-:S03]  /*114d0*/  IMAD.MOV R2, RZ, RZ, -R2 ;  /* 0x000000ffff027224 */ /* 0x000fc600078e0a02 */
[----:B------:R-:W-:Y:S01]  /*114e0*/  IADD3 R3, -R0, RZ, RZ ;  /* 0x000000ff00037210 */ /* 0x000fe20007ffe1ff */
        /* <DEDUP_REMOVED lines=32> */
.L_x_5018:
[----:B------:R-:W-:Y:S01]  /*116f0*/  UMOV UR4, URZ ;  /* 0x0000003f00047c82 */ /* 0x000fe20008000000 */
[----:B------:R-:W-:Y:S01]  /*11700*/  UMOV UR5, URZ ;  /* 0x0000003f00057c82 */ /* 0x000fe20008000000 */
[----:B------:R-:W-:Y:S01]  /*11710*/  ULDC UR6, c[0x0][0xc3c] ;  /* 0x00030f0000067ab9 */ /* 0x000fe20000000800 */
[----:B------:R-:W-:Y:S01]  /*11720*/  IMAD.MOV.U32 R16, RZ, RZ, R0 ;  /* 0x000000ffff107224 */ /* 0x000fe200078e0000 */
[----:B------:R-:W-:Y:S01]  /*11730*/  MOV R17, UR4 ;  /* 0x0000000400117c02 */ /* 0x000fe20008000f00 */
[----:B------:R-:W-:Y:S02]  /*11740*/  IMAD.U32 R18, RZ, RZ, UR5 ;  /* 0x00000005ff127e24 */ /* 0x000fe4000f8e00ff */
[----:B------:R-:W-:-:S07]  /*11750*/  IMAD.U32 R19, RZ, RZ, UR6 ;  /* 0x00000006ff137e24 */ /* 0x000fce000f8e00ff */
.L_x_5026:
[----:B------:R-:W3:Y:S01]  /*11760*/  S2R R0, SR_TID.X ;  /* 0x0000000000007919 */ /* 0x000ee20000002100 */
        /* <DEDUP_REMOVED lines=9> */
.L_x_5015:
[----:B------:R-:W-:Y:S02]  /*11800*/  ULDC UR4, c[0x0][0xc3c] ;  /* 0x00030f0000047ab9 */ /* 0x000fe40000000800 */
[----:B--2---:R-:W-:-:S13]  /*11810*/  ISETP.GE.AND P0, PT, R19, UR4, PT ;  /* 0x0000000413007c0c */ /* 0x004fda000bf06270 */
[----:B------:R-:W-:Y:S05]  /*11820*/  @!P0 BRA `(.L_x_5027) ;  /* 0xffffffb8004c8947 */ /* 0x000fea000383ffff */
[----:B------:R-:W-:Y:S05]  /*11830*/  BSYNC B8 ;  /* 0x0000000000087941 */ /* 0x000fea0003800000 */
.L_x_4966:
[----:B-1----:R-:W2:Y:S01]  /*11840*/  LDL.LU R0, [R1+0x24] ;  /* 0x0000240001007983 */ /* 0x002ea20000300800 */
[----:B------:R-:W-:Y:S01]  /*11850*/  BSSY B0, `(.L_x_5028) ;  /* 0x000000b000007945 */ /* 0x000fe20003800000 */
[----:B------:R-:W1:Y:S01]  /*11860*/  S2R R5, SR_CgaCtaId ;  /* 0x0000000000057919 */ /* 0x000e620000008800 */
[----:B--2---:R-:W-:-:S05]  /*11870*/  VIADD R0, R0, 0x1 ;  /* 0x0000000100007836 */ /* 0x004fca0000000000 */
        /* <DEDUP_REMOVED lines=8> */
.L_x_5147:
[----:B------:R-:W-:Y:S05]  /*11900*/  BSYNC B0 ;  /* 0x0000000000007941 */ /* 0x000fea0003800000 */
.L_x_5028:
[----:B------:R-:W-:-:S03]  /*11910*/  UMOV UR4, 0xffffffff ;  /* 0xffffffff00047882 */ /* 0x000fc60000000000 */
[----:B------:R-:W-:Y:S05]  /*11920*/  BRA.DIV UR4, `(.L_x_5030) ;  /* 0x0000003a04a07947 */ /* 0x000fea000b800000 */
[----:B-1----:R-:W1:Y:S02]  /*11930*/  S2R R0, SR_TID.X ;  /* 0x0000000000007919 */ /* 0x002e640000002100 */
[----:B-1----:R-:W-:-:S04]  /*11940*/  SHF.R.U32.HI R0, RZ, 0x5, R0 ;  /* 0x00000005ff007819 */ /* 0x002fc80000011600 */
[----:B------:R-:W-:-:S05]  /*11950*/  LOP3.LUT R0, R0, 0x3, RZ, 0xc0, !PT ;  /* 0x0000000300007812 */ /* 0x000fca00078ec0ff */
[----:B------:R1:W2:Y:S02]  /*11960*/  SHFL.IDX PT, R14, R0, RZ, 0x1f ;  /* 0x00001fff000e7589 */ /* 0x0002a400000e0000 */
.L_x_5150:
[----:B--2---:R-:W-:Y:S01]  /*11970*/  ISETP.NE.AND P0, PT, R14, RZ, PT ;  /* 0x000000ff0e00720c */ /* 0x004fe20003f05270 */
[----:B------:R-:W-:-:S12]  /*11980*/  BSSY B0, `(.L_x_5031) ;  /* 0x0000024000007945 */ /* 0x000fd80003800000 */
[----:B------:R-:W-:Y:S05]  /*11990*/  @P0 BRA `(.L_x_5032) ;  /* 0x0000000000880947 */ /* 0x000fea0003800000 */
[----:B------:R-:W-:-:S03]  /*119a0*/  UMOV UR4, 0xffffffff ;  /* 0xffffffff00047882 */ /* 0x000fc60000000000 */
[----:B------:R-:W-:Y:S05]  /*119b0*/  BRA.DIV UR4, `(.L_x_5033) ;  /* 0x0000003a04b07947 */ /* 0x000fea000b800000 */
[----:B------:R-:W-:-:S13]  /*119c0*/  ELECT P6, URZ, PT ;  /* 0x00000000003f782f */ /* 0x000fda00038c0000 */
.L_x_5153:
[----:B------:R-:W-:Y:S05]  /*119d0*/  @!P6 BRA `(.L_x_5032) ;  /* 0x000000000078e947 */ /* 0x000fea0003800000 */
[----:B------:R-:W-:-:S06]  /*119e0*/  ULOP3.LUT UR4, UR39, 0x2, URZ, 0xfc, !UPT ;  /* 0x0000000227047892 */ /* 0x000fcc000f8efc3f */
[----:B-1----:R-:W-:-:S05]  /*119f0*/  IMAD.U32 R0, RZ, RZ, UR4 ;  /* 0x00000004ff007e24 */ /* 0x002fca000f8e00ff */
[----:B------:R-:W-:-:S13]  /*11a00*/  ISETP.NE.AND P0, PT, R0, 0x3, PT ;  /* 0x000000030000780c */ /* 0x000fda0003f05270 */
[----:B------:R-:W-:Y:S05]  /*11a10*/  @!P0 BRA `(.L_x_5034) ;  /* 0x0000000000048947 */ /* 0x000fea0003800000 */
[----:B------:R-:W-:Y:S01]  /*11a20*/  BPT.TRAP 0x1 ;  /* 0x000000040000795c */ /* 0x000fe20000300000 */
.L_x_5034:
[----:B------:R-:W-:Y:S01]  /*11a30*/  IMAD R5, R24, 0x8, R7 ;  /* 0x0000000818057824 */ /* 0x000fe200078e0207 */
[----:B------:R-:W-:Y:S02]  /*11a40*/  SHF.L.U32 R0, R26, 0x1f, RZ ;  /* 0x0000001f1a007819 */ /* 0x000fe400000006ff */
[----:B------:R-:W-:Y:S02]  /*11a50*/  IADD3 R24, R24, 0x1, RZ ;  /* 0x0000000118187810 */ /* 0x000fe40007ffe0ff */
[----:B------:R-:W1:Y:S02]  /*11a60*/  SYNCS.PHASECHK.TRANS64.TRYWAIT P1, [R5+URZ+0x22840], R0 ;  /* 0x02284000050075a7 */ /* 0x000e64000802017f */
[----:B------:R-:W-:-:S04]  /*11a70*/  ISETP.NE.AND P2, PT, R24, 0x2, PT ;  /* 0x000000021800780c */ /* 0x000fc80003f45270 */
[----:B------:R-:W-:Y:S01]  /*11a80*/  SEL R3, RZ, 0x1, P2 ;  /* 0x00000001ff037807 */ /* 0x000fe20001000000 */
[----:B-1----:R-:W-:Y:S08]  /*11a90*/  @!P1 BRA `(.L_x_5035) ;  /* 0x0000003800989947 */ /* 0x002ff00003800000 */
.L_x_5154:
[----:B------:R-:W-:Y:S02]  /*11aa0*/  SEL R24, R24, RZ, P2 ;  /* 0x000000ff18187207 */ /* 0x000fe40001000000 */
[----:B------:R-:W-:Y:S01]  /*11ab0*/  LOP3.LUT R2, R26, R3, RZ, 0x3c, !PT ;  /* 0x000000031a027212 */ /* 0x000fe200078e3cff */
[----:B------:R-:W-:Y:S06]  /*11ac0*/  @!P0 BRA `(.L_x_5036) ;  /* 0x0000000000048947 */ /* 0x000fec0003800000 */
[----:B------:R-:W-:Y:S01]  /*11ad0*/  BPT.TRAP 0x1 ;  /* 0x000000040000795c */ /* 0x000fe20000300000 */
.L_x_5036:
[----:B------:R-:W-:Y:S01]  /*11ae0*/  IMAD R3, R24, 0x8, R7 ;  /* 0x0000000818037824 */ /* 0x000fe200078e0207 */
[----:B------:R-:W-:-:S04]  /*11af0*/  SHF.L.U32 R2, R2, 0x1f, RZ ;  /* 0x0000001f02027819 */ /* 0x000fc800000006ff */
[----:B------:R-:W2:Y:S02]  /*11b00*/  SYNCS.PHASECHK.TRANS64.TRYWAIT P1, [R3+URZ+0x22840], R2 ;  /* 0x02284002030075a7 */ /* 0x000ea4000802017f */
[----:B--2---:R-:W-:Y:S05]  /*11b10*/  @!P1 BRA `(.L_x_5037) ;  /* 0x00000038008c9947 */ /* 0x004fea0003800000 */
.L_x_5155:
[----:B------:R-:W-:Y:S05]  /*11b20*/  @!P0 BRA `(.L_x_5038) ;  /* 0x0000000000048947 */ /* 0x000fea0003800000 */
[----:B------:R-:W-:Y:S01]  /*11b30*/  BPT.TRAP 0x1 ;  /* 0x000000040000795c */ /* 0x000fe20000300000 */
.L_x_5038:
[----:B------:R-:W5:Y:S02]  /*11b40*/  SYNCS.PHASECHK.TRANS64.TRYWAIT P1, [R5+URZ+0x22860], R0 ;  /* 0x02286000050075a7 */ /* 0x000f64000802017f */
[----:B-----5:R-:W-:Y:S05]  /*11b50*/  @!P1 BRA `(.L_x_5039) ;  /* 0x0000003800909947 */ /* 0x020fea0003800000 */
.L_x_5156:
[----:B------:R-:W-:Y:S05]  /*11b60*/  @!P0 BRA `(.L_x_5040) ;  /* 0x0000000000048947 */ /* 0x000fea0003800000 */
[----:B------:R-:W-:Y:S01]  /*11b70*/  BPT.TRAP 0x1 ;  /* 0x000000040000795c */ /* 0x000fe20000300000 */
.L_x_5040:
[----:B------:R0:W0:Y:S02]  /*11b80*/  SYNCS.PHASECHK.TRANS64.TRYWAIT P0, [R3+URZ+0x22860], R2 ;  /* 0x02286002030075a7 */ /* 0x000024000800017f */
[----:B0-----:R-:W-:Y:S05]  /*11b90*/  @!P0 NANOSLEEP.SYNCS 0x989680 ;  /* 0x009896800000895d */ /* 0x001fea0003900000 */
[----:B------:R-:W0:Y:S02]  /*11ba0*/  @!P0 SYNCS.PHASECHK.TRANS64 P0, [R3+URZ+0x22860], R2 ;  /* 0x02286002030085a7 */ /* 0x000e24000800007f */
[----:B0-----:R-:W-:Y:S05]  /*11bb0*/  @!P0 BRA `(.L_x_5040) ;  /* 0xfffffffc00f08947 */ /* 0x001fea000383ffff */
.L_x_5032:
[----:B------:R-:W-:Y:S05]  /*11bc0*/  BSYNC B0 ;  /* 0x0000000000007941 */ /* 0x000fea0003800000 */
.L_x_5031:
[----:B------:R-:W-:Y:S05]  /*11bd0*/  EXIT ;  /* 0x000000000000794d */ /* 0x000fea0003800000 */
.L_x_4902:
[----:B0-----:R-:W-:-:S04]  /*11be0*/  IMAD.U32 R3, RZ, RZ, UR51 ;  /* 0x00000033ff037e24 */ /* 0x001fc8000f8e00ff */
[----:B------:R0:W1:Y:S03]  /*11bf0*/  SYNCS.PHASECHK.TRANS64.TRYWAIT P0, [R3+URZ+0x22800], R0 ;  /* 0x02280000030075a7 */ /* 0x000066000800017f */
[----:B-1----:R-:W-:Y:S05]  /*11c00*/  @!P0 NANOSLEEP.SYNCS 0x989680 ;  /* 0x009896800000895d */ /* 0x002fea0003900000 */
[----:B------:R-:W1:Y:S02]  /*11c10*/  @!P0 SYNCS.PHASECHK.TRANS64 P0, [R3+URZ+0x22800], R0 ;  /* 0x02280000030085a7 */ /* 0x000e64000800007f */
[----:B-1----:R-:W-:Y:S05]  /*11c20*/  @!P0 BRA `(.L_x_4902) ;  /* 0xfffffffc00ec8947 */ /* 0x002fea000383ffff */
[----:B------:R-:W-:Y:S05]  /*11c30*/  BRA `(.L_x_5041) ;  /* 0xfffffefc00947947 */ /* 0x000fea000383ffff */
.L_x_4906:
[----:B-1----:R-:W-:-:S04]  /*11c40*/  IMAD.U32 R3, RZ, RZ, UR22 ;  /* 0x00000016ff037e24 */ /* 0x002fc8000f8e00ff */
[----:B------:R1:W2:Y:S03]  /*11c50*/  SYNCS.PHASECHK.TRANS64.TRYWAIT P1, [R3+URZ+0x22830], R8 ;  /* 0x02283008030075a7 */ /* 0x0002a6000802017f */
[----:B--2---:R-:W-:Y:S05]  /*11c60*/  @!P1 NANOSLEEP.SYNCS 0x989680 ;  /* 0x009896800000995d */ /* 0x004fea0003900000 */
[----:B------:R-:W2:Y:S02]  /*11c70*/  @!P1 SYNCS.PHASECHK.TRANS64 P1, [R3+URZ+0x22830], R8 ;  /* 0x02283008030095a7 */ /* 0x000ea4000802007f */
[----:B--2---:R-:W-:Y:S05]  /*11c80*/  @!P1 BRA `(.L_x_4906) ;  /* 0xfffffffc00ec9947 */ /* 0x004fea000383ffff */
[----:B------:R-:W-:Y:S05]  /*11c90*/  BRA `(.L_x_4905) ;  /* 0xfffffefc00b87947 */ /* 0x000fea000383ffff */
.L_x_4911:
[----:B-1----:R-:W-:-:S04]  /*11ca0*/  IMAD.U32 R9, RZ, RZ, UR22 ;  /* 0x00000016ff097e24 */ /* 0x002fc8000f8e00ff */
[----:B------:R1:W2:Y:S03]  /*11cb0*/  SYNCS.PHASECHK.TRANS64.TRYWAIT P1, [R9+URZ+0x22850], R8 ;  /* 0x02285008090075a7 */ /* 0x0002a6000802017f */
[----:B--2---:R-:W-:Y:S05]  /*11cc0*/  @!P1 NANOSLEEP.SYNCS 0x989680 ;  /* 0x009896800000995d */ /* 0x004fea0003900000 */
[----:B------:R-:W2:Y:S02]  /*11cd0*/  @!P1 SYNCS.PHASECHK.TRANS64 P1, [R9+URZ+0x22850], R8 ;  /* 0x02285008090095a7 */ /* 0x000ea4000802007f */
[----:B--2---:R-:W-:Y:S05]  /*11ce0*/  @!P1 BRA `(.L_x_4911) ;  /* 0xfffffffc00ec9947 */ /* 0x004fea000383ffff */
[----:B------:R-:W-:Y:S05]  /*11cf0*/  BRA `(.L_x_4910) ;  /* 0xffffff1c003c7947 */ /* 0x000fea000383ffff */
.L_x_4917:
[----:B-1----:R-:W-:-:S04]  /*11d00*/  IMAD.U32 R0, RZ, RZ, UR25 ;  /* 0x00000019ff007e24 */ /* 0x002fc8000f8e00ff */
[----:B------:R1:W2:Y:S03]  /*11d10*/  SYNCS.PHASECHK.TRANS64.TRYWAIT P1, [R0+URZ+0x22830], R7 ;  /* 0x02283007000075a7 */ /* 0x0002a6000802017f */
[----:B--2---:R-:W-:Y:S05]  /*11d20*/  @!P1 NANOSLEEP.SYNCS 0x989680 ;  /* 0x009896800000995d */ /* 0x004fea0003900000 */
[----:B------:R-:W2:Y:S02]  /*11d30*/  @!P1 SYNCS.PHASECHK.TRANS64 P1, [R0+URZ+0x22830], R7 ;  /* 0x02283007000095a7 */ /* 0x000ea4000802007f */
[----:B--2---:R-:W-:Y:S05]  /*11d40*/  @!P1 BRA `(.L_x_4917) ;  /* 0xfffffffc00ec9947 */ /* 0x004fea000383ffff */
[----:B------:R-:W-:Y:S05]  /*11d50*/  BRA `(.L_x_4916) ;  /* 0xffffff20007c7947 */ /* 0x000fea000383ffff */
.L_x_4922:
[----:B-1----:R-:W-:-:S04]  /*11d60*/  IMAD.U32 R10, RZ, RZ, UR25 ;  /* 0x00000019ff0a7e24 */ /* 0x002fc8000f8e00ff */
[----:B------:R1:W2:Y:S03]  /*11d70*/  SYNCS.PHASECHK.TRANS64.TRYWAIT P1, [R10+URZ+0x22850], R7 ;  /* 0x022850070a0075a7 */ /* 0x0002a6000802017f */
[----:B--2---:R-:W-:Y:S05]  /*11d80*/  @!P1 NANOSLEEP.SYNCS 0x989680 ;  /* 0x009896800000995d */ /* 0x004fea0003900000 */
[----:B------:R-:W2:Y:S02]  /*11d90*/  @!P1 SYNCS.PHASECHK.TRANS64 P1, [R10+URZ+0x22850], R7 ;  /* 0x022850070a0095a7 */ /* 0x000ea4000802007f */
[----:B--2---:R-:W-:Y:S05]  /*11da0*/  @!P1 BRA `(.L_x_4922) ;  /* 0xfffffffc00ec9947 */ /* 0x004fea000383ffff */
[----:B------:R-:W-:Y:S05]  /*11db0*/  BRA `(.L_x_4921) ;  /* 0xffffff4800007947 */ /* 0x000fea000383ffff */
.L_x_4929:
[----:B-1----:R-:W-:-:S04]  /*11dc0*/  MOV R0, UR25 ;  /* 0x0000001900007c02 */ /* 0x002fc80008000f00 */
[----:B------:R1:W2:Y:S03]  /*11dd0*/  SYNCS.PHASECHK.TRANS64.TRYWAIT P1, [R0+URZ+0x22830], R7 ;  /* 0x02283007000075a7 */ /* 0x0002a6000802017f */
[----:B--2---:R-:W-:Y:S05]  /*11de0*/  @!P1 NANOSLEEP.SYNCS 0x989680 ;  /* 0x009896800000995d */ /* 0x004fea0003900000 */
[----:B------:R-:W2:Y:S02]  /*11df0*/  @!P1 SYNCS.PHASECHK.TRANS64 P1, [R0+URZ+0x22830], R7 ;  /* 0x02283007000095a7 */ /* 0x000ea4000802007f */
[----:B--2---:R-:W-:Y:S05]  /*11e00*/  @!P1 BRA `(.L_x_4929) ;  /* 0xfffffffc00ec9947 */ /* 0x004fea000383ffff */
[----:B------:R-:W-:Y:S05]  /*11e10*/  BRA `(.L_x_4928) ;  /* 0xffffff4c000c7947 */ /* 0x000fea000383ffff */
.L_x_4934:
[----:B-1----:R-:W-:-:S04]  /*11e20*/  IMAD.U32 R10, RZ, RZ, UR25 ;  /* 0x00000019ff0a7e24 */ /* 0x002fc8000f8e00ff */
[----:B------:R1:W2:Y:S03]  /*11e30*/  SYNCS.PHASECHK.TRANS64.TRYWAIT P1, [R10+URZ+0x22850], R7 ;  /* 0x022850070a0075a7 */ /* 0x0002a6000802017f */
[----:B--2---:R-:W-:Y:S05]  /*11e40*/  @!P1 NANOSLEEP.SYNCS 0x989680 ;  /* 0x009896800000995d */ /* 0x004fea0003900000 */
[----:B------:R-:W2:Y:S02]  /*11e50*/  @!P1 SYNCS.PHASECHK.TRANS64 P1, [R10+URZ+0x22850], R7 ;  /* 0x022850070a0095a7 */ /* 0x000ea4000802007f */
[----:B--2---:R-:W-:Y:S05]  /*11e60*/  @!P1 BRA `(.L_x_4934) ;  /* 0xfffffffc00ec9947 */ /* 0x004fea000383ffff */
[----:B------:R-:W-:Y:S05]  /*11e70*/  BRA `(.L_x_4933) ;  /* 0xffffff6800b07947 */ /* 0x000fea000383ffff */
.L_x_4978:
        /* <DEDUP_REMOVED lines=11> */
.L_x_5043:
[----:B------:R-:W-:Y:S05]  /*11f30*/  BSYNC B0 ;  /* 0x0000000000007941 */ /* 0x000fea0003800000 */
.L_x_5042:
[----:B------:R-:W-:Y:S05]  /*11f40*/  BRA `(.L_x_5044) ;  /* 0xffffffbc00907947 */ /* 0x000fea000383ffff */
.L_x_4981:
[----:B0-----:R0:W1:Y:S02]  /*11f50*/  SYNCS.PHASECHK.TRANS64.TRYWAIT P0, [R33+URZ+0x22840], R0 ;  /* 0x02284000210075a7 */ /* 0x001064000800017f */
[----:B-1----:R-:W-:Y:S05]  /*11f60*/  @!P0 NANOSLEEP.SYNCS 0x989680 ;  /* 0x009896800000895d */ /* 0x002fea0003900000 */
[----:B------:R-:W1:Y:S02]  /*11f70*/  @!P0 SYNCS.PHASECHK.TRANS64 P0, [R33+URZ+0x22840], R0 ;  /* 0x02284000210085a7 */ /* 0x000e64000800007f */
[----:B-1----:R-:W-:Y:S05]  /*11f80*/  @!P0 BRA `(.L_x_4981) ;  /* 0xfffffffc00f08947 */ /* 0x002fea000383ffff */
[----:B------:R-:W-:Y:S05]  /*11f90*/  BRA `(.L_x_5045) ;  /* 0xffffffc000447947 */ /* 0x000fea000383ffff */
.L_x_4982:
        /* <DEDUP_REMOVED lines=8> */
.L_x_5047:
[----:B------:R-:W-:Y:S05]  /*12020*/  BSYNC B0 ;  /* 0x0000000000007941 */ /* 0x000fea0003800000 */
.L_x_5046:
[----:B------:R-:W-:Y:S01]  /*12030*/  IMAD.MOV.U32 R13, RZ, RZ, R0 ;  /* 0x000000ffff0d7224 */ /* 0x000fe200078e0000 */
[----:B------:R-:W-:Y:S01]  /*12040*/  MOV R15, 0xffffffff ;  /* 0xffffffff000f7802 */ /* 0x000fe20000000f00 */
[----:B------:R-:W-:Y:S02]  /*12050*/  IMAD.MOV.U32 R12, RZ, RZ, RZ ;  /* 0x000000ffff0c7224 */ /* 0x000fe400078e00ff */
[----:B------:R-:W-:Y:S02]  /*12060*/  IMAD.MOV.U32 R11, RZ, RZ, 0x181f ;  /* 0x0000181fff0b7424 */ /* 0x000fe400078e00ff */
[----:B------:R-:W-:Y:S02]  /*12070*/  IMAD.MOV.U32 R2, RZ, RZ, R14 ;  /* 0x000000ffff027224 */ /* 0x000fe400078e000e */
[----:B------:R-:W-:-:S07]  /*12080*/  @P0 IMAD R7, R5, 0x2, R22 ;  /* 0x0000000205070824 */ /* 0x000fce00078e0216 */
[----:B------:R-:W-:Y:S05]  /*12090*/  WARPSYNC.COLLECTIVE R15, `(.L_x_5048) ;  /* 0x000000000f087348 */ /* 0x000fea0003c00000 */
[----:B------:R0:W1:Y:S02]  /*120a0*/  SHFL.IDX P6, R14, R13, R12, R11 ;  /* 0x0000000c0d0e7389 */ /* 0x00006400000c000b */
[----:B01----:R-:W-:Y:S01]  /*120b0*/  ENDCOLLECTIVE ;  /* 0x000000000000791b */ /* 0x003fe20003800000 */
.L_x_5048:
[----:B------:R-:W-:Y:S02]  /*120c0*/  IMAD.MOV.U32 R13, RZ, RZ, R4 ;  /* 0x000000ffff0d7224 */ /* 0x000fe400078e0004 */
[----:B------:R-:W-:Y:S02]  /*120d0*/  IMAD.MOV.U32 R12, RZ, RZ, 0x1 ;  /* 0x00000001ff0c7424 */ /* 0x000fe400078e00ff */
[----:B------:R-:W-:-:S07]  /*120e0*/  IMAD.MOV.U32 R3, RZ, RZ, R14 ;  /* 0x000000ffff037224 */ /* 0x000fce00078e000e */
[----:B------:R-:W-:Y:S05]  /*120f0*/  WARPSYNC.COLLECTIVE R15, `(.L_x_5049) ;  /* 0x000000000f087348 */ /* 0x000fea0003c00000 */
[----:B------:R0:W1:Y:S02]  /*12100*/  SHFL.IDX P6, R14, R13, R12, R11 ;  /* 0x0000000c0d0e7389 */ /* 0x00006400000c000b */
[----:B01----:R-:W-:Y:S01]  /*12110*/  ENDCOLLECTIVE ;  /* 0x000000000000791b */ /* 0x003fe20003800000 */
.L_x_5049:
        /* <DEDUP_REMOVED lines=15> */
.L_x_5050:
[----:B------:R-:W-:Y:S02]  /*12210*/  @P0 IMAD R7, R5, 0x2, R22 ;  /* 0x0000000205070824 */ /* 0x000fe400078e0216 */
[----:B------:R-:W-:Y:S02]  /*12220*/  IMAD.MOV.U32 R13, RZ, RZ, R4 ;  /* 0x000000ffff0d7224 */ /* 0x000fe400078e0004 */
[----:B------:R-:W-:Y:S02]  /*12230*/  IMAD.MOV.U32 R12, RZ, RZ, 0x2 ;  /* 0x00000002ff0c7424 */ /* 0x000fe400078e00ff */
[----:B------:R-:W-:-:S07]  /*12240*/  IMAD.MOV.U32 R3, RZ, RZ, R14 ;  /* 0x000000ffff037224 */ /* 0x000fce00078e000e */
[----:B------:R-:W-:Y:S05]  /*12250*/  WARPSYNC.COLLECTIVE R15, `(.L_x_5051) ;  /* 0x000000000f087348 */ /* 0x000fea0003c00000 */
[----:B------:R0:W1:Y:S02]  /*12260*/  SHFL.IDX P6, R14, R13, R12, R11 ;  /* 0x0000000c0d0e7389 */ /* 0x00006400000c000b */
[----:B01----:R-:W-:Y:S01]  /*12270*/  ENDCOLLECTIVE ;  /* 0x000000000000791b */ /* 0x003fe20003800000 */
.L_x_5051:
        /* <DEDUP_REMOVED lines=15> */
.L_x_5052:
[----:B------:R-:W-:Y:S02]  /*12370*/  @P0 IMAD R7, R5, 0x2, R22 ;  /* 0x0000000205070824 */ /* 0x000fe400078e0216 */
[----:B------:R-:W-:Y:S02]  /*12380*/  IMAD.MOV.U32 R13, RZ, RZ, R4 ;  /* 0x000000ffff0d7224 */ /* 0x000fe400078e0004 */
[----:B------:R-:W-:Y:S02]  /*12390*/  IMAD.MOV.U32 R12, RZ, RZ, 0x3 ;  /* 0x00000003ff0c7424 */ /* 0x000fe400078e00ff */
[----:B------:R-:W-:-:S07]  /*123a0*/  IMAD.MOV.U32 R3, RZ, RZ, R14 ;  /* 0x000000ffff037224 */ /* 0x000fce00078e000e */
[----:B------:R-:W-:Y:S05]  /*123b0*/  WARPSYNC.COLLECTIVE R15, `(.L_x_5053) ;  /* 0x000000000f087348 */ /* 0x000fea0003c00000 */
[----:B------:R0:W1:Y:S02]  /*123c0*/  SHFL.IDX P6, R14, R13, R12, R11 ;  /* 0x0000000c0d0e7389 */ /* 0x00006400000c000b */
[----:B01----:R-:W-:Y:S01]  /*123d0*/  ENDCOLLECTIVE ;  /* 0x000000000000791b */ /* 0x003fe20003800000 */
.L_x_5053:
        /* <DEDUP_REMOVED lines=15> */
.L_x_5054:
[----:B------:R-:W-:Y:S02]  /*124d0*/  @P0 IMAD R7, R5, 0x2, R22 ;  /* 0x0000000205070824 */ /* 0x000fe400078e0216 */
[----:B------:R-:W-:Y:S02]  /*124e0*/  IMAD.MOV.U32 R13, RZ, RZ, R4 ;  /* 0x000000ffff0d7224 */ /* 0x000fe400078e0004 */
[----:B------:R-:W-:Y:S02]  /*124f0*/  IMAD.MOV.U32 R12, RZ, RZ, 0x4 ;  /* 0x00000004ff0c7424 */ /* 0x000fe400078e00ff */
[----:B------:R-:W-:-:S07]  /*12500*/  IMAD.MOV.U32 R3, RZ, RZ, R14 ;  /* 0x000000ffff037224 */ /* 0x000fce00078e000e */
[----:B------:R-:W-:Y:S05]  /*12510*/  WARPSYNC.COLLECTIVE R15, `(.L_x_5055) ;  /* 0x000000000f087348 */ /* 0x000fea0003c00000 */
[----:B------:R0:W1:Y:S02]  /*12520*/  SHFL.IDX P6, R14, R13, R12, R11 ;  /* 0x0000000c0d0e7389 */ /* 0x00006400000c000b */
[----:B01----:R-:W-:Y:S01]  /*12530*/  ENDCOLLECTIVE ;  /* 0x000000000000791b */ /* 0x003fe20003800000 */
.L_x_5055:
        /* <DEDUP_REMOVED lines=15> */
.L_x_5056:
[----:B------:R-:W-:Y:S02]  /*12630*/  @P0 IMAD R7, R5, 0x2, R22 ;  /* 0x0000000205070824 */ /* 0x000fe400078e0216 */
[----:B------:R-:W-:Y:S02]  /*12640*/  IMAD.MOV.U32 R13, RZ, RZ, R4 ;  /* 0x000000ffff0d7224 */ /* 0x000fe400078e0004 */
[----:B------:R-:W-:Y:S02]  /*12650*/  IMAD.MOV.U32 R12, RZ, RZ, 0x5 ;  /* 0x00000005ff0c7424 */ /* 0x000fe400078e00ff */
[----:B------:R-:W-:-:S07]  /*12660*/  IMAD.MOV.U32 R3, RZ, RZ, R14 ;  /* 0x000000ffff037224 */ /* 0x000fce00078e000e */
[----:B------:R-:W-:Y:S05]  /*12670*/  WARPSYNC.COLLECTIVE R15, `(.L_x_5057) ;  /* 0x000000000f087348 */ /* 0x000fea0003c00000 */
[----:B------:R0:W1:Y:S02]  /*12680*/  SHFL.IDX P6, R14, R13, R12, R11 ;  /* 0x0000000c0d0e7389 */ /* 0x00006400000c000b */
[----:B01----:R-:W-:Y:S01]  /*12690*/  ENDCOLLECTIVE ;  /* 0x000000000000791b */ /* 0x003fe20003800000 */
.L_x_5057:
[----:B------:R-:W-:-:S05]  /*126a0*/  @P0 LEA R3, P1, R8, R3, 0x1 ;  /* 0x0000000308030211 */ /* 0x000fca00078208ff */
[----:B------:R-:W-:-:S05]  /*126b0*/  @P0 IMAD.X R2, RZ, RZ, R2, P1 ;  /* 0x000000ffff020224 */ /* 0x000fca00008e0602 */
[----:B------:R-:W-:Y:S02]  /*126c0*/  @P0 LOP3.LUT R3, R3, R2, RZ, 0x3c, !PT ;  /* 0x0000000203030212 */ /* 0x000fe400078e3cff */
[----:B------:R-:W-:Y:S02]  /*126d0*/  MOV R13, R0 ;  /* 0x00000000000d7202 */ /* 0x000fe40000000f00 */
[----:B------:R-:W-:-:S04]  /*126e0*/  @P0 LOP3.LUT R2, R3, R2, RZ, 0x3c, !PT ;  /* 0x0000000203020212 */ /* 0x000fc800078e3cff */
[----:B------:R-:W-:Y:S01]  /*126f0*/  @P0 LOP3.LUT R3, R3, R2, RZ, 0x3c, !PT ;  /* 0x0000000203030212 */ /* 0x000fe200078e3cff */
[----:B------:R-:W-:-:S07]  /*12700*/  IMAD.MOV.U32 R4, RZ, RZ, R14 ;  /* 0x000000ffff047224 */ /* 0x000fce00078e000e */
[----:B------:R-:W-:Y:S05]  /*12710*/  WARPSYNC.COLLECTIVE R15, `(.L_x_5058) ;  /* 0x000000000f087348 */ /* 0x000fea0003c00000 */
[----:B------:R0:W1:Y:S02]  /*12720*/  SHFL.IDX P6, R14, R13, R12, R11 ;  /* 0x0000000c0d0e7389 */ /* 0x00006400000c000b */
[----:B01----:R-:W-:Y:S01]  /*12730*/  ENDCOLLECTIVE ;  /* 0x000000000000791b */ /* 0x003fe20003800000 */
.L_x_5058:
[----:B------:R-:W-:Y:S01]  /*12740*/  @!PT LDS RZ, [RZ] ;  /* 0x00000000fffff984 */ /* 0x000fe20000000800 */
[----:B------:R-:W-:Y:S01]  /*12750*/  @!PT LDS RZ, [RZ] ;  /* 0x00000000fffff984 */ /* 0x000fe20000000800 */
[----:B------:R-:W-:Y:S01]  /*12760*/  @!PT LDS RZ, [RZ] ;  /* 0x00000000fffff984 */ /* 0x000fe20000000800 */
[----:B------:R0:W-:Y:S01]  /*12770*/  @P0 LDGSTS.E.BYPASS.LTC128B.128 [R7+0x1e400], desc[UR48][R2.64], !P2 ;  /* 0x1e40000002070fae */ /* 0x0001e2000d101d70 */
[----:B------:R-:W-:Y:S01]  /*12780*/  IMAD.MOV.U32 R0, RZ, RZ, R14 ;  /* 0x000000ffff007224 */ /* 0x000fe200078e000e */
[----:B------:R-:W-:Y:S06]  /*12790*/  BRA `(.L_x_5059) ;  /* 0xffffffbc00ac7947 */ /* 0x000fec000383ffff */
.L_x_4987:
[----:B------:R-:W-:Y:S02]  /*127a0*/  IMAD.MOV.U32 R13, RZ, RZ, R4 ;  /* 0x000000ffff0d7224 */ /* 0x000fe400078e0004 */
[----:B------:R-:W-:Y:S02]  /*127b0*/  IMAD.MOV.U32 R12, RZ, RZ, RZ ;  /* 0x000000ffff0c7224 */ /* 0x000fe400078e00ff */
[----:B------:R-:W-:Y:S02]  /*127c0*/  IMAD.MOV.U32 R11, RZ, RZ, 0x181f ;  /* 0x0000181fff0b7424 */ /* 0x000fe400078e00ff */
[----:B------:R-:W-:Y:S02]  /*127d0*/  IMAD.MOV.U32 R15, RZ, RZ, -0x1 ;  /* 0xffffffffff0f7424 */ /* 0x000fe400078e00ff */
[----:B-----5:R-:W-:Y:S02]  /*127e0*/  IMAD R5, R9, R6, RZ ;  /* 0x0000000609057224 */ /* 0x020fe400078e02ff */
[----:B------:R-:W-:-:S07]  /*127f0*/  IMAD R17, R17, 0x80, R8 ;  /* 0x0000008011117824 */ /* 0x000fce00078e0208 */
[----:B------:R-:W-:Y:S05]  /*12800*/  WARPSYNC.COLLECTIVE R15, `(.L_x_5060) ;  /* 0x000000000f087348 */ /* 0x000fea0003c00000 */
[----:B------:R0:W1:Y:S02]  /*12810*/  SHFL.IDX P6, R14, R13, R12, R11 ;  /* 0x0000000c0d0e7389 */ /* 0x00006400000c000b */
[----:B01----:R-:W-:Y:S01]  /*12820*/  ENDCOLLECTIVE ;  /* 0x000000000000791b */ /* 0x003fe20003800000 */
.L_x_5060:
[C---:B------:R-:W-:Y:S01]  /*12830*/  VIADD R6, R17.reuse, 0x10 ;  /* 0x0000001011067836 */ /* 0x040fe20000000000 */
[----:B------:R-:W-:Y:S02]  /*12840*/  ISETP.GE.AND P0, PT, R17, R5, PT ;  /* 0x000000051100720c */ /* 0x000fe40003f06270 */
[----:B------:R-:W-:Y:S01]  /*12850*/  MOV R13, R0 ;  /* 0x00000000000d7202 */ /* 0x000fe20000000f00 */
[----:B------:R-:W-:-:S10]  /*12860*/  IMAD.MOV.U32 R2, RZ, RZ, R14 ;  /* 0x000000ffff027224 */ /* 0x000fd400078e000e */
[----:B------:R-:W-:Y:S05]  /*12870*/  WARPSYNC.COLLECTIVE R15, `(.L_x_5061) ;  /* 0x000000000f087348 */ /* 0x000fea0003c00000 */
[----:B------:R0:W1:Y:S02]  /*12880*/  SHFL.IDX P6, R14, R13, R12, R11 ;  /* 0x0000000c0d0e7389 */ /* 0x00006400000c000b */
[----:B01----:R-:W-:Y:S01]  /*12890*/  ENDCOLLECTIVE ;  /* 0x000000000000791b */ /* 0x003fe20003800000 */
.L_x_5061:
[----:B------:R-:W-:Y:S02]  /*128a0*/  IMAD.MOV.U32 R13, RZ, RZ, R4 ;  /* 0x000000ffff0d7224 */ /* 0x000fe400078e0004 */
[----:B------:R-:W-:Y:S02]  /*128b0*/  IMAD.MOV.U32 R12, RZ, RZ, 0x1 ;  /* 0x00000001ff0c7424 */ /* 0x000fe400078e00ff */
[----:B------:R-:W-:-:S07]  /*128c0*/  IMAD.MOV.U32 R3, RZ, RZ, R14 ;  /* 0x000000ffff037224 */ /* 0x000fce00078e000e */
[----:B------:R-:W-:Y:S05]  /*128d0*/  WARPSYNC.COLLECTIVE R15, `(.L_x_5062) ;  /* 0x000000000f087348 */ /* 0x000fea0003c00000 */
[----:B------:R0:W1:Y:S02]  /*128e0*/  SHFL.IDX P6, R14, R13, R12, R11 ;  /* 0x0000000c0d0e7389 */ /* 0x00006400000c000b */
[----:B01----:R-:W-:Y:S01]  /*128f0*/  ENDCOLLECTIVE ;  /* 0x000000000000791b */ /* 0x003fe20003800000 */
.L_x_5062:
        /* <DEDUP_REMOVED lines=15> */
.L_x_5063:
[----:B------:R-:W-:Y:S02]  /*129f0*/  IMAD.MOV.U32 R13, RZ, RZ, R4 ;  /* 0x000000ffff0d7224 */ /* 0x000fe400078e0004 */
[----:B------:R-:W-:Y:S02]  /*12a00*/  IMAD.MOV.U32 R12, RZ, RZ, 0x2 ;  /* 0x00000002ff0c7424 */ /* 0x000fe400078e00ff */
[----:B------:R-:W-:-:S07]  /*12a10*/  IMAD.MOV.U32 R3, RZ, RZ, R14 ;  /* 0x000000ffff037224 */ /* 0x000fce00078e000e */
[----:B------:R-:W-:Y:S05]  /*12a20*/  WARPSYNC.COLLECTIVE R15, `(.L_x_5064) ;  /* 0x000000000f087348 */ /* 0x000fea0003c00000 */
[----:B------:R0:W1:Y:S02]  /*12a30*/  SHFL.IDX P6, R14, R13, R12, R11 ;  /* 0x0000000c0d0e7389 */ /* 0x00006400000c000b */
[----:B01----:R-:W-:Y:S01]  /*12a40*/  ENDCOLLECTIVE ;  /* 0x000000000000791b */ /* 0x003fe20003800000 */
.L_x_5064:
        /* <DEDUP_REMOVED lines=16> */
.L_x_5065:
[----:B------:R-:W-:Y:S02]  /*12b50*/  IMAD.MOV.U32 R13, RZ, RZ, R4 ;  /* 0x000000ffff0d7224 */ /* 0x000fe400078e0004 */
[----:B------:R-:W-:Y:S02]  /*12b60*/  IMAD.MOV.U32 R12, RZ, RZ, 0x3 ;  /* 0x00000003ff0c7424 */ /* 0x000fe400078e00ff */
[----:B------:R-:W-:-:S07]  /*12b70*/  IMAD.MOV.U32 R3, RZ, RZ, R14 ;  /* 0x000000ffff037224 */ /* 0x000fce00078e000e */
[----:B------:R-:W-:Y:S05]  /*12b80*/  WARPSYNC.COLLECTIVE R15, `(.L_x_5066) ;  /* 0x000000000f087348 */ /* 0x000fea0003c00000 */
[----:B------:R0:W1:Y:S02]  /*12b90*/  SHFL.IDX P6, R14, R13, R12, R11 ;  /* 0x0000000c0d0e7389 */ /* 0x00006400000c000b */
[----:B01----:R-:W-:Y:S01]  /*12ba0*/  ENDCOLLECTIVE ;  /* 0x000000000000791b */ /* 0x003fe20003800000 */
.L_x_5066:
        /* <DEDUP_REMOVED lines=16> */
.L_x_5067:
[----:B------:R-:W-:Y:S02]  /*12cb0*/  IMAD.MOV.U32 R13, RZ, RZ, R4 ;  /* 0x000000ffff0d7224 */ /* 0x000fe400078e0004 */
[----:B------:R-:W-:Y:S02]  /*12cc0*/  IMAD.MOV.U32 R12, RZ, RZ, 0x4 ;  /* 0x00000004ff0c7424 */ /* 0x000fe400078e00ff */
[----:B------:R-:W-:-:S07]  /*12cd0*/  IMAD.MOV.U32 R3, RZ, RZ, R14 ;  /* 0x000000ffff037224 */ /* 0x000fce00078e000e */
[----:B------:R-:W-:Y:S05]  /*12ce0*/  WARPSYNC.COLLECTIVE R15, `(.L_x_5068) ;  /* 0x000000000f087348 */ /* 0x000fea0003c00000 */
[----:B------:R0:W1:Y:S02]  /*12cf0*/  SHFL.IDX P6, R14, R13, R12, R11 ;  /* 0x0000000c0d0e7389 */ /* 0x00006400000c000b */
[----:B01----:R-:W-:Y:S01]  /*12d00*/  ENDCOLLECTIVE ;  /* 0x000000000000791b */ /* 0x003fe20003800000 */
.L_x_5068:
        /* <DEDUP_REMOVED lines=16> */
.L_x_5069:
[----:B------:R-:W-:Y:S02]  /*12e10*/  IMAD.MOV.U32 R13, RZ, RZ, R4 ;  /* 0x000000ffff0d7224 */ /* 0x000fe400078e0004 */
[----:B------:R-:W-:Y:S02]  /*12e20*/  IMAD.MOV.U32 R12, RZ, RZ, 0x5 ;  /* 0x00000005ff0c7424 */ /* 0x000fe400078e00ff */
[----:B------:R-:W-:-:S07]  /*12e30*/  IMAD.MOV.U32 R3, RZ, RZ, R14 ;  /* 0x000000ffff037224 */ /* 0x000fce00078e000e */
[----:B------:R-:W-:Y:S05]  /*12e40*/  WARPSYNC.COLLECTIVE R15, `(.L_x_5070) ;  /* 0x000000000f087348 */ /* 0x000fea0003c00000 */
[----:B------:R0:W1:Y:S02]  /*12e50*/  SHFL.IDX P6, R14, R13, R12, R11 ;  /* 0x0000000c0d0e7389 */ /* 0x00006400000c000b */
[----:B01----:R-:W-:Y:S01]  /*12e60*/  ENDCOLLECTIVE ;  /* 0x000000000000791b */ /* 0x003fe20003800000 */
.L_x_5070:
        /* <DEDUP_REMOVED lines=16> */
.L_x_5071:
[----:B------:R-:W-:Y:S02]  /*12f70*/  IMAD.MOV.U32 R13, RZ, RZ, R4 ;  /* 0x000000ffff0d7224 */ /* 0x000fe400078e0004 */
[----:B------:R-:W-:Y:S02]  /*12f80*/  IMAD.MOV.U32 R12, RZ, RZ, 0x6 ;  /* 0x00000006ff0c7424 */ /* 0x000fe400078e00ff */
[----:B------:R-:W-:-:S07]  /*12f90*/  IMAD.MOV.U32 R3, RZ, RZ, R14 ;  /* 0x000000ffff037224 */ /* 0x000fce00078e000e */
[----:B------:R-:W-:Y:S05]  /*12fa0*/  WARPSYNC.COLLECTIVE R15, `(.L_x_5072) ;  /* 0x000000000f087348 */ /* 0x000fea0003c00000 */
[----:B------:R0:W1:Y:S02]  /*12fb0*/  SHFL.IDX P6, R14, R13, R12, R11 ;  /* 0x0000000c0d0e7389 */ /* 0x00006400000c000b */
[----:B01----:R-:W-:Y:S01]  /*12fc0*/  ENDCOLLECTIVE ;  /* 0x000000000000791b */ /* 0x003fe20003800000 */
.L_x_5072:
        /* <DEDUP_REMOVED lines=16> */
.L_x_5073:
[----:B------:R-:W-:Y:S02]  /*130d0*/  IMAD.MOV.U32 R13, RZ, RZ, R4 ;  /* 0x000000ffff0d7224 */ /* 0x000fe400078e0004 */
[----:B------:R-:W-:Y:S02]  /*130e0*/  IMAD.MOV.U32 R12, RZ, RZ, 0x7 ;  /* 0x00000007ff0c7424 */ /* 0x000fe400078e00ff */
[----:B------:R-:W-:-:S07]  /*130f0*/  IMAD.MOV.U32 R3, RZ, RZ, R14 ;  /* 0x000000ffff037224 */ /* 0x000fce00078e000e */
[----:B------:R-:W-:Y:S05]  /*13100*/  WARPSYNC.COLLECTIVE R15, `(.L_x_5074) ;  /* 0x000000000f087348 */ /* 0x000fea0003c00000 */
[----:B------:R0:W1:Y:S02]  /*13110*/  SHFL.IDX P6, R14, R13, R12, R11 ;  /* 0x0000000c0d0e7389 */ /* 0x00006400000c000b */
[----:B01----:R-:W-:Y:S01]  /*13120*/  ENDCOLLECTIVE ;  /* 0x000000000000791b */ /* 0x003fe20003800000 */
.L_x_5074:
        /* <DEDUP_REMOVED lines=14> */
.L_x_5075:
[----:B------:R-:W-:Y:S05]  /*13210*/  BRA `(.L_x_5076) ;  /* 0xffffffc0001c7947 */ /* 0x000fea000383ffff */
.L_x_4990:
[----:B0-----:R0:W1:Y:S02]  /*13220*/  SYNCS.PHASECHK.TRANS64.TRYWAIT P0, [R22+URZ+0x22820], R3 ;  /* 0x02282003160075a7 */ /* 0x001064000800017f */
[----:B-1----:R-:W-:Y:S05]  /*13230*/  @!P0 NANOSLEEP.SYNCS 0x989680 ;  /* 0x009896800000895d */ /* 0x002fea0003900000 */
[----:B------:R-:W1:Y:S02]  /*13240*/  @!P0 SYNCS.PHASECHK.TRANS64 P0, [R22+URZ+0x22820], R3 ;  /* 0x02282003160085a7 */ /* 0x000e64000800007f */
[----:B-1----:R-:W-:Y:S05]  /*13250*/  @!P0 BRA `(.L_x_4990) ;  /* 0xfffffffc00f08947 */ /* 0x002fea000383ffff */
[----:B------:R-:W-:Y:S05]  /*13260*/  BRA `(.L_x_5077) ;  /* 0xffffffc000787947 */ /* 0x000fea000383ffff */
.L_x_4993:
[----:B-1----:R1:W2:Y:S02]  /*13270*/  SYNCS.PHASECHK.TRANS64.TRYWAIT P0, [R33+URZ+0x22860], R0 ;  /* 0x02286000210075a7 */ /* 0x0022a4000800017f */
[----:B--2---:R-:W-:Y:S05]  /*13280*/  @!P0 NANOSLEEP.SYNCS 0x989680 ;  /* 0x009896800000895d */ /* 0x004fea0003900000 */
[----:B------:R-:W2:Y:S02]  /*13290*/  @!P0 SYNCS.PHASECHK.TRANS64 P0, [R33+URZ+0x22860], R0 ;  /* 0x02286000210085a7 */ /* 0x000ea4000800007f */
[----:B--2---:R-:W-:Y:S05]  /*132a0*/  @!P0 BRA `(.L_x_4993) ;  /* 0xfffffffc00f08947 */ /* 0x004fea000383ffff */
[----:B------:R-:W-:Y:S05]  /*132b0*/  BRA `(.L_x_5078) ;  /* 0xffffffc000887947 */ /* 0x000fea000383ffff */
.L_x_4994:
        /* <DEDUP_REMOVED lines=8> */
.L_x_5080:
[----:B------:R-:W-:Y:S05]  /*13340*/  BSYNC B0 ;  /* 0x0000000000007941 */ /* 0x000fea0003800000 */
.L_x_5079:
[----:B------:R-:W0:Y:S01]  /*13350*/  S2R R7, SR_TID.X ;  /* 0x0000000000077919 */ /* 0x000e220000002100 */
[----:B------:R-:W-:Y:S01]  /*13360*/  IMAD.MOV.U32 R13, RZ, RZ, R5 ;  /* 0x000000ffff0d7224 */ /* 0x000fe200078e0005 */
[----:B------:R-:W-:Y:S01]  /*13370*/  MOV R12, RZ ;  /* 0x000000ff000c7202 */ /* 0x000fe20000000f00 */
[----:B------:R-:W-:Y:S01]  /*13380*/  IMAD.MOV.U32 R11, RZ, RZ, 0x181f ;  /* 0x0000181fff0b7424 */ /* 0x000fe200078e00ff */
[C---:B------:R-:W-:Y:S01]  /*13390*/  LOP3.LUT P2, RZ, R25.reuse, 0x2, RZ, 0xc0, !PT ;  /* 0x0000000219ff7812 */ /* 0x040fe2000784c0ff */
[----:B------:R-:W-:Y:S01]  /*133a0*/  IMAD.MOV.U32 R15, RZ, RZ, -0x1 ;  /* 0xffffffffff0f7424 */ /* 0x000fe200078e00ff */
[----:B------:R-:W-:Y:S01]  /*133b0*/  LOP3.LUT P1, RZ, R25, 0x4, RZ, 0xc0, !PT ;  /* 0x0000000419ff7812 */ /* 0x000fe2000782c0ff */
[----:B------:R-:W-:Y:S02]  /*133c0*/  IMAD.MOV.U32 R3, RZ, RZ, R14 ;  /* 0x000000ffff037224 */ /* 0x000fe400078e000e */
[----:B------:R-:W-:-:S10]  /*133d0*/  IMAD R4, R4, 0x2, R22 ;  /* 0x0000000204047824 */ /* 0x000fd400078e0216 */
[----:B0-----:R-:W-:Y:S05]  /*133e0*/  WARPSYNC.COLLECTIVE R15, `(.L_x_5081) ;  /* 0x000000000f087348 */ /* 0x001fea0003c00000 */
[----:B------:R1:W2:Y:S02]  /*133f0*/  SHFL.IDX P6, R14, R13, R12, R11 ;  /* 0x0000000c0d0e7389 */ /* 0x0002a400000c000b */
[----:B012---:R-:W-:Y:S01]  /*13400*/  ENDCOLLECTIVE ;  /* 0x000000000000791b */ /* 0x007fe20003800000 */
.L_x_5081:
[----:B------:R-:W-:Y:S02]  /*13410*/  ISETP.LT.OR P4, PT, R32, 0x1, !P1 ;  /* 0x000000012000780c */ /* 0x000fe40004f81670 */
[----:B------:R-:W-:Y:S01]  /*13420*/  MOV R13, R6 ;  /* 0x00000006000d7202 */ /* 0x000fe20000000f00 */
        /* <DEDUP_REMOVED lines=10> */
.L_x_5082:
        /* <DEDUP_REMOVED lines=17> */
.L_x_5083:
[----:B------:R-:W-:Y:S02]  /*135e0*/  IMAD.MOV.U32 R13, RZ, RZ, R6 ;  /* 0x000000ffff0d7224 */ /* 0x000fe400078e0006 */
[----:B------:R-:W-:Y:S01]  /*135f0*/  IMAD.MOV.U32 R12, RZ, RZ, 0x2 ;  /* 0x00000002ff0c7424 */ /* 0x000fe200078e00ff */
[----:B------:R-:W-:-:S13]  /*13600*/  IADD3 R2, P4, R14, R0, RZ ;  /* 0x000000000e027210 */ /* 0x000fda0007f9e0ff */
[----:B------:R-:W-:Y:S05]  /*13610*/  WARPSYNC.COLLECTIVE R15, `(.L_x_5084) ;  /* 0x000000000f087348 */ /* 0x000fea0003c00000 */
[----:B------:R0:W1:Y:S02]  /*13620*/  SHFL.IDX P6, R14, R13, R12, R11 ;  /* 0x0000000c0d0e7389 */ /* 0x00006400000c000b */
[----:B01----:R-:W-:Y:S01]  /*13630*/  ENDCOLLECTIVE ;  /* 0x000000000000791b */ /* 0x003fe20003800000 */
.L_x_5084:
        /* <DEDUP_REMOVED lines=17> */
.L_x_5085:
[----:B------:R-:W-:Y:S02]  /*13750*/  IMAD.MOV.U32 R13, RZ, RZ, R6 ;  /* 0x000000ffff0d7224 */ /* 0x000fe400078e0006 */
[----:B------:R-:W-:Y:S01]  /*13760*/  IMAD.MOV.U32 R12, RZ, RZ, 0x3 ;  /* 0x00000003ff0c7424 */ /* 0x000fe200078e00ff */
[----:B------:R-:W-:-:S13]  /*13770*/  IADD3 R2, P4, R14, R0, RZ ;  /* 0x000000000e027210 */ /* 0x000fda0007f9e0ff */
[----:B------:R-:W-:Y:S05]  /*13780*/  WARPSYNC.COLLECTIVE R15, `(.L_x_5086) ;  /* 0x000000000f087348 */ /* 0x000fea0003c00000 */
[----:B------:R0:W1:Y:S02]  /*13790*/  SHFL.IDX P6, R14, R13, R12, R11 ;  /* 0x0000000c0d0e7389 */ /* 0x00006400000c000b */
[----:B01----:R-:W-:Y:S01]  /*137a0*/  ENDCOLLECTIVE ;  /* 0x000000000000791b */ /* 0x003fe20003800000 */
.L_x_5086:
        /* <DEDUP_REMOVED lines=17> */
.L_x_5087:
[----:B------:R-:W-:Y:S02]  /*138c0*/  IMAD.MOV.U32 R13, RZ, RZ, R6 ;  /* 0x000000ffff0d7224 */ /* 0x000fe400078e0006 */
[----:B------:R-:W-:Y:S01]  /*138d0*/  IMAD.MOV.U32 R12, RZ, RZ, 0x4 ;  /* 0x00000004ff0c7424 */ /* 0x000fe200078e00ff */
[----:B------:R-:W-:-:S13]  /*138e0*/  IADD3 R2, P4, R14, R0, RZ ;  /* 0x000000000e027210 */ /* 0x000fda0007f9e0ff */
[----:B------:R-:W-:Y:S05]  /*138f0*/  WARPSYNC.COLLECTIVE R15, `(.L_x_5088) ;  /* 0x000000000f087348 */ /* 0x000fea0003c00000 */
[----:B------:R0:W1:Y:S02]  /*13900*/  SHFL.IDX P6, R14, R13, R12, R11 ;  /* 0x0000000c0d0e7389 */ /* 0x00006400000c000b */
[----:B01----:R-:W-:Y:S01]  /*13910*/  ENDCOLLECTIVE ;  /* 0x000000000000791b */ /* 0x003fe20003800000 */
.L_x_5088:
        /* <DEDUP_REMOVED lines=17> */
.L_x_5089:
[----:B------:R-:W-:Y:S01]  /*13a30*/  IMAD.MOV.U32 R13, RZ, RZ, R6 ;  /* 0x000000ffff0d7224 */ /* 0x000fe200078e0006 */
[----:B------:R-:W-:Y:S02]  /*13a40*/  MOV R12, 0x5 ;  /* 0x00000005000c7802 */ /* 0x000fe40000000f00 */
[----:B------:R-:W-:-:S13]  /*13a50*/  IADD3 R2, P4, R14, R0, RZ ;  /* 0x000000000e027210 */ /* 0x000fda0007f9e0ff */
[----:B------:R-:W-:Y:S05]  /*13a60*/  WARPSYNC.COLLECTIVE R15, `(.L_x_5090) ;  /* 0x000000000f087348 */ /* 0x000fea0003c00000 */
[----:B------:R0:W1:Y:S02]  /*13a70*/  SHFL.IDX P6, R14, R13, R12, R11 ;  /* 0x0000000c0d0e7389 */ /* 0x00006400000c000b */
[----:B01----:R-:W-:Y:S01]  /*13a80*/  ENDCOLLECTIVE ;  /* 0x000000000000791b */ /* 0x003fe20003800000 */
.L_x_5090:
        /* <DEDUP_REMOVED lines=12> */
.L_x_5091:
        /* <DEDUP_REMOVED lines=9> */
.L_x_5001:
[----:B0-----:R0:W1:Y:S02]  /*13be0*/  SYNCS.PHASECHK.TRANS64.TRYWAIT P0, [R10+URZ+0x22840], R20 ;  /* 0x022840140a0075a7 */ /* 0x001064000800017f */
[----:B-1----:R-:W-:Y:S05]  /*13bf0*/  @!P0 NANOSLEEP.SYNCS 0x989680 ;  /* 0x009896800000895d */ /* 0x002fea0003900000 */
[----:B------:R-:W1:Y:S02]  /*13c00*/  @!P0 SYNCS.PHASECHK.TRANS64 P0, [R10+URZ+0x22840], R20 ;  /* 0x022840140a0085a7 */ /* 0x000e64000800007f */
[----:B-1----:R-:W-:Y:S05]  /*13c10*/  @!P0 BRA `(.L_x_5001) ;  /* 0xfffffffc00f08947 */ /* 0x002fea000383ffff */
[----:B------:R-:W-:Y:S05]  /*13c20*/  BRA `(.L_x_5093) ;  /* 0xffffffc000f07947 */ /* 0x000fea000383ffff */
.L_x_5002:
        /* <DEDUP_REMOVED lines=8> */
.L_x_5095:
[----:B------:R-:W-:Y:S05]  /*13cb0*/  BSYNC B1 ;  /* 0x0000000000017941 */ /* 0x000fea0003800000 */
.L_x_5094:
[----:B------:R-:W-:Y:S01]  /*13cc0*/  IMAD.MOV.U32 R13, RZ, RZ, R6 ;  /* 0x000000ffff0d7224 */ /* 0x000fe200078e0006 */
[----:B------:R-:W-:Y:S01]  /*13cd0*/  MOV R3, R14 ;  /* 0x0000000e00037202 */ /* 0x000fe20000000f00 */
[----:B------:R-:W-:Y:S01]  /*13ce0*/  IMAD.MOV.U32 R12, RZ, RZ, RZ ;  /* 0x000000ffff0c7224 */ /* 0x000fe200078e00ff */
[----:B------:R-:W-:Y:S01]  /*13cf0*/  LEA R7, R7, R22, 0x1 ;  /* 0x0000001607077211 */ /* 0x000fe200078e08ff */
[----:B------:R-:W-:Y:S02]  /*13d00*/  IMAD.MOV.U32 R11, RZ, RZ, 0x181f ;  /* 0x0000181fff0b7424 */ /* 0x000fe400078e00ff */
[----:B------:R-:W-:-:S07]  /*13d10*/  IMAD.MOV.U32 R15, RZ, RZ, -0x1 ;  /* 0xffffffffff0f7424 */ /* 0x000fce00078e00ff */
[----:B------:R-:W-:Y:S05]  /*13d20*/  WARPSYNC.COLLECTIVE R15, `(.L_x_5096) ;  /* 0x000000000f087348 */ /* 0x000fea0003c00000 */
[----:B------:R0:W1:Y:S02]  /*13d30*/  SHFL.IDX P6, R14, R13, R12, R11 ;  /* 0x0000000c0d0e7389 */ /* 0x00006400000c000b */
[----:B01----:R-:W-:Y:S01]  /*13d40*/  ENDCOLLECTIVE ;  /* 0x000000000000791b */ /* 0x003fe20003800000 */
.L_x_5096:
[----:B------:R-:W-:Y:S02]  /*13d50*/  IMAD.MOV.U32 R13, RZ, RZ, R8 ;  /* 0x000000ffff0d7224 */ /* 0x000fe400078e0008 */
[----:B------:R-:W-:Y:S02]  /*13d60*/  IMAD.MOV.U32 R12, RZ, RZ, 0x1 ;  /* 0x00000001ff0c7424 */ /* 0x000fe400078e00ff */
[----:B------:R-:W-:-:S07]  /*13d70*/  IMAD.MOV.U32 R2, RZ, RZ, R14 ;  /* 0x000000ffff027224 */ /* 0x000fce00078e000e */
[----:B------:R-:W-:Y:S05]  /*13d80*/  WARPSYNC.COLLECTIVE R15, `(.L_x_5097) ;  /* 0x000000000f087348 */ /* 0x000fea0003c00000 */
[----:B------:R0:W1:Y:S02]  /*13d90*/  SHFL.IDX P6, R14, R13, R12, R11 ;  /* 0x0000000c0d0e7389 */ /* 0x00006400000c000b */
[----:B01----:R-:W-:Y:S01]  /*13da0*/  ENDCOLLECTIVE ;  /* 0x000000000000791b */ /* 0x003fe20003800000 */
.L_x_5097:
        /* <DEDUP_REMOVED lines=11> */
.L_x_5098:
[----:B------:R-:W-:Y:S01]  /*13e60*/  MOV R13, R8 ;  /* 0x00000008000d7202 */ /* 0x000fe20000000f00 */
[----:B------:R-:W-:Y:S02]  /*13e70*/  IMAD.MOV.U32 R12, RZ, RZ, 0x2 ;  /* 0x00000002ff0c7424 */ /* 0x000fe400078e00ff */
[----:B------:R-:W-:-:S07]  /*13e80*/  IMAD.MOV.U32 R2, RZ, RZ, R14 ;  /* 0x000000ffff027224 */ /* 0x000fce00078e000e */
[----:B------:R-:W-:Y:S05]  /*13e90*/  WARPSYNC.COLLECTIVE R15, `(.L_x_5099) ;  /* 0x000000000f087348 */ /* 0x000fea0003c00000 */
[----:B------:R0:W1:Y:S02]  /*13ea0*/  SHFL.IDX P6, R14, R13, R12, R11 ;  /* 0x0000000c0d0e7389 */ /* 0x00006400000c000b */
[----:B01----:R-:W-:Y:S01]  /*13eb0*/  ENDCOLLECTIVE ;  /* 0x000000000000791b */ /* 0x003fe20003800000 */
.L_x_5099:
        /* <DEDUP_REMOVED lines=11> */
.L_x_5100:
[----:B------:R-:W-:Y:S01]  /*13f70*/  MOV R13, R8 ;  /* 0x00000008000d7202 */ /* 0x000fe20000000f00 */
[----:B------:R-:W-:Y:S02]  /*13f80*/  IMAD.MOV.U32 R12, RZ, RZ, 0x3 ;  /* 0x00000003ff0c7424 */ /* 0x000fe400078e00ff */
[----:B------:R-:W-:-:S07]  /*13f90*/  IMAD.MOV.U32 R2, RZ, RZ, R14 ;  /* 0x000000ffff027224 */ /* 0x000fce00078e000e */
[----:B------:R-:W-:Y:S05]  /*13fa0*/  WARPSYNC.COLLECTIVE R15, `(.L_x_5101) ;  /* 0x000000000f087348 */ /* 0x000fea0003c00000 */
[----:B------:R0:W1:Y:S02]  /*13fb0*/  SHFL.IDX P6, R14, R13, R12, R11 ;  /* 0x0000000c0d0e7389 */ /* 0x00006400000c000b */
[----:B01----:R-:W-:Y:S01]  /*13fc0*/  ENDCOLLECTIVE ;  /* 0x000000000000791b */ /* 0x003fe20003800000 */
.L_x_5101:
        /* <DEDUP_REMOVED lines=11> */
.L_x_5102:
[----:B------:R-:W-:Y:S01]  /*14080*/  MOV R13, R8 ;  /* 0x00000008000d7202 */ /* 0x000fe20000000f00 */
[----:B------:R-:W-:Y:S02]  /*14090*/  IMAD.MOV.U32 R12, RZ, RZ, 0x4 ;  /* 0x00000004ff0c7424 */ /* 0x000fe400078e00ff */
[----:B------:R-:W-:-:S07]  /*140a0*/  IMAD.MOV.U32 R2, RZ, RZ, R14 ;  /* 0x000000ffff027224 */ /* 0x000fce00078e000e */
[----:B------:R-:W-:Y:S05]  /*140b0*/  WARPSYNC.COLLECTIVE R15, `(.L_x_5103) ;  /* 0x000000000f087348 */ /* 0x000fea0003c00000 */
[----:B------:R0:W1:Y:S02]  /*140c0*/  SHFL.IDX P6, R14, R13, R12, R11 ;  /* 0x0000000c0d0e7389 */ /* 0x00006400000c000b */
[----:B01----:R-:W-:Y:S01]  /*140d0*/  ENDCOLLECTIVE ;  /* 0x000000000000791b */ /* 0x003fe20003800000 */
.L_x_5103:
        /* <DEDUP_REMOVED lines=11> */
.L_x_5104:
[----:B------:R-:W-:Y:S01]  /*14190*/  MOV R13, R8 ;  /* 0x00000008000d7202 */ /* 0x000fe20000000f00 */
[----:B------:R-:W-:Y:S02]  /*141a0*/  IMAD.MOV.U32 R12, RZ, RZ, 0x5 ;  /* 0x00000005ff0c7424 */ /* 0x000fe400078e00ff */
[----:B------:R-:W-:-:S07]  /*141b0*/  IMAD.MOV.U32 R2, RZ, RZ, R14 ;  /* 0x000000ffff027224 */ /* 0x000fce00078e000e */
[----:B------:R-:W-:Y:S05]  /*141c0*/  WARPSYNC.COLLECTIVE R15, `(.L_x_5105) ;  /* 0x000000000f087348 */ /* 0x000fea0003c00000 */
[----:B------:R0:W1:Y:S02]  /*141d0*/  SHFL.IDX P6, R14, R13, R12, R11 ;  /* 0x0000000c0d0e7389 */ /* 0x00006400000c000b */
[----:B01----:R-:W-:Y:S01]  /*141e0*/  ENDCOLLECTIVE ;  /* 0x000000000000791b */ /* 0x003fe20003800000 */
.L_x_5105:
        /* <DEDUP_REMOVED lines=11> */
.L_x_5106:
[----:B------:R-:W-:Y:S05]  /*142a0*/  BRA `(.L_x_5107) ;  /* 0xffffffc000207947 */ /* 0x000fea000383ffff */
.L_x_5007:
[----:B--2---:R2:W3:Y:S02]  /*142b0*/  SYNCS.PHASECHK.TRANS64.TRYWAIT P0, [R10+URZ+0x22860], R20 ;  /* 0x022860140a0075a7 */ /* 0x0044e4000800017f */
[----:B---3--:R-:W-:Y:S05]  /*142c0*/  @!P0 NANOSLEEP.SYNCS 0x989680 ;  /* 0x009896800000895d */ /* 0x008fea0003900000 */
[----:B------:R-:W3:Y:S02]  /*142d0*/  @!P0 SYNCS.PHASECHK.TRANS64 P0, [R10+URZ+0x22860], R20 ;  /* 0x022860140a0085a7 */ /* 0x000ee4000800007f */
[----:B---3--:R-:W-:Y:S05]  /*142e0*/  @!P0 BRA `(.L_x_5007) ;  /* 0xfffffffc00f08947 */ /* 0x008fea000383ffff */
[----:B------:R-:W-:Y:S05]  /*142f0*/  BRA `(.L_x_5108) ;  /* 0xffffffc000707947 */ /* 0x000fea000383ffff */
.L_x_5008:
        /* <DEDUP_REMOVED lines=8> */
.L_x_5110:
[----:B------:R-:W-:Y:S05]  /*14380*/  BSYNC B1 ;  /* 0x0000000000017941 */ /* 0x000fea0003800000 */
.L_x_5109:
        /* <DEDUP_REMOVED lines=9> */
.L_x_5111:
[----:B------:R-:W-:Y:S02]  /*14420*/  IMAD.MOV.U32 R13, RZ, RZ, R25 ;  /* 0x000000ffff0d7224 */ /* 0x000fe400078e0019 */
[----:B------:R-:W-:Y:S01]  /*14430*/  IMAD.MOV.U32 R12, RZ, RZ, 0x1 ;  /* 0x00000001ff0c7424 */ /* 0x000fe200078e00ff */
[----:B------:R-:W-:-:S13]  /*14440*/  IADD3 R2, P0, R14, R0, RZ ;  /* 0x000000000e027210 */ /* 0x000fda0007f1e0ff */
[----:B------:R-:W-:Y:S05]  /*14450*/  WARPSYNC.COLLECTIVE R15, `(.L_x_5112) ;  /* 0x000000000f087348 */ /* 0x000fea0003c00000 */
[----:B------:R0:W1:Y:S02]  /*14460*/  SHFL.IDX P6, R14, R13, R12, R11 ;  /* 0x0000000c0d0e7389 */ /* 0x00006400000c000b */
[----:B01----:R-:W-:Y:S01]  /*14470*/  ENDCOLLECTIVE ;  /* 0x000000000000791b */ /* 0x003fe20003800000 */
.L_x_5112:
        /* <DEDUP_REMOVED lines=13> */
.L_x_5113:
[----:B------:R-:W-:Y:S02]  /*14550*/  IMAD.MOV.U32 R13, RZ, RZ, R25 ;  /* 0x000000ffff0d7224 */ /* 0x000fe400078e0019 */
[----:B------:R-:W-:Y:S01]  /*14560*/  IMAD.MOV.U32 R12, RZ, RZ, 0x2 ;  /* 0x00000002ff0c7424 */ /* 0x000fe200078e00ff */
[----:B------:R-:W-:-:S13]  /*14570*/  IADD3 R2, P0, R14, R0, RZ ;  /* 0x000000000e027210 */ /* 0x000fda0007f1e0ff */
[----:B------:R-:W-:Y:S05]  /*14580*/  WARPSYNC.COLLECTIVE R15, `(.L_x_5114) ;  /* 0x000000000f087348 */ /* 0x000fea0003c00000 */
[----:B------:R0:W1:Y:S02]  /*14590*/  SHFL.IDX P6, R14, R13, R12, R11 ;  /* 0x0000000c0d0e7389 */ /* 0x00006400000c000b */
[----:B01----:R-:W-:Y:S01]  /*145a0*/  ENDCOLLECTIVE ;  /* 0x000000000000791b */ /* 0x003fe20003800000 */
.L_x_5114:
        /* <DEDUP_REMOVED lines=13> */
.L_x_5115:
[----:B------:R-:W-:Y:S02]  /*14680*/  IMAD.MOV.U32 R13, RZ, RZ, R25 ;  /* 0x000000ffff0d7224 */ /* 0x000fe400078e0019 */
[----:B------:R-:W-:Y:S01]  /*14690*/  IMAD.MOV.U32 R12, RZ, RZ, 0x3 ;  /* 0x00000003ff0c7424 */ /* 0x000fe200078e00ff */
[----:B------:R-:W-:-:S07]  /*146a0*/  MOV R8, R14 ;  /* 0x0000000e00087202 */ /* 0x000fce0000000f00 */
[----:B------:R-:W-:Y:S05]  /*146b0*/  WARPSYNC.COLLECTIVE R15, `(.L_x_5116) ;  /* 0x000000000f087348 */ /* 0x000fea0003c00000 */
[----:B------:R0:W1:Y:S02]  /*146c0*/  SHFL.IDX P6, R14, R13, R12, R11 ;  /* 0x0000000c0d0e7389 */ /* 0x00006400000c000b */
[----:B01----:R-:W-:Y:S01]  /*146d0*/  ENDCOLLECTIVE ;  /* 0x000000000000791b */ /* 0x003fe20003800000 */
.L_x_5116:
        /* <DEDUP_REMOVED lines=14> */
.L_x_5117:
[----:B------:R-:W-:Y:S02]  /*147c0*/  IMAD.MOV.U32 R13, RZ, RZ, R25 ;  /* 0x000000ffff0d7224 */ /* 0x000fe400078e0019 */
[----:B------:R-:W-:Y:S01]  /*147d0*/  IMAD.MOV.U32 R12, RZ, RZ, 0x4 ;  /* 0x00000004ff0c7424 */ /* 0x000fe200078e00ff */
[----:B------:R-:W-:-:S13]  /*147e0*/  IADD3 R2, P0, R14, R0, RZ ;  /* 0x000000000e027210 */ /* 0x000fda0007f1e0ff */
[----:B------:R-:W-:Y:S05]  /*147f0*/  WARPSYNC.COLLECTIVE R15, `(.L_x_5118) ;  /* 0x000000000f087348 */ /* 0x000fea0003c00000 */
[----:B------:R0:W1:Y:S02]  /*14800*/  SHFL.IDX P6, R14, R13, R12, R11 ;  /* 0x0000000c0d0e7389 */ /* 0x00006400000c000b */
[----:B01----:R-:W-:Y:S01]  /*14810*/  ENDCOLLECTIVE ;  /* 0x000000000000791b */ /* 0x003fe20003800000 */
.L_x_5118:
[----:B------:R-:W-:-:S05]  /*14820*/  IADD3.X R3, RZ, R5, RZ, P0, !PT ;  /* 0x00000005ff037210 */ /* 0x000fca00007fe4ff */
        /* <DEDUP_REMOVED lines=12> */
.L_x_5119:
[----:B------:R-:W-:Y:S01]  /*148f0*/  MOV R13, R25 ;  /* 0x00000019000d7202 */ /* 0x000fe20000000f00 */
[----:B------:R-:W-:Y:S01]  /*14900*/  IMAD.MOV.U32 R12, RZ, RZ, 0x5 ;  /* 0x00000005ff0c7424 */ /* 0x000fe200078e00ff */
[----:B------:R-:W-:-:S13]  /*14910*/  IADD3 R2, P0, R14, R0, RZ ;  /* 0x000000000e027210 */ /* 0x000fda0007f1e0ff */
[----:B------:R-:W-:Y:S05]  /*14920*/  WARPSYNC.COLLECTIVE R15, `(.L_x_5120) ;  /* 0x000000000f087348 */ /* 0x000fea0003c00000 */
[----:B------:R0:W1:Y:S02]  /*14930*/  SHFL.IDX P6, R14, R13, R12, R11 ;  /* 0x0000000c0d0e7389 */ /* 0x00006400000c000b */
[----:B01----:R-:W-:Y:S01]  /*14940*/  ENDCOLLECTIVE ;  /* 0x000000000000791b */ /* 0x003fe20003800000 */
.L_x_5120:
        /* <DEDUP_REMOVED lines=13> */
.L_x_5121:
[----:B------:R-:W-:Y:S05]  /*14a20*/  BRA `(.L_x_5122) ;  /* 0xffffffbc00b87947 */ /* 0x000fea000383ffff */
.L_x_5016:
[----:B------:R-:W-:Y:S01]  /*14a30*/  BSSY B0, `(.L_x_5123) ;  /* 0x0000008000007945 */ /* 0x000fe20003800000 */
[----:B------:R-:W-:Y:S01]  /*14a40*/  IMAD.MOV.U32 R13, RZ, RZ, R16 ;  /* 0x000000ffff0d7224 */ /* 0x000fe200078e0010 */
[----:B------:R-:W-:Y:S01]  /*14a50*/  MOV R11, 0x1f ;  /* 0x0000001f000b7802 */ /* 0x000fe20000000f00 */
[----:B------:R-:W-:Y:S02]  /*14a60*/  IMAD.MOV.U32 R12, RZ, RZ, RZ ;  /* 0x000000ffff0c7224 */ /* 0x000fe400078e00ff */
[----:B------:R-:W-:-:S07]  /*14a70*/  IMAD.MOV.U32 R15, RZ, RZ, -0x1 ;  /* 0xffffffffff0f7424 */ /* 0x000fce00078e00ff */
[----:B01----:R-:W-:Y:S05]  /*14a80*/  WARPSYNC.COLLECTIVE R15, `(.L_x_5124) ;  /* 0x000000000f087348 */ /* 0x003fea0003c00000 */
[----:B------:R2:W3:Y:S02]  /*14a90*/  SHFL.IDX P6, R14, R13, R12, R11 ;  /* 0x0000000c0d0e7389 */ /* 0x0004e400000c000b */
[----:B0123--:R-:W-:Y:S01]  /*14aa0*/  ENDCOLLECTIVE ;  /* 0x000000000000791b */ /* 0x00ffe20003800000 */
.L_x_5124:
[----:B------:R-:W-:Y:S05]  /*14ab0*/  BSYNC B0 ;  /* 0x0000000000007941 */ /* 0x000fea0003800000 */
.L_x_5123:
        /* <DEDUP_REMOVED lines=9> */
.L_x_5125:
        /* <DEDUP_REMOVED lines=18> */
.L_x_5126:
[----:B------:R-:W-:Y:S01]  /*14c70*/  IMAD.MOV.U32 R12, RZ, RZ, 0x2 ;  /* 0x00000002ff0c7424 */ /* 0x000fe200078e00ff */
[----:B------:R-:W-:-:S05]  /*14c80*/  SEL R6, R14, RZ, P1 ;  /* 0x000000ff0e067207 */ /* 0x000fca0000800000 */
[----:B------:R-:W-:-:S04]  /*14c90*/  IMAD.IADD R6, R5, 0x1, R6 ;  /* 0x0000000105067824 */ /* 0x000fc800078e0206 */
[----:B------:R-:W-:-:S07]  /*14ca0*/  IMAD.MOV.U32 R13, RZ, RZ, R6 ;  /* 0x000000ffff0d7224 */ /* 0x000fce00078e0006 */
[----:B------:R-:W-:Y:S05]  /*14cb0*/  WARPSYNC.COLLECTIVE R15, `(.L_x_5127) ;  /* 0x000000000f087348 */ /* 0x000fea0003c00000 */
[----:B------:R0:W1:Y:S02]  /*14cc0*/  SHFL.UP P6, R14, R13, R12, R11 ;  /* 0x0400000c0d0e7389 */ /* 0x00006400000c000b */
[----:B01----:R-:W-:Y:S01]  /*14cd0*/  ENDCOLLECTIVE ;  /* 0x000000000000791b */ /* 0x003fe20003800000 */
.L_x_5127:
[----:B------:R-:W-:Y:S02]  /*14ce0*/  MOV R12, 0x4 ;  /* 0x00000004000c7802 */ /* 0x000fe40000000f00 */
[----:B------:R-:W-:-:S05]  /*14cf0*/  SEL R7, R14, RZ, P2 ;  /* 0x000000ff0e077207 */ /* 0x000fca0001000000 */
[----:B------:R-:W-:-:S04]  /*14d00*/  IMAD.IADD R7, R6, 0x1, R7 ;  /* 0x0000000106077824 */ /* 0x000fc800078e0207 */
[----:B------:R-:W-:-:S07]  /*14d10*/  IMAD.MOV.U32 R13, RZ, RZ, R7 ;  /* 0x000000ffff0d7224 */ /* 0x000fce00078e0007 */
[----:B------:R-:W-:Y:S05]  /*14d20*/  WARPSYNC.COLLECTIVE R15, `(.L_x_5128) ;  /* 0x000000000f087348 */ /* 0x000fea0003c00000 */
[----:B------:R0:W1:Y:S02]  /*14d30*/  SHFL.UP P6, R14, R13, R12, R11 ;  /* 0x0400000c0d0e7389 */ /* 0x00006400000c000b */
[----:B01----:R-:W-:Y:S01]  /*14d40*/  ENDCOLLECTIVE ;  /* 0x000000000000791b */ /* 0x003fe20003800000 */
.L_x_5128:
[----:B------:R-:W-:Y:S01]  /*14d50*/  IMAD.MOV.U32 R12, RZ, RZ, 0x8 ;  /* 0x00000008ff0c7424 */ /* 0x000fe200078e00ff */
[----:B------:R-:W-:-:S05]  /*14d60*/  SEL R2, R14, RZ, P3 ;  /* 0x000000ff0e027207 */ /* 0x000fca0001800000 */
[----:B------:R-:W-:-:S04]  /*14d70*/  IMAD.IADD R2, R7, 0x1, R2 ;  /* 0x0000000107027824 */ /* 0x000fc800078e0202 */
[----:B------:R-:W-:-:S07]  /*14d80*/  IMAD.MOV.U32 R13, RZ, RZ, R2 ;  /* 0x000000ffff0d7224 */ /* 0x000fce00078e0002 */
[----:B------:R-:W-:Y:S05]  /*14d90*/  WARPSYNC.COLLECTIVE R15, `(.L_x_5129) ;  /* 0x000000000f087348 */ /* 0x000fea0003c00000 */
[----:B------:R0:W1:Y:S02]  /*14da0*/  SHFL.UP P6, R14, R13, R12, R11 ;  /* 0x0400000c0d0e7389 */ /* 0x00006400000c000b */
[----:B01----:R-:W-:Y:S01]  /*14db0*/  ENDCOLLECTIVE ;  /* 0x000000000000791b */ /* 0x003fe20003800000 */
.L_x_5129:
[----:B------:R-:W-:Y:S02]  /*14dc0*/  MOV R12, 0x10 ;  /* 0x00000010000c7802 */ /* 0x000fe40000000f00 */
[----:B------:R-:W-:-:S05]  /*14dd0*/  SEL R3, R14, RZ, P4 ;  /* 0x000000ff0e037207 */ /* 0x000fca0002000000 */
[----:B------:R-:W-:-:S04]  /*14de0*/  IMAD.IADD R3, R2, 0x1, R3 ;  /* 0x0000000102037824 */ /* 0x000fc800078e0203 */
[----:B------:R-:W-:-:S07]  /*14df0*/  IMAD.MOV.U32 R13, RZ, RZ, R3 ;  /* 0x000000ffff0d7224 */ /* 0x000fce00078e0003 */
[----:B------:R-:W-:Y:S05]  /*14e00*/  WARPSYNC.COLLECTIVE R15, `(.L_x_5130) ;  /* 0x000000000f087348 */ /* 0x000fea0003c00000 */
[----:B------:R0:W1:Y:S02]  /*14e10*/  SHFL.UP P6, R14, R13, R12, R11 ;  /* 0x0400000c0d0e7389 */ /* 0x00006400000c000b */
[----:B01----:R-:W-:Y:S01]  /*14e20*/  ENDCOLLECTIVE ;  /* 0x000000000000791b */ /* 0x003fe20003800000 */
.L_x_5130:
        /* <DEDUP_REMOVED lines=8> */
.L_x_5131:
[----:B------:R-:W-:Y:S05]  /*14eb0*/  BRA `(.L_x_5132) ;  /* 0xffffffc000147947 */ /* 0x000fea000383ffff */
.L_x_5021:
[----:B------:R-:W-:Y:S01]  /*14ec0*/  BSSY B0, `(.L_x_5133) ;  /* 0x0000008000007945 */ /* 0x000fe20003800000 */
[----:B-----5:R-:W-:Y:S01]  /*14ed0*/  IMAD.MOV.U32 R13, RZ, RZ, R5 ;  /* 0x000000ffff0d7224 */ /* 0x020fe200078e0005 */
[----:B------:R-:W-:Y:S01]  /*14ee0*/  MOV R12, 0x1 ;  /* 0x00000001000c7802 */ /* 0x000fe20000000f00 */
[----:B------:R-:W-:Y:S02]  /*14ef0*/  IMAD.MOV.U32 R11, RZ, RZ, RZ ;  /* 0x000000ffff0b7224 */ /* 0x000fe400078e00ff */
[----:B------:R-:W-:-:S07]  /*14f00*/  IMAD.MOV.U32 R15, RZ, RZ, -0x1 ;  /* 0xffffffffff0f7424 */ /* 0x000fce00078e00ff */
[----:B0123--:R-:W-:Y:S05]  /*14f10*/  WARPSYNC.COLLECTIVE R15, `(.L_x_5134) ;  /* 0x000000000f087348 */ /* 0x00ffea0003c00000 */
[----:B------:R4:W0:Y:S02]  /*14f20*/  SHFL.UP P6, R14, R13, R12, R11 ;  /* 0x0400000c0d0e7389 */ /* 0x00082400000c000b */
[----:B01234-:R-:W-:Y:S01]  /*14f30*/  ENDCOLLECTIVE ;  /* 0x000000000000791b */ /* 0x01ffe20003800000 */
.L_x_5134:
[----:B------:R-:W-:Y:S05]  /*14f40*/  BSYNC B0 ;  /* 0x0000000000007941 */ /* 0x000fea0003800000 */
.L_x_5133:
        /* <DEDUP_REMOVED lines=8> */
.L_x_5135:
[----:B------:R-:W-:Y:S01]  /*14fd0*/  IMAD.MOV.U32 R12, RZ, RZ, 0x4 ;  /* 0x00000004ff0c7424 */ /* 0x000fe200078e00ff */
[----:B------:R-:W-:-:S05]  /*14fe0*/  SEL R2, R14, RZ, P2 ;  /* 0x000000ff0e027207 */ /* 0x000fca0001000000 */
[----:B------:R-:W-:-:S04]  /*14ff0*/  IMAD.IADD R2, R13, 0x1, R2 ;  /* 0x000000010d027824 */ /* 0x000fc800078e0202 */
[----:B------:R-:W-:-:S07]  /*15000*/  IMAD.MOV.U32 R13, RZ, RZ, R2 ;  /* 0x000000ffff0d7224 */ /* 0x000fce00078e0002 */
[----:B------:R-:W-:Y:S05]  /*15010*/  WARPSYNC.COLLECTIVE R15, `(.L_x_5136) ;  /* 0x000000000f087348 */ /* 0x000fea0003c00000 */
[----:B------:R0:W1:Y:S02]  /*15020*/  SHFL.UP P6, R14, R13, R12, R11 ;  /* 0x0400000c0d0e7389 */ /* 0x00006400000c000b */
[----:B01----:R-:W-:Y:S01]  /*15030*/  ENDCOLLECTIVE ;  /* 0x000000000000791b */ /* 0x003fe20003800000 */
.L_x_5136:
[----:B------:R-:W-:Y:S02]  /*15040*/  MOV R12, 0x8 ;  /* 0x00000008000c7802 */ /* 0x000fe40000000f00 */
[----:B------:R-:W-:-:S05]  /*15050*/  SEL R3, R14, RZ, P3 ;  /* 0x000000ff0e037207 */ /* 0x000fca0001800000 */
[----:B------:R-:W-:-:S04]  /*15060*/  IMAD.IADD R3, R2, 0x1, R3 ;  /* 0x0000000102037824 */ /* 0x000fc800078e0203 */
[----:B------:R-:W-:-:S07]  /*15070*/  IMAD.MOV.U32 R13, RZ, RZ, R3 ;  /* 0x000000ffff0d7224 */ /* 0x000fce00078e0003 */
[----:B------:R-:W-:Y:S05]  /*15080*/  WARPSYNC.COLLECTIVE R15, `(.L_x_5137) ;  /* 0x000000000f087348 */ /* 0x000fea0003c00000 */
[----:B------:R0:W1:Y:S02]  /*15090*/  SHFL.UP P6, R14, R13, R12, R11 ;  /* 0x0400000c0d0e7389 */ /* 0x00006400000c000b */
[----:B01----:R-:W-:Y:S01]  /*150a0*/  ENDCOLLECTIVE ;  /* 0x000000000000791b */ /* 0x003fe20003800000 */
.L_x_5137:
[----:B------:R-:W-:Y:S01]  /*150b0*/  IMAD.MOV.U32 R12, RZ, RZ, 0x10 ;  /* 0x00000010ff0c7424 */ /* 0x000fe200078e00ff */
[----:B------:R-:W-:-:S05]  /*150c0*/  SEL R4, R14, RZ, P4 ;  /* 0x000000ff0e047207 */ /* 0x000fca0002000000 */
[----:B------:R-:W-:-:S04]  /*150d0*/  IMAD.IADD R4, R3, 0x1, R4 ;  /* 0x0000000103047824 */ /* 0x000fc800078e0204 */
[----:B------:R-:W-:-:S07]  /*150e0*/  IMAD.MOV.U32 R13, RZ, RZ, R4 ;  /* 0x000000ffff0d7224 */ /* 0x000fce00078e0004 */
[----:B------:R-:W-:Y:S05]  /*150f0*/  WARPSYNC.COLLECTIVE R15, `(.L_x_5138) ;  /* 0x000000000f087348 */ /* 0x000fea0003c00000 */
[----:B------:R0:W1:Y:S02]  /*15100*/  SHFL.UP P6, R14, R13, R12, R11 ;  /* 0x0400000c0d0e7389 */ /* 0x00006400000c000b */
[----:B01----:R-:W-:Y:S01]  /*15110*/  ENDCOLLECTIVE ;  /* 0x000000000000791b */ /* 0x003fe20003800000 */
.L_x_5138:
        /* <DEDUP_REMOVED lines=8> */
.L_x_5139:
[----:B------:R-:W-:Y:S05]  /*151a0*/  BRA `(.L_x_5140) ;  /* 0xffffffbc00f47947 */ /* 0x000fea000383ffff */
.L_x_5023:
[----:B------:R-:W-:Y:S01]  /*151b0*/  BSSY B0, `(.L_x_5141) ;  /* 0x0000006000007945 */ /* 0x000fe20003800000 */
[----:B------:R-:W-:Y:S01]  /*151c0*/  PLOP3.LUT P6, PT, P6, PT, PT, 0x8, 0x0 ;  /* 0x000000000000781c */ /* 0x000fe200037ce170 */
[----:B------:R-:W-:-:S12]  /*151d0*/  IMAD.MOV.U32 R15, RZ, RZ, -0x1 ;  /* 0xffffffffff0f7424 */ /* 0x000fd800078e00ff */
[----:B012---:R-:W-:Y:S05]  /*151e0*/  WARPSYNC.COLLECTIVE R15, `(.L_x_5142) ;  /* 0x000000000f087348 */ /* 0x007fea0003c00000 */
[----:B------:R-:W-:Y:S01]  /*151f0*/  VOTE.ANY R14, PT, P6 ;  /* 0x00000000000e7806 */ /* 0x000fe200030e0100 */
[----:B012---:R-:W-:Y:S06]  /*15200*/  ENDCOLLECTIVE ;  /* 0x000000000000791b */ /* 0x007fec0003800000 */
.L_x_5142:
[----:B------:R-:W-:Y:S05]  /*15210*/  BSYNC B0 ;  /* 0x0000000000007941 */ /* 0x000fea0003800000 */
.L_x_5141:
        /* <DEDUP_REMOVED lines=9> */
.L_x_5143:
[----:B------:R-:W-:Y:S01]  /*152b0*/  IMAD.MOV.U32 R5, RZ, RZ, R14 ;  /* 0x000000ffff057224 */ /* 0x000fe200078e000e */
[----:B------:R-:W-:Y:S06]  /*152c0*/  BRA `(.L_x_5144) ;  /* 0xffffffbc00e47947 */ /* 0x000fec000383ffff */
.L_x_5025:
[----:B------:R-:W-:Y:S01]  /*152d0*/  BSSY B0, `(.L_x_5145) ;  /* 0x0000007000007945 */ /* 0x000fe20003800000 */
[----:B------:R-:W-:Y:S02]  /*152e0*/  IMAD.MOV.U32 R13, RZ, RZ, R6 ;  /* 0x000000ffff0d7224 */ /* 0x000fe400078e0006 */
[----:B------:R-:W-:Y:S02]  /*152f0*/  IMAD.MOV.U32 R11, RZ, RZ, 0x1f ;  /* 0x0000001fff0b7424 */ /* 0x000fe400078e00ff */
[----:B------:R-:W-:-:S07]  /*15300*/  IMAD.MOV.U32 R15, RZ, RZ, -0x1 ;  /* 0xffffffffff0f7424 */ /* 0x000fce00078e00ff */
[----:B01234-:R-:W-:Y:S05]  /*15310*/  WARPSYNC.COLLECTIVE R15, `(.L_x_5146) ;  /* 0x000000000f087348 */ /* 0x01ffea0003c00000 */
[----:B------:R0:W0:Y:S02]  /*15320*/  SHFL.IDX P6, R14, R13, R12, R11 ;  /* 0x0000000c0d0e7389 */ /* 0x00002400000c000b */
[----:B01234-:R-:W-:Y:S01]  /*15330*/  ENDCOLLECTIVE ;  /* 0x000000000000791b */ /* 0x01ffe20003800000 */
.L_x_5146:
[----:B------:R-:W-:Y:S05]  /*15340*/  BSYNC B0 ;  /* 0x0000000000007941 */ /* 0x000fea0003800000 */
.L_x_5145:
[----:B------:R-:W-:Y:S05]  /*15350*/  BRA `(.L_x_5024) ;  /* 0xffffffbc00dc7947 */ /* 0x000fea000383ffff */
.L_x_5029:
[----:B-1----:R1:W2:Y:S02]  /*15360*/  SYNCS.PHASECHK.TRANS64.TRYWAIT P0, [R7+URZ+0x22820], R0 ;  /* 0x02282000070075a7 */ /* 0x0022a4000800017f */
[----:B--2---:R-:W-:Y:S05]  /*15370*/  @!P0 NANOSLEEP.SYNCS 0x989680 ;  /* 0x009896800000895d */ /* 0x004fea0003900000 */
[----:B------:R-:W2:Y:S02]  /*15380*/  @!P0 SYNCS.PHASECHK.TRANS64 P0, [R7+URZ+0x22820], R0 ;  /* 0x02282000070085a7 */ /* 0x000ea4000800007f */
[----:B--2---:R-:W-:Y:S05]  /*15390*/  @!P0 BRA `(.L_x_5029) ;  /* 0xfffffffc00f08947 */ /* 0x004fea000383ffff */
[----:B------:R-:W-:Y:S05]  /*153a0*/  BRA `(.L_x_5147) ;  /* 0xffffffc400547947 */ /* 0x000fea000383ffff */
.L_x_5030:
[----:B------:R-:W2:Y:S01]  /*153b0*/  S2R R2, SR_TID.X ;  /* 0x0000000000027919 */ /* 0x000ea20000002100 */
[----:B------:R-:W-:Y:S01]  /*153c0*/  BSSY B0, `(.L_x_5148) ;  /* 0x000000a000007945 */ /* 0x000fe20003800000 */
[----:B------:R-:W-:Y:S02]  /*153d0*/  IMAD.MOV.U32 R12, RZ, RZ, RZ ;  /* 0x000000ffff0c7224 */ /* 0x000fe400078e00ff */
[----:B------:R-:W-:Y:S02]  /*153e0*/  IMAD.MOV.U32 R11, RZ, RZ, 0x1f ;  /* 0x0000001fff0b7424 */ /* 0x000fe400078e00ff */
[----:B------:R-:W-:Y:S01]  /*153f0*/  IMAD.MOV.U32 R15, RZ, RZ, -0x1 ;  /* 0xffffffffff0f7424 */ /* 0x000fe200078e00ff */
[----:B--2---:R-:W-:-:S04]  /*15400*/  SHF.R.U32.HI R2, RZ, 0x5, R2 ;  /* 0x00000005ff027819 */ /* 0x004fc80000011602 */
[----:B------:R-:W-:-:S04]  /*15410*/  LOP3.LUT R2, R2, 0x3, RZ, 0xc0, !PT ;  /* 0x0000000302027812 */ /* 0x000fc800078ec0ff */
[----:B------:R-:W-:-:S07]  /*15420*/  MOV R13, R2 ;  /* 0x00000002000d7202 */ /* 0x000fce0000000f00 */
[----:B01-34-:R-:W-:Y:S05]  /*15430*/  WARPSYNC.COLLECTIVE R15, `(.L_x_5149) ;  /* 0x000000000f087348 */ /* 0x01bfea0003c00000 */
[----:B------:R2:W0:Y:S02]  /*15440*/  SHFL.IDX P6, R14, R13, R12, R11 ;  /* 0x0000000c0d0e7389 */ /* 0x00042400000c000b */
[----:B01234-:R-:W-:Y:S01]  /*15450*/  ENDCOLLECTIVE ;  /* 0x000000000000791b */ /* 0x01ffe20003800000 */
.L_x_5149:
[----:B------:R-:W-:Y:S05]  /*15460*/  BSYNC B0 ;  /* 0x0000000000007941 */ /* 0x000fea0003800000 */
.L_x_5148:
[----:B------:R-:W-:Y:S05]  /*15470*/  BRA `(.L_x_5150) ;  /* 0xffffffc4003c7947 */ /* 0x000fea000383ffff */
.L_x_5033:
[----:B------:R-:W-:Y:S01]  /*15480*/  BSSY B1, `(.L_x_5151) ;  /* 0x0000006000017945 */ /* 0x000fe20003800000 */
[----:B------:R-:W-:-:S07]  /*15490*/  IMAD.MOV.U32 R15, RZ, RZ, -0x1 ;  /* 0xffffffffff0f7424 */ /* 0x000fce00078e00ff */
[----:B01-34-:R-:W-:Y:S05]  /*154a0*/  WARPSYNC.COLLECTIVE R15, `(.L_x_5152) ;  /* 0x000000000f0c7348 */ /* 0x01bfea0003c00000 */
[----:B------:R-:W-:Y:S02]  /*154b0*/  ELECT P6, UR62, PT ;  /* 0x00000000003e782f */ /* 0x000fe400038c0000 */
[----:B------:R-:W-:Y:S01]  /*154c0*/  MOV R14, UR62 ;  /* 0x0000003e000e7c02 */ /* 0x000fe20008000f00 */
[----:B01-34-:R-:W-:Y:S10]  /*154d0*/  ENDCOLLECTIVE ;  /* 0x000000000000791b */ /* 0x01bff40003800000 */
.L_x_5152:
[----:B------:R-:W-:Y:S05]  /*154e0*/  BSYNC B1 ;  /* 0x0000000000017941 */ /* 0x000fea0003800000 */
.L_x_5151:
[----:B------:R-:W-:Y:S05]  /*154f0*/  BRA `(.L_x_5153) ;  /* 0xffffffc400347947 */ /* 0x000fea000383ffff */
.L_x_5035:
[----:B-1----:R1:W2:Y:S02]  /*15500*/  SYNCS.PHASECHK.TRANS64.TRYWAIT P1, [R5+URZ+0x22840], R0 ;  /* 0x02284000050075a7 */ /* 0x0022a4000802017f */
[----:B--2---:R-:W-:Y:S05]  /*15510*/  @!P1 NANOSLEEP.SYNCS 0x989680 ;  /* 0x009896800000995d */ /* 0x004fea0003900000 */
[----:B------:R-:W2:Y:S02]  /*15520*/  @!P1 SYNCS.PHASECHK.TRANS64 P1, [R5+URZ+0x22840], R0 ;  /* 0x02284000050095a7 */ /* 0x000ea4000802007f */
[----:B--2---:R-:W-:Y:S05]  /*15530*/  @!P1 BRA `(.L_x_5035) ;  /* 0xfffffffc00f09947 */ /* 0x004fea000383ffff */
[----:B------:R-:W-:Y:S05]  /*15540*/  BRA `(.L_x_5154) ;  /* 0xffffffc400547947 */ /* 0x000fea000383ffff */
.L_x_5037:
[----:B--2---:R2:W0:Y:S02]  /*15550*/  SYNCS.PHASECHK.TRANS64.TRYWAIT P1, [R3+URZ+0x22840], R2 ;  /* 0x02284002030075a7 */ /* 0x004424000802017f */
[----:B0-----:R-:W-:Y:S05]  /*15560*/  @!P1 NANOSLEEP.SYNCS 0x989680 ;  /* 0x009896800000995d */ /* 0x001fea0003900000 */
[----:B------:R-:W0:Y:S02]  /*15570*/  @!P1 SYNCS.PHASECHK.TRANS64 P1, [R3+URZ+0x22840], R2 ;  /* 0x02284002030095a7 */ /* 0x000e24000802007f */
[----:B0-----:R-:W-:Y:S05]  /*15580*/  @!P1 BRA `(.L_x_5037) ;  /* 0xfffffffc00f09947 */ /* 0x001fea000383ffff */
[----:B------:R-:W-:Y:S05]  /*15590*/  BRA `(.L_x_5155) ;  /* 0xffffffc400607947 */ /* 0x000fea000383ffff */
.L_x_5039:
[----:B------:R0:W0:Y:S02]  /*155a0*/  SYNCS.PHASECHK.TRANS64.TRYWAIT P1, [R5+URZ+0x22860], R0 ;  /* 0x02286000050075a7 */ /* 0x000024000802017f */
[----:B0-----:R-:W-:Y:S05]  /*155b0*/  @!P1 NANOSLEEP.SYNCS 0x989680 ;  /* 0x009896800000995d */ /* 0x001fea0003900000 */
[----:B------:R-:W0:Y:S02]  /*155c0*/  @!P1 SYNCS.PHASECHK.TRANS64 P1, [R5+URZ+0x22860], R0 ;  /* 0x02286000050095a7 */ /* 0x000e24000802007f */
[----:B0-----:R-:W-:Y:S05]  /*155d0*/  @!P1 BRA `(.L_x_5039) ;  /* 0xfffffffc00f09947 */ /* 0x001fea000383ffff */
[----:B------:R-:W-:Y:S05]  /*155e0*/  BRA `(.L_x_5156) ;  /* 0xffffffc4005c7947 */ /* 0x000fea000383ffff */
.L_x_5157:
        /* <DEDUP_REMOVED lines=9> */
.L_x_6465:


//--------------------- .text._ZN7cutlass13device_kernelIN5flash11enable_sm90INS1_16FlashAttnFwdSm90INS1_25CollectiveMainloopFwdSm90ILi2EN4cute5tupleIJNS5_1CILi1EEES8_S8_EEENS6_IJNS7_ILi128EEENS7_ILi96EEENS7_ILi64EEEEEELi256ENS_6half_tEfNS_4arch4Sm90ELb1ELb0ELb1ELb1ELb1ELb1ELb0ELb1ELb0ELb1ELb0ELb0EEENS1_21CollectiveEpilogueFwdINS6_IJSA_NS7_ILi256EEESB_EEES9_SE_SG_Li256ELb1ELb1ELb0ELb0EEENS1_36VarlenDynamicPersistentTileSchedulerILi128ELi96ELi256ELi128ELb0ELb1ELb1ELb1ELb1ELb1EEEEEEEEEvNT_6ParamsE --------------------------
	.section	.text._ZN7cutlass13device_kernelIN5flash11enable_sm90INS1_16FlashAttnFwdSm90INS1_25CollectiveMainloopFwdSm90ILi2EN4cute5tupleIJNS5_1CILi1EEES8_S8_EEENS6_IJNS7_ILi128EEENS7_ILi96EEENS7_ILi64EEEEEELi256ENS_6half_tEfNS_4arch4Sm90ELb1ELb0ELb1ELb1ELb1ELb1ELb0ELb1ELb0ELb1ELb0ELb0EEENS1_21CollectiveEpilogueFwdINS6_IJSA_NS7_ILi256EEESB_EEES9_SE_SG_Li256ELb1ELb1ELb0ELb0EEENS1_36VarlenDynamicPersistentTileSchedulerILi128ELi96ELi256ELi128ELb0ELb1ELb1ELb1ELb1ELb1EEEEEEEEEvNT_6ParamsE,"ax",@progbits
	.align	128
.text._ZN7cutlass13device_kernelIN5flash11enable_sm90INS1_16FlashAttnFwdSm90INS1_25CollectiveMainloopFwdSm90ILi2EN4cute5tupleIJNS5_1CILi1EEES8_S8_EEENS6_IJNS7_ILi128EEENS7_ILi96EEENS7_ILi64EEEEEELi256ENS_6half_tEfNS_4arch4Sm90ELb1ELb0ELb1ELb1ELb1ELb1ELb0ELb1ELb0ELb1ELb0ELb0EEENS1_21CollectiveEpilogueFwdINS6_IJSA_NS7_ILi256EEESB_EEES9_SE_SG_Li256ELb1ELb1ELb0ELb0EEENS1_36VarlenDynamicPersistentTileSchedulerILi128ELi96ELi256ELi128ELb0ELb1ELb1ELb1ELb1ELb1EEEEEEEEEvNT_6ParamsE:
        .type           _ZN7cutlass13device_kernelIN5flash11enable_sm90INS1_16FlashAttnFwdSm90INS1_25CollectiveMainloopFwdSm90ILi2EN4cute5tupleIJNS5_1CILi1EEES8_S8_EEENS6_IJNS7_ILi128EEENS7_ILi96EEENS7_ILi64EEEEEELi256ENS_6half_tEfNS_4arch4Sm90ELb1ELb0ELb1ELb1ELb1ELb1ELb0ELb1ELb0ELb1ELb0ELb0EEENS1_21CollectiveEpilogueFwdINS6_IJSA_NS7_ILi256EEESB_EEES9_SE_SG_Li256ELb1ELb1ELb0ELb0EEENS1_36VarlenDynamicPersistentTileSchedulerILi128ELi96ELi256ELi128ELb0ELb1ELb1ELb1ELb1ELb1EEEEEEEEEvNT_6ParamsE,@function
        .size           _ZN7cutlass13device_kernelIN5flash11enable_sm90INS1_16FlashAttnFwdSm90INS1_25CollectiveMainloopFwdSm90ILi2EN4cute5tupleIJNS5_1CILi1EEES8_S8_EEENS6_IJNS7_ILi128EEENS7_ILi96EEENS7_ILi64EEEEEELi256ENS_6half_tEfNS_4arch4Sm90ELb1ELb0ELb1ELb1ELb1ELb1ELb0ELb1ELb0ELb1ELb0ELb0EEENS1_21CollectiveEpilogueFwdINS6_IJSA_NS7_ILi256EEESB_EEES9_SE_SG_Li256ELb1ELb1ELb0ELb0EEENS1_36VarlenDynamicPersistentTileSchedulerILi128ELi96ELi256ELi128ELb0ELb1ELb1ELb1ELb1ELb1EEEEEEEEEvNT_6ParamsE,(.L_x_6466 - _ZN7cutlass13device_kernelIN5flash11enable_sm90INS1_16FlashAttnFwdSm90INS1_25CollectiveMainloopFwdSm90ILi2EN4cute5tupleIJNS5_1CILi1EEES8_S8_EEENS6_IJNS7_ILi128EEENS7_ILi96EEENS7_ILi64EEEEEELi256ENS_6half_tEfNS_4arch4Sm90ELb1ELb0ELb1ELb1ELb1ELb1ELb0ELb1ELb0ELb1ELb0ELb0EEENS1_21CollectiveEpilogueFwdINS6_IJSA_NS7_ILi256EEESB_EEES9_SE_SG_Li256ELb1ELb1ELb0ELb0EEENS1_36VarlenDynamicPersistentTileSchedulerILi128ELi96ELi256ELi128ELb0ELb1ELb1ELb1ELb1ELb1EEEEEEEEEvNT_6ParamsE)
        .other          _ZN7cutlass13device_kernelIN5flash11enable_sm90INS1_16FlashAttnFwdSm90INS1_25CollectiveMainloopFwdSm90ILi2EN4cute5tupleIJNS5_1CILi1EEES8_S8_EEENS6_IJNS7_ILi128EEENS7_ILi96EEENS7_ILi64EEEEEELi256ENS_6half_tEfNS_4arch4Sm90ELb1ELb0ELb1ELb1ELb1ELb1ELb0ELb1ELb0ELb1ELb0ELb0EEENS1_21CollectiveEpilogueFwdINS6_IJSA_NS7_ILi256EEESB_EEES9_SE_SG_Li256ELb1ELb1ELb0ELb0EEENS1_36VarlenDynamicPersistentTileSchedulerILi128ELi96ELi256ELi128ELb0ELb1ELb1ELb1ELb1ELb1EEEEEEEEEvNT_6ParamsE,@"STO_CUDA_ENTRY STV_DEFAULT"
_ZN7cutlass13device_kernelIN5flash11enable_sm90INS1_16FlashAttnFwdSm90INS1_25CollectiveMainloopFwdSm90ILi2EN4cute5tupleIJNS5_1CILi1EEES8_S8_EEENS6_IJNS7_ILi128EEENS7_ILi96EEENS7_ILi64EEEEEELi256ENS_6half_tEfNS_4arch4Sm90ELb1ELb0ELb1ELb1ELb1ELb1ELb0ELb1ELb0ELb1ELb0ELb0EEENS1_21CollectiveEpilogueFwdINS6_IJSA_NS7_ILi256EEESB_EEES9_SE_SG_Li256ELb1ELb1ELb0ELb0EEENS1_36VarlenDynamicPersistentTileSchedulerILi128ELi96ELi256ELi128ELb0ELb1ELb1ELb1ELb1ELb1EEEEEEEEEvNT_6ParamsE:
        /* <DEDUP_REMOVED lines=17> */
.L_x_5159:
[----:B------:R-:W-:Y:S05]  /*0110*/  BSYNC B0 ;  /* 0x0000000000007941 */ /* 0x000fea0003800000 */
.L_x_5158:
        /* <DEDUP_REMOVED lines=40> */
.L_x_5160:
        /* <DEDUP_REMOVED lines=22> */
.L_x_5161:
        /* <DEDUP_REMOVED lines=18> */
.L_x_5162:
        /* <DEDUP_REMOVED lines=22> */
.L_x_5163:
        /* <DEDUP_REMOVED lines=22> */
.L_x_5164:
[----:B--2---:R-:W-:Y:S01]  /*08e0*/  ISETP.NE.AND P0, PT, R3, RZ, PT ;  /* 0x000000ff0300720c */ /* 0x004fe20003f05270 */
[----:B------:R-:W-:Y:S01]  /*08f0*/  IMAD.MOV.U32 R37, RZ, RZ, 0x1 ;  /* 0x00000001ff257424 */ /* 0x000fe200078e00ff */
[----:B------:R-:W-:Y:S01]  /*0900*/  NOP ;  /* 0x0000000000007918 */ /* 0x000fe20000000000 */
[----:B------:R-:W-:Y:S01]  /*0910*/  ULDC.64 UR40, c[0x0][0x208] ;  /* 0x0000820000287ab9 */ /* 0x000fe20000000a00 */
[----:B------:R-:W-:Y:S02]  /*0920*/  BSSY B9, `(.L_x_5165) ;  /* 0x0001acf000097945 */ /* 0x000fe40003800000 */
[----:B------:R-:W-:Y:S01]  /*0930*/  SEL R37, R37, 0x2, !P0 ;  /* 0x0000000225257807 */ /* 0x000fe20004000000 */
[----:B01-34-:R-:W-:Y:S06]  /*0940*/  BAR.SYNC.DEFER_BLOCKING 0x0 ;  /* 0x0000000000007b1d */ /* 0x01bfec0000010000 */
[----:B------:R-:W-:Y:S05]  /*0950*/  @!P0 BRA `(.L_x_5166) ;  /* 0x0000013c00e48947 */ /* 0x000fea0003800000 */
.L_x_5167:
[----:B------:R-:W-:-:S08]  /*0960*/  NOP ;  /* 0x0000000000007918 */ /* 0x000fd00000000000 */
[----:B------:R-:W0:Y:S02]  /*0970*/  USETMAXREG.TRY_ALLOC.CTAPOOL UP0, 0xe8 ;  /* 0x000000e8000079c8 */ /* 0x000e240008000600 */
[----:B0-----:R-:W-:-:S13]  /*0980*/  PLOP3.LUT P0, PT, PT, PT, UP0, 0x80, 0x0 ;  /* 0x000000000000781c */ /* 0x001fda0003f0f008 */
[----:B------:R-:W-:Y:S05]  /*0990*/  @!P0 BRA `(.L_x_5167) ;  /* 0xfffffffc00f08947 */ /* 0x000fea000383ffff */
[----:B------:R-:W2:Y:S01]  /*09a0*/  LDL.LU R2, [R1] ;  /* 0x0000000001027983 */ /* 0x000ea20000300800 */
[----:B------:R-:W-:Y:S01]  /*09b0*/  SHF.R.U32.HI R4, RZ, 0x7, R0 ;  /* 0x00000007ff047819 */ /* 0x000fe20000011600 */
[----:B------:R-:W-:Y:S01]  /*09c0*/  ULDC UR4, c[0x0][0xc3c] ;  /* 0x00030f0000047ab9 */ /* 0x000fe20000000800 */
[----:B------:R-:W0:Y:S01]  /*09d0*/  S2R R3, SR_CgaCtaId ;  /* 0x0000000000037919 */ /* 0x000e220000008800 */
[----:B------:R-:W-:Y:S06]  /*09e0*/  BAR.ARV 0x8, 0x180 ;  /* 0x0206000000007b1d */ /* 0x000fec0000002000 */
[----:B------:R-:W-:-:S13]  /*09f0*/  ISETP.NE.AND P0, PT, R4, 0x1, PT ;  /* 0x000000010400780c */ /* 0x000fda0003f05270 */
[----:B------:R-:W-:Y:S08]  /*0a00*/  @!P0 BAR.ARV 0x9, 0x100 ;  /* 0x0244000000008b1d */ /* 0x000ff00000002000 */
[----:B------:R-:W-:Y:S01]  /*0a10*/  BAR.SYNC.DEFER_BLOCKING 0x5, 0x180 ;  /* 0x0146000000007b1d */ /* 0x000fe20000010000 */
[----:B------:R-:W-:-:S04]  /*0a20*/  MOV R19, 0x400 ;  /* 0x0000040000137802 */ /* 0x000fc80000000f00 */
[----:B0-----:R-:W-:-:S05]  /*0a30*/  LEA R19, R3, R19, 0x18 ;  /* 0x0000001303137211 */ /* 0x001fca00078ec0ff */
[----:B------:R-:W0:Y:S01]  /*0a40*/  LDS.128 R32, [R19+0x228d0] ;  /* 0x0228d00013207984 */ /* 0x000e220000000c00 */
[----:B------:R-:W-:Y:S06]  /*0a50*/  BAR.ARV 0x4, 0x180 ;  /* 0x0106000000007b1d */ /* 0x000fec0000002000 */
[----:B--2---:R-:W-:-:S04]  /*0a60*/  LOP3.LUT R2, R2, 0xfffffffb, RZ, 0xc0, !PT ;  /* 0xfffffffb02027812 */ /* 0x004fc800078ec0ff */
[----:B------:R-:W-:-:S05]  /*0a70*/  @P0 LOP3.LUT R2, R2, 0x4, RZ, 0xfc, !PT ;  /* 0x0000000402020812 */ /* 0x000fca00078efcff */
[----:B------:R1:W-:Y:S01]  /*0a80*/  STL [R1], R2 ;  /* 0x0000000201007387 */ /* 0x0003e20000100800 */
[----:B0-----:R-:W-:-:S13]  /*0a90*/  ISETP.GE.AND P0, PT, R35, UR4, PT ;  /* 0x0000000423007c0c */ /* 0x001fda000bf06270 */
[----:B-1----:R-:W-:Y:S05]  /*0aa0*/  @P0 BRA `(.L_x_5168) ;  /* 0x000001a800d80947 */ /* 0x002fea0003800000 */
[----:B------:R-:W-:Y:S01]  /*0ab0*/  VIADD R12, R0, 0xffffff80 ;  /* 0xffffff80000c7836 */ /* 0x000fe20000000000 */
[----:B------:R-:W-:Y:S01]  /*0ac0*/  LOP3.LUT R204, R37, 0x1, RZ, 0xfc, !PT ;  /* 0x0000000125cc7812 */ /* 0x000fe200078efcff */
[----:B------:R-:W-:Y:S02]  /*0ad0*/  IMAD.MOV.U32 R18, RZ, RZ, RZ ;  /* 0x000000ffff127224 */ /* 0x000fe400078e00ff */
[----:B------:R-:W-:Y:S01]  /*0ae0*/  IMAD.MOV.U32 R205, RZ, RZ, RZ ;  /* 0x000000ffffcd7224 */ /* 0x000fe200078e00ff */
[----:B------:R-:W-:Y:S01]  /*0af0*/  SHF.R.S32.HI R0, RZ, 0x1f, R12 ;  /* 0x0000001fff007819 */ /* 0x000fe2000001140c */
[----:B------:R-:W-:Y:S02]  /*0b00*/  IMAD.MOV.U32 R202, RZ, RZ, RZ ;  /* 0x000000ffffca7224 */ /* 0x000fe400078e00ff */
[----:B------:R-:W-:Y:S01]  /*0b10*/  IMAD.MOV.U32 R22, RZ, RZ, RZ ;  /* 0x000000ffff167224 */ /* 0x000fe200078e00ff */
        /* <DEDUP_REMOVED lines=34> */
[----:B------:R-:W-:Y:S01]  /*0d40*/  SHF.R.S32.HI R4, RZ, 0x1f, R2 ;  /* 0x0000001fff047819 */ /* 0x000fe20000011402 */
[----:B------:R-:W-:Y:S01]  /*0d50*/  IMAD.SHL.U32 R5, R5, 0x8, RZ ;  /* 0x0000000805057824 */ /* 0x000fe200078e00ff */
[----:B------:R-:W-:Y:S01]  /*0d60*/  LOP3.LUT R2, R2, 0xfffffffc, RZ, 0xc0, !PT ;  /* 0xfffffffc02027812 */ /* 0x000fe200078ec0ff */
[----:B------:R-:W-:Y:S01]  /*0d70*/  STL [R1+0x44], RZ ;  /* 0x000044ff01007387 */ /* 0x000fe20000100800 */
[----:B------:R-:W-:Y:S02]  /*0d80*/  LEA.HI R4, R4, R23, RZ, 0x3 ;  /* 0x0000001704047211 */ /* 0x000fe400078f18ff */
[----:B------:R-:W-:Y:S01]  /*0d90*/  IADD3 R7, R23, 0x40, RZ ;  /* 0x0000004017077810 */ /* 0x000fe20007ffe0ff */
[----:B------:R-:W-:Y:S01]  /*0da0*/  IMAD.IADD R9, R12, 0x1, -R2 ;  /* 0x000000010c097824 */ /* 0x000fe200078e0a02 */
[----:B------:R-:W-:-:S02]  /*0db0*/  LOP3.LUT R4, R4, 0xfffffff8, RZ, 0xc0, !PT ;  /* 0xfffffff804047812 */ /* 0x000fc400078ec0ff */
[----:B------:R-:W-:Y:S01]  /*0dc0*/  SHF.R.S32.HI R3, RZ, 0x3, R0 ;  /* 0x00000003ff037819 */ /* 0x000fe20000011400 */
[----:B------:R-:W-:Y:S01]  /*0dd0*/  IMAD.SHL.U32 R16, R9, 0x8, RZ ;  /* 0x0000000809107824 */ /* 0x000fe200078e00ff */
[----:B------:R-:W-:Y:S01]  /*0de0*/  IADD3 R4, R23, -R4, RZ ;  /* 0x8000000417047210 */ /* 0x000fe20007ffe0ff */
[----:B------:R-:W-:Y:S01]  /*0df0*/  IMAD.SHL.U32 R200, R9, 0x4, RZ ;  /* 0x0000000409c87824 */ /* 0x000fe200078e00ff */
[----:B------:R-:W-:Y:S01]  /*0e00*/  LOP3.LUT R0, R0, 0xfffffff8, RZ, 0xc0, !PT ;  /* 0xfffffff800007812 */ /* 0x000fe200078ec0ff */
[C---:B------:R-:W-:Y:S01]  /*0e10*/  VIADD R210, R16.reuse, 0x40 ;  /* 0x0000004010d27836 */ /* 0x040fe20000000000 */
[----:B------:R-:W-:Y:S01]  /*0e20*/  SHF.R.S32.HI R3, RZ, 0x1f, R7 ;  /* 0x0000001fff037819 */ /* 0x000fe20000011407 */
[C---:B------:R-:W-:Y:S01]  /*0e30*/  VIADD R209, R16.reuse, 0x60 ;  /* 0x0000006010d17836 */ /* 0x040fe20000000000 */
[----:B------:R0:W-:Y:S01]  /*0e40*/  STL [R1+0x48], R4 ;  /* 0x0000480401007387 */ /* 0x0001e20000100800 */
[C---:B------:R-:W-:Y:S01]  /*0e50*/  VIADD R208, R16.reuse, 0x80 ;  /* 0x0000008010d07836 */ /* 0x040fe20000000000 */
[----:B------:R-:W-:Y:S01]  /*0e60*/  SHF.R.S32.HI R14, RZ, 0x1f, R210 ;  /* 0x0000001fff0e7819 */ /* 0x000fe200000114d2 */
[----:B------:R-:W-:Y:S01]  /*0e70*/  VIADD R207, R16, 0xa0 ;  /* 0x000000a010cf7836 */ /* 0x000fe20000000000 */
[----:B------:R-:W-:Y:S01]  /*0e80*/  SHF.R.S32.HI R13, RZ, 0x1f, R209 ;  /* 0x0000001fff0d7819 */ /* 0x000fe200000114d1 */
[----:B------:R-:W-:Y:S01]  /*0e90*/  IMAD.IADD R10, R12, 0x1, -R0 ;  /* 0x000000010c0a7824 */ /* 0x000fe200078e0a00 */
[C---:B------:R-:W-:Y:S01]  /*0ea0*/  IADD3 R212, R16.reuse, 0xc0, RZ ;  /* 0x000000c010d47810 */ /* 0x040fe20007ffe0ff */
[----:B------:R1:W-:Y:S01]  /*0eb0*/  STL [R1+0x18], R14 ;  /* 0x0000180e01007387 */ /* 0x0003e20000100800 */
[----:B------:R-:W-:Y:S01]  /*0ec0*/  LEA.HI R3, R3, R7, RZ, 0x3 ;  /* 0x0000000703037211 */ /* 0x000fe200078f18ff */
[----:B------:R-:W-:Y:S01]  /*0ed0*/  IMAD.SHL.U32 R2, R7, 0x40, RZ ;  /* 0x0000004007027824 */ /* 0x000fe200078e00ff */
[----:B------:R-:W-:Y:S01]  /*0ee0*/  LEA.HI R0, R9, R9, RZ, 0x1 ;  /* 0x0000000909007211 */ /* 0x000fe200078f08ff */
[----:B------:R2:W-:Y:S01]  /*0ef0*/  STL [R1+0x14], R13 ;  /* 0x0000140d01007387 */ /* 0x0005e20000100800 */
[----:B------:R-:W-:Y:S01]  /*0f00*/  SHF.R.S32.HI R15, RZ, 0x1f, R207 ;  /* 0x0000001fff0f7819 */ /* 0x000fe200000114cf */
[----:B------:R-:W-:Y:S01]  /*0f10*/  VIADD R211, R16, 0xe0 ;  /* 0x000000e010d37836 */ /* 0x000fe20000000000 */
[----:B------:R-:W-:Y:S01]  /*0f20*/  LOP3.LUT R0, R0, 0x1ffffffe, RZ, 0xc0, !PT ;  /* 0x1ffffffe00007812 */ /* 0x000fe200078ec0ff */
[----:B------:R-:W-:Y:S01]  /*0f30*/  VIADD R206, R200, 0x10 ;  /* 0x00000010c8ce7836 */ /* 0x000fe20000000000 */
[----:B0-----:R-:W-:Y:S01]  /*0f40*/  LOP3.LUT R4, R2, 0x1c0, RZ, 0xc0, !PT ;  /* 0x000001c002047812 */ /* 0x001fe200078ec0ff */
[----:B------:R-:W-:Y:S01]  /*0f50*/  IMAD.SHL.U32 R213, R10, 0x8, RZ ;  /* 0x000000080ad57824 */ /* 0x000fe200078e00ff */
[----:B-1----:R-:W-:Y:S01]  /*0f60*/  SHF.R.S32.HI R14, RZ, 0x1f, R208 ;  /* 0x0000001fff0e7819 */ /* 0x002fe200000114d0 */
[----:B------:R-:W-:Y:S01]  /*0f70*/  IMAD.SHL.U32 R3, R3, 0x40, RZ ;  /* 0x0000004003037824 */ /* 0x000fe200078e00ff */
[----:B------:R-:W-:Y:S01]  /*0f80*/  IADD3 R0, R9, -R0, RZ ;  /* 0x8000000009007210 */ /* 0x000fe20007ffe0ff */
[----:B------:R-:W-:Y:S01]  /*0f90*/  VIADD R2, R16, 0x20 ;  /* 0x0000002010027836 */ /* 0x000fe20000000000 */
[----:B--2---:R-:W-:Y:S01]  /*0fa0*/  SHF.R.S32.HI R13, RZ, 0x1f, R212 ;  /* 0x0000001fff0d7819 */ /* 0x004fe200000114d4 */
[----:B------:R0:W-:Y:S01]  /*0fb0*/  STL [R1+0x10], R14 ;  /* 0x0000100e01007387 */ /* 0x0001e20000100800 */
[----:B------:R-:W-:Y:S01]  /*0fc0*/  SHF.R.S32.HI R7, RZ, 0x1f, R213 ;  /* 0x0000001fff077819 */ /* 0x000fe200000114d5 */
[----:B------:R-:W-:Y:S01]  /*0fd0*/  VIADD R7, R213, 0xc0 ;  /* 0x000000c0d5077836 */ /* 0x000fe20000000000 */
[----:B------:R-:W-:Y:S01]  /*0fe0*/  SHF.R.U32.HI R9, RZ, 0x3, R4 ;  /* 0x00000003ff097819 */ /* 0x000fe20000011604 */
[----:B------:R-:W-:Y:S01]  /*0ff0*/  STL [R1+0xc], R15 ;  /* 0x00000c0f01007387 */ /* 0x000fe20000100800 */
[----:B------:R-:W-:Y:S01]  /*1000*/  LOP3.LUT R3, R3, 0xfffffe00, RZ, 0xc0, !PT ;  /* 0xfffffe0003037812 */ /* 0x000fe200078ec0ff */
[----:B------:R-:W-:Y:S01]  /*1010*/  IMAD R0, R0, 0x8, R6 ;  /* 0x0000000800007824 */ /* 0x000fe200078e0206 */
[----:B------:R-:W-:Y:S01]  /*1020*/  LOP3.LUT R4, R4, 0x38, R16, 0xf8, !PT ;  /* 0x0000003804047812 */ /* 0x000fe200078ef810 */
[----:B------:R1:W-:Y:S01]  /*1030*/  STL [R1+0x8], R13 ;  /* 0x0000080d01007387 */ /* 0x0003e20000100800 */
[C---:B------:R-:W-:Y:S01]  /*1040*/  VIADD R12, R213.reuse, 0x40 ;  /* 0x00000040d50c7836 */ /* 0x040fe20000000000 */
[----:B0-----:R-:W-:Y:S01]  /*1050*/  SHF.R.S32.HI R14, RZ, 0x1f, R211 ;  /* 0x0000001fff0e7819 */ /* 0x001fe200000114d3 */
[----:B------:R-:W-:Y:S01]  /*1060*/  VIADD R10, R213, 0x80 ;  /* 0x00000080d50a7836 */ /* 0x000fe20000000000 */
[----:B------:R-:W-:-:S02]  /*1070*/  LOP3.LUT R4, R3, R4, R9, 0xf6, !PT ;  /* 0x0000000403047212 */ /* 0x000fc400078ef609 */
[----:B------:R-:W-:Y:S01]  /*1080*/  SHF.R.S32.HI R17, RZ, 0x1f, R16 ;  /* 0x0000001fff117819 */ /* 0x000fe20000011410 */
[----:B------:R-:W-:Y:S01]  /*1090*/  STL [R1+0x4], R14 ;  /* 0x0000040e01007387 */ /* 0x000fe20000100800 */
[----:B------:R-:W-:Y:S02]  /*10a0*/  SHF.R.S32.HI R203, RZ, 0x1f, R2 ;  /* 0x0000001fffcb7819 */ /* 0x000fe40000011402 */
[----:B-1----:R-:W-:Y:S02]  /*10b0*/  SHF.R.S32.HI R13, RZ, 0x1f, R206 ;  /* 0x0000001fff0d7819 */ /* 0x002fe400000114ce */
[----:B------:R-:W-:Y:S02]  /*10c0*/  SHF.R.S32.HI R12, RZ, 0x1f, R12 ;  /* 0x0000001fff0c7819 */ /* 0x000fe4000001140c */
[----:B------:R-:W-:Y:S01]  /*10d0*/  SHF.R.S32.HI R10, RZ, 0x1f, R10 ;  /* 0x0000001fff0a7819 */ /* 0x000fe2000001140a */
[----:B------:R-:W-:Y:S04]  /*10e0*/  STL [R1+0x50], R13 ;  /* 0x0000500d01007387 */ /* 0x000fe80000100800 */
[----:B------:R0:W-:Y:S02]  /*10f0*/  STL [R1+0x24], R3 ;  /* 0x0000240301007387 */ /* 0x0001e40000100800 */
[----:B0-----:R-:W-:Y:S01]  /*1100*/  SHF.R.S32.HI R3, RZ, 0x1f, R7 ;  /* 0x0000001fff037819 */ /* 0x001fe20000011407 */
[----:B------:R-:W-:-:S02]  /*1110*/  IMAD.IADD R7, R11, 0x1, -R8 ;  /* 0x000000010b077824 */ /* 0x000fc400078e0a08 */
[----:B------:R-:W-:-:S03]  /*1120*/  IMAD R3, R4, 0x2, R19 ;  /* 0x0000000204037824 */ /* 0x000fc600078e0213 */
[----:B------:R0:W-:Y:S04]  /*1130*/  STL [R1+0x2c], R7 ;  /* 0x00002c0701007387 */ /* 0x0001e80000100800 */
[----:B------:R0:W-:Y:S04]  /*1140*/  STL [R1+0x5c], R5 ;  /* 0x00005c0501007387 */ /* 0x0001e80000100800 */
[----:B------:R0:W-:Y:S04]  /*1150*/  STL [R1+0x28], R0 ;  /* 0x0000280001007387 */ /* 0x0001e80000100800 */
[----:B------:R0:W-:Y:S02]  /*1160*/  STL [R1+0x54], R3 ;  /* 0x0000540301007387 */ /* 0x0001e40000100800 */
.L_x_5327:
[----:B0-2---:R-:W0:Y:S02]  /*1170*/  LDC.64 R4, c[0x0][0xc88] ;  /* 0x00032200ff047b82 */ /* 0x005e240000000a00 */
        /* <DEDUP_REMOVED lines=13> */
[----:B------:R-:W-:-:S02]  /*1250*/  @P1 LEA R6, P2, R3, UR4, 0x2 ;  /* 0x0000000403061c11 */ /* 0x000fc4000f8410ff */
[C-C-:B------:R-:W-:Y:S01]  /*1260*/  SHF.L.U64.HI R32, R3.reuse, 0x2, R0.reuse ;  /* 0x0000000203207819 */ /* 0x140fe20000010200 */
[----:B------:R0:W-:Y:S01]  /*1270*/  STL [R1+0x4c], R0 ;  /* 0x00004c0001007387 */ /* 0x0001e20000100800 */
[C---:B------:R-:W-:Y:S02]  /*1280*/  @P1 LEA.HI.X R7, R3.reuse, UR5, R0, 0x2, P2 ;  /* 0x0000000503071c11 */ /* 0x040fe400090f1400 */
[----:B------:R-:W-:Y:S02]  /*1290*/  ISETP.NE.U32.AND P2, PT, RZ, UR8, PT ;  /* 0x00000008ff007c0c */ /* 0x000fe4000bf45070 */
[----:B------:R-:W-:Y:S02]  /*12a0*/  SHF.L.U32 R37, R3, 0x2, RZ ;  /* 0x0000000203257819 */ /* 0x000fe400000006ff */
[----:B------:R-:W-:Y:S01]  /*12b0*/  ISETP.NE.AND.EX P2, PT, RZ, UR9, PT, P2 ;  /* 0x00000009ff007c0c */ /* 0x000fe2000bf45320 */
[----:B------:R-:W-:Y:S01]  /*12c0*/  ULDC UR4, c[0x0][0x288] ;  /* 0x0000a20000047ab9 */ /* 0x000fe20000000800 */
[C---:B------:R-:W-:Y:S01]  /*12d0*/  IADD3 R8, P3, R37.reuse, UR6, RZ ;  /* 0x0000000625087c10 */ /* 0x040fe2000ff7e0ff */
[----:B0-----:R-:W-:Y:S01]  /*12e0*/  IMAD.MOV.U32 R0, RZ, RZ, RZ ;  /* 0x000000ffff007224 */ /* 0x001fe200078e00ff */
[----:B------:R0:W-:Y:S01]  /*12f0*/  STL [R1+0x38], R37 ;  /* 0x0000382501007387 */ /* 0x0001e20000100800 */
[----:B------:R-:W-:Y:S01]  /*1300*/  IMAD.U32 R220, RZ, RZ, UR4 ;  /* 0x00000004ffdc7e24 */ /* 0x000fe2000f8e00ff */
[----:B------:R-:W-:Y:S01]  /*1310*/  IADD3.X R9, R32, UR7, RZ, P3, !PT ;  /* 0x0000000720097c10 */ /* 0x000fe20009ffe4ff */
[----:B------:R-:W-:Y:S01]  /*1320*/  ULDC.64 UR4, c[0x0][0x418] ;  /* 0x0001060000047ab9 */ /* 0x000fe20000000a00 */
[----:B------:R0:W-:Y:S04]  /*1330*/  STL [R1+0x3c], R32 ;  /* 0x00003c2001007387 */ /* 0x0001e80000100800 */
[----:B------:R0:W5:Y:S01]  /*1340*/  @P1 LDG.E R0, desc[UR40][R6.64] ;  /* 0x0000002806001981 */ /* 0x000162000c1e1900 */
[----:B------:R-:W-:-:S03]  /*1350*/  @P2 IADD3 R4, P1, R37, UR8, RZ ;  /* 0x0000000825042c10 */ /* 0x000fc6000ff3e0ff */
[----:B------:R0:W5:Y:S01]  /*1360*/  @P0 LDG.E R36, desc[UR40][R8.64] ;  /* 0x0000002808240981 */ /* 0x000162000c1e1900 */
[----:B------:R-:W-:-:S05]  /*1370*/  @P2 IADD3.X R5, R32, UR9, RZ, P1, !PT ;  /* 0x0000000920052c10 */ /* 0x000fca0008ffe4ff */
[----:B------:R0:W5:Y:S01]  /*1380*/  @P2 LDG.E R220, desc[UR40][R4.64] ;  /* 0x0000002804dc2981 */ /* 0x000162000c1e1900 */
[----:B------:R-:W-:Y:S01]  /*1390*/  UISETP.NE.U32.AND UP0, UPT, UR4, URZ, UPT ;  /* 0x0000003f0400728c */ /* 0x000fe2000bf05070 */
[----:B------:R-:W-:Y:S02]  /*13a0*/  IMAD.MOV.U32 R25, RZ, RZ, R3 ;  /* 0x000000ffff197224 */ /* 0x000fe400078e0003 */
[----:B------:R-:W-:Y:S01]  /*13b0*/  ULDC UR4, c[0x0][0x424] ;  /* 0x0001090000047ab9 */ /* 0x000fe20000000800 */
[----:B------:R-:W-:-:S03]  /*13c0*/  UISETP.NE.AND.EX UP0, UPT, UR5, URZ, UPT, UP0 ;  /* 0x0000003f0500728c */ /* 0x000fc6000bf05300 */
[----:B------:R-:W-:Y:S01]  /*13d0*/  ULDC UR5, c[0x0][0x2f0] ;  /* 0x0000bc0000057ab9 */ /* 0x000fe20000000800 */
[----:B------:R-:W-:-:S04]  /*13e0*/  USEL UR4, UR4, 0x1, UP0 ;  /* 0x0000000104047887 */ /* 0x000fc80008000000 */
[----:B------:R-:W-:-:S03]  /*13f0*/  UIMAD UR4, UR4, UR5, URZ ;  /* 0x00000005040472a4 */ /* 0x000fc6000f8e023f */
[----:B------:R-:W-:Y:S02]  /*1400*/  ULDC UR5, c[0x0][0x348] ;  /* 0x0000d20000057ab9 */ /* 0x000fe40000000800 */
[----:B------:R-:W-:Y:S01]  /*1410*/  IMAD.U32 R26, RZ, RZ, UR5 ;  /* 0x00000005ff1a7e24 */ /* 0x000fe2000f8e00ff */
[----:B------:R-:W-:Y:S01]  /*1420*/  MOV R35, UR4 ;  /* 0x0000000400237c02 */ /* 0x000fe20008000f00 */
[----:B01-34-:R-:W-:Y:S06]  /*1430*/  @P2 BRA `(.L_x_5169) ;  /* 0x0000000000242947 */ /* 0x01bfec0003800000 */
        /* <DEDUP_REMOVED lines=9> */
.L_x_5169:
[----:B------:R-:W-:Y:S01]  /*14d0*/  ULDC.64 UR4, c[0x0][0xa20] ;  /* 0x0002880000047ab9 */ /* 0x000fe20000000a00 */
[----:B------:R0:W-:Y:S01]  /*14e0*/  STL [R1+0x34], R34 ;  /* 0x0000342201007387 */ /* 0x0001e20000100800 */
[----:B------:R-:W-:-:S04]  /*14f0*/  ISETP.NE.U32.AND P1, PT, RZ, UR4, PT ;  /* 0x00000004ff007c0c */ /* 0x000fc8000bf25070 */
[----:B------:R-:W-:-:S13]  /*1500*/  ISETP.NE.AND.EX P1, PT, RZ, UR5, PT, P1 ;  /* 0x00000005ff007c0c */ /* 0x000fda000bf25310 */
[----:B0-----:R-:W-:Y:S05]  /*1510*/  @!P1 BRA `(.L_x_5170) ;  /* 0x0000000000109947 */ /* 0x001fea0003800000 */
[----:B------:R-:W-:-:S04]  /*1520*/  IADD3 R4, P0, R37, UR4, RZ ;  /* 0x0000000425047c10 */ /* 0x000fc8000ff1e0ff */
[----:B------:R-:W-:-:S05]  /*1530*/  IADD3.X R5, R32, UR5, RZ, P0, !PT ;  /* 0x0000000520057c10 */ /* 0x000fca00087fe4ff */
[----:B------:R0:W5:Y:S01]  /*1540*/  LDG.E R35, desc[UR40][R4.64] ;  /* 0x0000002804237981 */ /* 0x000162000c1e1900 */
[----:B------:R-:W-:Y:S05]  /*1550*/  BRA `(.L_x_5171) ;  /* 0x0000000000107947 */ /* 0x000fea0003800000 */
.L_x_5170:
[----:B------:R-:W-:Y:S05]  /*1560*/  @!P0 BRA `(.L_x_5171) ;  /* 0x00000000000c8947 */ /* 0x000fea0003800000 */
[----:B------:R-:W2:Y:S04]  /*1570*/  LDG.E R4, desc[UR40][R8.64] ;  /* 0x0000002808047981 */ /* 0x000ea8000c1e1900 */
[----:B------:R-:W2:Y:S02]  /*1580*/  LDG.E R35, desc[UR40][R8.64+0x4] ;  /* 0x0000042808237981 */ /* 0x000ea4000c1e1900 */
[----:B--2---:R-:W-:-:S07]  /*1590*/  IMAD.IADD R35, R35, 0x1, -R4 ;  /* 0x0000000123237824 */ /* 0x004fce00078e0a04 */
.L_x_5171:
[----:B------:R-:W-:Y:S01]  /*15a0*/  ULDC.64 UR4, c[0x0][0xa10] ;  /* 0x0002840000047ab9 */ /* 0x000fe20000000a00 */
[----:B------:R-:W1:Y:S01]  /*15b0*/  LDC R9, c[0x0][0x448] ;  /* 0x00011200ff097b82 */ /* 0x000e620000000800 */
[----:B------:R-:W-:-:S04]  /*15c0*/  ISETP.NE.U32.AND P0, PT, RZ, UR4, PT ;  /* 0x00000004ff007c0c */ /* 0x000fc8000bf05070 */
[----:B------:R-:W-:Y:S01]  /*15d0*/  ISETP.NE.AND.EX P0, PT, RZ, UR5, PT, P0 ;  /* 0x00000005ff007c0c */ /* 0x000fe2000bf05300 */
[----:B------:R-:W-:-:S12]  /*15e0*/  ULDC.64 UR4, c[0x0][0xa30] ;  /* 0x00028c0000047ab9 */ /* 0x000fd80000000a00 */
[----:B0-----:R-:W0:Y:S02]  /*15f0*/  @P0 LDC.64 R4, c[0x0][0xa10] ;  /* 0x00028400ff040b82 */ /* 0x001e240000000a00 */
[----:B0-----:R-:W-:-:S05]  /*1600*/  @P0 IMAD.WIDE R4, R25, 0x4, R4 ;  /* 0x0000000419040825 */ /* 0x001fca00078e0204 */
[----:B------:R-:W2:Y:S04]  /*1610*/  @P0 LDG.E R3, desc[UR40][R4.64] ;  /* 0x0000002804030981 */ /* 0x000ea8000c1e1900 */
[----:B------:R0:W2:Y:S01]  /*1620*/  @P0 LDG.E R8, desc[UR40][R4.64+0x4] ;  /* 0x0000042804080981 */ /* 0x0000a2000c1e1900 */
[----:B------:R-:W-:Y:S01]  /*1630*/  ISETP.NE.U32.AND P1, PT, RZ, UR4, PT ;  /* 0x00000004ff007c0c */ /* 0x000fe2000bf25070 */
[----:B-----5:R-:W-:-:S03]  /*1640*/  IMAD.MOV.U32 R24, RZ, RZ, R35 ;  /* 0x000000ffff187224 */ /* 0x020fc600078e0023 */
[----:B------:R-:W-:-:S13]  /*1650*/  ISETP.NE.AND.EX P1, PT, RZ, UR5, PT, P1 ;  /* 0x00000005ff007c0c */ /* 0x000fda000bf25310 */
[----:B------:R-:W-:-:S04]  /*1660*/  @P1 IADD3 R6, P2, R37, UR4, RZ ;  /* 0x0000000425061c10 */ /* 0x000fc8000ff5e0ff */
[----:B------:R-:W-:-:S05]  /*1670*/  @P1 IADD3.X R7, R32, UR5, RZ, P2, !PT ;  /* 0x0000000520071c10 */ /* 0x000fca00097fe4ff */
[----:B------:R3:W5:Y:S01]  /*1680*/  @P1 LDG.E R24, desc[UR40][R6.64] ;  /* 0x0000002806181981 */ /* 0x000762000c1e1900 */
[----:B-1----:R-:W-:Y:S01]  /*1690*/  ISETP.NE.AND P1, PT, R9, 0x1, PT ;  /* 0x000000010900780c */ /* 0x002fe20003f25270 */
[----:B------:R-:W-:Y:S02]  /*16a0*/  IMAD.SHL.U32 R229, R33, 0x80, RZ ;  /* 0x0000008021e57824 */ /* 0x000fe400078e00ff */
[----:B------:R-:W-:Y:S02]  /*16b0*/  IMAD.IADD R11, R35, 0x1, -R0 ;  /* 0x00000001230b7824 */ /* 0x000fe400078e0a00 */
[----:B0-----:R-:W-:-:S08]  /*16c0*/  VIADD R4, R229, 0x7f ;  /* 0x0000007fe5047836 */ /* 0x001fd00000000000 */
[----:B------:R-:W0:Y:S08]  /*16d0*/  @P1 LDC R9, c[0x0][0x44c] ;  /* 0x00011300ff091b82 */ /* 0x000e300000000800 */
[----:B------:R-:W1:Y:S01]  /*16e0*/  @P1 LDC R5, c[0x0][0x450] ;  /* 0x00011400ff051b82 */ /* 0x000e620000000800 */
[----:B0-----:R-:W-:-:S05]  /*16f0*/  @P1 IMAD.HI.U32 R0, R4, R9, RZ ;  /* 0x0000000904001227 */ /* 0x001fca00078e00ff */
[----:B-1----:R-:W-:Y:S02]  /*1700*/  @P1 SHF.R.U32.HI R4, RZ, R5, R0 ;  /* 0x00000005ff041219 */ /* 0x002fe40000011600 */
[----:B--2---:R-:W-:-:S05]  /*1710*/  @P0 IADD3 R26, -R3, R8, RZ ;  /* 0x00000008031a0210 */ /* 0x004fca0007ffe1ff */
[----:B------:R-:W-:-:S04]  /*1720*/  IMAD.IADD R222, R11, 0x1, R26 ;  /* 0x000000010bde7824 */ /* 0x000fc800078e021a */
[C---:B------:R-:W-:Y:S01]  /*1730*/  VIADD R0, R222.reuse, 0x5f ;  /* 0x0000005fde007836 */ /* 0x040fe20000000000 */
[----:B------:R-:W-:-:S03]  /*1740*/  IADD3 R31, R222, 0x60, -R220 ;  /* 0x00000060de1f7810 */ /* 0x000fc60007ffe8dc */
[----:B------:R-:W-:-:S04]  /*1750*/  IMAD.HI R0, R0, 0x2aaaaaab, RZ ;  /* 0x2aaaaaab00007827 */ /* 0x000fc800078e02ff */
[----:B------:R-:W-:Y:S01]  /*1760*/  IMAD.IADD R4, R31, 0x1, R4 ;  /* 0x000000011f047824 */ /* 0x000fe200078e0204 */
[----:B------:R-:W-:-:S03]  /*1770*/  SHF.R.U32.HI R177, RZ, 0x1f, R0 ;  /* 0x0000001fffb17819 */ /* 0x000fc60000011600 */
[----:B------:R-:W-:Y:S01]  /*1780*/  IMAD.HI R4, R4, 0x2aaaaaab, RZ ;  /* 0x2aaaaaab04047827 */ /* 0x000fe200078e02ff */
[----:B------:R-:W-:-:S03]  /*1790*/  LEA.HI.SX32 R177, R0, R177, 0x1c ;  /* 0x000000b100b17211 */ /* 0x000fc600078fe2ff */
[----:B------:R-:W-:Y:S01]  /*17a0*/  IMAD.MOV R0, RZ, RZ, -R11 ;  /* 0x000000ffff007224 */ /* 0x000fe200078e0a0b */
[----:B------:R-:W-:-:S04]  /*17b0*/  SHF.R.U32.HI R3, RZ, 0x1f, R4 ;  /* 0x0000001fff037819 */ /* 0x000fc80000011604 */
[----:B------:R-:W-:-:S04]  /*17c0*/  LEA.HI.SX32 R4, R4, R3, 0x1c ;  /* 0x0000000304047211 */ /* 0x000fc800078fe2ff */
[----:B------:R-:W-:-:S05]  /*17d0*/  VIMNMX R4, R177, R4, PT ;  /* 0x00000004b1047248 */ /* 0x000fca0003fe0100 */
[----:B------:R-:W-:Y:S01]  /*17e0*/  IMAD R3, R4, 0x60, -R11 ;  /* 0x0000006004037824 */ /* 0x000fe200078e0a0b */
[----:B------:R-:W-:-:S04]  /*17f0*/  VIMNMX R4, RZ, R0, !PT ;  /* 0x00000000ff047248 */ /* 0x000fc80007fe0100 */
        /* <DEDUP_REMOVED lines=11> */
[----:B---3--:R-:W-:Y:S05]  /*18b0*/  @!P1 BRA `(.L_x_5172) ;  /* 0x0000004400809947 */ /* 0x008fea0003800000 */
        /* <DEDUP_REMOVED lines=20> */
.L_x_5174:
[----:B------:R-:W-:Y:S05]  /*1a00*/  BSYNC B6 ;  /* 0x0000000000067941 */ /* 0x000fea0003800000 */
.L_x_5173:
[----:B------:R-:W-:Y:S01]  /*1a10*/  IADD3 R27, R19, 0x400, RZ ;  /* 0x00000400131b7810 */ /* 0x000fe20007ffe0ff */
[----:B------:R-:W-:Y:S03]  /*1a20*/  BSSY B6, `(.L_x_5175) ;  /* 0x0000013000067945 */ /* 0x000fe60003800000 */
        /* <DEDUP_REMOVED lines=18> */
.L_x_5176:
[----:B------:R-:W-:Y:S05]  /*1b50*/  BSYNC B6 ;  /* 0x0000000000067941 */ /* 0x000fea0003800000 */
.L_x_5175:
[----:B------:R-:W2:Y:S01]  /*1b60*/  LDL R14, [R1+0x48] ;  /* 0x00004800010e7983 */ /* 0x000ea20000100800 */
[----:B------:R-:W-:Y:S01]  /*1b70*/  ULDC.64 UR4, c[0x0][0x9f8] ;  /* 0x00027e0000047ab9 */ /* 0x000fe20000000a00 */
[----:B------:R-:W0:Y:S01]  /*1b80*/  LDC.64 R56, c[0x0][0x408] ;  /* 0x00010200ff387b82 */ /* 0x000e220000000a00 */
[----:B------:R-:W-:-:S04]  /*1b90*/  ISETP.NE.U32.AND P0, PT, RZ, UR4, PT ;  /* 0x00000004ff007c0c */ /* 0x000fc8000bf05070 */
[----:B------:R-:W-:-:S03]  /*1ba0*/  ISETP.NE.AND.EX P0, PT, RZ, UR5, PT, P0 ;  /* 0x00000005ff007c0c */ /* 0x000fc6000bf05300 */
[----:B------:R-:W1:Y:S10]  /*1bb0*/  LDC R65, c[0x0][0x3f4] ;  /* 0x0000fd00ff417b82 */ /* 0x000e740000000800 */
[----:B------:R-:W-:Y:S01]  /*1bc0*/  @P0 IADD3 R4, P1, R37, UR4, RZ ;  /* 0x0000000425040c10 */ /* 0x000fe2000ff3e0ff */
[----:B------:R-:W-:-:S03]  /*1bd0*/  ULDC UR4, c[0x0][0x320] ;  /* 0x0000c80000047ab9 */ /* 0x000fc60000000800 */
[----:B------:R-:W-:Y:S02]  /*1be0*/  @P0 IADD3.X R5, R32, UR5, RZ, P1, !PT ;  /* 0x0000000520050c10 */ /* 0x000fe40008ffe4ff */
[----:B------:R-:W-:Y:S01]  /*1bf0*/  ISETP.GE.AND P1, PT, R2, UR4, PT ;  /* 0x0000000402007c0c */ /* 0x000fe2000bf26270 */
[----:B------:R-:W3:Y:S02]  /*1c00*/  LDC.64 R32, c[0x0][0x3f8] ;  /* 0x0000fe00ff207b82 */ /* 0x000ee40000000a00 */
[----:B------:R4:W2:Y:S01]  /*1c10*/  @P0 LDG.E R25, desc[UR40][R4.64] ;  /* 0x0000002804190981 */ /* 0x0008a2000c1e1900 */
[----:B------:R-:W-:Y:S02]  /*1c20*/  SEL R3, RZ, 0xffffffff, P1 ;  /* 0xffffffffff037807 */ /* 0x000fe40000800000 */
[----:B------:R-:W-:-:S03]  /*1c30*/  ISETP.GE.AND P0, PT, R16, UR4, PT ;  /* 0x0000000410007c0c */ /* 0x000fc6000bf06270 */
[----:B------:R-:W-:Y:S01]  /*1c40*/  IMAD.SHL.U32 R3, R3, 0x2, RZ ;  /* 0x0000000203037824 */ /* 0x000fe200078e00ff */
[----:B------:R-:W-:Y:S02]  /*1c50*/  SEL R0, RZ, 0x1, P0 ;  /* 0x00000001ff007807 */ /* 0x000fe40000000000 */
[----:B------:R-:W-:Y:S02]  /*1c60*/  ISETP.GE.AND P0, PT, R210, UR4, PT ;  /* 0x00000004d2007c0c */ /* 0x000fe4000bf06270 */
[----:B------:R-:W-:Y:S02]  /*1c70*/  ISETP.GE.AND P1, PT, R209, UR4, PT ;  /* 0x00000004d1007c0c */ /* 0x000fe4000bf26270 */
[----:B------:R-:W-:Y:S02]  /*1c80*/  LOP3.LUT R0, R3, 0x2, R0, 0xe2, !PT ;  /* 0x0000000203007812 */ /* 0x000fe400078ee200 */
[----:B------:R-:W-:Y:S02]  /*1c90*/  SEL R3, RZ, 0x4, P0 ;  /* 0x00000004ff037807 */ /* 0x000fe40000000000 */
[----:B----4-:R-:W-:-:S02]  /*1ca0*/  SEL R4, RZ, 0x8, P1 ;  /* 0x00000008ff047807 */ /* 0x010fc40000800000 */
[----:B------:R-:W-:Y:S02]  /*1cb0*/  ISETP.GE.AND P0, PT, R208, UR4, PT ;  /* 0x00000004d0007c0c */ /* 0x000fe4000bf06270 */
[----:B------:R-:W-:Y:S02]  /*1cc0*/  ISETP.GE.AND P1, PT, R207, UR4, PT ;  /* 0x00000004cf007c0c */ /* 0x000fe4000bf26270 */
[----:B------:R-:W-:Y:S02]  /*1cd0*/  LOP3.LUT R0, R4, R0, R3, 0xfe, !PT ;  /* 0x0000000004007212 */ /* 0x000fe400078efe03 */
[----:B------:R-:W-:Y:S02]  /*1ce0*/  SEL R3, RZ, 0x10, P0 ;  /* 0x00000010ff037807 */ /* 0x000fe40000000000 */
[----:B------:R-:W-:Y:S02]  /*1cf0*/  SEL R4, RZ, 0x20, P1 ;  /* 0x00000020ff047807 */ /* 0x000fe40000800000 */
[----:B------:R-:W-:-:S02]  /*1d00*/  ISETP.GE.AND P0, PT, R212, UR4, PT ;  /* 0x00000004d4007c0c */ /* 0x000fc4000bf06270 */
[----:B------:R-:W-:Y:S02]  /*1d10*/  ISETP.GE.AND P1, PT, R211, UR4, PT ;  /* 0x00000004d3007c0c */ /* 0x000fe4000bf26270 */
[----:B------:R-:W-:Y:S02]  /*1d20*/  SHF.R.S32.HI R9, RZ, 0x1f, R23 ;  /* 0x0000001fff097819 */ /* 0x000fe40000011417 */
[----:B------:R-:W-:Y:S02]  /*1d30*/  LOP3.LUT R3, R4, R0, R3, 0xfe, !PT ;  /* 0x0000000004037212 */ /* 0x000fe400078efe03 */
[----:B------:R-:W-:Y:S02]  /*1d40*/  SEL R6, RZ, 0x40, P0 ;  /* 0x00000040ff067807 */ /* 0x000fe40000000000 */
[----:B------:R-:W-:Y:S02]  /*1d50*/  SEL R7, RZ, 0x7fff80, P1 ;  /* 0x007fff80ff077807 */ /* 0x000fe40000800000 */
[----:B------:R-:W-:-:S02]  /*1d60*/  SHF.R.S32.HI R201, RZ, 0x1f, R200 ;  /* 0x0000001fffc97819 */ /* 0x000fc400000114c8 */
[----:B------:R-:W-:Y:S01]  /*1d70*/  LOP3.LUT R3, R7, R3, R6, 0xfe, !PT ;  /* 0x0000000307037212 */ /* 0x000fe200078efe06 */
[C---:B0-----:R-:W-:Y:S02]  /*1d80*/  IMAD R6, R9.reuse, R56, RZ ;  /* 0x0000003809067224 */ /* 0x041fe400078e02ff */
[----:B---3--:R-:W-:Y:S02]  /*1d90*/  IMAD R0, R9, R32, RZ ;  /* 0x0000002009007224 */ /* 0x008fe400078e02ff */
[----:B------:R-:W-:-:S04]  /*1da0*/  IMAD.WIDE.U32 R8, R23, R56, R200 ;  /* 0x0000003817087225 */ /* 0x000fc800078e00c8 */
[----:B------:R-:W-:-:S04]  /*1db0*/  IMAD R55, R23, R57, R6 ;  /* 0x0000003917377224 */ /* 0x000fc800078e0206 */
[----:B------:R-:W-:Y:S02]  /*1dc0*/  IMAD.IADD R9, R9, 0x1, R55 ;  /* 0x0000000109097824 */ /* 0x000fe400078e0237 */
[----:B-----5:R-:W-:-:S04]  /*1dd0*/  IMAD.WIDE.U32 R52, R24, R56, R8 ;  /* 0x0000003818347225 */ /* 0x020fc800078e0008 */
[----:B------:R-:W3:Y:S01]  /*1de0*/  LDL R9, [R1+0x24] ;  /* 0x0000240001097983 */ /* 0x000ee20000100800 */
[----:B------:R-:W0:Y:S01]  /*1df0*/  S2R R38, SR_TID.X ;  /* 0x0000000000267919 */ /* 0x000e220000002100 */
[----:B------:R-:W4:Y:S01]  /*1e00*/  S2R R37, SR_TID.X ;  /* 0x0000000000257919 */ /* 0x000f220000002100 */
[----:B0-----:R-:W-:Y:S01]  /*1e10*/  VIADD R38, R38, 0xffffff80 ;  /* 0xffffff8026267836 */ /* 0x001fe20000000000 */
[----:B----4-:R-:W-:-:S04]  /*1e20*/  SHF.R.U32.HI R37, RZ, 0x7, R37 ;  /* 0x00000007ff257819 */ /* 0x010fc80000011625 */
[----:B------:R-:W-:Y:S01]  /*1e30*/  ISETP.NE.AND P6, PT, R37, 0x1, PT ;  /* 0x000000012500780c */ /* 0x000fe20003fc5270 */
[C---:B------:R-:W-:Y:S01]  /*1e40*/  IMAD R15, R23.reuse, R33, R0 ;  /* 0x00000021170f7224 */ /* 0x040fe200078e0200 */
[----:B-1----:R-:W-:Y:S01]  /*1e50*/  ISETP.GE.AND P0, PT, R16, R65, PT ;  /* 0x000000411000720c */ /* 0x002fe20003f06270 */
[----:B------:R-:W-:-:S03]  /*1e60*/  IMAD.WIDE.U32 R10, R23, R32, R16 ;  /* 0x00000020170a7225 */ /* 0x000fc600078e0010 */
[----:B------:R-:W-:Y:S01]  /*1e70*/  SEL R13, R65, RZ, P0 ;  /* 0x000000ff410d7207 */ /* 0x000fe20000000000 */
[----:B------:R-:W-:Y:S02]  /*1e80*/  IMAD.IADD R11, R15, 0x1, R11 ;  /* 0x000000010f0b7824 */ /* 0x000fe400078e020b */
[----:B------:R-:W-:-:S04]  /*1e90*/  IMAD.WIDE.U32 R4, R23, R32, R200 ;  /* 0x0000002017047225 */ /* 0x000fc800078e00c8 */
[----:B------:R-:W-:Y:S01]  /*1ea0*/  IMAD.IADD R13, R16, 0x1, R13 ;  /* 0x00000001100d7824 */ /* 0x000fe200078e020d */
[----:B------:R-:W-:Y:S05]  /*1eb0*/  @!P6 WARPSYNC.ALL ;  /* 0x000000000000e948 */ /* 0x000fea0003800000 */
[----:B------:R-:W-:-:S04]  /*1ec0*/  IMAD.WIDE.U32 R20, R24, R32, R10 ;  /* 0x0000002018147225 */ /* 0x000fc800078e000a */
[----:B------:R-:W-:Y:S01]  /*1ed0*/  VIADD R62, R37, 0x8 ;  /* 0x00000008253e7836 */ /* 0x000fe20000000000 */
[----:B------:R-:W-:Y:S01]  /*1ee0*/  IADD3 R7, R5, R15, RZ ;  /* 0x0000000f05077210 */ /* 0x000fe20007ffe0ff */
[C---:B------:R-:W-:Y:S01]  /*1ef0*/  VIADD R37, R23.reuse, 0x40 ;  /* 0x0000004017257836 */ /* 0x040fe20000000000 */
[----:B------:R-:W-:Y:S01]  /*1f00*/  SHF.R.S32.HI R12, RZ, 0x1f, R13 ;  /* 0x0000001fff0c7819 */ /* 0x000fe2000001140d */
[----:B------:R-:W-:Y:S01]  /*1f10*/  VIADD R10, R23, 0x40 ;  /* 0x00000040170a7836 */ /* 0x000fe20000000000 */
[----:B------:R-:W-:Y:S01]  /*1f20*/  SHF.R.S32.HI R15, RZ, 0x1f, R24 ;  /* 0x0000001fff0f7819 */ /* 0x000fe20000011418 */
[----:B------:R-:W-:Y:S01]  /*1f30*/  IMAD.MOV.U32 R6, RZ, RZ, R4 ;  /* 0x000000ffff067224 */ /* 0x000fe200078e0004 */
[----:B------:R-:W-:Y:S01]  /*1f40*/  PRMT R86, R3, 0x8880, RZ ;  /* 0x0000888003567816 */ /* 0x000fe200000000ff */
[----:B------:R-:W-:Y:S01]  /*1f50*/  IMAD.SHL.U32 R37, R37, 0x40, RZ ;  /* 0x0000004025257824 */ /* 0x000fe200078e00ff */
[----:B------:R-:W-:Y:S01]  /*1f60*/  ULDC UR4, c[0x0][0x2f4] ;  /* 0x0000bd0000047ab9 */ /* 0x000fe20000000800 */
[----:B------:R-:W-:-:S02]  /*1f70*/  IMAD.SHL.U32 R10, R10, 0x40, RZ ;  /* 0x000000400a0a7824 */ /* 0x000fc400078e00ff */
[----:B------:R-:W-:Y:S01]  /*1f80*/  IMAD.WIDE.U32 R4, R23, R56, R16 ;  /* 0x0000003817047225 */ /* 0x000fe200078e0010 */
[----:B------:R-:W-:Y:S02]  /*1f90*/  LEA.HI R12, R12, R13, RZ, 0x3 ;  /* 0x0000000d0c0c7211 */ /* 0x000fe400078f18ff */
[----:B------:R-:W-:Y:S01]  /*1fa0*/  LOP3.LUT R37, R37, 0x1c0, RZ, 0xc0, !PT ;  /* 0x000001c025257812 */ /* 0x000fe200078ec0ff */
[----:B------:R-:W-:Y:S01]  /*1fb0*/  IMAD.IADD R55, R55, 0x1, R5 ;  /* 0x0000000137377824 */ /* 0x000fe200078e0205 */
[----:B------:R-:W-:Y:S01]  /*1fc0*/  LOP3.LUT R10, R10, 0x1c0, RZ, 0xc0, !PT ;  /* 0x000001c00a0a7812 */ /* 0x000fe200078ec0ff */
[C---:B------:R-:W-:Y:S01]  /*1fd0*/  IMAD R5, R15.reuse, R32, RZ ;  /* 0x000000200f057224 */ /* 0x040fe200078e02ff */
[----:B------:R-:W-:Y:S01]  /*1fe0*/  MOV R54, R4 ;  /* 0x0000000400367202 */ /* 0x000fe20000000f00 */
[----:B------:R-:W-:Y:S01]  /*1ff0*/  IMAD R15, R15, R56, RZ ;  /* 0x000000380f0f7224 */ /* 0x000fe200078e02ff */
[----:B------:R-:W-:Y:S01]  /*2000*/  SHF.R.S32.HI R74, RZ, 0x3, R12 ;  /* 0x00000003ff4a7819 */ /* 0x000fe2000001140c */
[----:B------:R-:W-:Y:S01]  /*2010*/  IMAD.MOV.U32 R64, RZ, RZ, 0x20 ;  /* 0x00000020ff407424 */ /* 0x000fe200078e00ff */
[----:B------:R-:W-:Y:S01]  /*2020*/  LOP3.LUT R75, R12, 0xfffffff8, RZ, 0xc0, !PT ;  /* 0xfffffff80c4b7812 */ /* 0x000fe200078ec0ff */
[----:B------:R-:W-:Y:S01]  /*2030*/  IMAD.IADD R0, R36, 0x1, R35 ;  /* 0x0000000124007824 */ /* 0x000fe200078e0223 */
[----:B------:R-:W-:Y:S01]  /*2040*/  SHF.R.U32.HI R10, RZ, 0x3, R10 ;  /* 0x00000003ff0a7819 */ /* 0x000fe2000001160a */
[----:B------:R-:W-:Y:S01]  /*2050*/  IMAD R71, R24, R33, R5 ;  /* 0x0000002118477224 */ /* 0x000fe200078e0205 */
[----:B------:R-:W-:Y:S01]  /*2060*/  SHF.L.U64.HI R35, R56, 0x6, R57 ;  /* 0x0000000638237819 */ /* 0x000fe20000010239 */
[----:B------:R-:W-:Y:S01]  /*2070*/  IMAD R67, R57, 0x60, RZ ;  /* 0x0000006039437824 */ /* 0x000fe200078e02ff */
[----:B------:R-:W-:Y:S01]  /*2080*/  SHF.L.U64.HI R4, R32, 0x6, R33 ;  /* 0x0000000620047819 */ /* 0x000fe20000010221 */
[----:B------:R-:W-:Y:S01]  /*2090*/  IMAD R15, R24, R57, R15 ;  /* 0x00000039180f7224 */ /* 0x000fe200078e020f */
[----:B------:R-:W-:Y:S01]  /*20a0*/  PRMT R86, R86, 0x7710, RZ ;  /* 0x0000771056567816 */ /* 0x000fe200000000ff */
[----:B------:R-:W-:-:S02]  /*20b0*/  IMAD.SHL.U32 R58, R56, 0x40, RZ ;  /* 0x00000040383a7824 */ /* 0x000fc400078e00ff */
[----:B------:R-:W-:Y:S01]  /*20c0*/  IMAD.WIDE.U32 R54, R24, R56, R54 ;  /* 0x0000003818367225 */ /* 0x000fe200078e0036 */
[----:B------:R-:W-:-:S03]  /*20d0*/  ISETP.GE.AND P2, PT, R2, UR4, PT ;  /* 0x0000000402007c0c */ /* 0x000fc6000bf46270 */
[----:B------:R-:W-:Y:S02]  /*20e0*/  IMAD R13, R33, 0x60, RZ ;  /* 0x00000060210d7824 */ /* 0x000fe400078e02ff */
[----:B------:R-:W-:Y:S02]  /*20f0*/  IMAD.SHL.U32 R5, R32, 0x40, RZ ;  /* 0x0000004020057824 */ /* 0x000fe400078e00ff */
[----:B------:R-:W-:-:S04]  /*2100*/  IMAD.WIDE.U32 R6, R24, R32, R6 ;  /* 0x0000002018067225 */ /* 0x000fc800078e0006 */
[----:B------:R-:W-:Y:S01]  /*2110*/  IMAD.WIDE.U32 R56, R56, 0x60, RZ ;  /* 0x0000006038387825 */ /* 0x000fe200078e00ff */
[----:B------:R-:W-:-:S03]  /*2120*/  LOP3.LUT R80, R86, 0x1, RZ, 0xc0, !PT ;  /* 0x0000000156507812 */ /* 0x000fc600078ec0ff */
[----:B------:R-:W-:Y:S01]  /*2130*/  IMAD.WIDE.U32 R32, R32, 0x60, RZ ;  /* 0x0000006020207825 */ /* 0x000fe200078e00ff */
[C---:B------:R-:W-:Y:S02]  /*2140*/  LOP3.LUT R81, R86.reuse, 0x2, RZ, 0xc0, !PT ;  /* 0x0000000256517812 */ /* 0x040fe400078ec0ff */
[C---:B------:R-:W-:Y:S01]  /*2150*/  LOP3.LUT R82, R86.reuse, 0x4, RZ, 0xc0, !PT ;  /* 0x0000000456527812 */ /* 0x040fe200078ec0ff */
[----:B------:R-:W-:Y:S01]  /*2160*/  IMAD.IADD R70, R7, 0x1, R71 ;  /* 0x0000000107467824 */ /* 0x000fe200078e0247 */
[C---:B------:R-:W-:Y:S01]  /*2170*/  LOP3.LUT R83, R86.reuse, 0x8, RZ, 0xc0, !PT ;  /* 0x0000000856537812 */ /* 0x040fe200078ec0ff */
[----:B------:R-:W-:Y:S01]  /*2180*/  IMAD.SHL.U32 R65, R65, 0x2, RZ ;  /* 0x0000000241417824 */ /* 0x000fe200078e00ff */
[C---:B------:R-:W-:Y:S01]  /*2190*/  LOP3.LUT R84, R86.reuse, 0x10, RZ, 0xc0, !PT ;  /* 0x0000001056547812 */ /* 0x040fe200078ec0ff */
[----:B------:R-:W-:Y:S01]  /*21a0*/  IMAD.IADD R66, R33, 0x1, R13 ;  /* 0x0000000121427824 */ /* 0x000fe200078e020d */
[----:B------:R-:W-:Y:S01]  /*21b0*/  LOP3.LUT R85, R86, 0x20, RZ, 0xc0, !PT ;  /* 0x0000002056557812 */ /* 0x000fe200078ec0ff */
[----:B------:R-:W-:Y:S01]  /*21c0*/  IMAD.IADD R71, R71, 0x1, R21 ;  /* 0x0000000147477824 */ /* 0x000fe200078e0215 */
[----:B------:R-:W-:Y:S01]  /*21d0*/  SHF.R.S32.HI R60, RZ, 0x1f, R34 ;  /* 0x0000001fff3c7819 */ /* 0x000fe20000011422 */
[----:B------:R-:W-:Y:S01]  /*21e0*/  IMAD.IADD R72, R53, 0x1, R15 ;  /* 0x0000000135487824 */ /* 0x000fe200078e020f */
[----:B------:R-:W-:-:S02]  /*21f0*/  IADD3 R67, R57, R67, RZ ;  /* 0x0000004339437210 */ /* 0x000fc40007ffe0ff */
[----:B------:R-:W-:Y:S02]  /*2200*/  IADD3 R73, R15, R55, RZ ;  /* 0x000000370f497210 */ /* 0x000fe40007ffe0ff */
[----:B------:R-:W-:Y:S01]  /*2210*/  P2R R88, PR, RZ, 0x4 ;  /* 0x00000004ff587803 */ /* 0x000fe20000000000 */
[C---:B--2---:R-:W-:Y:S01]  /*2220*/  IMAD.SHL.U32 R59, R14.reuse, 0x40, RZ ;  /* 0x000000400e3b7824 */ /* 0x044fe200078e00ff */
[----:B------:R-:W-:Y:S01]  /*2230*/  @!P6 BAR.SYNC.DEFER_BLOCKING 0x9, 0x100 ;  /* 0x024400000000eb1d */ /* 0x000fe20000010000 */
[----:B------:R-:W-:Y:S02]  /*2240*/  LOP3.LUT P1, RZ, R14, 0x4, RZ, 0xc0, !PT ;  /* 0x000000040eff7812 */ /* 0x000fe4000782c0ff */
[----:B------:R-:W-:-:S04]  /*2250*/  SHF.R.S32.HI R14, RZ, 0x1f, R38 ;  /* 0x0000001fff0e7819 */ /* 0x000fc80000011426 */
[----:B------:R-:W-:-:S04]  /*2260*/  LEA.HI R14, R14, R38, RZ, 0x2 ;  /* 0x000000260e0e7211 */ /* 0x000fc800078f10ff */
[----:B------:R-:W-:-:S04]  /*2270*/  LOP3.LUT R14, R14, 0xfffffffc, RZ, 0xc0, !PT ;  /* 0xfffffffc0e0e7812 */ /* 0x000fc800078ec0ff */
[----:B------:R-:W-:Y:S02]  /*2280*/  IADD3 R14, R38, -R14, RZ ;  /* 0x8000000e260e7210 */ /* 0x000fe40007ffe0ff */
[----:B------:R-:W0:Y:S01]  /*2290*/  S2R R38, SR_TID.X ;  /* 0x0000000000267919 */ /* 0x000e220000002100 */
[----:B------:R-:W-:Y:S02]  /*22a0*/  LOP3.LUT R59, R59, 0x1c0, RZ, 0xc0, !PT ;  /* 0x000001c03b3b7812 */ /* 0x000fe400078ec0ff */
[----:B------:R-:W-:Y:S02]  /*22b0*/  IMAD R63, R14, 0x40, R23 ;  /* 0x000000400e3f7824 */ /* 0x000fe400078e0217 */
[----:B------:R-:W-:Y:S02]  /*22c0*/  SHF.R.U32.HI R61, RZ, 0x3, R59 ;  /* 0x00000003ff3d7819 */ /* 0x000fe4000001163b */
[----:B------:R-:W-:-:S04]  /*22d0*/  LOP3.LUT R8, R59, 0x18, R16, 0xf8, !PT ;  /* 0x000000183b087812 */ /* 0x000fc800078ef810 */
[----:B------:R-:W-:Y:S01]  /*22e0*/  LOP3.LUT R8, R8, R61, RZ, 0x3c, !PT ;  /* 0x0000003d08087212 */ /* 0x000fe200078e3cff */
[----:B0-----:R-:W-:-:S05]  /*22f0*/  VIADD R38, R38, 0xffffff80 ;  /* 0xffffff8026267836 */ /* 0x001fca0000000000 */
[----:B------:R-:W-:-:S04]  /*2300*/  SHF.R.S32.HI R14, RZ, 0x1f, R38 ;  /* 0x0000001fff0e7819 */ /* 0x000fc80000011426 */
[----:B------:R-:W-:-:S04]  /*2310*/  LEA.HI R14, R14, R38, RZ, 0x5 ;  /* 0x000000260e0e7211 */ /* 0x000fc800078f28ff */
[----:B------:R-:W-:-:S05]  /*2320*/  SHF.R.S32.HI R14, RZ, 0x5, R14 ;  /* 0x00000005ff0e7819 */ /* 0x000fca000001140e */
        /* <DEDUP_REMOVED lines=9> */
[----:B------:R-:W-:-:S02]  /*23c0*/  SHF.R.S32.HI R76, RZ, 0x1f, R25 ;  /* 0x0000001fff4c7819 */ /* 0x000fc40000011419 */
[----:B------:R-:W-:Y:S02]  /*23d0*/  SHF.R.S32.HI R77, RZ, 0x1f, R75 ;  /* 0x0000001fff4d7819 */ /* 0x000fe4000001144b */
[----:B------:R-:W-:Y:S02]  /*23e0*/  LOP3.LUT R86, R86, 0x40, RZ, 0xc0, !PT ;  /* 0x0000004056567812 */ /* 0x000fe400078ec0ff */
[----:B---3--:R-:W-:-:S07]  /*23f0*/  IADD3 R79, R9, R12, RZ ;  /* 0x0000000c094f7210 */ /* 0x008fce0007ffe0ff */
.L_x_5230:
[----:B------:R-:W0:Y:S01]  /*2400*/  LDC R95, c[0x0][0x430] ;  /* 0x00010c00ff5f7b82 */ /* 0x000e220000000800 */
[----:B------:R-:W-:Y:S02]  /*2410*/  VIADD R29, R29, 0xffffffff ;  /* 0xffffffff1d1d7836 */ /* 0x000fe40000000000 */
[----:B------:R-:W-:Y:S02]  /*2420*/  IMAD.MOV.U32 R94, RZ, RZ, RZ ;  /* 0x000000ffff5e7224 */ /* 0x000fe400078e00ff */
[----:B------:R-:W-:-:S03]  /*2430*/  IMAD R9, R29, 0x60, R63 ;  /* 0x000000601d097824 */ /* 0x000fc600078e023f */
[----:B-1----:R-:W1:Y:S01]  /*2440*/  LDC R90, c[0x0][0x3f4] ;  /* 0x0000fd00ff5a7b82 */ /* 0x002e620000000800 */
[----:B--2---:R-:W-:Y:S01]  /*2450*/  IMAD.IADD R36, R0, 0x1, R9 ;  /* 0x0000000100247824 */ /* 0x004fe200078e0209 */
[----:B------:R-:W-:-:S03]  /*2460*/  ISETP.GE.AND P2, PT, R9, R26, PT ;  /* 0x0000001a0900720c */ /* 0x000fc60003f46270 */
[----:B------:R-:W-:Y:S01]  /*2470*/  IMAD.MOV.U32 R12, RZ, RZ, R36 ;  /* 0x000000ffff0c7224 */ /* 0x000fe200078e0024 */
[----:B------:R-:W-:Y:S02]  /*2480*/  ISETP.GT.OR P2, PT, R63, 0x5f, P2 ;  /* 0x0000005f3f00780c */ /* 0x000fe40001744670 */
[----:B0-----:R-:W-:-:S11]  /*2490*/  ISETP.NE.AND P3, PT, R95, 0x1, PT ;  /* 0x000000015f00780c */ /* 0x001fd60003f65270 */
[----:B------:R-:W0:Y:S08]  /*24a0*/  @!P2 LDC.64 R10, c[0x0][0x428] ;  /* 0x00010a00ff0aab82 */ /* 0x000e300000000a00 */
[----:B------:R-:W2:Y:S08]  /*24b0*/  @!P2 LDC.64 R8, c[0x0][0x418] ;  /* 0x00010600ff08ab82 */ /* 0x000eb00000000a00 */
[----:B------:R-:W3:Y:S08]  /*24c0*/  @P3 LDC R13, c[0x0][0x434] ;  /* 0x00010d00ff0d3b82 */ /* 0x000ef00000000800 */
[----:B------:R-:W4:Y:S01]  /*24d0*/  @P3 LDC R14, c[0x0][0x438] ;  /* 0x00010e00ff0e3b82 */ /* 0x000f220000000800 */
        /* <DEDUP_REMOVED lines=9> */
[----:B-----5:R0:W5:Y:S01]  /*2570*/  @!P2 LDG.E R94, desc[UR40][R8.64] ;  /* 0x00000028085ea981 */ /* 0x020162000c1e1900 */
        /* <DEDUP_REMOVED lines=31> */
[----:B------:R-:W-:Y:S02]  /*2770*/  IMAD R37, R11, R56, R12 ;  /* 0x000000380b257224 */ /* 0x000fe400078e020c */
[C---:B------:R-:W-:Y:S02]  /*2780*/  IMAD R101, R34.reuse, UR5, R13 ;  /* 0x0000000522657c24 */ /* 0x040fe4000f8e020d */
[----:B------:R-:W-:Y:S01]  /*2790*/  IMAD.WIDE.U32 R12, R34, UR4, R8 ;  /* 0x00000004220c7c25 */ /* 0x000fe2000f8e0008 */
[----:B------:R-:W-:-:S03]  /*27a0*/  ULDC.64 UR4, c[0x0][0x2e8] ;  /* 0x0000ba0000047ab9 */ /* 0x000fc60000000a00 */
[----:B------:R-:W-:Y:S01]  /*27b0*/  IMAD.IADD R101, R13, 0x1, R101 ;  /* 0x000000010d657824 */ /* 0x000fe200078e0265 */
[C---:B------:R-:W-:Y:S01]  /*27c0*/  LEA R100, P3, R12.reuse, UR4, 0x1 ;  /* 0x000000040c647c11 */ /* 0x040fe2000f8608ff */
        /* <DEDUP_REMOVED lines=37> */
.L_x_5181:
[----:B------:R-:W-:Y:S05]  /*2a20*/  BSYNC B1 ;  /* 0x0000000000017941 */ /* 0x000fea0003800000 */
.L_x_5180:
[----:B0-----:R-:W-:Y:S01]  /*2a30*/  VIADD R12, R23, 0x40 ;  /* 0x00000040170c7836 */ /* 0x001fe20000000000 */
[----:B------:R-:W-:Y:S01]  /*2a40*/  BSSY B1, `(.L_x_5182) ;  /* 0x000001c000017945 */ /* 0x000fe20003800000 */
[----:B------:R-:W-:Y:S02]  /*2a50*/  CS2R R40, SRZ ;  /* 0x0000000000287805 */ /* 0x000fe4000001ff00 */
        /* <DEDUP_REMOVED lines=26> */
.L_x_5183:
[----:B------:R-:W-:Y:S05]  /*2c00*/  BSYNC B1 ;  /* 0x0000000000017941 */ /* 0x000fea0003800000 */
.L_x_5182:
[----:B0-----:R-:W-:Y:S01]  /*2c10*/  IMAD.MOV.U32 R8, RZ, RZ, R48 ;  /* 0x000000ffff087224 */ /* 0x001fe200078e0030 */
[----:B------:R-:W-:Y:S01]  /*2c20*/  MOV R11, R51 ;  /* 0x00000033000b7202 */ /* 0x000fe20000000f00 */
[----:B------:R-:W-:Y:S01]  /*2c30*/  IMAD.MOV.U32 R9, RZ, RZ, R49 ;  /* 0x000000ffff097224 */ /* 0x000fe200078e0031 */
[----:B------:R-:W-:Y:S01]  /*2c40*/  ISETP.NE.AND P3, PT, R204, 0x3, PT ;  /* 0x00000003cc00780c */ /* 0x000fe20003f65270 */
[----:B------:R-:W-:Y:S01]  /*2c50*/  IMAD.MOV.U32 R10, RZ, RZ, R50 ;  /* 0x000000ffff0a7224 */ /* 0x000fe200078e0032 */
[----:B------:R-:W-:Y:S02]  /*2c60*/  PRMT R106, R14, 0x5410, R13 ;  /* 0x000054100e6a7816 */ /* 0x000fe4000000000d */
[----:B------:R-:W-:Y:S01]  /*2c70*/  PRMT R115, R8, 0x5410, R9 ;  /* 0x0000541008737816 */ /* 0x000fe20000000009 */
[----:B------:R-:W-:Y:S01]  /*2c80*/  IMAD.MOV.U32 R8, RZ, RZ, R46 ;  /* 0x000000ffff087224 */ /* 0x000fe200078e002e */
[----:B------:R-:W-:Y:S01]  /*2c90*/  PRMT R116, R10, 0x5410, R11 ;  /* 0x000054100a747816 */ /* 0x000fe2000000000b */
[----:B------:R-:W-:-:S02]  /*2ca0*/  IMAD.MOV.U32 R9, RZ, RZ, R47 ;  /* 0x000000ffff097224 */ /* 0x000fc400078e002f */
[----:B-----5:R-:W-:Y:S02]  /*2cb0*/  IMAD.MOV.U32 R10, RZ, RZ, R40 ;  /* 0x000000ffff0a7224 */ /* 0x020fe400078e0028 */
[----:B------:R-:W-:Y:S01]  /*2cc0*/  IMAD.MOV.U32 R11, RZ, RZ, R41 ;  /* 0x000000ffff0b7224 */ /* 0x000fe200078e0029 */
[----:B------:R-:W-:Y:S01]  /*2cd0*/  PRMT R107, R8, 0x5410, R9 ;  /* 0x00005410086b7816 */ /* 0x000fe20000000009 */
[----:B------:R-:W-:Y:S02]  /*2ce0*/  IMAD.MOV.U32 R8, RZ, RZ, R36 ;  /* 0x000000ffff087224 */ /* 0x000fe400078e0024 */
[----:B------:R-:W-:Y:S01]  /*2cf0*/  IMAD.MOV.U32 R9, RZ, RZ, R37 ;  /* 0x000000ffff097224 */ /* 0x000fe200078e0025 */
[----:B------:R-:W-:Y:S01]  /*2d00*/  PRMT R104, R10, 0x5410, R11 ;  /* 0x000054100a687816 */ /* 0x000fe2000000000b */
[----:B------:R-:W-:Y:S02]  /*2d10*/  IMAD.MOV.U32 R10, RZ, RZ, R42 ;  /* 0x000000ffff0a7224 */ /* 0x000fe400078e002a */
[----:B------:R-:W-:Y:S01]  /*2d20*/  IMAD.MOV.U32 R11, RZ, RZ, R43 ;  /* 0x000000ffff0b7224 */ /* 0x000fe200078e002b */
[----:B------:R-:W-:Y:S01]  /*2d30*/  PRMT R102, R8, 0x5410, R9 ;  /* 0x0000541008667816 */ /* 0x000fe20000000009 */
[----:B------:R-:W-:Y:S01]  /*2d40*/  IMAD.MOV.U32 R8, RZ, RZ, R38 ;  /* 0x000000ffff087224 */ /* 0x000fe200078e0026 */
[----:B------:R-:W-:-:S02]  /*2d50*/  MOV R9, R39 ;  /* 0x0000002700097202 */ /* 0x000fc40000000f00 */
[----:B------:R-:W-:Y:S02]  /*2d60*/  PRMT R105, R10, 0x5410, R11 ;  /* 0x000054100a697816 */ /* 0x000fe4000000000b */
[----:B------:R-:W-:Y:S01]  /*2d70*/  PRMT R103, R8, 0x5410, R9 ;  /* 0x0000541008677816 */ /* 0x000fe20000000009 */
[----:B------:R-:W-:Y:S06]  /*2d80*/  @!P3 BRA `(.L_x_5184) ;  /* 0x000000000004b947 */ /* 0x000fec0003800000 */
[----:B------:R-:W-:Y:S01]  /*2d90*/  BPT.TRAP 0x1 ;  /* 0x000000040000795c */ /* 0x000fe20000300000 */
.L_x_5184:
[----:B------:R-:W-:Y:S01]  /*2da0*/  IMAD R87, R18, 0x8, R19 ;  /* 0x0000000812577824 */ /* 0x000fe200078e0213 */
[----:B------:R-:W-:Y:S01]  /*2db0*/  SHF.L.U32 R99, R205, 0x1f, RZ ;  /* 0x0000001fcd637819 */ /* 0x000fe200000006ff */
[----:B------:R-:W-:Y:S03]  /*2dc0*/  BSSY B1, `(.L_x_5185) ;  /* 0x0000003000017945 */ /* 0x000fe60003800000 */
[----:B------:R-:W0:Y:S02]  /*2dd0*/  SYNCS.PHASECHK.TRANS64.TRYWAIT P5, [R87+URZ+0x22890], R99 ;  /* 0x02289063570075a7 */ /* 0x000e2400080a017f */
[----:B0-----:R-:W-:Y:S05]  /*2de0*/  @!P5 BRA `(.L_x_5186) ;  /* 0x000001880010d947 */ /* 0x001fea0003800000 */
.L_x_5448:
[----:B------:R-:W-:Y:S05]  /*2df0*/  BSYNC B1 ;  /* 0x0000000000017941 */ /* 0x000fea0003800000 */
.L_x_5185:
[----:B------:R-:W-:-:S03]  /*2e00*/  UMOV UR4, 0xffffffff ;  /* 0xffffffff00047882 */ /* 0x000fc60000000000 */
[----:B------:R-:W-:Y:S05]  /*2e10*/  BRA.DIV UR4, `(.L_x_5187) ;  /* 0x0000018a04187947 */ /* 0x000fea000b800000 */
[----:B------:R1:W2:Y:S04]  /*2e20*/  SHFL.IDX PT, R91, R101, RZ, 0x1c1f ;  /* 0x001c1fff655b7589 */ /* 0x0002a800000e0000 */
[----:B------:R1:W3:Y:S02]  /*2e30*/  SHFL.IDX PT, R14, R100, RZ, 0x1c1f ;  /* 0x001c1fff640e7589 */ /* 0x0002e400000e0000 */
.L_x_5452:
        /* <DEDUP_REMOVED lines=11> */
[----:B0-----:R-:W-:Y:S01]  /*2ef0*/  IMAD.MOV.U32 R15, RZ, RZ, R10 ;  /* 0x000000ffff0f7224 */ /* 0x001fe200078e000a */
[--C-:B------:R-:W-:Y:S01]  /*2f00*/  SHF.R.U64 R48, R50, 0x10, R51.reuse ;  /* 0x0000001032307819 */ /* 0x100fe20000001233 */
[--C-:B------:R-:W-:Y:S01]  /*2f10*/  HADD2.F32 R10, -RZ, R9.reuse.H1_H1 ;  /* 0x30000009ff0a7230 */ /* 0x100fe20000004100 */
[----:B------:R-:W-:Y:S01]  /*2f20*/  SHF.R.U32.HI R108, RZ, 0x10, R51 ;  /* 0x00000010ff6c7819 */ /* 0x000fe20000011633 */
[----:B------:R-:W-:Y:S01]  /*2f30*/  HADD2.F32 R9, -RZ, R9.H0_H0 ;  /* 0x20000009ff097230 */ /* 0x000fe20000004100 */
[----:B------:R-:W-:Y:S01]  /*2f40*/  SHF.R.U32.HI R109, RZ, 0x10, R49 ;  /* 0x00000010ff6d7819 */ /* 0x000fe20000011631 */
[----:B------:R-:W-:Y:S02]  /*2f50*/  HADD2.F32 R51, -RZ, R48.H0_H0 ;  /* 0x20000030ff337230 */ /* 0x000fe40000004100 */
[----:B------:R-:W-:Y:S02]  /*2f60*/  HADD2.F32 R48, -RZ, R11.H1_H1 ;  /* 0x3000000bff307230 */ /* 0x000fe40000004100 */
[----:B------:R-:W-:-:S02]  /*2f70*/  HADD2.F32 R108, -RZ, R108.H0_H0 ;  /* 0x2000006cff6c7230 */ /* 0x000fc40000004100 */
[----:B------:R-:W-:Y:S02]  /*2f80*/  HADD2.F32 R11, -RZ, R11.H0_H0 ;  /* 0x2000000bff0b7230 */ /* 0x000fe40000004100 */
[----:B------:R-:W-:Y:S02]  /*2f90*/  HADD2.F32 R49, -RZ, R110.H0_H0 ;  /* 0x2000006eff317230 */ /* 0x000fe40000004100 */
[-C--:B------:R-:W-:Y:S01]  /*2fa0*/  FMUL.FTZ R110, R10, R51.reuse ;  /* 0x000000330a6e7220 */ /* 0x080fe20000410000 */
[----:B------:R-:W-:Y:S02]  /*2fb0*/  HADD2.F32 R50, -RZ, R109.H0_H0 ;  /* 0x2000006dff327230 */ /* 0x000fe40000004100 */
[----:B------:R-:W-:Y:S01]  /*2fc0*/  FMUL.FTZ R51, R9, R51 ;  /* 0x0000003309337220 */ /* 0x000fe20000410000 */
[-C--:B------:R-:W-:Y:S01]  /*2fd0*/  FMUL.FTZ R112, R48, R108.reuse ;  /* 0x0000006c30707220 */ /* 0x080fe20000410000 */
[----:B------:R-:W-:Y:S01]  /*2fe0*/  FMUL.FTZ R113, R11, R108 ;  /* 0x0000006c0b717220 */ /* 0x000fe20000410000 */
[-C--:B------:R-:W-:Y:S01]  /*2ff0*/  FFMA.FTZ R110, R9, R49.reuse, -R110 ;  /* 0x00000031096e7223 */ /* 0x080fe2000001086e */
[----:B------:R-:W-:Y:S01]  /*3000*/  FFMA.FTZ R109, R10, R49, R51 ;  /* 0x000000310a6d7223 */ /* 0x000fe20000010033 */
[----:B------:R-:W-:-:S02]  /*3010*/  HADD2.F32 R9, -RZ, R8.H1_H1 ;  /* 0x30000008ff097230 */ /* 0x000fc40000004100 */
[-C--:B------:R-:W-:Y:S01]  /*3020*/  FFMA.FTZ R111, R11, R50.reuse, -R112 ;  /* 0x000000320b6f7223 */ /* 0x080fe20000010870 */
[----:B------:R-:W-:Y:S01]  /*3030*/  FFMA.FTZ R114, R48, R50, R113 ;  /* 0x0000003230727223 */ /* 0x000fe20000010071 */
[----:B------:R-:W-:Y:S02]  /*3040*/  HADD2.F32 R49, -RZ, R116.H0_H0 ;  /* 0x20000074ff317230 */ /* 0x000fe40000004100 */
[----:B------:R-:W-:Y:S02]  /*3050*/  HADD2.F32 R8, -RZ, R8.H0_H0 ;  /* 0x20000008ff087230 */ /* 0x000fe40000004100 */
[--C-:B------:R-:W-:Y:S02]  /*3060*/  HADD2.F32 R10, -RZ, R15.reuse.H1_H1 ;  /* 0x3000000fff0a7230 */ /* 0x100fe40000004100 */
[-C--:B------:R-:W-:Y:S01]  /*3070*/  FMUL.FTZ R51, R9, R49.reuse ;  /* 0x0000003109337220 */ /* 0x080fe20000410000 */
[----:B------:R-:W-:Y:S02]  /*3080*/  HADD2.F32 R50, -RZ, R116.H1_H1 ;  /* 0x30000074ff327230 */ /* 0x000fe40000004100 */
        /* <DEDUP_REMOVED lines=14> */
.L_x_5193:
[----:B------:R-:W-:Y:S05]  /*3170*/  BSYNC B3 ;  /* 0x0000000000037941 */ /* 0x000fea0003800000 */
.L_x_5192:
[----:B0-----:R4:W-:Y:S02]  /*3180*/  ST.E.128 desc[UR40][R12.64], R8 ;  /* 0x000000080c007985 */ /* 0x0019e4000c101d28 */
.L_x_5191:
[----:B------:R-:W-:Y:S05]  /*3190*/  BSYNC B2 ;  /* 0x0000000000027941 */ /* 0x000fea0003800000 */
.L_x_5190:
        /* <DEDUP_REMOVED lines=20> */
[C---:B------:R-:W-:Y:S01]  /*32e0*/  FMUL.FTZ R45, R9.reuse, R45 ;  /* 0x0000002d092d7220 */ /* 0x040fe20000410000 */
[----:B------:R-:W-:Y:S02]  /*32f0*/  HADD2.F32 R11, -RZ, R11.H0_H0 ;  /* 0x2000000bff0b7230 */ /* 0x000fe40000004100 */
[-C--:B------:R-:W-:Y:S01]  /*3300*/  FFMA.FTZ R50, R9, R44.reuse, -R50 ;  /* 0x0000002c09327223 */ /* 0x080fe20000010832 */
[----:B------:R-:W-:Y:S01]  /*3310*/  FFMA.FTZ R47, R10, R44, R45 ;  /* 0x0000002c0a2f7223 */ /* 0x000fe2000001002d */
[----:B------:R-:W-:Y:S02]  /*3320*/  HADD2.F32 R46, -RZ, R49.H0_H0 ;  /* 0x20000031ff2e7230 */ /* 0x000fe40000004100 */
[----:B------:R-:W-:Y:S01]  /*3330*/  FMUL.FTZ R108, R15, R48 ;  /* 0x000000300f6c7220 */ /* 0x000fe20000410000 */
[----:B------:R-:W-:-:S02]  /*3340*/  HADD2.F32 R44, -RZ, R107.H0_H0 ;  /* 0x2000006bff2c7230 */ /* 0x000fc40000004100 */
[C---:B------:R-:W-:Y:S01]  /*3350*/  FMUL.FTZ R48, R11.reuse, R48 ;  /* 0x000000300b307220 */ /* 0x040fe20000410000 */
[----:B------:R-:W-:Y:S02]  /*3360*/  HADD2.F32 R107, -RZ, R107.H1_H1 ;  /* 0x3000006bff6b7230 */ /* 0x000fe40000004100 */
[-C--:B------:R-:W-:Y:S01]  /*3370*/  FFMA.FTZ R108, R11, R46.reuse, -R108 ;  /* 0x0000002e0b6c7223 */ /* 0x080fe2000001086c */
[----:B------:R-:W-:Y:S02]  /*3380*/  HADD2.F32 R9, -RZ, R8.H1_H1 ;  /* 0x30000008ff097230 */ /* 0x000fe40000004100 */
[----:B------:R-:W-:Y:S01]  /*3390*/  FFMA.FTZ R51, R15, R46, R48 ;  /* 0x0000002e0f337223 */ /* 0x000fe20000010030 */
[----:B------:R-:W-:Y:S02]  /*33a0*/  HADD2.F32 R10, -RZ, R14.H1_H1 ;  /* 0x3000000eff0a7230 */ /* 0x000fe40000004100 */
[----:B------:R-:W-:Y:S02]  /*33b0*/  HADD2.F32 R8, -RZ, R8.H0_H0 ;  /* 0x20000008ff087230 */ /* 0x000fe40000004100 */
[----:B------:R-:W-:Y:S01]  /*33c0*/  FMUL.FTZ R45, R9, R44 ;  /* 0x0000002c092d7220 */ /* 0x000fe20000410000 */
        /* <DEDUP_REMOVED lines=14> */
.L_x_5195:
[----:B------:R-:W-:Y:S05]  /*34b0*/  BSYNC B2 ;  /* 0x0000000000027941 */ /* 0x000fea0003800000 */
.L_x_5194:
[----:B0-----:R0:W-:Y:S02]  /*34c0*/  ST.E.128 desc[UR40][R12.64], R8 ;  /* 0x000000080c007985 */ /* 0x0011e4000c101d28 */
.L_x_5189:
[----:B------:R-:W-:Y:S05]  /*34d0*/  BSYNC B1 ;  /* 0x0000000000017941 */ /* 0x000fea0003800000 */
.L_x_5188:
[----:B------:R-:W-:-:S03]  /*34e0*/  UMOV UR4, 0xffffffff ;  /* 0xffffffff00047882 */ /* 0x000fc60000000000 */
[----:B------:R-:W-:Y:S05]  /*34f0*/  BRA.DIV UR4, `(.L_x_5196) ;  /* 0x0000018204a87947 */ /* 0x000fea000b800000 */
[----:B-1----:R-:W1:Y:S04]  /*3500*/  SHFL.IDX PT, R101, R101, 0x1, 0x1c1f ;  /* 0x003c1f0065657f89 */ /* 0x002e6800000e0000 */
[----:B---3--:R3:W0:Y:S02]  /*3510*/  SHFL.IDX PT, R14, R100, 0x1, 0x1c1f ;  /* 0x003c1f00640e7f89 */ /* 0x00862400000e0000 */
.L_x_5456:
        /* <DEDUP_REMOVED lines=9> */
[----:B------:R-:W-:Y:S02]  /*35b0*/  SHF.R.U64 R46, R40, 0x10, R41 ;  /* 0x00000010282e7819 */ /* 0x000fe40000001229 */
[--C-:B------:R-:W-:Y:S02]  /*35c0*/  SHF.R.U64 R40, R42, 0x10, R43.reuse ;  /* 0x000000102a287819 */ /* 0x100fe4000000122b */
[----:B------:R-:W-:Y:S02]  /*35d0*/  SHF.R.U32.HI R44, RZ, 0x10, R43 ;  /* 0x00000010ff2c7819 */ /* 0x000fe4000001162b */
[----:B------:R-:W-:Y:S01]  /*35e0*/  SHF.R.U32.HI R45, RZ, 0x10, R41 ;  /* 0x00000010ff2d7819 */ /* 0x000fe20000011629 */
[----:B------:R-:W-:Y:S01]  /*35f0*/  HADD2.F32 R43, -RZ, R40.H0_H0 ;  /* 0x20000028ff2b7230 */ /* 0x000fe20000004100 */
[----:B----4-:R-:W-:Y:S01]  /*3600*/  MOV R15, R10 ;  /* 0x0000000a000f7202 */ /* 0x010fe20000000f00 */
[----:B------:R-:W-:Y:S02]  /*3610*/  HADD2.F32 R40, -RZ, R11.H1_H1 ;  /* 0x3000000bff287230 */ /* 0x000fe40000004100 */
[----:B------:R-:W-:-:S02]  /*3620*/  HADD2.F32 R44, -RZ, R44.H0_H0 ;  /* 0x2000002cff2c7230 */ /* 0x000fc40000004100 */
[----:B------:R-:W-:Y:S02]  /*3630*/  HADD2.F32 R10, -RZ, R9.H1_H1 ;  /* 0x30000009ff0a7230 */ /* 0x000fe40000004100 */
[----:B------:R-:W-:Y:S02]  /*3640*/  HADD2.F32 R11, -RZ, R11.H0_H0 ;  /* 0x2000000bff0b7230 */ /* 0x000fe40000004100 */
[----:B------:R-:W-:Y:S01]  /*3650*/  FMUL.FTZ R48, R40, R44 ;  /* 0x0000002c28307220 */ /* 0x000fe20000410000 */
[----:B------:R-:W-:Y:S02]  /*3660*/  HADD2.F32 R9, -RZ, R9.H0_H0 ;  /* 0x20000009ff097230 */ /* 0x000fe40000004100 */
[----:B------:R-:W-:Y:S02]  /*3670*/  HADD2.F32 R41, -RZ, R46.H0_H0 ;  /* 0x2000002eff297230 */ /* 0x000fe40000004100 */
[----:B------:R-:W-:Y:S01]  /*3680*/  FMUL.FTZ R46, R10, R43 ;  /* 0x0000002b0a2e7220 */ /* 0x000fe20000410000 */
[----:B------:R-:W-:-:S02]  /*3690*/  HADD2.F32 R42, -RZ, R45.H0_H0 ;  /* 0x2000002dff2a7230 */ /* 0x000fc40000004100 */
[----:B------:R-:W-:Y:S01]  /*36a0*/  FMUL.FTZ R45, R11, R44 ;  /* 0x0000002c0b2d7220 */ /* 0x000fe20000410000 */
[C---:B------:R-:W-:Y:S01]  /*36b0*/  FMUL.FTZ R43, R9.reuse, R43 ;  /* 0x0000002b092b7220 */ /* 0x040fe20000410000 */
[-C--:B------:R-:W-:Y:S01]  /*36c0*/  FFMA.FTZ R46, R9, R41.reuse, -R46 ;  /* 0x00000029092e7223 */ /* 0x080fe2000001082e */
[----:B------:R-:W-:Y:S02]  /*36d0*/  HADD2.F32 R9, -RZ, R8.H1_H1 ;  /* 0x30000008ff097230 */ /* 0x000fe40000004100 */
[-C--:B------:R-:W-:Y:S01]  /*36e0*/  FFMA.FTZ R45, R40, R42.reuse, R45 ;  /* 0x0000002a282d7223 */ /* 0x080fe2000001002d */
[----:B------:R-:W-:Y:S01]  /*36f0*/  FFMA.FTZ R43, R10, R41, R43 ;  /* 0x000000290a2b7223 */ /* 0x000fe2000001002b */
[--C-:B------:R-:W-:Y:S02]  /*3700*/  HADD2.F32 R40, -RZ, R105.reuse.H0_H0 ;  /* 0x20000069ff287230 */ /* 0x100fe40000004100 */
[----:B------:R-:W-:Y:S01]  /*3710*/  FFMA.FTZ R48, R11, R42, -R48 ;  /* 0x0000002a0b307223 */ /* 0x000fe20000010830 */
[----:B------:R-:W-:-:S02]  /*3720*/  HADD2.F32 R105, -RZ, R105.H1_H1 ;  /* 0x30000069ff697230 */ /* 0x000fc40000004100 */
[--C-:B------:R-:W-:Y:S02]  /*3730*/  HADD2.F32 R10, -RZ, R15.reuse.H1_H1 ;  /* 0x3000000fff0a7230 */ /* 0x100fe40000004100 */
[-C--:B------:R-:W-:Y:S01]  /*3740*/  FMUL.FTZ R41, R9, R40.reuse ;  /* 0x0000002809297220 */ /* 0x080fe20000410000 */
[----:B------:R-:W-:Y:S02]  /*3750*/  HADD2.F32 R8, -RZ, R8.H0_H0 ;  /* 0x20000008ff087230 */ /* 0x000fe40000004100 */
[----:B------:R-:W-:Y:S02]  /*3760*/  HADD2.F32 R15, -RZ, R15.H0_H0 ;  /* 0x2000000fff0f7230 */ /* 0x000fe40000004100 */
[----:B------:R-:W-:Y:S01]  /*3770*/  FMUL.FTZ R42, R10, R105 ;  /* 0x000000690a2a7220 */ /* 0x000fe20000410000 */
[--C-:B------:R-:W-:Y:S02]  /*3780*/  HADD2.F32 R11, -RZ, R104.reuse.H0_H0 ;  /* 0x20000068ff0b7230 */ /* 0x100fe40000004100 */
[----:B------:R-:W-:Y:S01]  /*3790*/  FMUL.FTZ R40, R8, R40 ;  /* 0x0000002808287220 */ /* 0x000fe20000410000 */
[----:B------:R-:W-:-:S02]  /*37a0*/  HADD2.F32 R104, -RZ, R104.H1_H1 ;  /* 0x30000068ff687230 */ /* 0x000fc40000004100 */
[----:B------:R-:W-:Y:S01]  /*37b0*/  FMUL.FTZ R105, R15, R105 ;  /* 0x000000690f697220 */ /* 0x000fe20000410000 */
[-C--:B------:R-:W-:Y:S01]  /*37c0*/  FFMA.FTZ R41, R8, R11.reuse, -R41 ;  /* 0x0000000b08297223 */ /* 0x080fe20000010829 */
[----:B------:R-:W-:Y:S01]  /*37d0*/  FFMA.FTZ R40, R9, R11, R40 ;  /* 0x0000000b09287223 */ /* 0x000fe20000010028 */
[-C--:B------:R-:W-:Y:S01]  /*37e0*/  FFMA.FTZ R42, R15, R104.reuse, -R42 ;  /* 0x000000680f2a7223 */ /* 0x080fe2000001082a */
[----:B------:R-:W-:Y:S01]  /*37f0*/  FFMA.FTZ R105, R10, R104, R105 ;  /* 0x000000680a697223 */ /* 0x000fe20000010069 */
[----:B------:R-:W-:Y:S02]  /*3800*/  F2FP.F16.F32.PACK_AB R9, R43, R46 ;  /* 0x0000002e2b09723e */ /* 0x000fe400000000ff */
[----:B------:R-:W-:Y:S02]  /*3810*/  F2FP.F16.F32.PACK_AB R11, R45, R48 ;  /* 0x000000302d0b723e */ /* 0x000fe400000000ff */
[----:B------:R-:W-:Y:S02]  /*3820*/  F2FP.F16.F32.PACK_AB R8, R40, R41 ;  /* 0x000000292808723e */ /* 0x000fe400000000ff */
[----:B------:R-:W-:-:S07]  /*3830*/  F2FP.F16.F32.PACK_AB R10, R105, R42 ;  /* 0x0000002a690a723e */ /* 0x000fce00000000ff */
.L_x_5201:
[----:B------:R-:W-:Y:S05]  /*3840*/  BSYNC B2 ;  /* 0x0000000000027941 */ /* 0x000fea0003800000 */
.L_x_5200:
[----:B----4-:R0:W-:Y:S02]  /*3850*/  ST.E.128 desc[UR40][R12.64], R8 ;  /* 0x000000080c007985 */ /* 0x0101e4000c101d28 */
.L_x_5199:
[----:B------:R-:W-:Y:S05]  /*3860*/  BSYNC B1 ;  /* 0x0000000000017941 */ /* 0x000fea0003800000 */
.L_x_5198:
        /* <DEDUP_REMOVED lines=8> */
[--C-:B------:R-:W-:Y:S01]  /*38f0*/  SHF.R.U64 R36, R36, 0x10, R37.reuse ;  /* 0x0000001024247819 */ /* 0x100fe20000001225 */
[----:B----4-:R-:W-:Y:S01]  /*3900*/  IMAD.MOV.U32 R14, RZ, RZ, R10 ;  /* 0x000000ffff0e7224 */ /* 0x010fe200078e000a */
        /* <DEDUP_REMOVED lines=39> */
.L_x_5203:
[----:B------:R-:W-:Y:S05]  /*3b80*/  BSYNC B1 ;  /* 0x0000000000017941 */ /* 0x000fea0003800000 */
.L_x_5202:
[----:B----4-:R0:W-:Y:S01]  /*3b90*/  ST.E.128 desc[UR40][R12.64], R8 ;  /* 0x000000080c007985 */ /* 0x0101e2000c101d28 */
[----:B------:R-:W-:Y:S05]  /*3ba0*/  BRA `(.L_x_5197) ;  /* 0x0000001800247947 */ /* 0x000fea0003800000 */
.L_x_5179:
        /* <DEDUP_REMOVED lines=13> */
[----:B------:R-:W-:Y:S01]  /*3c80*/  @!P3 IADD3 R9, P4, R20, R10, RZ ;  /* 0x0000000a1409b210 */ /* 0x000fe20007f9e0ff */
[----:B------:R-:W0:Y:S04]  /*3c90*/  @!P3 LDC.64 R14, c[0x0][0x400] ;  /* 0x00010000ff0ebb82 */ /* 0x000e280000000a00 */
[----:B------:R-:W-:-:S04]  /*3ca0*/  @!P3 IMAD.X R12, R87, 0x1, R71, P4 ;  /* 0x00000001570cb824 */ /* 0x000fc800020e0647 */
[----:B------:R-:W1:Y:S02]  /*3cb0*/  @!P3 LDC.64 R10, c[0x0][0x3e8] ;  /* 0x0000fa00ff0abb82 */ /* 0x000e640000000a00 */
[----:B-1----:R-:W-:-:S04]  /*3cc0*/  @!P3 LEA R10, P4, R9, R10, 0x1 ;  /* 0x0000000a090ab211 */ /* 0x002fc800078808ff */
[----:B------:R-:W-:Y:S02]  /*3cd0*/  @!P3 LEA.HI.X R11, R9, R11, R12, 0x1, P4 ;  /* 0x0000000b090bb211 */ /* 0x000fe400020f0c0c */
[----:B------:R-:W-:Y:S01]  /*3ce0*/  @!P3 IADD3 R8, P4, R54, R8, RZ ;  /* 0x000000083608b210 */ /* 0x000fe20007f9e0ff */
[----:B------:R-:W1:Y:S02]  /*3cf0*/  @!P2 LDC.64 R12, c[0x0][0x3e8] ;  /* 0x0000fa00ff0cab82 */ /* 0x000e640000000a00 */
[----:B------:R1:W2:Y:S02]  /*3d00*/  @!P3 LDG.E.128 R36, desc[UR40][R10.64] ;  /* 0x000000280a24b981 */ /* 0x0002a4000c1e1d00 */
[----:B------:R-:W-:Y:S01]  /*3d10*/  @!P3 IMAD.X R9, R102, 0x1, R73, P4 ;  /* 0x000000016609b824 */ /* 0x000fe200020e0649 */
[----:B0-----:R-:W-:-:S04]  /*3d20*/  @!P3 LEA R14, P4, R8, R14, 0x1 ;  /* 0x0000000e080eb211 */ /* 0x001fc800078808ff */
[----:B------:R-:W-:Y:S02]  /*3d30*/  @!P3 LEA.HI.X R15, R8, R15, R9, 0x1, P4 ;  /* 0x0000000f080fb211 */ /* 0x000fe400020f0c09 */
[----:B------:R-:W0:Y:S03]  /*3d40*/  @!P2 LDC.64 R8, c[0x0][0x400] ;  /* 0x00010000ff08ab82 */ /* 0x000e260000000a00 */
[----:B------:R3:W4:Y:S01]  /*3d50*/  @!P3 LDG.E.128 R40, desc[UR40][R14.64] ;  /* 0x000000280e28b981 */ /* 0x000722000c1e1d00 */
[----:B------:R-:W-:Y:S02]  /*3d60*/  CS2R R46, SRZ ;  /* 0x00000000002e7805 */ /* 0x000fe4000001ff00 */
[----:B-1----:R-:W-:-:S04]  /*3d70*/  @!P2 LEA R10, P3, R44, R12, 0x1 ;  /* 0x0000000c2c0aa211 */ /* 0x002fc800078608ff */
[----:B------:R-:W-:Y:S02]  /*3d80*/  @!P2 LEA.HI.X R11, R44, R13, R45, 0x1, P3 ;  /* 0x0000000d2c0ba211 */ /* 0x000fe400018f0c2d */
[----:B------:R-:W-:Y:S02]  /*3d90*/  CS2R R44, SRZ ;  /* 0x00000000002c7805 */ /* 0x000fe4000001ff00 */
[----:B------:R-:W-:Y:S02]  /*3da0*/  CS2R R50, SRZ ;  /* 0x0000000000327805 */ /* 0x000fe4000001ff00 */
[C---:B0-----:R-:W-:Y:S02]  /*3db0*/  @!P2 LEA R8, P3, R48.reuse, R8, 0x1 ;  /* 0x000000083008a211 */ /* 0x041fe400078608ff */
[----:B------:R4:W5:Y:S02]  /*3dc0*/  @!P2 LDG.E.128 R44, desc[UR40][R10.64] ;  /* 0x000000280a2ca981 */ /* 0x000964000c1e1d00 */
[----:B------:R-:W-:-:S02]  /*3dd0*/  @!P2 LEA.HI.X R9, R48, R9, R49, 0x1, P3 ;  /* 0x000000093009a211 */ /* 0x000fc400018f0c31 */
[----:B------:R-:W-:-:S06]  /*3de0*/  CS2R R48, SRZ ;  /* 0x0000000000307805 */ /* 0x000fcc000001ff00 */
[----:B------:R0:W5:Y:S01]  /*3df0*/  @!P2 LDG.E.128 R48, desc[UR40][R8.64] ;  /* 0x000000280830a981 */ /* 0x000162000c1e1d00 */
[----:B------:R-:W-:Y:S02]  /*3e00*/  ISETP.NE.AND P3, PT, R204, 0x3, PT ;  /* 0x00000003cc00780c */ /* 0x000fe40003f65270 */
[----:B------:R-:W-:Y:S01]  /*3e10*/  ISETP.GE.AND P2, PT, R16, R90, PT ;  /* 0x0000005a1000720c */ /* 0x000fe20003f46270 */
[----:B--2---:R-:W-:Y:S02]  /*3e20*/  IMAD.MOV.U32 R12, RZ, RZ, R38 ;  /* 0x000000ffff0c7224 */ /* 0x004fe400078e0026 */
[----:B---3--:R-:W-:-:S03]  /*3e30*/  IMAD.MOV.U32 R14, RZ, RZ, R36 ;  /* 0x000000ffff0e7224 */ /* 0x008fc600078e0024 */
[----:B------:R-:W-:Y:S02]  /*3e40*/  PRMT R110, R12, 0x7610, R110 ;  /* 0x000076100c6e7816 */ /* 0x000fe4000000006e */
[----:B------:R-:W-:Y:S01]  /*3e50*/  PRMT R119, R14, 0x7610, R119 ;  /* 0x000076100e777816 */ /* 0x000fe20000000077 */
[----:B----4-:R-:W-:Y:S01]  /*3e60*/  IMAD.MOV.U32 R10, RZ, RZ, R42 ;  /* 0x000000ffff0a7224 */ /* 0x010fe200078e002a */
[----:B------:R-:W-:Y:S01]  /*3e70*/  MOV R11, R41 ;  /* 0x00000029000b7202 */ /* 0x000fe20000000f00 */
[----:B0-----:R-:W-:Y:S02]  /*3e80*/  IMAD.MOV.U32 R8, RZ, RZ, R43 ;  /* 0x000000ffff087224 */ /* 0x001fe400078e002b */
[----:B------:R-:W-:Y:S01]  /*3e90*/  IMAD.MOV.U32 R9, RZ, RZ, R40 ;  /* 0x000000ffff097224 */ /* 0x000fe200078e0028 */
[----:B------:R-:W-:Y:S02]  /*3ea0*/  PRMT R110, R110, 0x5410, R10 ;  /* 0x000054106e6e7816 */ /* 0x000fe4000000000a */
[----:B------:R-:W-:-:S02]  /*3eb0*/  PRMT R118, R8, 0x7610, R118 ;  /* 0x0000761008767816 */ /* 0x000fc40000000076 */
[----:B------:R-:W-:Y:S02]  /*3ec0*/  PRMT R119, R119, 0x5410, R9 ;  /* 0x0000541077777816 */ /* 0x000fe40000000009 */
[----:B------:R-:W-:Y:S01]  /*3ed0*/  PRMT R116, R11, 0x7610, R116 ;  /* 0x000076100b747816 */ /* 0x000fe20000000074 */
[----:B------:R-:W-:Y:S01]  /*3ee0*/  IMAD.MOV.U32 R15, RZ, RZ, R37 ;  /* 0x000000ffff0f7224 */ /* 0x000fe200078e0025 */
[----:B------:R-:W-:Y:S01]  /*3ef0*/  MOV R13, R39 ;  /* 0x00000027000d7202 */ /* 0x000fe20000000f00 */
[----:B-----5:R-:W-:Y:S02]  /*3f00*/  IMAD.MOV.U32 R8, RZ, RZ, R46 ;  /* 0x000000ffff087224 */ /* 0x020fe400078e002e */
[----:B------:R-:W-:Y:S02]  /*3f10*/  IMAD.MOV.U32 R9, RZ, RZ, R47 ;  /* 0x000000ffff097224 */ /* 0x000fe400078e002f */
[----:B------:R-:W-:Y:S02]  /*3f20*/  IMAD.MOV.U32 R10, RZ, RZ, R44 ;  /* 0x000000ffff0a7224 */ /* 0x000fe400078e002c */
[----:B------:R-:W-:Y:S01]  /*3f30*/  IMAD.MOV.U32 R11, RZ, RZ, R45 ;  /* 0x000000ffff0b7224 */ /* 0x000fe200078e002d */
[----:B------:R-:W-:Y:S01]  /*3f40*/  PRMT R105, R8, 0x5410, R9 ;  /* 0x0000541008697816 */ /* 0x000fe20000000009 */
[----:B------:R-:W-:-:S03]  /*3f50*/  IMAD.MOV.U32 R8, RZ, RZ, R50 ;  /* 0x000000ffff087224 */ /* 0x000fc600078e0032 */
[----:B------:R-:W-:Y:S01]  /*3f60*/  PRMT R106, R10, 0x5410, R11 ;  /* 0x000054100a6a7816 */ /* 0x000fe2000000000b */
[----:B------:R-:W-:Y:S01]  /*3f70*/  IMAD.MOV.U32 R10, RZ, RZ, R48 ;  /* 0x000000ffff0a7224 */ /* 0x000fe200078e0030 */
[----:B------:R-:W-:Y:S01]  /*3f80*/  MOV R9, R51 ;  /* 0x0000003300097202 */ /* 0x000fe20000000f00 */
[----:B------:R-:W-:Y:S01]  /*3f90*/  IMAD.MOV.U32 R11, RZ, RZ, R49 ;  /* 0x000000ffff0b7224 */ /* 0x000fe200078e0031 */
[----:B------:R-:W-:Y:S02]  /*3fa0*/  PRMT R115, R13, 0x5410, R15 ;  /* 0x000054100d737816 */ /* 0x000fe4000000000f */
[----:B------:R-:W-:Y:S02]  /*3fb0*/  PRMT R107, R8, 0x5410, R9 ;  /* 0x00005410086b7816 */ /* 0x000fe40000000009 */
[----:B------:R-:W-:Y:S01]  /*3fc0*/  PRMT R108, R10, 0x5410, R11 ;  /* 0x000054100a6c7816 */ /* 0x000fe2000000000b */
[----:B------:R-:W-:Y:S06]  /*3fd0*/  @!P3 BRA `(.L_x_5204) ;  /* 0x000000000004b947 */ /* 0x000fec0003800000 */
[----:B------:R-:W-:Y:S01]  /*3fe0*/  BPT.TRAP 0x1 ;  /* 0x000000040000795c */ /* 0x000fe20000300000 */
.L_x_5204:
[----:B------:R-:W-:Y:S01]  /*3ff0*/  IMAD R87, R18, 0x8, R19 ;  /* 0x0000000812577824 */ /* 0x000fe200078e0213 */
[----:B------:R-:W-:Y:S01]  /*4000*/  SHF.L.U32 R99, R205, 0x1f, RZ ;  /* 0x0000001fcd637819 */ /* 0x000fe200000006ff */
[----:B------:R-:W0:Y:S01]  /*4010*/  LDC R102, c[0x0][0x2f4] ;  /* 0x0000bd00ff667b82 */ /* 0x000e220000000800 */
[----:B------:R-:W-:Y:S02]  /*4020*/  BSSY B1, `(.L_x_5205) ;  /* 0x0000003000017945 */ /* 0x000fe40003800000 */
[----:B------:R-:W1:Y:S02]  /*4030*/  SYNCS.PHASECHK.TRANS64.TRYWAIT P4, [R87+URZ+0x22890], R99 ;  /* 0x02289063570075a7 */ /* 0x000e64000808017f */
[----:B-1----:R-:W-:Y:S05]  /*4040*/  @!P4 BRA `(.L_x_5206) ;  /* 0x00000178001cc947 */ /* 0x002fea0003800000 */
.L_x_5457:
[----:B------:R-:W-:Y:S05]  /*4050*/  BSYNC B1 ;  /* 0x0000000000017941 */ /* 0x000fea0003800000 */
.L_x_5205:
[----:B------:R-:W-:Y:S01]  /*4060*/  UMOV UR4, 0xffffffff ;  /* 0xffffffff00047882 */ /* 0x000fe20000000000 */
[----:B0-----:R-:W-:Y:S02]  /*4070*/  IMAD.IADD R104, R102, 0x1, -R65 ;  /* 0x0000000166687824 */ /* 0x001fe400078e0a41 */
[----:B------:R-:W-:Y:S05]  /*4080*/  BRA.DIV UR4, `(.L_x_5207) ;  /* 0x0000017a04207947 */ /* 0x000fea000b800000 */
[----:B------:R0:W2:Y:S04]  /*4090*/  SHFL.IDX PT, R93, R101, RZ, 0x1c1f ;  /* 0x001c1fff655d7589 */ /* 0x0000a800000e0000 */
[----:B------:R0:W3:Y:S02]  /*40a0*/  SHFL.IDX PT, R92, R100, RZ, 0x1c1f ;  /* 0x001c1fff645c7589 */ /* 0x0000e400000e0000 */
.L_x_5461:
        /* <DEDUP_REMOVED lines=10> */
[----:B------:R-:W-:-:S04]  /*4150*/  LEA.HI.SX32 R9, R9, R74, 0x1c ;  /* 0x0000004a09097211 */ /* 0x000fc800078fe2ff */
[----:B------:R-:W-:-:S04]  /*4160*/  SHF.L.U32 R103, R9, 0x3, RZ ;  /* 0x0000000309677819 */ /* 0x000fc800000006ff */
        /* <DEDUP_REMOVED lines=19> */
[----:B---3--:R-:W-:Y:S01]  /*42a0*/  IMAD.MOV.U32 R40, RZ, RZ, R15 ;  /* 0x000000ffff287224 */ /* 0x008fe200078e000f */
[--C-:B------:R-:W-:Y:S01]  /*42b0*/  SHF.R.U64 R36, R38, 0x10, R39.reuse ;  /* 0x0000001026247819 */ /* 0x100fe20000001227 */
[----:B--2---:R-:W-:Y:S01]  /*42c0*/  IMAD.MOV.U32 R38, RZ, RZ, R8 ;  /* 0x000000ffff267224 */ /* 0x004fe200078e0008 */
[----:B------:R-:W-:Y:S01]  /*42d0*/  SHF.R.U32.HI R113, RZ, 0x10, R39 ;  /* 0x00000010ff717819 */ /* 0x000fe20000011627 */
[----:B------:R-:W-:Y:S01]  /*42e0*/  IMAD.MOV.U32 R39, RZ, RZ, R12 ;  /* 0x000000ffff277224 */ /* 0x000fe200078e000c */
[--C-:B------:R-:W-:Y:S01]  /*42f0*/  SHF.R.U64 R37, R42, 0x10, R43.reuse ;  /* 0x000000102a257819 */ /* 0x100fe2000000122b */
[--C-:B------:R-:W-:Y:S01]  /*4300*/  HADD2.F32 R15, -RZ, R13.reuse.H0_H0 ;  /* 0x2000000dff0f7230 */ /* 0x100fe20000004100 */
[----:B------:R-:W-:Y:S01]  /*4310*/  SHF.R.U32.HI R111, RZ, 0x10, R43 ;  /* 0x00000010ff6f7819 */ /* 0x000fe2000001162b */
[----:B------:R-:W-:Y:S01]  /*4320*/  HADD2.F32 R43, -RZ, R116.H0_H0 ;  /* 0x20000074ff2b7230 */ /* 0x000fe20000004100 */
[----:B------:R-:W-:Y:S01]  /*4330*/  MOV R12, R11 ;  /* 0x0000000b000c7202 */ /* 0x000fe20000000f00 */
[----:B------:R-:W-:-:S02]  /*4340*/  HADD2.F32 R13, -RZ, R13.H1_H1 ;  /* 0x3000000dff0d7230 */ /* 0x000fc40000004100 */
[--C-:B------:R-:W-:Y:S02]  /*4350*/  HADD2.F32 R8, -RZ, R9.reuse.H0_H0 ;  /* 0x20000009ff087230 */ /* 0x100fe40000004100 */
[----:B------:R-:W-:Y:S02]  /*4360*/  HADD2.F32 R11, -RZ, R9.H1_H1 ;  /* 0x30000009ff0b7230 */ /* 0x000fe40000004100 */
[-C--:B------:R-:W-:Y:S01]  /*4370*/  FMUL.FTZ R9, R15, R43.reuse ;  /* 0x0000002b0f097220 */ /* 0x080fe20000410000 */
[----:B------:R-:W-:Y:S02]  /*4380*/  HADD2.F32 R41, -RZ, R115.H1_H1 ;  /* 0x30000073ff297230 */ /* 0x000fe40000004100 */
[-C--:B------:R-:W-:Y:S01]  /*4390*/  FMUL.FTZ R116, R13, R112.reuse ;  /* 0x000000700d747220 */ /* 0x080fe20000410000 */
[----:B------:R-:W-:Y:S02]  /*43a0*/  HADD2.F32 R42, -RZ, R114.H0_H0 ;  /* 0x20000072ff2a7230 */ /* 0x000fe40000004100 */
[C---:B------:R-:W-:Y:S01]  /*43b0*/  FMUL.FTZ R114, R8.reuse, R43 ;  /* 0x0000002b08727220 */ /* 0x040fe20000410000 */
[----:B------:R-:W-:Y:S01]  /*43c0*/  FMUL.FTZ R112, R11, R112 ;  /* 0x000000700b707220 */ /* 0x000fe20000410000 */
[----:B------:R-:W-:Y:S01]  /*43d0*/  FFMA.FTZ R8, R8, R41, -R9 ;  /* 0x0000002908087223 */ /* 0x000fe20000010809 */
[----:B------:R-:W-:-:S02]  /*43e0*/  HADD2.F32 R109, -RZ, R109.H0_H0 ;  /* 0x2000006dff6d7230 */ /* 0x000fc40000004100 */
[----:B------:R-:W-:Y:S01]  /*43f0*/  FFMA.FTZ R9, R15, R41, R114 ;  /* 0x000000290f097223 */ /* 0x000fe20000010072 */
[-C--:B------:R-:W-:Y:S01]  /*4400*/  FFMA.FTZ R114, R13, R42.reuse, R112 ;  /* 0x0000002a0d727223 */ /* 0x080fe20000010070 */
[----:B------:R-:W-:Y:S01]  /*4410*/  FFMA.FTZ R43, R11, R42, -R116 ;  /* 0x0000002a0b2b7223 */ /* 0x000fe20000010874 */
[--C-:B------:R-:W-:Y:S02]  /*4420*/  HADD2.F32 R13, -RZ, R40.reuse.H0_H0 ;  /* 0x20000028ff0d7230 */ /* 0x100fe40000004100 */
[----:B------:R-:W-:Y:S02]  /*4430*/  HADD2.F32 R40, -RZ, R40.H1_H1 ;  /* 0x30000028ff287230 */ /* 0x000fe40000004100 */
[--C-:B------:R-:W-:Y:S01]  /*4440*/  HADD2.F32 R11, -RZ, R12.reuse.H0_H0 ;  /* 0x2000000cff0b7230 */ /* 0x100fe20000004100 */
[----:B------:R-:W-:Y:S01]  /*4450*/  F2FP.F16.F32.PACK_AB R43, R43, R8 ;  /* 0x000000082b2b723e */ /* 0x000fe200000000ff */
[----:B------:R-:W-:Y:S02]  /*4460*/  HADD2.F32 R41, -RZ, R111.H0_H0 ;  /* 0x2000006fff297230 */ /* 0x000fe40000004100 */
[----:B------:R-:W-:-:S02]  /*4470*/  HADD2.F32 R12, -RZ, R12.H1_H1 ;  /* 0x3000000cff0c7230 */ /* 0x000fc40000004100 */
[----:B------:R-:W-:Y:S02]  /*4480*/  HADD2.F32 R112, -RZ, R118.H0_H0 ;  /* 0x20000076ff707230 */ /* 0x000fe40000004100 */
        /* <DEDUP_REMOVED lines=8> */
[----:B------:R-:W-:Y:S01]  /*4510*/  FFMA.FTZ R116, R11, R42, -R116 ;  /* 0x0000002a0b747223 */ /* 0x000fe20000010874 */
[----:B------:R-:W-:-:S02]  /*4520*/  HADD2.F32 R15, -RZ, R119.H1_H1 ;  /* 0x30000077ff0f7230 */ /* 0x000fc40000004100 */
[----:B------:R-:W-:Y:S01]  /*4530*/  FFMA.FTZ R113, R13, R42, R112 ;  /* 0x0000002a0d717223 */ /* 0x000fe20000010070 */
[----:B------:R-:W-:Y:S02]  /*4540*/  HADD2.F32 R12, -RZ, R39.H0_H0 ;  /* 0x20000027ff0c7230 */ /* 0x000fe40000004100 */
[--C-:B------:R-:W-:Y:S02]  /*4550*/  HADD2.F32 R11, -RZ, R38.reuse.H0_H0 ;  /* 0x20000026ff0b7230 */ /* 0x100fe40000004100 */
[----:B------:R-:W-:Y:S02]  /*4560*/  HADD2.F32 R40, -RZ, R117.H0_H0 ;  /* 0x20000075ff287230 */ /* 0x000fe40000004100 */
[-C--:B------:R-:W-:Y:S01]  /*4570*/  FMUL.FTZ R42, R12, R15.reuse ;  /* 0x0000000f0c2a7220 */ /* 0x080fe20000410000 */
[----:B------:R-:W-:Y:S02]  /*4580*/  HADD2.F32 R39, -RZ, R39.H1_H1 ;  /* 0x30000027ff277230 */ /* 0x000fe40000004100 */
[----:B------:R-:W-:Y:S01]  /*4590*/  FMUL.FTZ R15, R11, R15 ;  /* 0x0000000f0b0f7220 */ /* 0x000fe20000410000 */
[----:B------:R-:W-:-:S02]  /*45a0*/  HADD2.F32 R38, -RZ, R38.H1_H1 ;  /* 0x30000026ff267230 */ /* 0x000fc40000004100 */
[----:B------:R-:W-:Y:S02]  /*45b0*/  HADD2.F32 R13, -RZ, R119.H0_H0 ;  /* 0x20000077ff0d7230 */ /* 0x000fe40000004100 */
[-C--:B------:R-:W-:Y:S01]  /*45c0*/  FMUL.FTZ R41, R39, R40.reuse ;  /* 0x0000002827297220 */ /* 0x080fe20000410000 */
[----:B------:R-:W-:Y:S02]  /*45d0*/  HADD2.F32 R37, -RZ, R37.H0_H0 ;  /* 0x20000025ff257230 */ /* 0x000fe40000004100 */
[----:B------:R-:W-:Y:S01]  /*45e0*/  FMUL.FTZ R112, R38, R40 ;  /* 0x0000002826707220 */ /* 0x000fe20000410000 */
[-C--:B------:R-:W-:Y:S01]  /*45f0*/  FFMA.FTZ R40, R12, R13.reuse, R15 ;  /* 0x0000000d0c287223 */ /* 0x080fe2000001000f */
[----:B------:R-:W-:Y:S01]  /*4600*/  FFMA.FTZ R42, R11, R13, -R42 ;  /* 0x0000000d0b2a7223 */ /* 0x000fe2000001082a */
[----:B------:R-:W-:Y:S02]  /*4610*/  HADD2.F32 R12, -RZ, R14.H0_H0 ;  /* 0x2000000eff0c7230 */ /* 0x000fe40000004100 */
[----:B------:R-:W-:Y:S01]  /*4620*/  FFMA.FTZ R41, R38, R109, -R41 ;  /* 0x0000006d26297223 */ /* 0x000fe20000010829 */
[----:B------:R-:W-:-:S02]  /*4630*/  HADD2.F32 R13, -RZ, R110.H0_H0 ;  /* 0x2000006eff0d7230 */ /* 0x000fc40000004100 */
[----:B------:R-:W-:Y:S01]  /*4640*/  FFMA.FTZ R39, R39, R109, R112 ;  /* 0x0000006d27277223 */ /* 0x000fe20000010070 */
[----:B------:R-:W-:Y:S02]  /*4650*/  HADD2.F32 R11, -RZ, R10.H0_H0 ;  /* 0x2000000aff0b7230 */ /* 0x000fe40000004100 */
[----:B------:R-:W-:Y:S01]  /*4660*/  HADD2.F32 R14, -RZ, R14.H1_H1 ;  /* 0x3000000eff0e7230 */ /* 0x000fe20000004100 */
[----:B------:R-:W-:Y:S01]  /*4670*/  F2FP.F16.F32.PACK_AB R8, R41, R42 ;  /* 0x0000002a2908723e */ /* 0x000fe200000000ff */
[----:B------:R-:W-:Y:S02]  /*4680*/  HADD2.F32 R110, -RZ, R110.H1_H1 ;  /* 0x3000006eff6e7230 */ /* 0x000fe40000004100 */
[----:B------:R-:W-:Y:S02]  /*4690*/  HADD2.F32 R10, -RZ, R10.H1_H1 ;  /* 0x3000000aff0a7230 */ /* 0x000fe40000004100 */
[----:B------:R-:W-:Y:S01]  /*46a0*/  FMUL.FTZ R111, R14, R37 ;  /* 0x000000250e6f7220 */ /* 0x000fe20000410000 */
[----:B------:R-:W-:-:S02]  /*46b0*/  HADD2.F32 R15, -RZ, R36.H0_H0 ;  /* 0x20000024ff0f7230 */ /* 0x000fc40000004100 */
[-C--:B------:R-:W-:Y:S01]  /*46c0*/  FMUL.FTZ R36, R12, R110.reuse ;  /* 0x0000006e0c247220 */ /* 0x080fe20000410000 */
[C---:B------:R-:W-:Y:S01]  /*46d0*/  FMUL.FTZ R109, R11.reuse, R110 ;  /* 0x0000006e0b6d7220 */ /* 0x040fe20000410000 */
[----:B------:R-:W-:Y:S02]  /*46e0*/  FMUL.FTZ R37, R10, R37 ;  /* 0x000000250a257220 */ /* 0x000fe40000410000 */
        /* <DEDUP_REMOVED lines=8> */
[----:B------:R-:W-:Y:S02]  /*4770*/  F2FP.F16.F32.PACK_AB R12, R39, R40 ;  /* 0x00000028270c723e */ /* 0x000fe400000000ff */
[----:B------:R-:W-:Y:S02]  /*4780*/  F2FP.F16.F32.PACK_AB R10, R111, R36 ;  /* 0x000000246f0a723e */ /* 0x000fe400000000ff */
[----:B------:R-:W-:-:S07]  /*4790*/  F2FP.F16.F32.PACK_AB R14, R14, R109 ;  /* 0x0000006d0e0e723e */ /* 0x000fce00000000ff */
.L_x_5211:
[----:B------:R-:W-:Y:S05]  /*47a0*/  BSYNC B2 ;  /* 0x0000000000027941 */ /* 0x000fea0003800000 */
.L_x_5210:
[----:B------:R-:W-:Y:S01]  /*47b0*/  ISETP.GE.AND P4, PT, R103, R102, PT ;  /* 0x000000666700720c */ /* 0x000fe20003f86270 */
[----:B--2---:R4:W-:-:S12]  /*47c0*/  ST.E.128 desc[UR40][R90.64], R8 ;  /* 0x000000085a007985 */ /* 0x0049d8000c101d28 */
[----:B------:R-:W-:-:S05]  /*47d0*/  @!P4 IMAD.WIDE R92, R103, 0x2, R92 ;  /* 0x00000002675cc825 */ /* 0x000fca00078e025c */
[----:B---3--:R4:W-:Y:S02]  /*47e0*/  @!P4 ST.E.128 desc[UR40][R92.64], R12 ;  /* 0x0000000c5c00c985 */ /* 0x0089e4000c101d28 */
.L_x_5209:
[----:B------:R-:W-:Y:S05]  /*47f0*/  BSYNC B1 ;  /* 0x0000000000017941 */ /* 0x000fea0003800000 */
.L_x_5208:
[----:B------:R-:W-:-:S03]  /*4800*/  UMOV UR4, 0xffffffff ;  /* 0xffffffff00047882 */ /* 0x000fc60000000000 */
[----:B------:R-:W-:Y:S05]  /*4810*/  BRA.DIV UR4, `(.L_x_5212) ;  /* 0x0000017204887947 */ /* 0x000fea000b800000 */
[----:B------:R1:W1:Y:S04]  /*4820*/  SHFL.IDX PT, R38, R101, 0x1, 0x1c1f ;  /* 0x003c1f0065267f89 */ /* 0x00026800000e0000 */
[----:B0-----:R-:W0:Y:S02]  /*4830*/  SHFL.IDX PT, R100, R100, 0x1, 0x1c1f ;  /* 0x003c1f0064647f89 */ /* 0x001e2400000e0000 */
.L_x_5465:
[----:B----4-:R-:W-:-:S05]  /*4840*/  VIADD R8, R23, 0x40 ;  /* 0x0000004017087836 */ /* 0x010fca0000000000 */
[----:B------:R-:W-:-:S13]  /*4850*/  ISETP.GE.OR P4, PT, R8, R98, P1 ;  /* 0x000000620800720c */ /* 0x000fda0000f86670 */
[----:B------:R-:W-:Y:S05]  /*4860*/  @P4 BRA `(.L_x_5197) ;  /* 0x0000000800f44947 */ /* 0x000fea0003800000 */
[----:B------:R-:W4:Y:S01]  /*4870*/  LDL R10, [R1+0x24] ;  /* 0x00002400010a7983 */ /* 0x000f220000100800 */
        /* <DEDUP_REMOVED lines=12> */
[----:B------:R-:W-:Y:S01]  /*4940*/  SHF.R.U32.HI R11, RZ, 0x3, R11 ;  /* 0x00000003ff0b7819 */ /* 0x000fe2000001160b */
[----:B------:R-:W-:Y:S01]  /*4950*/  IMAD.SHL.U32 R39, R9, 0x8, RZ ;  /* 0x0000000809277824 */ /* 0x000fe200078e00ff */
[----:B-1----:R-:W-:-:S04]  /*4960*/  LEA.HI.X R37, R75, R38, R77, 0x1, P4 ;  /* 0x000000264b257211 */ /* 0x002fc800020f0c4d */
        /* <DEDUP_REMOVED lines=8> */
[----:B------:R-:W1:Y:S01]  /*49f0*/  LDS.128 R12, [R12+0x1c400] ;  /* 0x01c400000c0c7984 */ /* 0x000e620000000c00 */
[----:B------:R-:W-:Y:S05]  /*4a00*/  @P2 BRA `(.L_x_5214) ;  /* 0x0000000400582947 */ /* 0x000fea0003800000 */
[----:B------:R-:W-:Y:S01]  /*4a10*/  SHF.R.U64 R101, R44, 0x10, R45 ;  /* 0x000000102c657819 */ /* 0x000fe2000000122d */
[----:B-1----:R-:W-:Y:S01]  /*4a20*/  IMAD.MOV.U32 R41, RZ, RZ, R14 ;  /* 0x000000ffff297224 */ /* 0x002fe200078e000e */
[----:B------:R-:W-:Y:S01]  /*4a30*/  SHF.R.U32.HI R44, RZ, 0x10, R49 ;  /* 0x00000010ff2c7819 */ /* 0x000fe20000011631 */
[--C-:B------:R-:W-:Y:S01]  /*4a40*/  HADD2.F32 R14, -RZ, R13.reuse.H0_H0 ;  /* 0x2000000dff0e7230 */ /* 0x100fe20000004100 */
[----:B------:R-:W-:Y:S01]  /*4a50*/  MOV R40, R12 ;  /* 0x0000000c00287202 */ /* 0x000fe20000000f00 */
[----:B0-----:R-:W-:Y:S01]  /*4a60*/  IMAD.MOV.U32 R12, RZ, RZ, R10 ;  /* 0x000000ffff0c7224 */ /* 0x001fe200078e000a */
[----:B------:R-:W-:Y:S01]  /*4a70*/  SHF.R.U32.HI R42, RZ, 0x10, R45 ;  /* 0x00000010ff2a7819 */ /* 0x000fe2000001162d */
[----:B------:R-:W-:Y:S01]  /*4a80*/  HADD2.F32 R13, -RZ, R13.H1_H1 ;  /* 0x3000000dff0d7230 */ /* 0x000fe20000004100 */
[--C-:B--2---:R-:W-:Y:S01]  /*4a90*/  SHF.R.U64 R93, R46, 0x10, R47.reuse ;  /* 0x000000102e5d7819 */ /* 0x104fe2000000122f */
[--C-:B------:R-:W-:Y:S01]  /*4aa0*/  HADD2.F32 R10, -RZ, R9.reuse.H0_H0 ;  /* 0x20000009ff0a7230 */ /* 0x100fe20000004100 */
[----:B------:R-:W-:Y:S01]  /*4ab0*/  SHF.R.U32.HI R90, RZ, 0x10, R47 ;  /* 0x00000010ff5a7819 */ /* 0x000fe2000001162f */
[----:B------:R-:W-:Y:S01]  /*4ac0*/  HADD2.F32 R44, -RZ, R44.H0_H0 ;  /* 0x2000002cff2c7230 */ /* 0x000fe20000004100 */
[----:B---3--:R-:W-:Y:S01]  /*4ad0*/  SHF.R.U64 R92, R48, 0x10, R49 ;  /* 0x00000010305c7819 */ /* 0x008fe20000001231 */
[----:B------:R-:W-:Y:S01]  /*4ae0*/  HADD2.F32 R9, -RZ, R9.H1_H1 ;  /* 0x30000009ff097230 */ /* 0x000fe20000004100 */
[----:B------:R-:W-:Y:S01]  /*4af0*/  SHF.R.U64 R49, R50, 0x10, R51 ;  /* 0x0000001032317819 */ /* 0x000fe20000001233 */
[----:B------:R-:W-:-:S02]  /*4b00*/  HADD2.F32 R45, -RZ, R108.H1_H1 ;  /* 0x3000006cff2d7230 */ /* 0x000fc40000004100 */
[-C--:B------:R-:W-:Y:S01]  /*4b10*/  FMUL.FTZ R46, R13, R44.reuse ;  /* 0x0000002c0d2e7220 */ /* 0x080fe20000410000 */
[----:B------:R-:W-:Y:S02]  /*4b20*/  HADD2.F32 R42, -RZ, R42.H0_H0 ;  /* 0x2000002aff2a7230 */ /* 0x000fe40000004100 */
[C---:B------:R-:W-:Y:S01]  /*4b30*/  FMUL.FTZ R44, R9.reuse, R44 ;  /* 0x0000002c092c7220 */ /* 0x040fe20000410000 */
[----:B------:R-:W-:Y:S02]  /*4b40*/  HADD2.F32 R43, -RZ, R106.H1_H1 ;  /* 0x3000006aff2b7230 */ /* 0x000fe40000004100 */
[-C--:B------:R-:W-:Y:S01]  /*4b50*/  FMUL.FTZ R47, R14, R45.reuse ;  /* 0x0000002d0e2f7220 */ /* 0x080fe20000410000 */
[----:B------:R-:W-:Y:S01]  /*4b60*/  SHF.R.U32.HI R50, RZ, 0x10, R51 ;  /* 0x00000010ff327819 */ /* 0x000fe20000011633 */
[-C--:B------:R-:W-:Y:S01]  /*4b70*/  FFMA.FTZ R46, R9, R42.reuse, -R46 ;  /* 0x0000002a092e7223 */ /* 0x080fe2000001082e */
[----:B------:R-:W-:Y:S01]  /*4b80*/  FFMA.FTZ R48, R13, R42, R44 ;  /* 0x0000002a0d307223 */ /* 0x000fe2000001002c */
[C---:B------:R-:W-:Y:S01]  /*4b90*/  FMUL.FTZ R45, R10.reuse, R45 ;  /* 0x0000002d0a2d7220 */ /* 0x040fe20000410000 */
[----:B------:R-:W-:Y:S01]  /*4ba0*/  FFMA.FTZ R47, R10, R43, -R47 ;  /* 0x0000002b0a2f7223 */ /* 0x000fe2000001082f */
[----:B------:R-:W-:-:S02]  /*4bb0*/  HADD2.F32 R42, -RZ, R107.H1_H1 ;  /* 0x3000006bff2a7230 */ /* 0x000fc40000004100 */
[----:B------:R-:W-:Y:S02]  /*4bc0*/  HADD2.F32 R9, -RZ, R11.H0_H0 ;  /* 0x2000000bff097230 */ /* 0x000fe40000004100 */
[----:B------:R-:W-:Y:S01]  /*4bd0*/  FFMA.FTZ R45, R14, R43, R45 ;  /* 0x0000002b0e2d7223 */ /* 0x000fe2000001002d */
[----:B------:R-:W-:Y:S02]  /*4be0*/  HADD2.F32 R10, -RZ, R15.H0_H0 ;  /* 0x2000000fff0a7230 */ /* 0x000fe40000004100 */
[----:B------:R-:W-:Y:S02]  /*4bf0*/  HADD2.F32 R13, -RZ, R105.H1_H1 ;  /* 0x30000069ff0d7230 */ /* 0x000fe40000004100 */
[----:B------:R-:W-:Y:S01]  /*4c00*/  FMUL.FTZ R43, R9, R42 ;  /* 0x0000002a092b7220 */ /* 0x000fe20000410000 */
[----:B------:R-:W-:Y:S01]  /*4c10*/  HADD2.F32 R15, -RZ, R15.H1_H1 ;  /* 0x3000000fff0f7230 */ /* 0x000fe20000004100 */
[----:B------:R-:W-:Y:S01]  /*4c20*/  F2FP.F16.F32.PACK_AB R45, R48, R45 ;  /* 0x0000002d302d723e */ /* 0x000fe200000000ff */
[----:B------:R-:W-:-:S02]  /*4c30*/  HADD2.F32 R44, -RZ, R50.H0_H0 ;  /* 0x20000032ff2c7230 */ /* 0x000fc40000004100 */
[C---:B------:R-:W-:Y:S01]  /*4c40*/  FMUL.FTZ R50, R10.reuse, R42 ;  /* 0x0000002a0a327220 */ /* 0x040fe20000410000 */
[----:B------:R-:W-:Y:S02]  /*4c50*/  HADD2.F32 R11, -RZ, R11.H1_H1 ;  /* 0x3000000bff0b7230 */ /* 0x000fe40000004100 */
[-C--:B------:R-:W-:Y:S01]  /*4c60*/  FFMA.FTZ R51, R10, R13.reuse, R43 ;  /* 0x0000000d0a337223 */ /* 0x080fe2000001002b */
[----:B------:R-:W-:Y:S02]  /*4c70*/  HADD2.F32 R14, -RZ, R90.H0_H0 ;  /* 0x2000005aff0e7230 */ /* 0x000fe40000004100 */
[-C--:B------:R-:W-:Y:S01]  /*4c80*/  FMUL.FTZ R42, R15, R44.reuse ;  /* 0x0000002c0f2a7220 */ /* 0x080fe20000410000 */
[----:B------:R-:W-:Y:S01]  /*4c90*/  FFMA.FTZ R50, R9, R13, -R50 ;  /* 0x0000000d09327223 */ /* 0x000fe20000010832 */
[----:B------:R-:W-:Y:S02]  /*4ca0*/  HADD2.F32 R10, -RZ, R40.H0_H0 ;  /* 0x20000028ff0a7230 */ /* 0x000fe40000004100 */
[----:B------:R-:W-:Y:S01]  /*4cb0*/  FMUL.FTZ R44, R11, R44 ;  /* 0x0000002c0b2c7220 */ /* 0x000fe20000410000 */
[----:B------:R-:W-:-:S02]  /*4cc0*/  HADD2.F32 R108, -RZ, R108.H0_H0 ;  /* 0x2000006cff6c7230 */ /* 0x000fc40000004100 */
[-C--:B------:R-:W-:Y:S01]  /*4cd0*/  FFMA.FTZ R91, R11, R14.reuse, -R42 ;  /* 0x0000000e0b5b7223 */ /* 0x080fe2000001082a */
[----:B------:R-:W-:Y:S02]  /*4ce0*/  HADD2.F32 R13, -RZ, R92.H0_H0 ;  /* 0x2000005cff0d7230 */ /* 0x000fe40000004100 */
[----:B------:R-:W-:Y:S01]  /*4cf0*/  FFMA.FTZ R90, R15, R14, R44 ;  /* 0x0000000e0f5a7223 */ /* 0x000fe2000001002c */
        /* <DEDUP_REMOVED lines=39> */
.L_x_5214:
[----:B------:R-:W-:Y:S05]  /*4f70*/  BSYNC B1 ;  /* 0x0000000000017941 */ /* 0x000fea0003800000 */
.L_x_5213:
[----:B------:R-:W-:Y:S01]  /*4f80*/  ISETP.GE.AND P2, PT, R39, R102, PT ;  /* 0x000000662700720c */ /* 0x000fe20003f46270 */
[----:B0-----:R0:W-:Y:S02]  /*4f90*/  ST.E.128 desc[UR40][R36.64], R8 ;  /* 0x0000000824007985 */ /* 0x0011e4000c101d28 */
[----:B0-----:R-:W-:Y:S01]  /*4fa0*/  MOV R8, R100 ;  /* 0x0000006400087202 */ /* 0x001fe20000000f00 */
[----:B------:R-:W-:-:S09]  /*4fb0*/  IMAD.MOV.U32 R9, RZ, RZ, R38 ;  /* 0x000000ffff097224 */ /* 0x000fd200078e0026 */
[----:B------:R-:W-:Y:S05]  /*4fc0*/  @P2 BRA `(.L_x_5197) ;  /* 0x00000004001c2947 */ /* 0x000fea0003800000 */
[----:B------:R-:W-:-:S05]  /*4fd0*/  IMAD.WIDE R8, R39, 0x2, R8 ;  /* 0x0000000227087825 */ /* 0x000fca00078e0208 */
[----:B-1----:R0:W-:Y:S01]  /*4fe0*/  ST.E.128 desc[UR40][R8.64], R12 ;  /* 0x0000000c08007985 */ /* 0x0021e2000c101d28 */
[----:B------:R-:W-:Y:S05]  /*4ff0*/  BRA `(.L_x_5197) ;  /* 0x0000000400107947 */ /* 0x000fea0003800000 */
.L_x_5178:
[----:B------:R-:W-:-:S13]  /*5000*/  ISETP.NE.AND P3, PT, R204, 0x3, PT ;  /* 0x00000003cc00780c */ /* 0x000fda0003f65270 */
[----:B------:R-:W-:Y:S05]  /*5010*/  @!P3 BRA `(.L_x_5215) ;  /* 0x000000000004b947 */ /* 0x000fea0003800000 */
[----:B------:R-:W-:Y:S01]  /*5020*/  BPT.TRAP 0x1 ;  /* 0x000000040000795c */ /* 0x000fe20000300000 */
.L_x_5215:
[----:B------:R-:W-:Y:S01]  /*5030*/  IMAD R87, R18, 0x8, R19 ;  /* 0x0000000812577824 */ /* 0x000fe200078e0213 */
[----:B------:R-:W-:Y:S01]  /*5040*/  SHF.L.U32 R99, R205, 0x1f, RZ ;  /* 0x0000001fcd637819 */ /* 0x000fe200000006ff */
[----:B------:R-:W-:Y:S01]  /*5050*/  BSSY B1, `(.L_x_5216) ;  /* 0x0000004000017945 */ /* 0x000fe20003800000 */
[----:B------:R-:W-:Y:S02]  /*5060*/  SHF.R.S32.HI R96, RZ, 0x1f, R95 ;  /* 0x0000001fff607819 */ /* 0x000fe4000001145f */
[----:B------:R-:W0:Y:S02]  /*5070*/  SYNCS.PHASECHK.TRANS64.TRYWAIT P2, [R87+URZ+0x22890], R99 ;  /* 0x02289063570075a7 */ /* 0x000e24000804017f */
[----:B0-----:R-:W-:Y:S05]  /*5080*/  @!P2 BRA `(.L_x_5217) ;  /* 0x0000016800b8a947 */ /* 0x001fea0003800000 */
.L_x_5466:
[----:B------:R-:W-:Y:S05]  /*5090*/  BSYNC B1 ;  /* 0x0000000000017941 */ /* 0x000fea0003800000 */
.L_x_5216:
        /* <DEDUP_REMOVED lines=12> */
[----:B------:R-:W-:Y:S01]  /*5160*/  ULDC.64 UR4, c[0x0][0x308] ;  /* 0x0000c20000047ab9 */ /* 0x000fe20000000a00 */
[----:B------:R-:W-:-:S02]  /*5170*/  IADD3 R39, -R23, R98, RZ ;  /* 0x0000006217277210 */ /* 0x000fc40007ffe1ff */
        /* <DEDUP_REMOVED lines=8> */
[----:B------:R-:W-:Y:S02]  /*5200*/  LEA.HI.X R38, R8, UR5, R11, 0x1, P2 ;  /* 0x0000000508267c11 */ /* 0x000fe400090f0c0b */
[----:B------:R-:W-:Y:S01]  /*5210*/  ISETP.GE.AND P2, PT, R39, 0x1, PT ;  /* 0x000000012700780c */ /* 0x000fe20003f46270 */
[----:B------:R-:W-:-:S12]  /*5220*/  BRA.DIV UR4, `(.L_x_5218) ;  /* 0x0000016a04647947 */ /* 0x000fd8000b800000 */
[----:B------:R1:W2:Y:S04]  /*5230*/  SHFL.IDX PT, R9, R38, RZ, 0x1c1f ;  /* 0x001c1fff26097589 */ /* 0x0002a800000e0000 */
[----:B------:R1:W3:Y:S02]  /*5240*/  SHFL.IDX PT, R37, R36, RZ, 0x1c1f ;  /* 0x001c1fff24257589 */ /* 0x0002e400000e0000 */
.L_x_5470:
[----:B------:R-:W-:Y:S04]  /*5250*/  BSSY B1, `(.L_x_5219) ;  /* 0x000000d000017945 */ /* 0x000fe80003800000 */
[----:B------:R-:W-:Y:S05]  /*5260*/  @!P2 BRA `(.L_x_5220) ;  /* 0x00000000002ca947 */ /* 0x000fea0003800000 */
[----:B------:R-:W-:Y:S02]  /*5270*/  ULDC UR4, c[0x0][0x2f4] ;  /* 0x0000bd0000047ab9 */ /* 0x000fe40000000800 */
[----:B------:R-:W-:-:S13]  /*5280*/  ISETP.GE.AND P2, PT, R16, UR4, PT ;  /* 0x0000000410007c0c */ /* 0x000fda000bf46270 */
[----:B---3--:R-:W-:-:S04]  /*5290*/  @!P2 LEA R14, P4, R16, R37, 0x1 ;  /* 0x00000025100ea211 */ /* 0x008fc800078808ff */
[----:B--2---:R-:W-:Y:S02]  /*52a0*/  @!P2 LEA.HI.X R15, R16, R9, R17, 0x1, P4 ;  /* 0x00000009100fa211 */ /* 0x004fe400020f0c11 */
[----:B------:R-:W-:-:S13]  /*52b0*/  ISETP.GE.AND P4, PT, R2, UR4, PT ;  /* 0x0000000402007c0c */ /* 0x000fda000bf86270 */
[----:B------:R-:W-:-:S04]  /*52c0*/  @!P4 LEA R12, P5, R2, R37, 0x1 ;  /* 0x00000025020cc211 */ /* 0x000fc800078a08ff */
[----:B------:R-:W-:Y:S02]  /*52d0*/  @!P4 LEA.HI.X R13, R2, R9, R203, 0x1, P5 ;  /* 0x00000009020dc211 */ /* 0x000fe400028f0ccb */
[----:B------:R-:W2:Y:S04]  /*52e0*/  @!P2 LDS.128 R8, [R93] ;  /* 0x000000005d08a984 */ /* 0x000ea80000000c00 */
[----:B--2---:R-:W-:Y:S04]  /*52f0*/  @!P2 ST.E.128 desc[UR40][R14.64], R8 ;  /* 0x000000080e00a985 */ /* 0x004fe8000c101d28 */
[----:B------:R-:W2:Y:S04]  /*5300*/  @!P4 LDS.128 R8, [R92] ;  /* 0x000000005c08c984 */ /* 0x000ea80000000c00 */
[----:B--2---:R4:W-:Y:S02]  /*5310*/  @!P4 ST.E.128 desc[UR40][R12.64], R8 ;  /* 0x000000080c00c985 */ /* 0x0049e4000c101d28 */
.L_x_5220:
[----:B------:R-:W-:Y:S05]  /*5320*/  BSYNC B1 ;  /* 0x0000000000017941 */ /* 0x000fea0003800000 */
.L_x_5219:
[----:B------:R-:W-:-:S03]  /*5330*/  UMOV UR4, 0xffffffff ;  /* 0xffffffff00047882 */ /* 0x000fc60000000000 */
[----:B------:R-:W-:Y:S05]  /*5340*/  BRA.DIV UR4, `(.L_x_5221) ;  /* 0x0000016a04687947 */ /* 0x000fea000b800000 */
[----:B--2-4-:R2:W4:Y:S04]  /*5350*/  SHFL.IDX PT, R9, R38, 0x1, 0x1c1f ;  /* 0x003c1f0026097f89 */ /* 0x01452800000e0000 */
[----:B---3--:R2:W3:Y:S02]  /*5360*/  SHFL.IDX PT, R37, R36, 0x1, 0x1c1f ;  /* 0x003c1f0024257f89 */ /* 0x0084e400000e0000 */
.L_x_5474:
[----:B------:R-:W-:-:S13]  /*5370*/  ISETP.GE.AND P2, PT, R39, 0x41, PT ;  /* 0x000000412700780c */ /* 0x000fda0003f46270 */
[----:B------:R-:W-:Y:S05]  /*5380*/  @!P2 BRA `(.L_x_5197) ;  /* 0x00000000002ca947 */ /* 0x000fea0003800000 */
[----:B------:R-:W-:Y:S02]  /*5390*/  ULDC UR4, c[0x0][0x2f4] ;  /* 0x0000bd0000047ab9 */ /* 0x000fe40000000800 */
[----:B------:R-:W-:-:S13]  /*53a0*/  ISETP.GE.AND P2, PT, R16, UR4, PT ;  /* 0x0000000410007c0c */ /* 0x000fda000bf46270 */
[----:B---3--:R-:W-:-:S04]  /*53b0*/  @!P2 LEA R14, P4, R16, R37, 0x1 ;  /* 0x00000025100ea211 */ /* 0x008fc800078808ff */
[----:B----4-:R-:W-:Y:S02]  /*53c0*/  @!P2 LEA.HI.X R15, R16, R9, R17, 0x1, P4 ;  /* 0x00000009100fa211 */ /* 0x010fe400020f0c11 */
[----:B------:R-:W-:-:S13]  /*53d0*/  ISETP.GE.AND P4, PT, R2, UR4, PT ;  /* 0x0000000402007c0c */ /* 0x000fda000bf86270 */
[----:B------:R-:W-:-:S04]  /*53e0*/  @!P4 LEA R12, P5, R2, R37, 0x1 ;  /* 0x00000025020cc211 */ /* 0x000fc800078a08ff */
[----:B------:R-:W-:Y:S02]  /*53f0*/  @!P4 LEA.HI.X R13, R2, R9, R203, 0x1, P5 ;  /* 0x00000009020dc211 */ /* 0x000fe400028f0ccb */
[----:B------:R-:W3:Y:S04]  /*5400*/  @!P2 LDS.128 R8, [R93+0x2000] ;  /* 0x002000005d08a984 */ /* 0x000ee80000000c00 */
[----:B---3--:R-:W-:Y:S04]  /*5410*/  @!P2 ST.E.128 desc[UR40][R14.64], R8 ;  /* 0x000000080e00a985 */ /* 0x008fe8000c101d28 */
[----:B------:R-:W3:Y:S04]  /*5420*/  @!P4 LDS.128 R8, [R92+0x2000] ;  /* 0x002000005c08c984 */ /* 0x000ee80000000c00 */
[----:B---3--:R3:W-:Y:S02]  /*5430*/  @!P4 ST.E.128 desc[UR40][R12.64], R8 ;  /* 0x000000080c00c985 */ /* 0x0087e4000c101d28 */
.L_x_5197:
[----:B------:R-:W-:Y:S05]  /*5440*/  BSYNC B0 ;  /* 0x0000000000007941 */ /* 0x000fea0003800000 */
.L_x_5177:
[----:B0--34-:R-:W0:Y:S01]  /*5450*/  S2R R8, SR_TID.X ;  /* 0x0000000000087919 */ /* 0x019e220000002100 */
[----:B------:R-:W-:Y:S01]  /*5460*/  @!PT LDS RZ, [RZ] ;  /* 0x00000000fffff984 */ /* 0x000fe20000000800 */
[----:B------:R-:W-:Y:S01]  /*5470*/  @!PT LDS RZ, [RZ] ;  /* 0x00000000fffff984 */ /* 0x000fe20000000800 */
[----:B------:R-:W-:Y:S01]  /*5480*/  @!PT LDS RZ, [RZ] ;  /* 0x00000000fffff984 */ /* 0x000fe20000000800 */
[----:B------:R-:W-:Y:S01]  /*5490*/  @!PT LDS RZ, [RZ] ;  /* 0x00000000fffff984 */ /* 0x000fe20000000800 */
[----:B------:R3:W-:Y:S06]  /*54a0*/  MEMBAR.ALL.CTA ;  /* 0x0000000000007992 */ /* 0x0007ec0000008000 */
[----:B---3--:R-:W3:Y:S01]  /*54b0*/  FENCE.VIEW.ASYNC.S ;  /* 0x00000000000073c6 */ /* 0x008ee20000000000 */
[----:B------:R-:W-:Y:S05]  /*54c0*/  WARPSYNC.ALL ;  /* 0x0000000000007948 */ /* 0x000fea0003800000 */
[----:B------:R-:W-:Y:S01]  /*54d0*/  BSSY B0, `(.L_x_5222) ;  /* 0x0000009000007945 */ /* 0x000fe20003800000 */
[----:B0-----:R-:W-:Y:S01]  /*54e0*/  LOP3.LUT R8, R8, 0x7f, RZ, 0xc0, !PT ;  /* 0x0000007f08087812 */ /* 0x001fe200078ec0ff */
[----:B---3--:R0:W-:Y:S03]  /*54f0*/  BAR.SYNC.DEFER_BLOCKING R62, 0x80 ;  /* 0x0002003e0000751d */ /* 0x0081e60000010000 */
[----:B------:R-:W-:-:S13]  /*5500*/  ISETP.NE.AND P2, PT, R8, RZ, PT ;  /* 0x000000ff0800720c */ /* 0x000fda0003f45270 */
[----:B------:R-:W-:-:S05]  /*5510*/  @!P2 VIADD R8, R87, 0x228a0 ;  /* 0x000228a05708a836 */ /* 0x000fca0000000000 */
[----:B------:R-:W-:-:S04]  /*5520*/  @!P2 PRMT R8, RZ, 0x654, R8 ;  /* 0x00000654ff08a816 */ /* 0x000fc80000000008 */
[----:B------:R0:W-:Y:S01]  /*5530*/  @!P2 SYNCS.ARRIVE.TRANS64.RED.A1T0 RZ, [R8+URZ], RZ ;  /* 0x000000ff08ffa9a7 */ /* 0x0001e2000810043f */
[----:B------:R-:W-:Y:S05]  /*5540*/  @!P3 BRA `(.L_x_5223) ;  /* 0x000000000004b947 */ /* 0x000fea0003800000 */
[----:B------:R-:W-:Y:S01]  /*5550*/  BPT.TRAP 0x1 ;  /* 0x000000040000795c */ /* 0x000fe20000300000 */
.L_x_5223:
[----:B------:R-:W-:Y:S05]  /*5560*/  BSYNC B0 ;  /* 0x0000000000007941 */ /* 0x000fea0003800000 */
.L_x_5222:
[----:B------:R-:W3:Y:S01]  /*5570*/  SYNCS.PHASECHK.TRANS64.TRYWAIT P3, [R87+URZ+0x228b0], R99 ;  /* 0x0228b063570075a7 */ /* 0x000ee2000806017f */
[----:B------:R-:W-:Y:S04]  /*5580*/  BSSY B0, `(.L_x_5224) ;  /* 0x0000002000007945 */ /* 0x000fe80003800000 */
[----:B---3--:R-:W-:Y:S05]  /*5590*/  @!P3 BRA `(.L_x_5225) ;  /* 0x000001680020b947 */ /* 0x008fea0003800000 */
.L_x_5475:
[----:B------:R-:W-:Y:S05]  /*55a0*/  BSYNC B0 ;  /* 0x0000000000007941 */ /* 0x000fea0003800000 */
.L_x_5224:
[----:B------:R4:W5:Y:S01]  /*55b0*/  LDL R50, [R1+0x18] ;  /* 0x0000180001327983 */ /* 0x0009620000100800 */
[----:B------:R-:W-:-:S03]  /*55c0*/  ULDC.64 UR4, c[0x0][0x328] ;  /* 0x0000ca0000047ab9 */ /* 0x000fc60000000a00 */
[----:B------:R4:W5:Y:S04]  /*55d0*/  LDL R49, [R1+0x14] ;  /* 0x0000140001317983 */ /* 0x0009680000100800 */
[----:B------:R4:W5:Y:S04]  /*55e0*/  LDL R48, [R1+0x10] ;  /* 0x0000100001307983 */ /* 0x0009680000100800 */
[----:B------:R4:W5:Y:S04]  /*55f0*/  LDL R47, [R1+0xc] ;  /* 0x00000c00012f7983 */ /* 0x0009680000100800 */
[----:B------:R4:W5:Y:S04]  /*5600*/  LDL R46, [R1+0x8] ;  /* 0x00000800012e7983 */ /* 0x0009680000100800 */
[----:B------:R4:W5:Y:S01]  /*5610*/  LDL R45, [R1+0x4] ;  /* 0x00000400012d7983 */ /* 0x0009620000100800 */
[----:B------:R-:W-:Y:S01]  /*5620*/  IMAD R96, R96, UR4, RZ ;  /* 0x0000000460607c24 */ /* 0x000fe2000f8e02ff */
[----:B------:R-:W-:Y:S01]  /*5630*/  BSSY B0, `(.L_x_5226) ;  /* 0x0000043000007945 */ /* 0x000fe20003800000 */
[----:B0-----:R-:W-:-:S04]  /*5640*/  IMAD.WIDE.U32 R8, R95, UR4, RZ ;  /* 0x000000045f087c25 */ /* 0x001fc8000f8e00ff */
[----:B------:R-:W-:Y:S01]  /*5650*/  IMAD R95, R95, UR5, R96 ;  /* 0x000000055f5f7c24 */ /* 0x000fe2000f8e0260 */
[----:B------:R-:W-:Y:S01]  /*5660*/  ULDC.64 UR4, c[0x0][0x338] ;  /* 0x0000ce0000047ab9 */ /* 0x000fe20000000a00 */
[----:B------:R-:W-:Y:S02]  /*5670*/  IMAD.IADD R98, R98, 0x1, -R23 ;  /* 0x0000000162627824 */ /* 0x000fe400078e0a17 */
        /* <DEDUP_REMOVED lines=14> */
[----:B------:R4:W0:Y:S01]  /*5760*/  SHFL.IDX PT, R43, R39, RZ, 0x1c1f ;  /* 0x001c1fff272b7589 */ /* 0x00082200000e0000 */
[----:B------:R-:W-:Y:S01]  /*5770*/  ISETP.GE.AND P3, PT, R98, 0x1, PT ;  /* 0x000000016200780c */ /* 0x000fe20003f66270 */
[--C-:B------:R-:W-:Y:S01]  /*5780*/  IMAD R42, R9, 0x2, R27.reuse ;  /* 0x00000002092a7824 */ /* 0x100fe200078e021b */
[----:B------:R-:W-:Y:S01]  /*5790*/  IADD3 R8, R64, R9, RZ ;  /* 0x0000000940087210 */ /* 0x000fe20007ffe0ff */
[----:B------:R4:W0:Y:S04]  /*57a0*/  SHFL.IDX PT, R41, R40, RZ, 0x1c1f ;  /* 0x001c1fff28297589 */ /* 0x00082800000e0000 */
[----:B------:R-:W-:-:S06]  /*57b0*/  IMAD R44, R8, 0x2, R27 ;  /* 0x00000002082c7824 */ /* 0x000fcc00078e021b */
[----:B----4-:R-:W-:Y:S05]  /*57c0*/  @!P3 BRA `(.L_x_5227) ;  /* 0x0000000000a4b947 */ /* 0x010fea0003800000 */
[----:B------:R-:W-:Y:S02]  /*57d0*/  ISETP.NE.AND P5, PT, R80, RZ, PT ;  /* 0x000000ff5000720c */ /* 0x000fe40003fa5270 */
[----:B------:R-:W-:Y:S02]  /*57e0*/  ISETP.NE.AND P4, PT, R81, RZ, PT ;  /* 0x000000ff5100720c */ /* 0x000fe40003f85270 */
[----:B-12---:R-:W-:-:S09]  /*57f0*/  PRMT R38, R3, 0x8880, RZ ;  /* 0x0000888003267816 */ /* 0x006fd200000000ff */
[----:B------:R-:W1:Y:S01]  /*5800*/  @P5 LDS.128 R8, [R42] ;  /* 0x000000002a085984 */ /* 0x000e620000000c00 */
[----:B0-----:R-:W-:-:S04]  /*5810*/  @P5 LEA R36, P3, R16, R43, 0x1 ;  /* 0x0000002b10245211 */ /* 0x001fc800078608ff */
[----:B------:R-:W-:Y:S02]  /*5820*/  @P5 LEA.HI.X R37, R16, R41, R17, 0x1, P3 ;  /* 0x0000002910255211 */ /* 0x000fe400018f0c11 */
[----:B------:R-:W-:-:S04]  /*5830*/  @P4 LEA R14, P3, R2, R43, 0x1 ;  /* 0x0000002b020e4211 */ /* 0x000fc800078608ff */
[----:B------:R-:W-:Y:S02]  /*5840*/  @P4 LEA.HI.X R15, R2, R41, R203, 0x1, P3 ;  /* 0x00000029020f4211 */ /* 0x000fe400018f0ccb */
[----:B------:R-:W-:-:S13]  /*5850*/  ISETP.NE.AND P3, PT, R82, RZ, PT ;  /* 0x000000ff5200720c */ /* 0x000fda0003f65270 */
[----:B------:R-:W-:-:S04]  /*5860*/  @P3 LEA R12, P6, R210, R43, 0x1 ;  /* 0x0000002bd20c3211 */ /* 0x000fc800078c08ff */
[----:B-----5:R-:W-:Y:S01]  /*5870*/  @P3 LEA.HI.X R13, R210, R41, R50, 0x1, P6 ;  /* 0x00000029d20d3211 */ /* 0x020fe200030f0c32 */
[----:B-1----:R0:W-:Y:S01]  /*5880*/  @P5 ST.E.128 desc[UR40][R36.64], R8 ;  /* 0x0000000824005985 */ /* 0x0021e2000c101d28 */
        /* <DEDUP_REMOVED lines=29> */
.L_x_5227:
[----:B------:R-:W-:Y:S05]  /*5a60*/  BSYNC B0 ;  /* 0x0000000000007941 */ /* 0x000fea0003800000 */
.L_x_5226:
[----:B------:R-:W-:Y:S01]  /*5a70*/  ISETP.GE.AND P3, PT, R98, 0x41, PT ;  /* 0x000000416200780c */ /* 0x000fe20003f66270 */
[----:B0-----:R0:W0:Y:S01]  /*5a80*/  SHFL.IDX PT, R41, R40, 0x1, 0x1c1f ;  /* 0x003c1f0028297f89 */ /* 0x00102200000e0000 */
[----:B------:R-:W-:Y:S03]  /*5a90*/  BSSY B0, `(.L_x_5228) ;  /* 0x000002c000007945 */ /* 0x000fe60003800000 */
[----:B------:R-:W0:Y:S08]  /*5aa0*/  SHFL.IDX PT, R39, R39, 0x1, 0x1c1f ;  /* 0x003c1f0027277f89 */ /* 0x000e3000000e0000 */
[----:B------:R-:W-:Y:S05]  /*5ab0*/  @!P3 BRA `(.L_x_5229) ;  /* 0x0000000000a4b947 */ /* 0x000fea0003800000 */
[----:B------:R-:W-:Y:S02]  /*5ac0*/  ISETP.NE.AND P5, PT, R80, RZ, PT ;  /* 0x000000ff5000720c */ /* 0x000fe40003fa5270 */
[----:B------:R-:W-:Y:S02]  /*5ad0*/  ISETP.NE.AND P4, PT, R81, RZ, PT ;  /* 0x000000ff5100720c */ /* 0x000fe40003f85270 */
[----:B-12---:R-:W-:-:S09]  /*5ae0*/  PRMT R38, R3, 0x8880, RZ ;  /* 0x0000888003267816 */ /* 0x006fd200000000ff */
[----:B----4-:R-:W1:Y:S01]  /*5af0*/  @P5 LDS.128 R8, [R42+0x2000] ;  /* 0x002000002a085984 */ /* 0x010e620000000c00 */
        /* <DEDUP_REMOVED lines=37> */
.L_x_5229:
[----:B------:R-:W-:Y:S05]  /*5d50*/  BSYNC B0 ;  /* 0x0000000000007941 */ /* 0x000fea0003800000 */
.L_x_5228:
[----:B------:R-:W-:Y:S01]  /*5d60*/  @!PT LDS RZ, [RZ] ;  /* 0x00000000fffff984 */ /* 0x000fe20000000800 */
[----:B------:R-:W-:Y:S01]  /*5d70*/  @!PT LDS RZ, [RZ] ;  /* 0x00000000fffff984 */ /* 0x000fe20000000800 */
[----:B------:R-:W-:Y:S01]  /*5d80*/  @!PT LDS RZ, [RZ] ;  /* 0x00000000fffff984 */ /* 0x000fe20000000800 */
[----:B------:R-:W-:Y:S01]  /*5d90*/  @!PT LDS RZ, [RZ] ;  /* 0x00000000fffff984 */ /* 0x000fe20000000800 */
[----:B------:R1:W-:Y:S06]  /*5da0*/  MEMBAR.ALL.CTA ;  /* 0x0000000000007992 */ /* 0x0003ec0000008000 */
[----:B-1----:R-:W1:Y:S01]  /*5db0*/  FENCE.VIEW.ASYNC.S ;  /* 0x00000000000073c6 */ /* 0x002e620000000000 */
[----:B---3--:R-:W-:Y:S01]  /*5dc0*/  @!P2 VIADD R87, R87, 0x228c0 ;  /* 0x000228c05757a836 */ /* 0x008fe20000000000 */
[----:B-1----:R1:W-:Y:S01]  /*5dd0*/  BAR.SYNC.DEFER_BLOCKING R62, 0x80 ;  /* 0x0002003e0000751d */ /* 0x0023e20000010000 */
[----:B------:R-:W-:Y:S01]  /*5de0*/  ISETP.NE.AND P3, PT, R89, RZ, PT ;  /* 0x000000ff5900720c */ /* 0x000fe20003f65270 */
[----:B------:R-:W-:-:S02]  /*5df0*/  VIADD R18, R18, 0x1 ;  /* 0x0000000112127836 */ /* 0x000fc40000000000 */
[----:B------:R-:W-:-:S04]  /*5e00*/  @!P2 PRMT R87, RZ, 0x654, R87 ;  /* 0x00000654ff57a816 */ /* 0x000fc80000000057 */
[----:B------:R1:W-:Y:S01]  /*5e10*/  @!P2 SYNCS.ARRIVE.TRANS64.RED.A1T0 RZ, [R87+URZ], RZ ;  /* 0x000000ff57ffa9a7 */ /* 0x0003e2000810043f */
[----:B------:R-:W-:-:S04]  /*5e20*/  ISETP.NE.AND P2, PT, R18, 0x2, PT ;  /* 0x000000021200780c */ /* 0x000fc80003f45270 */
[----:B0---4-:R-:W-:Y:S02]  /*5e30*/  SEL R8, RZ, 0x1, P2 ;  /* 0x00000001ff087807 */ /* 0x011fe40001000000 */
[----:B------:R-:W-:Y:S02]  /*5e40*/  SEL R18, R18, RZ, P2 ;  /* 0x000000ff12127207 */ /* 0x000fe40001000000 */
[----:B------:R-:W-:Y:S01]  /*5e50*/  LOP3.LUT R205, R205, R8, RZ, 0x3c, !PT ;  /* 0x00000008cdcd7212 */ /* 0x000fe200078e3cff */
[----:B------:R-:W-:Y:S06]  /*5e60*/  @P3 BRA `(.L_x_5230) ;  /* 0xffffffc400643947 */ /* 0x000fec000383ffff */
[----:B------:R-:W0:Y:S01]  /*5e70*/  S2R R9, SR_TID.X ;  /* 0x0000000000097919 */ /* 0x000e220000002100 */
[----:B------:R-:W-:Y:S02]  /*5e80*/  PLOP3.LUT P0, PT, PT, PT, PT, 0x8, 0x0 ;  /* 0x000000000000781c */ /* 0x000fe40003f0e170 */
[----:B0-----:R-:W-:-:S04]  /*5e90*/  SHF.R.U32.HI R9, RZ, 0x7, R9 ;  /* 0x00000007ff097819 */ /* 0x001fc80000011609 */
[----:B------:R-:W-:-:S13]  /*5ea0*/  ISETP.NE.AND P3, PT, R9, 0x1, PT ;  /* 0x000000010900780c */ /* 0x000fda0003f65270 */
[----:B------:R-:W-:Y:S06]  /*5eb0*/  @!P3 BAR.ARV 0x9, 0x100 ;  /* 0x024400000000bb1d */ /* 0x000fec0000002000 */
.L_x_5172:
[----:B------:R-:W0:Y:S01]  /*5ec0*/  LDC R0, c[0x0][0x448] ;  /* 0x00011200ff007b82 */ /* 0x000e220000000800 */
        /* <DEDUP_REMOVED lines=19> */
[----:B-1----:R-:W-:Y:S02]  /*6000*/  CS2R R62, SRZ ;  /* 0x00000000003e7805 */ /* 0x002fe4000001ff00 */
[----:B------:R-:W-:Y:S02]  /*6010*/  CS2R R84, SRZ ;  /* 0x0000000000547805 */ /* 0x000fe4000001ff00 */
[----:B------:R-:W-:Y:S02]  /*6020*/  CS2R R168, SRZ ;  /* 0x0000000000a87805 */ /* 0x000fe4000001ff00 */
[----:B------:R-:W-:Y:S02]  /*6030*/  CS2R R60, SRZ ;  /* 0x00000000003c7805 */ /* 0x000fe4000001ff00 */
[----:B0-----:R-:W-:Y:S01]  /*6040*/  ISETP.NE.AND P1, PT, R0, 0x1, PT ;  /* 0x000000010000780c */ /* 0x001fe20003f25270 */
[----:B------:R-:W-:Y:S01]  /*6050*/  VIADD R0, R229, 0x7f ;  /* 0x0000007fe5007836 */ /* 0x000fe20000000000 */
[----:B------:R-:W-:-:S02]  /*6060*/  CS2R R54, SRZ ;  /* 0x0000000000367805 */ /* 0x000fc4000001ff00 */
[----:B------:R-:W-:Y:S02]  /*6070*/  CS2R R80, SRZ ;  /* 0x0000000000507805 */ /* 0x000fe4000001ff00 */
[----:B------:R-:W-:Y:S02]  /*6080*/  CS2R R52, SRZ ;  /* 0x0000000000347805 */ /* 0x000fe4000001ff00 */
[----:B-----5:R-:W-:Y:S02]  /*6090*/  CS2R R48, SRZ ;  /* 0x0000000000307805 */ /* 0x020fe4000001ff00 */
[----:B------:R-:W-:Y:S02]  /*60a0*/  CS2R R76, SRZ ;  /* 0x00000000004c7805 */ /* 0x000fe4000001ff00 */
[----:B------:R-:W-:Y:S02]  /*60b0*/  CS2R R166, SRZ ;  /* 0x0000000000a67805 */ /* 0x000fe4000001ff00 */
[----:B------:R-:W-:-:S02]  /*60c0*/  CS2R R42, SRZ ;  /* 0x00000000002a7805 */ /* 0x000fc4000001ff00 */
[----:B------:R-:W-:Y:S02]  /*60d0*/  CS2R R40, SRZ ;  /* 0x0000000000287805 */ /* 0x000fe4000001ff00 */
[----:B------:R-:W-:Y:S02]  /*60e0*/  CS2R R72, SRZ ;  /* 0x0000000000487805 */ /* 0x000fe4000001ff00 */
[----:B------:R-:W-:Y:S02]  /*60f0*/  CS2R R102, SRZ ;  /* 0x0000000000667805 */ /* 0x000fe4000001ff00 */
[----:B------:R-:W-:Y:S01]  /*6100*/  CS2R R68, SRZ ;  /* 0x0000000000447805 */ /* 0x000fe2000001ff00 */
[----:B------:R-:W0:Y:S01]  /*6110*/  @P1 LDC R3, c[0x0][0x44c] ;  /* 0x00011300ff031b82 */ /* 0x000e220000000800 */
[----:B------:R-:W-:Y:S02]  /*6120*/  CS2R R164, SRZ ;  /* 0x0000000000a47805 */ /* 0x000fe4000001ff00 */
[----:B------:R-:W-:-:S02]  /*6130*/  CS2R R98, SRZ ;  /* 0x0000000000627805 */ /* 0x000fc4000001ff00 */
[----:B------:R-:W-:Y:S02]  /*6140*/  CS2R R56, SRZ ;  /* 0x0000000000387805 */ /* 0x000fe4000001ff00 */
[----:B------:R-:W-:Y:S02]  /*6150*/  CS2R R94, SRZ ;  /* 0x00000000005e7805 */ /* 0x000fe4000001ff00 */
[----:B--2---:R-:W-:Y:S02]  /*6160*/  CS2R R92, SRZ ;  /* 0x00000000005c7805 */ /* 0x004fe4000001ff00 */
[----:B------:R-:W-:Y:S02]  /*6170*/  CS2R R90, SRZ ;  /* 0x00000000005a7805 */ /* 0x000fe4000001ff00 */
[----:B------:R-:W-:Y:S01]  /*6180*/  CS2R R162, SRZ ;  /* 0x0000000000a27805 */ /* 0x000fe2000001ff00 */
[----:B------:R-:W1:Y:S01]  /*6190*/  @P1 LDC R4, c[0x0][0x450] ;  /* 0x00011400ff041b82 */ /* 0x000e620000000800 */
        /* <DEDUP_REMOVED lines=14> */
[----:B------:R-:W-:Y:S01]  /*6280*/  IMAD.MOV.U32 R47, RZ, RZ, RZ ;  /* 0x000000ffff2f7224 */ /* 0x000fe200078e00ff */
[----:B------:R-:W-:Y:S01]  /*6290*/  CS2R R14, SRZ ;  /* 0x00000000000e7805 */ /* 0x000fe2000001ff00 */
[----:B0-----:R-:W-:Y:S01]  /*62a0*/  @P1 IMAD.HI.U32 R3, R0, R3, RZ ;  /* 0x0000000300031227 */ /* 0x001fe200078e00ff */
[----:B------:R-:W-:Y:S02]  /*62b0*/  CS2R R44, SRZ ;  /* 0x00000000002c7805 */ /* 0x000fe4000001ff00 */
[----:B------:R-:W-:Y:S02]  /*62c0*/  CS2R R12, SRZ ;  /* 0x00000000000c7805 */ /* 0x000fe4000001ff00 */
[----:B------:R-:W-:Y:S02]  /*62d0*/  CS2R R38, SRZ ;  /* 0x0000000000267805 */ /* 0x000fe4000001ff00 */
[----:B------:R-:W-:-:S02]  /*62e0*/  CS2R R36, SRZ ;  /* 0x0000000000247805 */ /* 0x000fc4000001ff00 */
[----:B------:R-:W-:Y:S02]  /*62f0*/  CS2R R10, SRZ ;  /* 0x00000000000a7805 */ /* 0x000fe4000001ff00 */
[----:B------:R-:W-:Y:S02]  /*6300*/  CS2R R6, SRZ ;  /* 0x0000000000067805 */ /* 0x000fe4000001ff00 */
[----:B-1----:R-:W-:Y:S02]  /*6310*/  @P1 SHF.R.U32.HI R0, RZ, R4, R3 ;  /* 0x00000004ff001219 */ /* 0x002fe40000011603 */
[----:B------:R-:W-:Y:S02]  /*6320*/  CS2R R28, SRZ ;  /* 0x00000000001c7805 */ /* 0x000fe4000001ff00 */
[----:B------:R-:W-:Y:S02]  /*6330*/  PLOP3.LUT P1, PT, PT, PT, PT, 0x80, 0x0 ;  /* 0x000000000000781c */ /* 0x000fe40003f2f070 */
[----:B------:R-:W-:Y:S01]  /*6340*/  IADD3 R0, R31, R0, RZ ;  /* 0x000000001f007210 */ /* 0x000fe20007ffe0ff */
[----:B------:R-:W-:-:S04]  /*6350*/  IMAD.MOV.U32 R31, RZ, RZ, RZ ;  /* 0x000000ffff1f7224 */ /* 0x000fc800078e00ff */
[----:B------:R-:W-:-:S05]  /*6360*/  IMAD.HI R0, R0, 0x2aaaaaab, RZ ;  /* 0x2aaaaaab00007827 */ /* 0x000fca00078e02ff */
[----:B------:R-:W-:-:S04]  /*6370*/  SHF.R.U32.HI R3, RZ, 0x1f, R0 ;  /* 0x0000001fff037819 */ /* 0x000fc80000011600 */
[----:B------:R-:W-:Y:S01]  /*6380*/  LEA.HI.SX32 R0, R0, R3, 0x1c ;  /* 0x0000000300007211 */ /* 0x000fe200078fe2ff */
[----:B------:R-:W-:-:S03]  /*6390*/  IMAD.MOV.U32 R3, RZ, RZ, RZ ;  /* 0x000000ffff037224 */ /* 0x000fc600078e00ff */
[----:B------:R-:W-:-:S04]  /*63a0*/  VIMNMX R177, R177, R0, PT ;  /* 0x00000000b1b17248 */ /* 0x000fc80003fe0100 */
[----:B------:R-:W-:Y:S01]  /*63b0*/  ISETP.GE.AND P2, PT, R177, 0x1, PT ;  /* 0x00000001b100780c */ /* 0x000fe20003f46270 */
[----:B------:R-:W-:-:S12]  /*63c0*/  @P0 BRA `(.L_x_5231) ;  /* 0x00000000000c0947 */ /* 0x000fd80003800000 */
[----:B------:R-:W0:Y:S01]  /*63d0*/  FENCE.VIEW.ASYNC.G ;  /* 0x00000000000073c6 */ /* 0x000e220000000100 */
[----:B------:R-:W-:Y:S05]  /*63e0*/  WARPSYNC.ALL ;  /* 0x0000000000007948 */ /* 0x000fea0003800000 */
[----:B0-----:R-:W-:Y:S06]  /*63f0*/  BAR.ARV 0xc, 0x180 ;  /* 0x0306000000007b1d */ /* 0x001fec0000002000 */
.L_x_5231:
[----:B------:R-:W-:Y:S01]  /*6400*/  IMAD.MOV.U32 R25, RZ, RZ, RZ ;  /* 0x000000ffff197224 */ /* 0x000fe200078e00ff */
[----:B------:R-:W-:Y:S01]  /*6410*/  MOV R0, RZ ;  /* 0x000000ff00007202 */ /* 0x000fe20000000f00 */
        /* <DEDUP_REMOVED lines=9> */
.L_x_5478:
        /* <DEDUP_REMOVED lines=26> */
.L_x_5235:
[----:B------:R-:W-:Y:S05]  /*6650*/  BSYNC B6 ;  /* 0x0000000000067941 */ /* 0x000fea0003800000 */
.L_x_5234:
        /* <DEDUP_REMOVED lines=13> */
.L_x_5239:
[----:B-1----:R1:W2:Y:S02]  /*6730*/  SYNCS.PHASECHK.TRANS64.TRYWAIT P0, [R19+URZ+0x22800], R0 ;  /* 0x02280000130075a7 */ /* 0x0022a4000800017f */
[----:B--2---:R-:W-:Y:S05]  /*6740*/  @!P0 NANOSLEEP.SYNCS 0x989680 ;  /* 0x009896800000895d */ /* 0x004fea0003900000 */
[----:B------:R-:W2:Y:S02]  /*6750*/  @!P0 SYNCS.PHASECHK.TRANS64 P0, [R19+URZ+0x22800], R0 ;  /* 0x02280000130085a7 */ /* 0x000ea4000800007f */
[----:B--2---:R-:W-:Y:S05]  /*6760*/  @!P0 BRA `(.L_x_5239) ;  /* 0xfffffffc00f08947 */ /* 0x004fea000383ffff */
.L_x_5238:
[----:B------:R-:W-:Y:S05]  /*6770*/  BSYNC B0 ;  /* 0x0000000000007941 */ /* 0x000fea0003800000 */
.L_x_5237:
[----:B------:R-:W-:Y:S05]  /*6780*/  BRA `(.L_x_5240) ;  /* 0x0000002c00747947 */ /* 0x000fea0003800000 */
.L_x_5236:
[----:B------:R-:W-:Y:S01]  /*6790*/  LOP3.LUT P0, RZ, R26, 0x3ff, RZ, 0xc0, !PT ;  /* 0x000003ff1aff7812 */ /* 0x000fe2000780c0ff */
[----:B------:R-:W-:Y:S01]  /*67a0*/  ULDC.64 UR4, c[0x0][0x3f8] ;  /* 0x0000fe0000047ab9 */ /* 0x000fe20000000a00 */
[----:B------:R-:W-:Y:S01]  /*67b0*/  SHF.R.S32.HI R0, RZ, 0x1f, R24 ;  /* 0x0000001fff007819 */ /* 0x000fe20000011418 */
        /* <DEDUP_REMOVED lines=27> */
.L_x_5242:
[----:B------:R-:W-:Y:S05]  /*6970*/  BSYNC B6 ;  /* 0x0000000000067941 */ /* 0x000fea0003800000 */
.L_x_5241:
[----:B------:R-:W-:Y:S01]  /*6980*/  ULDC.U8 UR4, c[0x0][0x410] ;  /* 0x0001040000047ab9 */ /* 0x000fe20000000000 */
[----:B------:R-:W-:Y:S01]  /*6990*/  BSSY B0, `(.L_x_5243) ;  /* 0x00002b4000007945 */ /* 0x000fe20003800000 */
[----:B------:R-:W-:Y:S01]  /*69a0*/  ISETP.NE.AND P0, PT, RZ, UR4, PT ;  /* 0x00000004ff007c0c */ /* 0x000fe2000bf05270 */
[----:B------:R-:W-:-:S12]  /*69b0*/  IMAD.IADD R33, R23, 0x1, R229 ;  /* 0x0000000117217824 */ /* 0x000fd800078e02e5 */
[----:B------:R-:W-:Y:S05]  /*69c0*/  @!P0 BRA `(.L_x_5244) ;  /* 0x0000001400908947 */ /* 0x000fea0003800000 */
[----:B------:R-:W0:Y:S01]  /*69d0*/  LDC R21, c[0x0][0x448] ;  /* 0x00011200ff157b82 */ /* 0x000e220000000800 */
[----:B------:R-:W1:Y:S01]  /*69e0*/  S2R R28, SR_TID.X ;  /* 0x00000000001c7919 */ /* 0x000e620000002100 */
[----:B------:R-:W-:Y:S01]  /*69f0*/  ULDC.64 UR4, c[0x0][0x3f8] ;  /* 0x0000fe0000047ab9 */ /* 0x000fe20000000a00 */
[----:B------:R-:W-:Y:S01]  /*6a00*/  MOV R8, R26 ;  /* 0x0000001a00087202 */ /* 0x000fe20000000f00 */
[----:B------:R-:W-:Y:S01]  /*6a10*/  ULDC.64 UR6, c[0x0][0x408] ;  /* 0x0001020000067ab9 */ /* 0x000fe20000000a00 */
[----:B------:R-:W-:Y:S02]  /*6a20*/  IMAD.MOV.U32 R9, RZ, RZ, R29 ;  /* 0x000000ffff097224 */ /* 0x000fe400078e001d */
[----:B------:R-:W-:Y:S02]  /*6a30*/  IMAD.MOV.U32 R10, RZ, RZ, R24 ;  /* 0x000000ffff0a7224 */ /* 0x000fe400078e0018 */
[----:B------:R-:W-:Y:S01]  /*6a40*/  IMAD.MOV.U32 R11, RZ, RZ, R31 ;  /* 0x000000ffff0b7224 */ /* 0x000fe200078e001f */
[----:B0-----:R-:W-:Y:S01]  /*6a50*/  ISETP.NE.AND P0, PT, R21, 0x1, PT ;  /* 0x000000011500780c */ /* 0x001fe20003f05270 */
[----:B-1----:R-:W-:-:S12]  /*6a60*/  VIADD R28, R28, 0xffffff80 ;  /* 0xffffff801c1c7836 */ /* 0x002fd80000000000 */
[----:B------:R-:W0:Y:S01]  /*6a70*/  @P0 LDC R0, c[0x0][0x44c] ;  /* 0x00011300ff000b82 */ /* 0x000e220000000800 */
[----:B------:R-:W-:-:S04]  /*6a80*/  SHF.R.S32.HI R20, RZ, 0x1f, R28 ;  /* 0x0000001fff147819 */ /* 0x000fc8000001141c */
[----:B------:R-:W-:-:S03]  /*6a90*/  LEA.HI R20, R20, R28, RZ, 0x2 ;  /* 0x0000001c14147211 */ /* 0x000fc600078f10ff */
[----:B------:R-:W1:Y:S01]  /*6aa0*/  @P0 LDC R5, c[0x0][0x450] ;  /* 0x00011400ff050b82 */ /* 0x000e620000000800 */
[----:B------:R-:W-:-:S05]  /*6ab0*/  LOP3.LUT R20, R20, 0xfffffffc, RZ, 0xc0, !PT ;  /* 0xfffffffc14147812 */ /* 0x000fca00078ec0ff */
[----:B------:R-:W-:-:S04]  /*6ac0*/  IMAD.IADD R20, R28, 0x1, -R20 ;  /* 0x000000011c147824 */ /* 0x000fc800078e0a14 */
[----:B------:R-:W-:-:S04]  /*6ad0*/  IMAD R3, R20, 0x40, R33 ;  /* 0x0000004014037824 */ /* 0x000fc800078e0221 */
[----:B0-----:R-:W-:-:S05]  /*6ae0*/  @P0 IMAD.HI.U32 R0, R3, R0, RZ ;  /* 0x0000000003000227 */ /* 0x001fca00078e00ff */
[----:B-1----:R-:W-:-:S04]  /*6af0*/  @P0 SHF.R.U32.HI R3, RZ, R5, R0 ;  /* 0x00000005ff030219 */ /* 0x002fc80000011600 */
        /* <DEDUP_REMOVED lines=17> */
[----:B------:R0:W1:Y:S04]  /*6c10*/  SHFL.IDX PT, R3, R6, RZ, 0x1c1f ;  /* 0x001c1fff06037589 */ /* 0x00006800000e0000 */
[----:B------:R0:W2:Y:S04]  /*6c20*/  SHFL.IDX PT, R0, R4, RZ, 0x1c1f ;  /* 0x001c1fff04007589 */ /* 0x0000a800000e0000 */
[----:B------:R0:W3:Y:S04]  /*6c30*/  SHFL.IDX PT, R5, R8, RZ, 0x1c1f ;  /* 0x001c1fff08057589 */ /* 0x0000e800000e0000 */
[----:B------:R0:W4:Y:S02]  /*6c40*/  SHFL.IDX PT, R14, R7, RZ, 0x1c1f ;  /* 0x001c1fff070e7589 */ /* 0x00012400000e0000 */
.L_x_5484:
        /* <DEDUP_REMOVED lines=10> */
[----:B--2---:R-:W-:Y:S01]  /*6cf0*/  MOV R10, R0 ;  /* 0x00000000000a7202 */ /* 0x004fe20000000f00 */
[----:B-1----:R-:W-:Y:S01]  /*6d00*/  IMAD.MOV.U32 R11, RZ, RZ, R3 ;  /* 0x000000ffff0b7224 */ /* 0x002fe200078e0003 */
[----:B------:R-:W-:Y:S02]  /*6d10*/  ISETP.GE.AND P3, PT, R206, UR4, PT ;  /* 0x00000004ce007c0c */ /* 0x000fe4000bf66270 */
[----:B------:R-:W-:Y:S02]  /*6d20*/  CS2R R28, SRZ ;  /* 0x00000000001c7805 */ /* 0x000fe4000001ff00 */
[----:B------:R-:W-:Y:S01]  /*6d30*/  ISETP.GE.AND P2, PT, R200, UR4, PT ;  /* 0x00000004c8007c0c */ /* 0x000fe2000bf46270 */
[----:B---3--:R-:W-:-:S08]  /*6d40*/  IMAD.MOV.U32 R15, RZ, RZ, R5 ;  /* 0x000000ffff0f7224 */ /* 0x008fd000078e0005 */
[----:B------:R-:W-:Y:S01]  /*6d50*/  @!P3 IMAD.SHL.U32 R35, R206, 0x2, RZ ;  /* 0x00000002ce23b824 */ /* 0x000fe200078e00ff */
[----:B------:R-:W-:Y:S02]  /*6d60*/  CS2R R30, SRZ ;  /* 0x00000000001e7805 */ /* 0x000fe4000001ff00 */
[----:B------:R-:W-:Y:S01]  /*6d70*/  CS2R R24, SRZ ;  /* 0x0000000000187805 */ /* 0x000fe2000001ff00 */
[----:B------:R-:W-:Y:S01]  /*6d80*/  @!P2 IMAD.WIDE R10, R200, 0x2, R10 ;  /* 0x00000002c80aa825 */ /* 0x000fe200078e020a */
[-C--:B------:R-:W-:Y:S02]  /*6d90*/  @!P3 IADD3 R26, P0, R0, R35.reuse, RZ ;  /* 0x00000023001ab210 */ /* 0x080fe40007f1e0ff */
[----:B----4-:R-:W-:Y:S01]  /*6da0*/  @!P3 IADD3 R34, P1, R14, R35, RZ ;  /* 0x000000230e22b210 */ /* 0x010fe20007f3e0ff */
        /* <DEDUP_REMOVED lines=9> */
.L_x_5247:
[----:B------:R-:W-:Y:S05]  /*6e40*/  BSYNC B1 ;  /* 0x0000000000017941 */ /* 0x000fea0003800000 */
.L_x_5246:
[----:B-1---5:R-:W-:Y:S01]  /*6e50*/  IMAD.MOV.U32 R3, RZ, RZ, R31 ;  /* 0x000000ffff037224 */ /* 0x022fe200078e001f */
[----:B--2---:R-:W-:Y:S01]  /*6e60*/  MOV R0, R30 ;  /* 0x0000001e00007202 */ /* 0x004fe20000000f00 */
[----:B---3--:R-:W-:Y:S01]  /*6e70*/  IMAD.MOV.U32 R5, RZ, RZ, R20 ;  /* 0x000000ffff057224 */ /* 0x008fe200078e0014 */
[----:B------:R-:W-:Y:S01]  /*6e80*/  UMOV UR4, 0xffffffff ;  /* 0xffffffff00047882 */ /* 0x000fe20000000000 */
        /* <DEDUP_REMOVED lines=8> */
[----:B------:R-:W-:Y:S02]  /*6f10*/  CS2R R26, SRZ ;  /* 0x00000000001a7805 */ /* 0x000fe4000001ff00 */
[----:B------:R-:W-:Y:S02]  /*6f20*/  PRMT R37, R37, 0x5410, R0 ;  /* 0x0000541025257816 */ /* 0x000fe40000000000 */
[----:B------:R-:W-:Y:S02]  /*6f30*/  PRMT R43, R43, 0x5410, R3 ;  /* 0x000054102b2b7816 */ /* 0x000fe40000000003 */
[----:B------:R-:W-:Y:S01]  /*6f40*/  PRMT R44, R5, 0x5410, R9 ;  /* 0x00005410052c7816 */ /* 0x000fe20000000009 */
[----:B------:R-:W-:Y:S06]  /*6f50*/  BRA.DIV UR4, `(.L_x_5248) ;  /* 0x0000015204707947 */ /* 0x000fec000b800000 */
[----:B------:R1:W2:Y:S04]  /*6f60*/  SHFL.IDX PT, R3, R6, 0x1, 0x1c1f ;  /* 0x003c1f0006037f89 */ /* 0x0002a800000e0000 */
[----:B------:R1:W3:Y:S04]  /*6f70*/  SHFL.IDX PT, R0, R4, 0x1, 0x1c1f ;  /* 0x003c1f0004007f89 */ /* 0x0002e800000e0000 */
[----:B------:R1:W0:Y:S04]  /*6f80*/  SHFL.IDX PT, R5, R8, 0x1, 0x1c1f ;  /* 0x003c1f0008057f89 */ /* 0x00022800000e0000 */
[----:B----4-:R1:W4:Y:S02]  /*6f90*/  SHFL.IDX PT, R14, R7, 0x1, 0x1c1f ;  /* 0x003c1f00070e7f89 */ /* 0x01032400000e0000 */
.L_x_5490:
[----:B01----:R-:W5:Y:S04]  /*6fa0*/  LDL R6, [R1+0x44] ;  /* 0x0000440001067983 */ /* 0x003f680000100800 */
[----:B------:R-:W2:Y:S01]  /*6fb0*/  LDL R39, [R1+0x48] ;  /* 0x0000480001277983 */ /* 0x000ea20000100800 */
[----:B------:R-:W-:Y:S01]  /*6fc0*/  VIADD R33, R33, 0x40 ;  /* 0x0000004021217836 */ /* 0x000fe20000000000 */
[----:B------:R-:W-:Y:S01]  /*6fd0*/  BSSY B1, `(.L_x_5249) ;  /* 0x0000022000017945 */ /* 0x000fe20003800000 */
[----:B------:R-:W-:Y:S02]  /*6fe0*/  CS2R R8, SRZ ;  /* 0x0000000000087805 */ /* 0x000fe4000001ff00 */
[----:B------:R-:W-:Y:S02]  /*6ff0*/  CS2R R12, SRZ ;  /* 0x00000000000c7805 */ /* 0x000fe4000001ff00 */
[----:B------:R-:W-:-:S02]  /*7000*/  CS2R R10, SRZ ;  /* 0x00000000000a7805 */ /* 0x000fc4000001ff00 */
[----:B------:R-:W-:Y:S02]  /*7010*/  ISETP.GE.AND P0, PT, R33, R38, PT ;  /* 0x000000262100720c */ /* 0x000fe40003f06270 */
[----:B-----5:R-:W-:-:S04]  /*7020*/  LEA.HI R4, R6, R6, RZ, 0x1 ;  /* 0x0000000606047211 */ /* 0x020fc800078f08ff */
[----:B------:R-:W-:Y:S01]  /*7030*/  LOP3.LUT R4, R4, 0xfffffffe, RZ, 0xc0, !PT ;  /* 0xfffffffe04047812 */ /* 0x000fe200078ec0ff */
[----:B--2---:R-:W-:-:S04]  /*7040*/  IMAD.SHL.U32 R33, R39, 0x40, RZ ;  /* 0x0000004027217824 */ /* 0x004fc800078e00ff */
[----:B------:R-:W-:-:S05]  /*7050*/  IMAD.IADD R4, R6, 0x1, -R4 ;  /* 0x0000000106047824 */ /* 0x000fca00078e0a04 */
[----:B------:R-:W-:Y:S01]  /*7060*/  SHF.L.U32 R36, R4, 0x1f, RZ ;  /* 0x0000001f04247819 */ /* 0x000fe200000006ff */
[----:B------:R-:W-:Y:S06]  /*7070*/  @P0 BRA `(.L_x_5250) ;  /* 0x00000000005c0947 */ /* 0x000fec0003800000 */
[----:B------:R-:W2:Y:S01]  /*7080*/  LDL R15, [R1+0x50] ;  /* 0x00005000010f7983 */ /* 0x000ea20000100800 */
[----:B------:R-:W-:Y:S01]  /*7090*/  ULDC UR4, c[0x0][0x3f4] ;  /* 0x0000fd0000047ab9 */ /* 0x000fe20000000800 */
[----:B------:R-:W-:Y:S01]  /*70a0*/  MOV R7, R3 ;  /* 0x0000000300077202 */ /* 0x000fe20000000f00 */
[----:B---3--:R-:W-:Y:S01]  /*70b0*/  IMAD.MOV.U32 R6, RZ, RZ, R0 ;  /* 0x000000ffff067224 */ /* 0x008fe200078e0000 */
[----:B------:R-:W-:Y:S02]  /*70c0*/  ISETP.GE.AND P3, PT, R206, UR4, PT ;  /* 0x00000004ce007c0c */ /* 0x000fe4000bf66270 */
[----:B------:R-:W-:Y:S02]  /*70d0*/  CS2R R12, SRZ ;  /* 0x00000000000c7805 */ /* 0x000fe4000001ff00 */
[----:B------:R-:W-:-:S09]  /*70e0*/  ISETP.GE.AND P2, PT, R200, UR4, PT ;  /* 0x00000004c8007c0c */ /* 0x000fd2000bf46270 */
[----:B------:R-:W-:Y:S01]  /*70f0*/  @!P3 IMAD.SHL.U32 R9, R206, 0x2, RZ ;  /* 0x00000002ce09b824 */ /* 0x000fe200078e00ff */
[----:B------:R-:W-:Y:S02]  /*7100*/  CS2R R26, SRZ ;  /* 0x00000000001a7805 */ /* 0x000fe4000001ff00 */
[----:B------:R-:W-:Y:S01]  /*7110*/  CS2R R10, SRZ ;  /* 0x00000000000a7805 */ /* 0x000fe2000001ff00 */
[----:B------:R-:W-:Y:S01]  /*7120*/  @!P2 IMAD.WIDE R6, R200, 0x2, R6 ;  /* 0x00000002c806a825 */ /* 0x000fe200078e0206 */
[-C--:B------:R-:W-:Y:S02]  /*7130*/  @!P3 IADD3 R34, P0, R0, R9.reuse, RZ ;  /* 0x000000090022b210 */ /* 0x080fe40007f1e0ff */
[----:B----4-:R-:W-:Y:S02]  /*7140*/  @!P3 IADD3 R4, P1, R14, R9, RZ ;  /* 0x000000090e04b210 */ /* 0x010fe40007f3e0ff */
[----:B------:R0:W5:Y:S01]  /*7150*/  @!P2 LD.E.64 R12, desc[UR40][R6.64] ;  /* 0x00000028060ca980 */ /* 0x000162000c101b00 */
[----:B--2---:R-:W-:Y:S01]  /*7160*/  @!P3 SHF.L.U64.HI R8, R206, 0x1, R15 ;  /* 0x00000001ce08b819 */ /* 0x004fe2000001020f */
[----:B------:R-:W-:-:S04]  /*7170*/  IMAD.MOV.U32 R15, RZ, RZ, R5 ;  /* 0x000000ffff0f7224 */ /* 0x000fc800078e0005 */
[--C-:B------:R-:W-:Y:S02]  /*7180*/  @!P3 IMAD.X R35, R3, 0x1, R8.reuse, P0 ;  /* 0x000000010323b824 */ /* 0x100fe400000e0608 */
[----:B------:R-:W-:Y:S01]  /*7190*/  @!P3 IMAD.X R5, R5, 0x1, R8, P1 ;  /* 0x000000010505b824 */ /* 0x000fe200008e0608 */
[----:B------:R-:W-:Y:S01]  /*71a0*/  CS2R R8, SRZ ;  /* 0x0000000000087805 */ /* 0x000fe2000001ff00 */
[----:B------:R-:W-:Y:S01]  /*71b0*/  @!P2 IMAD.WIDE R14, R200, 0x2, R14 ;  /* 0x00000002c80ea825 */ /* 0x000fe200078e020e */
[----:B------:R0:W5:Y:S04]  /*71c0*/  @!P3 LD.E.64 R10, desc[UR40][R34.64] ;  /* 0x00000028220ab980 */ /* 0x000168000c101b00 */
[----:B------:R0:W5:Y:S04]  /*71d0*/  @!P2 LD.E.64 R26, desc[UR40][R14.64] ;  /* 0x000000280e1aa980 */ /* 0x000168000c101b00 */
[----:B------:R0:W5:Y:S02]  /*71e0*/  @!P3 LD.E.64 R8, desc[UR40][R4.64] ;  /* 0x000000280408b980 */ /* 0x000164000c101b00 */
.L_x_5250:
[----:B------:R-:W-:Y:S05]  /*71f0*/  BSYNC B1 ;  /* 0x0000000000017941 */ /* 0x000fea0003800000 */
.L_x_5249:
[----:B0-----:R-:W0:Y:S01]  /*7200*/  S2R R15, SR_TID.X ;  /* 0x00000000000f7919 */ /* 0x001e220000002100 */
[----:B------:R-:W1:Y:S01]  /*7210*/  SYNCS.PHASECHK.TRANS64.TRYWAIT P0, [R19+URZ+0x22800], R36 ;  /* 0x02280024130075a7 */ /* 0x000e62000800017f */
[----:B------:R-:W-:Y:S01]  /*7220*/  LOP3.LUT R33, R33, 0x1c0, RZ, 0xc0, !PT ;  /* 0x000001c021217812 */ /* 0x000fe200078ec0ff */
[----:B-----5:R-:W-:Y:S01]  /*7230*/  IMAD.MOV.U32 R3, RZ, RZ, R26 ;  /* 0x000000ffff037224 */ /* 0x020fe200078e001a */
[----:B------:R-:W-:Y:S01]  /*7240*/  VIADDMNMX R42, R38, -R229, 0x80, PT ;  /* 0x00000080262a7446 */ /* 0x000fe200038009e5 */
[----:B------:R-:W-:Y:S01]  /*7250*/  IMAD.MOV.U32 R5, RZ, RZ, R9 ;  /* 0x000000ffff057224 */ /* 0x000fe200078e0009 */
[----:B---3--:R-:W-:Y:S01]  /*7260*/  LOP3.LUT R0, R33, 0x18, R16, 0xf8, !PT ;  /* 0x0000001821007812 */ /* 0x008fe200078ef810 */
[----:B------:R-:W-:Y:S01]  /*7270*/  IMAD.MOV.U32 R4, RZ, RZ, R8 ;  /* 0x000000ffff047224 */ /* 0x000fe200078e0008 */
[----:B------:R-:W-:Y:S01]  /*7280*/  SHF.R.U32.HI R33, RZ, 0x3, R33 ;  /* 0x00000003ff217819 */ /* 0x000fe20000011621 */
[----:B------:R-:W-:Y:S01]  /*7290*/  IMAD.MOV.U32 R6, RZ, RZ, R12 ;  /* 0x000000ffff067224 */ /* 0x000fe200078e000c */
[----:B----4-:R-:W-:Y:S01]  /*72a0*/  PRMT R14, R14, 0x5410, R3 ;  /* 0x000054100e0e7816 */ /* 0x010fe20000000003 */
[----:B------:R-:W-:Y:S01]  /*72b0*/  BSSY B1, `(.L_x_5251) ;  /* 0x0000016000017945 */ /* 0x000fe20003800000 */
[----:B------:R-:W-:-:S02]  /*72c0*/  LOP3.LUT R0, R0, R33, RZ, 0x3c, !PT ;  /* 0x0000002100007212 */ /* 0x000fc400078e3cff */
[----:B------:R-:W-:Y:S02]  /*72d0*/  MOV R3, R27 ;  /* 0x0000001b00037202 */ /* 0x000fe40000000f00 */
[----:B------:R-:W-:Y:S01]  /*72e0*/  PRMT R14, R5, 0x7610, R14 ;  /* 0x00007610050e7816 */ /* 0x000fe2000000000e */
[----:B------:R-:W-:Y:S01]  /*72f0*/  IMAD.MOV.U32 R5, RZ, RZ, R10 ;  /* 0x000000ffff057224 */ /* 0x000fe200078e000a */
[----:B------:R-:W-:Y:S02]  /*7300*/  PRMT R45, R3, 0x5410, R4 ;  /* 0x00005410032d7816 */ /* 0x000fe40000000004 */
[----:B------:R-:W-:Y:S02]  /*7310*/  PRMT R46, R6, 0x7610, R46 ;  /* 0x00007610062e7816 */ /* 0x000fe4000000002e */
[----:B------:R-:W-:Y:S02]  /*7320*/  MOV R4, R13 ;  /* 0x0000000d00047202 */ /* 0x000fe40000000f00 */
[----:B------:R-:W-:Y:S01]  /*7330*/  PRMT R47, R5, 0x7610, R47 ;  /* 0x00007610052f7816 */ /* 0x000fe2000000002f */
[----:B------:R-:W-:Y:S01]  /*7340*/  IMAD.MOV.U32 R5, RZ, RZ, R11 ;  /* 0x000000ffff057224 */ /* 0x000fe200078e000b */
[----:B------:R-:W-:-:S02]  /*7350*/  PRMT R46, R46, 0x5410, R4 ;  /* 0x000054102e2e7816 */ /* 0x000fc40000000004 */
[----:B------:R-:W-:Y:S02]  /*7360*/  LOP3.LUT P2, RZ, R39, 0x4, RZ, 0xc0, !PT ;  /* 0x0000000427ff7812 */ /* 0x000fe4000784c0ff */
        /* <DEDUP_REMOVED lines=10> */
.L_x_5491:
[----:B------:R-:W-:Y:S05]  /*7410*/  BSYNC B1 ;  /* 0x0000000000017941 */ /* 0x000fea0003800000 */
.L_x_5251:
[----:B------:R-:W-:Y:S01]  /*7420*/  BSSY B1, `(.L_x_5253) ;  /* 0x000005f000017945 */ /* 0x000fe20003800000 */
[----:B------:R-:W-:Y:S02]  /*7430*/  PRMT R47, R47, 0x5410, R5 ;  /* 0x000054102f2f7816 */ /* 0x000fe40000000005 */
[----:B------:R-:W-:Y:S01]  /*7440*/  @P2 IADD3 R0, R4, -0x40, RZ ;  /* 0xffffffc004002810 */ /* 0x000fe20007ffe0ff */
[----:B------:R-:W-:Y:S06]  /*7450*/  @P1 BRA `(.L_x_5254) ;  /* 0x00000004006c1947 */ /* 0x000fec0003800000 */
        /* <DEDUP_REMOVED lines=8> */
[----:B------:R-:W-:Y:S02]  /*74e0*/  SHF.R.U32.HI R35, RZ, 0x10, R31 ;  /* 0x00000010ff237819 */ /* 0x000fe4000001161f */
[----:B------:R-:W-:Y:S01]  /*74f0*/  SHF.R.U64 R40, R28, 0x10, R29 ;  /* 0x000000101c287819 */ /* 0x000fe2000000121d */
[----:B------:R-:W-:Y:S01]  /*7500*/  HADD2.F32 R33, -RZ, R33.H0_H0 ;  /* 0x20000021ff217230 */ /* 0x000fe20000004100 */
[----:B------:R-:W-:Y:S01]  /*7510*/  SHF.R.U64 R39, R30, 0x10, R31 ;  /* 0x000000101e277819 */ /* 0x000fe2000000121f */
[----:B------:R-:W-:Y:S02]  /*7520*/  HADD2.F32 R35, -RZ, R35.H0_H0 ;  /* 0x20000023ff237230 */ /* 0x000fe40000004100 */
[----:B------:R-:W-:-:S02]  /*7530*/  HADD2.F32 R31, -RZ, R37.H1_H1 ;  /* 0x30000025ff1f7230 */ /* 0x000fc40000004100 */
[--C-:B-1----:R-:W-:Y:S02]  /*7540*/  HADD2.F32 R29, -RZ, R7.reuse.H0_H0 ;  /* 0x20000007ff1d7230 */ /* 0x102fe40000004100 */
[----:B------:R-:W-:Y:S02]  /*7550*/  HADD2.F32 R30, -RZ, R7.H1_H1 ;  /* 0x30000007ff1e7230 */ /* 0x000fe40000004100 */
[--C-:B------:R-:W-:Y:S02]  /*7560*/  HADD2.F32 R7, -RZ, R4.reuse.H0_H0 ;  /* 0x20000004ff077230 */ /* 0x100fe40000004100 */
[----:B------:R-:W-:Y:S02]  /*7570*/  HADD2.F32 R4, -RZ, R4.H1_H1 ;  /* 0x30000004ff047230 */ /* 0x000fe40000004100 */
[C---:B0-----:R-:W-:Y:S01]  /*7580*/  FMUL.FTZ R36, R30.reuse, R35 ;  /* 0x000000231e247220 */ /* 0x041fe20000410000 */
[----:B------:R-:W-:Y:S01]  /*7590*/  FMUL.FTZ R38, R30, R33 ;  /* 0x000000211e267220 */ /* 0x000fe20000410000 */
[----:B------:R-:W-:-:S02]  /*75a0*/  HADD2.F32 R15, -RZ, R6.H0_H0 ;  /* 0x20000006ff0f7230 */ /* 0x000fc40000004100 */
[CC--:B------:R-:W-:Y:S01]  /*75b0*/  FMUL.FTZ R30, R4.reuse, R34.reuse ;  /* 0x00000022041e7220 */ /* 0x0c0fe20000410000 */
[----:B------:R-:W-:Y:S01]  /*75c0*/  FFMA.FTZ R37, R29, R33, -R36 ;  /* 0x000000211d257223 */ /* 0x000fe20000010824 */
[----:B------:R-:W-:Y:S02]  /*75d0*/  HADD2.F32 R28, -RZ, R6.H1_H1 ;  /* 0x30000006ff1c7230 */ /* 0x000fe40000004100 */
[-C--:B------:R-:W-:Y:S01]  /*75e0*/  FMUL.FTZ R36, R4, R31.reuse ;  /* 0x0000001f04247220 */ /* 0x080fe20000410000 */
[----:B------:R-:W-:Y:S01]  /*75f0*/  FFMA.FTZ R33, R7, R31, -R30 ;  /* 0x0000001f07217223 */ /* 0x000fe2000001081e */
[----:B------:R-:W-:Y:S02]  /*7600*/  HADD2.F32 R6, -RZ, R5.H0_H0 ;  /* 0x20000005ff067230 */ /* 0x000fe40000004100 */
[----:B------:R-:W-:Y:S01]  /*7610*/  FFMA.FTZ R38, R29, R35, R38 ;  /* 0x000000231d267223 */ /* 0x000fe20000010026 */
        /* <DEDUP_REMOVED lines=18> */
[----:B------:R1:W-:Y:S02]  /*7740*/  STS.128 [R3+0x18400], R4 ;  /* 0x0184000403007388 */ /* 0x0003e40000000c00 */
.L_x_5256:
[----:B------:R-:W-:Y:S05]  /*7750*/  BSYNC B2 ;  /* 0x0000000000027941 */ /* 0x000fea0003800000 */
.L_x_5255:
[----:B------:R-:W-:Y:S05]  /*7760*/  @P1 BRA `(.L_x_5254) ;  /* 0x0000000000a81947 */ /* 0x000fea0003800000 */
[----:B-1----:R-:W1:Y:S01]  /*7770*/  LDS.128 R4, [R0] ;  /* 0x0000000000047984 */ /* 0x002e620000000c00 */
[----:B------:R-:W-:Y:S01]  /*7780*/  SHF.R.U32.HI R28, RZ, 0x10, R25 ;  /* 0x00000010ff1c7819 */ /* 0x000fe20000011619 */
[----:B------:R-:W-:Y:S01]  /*7790*/  HADD2.F32 R29, -RZ, R41.H1_H1 ;  /* 0x30000029ff1d7230 */ /* 0x000fe20000004100 */
[----:B------:R-:W-:Y:S02]  /*77a0*/  SHF.R.U32.HI R30, RZ, 0x10, R21 ;  /* 0x00000010ff1e7819 */ /* 0x000fe40000011615 */
[----:B0-----:R-:W-:Y:S01]  /*77b0*/  SHF.R.U64 R36, R24, 0x10, R25 ;  /* 0x0000001018247819 */ /* 0x001fe20000001219 */
[----:B------:R-:W-:Y:S01]  /*77c0*/  HADD2.F32 R28, -RZ, R28.H0_H0 ;  /* 0x2000001cff1c7230 */ /* 0x000fe20000004100 */
        /* <DEDUP_REMOVED lines=36> */
.L_x_5254:
[----:B------:R-:W-:Y:S05]  /*7a10*/  BSYNC B1 ;  /* 0x0000000000017941 */ /* 0x000fea0003800000 */
.L_x_5253:
        /* <DEDUP_REMOVED lines=9> */
[----:B------:R-:W-:Y:S01]  /*7ab0*/  SHF.R.U64 R30, R26, 0x10, R27 ;  /* 0x000000101a1e7819 */ /* 0x000fe2000000121b */
[----:B------:R-:W-:Y:S01]  /*7ac0*/  HADD2.F32 R25, -RZ, R14.H1_H1 ;  /* 0x3000000eff197230 */ /* 0x000fe20000004100 */
        /* <DEDUP_REMOVED lines=39> */
.L_x_5259:
[----:B------:R-:W-:Y:S05]  /*7d40*/  BSYNC B1 ;  /* 0x0000000000017941 */ /* 0x000fea0003800000 */
.L_x_5258:
[----:B------:R-:W-:Y:S05]  /*7d50*/  @P1 BRA `(.L_x_5257) ;  /* 0x0000001400dc1947 */ /* 0x000fea0003800000 */
[----:B-1----:R-:W1:Y:S01]  /*7d60*/  LDS.128 R4, [R0+0x2000] ;  /* 0x0020000000047984 */ /* 0x002e620000000c00 */
[----:B------:R-:W-:Y:S01]  /*7d70*/  SHF.R.U32.HI R15, RZ, 0x10, R9 ;  /* 0x00000010ff0f7819 */ /* 0x000fe20000011609 */
[----:B------:R-:W-:Y:S01]  /*7d80*/  HADD2.F32 R13, -RZ, R45.H1_H1 ;  /* 0x3000002dff0d7230 */ /* 0x000fe20000004100 */
[--C-:B------:R-:W-:Y:S01]  /*7d90*/  SHF.R.U32.HI R12, RZ, 0x10, R11.reuse ;  /* 0x00000010ff0c7819 */ /* 0x100fe2000001160b */
[----:B------:R-:W-:Y:S01]  /*7da0*/  HADD2.F32 R14, -RZ, R14.H0_H0 ;  /* 0x2000000eff0e7230 */ /* 0x000fe20000004100 */
[----:B------:R-:W-:Y:S01]  /*7db0*/  SHF.R.U64 R26, R10, 0x10, R11 ;  /* 0x000000100a1a7819 */ /* 0x000fe2000000120b */
[----:B------:R-:W-:Y:S01]  /*7dc0*/  HADD2.F32 R15, -RZ, R15.H0_H0 ;  /* 0x2000000fff0f7230 */ /* 0x000fe20000004100 */
[----:B------:R-:W-:Y:S01]  /*7dd0*/  SHF.R.U64 R25, R8, 0x10, R9 ;  /* 0x0000001008197819 */ /* 0x000fe20000001209 */
[----:B------:R-:W-:Y:S02]  /*7de0*/  HADD2.F32 R12, -RZ, R12.H0_H0 ;  /* 0x2000000cff0c7230 */ /* 0x000fe40000004100 */
[----:B------:R-:W-:-:S02]  /*7df0*/  HADD2.F32 R11, -RZ, R47.H0_H0 ;  /* 0x2000002fff0b7230 */ /* 0x000fc40000004100 */
[--C-:B-1----:R-:W-:Y:S02]  /*7e00*/  HADD2.F32 R10, -RZ, R7.reuse.H1_H1 ;  /* 0x30000007ff0a7230 */ /* 0x102fe40000004100 */
[--C-:B------:R-:W-:Y:S02]  /*7e10*/  HADD2.F32 R3, -RZ, R4.reuse.H0_H0 ;  /* 0x20000004ff037230 */ /* 0x100fe40000004100 */
[----:B------:R-:W-:Y:S02]  /*7e20*/  HADD2.F32 R4, -RZ, R4.H1_H1 ;  /* 0x30000004ff047230 */ /* 0x000fe40000004100 */
[C---:B------:R-:W-:Y:S01]  /*7e30*/  FMUL.FTZ R20, R10.reuse, R15 ;  /* 0x0000000f0a147220 */ /* 0x040fe20000410000 */
[----:B------:R-:W-:Y:S02]  /*7e40*/  HADD2.F32 R9, -RZ, R7.H0_H0 ;  /* 0x20000007ff097230 */ /* 0x000fe40000004100 */
[----:B------:R-:W-:Y:S01]  /*7e50*/  FMUL.FTZ R24, R10, R12 ;  /* 0x0000000c0a187220 */ /* 0x000fe20000410000 */
[----:B------:R-:W-:-:S02]  /*7e60*/  HADD2.F32 R7, -RZ, R6.H0_H0 ;  /* 0x20000006ff077230 */ /* 0x000fc40000004100 */
[C---:B------:R-:W-:Y:S01]  /*7e70*/  FMUL.FTZ R10, R4.reuse, R13 ;  /* 0x0000000d040a7220 */ /* 0x040fe20000410000 */
[----:B------:R-:W-:Y:S02]  /*7e80*/  HADD2.F32 R8, -RZ, R6.H1_H1 ;  /* 0x30000006ff087230 */ /* 0x000fe40000004100 */
[----:B------:R-:W-:Y:S01]  /*7e90*/  FFMA.FTZ R21, R9, R12, -R20 ;  /* 0x0000000c09157223 */ /* 0x000fe20000010814 */
[-C--:B------:R-:W-:Y:S01]  /*7ea0*/  FMUL.FTZ R12, R4, R11.reuse ;  /* 0x0000000b040c7220 */ /* 0x080fe20000410000 */
[--C-:B------:R-:W-:Y:S02]  /*7eb0*/  HADD2.F32 R6, -RZ, R5.reuse.H0_H0 ;  /* 0x20000005ff067230 */ /* 0x100fe40000004100 */
[----:B------:R-:W-:Y:S01]  /*7ec0*/  FFMA.FTZ R11, R3, R11, -R10 ;  /* 0x0000000b030b7223 */ /* 0x000fe2000001080a */
[----:B------:R-:W-:Y:S02]  /*7ed0*/  HADD2.F32 R5, -RZ, R5.H1_H1 ;  /* 0x30000005ff057230 */ /* 0x000fe40000004100 */
[----:B------:R-:W-:Y:S01]  /*7ee0*/  FFMA.FTZ R24, R9, R15, R24 ;  /* 0x0000000f09187223 */ /* 0x000fe20000010018 */
[----:B------:R-:W-:-:S02]  /*7ef0*/  HADD2.F32 R10, -RZ, R25.H0_H0 ;  /* 0x20000019ff0a7230 */ /* 0x000fc40000004100 */
[----:B------:R-:W-:Y:S01]  /*7f00*/  FFMA.FTZ R12, R3, R13, R12 ;  /* 0x0000000d030c7223 */ /* 0x000fe2000001000c */
[----:B------:R-:W-:Y:S02]  /*7f10*/  HADD2.F32 R9, -RZ, R47.H1_H1 ;  /* 0x3000002fff097230 */ /* 0x000fe40000004100 */
[C---:B------:R-:W-:Y:S01]  /*7f20*/  FMUL.FTZ R20, R8.reuse, R14 ;  /* 0x0000000e08147220 */ /* 0x040fe20000410000 */
[----:B------:R-:W-:Y:S02]  /*7f30*/  HADD2.F32 R4, -RZ, R26.H0_H0 ;  /* 0x2000001aff047230 */ /* 0x000fe40000004100 */
[----:B------:R-:W-:Y:S01]  /*7f40*/  FMUL.FTZ R3, R5, R10 ;  /* 0x0000000a05037220 */ /* 0x000fe20000410000 */
[-C--:B------:R-:W-:Y:S01]  /*7f50*/  FMUL.FTZ R13, R8, R9.reuse ;  /* 0x00000009080d7220 */ /* 0x080fe20000410000 */
[----:B------:R-:W-:Y:S01]  /*7f60*/  FFMA.FTZ R20, R7, R9, -R20 ;  /* 0x0000000907147223 */ /* 0x000fe20000010814 */
[-C--:B------:R-:W-:Y:S01]  /*7f70*/  FMUL.FTZ R5, R5, R4.reuse ;  /* 0x0000000405057220 */ /* 0x080fe20000410000 */
[----:B------:R-:W-:Y:S01]  /*7f80*/  FFMA.FTZ R3, R6, R4, -R3 ;  /* 0x0000000406037223 */ /* 0x000fe20000010803 */
[----:B------:R-:W-:Y:S01]  /*7f90*/  FFMA.FTZ R13, R7, R14, R13 ;  /* 0x0000000e070d7223 */ /* 0x000fe2000001000d */
[----:B------:R-:W-:Y:S01]  /*7fa0*/  F2FP.F16.F32.PACK_AB R7, R24, R21 ;  /* 0x000000151807723e */ /* 0x000fe200000000ff */
[----:B------:R-:W-:Y:S01]  /*7fb0*/  FFMA.FTZ R10, R6, R10, R5 ;  /* 0x0000000a060a7223 */ /* 0x000fe20000010005 */
[----:B------:R-:W-:-:S02]  /*7fc0*/  F2FP.F16.F32.PACK_AB R4, R12, R11 ;  /* 0x0000000b0c04723e */ /* 0x000fc400000000ff */
[----:B------:R-:W-:Y:S02]  /*7fd0*/  F2FP.F16.F32.PACK_AB R6, R13, R20 ;  /* 0x000000140d06723e */ /* 0x000fe400000000ff */
[----:B------:R-:W-:-:S05]  /*7fe0*/  F2FP.F16.F32.PACK_AB R5, R10, R3 ;  /* 0x000000030a05723e */ /* 0x000fca00000000ff */
[----:B------:R2:W-:Y:S01]  /*7ff0*/  STS.128 [R0+0x2000], R4 ;  /* 0x0020000400007388 */ /* 0x0005e20000000c00 */
[----:B------:R-:W-:Y:S05]  /*8000*/  BRA `(.L_x_5257) ;  /* 0x0000001400307947 */ /* 0x000fea0003800000 */
.L_x_5244:
[----:B------:R-:W0:Y:S01]  /*8010*/  S2R R0, SR_TID.X ;  /* 0x0000000000007919 */ /* 0x000e220000002100 */
[----:B------:R-:W1:Y:S01]  /*8020*/  LDC R21, c[0x0][0x448] ;  /* 0x00011200ff157b82 */ /* 0x000e620000000800 */
[----:B------:R-:W-:Y:S01]  /*8030*/  ULDC.64 UR4, c[0x0][0x3f8] ;  /* 0x0000fe0000047ab9 */ /* 0x000fe20000000a00 */
[----:B------:R-:W-:Y:S01]  /*8040*/  ULDC.64 UR6, c[0x0][0x408] ;  /* 0x0001020000067ab9 */ /* 0x000fe20000000a00 */
[----:B------:R-:W-:Y:S02]  /*8050*/  IMAD.MOV.U32 R4, RZ, RZ, R26 ;  /* 0x000000ffff047224 */ /* 0x000fe400078e001a */
[----:B------:R-:W-:Y:S02]  /*8060*/  IMAD.MOV.U32 R6, RZ, RZ, R24 ;  /* 0x000000ffff067224 */ /* 0x000fe400078e0018 */
[----:B------:R-:W-:Y:S01]  /*8070*/  IMAD.MOV.U32 R7, RZ, RZ, R31 ;  /* 0x000000ffff077224 */ /* 0x000fe200078e001f */
[----:B-1----:R-:W-:Y:S01]  /*8080*/  ISETP.NE.AND P0, PT, R21, 0x1, PT ;  /* 0x000000011500780c */ /* 0x002fe20003f05270 */
[----:B0-----:R-:W-:-:S05]  /*8090*/  VIADD R0, R0, 0xffffff80 ;  /* 0xffffff8000007836 */ /* 0x001fca0000000000 */
[----:B------:R-:W-:-:S07]  /*80a0*/  SHF.R.S32.HI R3, RZ, 0x1f, R0 ;  /* 0x0000001fff037819 */ /* 0x000fce0000011400 */
[----:B------:R-:W0:Y:S01]  /*80b0*/  @P0 LDC R5, c[0x0][0x450] ;  /* 0x00011400ff050b82 */ /* 0x000e220000000800 */
[----:B------:R-:W-:-:S04]  /*80c0*/  LEA.HI R3, R3, R0, RZ, 0x2 ;  /* 0x0000000003037211 */ /* 0x000fc800078f10ff */
[----:B------:R-:W-:-:S05]  /*80d0*/  LOP3.LUT R3, R3, 0xfffffffc, RZ, 0xc0, !PT ;  /* 0xfffffffc03037812 */ /* 0x000fca00078ec0ff */
[----:B------:R-:W-:Y:S02]  /*80e0*/  IMAD.IADD R3, R0, 0x1, -R3 ;  /* 0x0000000100037824 */ /* 0x000fe400078e0a03 */
[----:B------:R-:W1:Y:S02]  /*80f0*/  @P0 LDC R0, c[0x0][0x44c] ;  /* 0x00011300ff000b82 */ /* 0x000e640000000800 */
[----:B------:R-:W-:-:S04]  /*8100*/  IMAD R3, R3, 0x40, R33 ;  /* 0x0000004003037824 */ /* 0x000fc800078e0221 */
[----:B-1----:R-:W-:-:S05]  /*8110*/  @P0 IMAD.HI.U32 R0, R3, R0, RZ ;  /* 0x0000000003000227 */ /* 0x002fca00078e00ff */
[----:B0-----:R-:W-:Y:S02]  /*8120*/  @P0 SHF.R.U32.HI R3, RZ, R5, R0 ;  /* 0x00000005ff030219 */ /* 0x001fe40000011600 */
[----:B------:R-:W-:Y:S02]  /*8130*/  MOV R5, R29 ;  /* 0x0000001d00057202 */ /* 0x000fe40000000f00 */
        /* <DEDUP_REMOVED lines=27> */
[----:B-1----:R-:W-:-:S04]  /*82f0*/  @!P1 IADD3 R6, P2, R3, R5, RZ ;  /* 0x0000000503069210 */ /* 0x002fc80007f5e0ff */
[----:B--2---:R-:W-:-:S05]  /*8300*/  @!P1 IADD3.X R7, R0, R21, RZ, P2, !PT ;  /* 0x0000001500079210 */ /* 0x004fca00017fe4ff */
[----:B------:R-:W2:Y:S01]  /*8310*/  @!P1 LD.E.128 R8, desc[UR40][R6.64] ;  /* 0x0000002806089980 */ /* 0x000ea2000c101d00 */
[----:B---3--:R-:W-:-:S05]  /*8320*/  @!P1 IADD3 R14, P2, R14, R5, RZ ;  /* 0x000000050e0e9210 */ /* 0x008fca0007f5e0ff */
[----:B----4-:R-:W-:-:S04]  /*8330*/  @!P1 IMAD.X R3, R4, 0x1, R21, P2 ;  /* 0x0000000104039824 */ /* 0x010fc800010e0615 */
[----:B------:R-:W-:-:S05]  /*8340*/  @!P1 IMAD.MOV.U32 R15, RZ, RZ, R3 ;  /* 0x000000ffff0f9224 */ /* 0x000fca00078e0003 */
[----:B------:R0:W3:Y:S01]  /*8350*/  @!P1 LD.E.128 R4, desc[UR40][R14.64] ;  /* 0x000000280e049980 */ /* 0x0000e2000c101d00 */
[----:B------:R-:W-:Y:S02]  /*8360*/  CS2R R36, SRZ ;  /* 0x0000000000247805 */ /* 0x000fe4000001ff00 */
[----:B------:R-:W-:Y:S02]  /*8370*/  CS2R R28, SRZ ;  /* 0x00000000001c7805 */ /* 0x000fe4000001ff00 */
[----:B------:R-:W-:Y:S01]  /*8380*/  CS2R R20, SRZ ;  /* 0x0000000000147805 */ /* 0x000fe2000001ff00 */
[----:B------:R-:W1:Y:S01]  /*8390*/  SHFL.IDX PT, R24, R24, 0x1, 0x1c1f ;  /* 0x003c1f0018187f89 */ /* 0x000e6200000e0000 */
[----:B------:R-:W-:-:S03]  /*83a0*/  CS2R R34, SRZ ;  /* 0x0000000000227805 */ /* 0x000fc6000001ff00 */
[----:B0-----:R0:W4:Y:S01]  /*83b0*/  SHFL.IDX PT, R14, R27, 0x1, 0x1c1f ;  /* 0x003c1f001b0e7f89 */ /* 0x00112200000e0000 */
[----:B--2---:R-:W-:Y:S02]  /*83c0*/  @!P1 IMAD.MOV.U32 R37, RZ, RZ, R9 ;  /* 0x000000ffff259224 */ /* 0x004fe400078e0009 */
[----:B------:R-:W-:Y:S02]  /*83d0*/  @!P1 IMAD.MOV.U32 R36, RZ, RZ, R8 ;  /* 0x000000ffff249224 */ /* 0x000fe400078e0008 */
[----:B------:R-:W-:Y:S01]  /*83e0*/  @!P1 IMAD.MOV.U32 R34, RZ, RZ, R10 ;  /* 0x000000ffff229224 */ /* 0x000fe200078e000a */
[----:B------:R-:W-:Y:S01]  /*83f0*/  MOV R3, R37 ;  /* 0x0000002500037202 */ /* 0x000fe20000000f00 */
[----:B------:R-:W-:Y:S02]  /*8400*/  IMAD.MOV.U32 R0, RZ, RZ, R36 ;  /* 0x000000ffff007224 */ /* 0x000fe400078e0024 */
[----:B------:R-:W-:Y:S01]  /*8410*/  @!P1 IMAD.MOV.U32 R35, RZ, RZ, R11 ;  /* 0x000000ffff239224 */ /* 0x000fe200078e000b */
[----:B------:R-:W-:Y:S01]  /*8420*/  PRMT R41, R3, 0x7610, R41 ;  /* 0x0000761003297816 */ /* 0x000fe20000000029 */
[----:B------:R-:W-:Y:S01]  /*8430*/  IMAD.MOV.U32 R8, RZ, RZ, R34 ;  /* 0x000000ffff087224 */ /* 0x000fe200078e0022 */
[----:B------:R-:W-:Y:S01]  /*8440*/  PRMT R51, R0, 0x7610, R51 ;  /* 0x0000761000337816 */ /* 0x000fe20000000033 */
[----:B------:R0:W2:Y:S01]  /*8450*/  SHFL.IDX PT, R3, R25, 0x1, 0x1c1f ;  /* 0x003c1f0019037f89 */ /* 0x0000a200000e0000 */
[----:B------:R-:W-:Y:S01]  /*8460*/  IMAD.MOV.U32 R9, RZ, RZ, R35 ;  /* 0x000000ffff097224 */ /* 0x000fe200078e0023 */
[----:B---3--:R-:W-:-:S02]  /*8470*/  @!P1 MOV R29, R5 ;  /* 0x00000005001d9202 */ /* 0x008fc40000000f00 */
[----:B------:R0:W3:Y:S01]  /*8480*/  SHFL.IDX PT, R0, R26, 0x1, 0x1c1f ;  /* 0x003c1f001a007f89 */ /* 0x0000e200000e0000 */
[----:B------:R-:W-:Y:S01]  /*8490*/  @!P1 IMAD.MOV.U32 R28, RZ, RZ, R4 ;  /* 0x000000ffff1c9224 */ /* 0x000fe200078e0004 */
[----:B------:R-:W-:Y:S01]  /*84a0*/  PRMT R31, R8, 0x5410, R9 ;  /* 0x00005410081f7816 */ /* 0x000fe20000000009 */
[----:B------:R-:W-:Y:S02]  /*84b0*/  @!P1 IMAD.MOV.U32 R20, RZ, RZ, R6 ;  /* 0x000000ffff149224 */ /* 0x000fe400078e0006 */
[----:B------:R-:W-:Y:S02]  /*84c0*/  @!P1 IMAD.MOV.U32 R21, RZ, RZ, R7 ;  /* 0x000000ffff159224 */ /* 0x000fe400078e0007 */
[----:B------:R-:W-:Y:S02]  /*84d0*/  IMAD.MOV.U32 R4, RZ, RZ, R28 ;  /* 0x000000ffff047224 */ /* 0x000fe400078e001c */
[----:B------:R-:W-:Y:S01]  /*84e0*/  IMAD.MOV.U32 R5, RZ, RZ, R29 ;  /* 0x000000ffff057224 */ /* 0x000fe200078e001d */
[----:B------:R-:W-:Y:S01]  /*84f0*/  MOV R7, R21 ;  /* 0x0000001500077202 */ /* 0x000fe20000000f00 */
[----:B------:R-:W-:-:S03]  /*8500*/  IMAD.MOV.U32 R6, RZ, RZ, R20 ;  /* 0x000000ffff067224 */ /* 0x000fc600078e0014 */
[----:B------:R-:W-:Y:S02]  /*8510*/  PRMT R40, R5, 0x5410, R7 ;  /* 0x0000541005287816 */ /* 0x000fe40000000007 */
[----:B------:R-:W-:Y:S02]  /*8520*/  PRMT R46, R4, 0x5410, R6 ;  /* 0x00005410042e7816 */ /* 0x000fe40000000006 */
[----:B01--4-:R-:W-:-:S07]  /*8530*/  CS2R R4, SRZ ;  /* 0x0000000000047805 */ /* 0x013fce000001ff00 */
.L_x_5501:
[----:B------:R-:W4:Y:S01]  /*8540*/  LDL R7, [R1+0x44] ;  /* 0x0000440001077983 */ /* 0x000f220000100800 */
[----:B------:R-:W-:Y:S01]  /*8550*/  VIADD R33, R33, 0x40 ;  /* 0x0000004021217836 */ /* 0x000fe20000000000 */
[----:B------:R-:W-:Y:S01]  /*8560*/  BSSY B1, `(.L_x_5261) ;  /* 0x0000016000017945 */ /* 0x000fe20003800000 */
[----:B------:R-:W-:Y:S02]  /*8570*/  CS2R R8, SRZ ;  /* 0x0000000000087805 */ /* 0x000fe4000001ff00 */
[----:B------:R-:W-:Y:S02]  /*8580*/  CS2R R10, SRZ ;  /* 0x00000000000a7805 */ /* 0x000fe4000001ff00 */
[----:B------:R-:W-:Y:S02]  /*8590*/  ISETP.GE.AND P1, PT, R33, R30, PT ;  /* 0x0000001e2100720c */ /* 0x000fe40003f26270 */
[----:B----4-:R-:W-:-:S04]  /*85a0*/  LEA.HI R6, R7, R7, RZ, 0x1 ;  /* 0x0000000707067211 */ /* 0x010fc800078f08ff */
        /* <DEDUP_REMOVED lines=11> */
[-C--:B--2---:R-:W-:Y:S02]  /*8660*/  IADD3 R8, P1, R3, R4.reuse, RZ ;  /* 0x0000000403087210 */ /* 0x084fe40007f3e0ff */
[----:B------:R-:W-:-:S03]  /*8670*/  IADD3 R4, P2, R14, R4, RZ ;  /* 0x000000040e047210 */ /* 0x000fc60007f5e0ff */
[--C-:B---3--:R-:W-:Y:S02]  /*8680*/  IMAD.X R9, R0, 0x1, R5.reuse, P1 ;  /* 0x0000000100097824 */ /* 0x108fe400008e0605 */
[----:B------:R-:W-:-:S04]  /*8690*/  IMAD.X R5, R24, 0x1, R5, P2 ;  /* 0x0000000118057824 */ /* 0x000fc800010e0605 */
[----:B------:R-:W5:Y:S04]  /*86a0*/  LD.E.128 R8, desc[UR40][R8.64] ;  /* 0x0000002808087980 */ /* 0x000f68000c101d00 */
[----:B------:R-:W5:Y:S02]  /*86b0*/  LD.E.128 R4, desc[UR40][R4.64] ;  /* 0x0000002804047980 */ /* 0x000f64000c101d00 */
.L_x_5262:
[----:B------:R-:W-:Y:S05]  /*86c0*/  BSYNC B1 ;  /* 0x0000000000017941 */ /* 0x000fea0003800000 */
.L_x_5261:
[----:B------:R-:W0:Y:S01]  /*86d0*/  SYNCS.PHASECHK.TRANS64.TRYWAIT P1, [R19+URZ+0x22800], R12 ;  /* 0x0228000c130075a7 */ /* 0x000e22000802017f */
[----:B---3-5:R-:W-:Y:S01]  /*86e0*/  IMAD.MOV.U32 R0, RZ, RZ, R4 ;  /* 0x000000ffff007224 */ /* 0x028fe200078e0004 */
[----:B------:R-:W-:Y:S01]  /*86f0*/  VIADDMNMX R30, R30, -R229, 0x80, PT ;  /* 0x000000801e1e7446 */ /* 0x000fe200038009e5 */
[----:B--2---:R-:W-:Y:S01]  /*8700*/  IMAD.MOV.U32 R3, RZ, RZ, R5 ;  /* 0x000000ffff037224 */ /* 0x004fe200078e0005 */
[C---:B------:R-:W-:Y:S01]  /*8710*/  IADD3 R13, R23.reuse, 0x40, RZ ;  /* 0x00000040170d7810 */ /* 0x040fe20007ffe0ff */
[----:B------:R-:W-:Y:S01]  /*8720*/  BSSY B1, `(.L_x_5263) ;  /* 0x000000e000017945 */ /* 0x000fe20003800000 */
[-C--:B------:R-:W-:Y:S02]  /*8730*/  ISETP.GE.OR P2, PT, R23, R30.reuse, P0 ;  /* 0x0000001e1700720c */ /* 0x080fe40000746670 */
[----:B------:R-:W-:Y:S01]  /*8740*/  PRMT R51, R51, 0x5410, R0 ;  /* 0x0000541033337816 */ /* 0x000fe20000000000 */
[----:B------:R-:W-:Y:S01]  /*8750*/  IMAD.MOV.U32 R0, RZ, RZ, R6 ;  /* 0x000000ffff007224 */ /* 0x000fe200078e0006 */
[----:B------:R-:W-:Y:S01]  /*8760*/  ISETP.GE.OR P0, PT, R13, R30, P0 ;  /* 0x0000001e0d00720c */ /* 0x000fe20000706670 */
[----:B------:R-:W-:Y:S01]  /*8770*/  IMAD.MOV.U32 R13, RZ, RZ, R8 ;  /* 0x000000ffff0d7224 */ /* 0x000fe200078e0008 */
[----:B------:R-:W-:Y:S01]  /*8780*/  PRMT R52, R3, 0x7610, R52 ;  /* 0x0000761003347816 */ /* 0x000fe20000000034 */
[----:B------:R-:W-:Y:S01]  /*8790*/  IMAD.MOV.U32 R3, RZ, RZ, R7 ;  /* 0x000000ffff037224 */ /* 0x000fe200078e0007 */
[----:B------:R-:W-:-:S02]  /*87a0*/  MOV R14, R9 ;  /* 0x00000009000e7202 */ /* 0x000fc40000000f00 */
[----:B------:R-:W-:Y:S01]  /*87b0*/  PRMT R52, R52, 0x5410, R0 ;  /* 0x0000541034347816 */ /* 0x000fe20000000000 */
[----:B------:R-:W-:Y:S01]  /*87c0*/  IMAD.IADD R0, R16, 0x1, R39 ;  /* 0x0000000110007824 */ /* 0x000fe200078e0227 */
[----:B------:R-:W-:Y:S02]  /*87d0*/  PRMT R53, R3, 0x5410, R13 ;  /* 0x0000541003357816 */ /* 0x000fe4000000000d */
[----:B------:R-:W-:Y:S01]  /*87e0*/  PRMT R54, R14, 0x7610, R54 ;  /* 0x000076100e367816 */ /* 0x000fe20000000036 */
[----:B0-----:R-:W-:Y:S06]  /*87f0*/  @!P1 BRA `(.L_x_5264) ;  /* 0x0000014000309947 */ /* 0x001fec0003800000 */
.L_x_5502:
[----:B------:R-:W-:Y:S05]  /*8800*/  BSYNC B1 ;  /* 0x0000000000017941 */ /* 0x000fea0003800000 */
.L_x_5263:
[----:B------:R-:W-:Y:S01]  /*8810*/  BSSY B1, `(.L_x_5265) ;  /* 0x0000069000017945 */ /* 0x000fe20003800000 */
[----:B------:R-:W-:Y:S01]  /*8820*/  IMAD.MOV.U32 R55, RZ, RZ, R10 ;  /* 0x000000ffff377224 */ /* 0x000fe200078e000a */
[----:B------:R-:W-:Y:S01]  /*8830*/  LOP3.LUT R0, R0, 0x38, RZ, 0xc0, !PT ;  /* 0x0000003800007812 */ /* 0x000fe200078ec0ff */
[----:B------:R-:W-:Y:S01]  /*8840*/  IMAD.MOV.U32 R56, RZ, RZ, R11 ;  /* 0x000000ffff387224 */ /* 0x000fe200078e000b */
[----:B------:R-:W-:Y:S06]  /*8850*/  @P2 BRA `(.L_x_5266) ;  /* 0x0000000400902947 */ /* 0x000fec0003800000 */
[----:B------:R-:W2:Y:S01]  /*8860*/  LDL R3, [R1+0x48] ;  /* 0x0000480001037983 */ /* 0x000ea20000100800 */
[--C-:B------:R-:W-:Y:S01]  /*8870*/  SHF.R.U64 R50, R36, 0x10, R37.reuse ;  /* 0x0000001024327819 */ /* 0x100fe20000001225 */
[----:B------:R-:W-:Y:S01]  /*8880*/  HADD2.F32 R36, -RZ, R40.H0_H0 ;  /* 0x20000028ff247230 */ /* 0x000fe20000004100 */
[----:B------:R-:W-:Y:S01]  /*8890*/  SHF.R.U32.HI R38, RZ, 0x10, R37 ;  /* 0x00000010ff267819 */ /* 0x000fe20000011625 */
[----:B------:R-:W1:Y:S01]  /*88a0*/  S2R R14, SR_TID.X ;  /* 0x00000000000e7919 */ /* 0x000e620000002100 */
[--C-:B------:R-:W-:Y:S02]  /*88b0*/  SHF.R.U64 R48, R28, 0x10, R29.reuse ;  /* 0x000000101c307819 */ /* 0x100fe4000000121d */
[----:B------:R-:W-:Y:S02]  /*88c0*/  SHF.R.U32.HI R37, RZ, 0x10, R29 ;  /* 0x00000010ff257819 */ /* 0x000fe4000001161d */
[--C-:B------:R-:W-:Y:S02]  /*88d0*/  SHF.R.U64 R49, R34, 0x10, R35.reuse ;  /* 0x0000001022317819 */ /* 0x100fe40000001223 */
[----:B------:R-:W-:Y:S01]  /*88e0*/  SHF.R.U32.HI R44, RZ, 0x10, R35 ;  /* 0x00000010ff2c7819 */ /* 0x000fe20000011623 */
[----:B------:R-:W-:Y:S01]  /*88f0*/  HADD2.F32 R35, -RZ, R41.H0_H0 ;  /* 0x20000029ff237230 */ /* 0x000fe20000004100 */
[--C-:B------:R-:W-:Y:S01]  /*8900*/  SHF.R.U64 R47, R20, 0x10, R21.reuse ;  /* 0x00000010142f7819 */ /* 0x100fe20000001215 */
[----:B------:R-:W-:Y:S01]  /*8910*/  HADD2.F32 R37, -RZ, R37.H0_H0 ;  /* 0x20000025ff257230 */ /* 0x000fe20000004100 */
[----:B------:R-:W-:Y:S01]  /*8920*/  SHF.R.U32.HI R42, RZ, 0x10, R21 ;  /* 0x00000010ff2a7819 */ /* 0x000fe20000011615 */
        /* <DEDUP_REMOVED lines=9> */
[----:B0-----:R-:W-:Y:S02]  /*89c0*/  LEA R12, R24, R3, 0x9 ;  /* 0x00000003180c7211 */ /* 0x001fe400078e48ff */
[----:B------:R-:W-:-:S03]  /*89d0*/  LOP3.LUT R3, R14, R0, R13, 0x1e, !PT ;  /* 0x000000000e037212 */ /* 0x000fc600078e1e0d */
[----:B------:R-:W-:Y:S02]  /*89e0*/  IMAD R43, R12, 0x2, R19 ;  /* 0x000000020c2b7824 */ /* 0x000fe400078e0213 */
[----:B------:R-:W-:-:S03]  /*89f0*/  IMAD R24, R24, 0x200, R3 ;  /* 0x0000020018187824 */ /* 0x000fc600078e0203 */
[----:B------:R-:W0:Y:S01]  /*8a00*/  LDS.128 R12, [R43+0x18400] ;  /* 0x018400002b0c7984 */ /* 0x000e220000000c00 */
[----:B------:R-:W-:-:S05]  /*8a10*/  IMAD R45, R24, 0x2, R19 ;  /* 0x00000002182d7824 */ /* 0x000fca00078e0213 */
[----:B------:R-:W1:Y:S01]  /*8a20*/  LDS.128 R24, [R45+0x18400] ;  /* 0x018400002d187984 */ /* 0x000e620000000c00 */
[--C-:B0-----:R-:W-:Y:S02]  /*8a30*/  HADD2.F32 R20, -RZ, R13.reuse.H0_H0 ;  /* 0x2000000dff147230 */ /* 0x101fe40000004100 */
[----:B------:R-:W-:Y:S02]  /*8a40*/  HADD2.F32 R13, -RZ, R13.H1_H1 ;  /* 0x3000000dff0d7230 */ /* 0x000fe40000004100 */
[----:B------:R-:W-:Y:S02]  /*8a50*/  HADD2.F32 R21, -RZ, R15.H0_H0 ;  /* 0x2000000fff157230 */ /* 0x000fe40000004100 */
[--C-:B-1----:R-:W-:Y:S02]  /*8a60*/  HADD2.F32 R29, -RZ, R25.reuse.H0_H0 ;  /* 0x20000019ff1d7230 */ /* 0x102fe40000004100 */
[----:B------:R-:W-:Y:S02]  /*8a70*/  HADD2.F32 R30, -RZ, R25.H1_H1 ;  /* 0x30000019ff1e7230 */ /* 0x000fe40000004100 */
[----:B------:R-:W-:-:S02]  /*8a80*/  HADD2.F32 R33, -RZ, R27.H0_H0 ;  /* 0x2000001bff217230 */ /* 0x000fc40000004100 */
[CC--:B------:R-:W-:Y:S01]  /*8a90*/  FMUL.FTZ R39, R29.reuse, R36.reuse ;  /* 0x000000241d277220 */ /* 0x0c0fe20000410000 */
[-C--:B------:R-:W-:Y:S01]  /*8aa0*/  FMUL.FTZ R41, R29, R35.reuse ;  /* 0x000000231d297220 */ /* 0x080fe20000410000 */
[----:B------:R-:W-:Y:S02]  /*8ab0*/  HADD2.F32 R29, -RZ, R38.H0_H0 ;  /* 0x20000026ff1d7230 */ /* 0x000fe40000004100 */
[----:B------:R-:W-:Y:S02]  /*8ac0*/  HADD2.F32 R38, -RZ, R40.H1_H1 ;  /* 0x30000028ff267230 */ /* 0x000fe40000004100 */
[C---:B------:R-:W-:Y:S01]  /*8ad0*/  FFMA.FTZ R39, R20.reuse, R35, -R39 ;  /* 0x0000002314277223 */ /* 0x040fe20000010827 */
[----:B------:R-:W-:Y:S01]  /*8ae0*/  FFMA.FTZ R41, R20, R36, R41 ;  /* 0x0000002414297223 */ /* 0x000fe20000010029 */
[C---:B------:R-:W-:Y:S01]  /*8af0*/  FMUL.FTZ R40, R30.reuse, R37 ;  /* 0x000000251e287220 */ /* 0x040fe20000410000 */
[----:B------:R-:W-:Y:S02]  /*8b00*/  HADD2.F32 R20, -RZ, R31.H1_H1 ;  /* 0x3000001fff147230 */ /* 0x000fe40000004100 */
[-C--:B------:R-:W-:Y:S01]  /*8b10*/  FMUL.FTZ R30, R30, R29.reuse ;  /* 0x0000001d1e1e7220 */ /* 0x080fe20000410000 */
[----:B------:R-:W-:Y:S01]  /*8b20*/  FMUL.FTZ R36, R33, R38 ;  /* 0x0000002621247220 */ /* 0x000fe20000410000 */
[----:B------:R-:W-:Y:S01]  /*8b30*/  FFMA.FTZ R40, R13, R29, -R40 ;  /* 0x0000001d0d287223 */ /* 0x000fe20000010828 */
[----:B------:R-:W-:-:S02]  /*8b40*/  HADD2.F32 R29, -RZ, R42.H0_H0 ;  /* 0x2000002aff1d7230 */ /* 0x000fc40000004100 */
[-C--:B------:R-:W-:Y:S01]  /*8b50*/  FMUL.FTZ R35, R33, R20.reuse ;  /* 0x0000001421237220 */ /* 0x080fe20000410000 */
[----:B------:R-:W-:Y:S01]  /*8b60*/  FFMA.FTZ R42, R13, R37, R30 ;  /* 0x000000250d2a7223 */ /* 0x000fe2000001001e */
[C---:B------:R-:W-:Y:S01]  /*8b70*/  FFMA.FTZ R33, R21.reuse, R20, -R36 ;  /* 0x0000001415217223 */ /* 0x040fe20000010824 */
[----:B------:R-:W-:Y:S02]  /*8b80*/  HADD2.F32 R34, -RZ, R27.H1_H1 ;  /* 0x3000001bff227230 */ /* 0x000fe40000004100 */
[----:B------:R-:W-:Y:S01]  /*8b90*/  FFMA.FTZ R35, R21, R38, R35 ;  /* 0x0000002615237223 */ /* 0x000fe20000010023 */
[----:B------:R-:W-:Y:S02]  /*8ba0*/  HADD2.F32 R25, -RZ, R24.H0_H0 ;  /* 0x20000018ff197230 */ /* 0x000fe40000004100 */
[----:B------:R-:W-:Y:S02]  /*8bb0*/  HADD2.F32 R13, -RZ, R44.H0_H0 ;  /* 0x2000002cff0d7230 */ /* 0x000fe40000004100 */
[----:B------:R-:W-:Y:S01]  /*8bc0*/  FMUL.FTZ R21, R34, R29 ;  /* 0x0000001d22157220 */ /* 0x000fe20000410000 */
[----:B------:R-:W-:-:S02]  /*8bd0*/  HADD2.F32 R36, -RZ, R46.H0_H0 ;  /* 0x2000002eff247230 */ /* 0x000fc40000004100 */
[----:B------:R-:W-:Y:S02]  /*8be0*/  HADD2.F32 R20, -RZ, R51.H0_H0 ;  /* 0x20000033ff147230 */ /* 0x000fe40000004100 */
[-C--:B------:R-:W-:Y:S01]  /*8bf0*/  FMUL.FTZ R37, R34, R13.reuse ;  /* 0x0000000d22257220 */ /* 0x080fe20000410000 */
[----:B------:R-:W-:Y:S02]  /*8c00*/  HADD2.F32 R28, -RZ, R15.H1_H1 ;  /* 0x3000000fff1c7230 */ /* 0x000fe40000004100 */
[C---:B------:R-:W-:Y:S01]  /*8c10*/  FMUL.FTZ R38, R25.reuse, R36 ;  /* 0x0000002419267220 */ /* 0x040fe20000410000 */
[----:B------:R-:W-:Y:S02]  /*8c20*/  HADD2.F32 R3, -RZ, R12.H0_H0 ;  /* 0x2000000cff037230 */ /* 0x000fe40000004100 */
[----:B------:R-:W-:Y:S01]  /*8c30*/  FMUL.FTZ R25, R25, R20 ;  /* 0x0000001419197220 */ /* 0x000fe20000410000 */
[----:B------:R-:W-:Y:S02]  /*8c40*/  HADD2.F32 R27, -RZ, R26.H0_H0 ;  /* 0x2000001aff1b7230 */ /* 0x000fe40000004100 */
[----:B------:R-:W-:Y:S01]  /*8c50*/  FFMA.FTZ R44, R28, R13, -R21 ;  /* 0x0000000d1c2c7223 */ /* 0x000fe20000010815 */
[----:B------:R-:W-:-:S02]  /*8c60*/  HADD2.F32 R34, -RZ, R46.H1_H1 ;  /* 0x3000002eff227230 */ /* 0x000fc40000004100 */
[----:B------:R-:W-:Y:S01]  /*8c70*/  FFMA.FTZ R46, R28, R29, R37 ;  /* 0x0000001d1c2e7223 */ /* 0x000fe20000010025 */
[----:B------:R-:W-:Y:S02]  /*8c80*/  HADD2.F32 R30, -RZ, R31.H0_H0 ;  /* 0x2000001fff1e7230 */ /* 0x000fe40000004100 */
[C---:B------:R-:W-:Y:S01]  /*8c90*/  FFMA.FTZ R38, R3.reuse, R20, -R38 ;  /* 0x0000001403267223 */ /* 0x040fe20000010826 */
[----:B------:R-:W-:Y:S02]  /*8ca0*/  HADD2.F32 R15, -RZ, R14.H0_H0 ;  /* 0x2000000eff0f7230 */ /* 0x000fe40000004100 */
[----:B------:R-:W-:Y:S01]  /*8cb0*/  FFMA.FTZ R36, R3, R36, R25 ;  /* 0x0000002403247223 */ /* 0x000fe20000010019 */
[----:B------:R-:W-:Y:S02]  /*8cc0*/  HADD2.F32 R24, -RZ, R24.H1_H1 ;  /* 0x30000018ff187230 */ /* 0x000fe40000004100 */
[----:B------:R-:W-:Y:S01]  /*8cd0*/  FMUL.FTZ R28, R27, R34 ;  /* 0x000000221b1c7220 */ /* 0x000fe20000410000 */
[----:B------:R-:W-:-:S02]  /*8ce0*/  HADD2.F32 R26, -RZ, R26.H1_H1 ;  /* 0x3000001aff1a7230 */ /* 0x000fc40000004100 */
[-C--:B------:R-:W-:Y:S01]  /*8cf0*/  FMUL.FTZ R20, R27, R30.reuse ;  /* 0x0000001e1b147220 */ /* 0x080fe20000410000 */
[----:B------:R-:W-:Y:S02]  /*8d00*/  HADD2.F32 R21, -RZ, R48.H0_H0 ;  /* 0x20000030ff157230 */ /* 0x000fe40000004100 */
[C---:B------:R-:W-:Y:S01]  /*8d10*/  FFMA.FTZ R28, R15.reuse, R30, -R28 ;  /* 0x0000001e0f1c7223 */ /* 0x040fe2000001081c */
[----:B------:R-:W-:Y:S02]  /*8d20*/  HADD2.F32 R25, -RZ, R47.H0_H0 ;  /* 0x2000002fff197230 */ /* 0x000fe40000004100 */
[----:B------:R-:W-:Y:S01]  /*8d30*/  FFMA.FTZ R20, R15, R34, R20 ;  /* 0x000000220f147223 */ /* 0x000fe20000010014 */
[----:B------:R-:W-:Y:S02]  /*8d40*/  HADD2.F32 R3, -RZ, R50.H0_H0 ;  /* 0x20000032ff037230 */ /* 0x000fe40000004100 */
[----:B------:R-:W-:Y:S01]  /*8d50*/  FMUL.FTZ R15, R24, R21 ;  /* 0x00000015180f7220 */ /* 0x000fe20000410000 */
[----:B------:R-:W-:-:S02]  /*8d60*/  HADD2.F32 R13, -RZ, R49.H0_H0 ;  /* 0x20000031ff0d7230 */ /* 0x000fc40000004100 */
[----:B------:R-:W-:Y:S01]  /*8d70*/  FMUL.FTZ R27, R26, R25 ;  /* 0x000000191a1b7220 */ /* 0x000fe20000410000 */
[----:B------:R-:W-:Y:S02]  /*8d80*/  HADD2.F32 R12, -RZ, R12.H1_H1 ;  /* 0x3000000cff0c7230 */ /* 0x000fe40000004100 */
[----:B------:R-:W-:Y:S01]  /*8d90*/  FMUL.FTZ R24, R24, R3 ;  /* 0x0000000318187220 */ /* 0x000fe20000410000 */
[----:B------:R-:W-:Y:S02]  /*8da0*/  HADD2.F32 R14, -RZ, R14.H1_H1 ;  /* 0x3000000eff0e7230 */ /* 0x000fe40000004100 */
[----:B------:R-:W-:Y:S01]  /*8db0*/  FMUL.FTZ R26, R26, R13 ;  /* 0x0000000d1a1a7220 */ /* 0x000fe20000410000 */
        /* <DEDUP_REMOVED lines=14> */
.L_x_5266:
[----:B------:R-:W-:Y:S05]  /*8ea0*/  BSYNC B1 ;  /* 0x0000000000017941 */ /* 0x000fea0003800000 */
.L_x_5265:
[----:B------:R-:W-:Y:S01]  /*8eb0*/  PRMT R41, R55, 0x5410, R56 ;  /* 0x0000541037297816 */ /* 0x000fe20000000038 */
[----:B------:R-:W-:Y:S06]  /*8ec0*/  @P0 BRA `(.L_x_5257) ;  /* 0x0000000400800947 */ /* 0x000fec0003800000 */
[----:B------:R-:W2:Y:S01]  /*8ed0*/  LDL R3, [R1+0x24] ;  /* 0x0000240001037983 */ /* 0x000ea20000100800 */
[C---:B01----:R-:W-:Y:S01]  /*8ee0*/  VIADD R12, R23.reuse, 0x40 ;  /* 0x00000040170c7836 */ /* 0x043fe20000000000 */
[----:B------:R-:W-:Y:S02]  /*8ef0*/  IADD3 R13, R23, 0x40, RZ ;  /* 0x00000040170d7810 */ /* 0x000fe40007ffe0ff */
[----:B------:R-:W3:Y:S01]  /*8f00*/  LDL R42, [R1+0x54] ;  /* 0x00005400012a7983 */ /* 0x000ee20000100800 */
[----:B------:R-:W-:Y:S02]  /*8f10*/  IMAD.SHL.U32 R12, R12, 0x40, RZ ;  /* 0x000000400c0c7824 */ /* 0x000fe400078e00ff */
[----:B------:R-:W-:-:S03]  /*8f20*/  IMAD.SHL.U32 R13, R13, 0x40, RZ ;  /* 0x000000400d0d7824 */ /* 0x000fc600078e00ff */
[----:B------:R-:W-:Y:S02]  /*8f30*/  LOP3.LUT R12, R12, 0x1c0, RZ, 0xc0, !PT ;  /* 0x000001c00c0c7812 */ /* 0x000fe400078ec0ff */
[----:B------:R-:W-:Y:S02]  /*8f40*/  LOP3.LUT R13, R13, 0x1c0, RZ, 0xc0, !PT ;  /* 0x000001c00d0d7812 */ /* 0x000fe400078ec0ff */
[----:B------:R-:W-:-:S04]  /*8f50*/  SHF.R.U32.HI R12, RZ, 0x3, R12 ;  /* 0x00000003ff0c7819 */ /* 0x000fc8000001160c */
[----:B------:R-:W-:Y:S01]  /*8f60*/  LOP3.LUT R0, R12, R0, R13, 0x1e, !PT ;  /* 0x000000000c007212 */ /* 0x000fe200078e1e0d */
[----:B------:R-:W-:Y:S01]  /*8f70*/  HADD2.F32 R21, -RZ, R52.H0_H0 ;  /* 0x20000034ff157230 */ /* 0x000fe20000004100 */
[----:B------:R-:W-:Y:S02]  /*8f80*/  SHF.R.U64 R40, R8, 0x10, R9 ;  /* 0x0000001008287819 */ /* 0x000fe40000001209 */
[----:B------:R-:W-:Y:S02]  /*8f90*/  SHF.R.U32.HI R28, RZ, 0x10, R5 ;  /* 0x00000010ff1c7819 */ /* 0x000fe40000011605 */
[--C-:B------:R-:W-:Y:S02]  /*8fa0*/  SHF.R.U64 R39, R10, 0x10, R11.reuse ;  /* 0x000000100a277819 */ /* 0x100fe4000000120b */
[----:B------:R-:W-:Y:S01]  /*8fb0*/  SHF.R.U32.HI R38, RZ, 0x10, R11 ;  /* 0x00000010ff267819 */ /* 0x000fe2000001160b */
[----:B------:R-:W-:Y:S01]  /*8fc0*/  HADD2.F32 R11, -RZ, R54.H0_H0 ;  /* 0x20000036ff0b7230 */ /* 0x000fe20000004100 */
[----:B------:R-:W-:Y:S01]  /*8fd0*/  SHF.R.U32.HI R20, RZ, 0x10, R9 ;  /* 0x00000010ff147819 */ /* 0x000fe20000011609 */
[----:B------:R-:W-:Y:S01]  /*8fe0*/  HADD2.F32 R28, -RZ, R28.H0_H0 ;  /* 0x2000001cff1c7230 */ /* 0x000fe20000004100 */
[----:B------:R-:W-:-:S02]  /*8ff0*/  SHF.R.U64 R37, R4, 0x10, R5 ;  /* 0x0000001004257819 */ /* 0x000fc40000001205 */
[--C-:B------:R-:W-:Y:S02]  /*9000*/  SHF.R.U64 R35, R6, 0x10, R7.reuse ;  /* 0x0000001006237819 */ /* 0x100fe40000001207 */
[----:B------:R-:W-:Y:S01]  /*9010*/  SHF.R.U32.HI R33, RZ, 0x10, R7 ;  /* 0x00000010ff217819 */ /* 0x000fe20000011607 */
[----:B--2---:R-:W-:-:S04]  /*9020*/  IMAD.IADD R0, R3, 0x1, R0 ;  /* 0x0000000103007824 */ /* 0x004fc800078e0200 */
[----:B------:R-:W-:Y:S01]  /*9030*/  IMAD R0, R0, 0x2, R19 ;  /* 0x0000000200007824 */ /* 0x000fe200078e0213 */
[----:B---3--:R-:W0:Y:S04]  /*9040*/  LDS.128 R12, [R42+0x18400] ;  /* 0x018400002a0c7984 */ /* 0x008e280000000c00 */
[----:B------:R-:W1:Y:S01]  /*9050*/  LDS.128 R24, [R0+0x18400] ;  /* 0x0184000000187984 */ /* 0x000e620000000c00 */
[----:B0-----:R-:W-:Y:S02]  /*9060*/  HADD2.F32 R4, -RZ, R13.H0_H0 ;  /* 0x2000000dff047230 */ /* 0x001fe40000004100 */
[--C-:B-1----:R-:W-:Y:S02]  /*9070*/  HADD2.F32 R8, -RZ, R25.reuse.H0_H0 ;  /* 0x20000019ff087230 */ /* 0x102fe40000004100 */
[----:B------:R-:W-:-:S03]  /*9080*/  HADD2.F32 R25, -RZ, R25.H1_H1 ;  /* 0x30000019ff197230 */ /* 0x000fc60000004100 */
[C---:B------:R-:W-:Y:S01]  /*9090*/  FMUL.FTZ R29, R8.reuse, R21 ;  /* 0x00000015081d7220 */ /* 0x040fe20000410000 */
[-C--:B------:R-:W-:Y:S01]  /*90a0*/  FMUL.FTZ R31, R8, R11.reuse ;  /* 0x0000000b081f7220 */ /* 0x080fe20000410000 */
[----:B------:R-:W-:Y:S02]  /*90b0*/  HADD2.F32 R13, -RZ, R13.H1_H1 ;  /* 0x3000000dff0d7230 */ /* 0x000fe40000004100 */
[----:B------:R-:W-:Y:S01]  /*90c0*/  FMUL.FTZ R30, R25, R28 ;  /* 0x0000001c191e7220 */ /* 0x000fe20000410000 */
[----:B------:R-:W-:Y:S02]  /*90d0*/  HADD2.F32 R8, -RZ, R20.H0_H0 ;  /* 0x20000014ff087230 */ /* 0x000fe40000004100 */
[C---:B------:R-:W-:Y:S01]  /*90e0*/  FFMA.FTZ R29, R4.reuse, R11, -R29 ;  /* 0x0000000b041d7223 */ /* 0x040fe2000001081d */
[----:B------:R-:W-:Y:S02]  /*90f0*/  HADD2.F32 R7, -RZ, R24.H0_H0 ;  /* 0x20000018ff077230 */ /* 0x000fe40000004100 */
[----:B------:R-:W-:Y:S01]  /*9100*/  FFMA.FTZ R31, R4, R21, R31 ;  /* 0x00000015041f7223 */ /* 0x000fe2000001001f */
[----:B------:R-:W-:-:S02]  /*9110*/  HADD2.F32 R20, -RZ, R51.H1_H1 ;  /* 0x30000033ff147230 */ /* 0x000fc40000004100 */
[----:B------:R-:W-:Y:S02]  /*9120*/  HADD2.F32 R4, -RZ, R53.H1_H1 ;  /* 0x30000035ff047230 */ /* 0x000fe40000004100 */
[-C--:B------:R-:W-:Y:S01]  /*9130*/  FFMA.FTZ R34, R13, R8.reuse, -R30 ;  /* 0x000000080d227223 */ /* 0x080fe2000001081e */
[----:B------:R-:W-:Y:S02]  /*9140*/  HADD2.F32 R3, -RZ, R12.H0_H0 ;  /* 0x2000000cff037230 */ /* 0x000fe40000004100 */
[----:B------:R-:W-:Y:S01]  /*9150*/  FMUL.FTZ R36, R25, R8 ;  /* 0x0000000819247220 */ /* 0x000fe20000410000 */
[C---:B------:R-:W-:Y:S01]  /*9160*/  FMUL.FTZ R30, R7.reuse, R20 ;  /* 0x00000014071e7220 */ /* 0x040fe20000410000 */
[----:B------:R-:W-:Y:S02]  /*9170*/  HADD2.F32 R9, -RZ, R26.H0_H0 ;  /* 0x2000001aff097230 */ /* 0x000fe40000004100 */
[----:B------:R-:W-:Y:S01]  /*9180*/  FMUL.FTZ R7, R7, R4 ;  /* 0x0000000407077220 */ /* 0x000fe20000410000 */
[----:B------:R-:W-:-:S02]  /*9190*/  HADD2.F32 R8, -RZ, R52.H1_H1 ;  /* 0x30000034ff087230 */ /* 0x000fc40000004100 */
[----:B------:R-:W-:Y:S01]  /*91a0*/  FFMA.FTZ R36, R13, R28, R36 ;  /* 0x0000001c0d247223 */ /* 0x000fe20000010024 */
[C---:B------:R-:W-:Y:S01]  /*91b0*/  FFMA.FTZ R30, R3.reuse, R4, -R30 ;  /* 0x00000004031e7223 */ /* 0x040fe2000001081e */
[----:B------:R-:W-:Y:S02]  /*91c0*/  HADD2.F32 R5, -RZ, R14.H0_H0 ;  /* 0x2000000eff057230 */ /* 0x000fe40000004100 */
[----:B------:R-:W-:Y:S01]  /*91d0*/  FFMA.FTZ R13, R3, R20, R7 ;  /* 0x00000014030d7223 */ /* 0x000fe20000010007 */
[----:B------:R-:W-:Y:S02]  /*91e0*/  HADD2.F32 R4, -RZ, R41.H0_H0 ;  /* 0x20000029ff047230 */ /* 0x000fe40000004100 */
[----:B------:R-:W-:Y:S01]  /*91f0*/  FMUL.FTZ R20, R9, R8 ;  /* 0x0000000809147220 */ /* 0x000fe20000410000 */
[----:B------:R-:W-:Y:S02]  /*9200*/  HADD2.F32 R10, -RZ, R27.H0_H0 ;  /* 0x2000001bff0a7230 */ /* 0x000fe40000004100 */
[----:B------:R-:W-:-:S02]  /*9210*/  HADD2.F32 R3, -RZ, R41.H1_H1 ;  /* 0x30000029ff037230 */ /* 0x000fc40000004100 */
[----:B------:R-:W-:Y:S02]  /*9220*/  HADD2.F32 R7, -RZ, R53.H0_H0 ;  /* 0x20000035ff077230 */ /* 0x000fe40000004100 */
[-C--:B------:R-:W-:Y:S01]  /*9230*/  FMUL.FTZ R28, R9, R4.reuse ;  /* 0x00000004091c7220 */ /* 0x080fe20000410000 */
[----:B------:R-:W-:Y:S01]  /*9240*/  FFMA.FTZ R21, R5, R4, -R20 ;  /* 0x0000000405157223 */ /* 0x000fe20000010814 */
[----:B------:R-:W-:Y:S02]  /*9250*/  HADD2.F32 R6, -RZ, R15.H0_H0 ;  /* 0x2000000fff067230 */ /* 0x000fe40000004100 */
[----:B------:R-:W-:Y:S02]  /*9260*/  HADD2.F32 R4, -RZ, R38.H0_H0 ;  /* 0x20000026ff047230 */ /* 0x000fe40000004100 */
[C---:B------:R-:W-:Y:S01]  /*9270*/  FMUL.FTZ R9, R10.reuse, R7 ;  /* 0x000000070a097220 */ /* 0x040fe20000410000 */
[----:B------:R-:W-:Y:S02]  /*9280*/  HADD2.F32 R27, -RZ, R27.H1_H1 ;  /* 0x3000001bff1b7230 */ /* 0x000fe40000004100 */
[----:B------:R-:W-:Y:S01]  /*9290*/  FMUL.FTZ R38, R10, R3 ;  /* 0x000000030a267220 */ /* 0x000fe20000410000 */
[----:B------:R-:W-:-:S02]  /*92a0*/  HADD2.F32 R20, -RZ, R33.H0_H0 ;  /* 0x20000021ff147230 */ /* 0x000fc40000004100 */
[----:B------:R-:W-:Y:S01]  /*92b0*/  FFMA.FTZ R10, R5, R8, R28 ;  /* 0x00000008050a7223 */ /* 0x000fe2000001001c */
[----:B------:R-:W-:Y:S02]  /*92c0*/  HADD2.F32 R15, -RZ, R15.H1_H1 ;  /* 0x3000000fff0f7230 */ /* 0x000fe40000004100 */
[C---:B------:R-:W-:Y:S01]  /*92d0*/  FFMA.FTZ R25, R6.reuse, R3, -R9 ;  /* 0x0000000306197223 */ /* 0x040fe20000010809 */
[----:B------:R-:W-:Y:S01]  /*92e0*/  FFMA.FTZ R38, R6, R7, R38 ;  /* 0x0000000706267223 */ /* 0x000fe20000010026 */
[----:B------:R-:W-:Y:S02]  /*92f0*/  HADD2.F32 R24, -RZ, R24.H1_H1 ;  /* 0x30000018ff187230 */ /* 0x000fe40000004100 */
[C---:B------:R-:W-:Y:S01]  /*9300*/  FMUL.FTZ R8, R27.reuse, R20 ;  /* 0x000000141b087220 */ /* 0x040fe20000410000 */
[----:B------:R-:W-:Y:S02]  /*9310*/  HADD2.F32 R26, -RZ, R26.H1_H1 ;  /* 0x3000001aff1a7230 */ /* 0x000fe40000004100 */
[----:B------:R-:W-:Y:S01]  /*9320*/  FMUL.FTZ R6, R27, R4 ;  /* 0x000000041b067220 */ /* 0x000fe20000410000 */
[----:B------:R-:W-:-:S02]  /*9330*/  HADD2.F32 R7, -RZ, R37.H0_H0 ;  /* 0x20000025ff077230 */ /* 0x000fc40000004100 */
[----:B------:R-:W-:Y:S02]  /*9340*/  HADD2.F32 R9, -RZ, R35.H0_H0 ;  /* 0x20000023ff097230 */ /* 0x000fe40000004100 */
[----:B------:R-:W-:Y:S02]  /*9350*/  HADD2.F32 R3, -RZ, R40.H0_H0 ;  /* 0x20000028ff037230 */ /* 0x000fe40000004100 */
[----:B------:R-:W-:Y:S02]  /*9360*/  HADD2.F32 R5, -RZ, R39.H0_H0 ;  /* 0x20000027ff057230 */ /* 0x000fe40000004100 */
[C---:B------:R-:W-:Y:S01]  /*9370*/  FFMA.FTZ R4, R15.reuse, R4, -R8 ;  /* 0x000000040f047223 */ /* 0x040fe20000010808 */
[----:B------:R-:W-:Y:S02]  /*9380*/  HADD2.F32 R12, -RZ, R12.H1_H1 ;  /* 0x3000000cff0c7230 */ /* 0x000fe40000004100 */
        /* <DEDUP_REMOVED lines=20> */
.L_x_5257:
[----:B------:R-:W-:Y:S05]  /*94d0*/  BSYNC B0 ;  /* 0x0000000000007941 */ /* 0x000fea0003800000 */
.L_x_5243:
        /* <DEDUP_REMOVED lines=8> */
.L_x_5240:
[----:B0123--:R-:W0:Y:S01]  /*9560*/  S2R R0, SR_TID.X ;  /* 0x0000000000007919 */ /* 0x00fe220000002100 */
[----:B------:R-:W-:Y:S01]  /*9570*/  ISETP.NE.AND P0, PT, R204, 0x3, PT ;  /* 0x00000003cc00780c */ /* 0x000fe20003f05270 */
[----:B------:R-:W-:Y:S05]  /*9580*/  WARPSYNC.ALL ;  /* 0x0000000000007948 */ /* 0x000fea0003800000 */
[----:B0-----:R-:W-:-:S05]  /*9590*/  SHF.R.U32.HI R0, RZ, 0x7, R0 ;  /* 0x00000007ff007819 */ /* 0x001fca0000011600 */
[----:B------:R-:W-:-:S05]  /*95a0*/  VIADD R14, R0, 0x8 ;  /* 0x00000008000e7836 */ /* 0x000fca0000000000 */
[----:B------:R0:W-:Y:S06]  /*95b0*/  BAR.SYNC.DEFER_BLOCKING R14, 0x100 ;  /* 0x0004000e0000751d */ /* 0x0001ec0000010000 */
[----:B------:R-:W-:Y:S05]  /*95c0*/  @!P0 BRA `(.L_x_5267) ;  /* 0x0000000000048947 */ /* 0x000fea0003800000 */
[----:B------:R-:W-:Y:S01]  /*95d0*/  BPT.TRAP 0x1 ;  /* 0x000000040000795c */ /* 0x000fe20000300000 */
.L_x_5267:
[----:B------:R-:W-:Y:S01]  /*95e0*/  IMAD R13, R22, 0x8, R19 ;  /* 0x00000008160d7824 */ /* 0x000fe200078e0213 */
[----:B------:R-:W-:-:S04]  /*95f0*/  SHF.L.U32 R72, R202, 0x1f, RZ ;  /* 0x0000001fca487819 */ /* 0x000fc800000006ff */
[----:B------:R1:W2:Y:S01]  /*9600*/  SYNCS.PHASECHK.TRANS64.TRYWAIT P1, [R13+URZ+0x22830], R72 ;  /* 0x022830480d0075a7 */ /* 0x0002a2000802017f */
[----:B------:R-:W-:Y:S05]  /*9610*/  @!P0 BRA `(.L_x_5268) ;  /* 0x0000000000048947 */ /* 0x000fea0003800000 */
[----:B------:R-:W-:Y:S01]  /*9620*/  BPT.TRAP 0x1 ;  /* 0x000000040000795c */ /* 0x000fe20000300000 */
.L_x_5268:
[----:B------:R-:W-:Y:S01]  /*9630*/  IADD3 R0, R19, 0x1c400, RZ ;  /* 0x0001c40013007810 */ /* 0x000fe20007ffe0ff */
[----:B------:R-:W-:Y:S01]  /*9640*/  IMAD.MOV.U32 R5, RZ, RZ, 0x40000040 ;  /* 0x40000040ff057424 */ /* 0x000fe200078e00ff */
[----:B------:R-:W-:Y:S02]  /*9650*/  LOP3.LUT R4, R32, 0x10000, RZ, 0xfc, !PT ;  /* 0x0001000020047812 */ /* 0x000fe400078efcff */
[----:B------:R-:W-:-:S04]  /*9660*/  SHF.R.U32.HI R0, RZ, 0x4, R0 ;  /* 0x00000004ff007819 */ /* 0x000fc80000011600 */
[----:B------:R-:W-:-:S04]  /*9670*/  LOP3.LUT R0, R0, 0x3fff, RZ, 0xc0, !PT ;  /* 0x00003fff00007812 */ /* 0x000fc800078ec0ff */
[----:B------:R-:W-:Y:S01]  /*9680*/  LOP3.LUT R228, R0, 0x10000, RZ, 0xfc, !PT ;  /* 0x0001000000e47812 */ /* 0x000fe200078efcff */
[----:B--2---:R-:W-:Y:S06]  /*9690*/  @P1 BRA `(.L_x_5269) ;  /* 0x0000000000081947 */ /* 0x004fec0003800000 */
[----:B------:R-:W2:Y:S02]  /*96a0*/  SYNCS.PHASECHK.TRANS64.TRYWAIT P1, [R13+URZ+0x22830], R72 ;  /* 0x022830480d0075a7 */ /* 0x000ea4000802017f */
[----:B--2---:R-:W-:Y:S05]  /*96b0*/  @!P1 BRA `(.L_x_5270) ;  /* 0x0000013000949947 */ /* 0x004fea0003800000 */
.L_x_5269:
[----:B------:R-:W-:Y:S01]  /*96c0*/  IMAD R20, R22, 0x300, R228 ;  /* 0x0000030016147824 */ /* 0x000fe200078e02e4 */
[----:B------:R-:W-:Y:S05]  /*96d0*/  WARPSYNC.ALL ;  /* 0x0000000000007948 */ /* 0x000fea0003800000 */
[----:B------:R-:W-:Y:S01]  /*96e0*/  IMAD.MOV.U32 R21, RZ, RZ, 0x40000040 ;  /* 0x40000040ff157424 */ /* 0x000fe200078e00ff */
[C---:B------:R-:W-:Y:S01]  /*96f0*/  R2UR UR4, R4.reuse ;  /* 0x00000000040472ca */ /* 0x040fe200000e0000 */
[----:B------:R-:W-:Y:S01]  /*9700*/  WARPGROUP.ARRIVE ;  /* 0x00000000000079c5 */ /* 0x000fe20000000000 */
[----:B------:R-:W-:Y:S01]  /*9710*/  R2UR UR5, R5 ;  /* 0x00000000050572ca */ /* 0x000fe200000e0000 */
[----:B------:R-:W-:Y:S01]  /*9720*/  VIADD R10, R4, 0x2 ;  /* 0x00000002040a7836 */ /* 0x000fe20000000000 */
[C---:B------:R-:W-:Y:S01]  /*9730*/  R2UR UR6, R20.reuse ;  /* 0x00000000140672ca */ /* 0x040fe200000e0000 */
[----:B------:R-:W-:Y:S01]  /*9740*/  VIADD R6, R20, 0x2 ;  /* 0x0000000214067836 */ /* 0x000fe20000000000 */
[----:B------:R-:W-:Y:S01]  /*9750*/  R2UR UR7, R21 ;  /* 0x00000000150772ca */ /* 0x000fe200000e0000 */
[----:B------:R-:W-:Y:S01]  /*9760*/  IMAD.MOV.U32 R11, RZ, RZ, 0x40000040 ;  /* 0x40000040ff0b7424 */ /* 0x000fe200078e00ff */
[----:B------:R-:W-:Y:S01]  /*9770*/  MOV R7, 0x40000040 ;  /* 0x4000004000077802 */ /* 0x000fe20000000f00 */
[----:B------:R-:W-:Y:S01]  /*9780*/  VIADD R8, R4, 0x4 ;  /* 0x0000000404087836 */ /* 0x000fe20000000000 */
[----:B------:R-:W3:Y:S01]  /*9790*/  S2R R0, SR_TID.X ;  /* 0x0000000000007919 */ /* 0x000ee20000002100 */
[----:B------:R-:W-:-:S02]  /*97a0*/  IMAD.MOV.U32 R9, RZ, RZ, 0x40000040 ;  /* 0x40000040ff097424 */ /* 0x000fc400078e00ff */
[----:B------:R-:W-:-:S06]  /*97b0*/  IMAD.MOV.U32 R21, RZ, RZ, 0x40000040 ;  /* 0x40000040ff157424 */ /* 0x000fcc00078e00ff */
[----:B------:R-:W-:Y:S01]  /*97c0*/  HGMMA.64x96x16.F32 R24, gdesc[UR4], RZ, !UPT, gsb0 ;  /* 0x01600000041879f0 */ /* 0x000fe2000c0008ff */
[----:B------:R-:W-:Y:S02]  /*97d0*/  R2UR UR4, R10 ;  /* 0x000000000a0472ca */ /* 0x000fe400000e0000 */
[----:B------:R-:W-:Y:S02]  /*97e0*/  R2UR UR5, R11 ;  /* 0x000000000b0572ca */ /* 0x000fe400000e0000 */
[----:B------:R-:W-:Y:S01]  /*97f0*/  R2UR UR6, R6 ;  /* 0x00000000060672ca */ /* 0x000fe200000e0000 */
[C---:B------:R-:W-:Y:S01]  /*9800*/  VIADD R6, R20.reuse, 0x4 ;  /* 0x0000000414067836 */ /* 0x040fe20000000000 */
[----:B------:R-:W-:Y:S01]  /*9810*/  R2UR UR7, R7 ;  /* 0x00000000070772ca */ /* 0x000fe200000e0000 */
[----:B------:R-:W-:Y:S01]  /*9820*/  IMAD.MOV.U32 R7, RZ, RZ, 0x40000040 ;  /* 0x40000040ff077424 */ /* 0x000fe200078e00ff */
[----:B------:R-:W-:Y:S02]  /*9830*/  IADD3 R20, R20, 0x6, RZ ;  /* 0x0000000614147810 */ /* 0x000fe40007ffe0ff */
        /* <DEDUP_REMOVED lines=25> */
.L_x_5271:
[----:B------:R-:W4:Y:S01]  /*99d0*/  LDL.LU R73, [R1] ;  /* 0x0000000001497983 */ /* 0x000f220000300800 */
[----:B------:R-:W5:Y:S01]  /*99e0*/  LDC R223, c[0x0][0x448] ;  /* 0x00011200ffdf7b82 */ /* 0x000f620000000800 */
[----:B------:R-:W-:Y:S02]  /*99f0*/  ULDC UR4, c[0x0][0x9d8] ;  /* 0x0002760000047ab9 */ /* 0x000fe40000000800 */
[----:B------:R-:W2:Y:S04]  /*9a00*/  LDL R12, [R1+0x28] ;  /* 0x00002800010c7983 */ /* 0x000ea80000100800 */
[----:B------:R-:W3:Y:S01]  /*9a10*/  LDL R74, [R1+0x2c] ;  /* 0x00002c00014a7983 */ /* 0x000ee20000100800 */
        /* <DEDUP_REMOVED lines=16> */
[----:B-----5:R-:W-:Y:S01]  /*9b20*/  ISETP.NE.AND P1, PT, R223, 0x1, PT ;  /* 0x00000001df00780c */ /* 0x020fe20003f25270 */
[----:B------:R-:W-:Y:S01]  /*9b30*/  FMUL.FTZ R47, R47, UR4 ;  /* 0x000000042f2f7c20 */ /* 0x000fe20008410000 */
[----:B------:R-:W-:Y:S01]  /*9b40*/  FMUL.FTZ R3, R25, UR4 ;  /* 0x0000000419037c20 */ /* 0x000fe20008410000 */
[----:B------:R-:W-:Y:S01]  /*9b50*/  FMUL.FTZ R50, R50, UR4 ;  /* 0x0000000432327c20 */ /* 0x000fe20008410000 */
[----:B------:R5:W1:Y:S01]  /*9b60*/  MUFU.TANH R85, R26 ;  /* 0x0000001a00557308 */ /* 0x000a620000002400 */
[----:B------:R-:W-:Y:S01]  /*9b70*/  FMUL.FTZ R25, R33, UR4 ;  /* 0x0000000421197c20 */ /* 0x000fe20008410000 */
[----:B------:R-:W-:Y:S01]  /*9b80*/  FMUL.FTZ R51, R51, UR4 ;  /* 0x0000000433337c20 */ /* 0x000fe20008410000 */
[----:B------:R-:W-:Y:S01]  /*9b90*/  FMUL.FTZ R54, R54, UR4 ;  /* 0x0000000436367c20 */ /* 0x000fe20008410000 */
[----:B------:R-:W-:Y:S01]  /*9ba0*/  FMUL.FTZ R55, R55, UR4 ;  /* 0x0000000437377c20 */ /* 0x000fe20008410000 */
[----:B------:R-:W-:Y:S01]  /*9bb0*/  FMUL.FTZ R58, R58, UR4 ;  /* 0x000000043a3a7c20 */ /* 0x000fe20008410000 */
[----:B------:R-:W-:Y:S01]  /*9bc0*/  FMUL.FTZ R59, R59, UR4 ;  /* 0x000000043b3b7c20 */ /* 0x000fe20008410000 */
[----:B------:R-:W-:Y:S01]  /*9bd0*/  FMUL.FTZ R62, R62, UR4 ;  /* 0x000000043e3e7c20 */ /* 0x000fe20008410000 */
[----:B------:R1:W3:Y:S01]  /*9be0*/  MUFU.TANH R81, R30 ;  /* 0x0000001e00517308 */ /* 0x0002e20000002400 */
[----:B0-----:R-:W0:Y:S01]  /*9bf0*/  @P1 LDC R27, c[0x0][0x44c] ;  /* 0x00011300ff1b1b82 */ /* 0x001e220000000800 */
[----:B-----5:R-:W-:Y:S01]  /*9c00*/  FMUL.FTZ R26, R36, UR4 ;  /* 0x00000004241a7c20 */ /* 0x020fe20008410000 */
[----:B------:R-:W-:Y:S01]  /*9c10*/  FMUL.FTZ R63, R63, UR4 ;  /* 0x000000043f3f7c20 */ /* 0x000fe20008410000 */
[----:B------:R-:W-:Y:S01]  /*9c20*/  FMUL.FTZ R66, R66, UR4 ;  /* 0x0000000442427c20 */ /* 0x000fe20008410000 */
[----:B------:R-:W-:Y:S01]  /*9c30*/  FMUL.FTZ R67, R67, UR4 ;  /* 0x0000000443437c20 */ /* 0x000fe20008410000 */
[----:B------:R-:W-:Y:S01]  /*9c40*/  FMUL.FTZ R70, R70, UR4 ;  /* 0x0000000446467c20 */ /* 0x000fe20008410000 */
[----:B------:R-:W-:Y:S01]  /*9c50*/  FMUL.FTZ R71, R71, UR4 ;  /* 0x0000000447477c20 */ /* 0x000fe20008410000 */
[----:B------:R-:W5:Y:S01]  /*9c60*/  MUFU.TANH R31, R31 ;  /* 0x0000001f001f7308 */ /* 0x000f620000002400 */
[----:B------:R-:W5:Y:S01]  /*9c70*/  @P1 LDC R34, c[0x0][0x450] ;  /* 0x00011400ff221b82 */ /* 0x000f620000000800 */
[----:B-1----:R-:W-:Y:S01]  /*9c80*/  FMUL.FTZ R30, R41, UR4 ;  /* 0x00000004291e7c20 */ /* 0x002fe20008410000 */
        /* <DEDUP_REMOVED lines=16> */
[----:B------:R-:W-:-:S05]  /*9d90*/  FMUL.FTZ R68, R68, UR4 ;  /* 0x0000000444447c20 */ /* 0x000fca0008410000 */
[----:B------:R-:W-:Y:S08]  /*9da0*/  MUFU.TANH R42, R42 ;  /* 0x0000002a002a7308 */ /* 0x000ff00000002400 */
        /* <DEDUP_REMOVED lines=27> */
[----:B------:R-:W-:Y:S01]  /*9f60*/  MUFU.TANH R49, R49 ;  /* 0x0000003100317308 */ /* 0x000fe20000002400 */
[----:B----4-:R-:W-:-:S07]  /*9f70*/  LOP3.LUT R73, R73, 0xfffffffe, RZ, 0xc0, !PT ;  /* 0xfffffffe49497812 */ /* 0x010fce00078ec0ff */
[----:B------:R-:W-:Y:S01]  /*9f80*/  MUFU.TANH R52, R52 ;  /* 0x0000003400347308 */ /* 0x000fe20000002400 */
[----:B--2---:R-:W-:Y:S01]  /*9f90*/  IMAD.IADD R12, R12, 0x1, R229 ;  /* 0x000000010c0c7824 */ /* 0x004fe200078e02e5 */
[----:B------:R-:W-:-:S03]  /*9fa0*/  @P1 LOP3.LUT R73, R73, 0x1, RZ, 0xfc, !PT ;  /* 0x0000000149491812 */ /* 0x000fc600078efcff */
[----:B0-----:R-:W-:-:S03]  /*9fb0*/  @P1 IMAD.HI.U32 R27, R12, R27, RZ ;  /* 0x0000001b0c1b1227 */ /* 0x001fc600078e00ff */
[----:B------:R-:W-:Y:S01]  /*9fc0*/  MUFU.TANH R53, R53 ;  /* 0x0000003500357308 */ /* 0x000fe20000002400 */
[----:B------:R0:W-:Y:S01]  /*9fd0*/  STL [R1], R73 ;  /* 0x0000004901007387 */ /* 0x0001e20000100800 */
[----:B-----5:R-:W-:Y:S01]  /*9fe0*/  @P1 SHF.R.U32.HI R12, RZ, R34, R27 ;  /* 0x00000022ff0c1219 */ /* 0x020fe2000001161b */
[----:B------:R-:W-:-:S05]  /*9ff0*/  IMAD R27, R177, -0x60, R222 ;  /* 0xffffffa0b11b7824 */ /* 0x000fca00078e02de */
[----:B------:R-:W-:Y:S01]  /*a000*/  MUFU.TANH R56, R56 ;  /* 0x0000003800387308 */ /* 0x000fe20000002400 */
[----:B------:R-:W2:Y:S01]  /*a010*/  SHFL.IDX PT, R29, R12, 0x1, 0x1c1f ;  /* 0x003c1f000c1d7f89 */ /* 0x000ea200000e0000 */
[----:B------:R-:W-:-:S03]  /*a020*/  VIADD R27, R27, 0x60 ;  /* 0x000000601b1b7836 */ /* 0x000fc60000000000 */
[----:B------:R-:W4:Y:S01]  /*a030*/  SHFL.IDX PT, R12, R12, RZ, 0x1c1f ;  /* 0x001c1fff0c0c7589 */ /* 0x000f2200000e0000 */
[----:B---3--:R-:W-:Y:S02]  /*a040*/  IMAD R87, R74, -0x2, R27 ;  /* 0xfffffffe4a577824 */ /* 0x008fe400078e021b */
[----:B0-----:R0:W3:Y:S01]  /*a050*/  MUFU.TANH R73, R38 ;  /* 0x0000002600497308 */ /* 0x0010e20000002400 */
[----:B------:R-:W5:Y:S02]  /*a060*/  S2R R74, SR_CgaCtaId ;  /* 0x00000000004a7919 */ /* 0x000f640000008800 */
[----:B------:R-:W-:-:S05]  /*a070*/  IADD3 R36, -R220, 0x1, R87 ;  /* 0x00000001dc247810 */ /* 0x000fca0007ffe157 */
[----:B------:R-:W-:Y:S08]  /*a080*/  MUFU.TANH R60, R60 ;  /* 0x0000003c003c7308 */ /* 0x000ff00000002400 */
[----:B------:R-:W-:Y:S01]  /*a090*/  MUFU.TANH R64, R64 ;  /* 0x0000004000407308 */ /* 0x000fe20000002400 */
[----:B--2---:R-:W-:-:S04]  /*a0a0*/  VIADDMNMX R34, R29, R36, R87, PT ;  /* 0x000000241d227246 */ /* 0x004fc80003800157 */
[C---:B------:R-:W-:Y:S02]  /*a0b0*/  ISETP.GT.AND P1, PT, R34.reuse, RZ, PT ;  /* 0x000000ff2200720c */ /* 0x040fe40003f24270 */
[C---:B------:R-:W-:Y:S01]  /*a0c0*/  ISETP.GT.AND P2, PT, R34.reuse, 0x1, PT ;  /* 0x000000012200780c */ /* 0x040fe20003f44270 */
[----:B------:R-:W-:Y:S01]  /*a0d0*/  MUFU.TANH R68, R68 ;  /* 0x0000004400447308 */ /* 0x000fe20000002400 */
[C---:B------:R-:W-:Y:S02]  /*a0e0*/  ISETP.GT.AND P3, PT, R34.reuse, 0x8, PT ;  /* 0x000000082200780c */ /* 0x040fe40003f64270 */
[----:B------:R-:W-:Y:S02]  /*a0f0*/  FSEL R85, R85, -INF , P1 ;  /* 0xff80000055557808 */ /* 0x000fe40000800000 */
[----:B------:R-:W-:Y:S02]  /*a100*/  FSEL R83, R83, -INF , P2 ;  /* 0xff80000053537808 */ /* 0x000fe40001000000 */
[----:B------:R-:W-:-:S02]  /*a110*/  ISETP.GT.AND P1, PT, R34, 0x9, PT ;  /* 0x000000092200780c */ /* 0x000fc40003f24270 */
[----:B------:R-:W-:Y:S02]  /*a120*/  FSEL R81, R81, -INF , P3 ;  /* 0xff80000051517808 */ /* 0x000fe40001800000 */
[----:B0-----:R-:W-:Y:S02]  /*a130*/  FMNMX.FTZ R38, R85, R83, !PT ;  /* 0x0000005355267209 */ /* 0x001fe40007810000 */
[C---:B------:R-:W-:Y:S02]  /*a140*/  ISETP.GT.AND P2, PT, R34.reuse, 0x10, PT ;  /* 0x000000102200780c */ /* 0x040fe40003f44270 */
[----:B------:R-:W-:Y:S02]  /*a150*/  FSEL R79, R31, -INF , P1 ;  /* 0xff8000001f4f7808 */ /* 0x000fe40000800000 */
[----:B------:R-:W-:Y:S02]  /*a160*/  FMNMX.FTZ R38, R81, R38, !PT ;  /* 0x0000002651267209 */ /* 0x000fe40007810000 */
[----:B------:R-:W-:-:S02]  /*a170*/  ISETP.GT.AND P1, PT, R34, 0x11, PT ;  /* 0x000000112200780c */ /* 0x000fc40003f24270 */
[----:B------:R-:W-:Y:S02]  /*a180*/  FSEL R77, R77, -INF , P2 ;  /* 0xff8000004d4d7808 */ /* 0x000fe40001000000 */
[----:B------:R-:W-:Y:S02]  /*a190*/  FMNMX.FTZ R38, R79, R38, !PT ;  /* 0x000000264f267209 */ /* 0x000fe40007810000 */
[C---:B------:R-:W-:Y:S02]  /*a1a0*/  ISETP.GT.AND P2, PT, R34.reuse, 0x18, PT ;  /* 0x000000182200780c */ /* 0x040fe40003f44270 */
[----:B-1----:R-:W-:Y:S02]  /*a1b0*/  FSEL R75, R35, -INF , P1 ;  /* 0xff800000234b7808 */ /* 0x002fe40000800000 */
[----:B------:R-:W-:Y:S02]  /*a1c0*/  FMNMX.FTZ R38, R77, R38, !PT ;  /* 0x000000264d267209 */ /* 0x000fe40007810000 */
[----:B------:R-:W-:-:S02]  /*a1d0*/  ISETP.GT.AND P1, PT, R34, 0x19, PT ;  /* 0x000000192200780c */ /* 0x000fc40003f24270 */
[----:B---3--:R-:W-:Y:S02]  /*a1e0*/  FSEL R73, R73, -INF , P2 ;  /* 0xff80000049497808 */ /* 0x008fe40001000000 */
[----:B------:R-:W-:Y:S02]  /*a1f0*/  FMNMX.FTZ R38, R75, R38, !PT ;  /* 0x000000264b267209 */ /* 0x000fe40007810000 */
[C---:B------:R-:W-:Y:S02]  /*a200*/  ISETP.GT.AND P2, PT, R34.reuse, 0x20, PT ;  /* 0x000000202200780c */ /* 0x040fe40003f44270 */
[----:B------:R-:W-:Y:S02]  /*a210*/  FSEL R37, R37, -INF , P1 ;  /* 0xff80000025257808 */ /* 0x000fe40000800000 */
[----:B------:R-:W-:Y:S02]  /*a220*/  FMNMX.FTZ R38, R73, R38, !PT ;  /* 0x0000002649267209 */ /* 0x000fe40007810000 */
[----:B------:R-:W-:-:S02]  /*a230*/  ISETP.GT.AND P1, PT, R34, 0x21, PT ;  /* 0x000000212200780c */ /* 0x000fc40003f24270 */
[----:B------:R-:W-:Y:S02]  /*a240*/  FSEL R27, R42, -INF , P2 ;  /* 0xff8000002a1b7808 */ /* 0x000fe40001000000 */
[----:B------:R-:W-:Y:S01]  /*a250*/  FMNMX.FTZ R38, R37, R38, !PT ;  /* 0x0000002625267209 */ /* 0x000fe20007810000 */
[----:B------:R-:W-:Y:S01]  /*a260*/  MUFU.TANH R42, R65 ;  /* 0x00000041002a7308 */ /* 0x000fe20000002400 */
[C---:B------:R-:W-:Y:S02]  /*a270*/  ISETP.GT.AND P2, PT, R34.reuse, 0x28, PT ;  /* 0x000000282200780c */ /* 0x040fe40003f44270 */
[----:B------:R-:W-:Y:S02]  /*a280*/  FSEL R29, R43, -INF , P1 ;  /* 0xff8000002b1d7808 */ /* 0x000fe40000800000 */
[----:B------:R-:W-:Y:S02]  /*a290*/  FMNMX.FTZ R38, R27, R38, !PT ;  /* 0x000000261b267209 */ /* 0x000fe40007810000 */
[----:B------:R-:W-:-:S02]  /*a2a0*/  ISETP.GT.AND P1, PT, R34, 0x29, PT ;  /* 0x000000292200780c */ /* 0x000fc40003f24270 */
[----:B------:R-:W-:Y:S02]  /*a2b0*/  FSEL R31, R46, -INF , P2 ;  /* 0xff8000002e1f7808 */ /* 0x000fe40001000000 */
[----:B------:R-:W-:Y:S02]  /*a2c0*/  FMNMX.FTZ R38, R29, R38, !PT ;  /* 0x000000261d267209 */ /* 0x000fe40007810000 */
        /* <DEDUP_REMOVED lines=33> */
[----:B------:R-:W-:Y:S01]  /*a4e0*/  ISETP.GT.AND P1, PT, R34, 0x59, PT ;  /* 0x000000592200780c */ /* 0x000fe20003f24270 */
[----:B------:R-:W-:Y:S01]  /*a4f0*/  FMUL.FTZ R34, R45, UR4 ;  /* 0x000000042d227c20 */ /* 0x000fe20008410000 */
[----:B------:R-:W-:-:S02]  /*a500*/  FSEL R71, R70, -INF , P2 ;  /* 0xff80000046477808 */ /* 0x000fc40001000000 */
[----:B------:R-:W-:Y:S01]  /*a510*/  FMNMX.FTZ R38, R67, R38, !PT ;  /* 0x0000002643267209 */ /* 0x000fe20007810000 */
[----:B------:R0:W1:Y:S01]  /*a520*/  MUFU.TANH R95, R34 ;  /* 0x00000022005f7308 */ /* 0x0000620000002400 */
[----:B------:R-:W-:Y:S02]  /*a530*/  FSEL R45, R40, -INF , P1 ;  /* 0xff800000282d7808 */ /* 0x000fe40000800000 */
[----:B------:R-:W-:Y:S02]  /*a540*/  FMNMX.FTZ R38, R71, R38, !PT ;  /* 0x0000002647267209 */ /* 0x000fe40007810000 */
[----:B----4-:R-:W-:Y:S02]  /*a550*/  VIADDMNMX R36, R12, R36, R87, PT ;  /* 0x000000240c247246 */ /* 0x010fe40003800157 */
[----:B------:R-:W-:Y:S01]  /*a560*/  FMNMX.FTZ R38, R45, R38, !PT ;  /* 0x000000262d267209 */ /* 0x000fe20007810000 */
[----:B------:R2:W-:Y:S01]  /*a570*/  MUFU.TANH R40, R61 ;  /* 0x0000003d00287308 */ /* 0x0005e20000002400 */
[C---:B------:R-:W-:Y:S01]  /*a580*/  ISETP.GT.AND P1, PT, R36.reuse, RZ, PT ;  /* 0x000000ff2400720c */ /* 0x040fe20003f24270 */
[----:B0-----:R-:W-:Y:S01]  /*a590*/  FMUL.FTZ R34, R69, UR4 ;  /* 0x0000000445227c20 */ /* 0x001fe20008410000 */
[C---:B------:R-:W-:Y:S01]  /*a5a0*/  ISETP.GT.AND P2, PT, R36.reuse, 0x1, PT ;  /* 0x000000012400780c */ /* 0x040fe20003f44270 */
[----:B------:R-:W0:Y:S01]  /*a5b0*/  SHFL.BFLY PT, R89, R38, 0x2, 0x1f ;  /* 0x0c401f0026597f89 */ /* 0x000e2200000e0000 */
[----:B------:R-:W-:Y:S01]  /*a5c0*/  ISETP.GT.AND P3, PT, R36, 0x8, PT ;  /* 0x000000082400780c */ /* 0x000fe20003f64270 */
[----:B------:R-:W-:Y:S01]  /*a5d0*/  ULDC UR4, c[0x0][0x988] ;  /* 0x0002620000047ab9 */ /* 0x000fe20000000800 */
[----:B------:R-:W-:Y:S01]  /*a5e0*/  FSEL R46, R0, -INF , P1 ;  /* 0xff800000002e7808 */ /* 0x000fe20000800000 */
[----:B------:R-:W-:Y:S01]  /*a5f0*/  IMAD.U32 R12, RZ, RZ, UR4 ;  /* 0x00000004ff0c7e24 */ /* 0x000fe2000f8e00ff */
[----:B------:R-:W-:Y:S01]  /*a600*/  FSEL R87, R3, -INF , P2 ;  /* 0xff80000003577808 */ /* 0x000fe20001000000 */
[----:B------:R-:W-:Y:S01]  /*a610*/  MUFU.TANH R34, R34 ;  /* 0x0000002200227308 */ /* 0x000fe20000002400 */
[----:B------:R-:W-:-:S02]  /*a620*/  ISETP.GT.AND P1, PT, R36, 0x9, PT ;  /* 0x000000092400780c */ /* 0x000fc40003f24270 */
[----:B------:R-:W-:Y:S02]  /*a630*/  FMNMX.FTZ R0, R46, R87, !PT ;  /* 0x000000572e007209 */ /* 0x000fe40007810000 */
[----:B------:R-:W-:Y:S02]  /*a640*/  ISETP.GT.AND P2, PT, R36, 0x10, PT ;  /* 0x000000102400780c */ /* 0x000fe40003f44270 */
[----:B--2---:R-:W-:Y:S02]  /*a650*/  FSEL R61, R20, -INF , P1 ;  /* 0xff800000143d7808 */ /* 0x004fe40000800000 */
[----:B------:R-:W-:Y:S02]  /*a660*/  FSEL R65, R24, -INF , P2 ;  /* 0xff80000018417808 */ /* 0x000fe40001000000 */
[C---:B------:R-:W-:Y:S02]  /*a670*/  ISETP.GT.AND P1, PT, R36.reuse, 0x18, PT ;  /* 0x000000182400780c */ /* 0x040fe40003f24270 */
[----:B------:R-:W-:-:S04]  /*a680*/  ISETP.GT.AND P2, PT, R36, 0x19, PT ;  /* 0x000000192400780c */ /* 0x000fc80003f44270 */
[----:B------:R-:W-:Y:S02]  /*a690*/  FSEL R91, R28, -INF , P2 ;  /* 0xff8000001c5b7808 */ /* 0x000fe40001000000 */
[----:B0-----:R-:W-:Y:S02]  /*a6a0*/  FMNMX.FTZ R89, R38, R89, !PT ;  /* 0x0000005926597209 */ /* 0x001fe40007810000 */
[----:B------:R0:W-:Y:S01]  /*a6b0*/  MUFU.TANH R38, R57 ;  /* 0x0000003900267308 */ /* 0x0001e20000002400 */
[----:B------:R-:W-:Y:S02]  /*a6c0*/  ISETP.GT.AND P2, PT, R36, 0x21, PT ;  /* 0x000000212400780c */ /* 0x000fe40003f44270 */
[----:B------:R-:W2:Y:S02]  /*a6d0*/  SHFL.BFLY PT, R176, R89, 0x1, 0x1f ;  /* 0x0c201f0059b07f89 */ /* 0x000ea400000e0000 */
[----:B------:R-:W-:Y:S02]  /*a6e0*/  FSEL R93, R30, -INF , P2 ;  /* 0xff8000001e5d7808 */ /* 0x000fe40001000000 */
[----:B------:R-:W-:-:S02]  /*a6f0*/  ISETP.GT.AND P2, PT, R36, 0x29, PT ;  /* 0x000000292400780c */ /* 0x000fc40003f44270 */
[----:B0-----:R-:W-:Y:S02]  /*a700*/  FSEL R57, R15, -INF , P3 ;  /* 0xff8000000f397808 */ /* 0x001fe40001800000 */
[----:B------:R-:W-:Y:S02]  /*a710*/  ISETP.GT.AND P3, PT, R36, 0x11, PT ;  /* 0x000000112400780c */ /* 0x000fe40003f64270 */
[----:B------:R-:W-:Y:S02]  /*a720*/  FMNMX.FTZ R0, R57, R0, !PT ;  /* 0x0000000039007209 */ /* 0x000fe40007810000 */
[----:B------:R-:W-:Y:S02]  /*a730*/  FSEL R69, R25, -INF , P3 ;  /* 0xff80000019457808 */ /* 0x000fe40001800000 */
[----:B------:R-:W-:Y:S02]  /*a740*/  FMNMX.FTZ R0, R61, R0, !PT ;  /* 0x000000003d007209 */ /* 0x000fe40007810000 */
[----:B-1----:R-:W-:-:S02]  /*a750*/  FSEL R95, R95, -INF , P2 ;  /* 0xff8000005f5f7808 */ /* 0x002fc40001000000 */
[----:B------:R-:W-:Y:S02]  /*a760*/  FMNMX.FTZ R20, R65, R0, !PT ;  /* 0x0000000041147209 */ /* 0x000fe40007810000 */
[----:B------:R-:W-:Y:S02]  /*a770*/  ISETP.GT.AND P2, PT, R36, 0x31, PT ;  /* 0x000000312400780c */ /* 0x000fe40003f44270 */
[----:B------:R-:W-:Y:S02]  /*a780*/  FMNMX.FTZ R20, R69, R20, !PT ;  /* 0x0000001445147209 */ /* 0x000fe40007810000 */
[----:B--2---:R-:W-:Y:S02]  /*a790*/  FMNMX.FTZ R176, R89, R176, !PT ;  /* 0x000000b059b07209 */ /* 0x004fe40007810000 */
[----:B------:R-:W-:Y:S02]  /*a7a0*/  FSEL R89, R26, -INF , P1 ;  /* 0xff8000001a597808 */ /* 0x000fe40000800000 */
[C---:B------:R-:W-:Y:S01]  /*a7b0*/  FSETP.NEU.FTZ.AND P4, PT, R176.reuse, -INF , PT ;  /* 0xff800000b000780b */ /* 0x040fe20003f9d000 */
[----:B------:R-:W-:Y:S01]  /*a7c0*/  FMUL.FTZ R3, R176, R12 ;  /* 0x0000000cb0037220 */ /* 0x000fe20000410000 */
[----:B------:R-:W-:-:S02]  /*a7d0*/  ISETP.GT.AND P1, PT, R36, 0x20, PT ;  /* 0x000000202400780c */ /* 0x000fc40003f24270 */
[----:B------:R-:W-:Y:S02]  /*a7e0*/  FMNMX.FTZ R20, R89, R20, !PT ;  /* 0x0000001459147209 */ /* 0x000fe40007810000 */
[----:B------:R-:W-:Y:S02]  /*a7f0*/  FSEL R0, R3, RZ, P4 ;  /* 0x000000ff03007208 */ /* 0x000fe40002000000 */
[----:B------:R-:W-:Y:S02]  /*a800*/  FMNMX.FTZ R20, R91, R20, !PT ;  /* 0x000000145b147209 */ /* 0x000fe40007810000 */
[----:B------:R-:W-:Y:S01]  /*a810*/  FSEL R97, R49, -INF , P2 ;  /* 0xff80000031617808 */ /* 0x000fe20001000000 */
[-CC-:B------:R-:W-:Y:S01]  /*a820*/  FFMA.FTZ R153, R85, R12.reuse, -R0.reuse ;  /* 0x0000000c55997223 */ /* 0x180fe20000010800 */
[----:B------:R-:W-:Y:S01]  /*a830*/  FSEL R85, R32, -INF , P1 ;  /* 0xff80000020557808 */ /* 0x000fe20000800000 */
[-CC-:B------:R-:W-:Y:S01]  /*a840*/  FFMA.FTZ R24, R83, R12.reuse, -R0.reuse ;  /* 0x0000000c53187223 */ /* 0x180fe20000010800 */
[----:B------:R-:W-:Y:S01]  /*a850*/  ISETP.GT.AND P1, PT, R36, 0x28, PT ;  /* 0x000000282400780c */ /* 0x000fe20003f24270 */
[--C-:B------:R-:W-:Y:S01]  /*a860*/  FFMA.FTZ R155, R81, R12, -R0.reuse ;  /* 0x0000000c519b7223 */ /* 0x100fe20000010800 */
[----:B------:R-:W-:Y:S01]  /*a870*/  FMNMX.FTZ R20, R85, R20, !PT ;  /* 0x0000001455147209 */ /* 0x000fe20007810000 */
[-CC-:B------:R-:W-:Y:S01]  /*a880*/  FFMA.FTZ R26, R79, R12.reuse, -R0.reuse ;  /* 0x0000000c4f1a7223 */ /* 0x180fe20000010800 */
[----:B------:R-:W-:Y:S01]  /*a890*/  FSEL R83, R44, -INF , P1 ;  /* 0xff8000002c537808 */ /* 0x000fe20000800000 */
[--C-:B------:R-:W-:Y:S01]  /*a8a0*/  FFMA.FTZ R169, R77, R12, -R0.reuse ;  /* 0x0000000c4da97223 */ /* 0x100fe20000010800 */
[----:B------:R-:W-:Y:S01]  /*a8b0*/  FMNMX.FTZ R20, R93, R20, !PT ;  /* 0x000000145d147209 */ /* 0x000fe20007810000 */
[-CC-:B------:R-:W-:Y:S01]  /*a8c0*/  FFMA.FTZ R30, R37, R12.reuse, -R0.reuse ;  /* 0x0000000c251e7223 */ /* 0x180fe20000010800 */
[----:B------:R-:W-:Y:S01]  /*a8d0*/  ISETP.GT.AND P1, PT, R36, 0x30, PT ;  /* 0x000000302400780c */ /* 0x000fe20003f24270 */
[--C-:B------:R-:W-:Y:S01]  /*a8e0*/  FFMA.FTZ R165, R27, R12, -R0.reuse ;  /* 0x0000000c1ba57223 */ /* 0x100fe20000010800 */
[----:B------:R-:W-:Y:S01]  /*a8f0*/  FMNMX.FTZ R20, R83, R20, !PT ;  /* 0x0000001453147209 */ /* 0x000fe20007810000 */
[----:B------:R-:W-:Y:S01]  /*a900*/  MUFU.EX2 R153, R153 ;  /* 0x0000009900997308 */ /* 0x000fe20000000800 */
[----:B------:R-:W-:Y:S01]  /*a910*/  FSEL R81, R48, -INF , P1 ;  /* 0xff80000030517808 */ /* 0x000fe20000800000 */
[--C-:B------:R-:W-:Y:S01]  /*a920*/  FFMA.FTZ R28, R75, R12, -R0.reuse ;  /* 0x0000000c4b1c7223 */ /* 0x100fe20000010800 */
[----:B------:R-:W-:Y:S01]  /*a930*/  FMNMX.FTZ R20, R95, R20, !PT ;  /* 0x000000145f147209 */ /* 0x000fe20007810000 */
[-CC-:B------:R-:W-:Y:S01]  /*a940*/  FFMA.FTZ R171, R73, R12.reuse, -R0.reuse ;  /* 0x0000000c49ab7223 */ /* 0x180fe20000010800 */
[C---:B------:R-:W-:Y:S01]  /*a950*/  ISETP.GT.AND P1, PT, R36.reuse, 0x38, PT ;  /* 0x000000382400780c */ /* 0x040fe20003f24270 */
[--C-:B------:R-:W-:Y:S01]  /*a960*/  FFMA.FTZ R32, R29, R12, -R0.reuse ;  /* 0x0000000c1d207223 */ /* 0x100fe20000010800 */
[----:B------:R-:W-:Y:S01]  /*a970*/  FMNMX.FTZ R20, R81, R20, !PT ;  /* 0x0000001451147209 */ /* 0x000fe20007810000 */
[----:B------:R-:W0:Y:S01]  /*a980*/  MUFU.EX2 R24, R24 ;  /* 0x0000001800187308 */ /* 0x000e220000000800 */
[----:B------:R-:W-:Y:S01]  /*a990*/  ISETP.GT.AND P2, PT, R36, 0x39, PT ;  /* 0x000000392400780c */ /* 0x000fe20003f44270 */
[-CC-:B------:R-:W-:Y:S01]  /*a9a0*/  FFMA.FTZ R167, R31, R12.reuse, -R0.reuse ;  /* 0x0000000c1fa77223 */ /* 0x180fe20000010800 */
[----:B------:R-:W-:Y:S01]  /*a9b0*/  FSEL R79, R52, -INF , P1 ;  /* 0xff800000344f7808 */ /* 0x000fe20000800000 */
[--C-:B------:R-:W-:Y:S01]  /*a9c0*/  FFMA.FTZ R161, R35, R12, -R0.reuse ;  /* 0x0000000c23a17223 */ /* 0x100fe20000010800 */
[----:B------:R-:W-:Y:S01]  /*a9d0*/  FMNMX.FTZ R20, R97, R20, !PT ;  /* 0x0000001461147209 */ /* 0x000fe20007810000 */
[-CC-:B------:R-:W-:Y:S01]  /*a9e0*/  FFMA.FTZ R163, R41, R12.reuse, -R0.reuse ;  /* 0x0000000c29a37223 */ /* 0x180fe20000010800 */
[C---:B------:R-:W-:Y:S01]  /*a9f0*/  ISETP.GT.AND P1, PT, R36.reuse, 0x40, PT ;  /* 0x000000402400780c */ /* 0x040fe20003f24270 */
[----:B------:R-:W1:Y:S01]  /*aa00*/  MUFU.EX2 R155, R155 ;  /* 0x0000009b009b7308 */ /* 0x000e620000000800 */
[----:B------:R-:W-:Y:S01]  /*aa10*/  FSEL R99, R53, -INF , P2 ;  /* 0xff80000035637808 */ /* 0x000fe20001000000 */
[--C-:B------:R-:W-:Y:S01]  /*aa20*/  FFMA.FTZ R44, R43, R12, -R0.reuse ;  /* 0x0000000c2b2c7223 */ /* 0x100fe20000010800 */
[----:B------:R-:W-:Y:S01]  /*aa30*/  FMNMX.FTZ R20, R79, R20, !PT ;  /* 0x000000144f147209 */ /* 0x000fe20007810000 */
[-CC-:B------:R-:W-:Y:S01]  /*aa40*/  FFMA.FTZ R157, R47, R12.reuse, -R0.reuse ;  /* 0x0000000c2f9d7223 */ /* 0x180fe20000010800 */
[----:B------:R-:W-:Y:S01]  /*aa50*/  ISETP.GT.AND P2, PT, R36, 0x41, PT ;  /* 0x000000412400780c */ /* 0x000fe20003f44270 */
[----:B------:R-:W-:Y:S01]  /*aa60*/  FFMA.FTZ R159, R55, R12, -R0 ;  /* 0x0000000c379f7223 */ /* 0x000fe20000010800 */
[----:B------:R-:W-:Y:S01]  /*aa70*/  FSEL R101, R56, -INF , P1 ;  /* 0xff80000038657808 */ /* 0x000fe20000800000 */
[----:B------:R-:W2:Y:S01]  /*aa80*/  MUFU.EX2 R26, R26 ;  /* 0x0000001a001a7308 */ /* 0x000ea20000000800 */
[----:B------:R-:W-:Y:S01]  /*aa90*/  FMNMX.FTZ R20, R99, R20, !PT ;  /* 0x0000001463147209 */ /* 0x000fe20007810000 */
[----:B0-----:R-:W-:Y:S01]  /*aaa0*/  FADD.FTZ R52, R153, R24 ;  /* 0x0000001899347221 */ /* 0x001fe20000010000 */
[----:B------:R-:W-:Y:S01]  /*aab0*/  ISETP.GT.AND P1, PT, R36, 0x48, PT ;  /* 0x000000482400780c */ /* 0x000fe20003f24270 */
[-CC-:B------:R-:W-:Y:S01]  /*aac0*/  FFMA.FTZ R173, R59, R12.reuse, -R0.reuse ;  /* 0x0000000c3bad7223 */ /* 0x180fe20000010800 */
[----:B------:R-:W-:Y:S01]  /*aad0*/  FSEL R77, R38, -INF , P2 ;  /* 0xff800000264d7808 */ /* 0x000fe20001000000 */
[--C-:B------:R-:W-:Y:S01]  /*aae0*/  FFMA.FTZ R38, R63, R12, -R0.reuse ;  /* 0x0000000c3f267223 */ /* 0x100fe20000010800 */
[----:B------:R-:W-:Y:S01]  /*aaf0*/  FMNMX.FTZ R20, R101, R20, !PT ;  /* 0x0000001465147209 */ /* 0x000fe20007810000 */
[----:B------:R-:W0:Y:S01]  /*ab00*/  MUFU.EX2 R169, R169 ;  /* 0x000000a900a97308 */ /* 0x000e220000000800 */
[----:B------:R-:W-:Y:S01]  /*ab10*/  ISETP.GT.AND P2, PT, R36, 0x49, PT ;  /* 0x000000492400780c */ /* 0x000fe20003f44270 */
[----:B------:R-:W-:Y:S01]  /*ab20*/  FFMA.FTZ R175, R71, R12, -R0 ;  /* 0x0000000c47af7223 */ /* 0x000fe20000010800 */
[----:B------:R-:W-:-:S02]  /*ab30*/  FSEL R3, R60, -INF , P1 ;  /* 0xff8000003c037808 */ /* 0x000fc40000800000 */
[----:B------:R-:W-:Y:S02]  /*ab40*/  FMNMX.FTZ R20, R77, R20, !PT ;  /* 0x000000144d147209 */ /* 0x000fe40007810000 */
[----:B------:R-:W-:Y:S01]  /*ab50*/  ISETP.GT.AND P1, PT, R36, 0x50, PT ;  /* 0x000000502400780c */ /* 0x000fe20003f24270 */
[----:B------:R-:W3:Y:S01]  /*ab60*/  MUFU.EX2 R28, R28 ;  /* 0x0000001c001c7308 */ /* 0x000ee20000000800 */
[----:B------:R-:W-:Y:S01]  /*ab70*/  FSEL R25, R40, -INF , P2 ;  /* 0xff80000028197808 */ /* 0x000fe20001000000 */
[----:B------:R-:W-:Y:S01]  /*ab80*/  FFMA.FTZ R40, R39, R12, -R0 ;  /* 0x0000000c27287223 */ /* 0x000fe20000010800 */
[----:B------:R-:W-:Y:S02]  /*ab90*/  FMNMX.FTZ R20, R3, R20, !PT ;  /* 0x0000001403147209 */ /* 0x000fe40007810000 */
[----:B------:R-:W-:Y:S02]  /*aba0*/  ISETP.GT.AND P2, PT, R36, 0x51, PT ;  /* 0x000000512400780c */ /* 0x000fe40003f44270 */
[----:B------:R-:W-:Y:S01]  /*abb0*/  FSEL R15, R64, -INF , P1 ;  /* 0xff800000400f7808 */ /* 0x000fe20000800000 */
[----:B------:R-:W-:Y:S01]  /*abc0*/  MUFU.EX2 R171, R171 ;  /* 0x000000ab00ab7308 */ /* 0x000fe20000000800 */
[----:B------:R-:W-:-:S02]  /*abd0*/  FMNMX.FTZ R20, R25, R20, !PT ;  /* 0x0000001419147209 */ /* 0x000fc40007810000 */
[----:B------:R-:W-:Y:S02]  /*abe0*/  ISETP.GT.AND P1, PT, R36, 0x58, PT ;  /* 0x000000582400780c */ /* 0x000fe40003f24270 */
[----:B------:R-:W-:Y:S01]  /*abf0*/  FSEL R49, R42, -INF , P2 ;  /* 0xff8000002a317808 */ /* 0x000fe20001000000 */
[--C-:B------:R-:W-:Y:S01]  /*ac00*/  FFMA.FTZ R42, R67, R12, -R0.reuse ;  /* 0x0000000c432a7223 */ /* 0x100fe20000010800 */
[----:B------:R-:W-:Y:S01]  /*ac10*/  FMNMX.FTZ R20, R15, R20, !PT ;  /* 0x000000140f147209 */ /* 0x000fe20007810000 */
[----:B------:R-:W-:Y:S01]  /*ac20*/  MUFU.EX2 R30, R30 ;  /* 0x0000001e001e7308 */ /* 0x000fe20000000800 */
[----:B------:R-:W-:Y:S01]  /*ac30*/  ISETP.GT.AND P2, PT, R36, 0x59, PT ;  /* 0x000000592400780c */ /* 0x000fe20003f44270 */
[----:B------:R-:W-:Y:S01]  /*ac40*/  FFMA.FTZ R36, R33, R12, -R0 ;  /* 0x0000000c21247223 */ /* 0x000fe20000010800 */
[----:B------:R-:W-:Y:S02]  /*ac50*/  FSEL R37, R68, -INF , P1 ;  /* 0xff80000044257808 */ /* 0x000fe40000800000 */
[----:B------:R-:W-:-:S02]  /*ac60*/  FMNMX.FTZ R20, R49, R20, !PT ;  /* 0x0000001431147209 */ /* 0x000fc40007810000 */
[----:B------:R-:W-:Y:S01]  /*ac70*/  FSEL R53, R34, -INF , P2 ;  /* 0xff80000022357808 */ /* 0x000fe20001000000 */
[----:B------:R-:W-:Y:S01]  /*ac80*/  MUFU.EX2 R165, R165 ;  /* 0x000000a500a57308 */ /* 0x000fe20000000800 */
[----:B------:R-:W-:Y:S01]  /*ac90*/  FMNMX.FTZ R20, R37, R20, !PT ;  /* 0x0000001425147209 */ /* 0x000fe20007810000 */
[-CC-:B------:R-:W-:Y:S01]  /*aca0*/  FFMA.FTZ R34, R51, R12.reuse, -R0.reuse ;  /* 0x0000000c33227223 */ /* 0x180fe20000010800 */
[----:B------:R-:W-:Y:S01]  /*acb0*/  F2FP.F16.F32.PACK_AB R153, R24, R153 ;  /* 0x000000991899723e */ /* 0x000fe200000000ff */
[----:B------:R-:W-:Y:S01]  /*acc0*/  FFMA.FTZ R0, R45, R12, -R0 ;  /* 0x0000000c2d007223 */ /* 0x000fe20000010800 */
[----:B------:R-:W-:-:S03]  /*acd0*/  FMNMX.FTZ R20, R53, R20, !PT ;  /* 0x0000001435147209 */ /* 0x000fc60007810000 */
[----:B------:R-:W-:Y:S02]  /*ace0*/  MUFU.EX2 R32, R32 ;  /* 0x0000002000207308 */ /* 0x000fe40000000800 */
[----:B------:R-:W4:Y:S06]  /*acf0*/  SHFL.BFLY PT, R27, R20, 0x2, 0x1f ;  /* 0x0c401f00141b7f89 */ /* 0x000f2c00000e0000 */
        /* <DEDUP_REMOVED lines=13> */
[----:B------:R-:W-:Y:S01]  /*add0*/  FSEL R48, R27, RZ, P1 ;  /* 0x000000ff1b307208 */ /* 0x000fe20000800000 */
[----:B-1----:R-:W-:Y:S01]  /*ade0*/  FADD.FTZ R27, R155, R52 ;  /* 0x000000349b1b7221 */ /* 0x002fe20000010000 */
[----:B--2---:R-:W-:-:S03]  /*adf0*/  F2FP.F16.F32.PACK_AB R155, R26, R155 ;  /* 0x0000009b1a9b723e */ /* 0x004fc600000000ff */
        /* <DEDUP_REMOVED lines=10> */
[----:B------:R-:W-:Y:S01]  /*aea0*/  FADD.FTZ R52, R26, R27 ;  /* 0x0000001b1a347221 */ /* 0x000fe20000010000 */
[-CC-:B------:R-:W-:Y:S01]  /*aeb0*/  FFMA.FTZ R93, R93, R12.reuse, -R48.reuse ;  /* 0x0000000c5d5d7223 */ /* 0x180fe20000010830 */
[----:B------:R-:W-:Y:S01]  /*aec0*/  IADD3 R27, R13, 0x22840, RZ ;  /* 0x000228400d1b7810 */ /* 0x000fe20007ffe0ff */
[-C--:B------:R-:W-:Y:S01]  /*aed0*/  FFMA.FTZ R83, R83, R12.reuse, -R48 ;  /* 0x0000000c53537223 */ /* 0x080fe20000010830 */
[----:B------:R-:W1:Y:S01]  /*aee0*/  MUFU.EX2 R87, R87 ;  /* 0x0000005700577308 */ /* 0x000e620000000800 */
[----:B0-----:R-:W-:Y:S01]  /*aef0*/  FADD.FTZ R31, R169, R52 ;  /* 0x00000034a91f7221 */ /* 0x001fe20000010000 */
[----:B-----5:R-:W-:Y:S01]  /*af00*/  PRMT R27, R74, 0x654, R27 ;  /* 0x000006544a1b7816 */ /* 0x020fe2000000001b */
[-CC-:B------:R-:W-:Y:S01]  /*af10*/  FFMA.FTZ R95, R95, R12.reuse, -R48.reuse ;  /* 0x0000000c5f5f7223 */ /* 0x180fe20000010830 */
[-CC-:B------:R-:W-:Y:S01]  /*af20*/  FFMA.FTZ R81, R81, R12.reuse, -R48.reuse ;  /* 0x0000000c51517223 */ /* 0x180fe20000010830 */
[----:B---3--:R-:W-:Y:S01]  /*af30*/  FADD.FTZ R52, R28, R31 ;  /* 0x0000001f1c347221 */ /* 0x008fe20000010000 */
[----:B------:R0:W-:Y:S01]  /*af40*/  SYNCS.ARRIVE.TRANS64.RED.A1T0 RZ, [R27+URZ], RZ ;  /* 0x000000ff1bff79a7 */ /* 0x0001e2000810043f */
        /* <DEDUP_REMOVED lines=10> */
[----:B-1----:R-:W-:Y:S01]  /*aff0*/  FADD.FTZ R50, R46, R87 ;  /* 0x000000572e327221 */ /* 0x002fe20000010000 */
[-CC-:B------:R-:W-:Y:S01]  /*b000*/  FFMA.FTZ R49, R49, R12.reuse, -R48.reuse ;  /* 0x0000000c31317223 */ /* 0x180fe20000010830 */
[-CC-:B------:R-:W-:Y:S01]  /*b010*/  FFMA.FTZ R37, R37, R12.reuse, -R48.reuse ;  /* 0x0000000c25257223 */ /* 0x180fe20000010830 */
[----:B------:R-:W-:Y:S01]  /*b020*/  FFMA.FTZ R48, R53, R12, -R48 ;  /* 0x0000000c35307223 */ /* 0x000fe20000010830 */
[----:B------:R-:W-:-:S02]  /*b030*/  F2FP.F16.F32.PACK_AB R169, R28, R169 ;  /* 0x000000a91ca9723e */ /* 0x000fc400000000ff */
[----:B------:R-:W-:Y:S01]  /*b040*/  F2FP.F16.F32.PACK_AB R152, R87, R46 ;  /* 0x0000002e5798723e */ /* 0x000fe200000000ff */
[----:B------:R-:W1:Y:S01]  /*b050*/  MUFU.EX2 R65, R65 ;  /* 0x0000004100417308 */ /* 0x000e620000000800 */
[----:B--2---:R-:W-:-:S07]  /*b060*/  FADD.FTZ R29, R57, R50 ;  /* 0x00000032391d7221 */ /* 0x004fce0000010000 */
[----:B------:R-:W2:Y:S01]  /*b070*/  MUFU.EX2 R168, R69 ;  /* 0x0000004500a87308 */ /* 0x000ea20000000800 */
[C---:B---3--:R-:W-:Y:S01]  /*b080*/  FADD.FTZ R50, R154.reuse, R29 ;  /* 0x0000001d9a327221 */ /* 0x048fe20000010000 */
[----:B------:R-:W-:-:S06]  /*b090*/  F2FP.F16.F32.PACK_AB R154, R154, R57 ;  /* 0x000000399a9a723e */ /* 0x000fcc00000000ff */
[----:B------:R-:W0:Y:S01]  /*b0a0*/  MUFU.EX2 R89, R89 ;  /* 0x0000005900597308 */ /* 0x000e220000000800 */
[----:B-1----:R-:W-:-:S07]  /*b0b0*/  FADD.FTZ R29, R65, R50 ;  /* 0x00000032411d7221 */ /* 0x002fce0000010000 */
[----:B------:R-:W1:Y:S01]  /*b0c0*/  MUFU.EX2 R170, R91 ;  /* 0x0000005b00aa7308 */ /* 0x000e620000000800 */
[----:B--2---:R-:W-:Y:S01]  /*b0d0*/  FADD.FTZ R50, R168, R29 ;  /* 0x0000001da8327221 */ /* 0x004fe20000010000 */
[----:B------:R-:W-:Y:S01]  /*b0e0*/  FADD.FTZ R29, R171, R52 ;  /* 0x00000034ab1d7221 */ /* 0x000fe20000010000 */
[----:B------:R-:W-:Y:S02]  /*b0f0*/  F2FP.F16.F32.PACK_AB R171, R30, R171 ;  /* 0x000000ab1eab723e */ /* 0x000fe400000000ff */
[----:B------:R-:W-:Y:S01]  /*b100*/  F2FP.F16.F32.PACK_AB R168, R168, R65 ;  /* 0x00000041a8a8723e */ /* 0x000fe200000000ff */
[----:B------:R-:W-:Y:S02]  /*b110*/  FADD.FTZ R52, R30, R29 ;  /* 0x0000001d1e347221 */ /* 0x000fe40000010000 */
[----:B------:R-:W2:Y:S01]  /*b120*/  MUFU.EX2 R85, R85 ;  /* 0x0000005500557308 */ /* 0x000ea20000000800 */
[----:B0-----:R-:W-:Y:S01]  /*b130*/  FADD.FTZ R27, R89, R50 ;  /* 0x00000032591b7221 */ /* 0x001fe20000010000 */
[----:B------:R-:W-:Y:S01]  /*b140*/  FADD.FTZ R29, R165, R52 ;  /* 0x00000034a51d7221 */ /* 0x000fe20000010000 */
[----:B------:R-:W-:-:S03]  /*b150*/  F2FP.F16.F32.PACK_AB R165, R32, R165 ;  /* 0x000000a520a5723e */ /* 0x000fc600000000ff */
[----:B------:R-:W-:Y:S02]  /*b160*/  FADD.FTZ R52, R32, R29 ;  /* 0x0000001d20347221 */ /* 0x000fe40000010000 */
[----:B------:R-:W0:Y:S01]  /*b170*/  MUFU.EX2 R164, R93 ;  /* 0x0000005d00a47308 */ /* 0x000e220000000800 */
[----:B-1----:R-:W-:Y:S01]  /*b180*/  FADD.FTZ R50, R170, R27 ;  /* 0x0000001baa327221 */ /* 0x002fe20000010000 */
[----:B------:R-:W-:Y:S01]  /*b190*/  FADD.FTZ R29, R167, R52 ;  /* 0x00000034a71d7221 */ /* 0x000fe20000010000 */
[----:B------:R-:W-:Y:S02]  /*b1a0*/  F2FP.F16.F32.PACK_AB R167, R36, R167 ;  /* 0x000000a724a7723e */ /* 0x000fe400000000ff */
[----:B------:R-:W-:-:S03]  /*b1b0*/  F2FP.F16.F32.PACK_AB R170, R170, R89 ;  /* 0x00000059aaaa723e */ /* 0x000fc600000000ff */
[----:B------:R-:W1:Y:S01]  /*b1c0*/  MUFU.EX2 R83, R83 ;  /* 0x0000005300537308 */ /* 0x000e620000000800 */
[----:B--2---:R-:W-:-:S07]  /*b1d0*/  FADD.FTZ R27, R85, R50 ;  /* 0x00000032551b7221 */ /* 0x004fce0000010000 */
[----:B------:R-:W2:Y:S01]  /*b1e0*/  MUFU.EX2 R166, R95 ;  /* 0x0000005f00a67308 */ /* 0x000ea20000000800 */
[C---:B0-----:R-:W-:Y:S01]  /*b1f0*/  FADD.FTZ R50, R164.reuse, R27 ;  /* 0x0000001ba4327221 */ /* 0x041fe20000010000 */
[----:B------:R-:W-:-:S06]  /*b200*/  F2FP.F16.F32.PACK_AB R164, R164, R85 ;  /* 0x00000055a4a4723e */ /* 0x000fcc00000000ff */
[----:B------:R-:W0:Y:S01]  /*b210*/  MUFU.EX2 R81, R81 ;  /* 0x0000005100517308 */ /* 0x000e220000000800 */
[----:B-1----:R-:W-:Y:S01]  /*b220*/  FADD.FTZ R27, R83, R50 ;  /* 0x00000032531b7221 */ /* 0x002fe20000010000 */
[----:B------:R-:W-:-:S06]  /*b230*/  FADD.FTZ R50, R36, R29 ;  /* 0x0000001d24327221 */ /* 0x000fcc0000010000 */
[----:B------:R-:W1:Y:S01]  /*b240*/  MUFU.EX2 R160, R97 ;  /* 0x0000006100a07308 */ /* 0x000e620000000800 */
[----:B--2---:R-:W-:Y:S01]  /*b250*/  FADD.FTZ R24, R166, R27 ;  /* 0x0000001ba6187221 */ /* 0x004fe20000010000 */
[----:B------:R-:W-:Y:S01]  /*b260*/  FADD.FTZ R27, R161, R50 ;  /* 0x00000032a11b7221 */ /* 0x000fe20000010000 */
[----:B------:R-:W-:Y:S02]  /*b270*/  F2FP.F16.F32.PACK_AB R161, R40, R161 ;  /* 0x000000a128a1723e */ /* 0x000fe400000000ff */
[----:B------:R-:W-:Y:S01]  /*b280*/  F2FP.F16.F32.PACK_AB R166, R166, R83 ;  /* 0x00000053a6a6723e */ /* 0x000fe200000000ff */
[----:B------:R-:W-:Y:S02]  /*b290*/  FADD.FTZ R26, R40, R27 ;  /* 0x0000001b281a7221 */ /* 0x000fe40000010000 */
[----:B------:R-:W2:Y:S02]  /*b2a0*/  MUFU.EX2 R79, R79 ;  /* 0x0000004f004f7308 */ /* 0x000ea40000000800 */
[----:B------:R-:W-:Y:S01]  /*b2b0*/  FADD.FTZ R27, R163, R26 ;  /* 0x0000001aa31b7221 */ /* 0x000fe20000010000 */
[----:B------:R-:W-:-:S03]  /*b2c0*/  F2FP.F16.F32.PACK_AB R163, R44, R163 ;  /* 0x000000a32ca3723e */ /* 0x000fc600000000ff */
[----:B------:R-:W-:Y:S02]  /*b2d0*/  FADD.FTZ R26, R44, R27 ;  /* 0x0000001b2c1a7221 */ /* 0x000fe40000010000 */
[----:B------:R-:W3:Y:S02]  /*b2e0*/  MUFU.EX2 R162, R99 ;  /* 0x0000006300a27308 */ /* 0x000ee40000000800 */
[----:B------:R-:W-:Y:S01]  /*b2f0*/  FADD.FTZ R27, R157, R26 ;  /* 0x0000001a9d1b7221 */ /* 0x000fe20000010000 */
[----:B------:R-:W-:-:S03]  /*b300*/  F2FP.F16.F32.PACK_AB R157, R34, R157 ;  /* 0x0000009d229d723e */ /* 0x000fc600000000ff */
[----:B------:R-:W-:Y:S02]  /*b310*/  FADD.FTZ R26, R34, R27 ;  /* 0x0000001b221a7221 */ /* 0x000fe40000010000 */
[----:B------:R-:W4:Y:S08]  /*b320*/  MUFU.EX2 R101, R101 ;  /* 0x0000006500657308 */ /* 0x000f300000000800 */
[----:B------:R0:W-:Y:S08]  /*b330*/  MUFU.EX2 R158, R25 ;  /* 0x00000019009e7308 */ /* 0x0001f00000000800 */
[----:B------:R-:W5:Y:S01]  /*b340*/  MUFU.EX2 R156, R77 ;  /* 0x0000004d009c7308 */ /* 0x000f620000000800 */
[----:B0-----:R-:W-:-:S04]  /*b350*/  FADD.FTZ R25, R81, R24 ;  /* 0x0000001851197221 */ /* 0x001fc80000010000 */
[C---:B-1----:R-:W-:Y:S01]  /*b360*/  FADD.FTZ R24, R160.reuse, R25 ;  /* 0x00000019a0187221 */ /* 0x042fe20000010000 */
[----:B------:R-:W-:Y:S02]  /*b370*/  F2FP.F16.F32.PACK_AB R160, R160, R81 ;  /* 0x00000051a0a0723e */ /* 0x000fe400000000ff */
[----:B------:R-:W0:Y:S01]  /*b380*/  MUFU.EX2 R159, R159 ;  /* 0x0000009f009f7308 */ /* 0x000e220000000800 */
[----:B--2---:R-:W-:-:S04]  /*b390*/  FADD.FTZ R25, R79, R24 ;  /* 0x000000184f197221 */ /* 0x004fc80000010000 */
[C---:B---3--:R-:W-:Y:S01]  /*b3a0*/  FADD.FTZ R24, R162.reuse, R25 ;  /* 0x00000019a2187221 */ /* 0x048fe20000010000 */
[----:B------:R-:W-:Y:S02]  /*b3b0*/  F2FP.F16.F32.PACK_AB R162, R162, R79 ;  /* 0x0000004fa2a2723e */ /* 0x000fe400000000ff */
[----:B------:R-:W1:Y:S01]  /*b3c0*/  MUFU.EX2 R3, R3 ;  /* 0x0000000300037308 */ /* 0x000e620000000800 */
[----:B----4-:R-:W-:-:S04]  /*b3d0*/  FADD.FTZ R25, R101, R24 ;  /* 0x0000001865197221 */ /* 0x010fc80000010000 */
[C---:B-----5:R-:W-:Y:S01]  /*b3e0*/  FADD.FTZ R24, R156.reuse, R25 ;  /* 0x000000199c187221 */ /* 0x060fe20000010000 */
[----:B------:R-:W-:Y:S02]  /*b3f0*/  F2FP.F16.F32.PACK_AB R156, R156, R101 ;  /* 0x000000659c9c723e */ /* 0x000fe400000000ff */
[----:B------:R-:W2:Y:S01]  /*b400*/  MUFU.EX2 R38, R38 ;  /* 0x0000002600267308 */ /* 0x000ea20000000800 */
[----:B0-----:R-:W-:-:S07]  /*b410*/  FADD.FTZ R27, R159, R26 ;  /* 0x0000001a9f1b7221 */ /* 0x001fce0000010000 */
[----:B------:R-:W0:Y:S01]  /*b420*/  MUFU.EX2 R173, R173 ;  /* 0x000000ad00ad7308 */ /* 0x000e220000000800 */
[----:B-1----:R-:W-:-:S04]  /*b430*/  FADD.FTZ R25, R3, R24 ;  /* 0x0000001803197221 */ /* 0x002fc80000010000 */
[C---:B------:R-:W-:Y:S01]  /*b440*/  FADD.FTZ R26, R158.reuse, R25 ;  /* 0x000000199e1a7221 */ /* 0x040fe20000010000 */
[----:B------:R-:W-:Y:S02]  /*b450*/  F2FP.F16.F32.PACK_AB R158, R158, R3 ;  /* 0x000000039e9e723e */ /* 0x000fe400000000ff */
        /* <DEDUP_REMOVED lines=16> */
[----:B--2---:R-:W-:-:S04]  /*b560*/  FADD.FTZ R3, R37, R26 ;  /* 0x0000001a25037221 */ /* 0x004fc80000010000 */
[C---:B0-----:R-:W-:Y:S01]  /*b570*/  FADD.FTZ R3, R48.reuse, R3 ;  /* 0x0000000330037221 */ /* 0x041fe20000010000 */
[----:B------:R-:W-:Y:S01]  /*b580*/  F2FP.F16.F32.PACK_AB R174, R48, R37 ;  /* 0x0000002530ae723e */ /* 0x000fe200000000ff */
[C---:B-1----:R-:W-:Y:S01]  /*b590*/  FADD.FTZ R0, R24.reuse, R15 ;  /* 0x0000000f18007221 */ /* 0x042fe20000010000 */
[----:B------:R-:W-:Y:S01]  /*b5a0*/  F2FP.F16.F32.PACK_AB R175, R24, R175 ;  /* 0x000000af18af723e */ /* 0x000fe200000000ff */
[----:B------:R-:W-:Y:S06]  /*b5b0*/  @!P0 BRA `(.L_x_5272) ;  /* 0x0000000000048947 */ /* 0x000fec0003800000 */
[----:B------:R-:W-:Y:S01]  /*b5c0*/  BPT.TRAP 0x1 ;  /* 0x000000040000795c */ /* 0x000fe20000300000 */
.L_x_5272:
[----:B------:R0:W1:Y:S01]  /*b5d0*/  SYNCS.PHASECHK.TRANS64.TRYWAIT P1, [R13+URZ+0x22850], R72 ;  /* 0x022850480d0075a7 */ /* 0x000062000802017f */
[----:B------:R-:W-:Y:S05]  /*b5e0*/  @!P0 BRA `(.L_x_5273) ;  /* 0x0000000000048947 */ /* 0x000fea0003800000 */
[----:B------:R-:W-:Y:S01]  /*b5f0*/  BPT.TRAP 0x1 ;  /* 0x000000040000795c */ /* 0x000fe20000300000 */
.L_x_5273:
[----:B------:R-:W-:Y:S04]  /*b600*/  BSSY B0, `(.L_x_5274) ;  /* 0x0000004000007945 */ /* 0x000fe80003800000 */
[----:B-1----:R-:W-:Y:S05]  /*b610*/  @P1 BRA `(.L_x_5275) ;  /* 0x0000000000081947 */ /* 0x002fea0003800000 */
[----:B------:R-:W1:Y:S02]  /*b620*/  SYNCS.PHASECHK.TRANS64.TRYWAIT P1, [R13+URZ+0x22850], R72 ;  /* 0x022850480d0075a7 */ /* 0x000e64000802017f */
[----:B-1----:R-:W-:Y:S05]  /*b630*/  @!P1 BRA `(.L_x_5276) ;  /* 0x0000011000c89947 */ /* 0x002fea0003800000 */
.L_x_5275:
[----:B------:R-:W-:Y:S05]  /*b640*/  BSYNC B0 ;  /* 0x0000000000007941 */ /* 0x000fea0003800000 */
.L_x_5274:
[----:B------:R-:W-:Y:S05]  /*b650*/  WARPSYNC.ALL ;  /* 0x0000000000007948 */ /* 0x000fea0003800000 */
[----:B------:R-:W-:Y:S01]  /*b660*/  VIADD R15, R19, 0x400 ;  /* 0x00000400130f7836 */ /* 0x000fe20000000000 */
[----:B------:R2:W-:Y:S01]  /*b670*/  BAR.SYNC.DEFER_BLOCKING R14, 0x100 ;  /* 0x0004000e0000751d */ /* 0x0005e20000010000 */
[----:B------:R-:W-:Y:S02]  /*b680*/  IMAD.MOV.U32 R25, RZ, RZ, 0x40000040 ;  /* 0x40000040ff197424 */ /* 0x000fe400078e00ff */
[----:B------:R-:W-:Y:S01]  /*b690*/  IMAD.MOV.U32 R27, RZ, RZ, 0x40000040 ;  /* 0x40000040ff1b7424 */ /* 0x000fe200078e00ff */
[----:B------:R-:W-:Y:S01]  /*b6a0*/  SHF.R.U32.HI R15, RZ, 0x4, R15 ;  /* 0x00000004ff0f7819 */ /* 0x000fe2000001160f */
[----:B------:R-:W-:Y:S01]  /*b6b0*/  IMAD.MOV.U32 R29, RZ, RZ, 0x40000040 ;  /* 0x40000040ff1d7424 */ /* 0x000fe200078e00ff */
[----:B------:R-:W-:Y:S01]  /*b6c0*/  R2UR UR7, R25 ;  /* 0x00000000190772ca */ /* 0x000fe200000e0000 */
[----:B------:R-:W-:Y:S01]  /*b6d0*/  IMAD.MOV.U32 R31, RZ, RZ, 0x40000040 ;  /* 0x40000040ff1f7424 */ /* 0x000fe200078e00ff */
[----:B------:R-:W-:-:S02]  /*b6e0*/  LOP3.LUT R15, R15, 0x3fff, RZ, 0xc0, !PT ;  /* 0x00003fff0f0f7812 */ /* 0x000fc400078ec0ff */
[----:B------:R-:W-:Y:S02]  /*b6f0*/  R2UR UR11, R27 ;  /* 0x000000001b0b72ca */ /* 0x000fe400000e0000 */
[----:B------:R-:W-:Y:S02]  /*b700*/  LOP3.LUT R227, R15, 0x3000000, RZ, 0xfc, !PT ;  /* 0x030000000fe37812 */ /* 0x000fe400078efcff */
[----:B------:R-:W-:Y:S02]  /*b710*/  R2UR UR15, R29 ;  /* 0x000000001d0f72ca */ /* 0x000fe400000e0000 */
[----:B------:R-:W-:Y:S01]  /*b720*/  R2UR UR19, R27 ;  /* 0x000000001b1372ca */ /* 0x000fe200000e0000 */
[----:B------:R-:W-:Y:S01]  /*b730*/  IMAD R24, R22, 0xc00, R227 ;  /* 0x00000c0016187824 */ /* 0x000fe200078e02e3 */
[----:B------:R-:W-:Y:S02]  /*b740*/  R2UR UR23, R31 ;  /* 0x000000001f1772ca */ /* 0x000fe400000e0000 */
[----:B------:R-:W-:Y:S01]  /*b750*/  R2UR UR27, R25 ;  /* 0x00000000191b72ca */ /* 0x000fe200000e0000 */
[C---:B------:R-:W-:Y:S01]  /*b760*/  VIADD R26, R24.reuse, 0x80 ;  /* 0x00000080181a7836 */ /* 0x040fe20000000000 */
[C---:B------:R-:W-:Y:S01]  /*b770*/  R2UR UR6, R24.reuse ;  /* 0x00000000180672ca */ /* 0x040fe200000e0000 */
[----:B------:R-:W-:-:S02]  /*b780*/  VIADD R28, R24, 0x100 ;  /* 0x00000100181c7836 */ /* 0x000fc40000000000 */
[----:B------:R-:W-:Y:S01]  /*b790*/  VIADD R30, R24, 0x200 ;  /* 0x00000200181e7836 */ /* 0x000fe20000000000 */
[----:B------:R-:W-:Y:S02]  /*b7a0*/  R2UR UR10, R26 ;  /* 0x000000001a0a72ca */ /* 0x000fe400000e0000 */
[C---:B------:R-:W-:Y:S01]  /*b7b0*/  IADD3 R26, R24.reuse, 0x180, RZ ;  /* 0x00000180181a7810 */ /* 0x040fe20007ffe0ff */
[----:B------:R-:W-:Y:S01]  /*b7c0*/  VIADD R24, R24, 0x280 ;  /* 0x0000028018187836 */ /* 0x000fe20000000000 */
[----:B------:R-:W-:Y:S02]  /*b7d0*/  R2UR UR14, R28 ;  /* 0x000000001c0e72ca */ /* 0x000fe400000e0000 */
[----:B------:R-:W-:Y:S02]  /*b7e0*/  R2UR UR18, R26 ;  /* 0x000000001a1272ca */ /* 0x000fe400000e0000 */
[----:B------:R-:W-:Y:S02]  /*b7f0*/  R2UR UR22, R30 ;  /* 0x000000001e1672ca */ /* 0x000fe400000e0000 */
[----:B------:R-:W-:-:S02]  /*b800*/  R2UR UR26, R24 ;  /* 0x00000000181a72ca */ /* 0x000fc400000e0000 */
        /* <DEDUP_REMOVED lines=25> */
.L_x_5277:
[----:B------:R-:W-:Y:S01]  /*b9a0*/  ISETP.NE.AND P1, PT, R223, 0x1, PT ;  /* 0x00000001df00780c */ /* 0x000fe20003f25270 */
[----:B------:R-:W0:Y:S01]  /*b9b0*/  S2R R152, SR_CgaCtaId ;  /* 0x0000000000987919 */ /* 0x000e220000008800 */
[----:B------:R-:W-:Y:S01]  /*b9c0*/  IMAD.MOV.U32 R15, RZ, RZ, R229 ;  /* 0x000000ffff0f7224 */ /* 0x000fe200078e00e5 */
[----:B------:R-:W-:Y:S01]  /*b9d0*/  IADD3 R13, R13, 0x22860, RZ ;  /* 0x000228600d0d7810 */ /* 0x000fe20007ffe0ff */
[----:B------:R-:W-:Y:S01]  /*b9e0*/  ULDC UR36, c[0x0][0x9d8] ;  /* 0x0002760000247ab9 */ /* 0x000fe20000000800 */
[----:B------:R-:W-:-:S08]  /*b9f0*/  ULDC UR37, c[0x0][0x9d8] ;  /* 0x0002760000257ab9 */ /* 0x000fd00000000800 */
[----:B------:R-:W1:Y:S08]  /*ba00*/  @P1 LDC R14, c[0x0][0x44c] ;  /* 0x00011300ff0e1b82 */ /* 0x000e700000000800 */
[----:B------:R-:W2:Y:S01]  /*ba10*/  @P1 LDC R153, c[0x0][0x450] ;  /* 0x00011400ff991b82 */ /* 0x000ea20000000800 */
[----:B0-----:R-:W-:Y:S01]  /*ba20*/  PRMT R13, R152, 0x654, R13 ;  /* 0x00000654980d7816 */ /* 0x001fe2000000000d */
[----:B-1----:R-:W-:-:S03]  /*ba30*/  @P1 IMAD.HI.U32 R14, R229, R14, RZ ;  /* 0x0000000ee50e1227 */ /* 0x002fc600078e00ff */
[----:B------:R0:W-:Y:S02]  /*ba40*/  SYNCS.ARRIVE.TRANS64.RED.A1T0 RZ, [R13+URZ], RZ ;  /* 0x000000ff0dff79a7 */ /* 0x0001e4000810043f */
[----:B--2---:R-:W-:Y:S01]  /*ba50*/  @P1 SHF.R.U32.HI R15, RZ, R153, R14 ;  /* 0x00000099ff0f1219 */ /* 0x004fe2000001160e */
[----:B0-----:R-:W-:-:S03]  /*ba60*/  VIADD R13, R177, 0xfffffffe ;  /* 0xfffffffeb10d7836 */ /* 0x001fc60000000000 */
[----:B------:R-:W-:-:S05]  /*ba70*/  IADD3 R14, R15, R222, -R220 ;  /* 0x000000de0f0e7210 */ /* 0x000fca0007ffe8dc */
[----:B------:R-:W-:-:S05]  /*ba80*/  IMAD.HI R14, R14, 0x2aaaaaab, RZ ;  /* 0x2aaaaaab0e0e7827 */ /* 0x000fca00078e02ff */
[----:B------:R-:W-:-:S04]  /*ba90*/  SHF.R.U32.HI R15, RZ, 0x1f, R14 ;  /* 0x0000001fff0f7819 */ /* 0x000fc8000001160e */
[----:B------:R-:W-:-:S04]  /*baa0*/  LEA.HI.SX32 R15, R14, R15, 0x1c ;  /* 0x0000000f0e0f7211 */ /* 0x000fc800078fe2ff */
[----:B------:R-:W-:-:S04]  /*bab0*/  VIMNMX R221, RZ, R15, !PT ;  /* 0x0000000fffdd7248 */ /* 0x000fc80007fe0100 */
[----:B------:R-:W-:-:S13]  /*bac0*/  ISETP.GE.AND P1, PT, R13, R221, PT ;  /* 0x000000dd0d00720c */ /* 0x000fda0003f26270 */
[----:B------:R-:W-:Y:S05]  /*bad0*/  @!P1 BRA `(.L_x_5278) ;  /* 0x0000002c00209947 */ /* 0x000fea0003800000 */
[----:B------:R-:W-:Y:S02]  /*bae0*/  IMAD.MOV.U32 R215, RZ, RZ, R176 ;  /* 0x000000ffffd77224 */ /* 0x000fe400078e00b0 */
[----:B------:R-:W-:-:S07]  /*baf0*/  IMAD.MOV.U32 R214, RZ, RZ, R20 ;  /* 0x000000ffffd67224 */ /* 0x000fce00078e0014 */
.L_x_5290:
[----:B------:R-:W-:Y:S01]  /*bb00*/  VIADD R22, R22, 0x1 ;  /* 0x0000000116167836 */ /* 0x000fe20000000000 */
[----:B------:R-:W-:Y:S05]  /*bb10*/  YIELD ;  /* 0x0000000000007946 */ /* 0x000fea0003800000 */
[----:B------:R-:W-:-:S04]  /*bb20*/  ISETP.NE.AND P1, PT, R22, 0x2, PT ;  /* 0x000000021600780c */ /* 0x000fc80003f25270 */
[----:B------:R-:W-:Y:S02]  /*bb30*/  SEL R15, RZ, 0x1, P1 ;  /* 0x00000001ff0f7807 */ /* 0x000fe40000800000 */
[----:B------:R-:W-:Y:S02]  /*bb40*/  SEL R22, R22, RZ, P1 ;  /* 0x000000ff16167207 */ /* 0x000fe40000800000 */
[----:B------:R-:W-:Y:S01]  /*bb50*/  LOP3.LUT R202, R202, R15, RZ, 0x3c, !PT ;  /* 0x0000000fcaca7212 */ /* 0x000fe200078e3cff */
[----:B0-----:R-:W-:Y:S06]  /*bb60*/  @!P0 BRA `(.L_x_5279) ;  /* 0x0000000000048947 */ /* 0x001fec0003800000 */
[----:B------:R-:W-:Y:S01]  /*bb70*/  BPT.TRAP 0x1 ;  /* 0x000000040000795c */ /* 0x000fe20000300000 */
.L_x_5279:
[----:B------:R-:W-:Y:S01]  /*bb80*/  IMAD R14, R22, 0x8, R19 ;  /* 0x00000008160e7824 */ /* 0x000fe200078e0213 */
[----:B------:R-:W-:-:S04]  /*bb90*/  SHF.L.U32 R15, R202, 0x1f, RZ ;  /* 0x0000001fca0f7819 */ /* 0x000fc800000006ff */
[----:B------:R0:W1:Y:S01]  /*bba0*/  SYNCS.PHASECHK.TRANS64.TRYWAIT P1, [R14+URZ+0x22830], R15 ;  /* 0x0228300f0e0075a7 */ /* 0x000062000802017f */
[----:B------:R-:W-:Y:S05]  /*bbb0*/  @!P0 BRA `(.L_x_5280) ;  /* 0x0000000000048947 */ /* 0x000fea0003800000 */
[----:B------:R-:W-:Y:S01]  /*bbc0*/  BPT.TRAP 0x1 ;  /* 0x000000040000795c */ /* 0x000fe20000300000 */
.L_x_5280:
[----:B------:R-:W-:Y:S01]  /*bbd0*/  IMAD R154, R22, 0x300, R228 ;  /* 0x00000300169a7824 */ /* 0x000fe200078e02e4 */
[----:B------:R-:W-:Y:S01]  /*bbe0*/  MOV R155, 0x40000040 ;  /* 0x40000040009b7802 */ /* 0x000fe20000000f00 */
[----:B-1----:R-:W-:Y:S06]  /*bbf0*/  @P1 BRA `(.L_x_5281) ;  /* 0x0000000000081947 */ /* 0x002fec0003800000 */
[----:B------:R-:W1:Y:S02]  /*bc00*/  SYNCS.PHASECHK.TRANS64.TRYWAIT P1, [R14+URZ+0x22830], R15 ;  /* 0x0228300f0e0075a7 */ /* 0x000e64000802017f */
[----:B-1----:R-:W-:Y:S05]  /*bc10*/  @!P1 BRA `(.L_x_5282) ;  /* 0x0000010c00649947 */ /* 0x002fea0003800000 */
.L_x_5281:
        /* <DEDUP_REMOVED lines=9> */
[----:B------:R-:W-:Y:S01]  /*bcb0*/  MOV R155, 0x40000040 ;  /* 0x40000040009b7802 */ /* 0x000fe20000000f00 */
[----:B------:R-:W-:Y:S01]  /*bcc0*/  IMAD.MOV.U32 R21, RZ, RZ, 0x40000040 ;  /* 0x40000040ff157424 */ /* 0x000fe200078e00ff */
[----:B------:R-:W-:Y:S01]  /*bcd0*/  R2UR UR10, R152 ;  /* 0x00000000980a72ca */ /* 0x000fe200000e0000 */
[----:B------:R-:W2:Y:S01]  /*bce0*/  S2R R12, SR_TID.X ;  /* 0x00000000000c7919 */ /* 0x000ea20000002100 */
[----:B------:R-:W-:-:S02]  /*bcf0*/  R2UR UR11, R153 ;  /* 0x00000000990b72ca */ /* 0x000fc400000e0000 */
[----:B------:R-:W-:Y:S02]  /*bd00*/  R2UR UR18, R154 ;  /* 0x000000009a1272ca */ /* 0x000fe400000e0000 */
[----:B------:R-:W-:Y:S02]  /*bd10*/  R2UR UR19, R155 ;  /* 0x000000009b1372ca */ /* 0x000fe400000e0000 */
[----:B------:R-:W-:Y:S01]  /*bd20*/  WARPGROUP.ARRIVE ;  /* 0x00000000000079c5 */ /* 0x000fe20000000000 */
[----:B------:R-:W-:Y:S02]  /*bd30*/  R2UR UR8, R10 ;  /* 0x000000000a0872ca */ /* 0x000fe400000e0000 */
[----:B------:R-:W-:Y:S02]  /*bd40*/  R2UR UR9, R11 ;  /* 0x000000000b0972ca */ /* 0x000fe400000e0000 */
[----:B------:R-:W-:Y:S01]  /*bd50*/  R2UR UR14, R20 ;  /* 0x00000000140e72ca */ /* 0x000fe200000e0000 */
[----:B------:R-:W-:Y:S01]  /*bd60*/  HGMMA.64x96x16.F32 R152, gdesc[UR4], RZ, !UPT, gsb0 ;  /* 0x01600000049879f0 */ /* 0x000fe2000c0008ff */
        /* <DEDUP_REMOVED lines=20> */
.L_x_5283:
[----:B------:R-:W3:Y:S01]  /*beb0*/  LDL R12, [R1+0x28] ;  /* 0x00002800010c7983 */ /* 0x000ee20000100800 */
[----:B------:R-:W-:-:S03]  /*bec0*/  ISETP.NE.AND P1, PT, R223, 0x1, PT ;  /* 0x00000001df00780c */ /* 0x000fc60003f25270 */
[----:B------:R-:W4:Y:S10]  /*bed0*/  LDL R218, [R1+0x2c] ;  /* 0x00002c0001da7983 */ /* 0x000f340000100800 */
[----:B------:R-:W5:Y:S08]  /*bee0*/  @P1 LDC R216, c[0x0][0x44c] ;  /* 0x00011300ffd81b82 */ /* 0x000f700000000800 */
[----:B------:R-:W0:Y:S01]  /*bef0*/  @P1 LDC R20, c[0x0][0x450] ;  /* 0x00011400ff141b82 */ /* 0x000e220000000800 */
        /* <DEDUP_REMOVED lines=18> */
[----:B------:R-:W-:-:S03]  /*c020*/  FMUL.FTZ R186, R186, UR37 ;  /* 0x00000025baba7c20 */ /* 0x000fc60008410000 */
[----:B------:R-:W-:Y:S01]  /*c030*/  MUFU.TANH R180, R180 ;  /* 0x000000b400b47308 */ /* 0x000fe20000002400 */
[----:B------:R-:W-:Y:S01]  /*c040*/  FMUL.FTZ R187, R187, UR37 ;  /* 0x00000025bbbb7c20 */ /* 0x000fe20008410000 */
[----:B------:R-:W-:-:S06]  /*c050*/  FMUL.FTZ R190, R190, UR37 ;  /* 0x00000025bebe7c20 */ /* 0x000fcc0008410000 */
[----:B------:R-:W-:Y:S01]  /*c060*/  MUFU.TANH R181, R181 ;  /* 0x000000b500b57308 */ /* 0x000fe20000002400 */
[----:B------:R-:W-:Y:S01]  /*c070*/  FMUL.FTZ R191, R191, UR37 ;  /* 0x00000025bfbf7c20 */ /* 0x000fe20008410000 */
[----:B------:R-:W-:Y:S01]  /*c080*/  FMUL.FTZ R194, R194, UR37 ;  /* 0x00000025c2c27c20 */ /* 0x000fe20008410000 */
[----:B------:R-:W-:Y:S01]  /*c090*/  FMUL.FTZ R195, R195, UR37 ;  /* 0x00000025c3c37c20 */ /* 0x000fe20008410000 */
[----:B------:R-:W-:Y:S01]  /*c0a0*/  FMUL.FTZ R198, R198, UR37 ;  /* 0x00000025c6c67c20 */ /* 0x000fe20008410000 */
[----:B------:R-:W-:Y:S01]  /*c0b0*/  FMUL.FTZ R199, R199, UR37 ;  /* 0x00000025c7c77c20 */ /* 0x000fe20008410000 */
[----:B---3--:R-:W-:-:S04]  /*c0c0*/  IMAD.IADD R12, R12, 0x1, R229 ;  /* 0x000000010c0c7824 */ /* 0x008fc800078e02e5 */
[----:B-----5:R-:W-:-:S05]  /*c0d0*/  @P1 IMAD.HI.U32 R216, R12, R216, RZ ;  /* 0x000000d80cd81227 */ /* 0x020fca00078e00ff */
[----:B0-----:R-:W-:Y:S01]  /*c0e0*/  @P1 SHF.R.U32.HI R12, RZ, R20, R216 ;  /* 0x00000014ff0c1219 */ /* 0x001fe200000116d8 */
        /* <DEDUP_REMOVED lines=14> */
[----:B------:R-:W-:-:S02]  /*c1d0*/  FMUL.FTZ R176, R177, UR37 ;  /* 0x00000025b1b07c20 */ /* 0x000fc40008410000 */
[----:B------:R-:W0:Y:S04]  /*c1e0*/  SHFL.IDX PT, R177, R12, RZ, 0x1c1f ;  /* 0x001c1fff0cb17589 */ /* 0x000e2800000e0000 */
[----:B------:R3:W5:Y:S02]  /*c1f0*/  SHFL.IDX PT, R217, R12, 0x1, 0x1c1f ;  /* 0x003c1f000cd97f89 */ /* 0x00076400000e0000 */
[----:B---3--:R-:W-:Y:S01]  /*c200*/  FMUL.FTZ R12, R184, UR37 ;  /* 0x00000025b80c7c20 */ /* 0x008fe20008410000 */
[----:B------:R-:W-:-:S04]  /*c210*/  IMAD.MOV.U32 R184, RZ, RZ, -0x60 ;  /* 0xffffffa0ffb87424 */ /* 0x000fc800078e00ff */
[----:B------:R-:W-:Y:S01]  /*c220*/  IMAD R184, R13, R184, 0x1 ;  /* 0x000000010db87424 */ /* 0x000fe200078e02b8 */
[----:B------:R-:W3:Y:S03]  /*c230*/  MUFU.TANH R20, R20 ;  /* 0x0000001400147308 */ /* 0x000ee60000002400 */
[----:B----4-:R-:W-:-:S05]  /*c240*/  IMAD R216, R218, -0x2, R184 ;  /* 0xfffffffedad87824 */ /* 0x010fca00078e02b8 */
[----:B------:R4:W-:Y:S02]  /*c250*/  MUFU.TANH R184, R185 ;  /* 0x000000b900b87308 */ /* 0x0009e40000002400 */
[----:B----4-:R-:W-:Y:S01]  /*c260*/  IADD3 R185, -R220, R216, R222 ;  /* 0x000000d8dcb97210 */ /* 0x010fe20007ffe1de */
[----:B------:R-:W-:-:S05]  /*c270*/  FMUL.FTZ R216, R188, UR37 ;  /* 0x00000025bcd87c20 */ /* 0x000fca0008410000 */
[----:B------:R-:W4:Y:S01]  /*c280*/  MUFU.TANH R157, R157 ;  /* 0x0000009d009d7308 */ /* 0x000f220000002400 */
[----:B0-----:R-:W-:-:S07]  /*c290*/  IMAD.IADD R188, R185, 0x1, R177 ;  /* 0x00000001b9bc7824 */ /* 0x001fce00078e02b1 */
[----:B------:R-:W0:Y:S01]  /*c2a0*/  MUFU.TANH R153, R153 ;  /* 0x0000009900997308 */ /* 0x000e220000002400 */
[----:B------:R-:W-:-:S04]  /*c2b0*/  ISETP.GT.AND P3, PT, R188, RZ, PT ;  /* 0x000000ffbc00720c */ /* 0x000fc80003f64270 */
[----:B---3--:R-:W-:-:S03]  /*c2c0*/  FSEL R177, R20, -INF , P3 ;  /* 0xff80000014b17808 */ /* 0x008fc60001800000 */
[----:B------:R-:W3:Y:S01]  /*c2d0*/  MUFU.TANH R20, R155 ;  /* 0x0000009b00147308 */ /* 0x000ee20000002400 */
[----:B-----5:R-:W-:Y:S01]  /*c2e0*/  IMAD.IADD R217, R185, 0x1, R217 ;  /* 0x00000001b9d97824 */ /* 0x020fe200078e02d9 */
[----:B------:R-:W-:-:S06]  /*c2f0*/  ISETP.GT.AND P3, PT, R188, 0x10, PT ;  /* 0x00000010bc00780c */ /* 0x000fcc0003f64270 */
[----:B------:R-:W5:Y:S01]  /*c300*/  MUFU.TANH R155, R158 ;  /* 0x0000009e009b7308 */ /* 0x000f620000002400 */
[----:B------:R-:W-:Y:S02]  /*c310*/  ISETP.GT.AND P6, PT, R217, RZ, PT ;  /* 0x000000ffd900720c */ /* 0x000fe40003fc4270 */
[----:B----4-:R-:W-:Y:S02]  /*c320*/  FSEL R185, R157, -INF , P3 ;  /* 0xff8000009db97808 */ /* 0x010fe40001800000 */
[----:B0-----:R-:W-:-:S03]  /*c330*/  FSEL R153, R153, -INF , P6 ;  /* 0xff80000099997808 */ /* 0x001fc60003000000 */
[----:B------:R-:W0:Y:S01]  /*c340*/  MUFU.TANH R157, R159 ;  /* 0x0000009f009d7308 */ /* 0x000e220000002400 */
[----:B------:R-:W-:-:S07]  /*c350*/  ISETP.GT.AND P6, PT, R217, 0x1, PT ;  /* 0x00000001d900780c */ /* 0x000fce0003fc4270 */
[----:B------:R-:W4:Y:S01]  /*c360*/  MUFU.TANH R165, R165 ;  /* 0x000000a500a57308 */ /* 0x000f220000002400 */
[----:B---3--:R-:W-:Y:S02]  /*c370*/  FSEL R20, R20, -INF , P6 ;  /* 0xff80000014147808 */ /* 0x008fe40003000000 */
[----:B------:R-:W-:-:S05]  /*c380*/  ISETP.GT.AND P6, PT, R217, 0x8, PT ;  /* 0x00000008d900780c */ /* 0x000fca0003fc4270 */
[----:B------:R-:W3:Y:S01]  /*c390*/  MUFU.TANH R158, R162 ;  /* 0x000000a2009e7308 */ /* 0x000ee20000002400 */
[----:B-----5:R-:W-:-:S07]  /*c3a0*/  FSEL R155, R155, -INF , P6 ;  /* 0xff8000009b9b7808 */ /* 0x020fce0003000000 */
[----:B------:R-:W5:Y:S01]  /*c3b0*/  MUFU.TANH R173, R173 ;  /* 0x000000ad00ad7308 */ /* 0x000f620000002400 */
[----:B------:R-:W-:Y:S02]  /*c3c0*/  ISETP.GT.AND P6, PT, R217, 0x9, PT ;  /* 0x00000009d900780c */ /* 0x000fe40003fc4270 */
[----:B------:R-:W-:-:S05]  /*c3d0*/  ISETP.GT.AND P3, PT, R188, 0x20, PT ;  /* 0x00000020bc00780c */ /* 0x000fca0003f64270 */
[----:B------:R-:W1:Y:S01]  /*c3e0*/  MUFU.TANH R159, R163 ;  /* 0x000000a3009f7308 */ /* 0x000e620000002400 */
[----:B0-----:R-:W-:-:S07]  /*c3f0*/  FSEL R157, R157, -INF , P6 ;  /* 0xff8000009d9d7808 */ /* 0x001fce0003000000 */
[----:B------:R-:W0:Y:S01]  /*c400*/  MUFU.TANH R12, R12 ;  /* 0x0000000c000c7308 */ /* 0x000e220000002400 */
[----:B----4-:R-:W-:Y:S02]  /*c410*/  FSEL R165, R165, -INF , P3 ;  /* 0xff800000a5a57808 */ /* 0x010fe40001800000 */
[----:B------:R-:W-:-:S05]  /*c420*/  ISETP.GT.AND P6, PT, R217, 0x10, PT ;  /* 0x00000010d900780c */ /* 0x000fca0003fc4270 */
[----:B------:R-:W4:Y:S01]  /*c430*/  MUFU.TANH R162, R166 ;  /* 0x000000a600a27308 */ /* 0x000f220000002400 */
[----:B------:R-:W-:Y:S02]  /*c440*/  ISETP.GT.AND P3, PT, R188, 0x30, PT ;  /* 0x00000030bc00780c */ /* 0x000fe40003f64270 */
[----:B---3--:R-:W-:Y:S02]  /*c450*/  FSEL R158, R158, -INF , P6 ;  /* 0xff8000009e9e7808 */ /* 0x008fe40003000000 */
[----:B-----5:R-:W-:-:S03]  /*c460*/  FSEL R173, R173, -INF , P3 ;  /* 0xff800000adad7808 */ /* 0x020fc60001800000 */
[----:B------:R-:W3:Y:S01]  /*c470*/  MUFU.TANH R163, R167 ;  /* 0x000000a700a37308 */ /* 0x000ee20000002400 */
[----:B------:R-:W-:Y:S02]  /*c480*/  ISETP.GT.AND P6, PT, R217, 0x11, PT ;  /* 0x00000011d900780c */ /* 0x000fe40003fc4270 */
[----:B------:R-:W-:Y:S02]  /*c490*/  ISETP.GT.AND P3, PT, R188, 0x40, PT ;  /* 0x00000040bc00780c */ /* 0x000fe40003f64270 */
[----:B-1----:R-:W-:-:S03]  /*c4a0*/  FSEL R159, R159, -INF , P6 ;  /* 0xff8000009f9f7808 */ /* 0x002fc60003000000 */
[----:B------:R-:W1:Y:S01]  /*c4b0*/  MUFU.TANH R166, R170 ;  /* 0x000000aa00a67308 */ /* 0x000e620000002400 */
[----:B0-----:R-:W-:Y:S02]  /*c4c0*/  FSEL R219, R12, -INF , P3 ;  /* 0xff8000000cdb7808 */ /* 0x001fe40001800000 */
[----:B------:R-:W-:Y:S02]  /*c4d0*/  ISETP.GT.AND P6, PT, R217, 0x18, PT ;  /* 0x00000018d900780c */ /* 0x000fe40003fc4270 */
[----:B------:R-:W-:-:S03]  /*c4e0*/  FMNMX.FTZ R12, R153, R215, !PT ;  /* 0x000000d7990c7209 */ /* 0x000fc60007810000 */
[----:B------:R-:W0:Y:S01]  /*c4f0*/  MUFU.TANH R167, R171 ;  /* 0x000000ab00a77308 */ /* 0x000e220000002400 */
[----:B----4-:R-:W-:Y:S02]  /*c500*/  FSEL R162, R162, -INF , P6 ;  /* 0xff800000a2a27808 */ /* 0x010fe40003000000 */
[----:B------:R-:W-:Y:S02]  /*c510*/  ISETP.GT.AND P6, PT, R217, 0x19, PT ;  /* 0x00000019d900780c */ /* 0x000fe40003fc4270 */
[----:B------:R-:W-:-:S03]  /*c520*/  FMNMX.FTZ R12, R20, R12, !PT ;  /* 0x0000000c140c7209 */ /* 0x000fc60007810000 */
[----:B------:R-:W4:Y:S01]  /*c530*/  MUFU.TANH R170, R174 ;  /* 0x000000ae00aa7308 */ /* 0x000f220000002400 */
[----:B---3--:R-:W-:Y:S02]  /*c540*/  FSEL R163, R163, -INF , P6 ;  /* 0xff800000a3a37808 */ /* 0x008fe40003000000 */
[----:B------:R-:W-:Y:S02]  /*c550*/  FMNMX.FTZ R12, R155, R12, !PT ;  /* 0x0000000c9b0c7209 */ /* 0x000fe40007810000 */
[----:B------:R-:W-:Y:S02]  /*c560*/  ISETP.GT.AND P6, PT, R217, 0x20, PT ;  /* 0x00000020d900780c */ /* 0x000fe40003fc4270 */
[----:B------:R-:W-:Y:S01]  /*c570*/  FMNMX.FTZ R12, R157, R12, !PT ;  /* 0x0000000c9d0c7209 */ /* 0x000fe20007810000 */
[----:B------:R-:W3:Y:S01]  /*c580*/  MUFU.TANH R171, R175 ;  /* 0x000000af00ab7308 */ /* 0x000ee20000002400 */
[----:B-1----:R-:W-:Y:S02]  /*c590*/  FSEL R166, R166, -INF , P6 ;  /* 0xff800000a6a67808 */ /* 0x002fe40003000000 */
[----:B------:R-:W-:-:S02]  /*c5a0*/  ISETP.GT.AND P6, PT, R217, 0x21, PT ;  /* 0x00000021d900780c */ /* 0x000fc40003fc4270 */
[----:B------:R-:W-:-:S03]  /*c5b0*/  FMNMX.FTZ R12, R158, R12, !PT ;  /* 0x0000000c9e0c7209 */ /* 0x000fc60007810000 */
[----:B------:R-:W1:Y:S01]  /*c5c0*/  MUFU.TANH R174, R178 ;  /* 0x000000b200ae7308 */ /* 0x000e620000002400 */
[----:B0-----:R-:W-:Y:S02]  /*c5d0*/  FSEL R167, R167, -INF , P6 ;  /* 0xff800000a7a77808 */ /* 0x001fe40003000000 */
[----:B------:R-:W-:Y:S02]  /*c5e0*/  ISETP.GT.AND P6, PT, R217, 0x28, PT ;  /* 0x00000028d900780c */ /* 0x000fe40003fc4270 */
[----:B------:R-:W-:-:S03]  /*c5f0*/  FMNMX.FTZ R12, R159, R12, !PT ;  /* 0x0000000c9f0c7209 */ /* 0x000fc60007810000 */
[----:B------:R-:W0:Y:S01]  /*c600*/  MUFU.TANH R152, R152 ;  /* 0x0000009800987308 */ /* 0x000e220000002400 */
[----:B----4-:R-:W-:-:S07]  /*c610*/  FSEL R170, R170, -INF , P6 ;  /* 0xff800000aaaa7808 */ /* 0x010fce0003000000 */
[----:B------:R-:W4:Y:S01]  /*c620*/  MUFU.TANH R154, R154 ;  /* 0x0000009a009a7308 */ /* 0x000f220000002400 */
[----:B------:R-:W-:Y:S02]  /*c630*/  ISETP.GT.AND P6, PT, R217, 0x29, PT ;  /* 0x00000029d900780c */ /* 0x000fe40003fc4270 */
[----:B------:R-:W-:-:S05]  /*c640*/  FMNMX.FTZ R12, R162, R12, !PT ;  /* 0x0000000ca20c7209 */ /* 0x000fca0007810000 */
[----:B------:R-:W5:Y:S01]  /*c650*/  MUFU.TANH R175, R179 ;  /* 0x000000b300af7308 */ /* 0x000f620000002400 */
[----:B---3--:R-:W-:-:S07]  /*c660*/  FSEL R171, R171, -INF , P6 ;  /* 0xff800000abab7808 */ /* 0x008fce0003000000 */
[----:B------:R-:W3:Y:S01]  /*c670*/  MUFU.TANH R156, R156 ;  /* 0x0000009c009c7308 */ /* 0x000ee20000002400 */
[----:B------:R-:W-:-:S07]  /*c680*/  FMNMX.FTZ R12, R163, R12, !PT ;  /* 0x0000000ca30c7209 */ /* 0x000fce0007810000 */
[----:B------:R-:W2:Y:S01]  /*c690*/  MUFU.TANH R160, R160 ;  /* 0x000000a000a07308 */ /* 0x000ea20000002400 */
[----:B------:R-:W-:-:S07]  /*c6a0*/  ISETP.GT.AND P6, PT, R217, 0x30, PT ;  /* 0x00000030d900780c */ /* 0x000fce0003fc4270 */
[----:B------:R-:W2:Y:S01]  /*c6b0*/  MUFU.TANH R161, R161 ;  /* 0x000000a100a17308 */ /* 0x000ea20000002400 */
[C---:B------:R-:W-:Y:S02]  /*c6c0*/  ISETP.GT.AND P2, PT, R188.reuse, 0x1, PT ;  /* 0x00000001bc00780c */ /* 0x040fe40003f44270 */
[----:B------:R-:W-:-:S05]  /*c6d0*/  ISETP.GT.AND P1, PT, R188, 0x8, PT ;  /* 0x00000008bc00780c */ /* 0x000fca0003f24270 */
[----:B------:R-:W2:Y:S01]  /*c6e0*/  MUFU.TANH R178, R182 ;  /* 0x000000b600b27308 */ /* 0x000ea20000002400 */
[----:B------:R-:W-:-:S07]  /*c6f0*/  FMNMX.FTZ R12, R166, R12, !PT ;  /* 0x0000000ca60c7209 */ /* 0x000fce0007810000 */
[----:B------:R-:W2:Y:S01]  /*c700*/  MUFU.TANH R164, R164 ;  /* 0x000000a400a47308 */ /* 0x000ea20000002400 */
[----:B-1----:R-:W-:-:S07]  /*c710*/  FSEL R174, R174, -INF , P6 ;  /* 0xff800000aeae7808 */ /* 0x002fce0003000000 */
[----:B------:R-:W1:Y:S01]  /*c720*/  MUFU.TANH R168, R168 ;  /* 0x000000a800a87308 */ /* 0x000e620000002400 */
[----:B0-----:R-:W-:-:S07]  /*c730*/  FSEL R152, R152, -INF , P2 ;  /* 0xff80000098987808 */ /* 0x001fce0001000000 */
[----:B------:R-:W0:Y:S01]  /*c740*/  MUFU.TANH R169, R169 ;  /* 0x000000a900a97308 */ /* 0x000e220000002400 */
[----:B----4-:R-:W-:Y:S02]  /*c750*/  FSEL R154, R154, -INF , P1 ;  /* 0xff8000009a9a7808 */ /* 0x010fe40000800000 */
[----:B------:R-:W-:-:S05]  /*c760*/  ISETP.GT.AND P6, PT, R217, 0x31, PT ;  /* 0x00000031d900780c */ /* 0x000fca0003fc4270 */
[----:B------:R-:W4:Y:S01]  /*c770*/  MUFU.TANH R179, R183 ;  /* 0x000000b700b37308 */ /* 0x000f220000002400 */
[C---:B------:R-:W-:Y:S02]  /*c780*/  ISETP.GT.AND P4, PT, R188.reuse, 0x9, PT ;  /* 0x00000009bc00780c */ /* 0x040fe40003f84270 */
[C---:B------:R-:W-:Y:S02]  /*c790*/  ISETP.GT.AND P2, PT, R188.reuse, 0x11, PT ;  /* 0x00000011bc00780c */ /* 0x040fe40003f44270 */
[----:B------:R-:W-:-:S03]  /*c7a0*/  ISETP.GT.AND P1, PT, R188, 0x18, PT ;  /* 0x00000018bc00780c */ /* 0x000fc60003f24270 */
[----:B------:R-:W4:Y:S01]  /*c7b0*/  MUFU.TANH R172, R172 ;  /* 0x000000ac00ac7308 */ /* 0x000f220000002400 */
[----:B------:R-:W-:-:S07]  /*c7c0*/  FMNMX.FTZ R12, R167, R12, !PT ;  /* 0x0000000ca70c7209 */ /* 0x000fce0007810000 */
[----:B------:R-:W4:Y:S01]  /*c7d0*/  MUFU.TANH R176, R176 ;  /* 0x000000b000b07308 */ /* 0x000f220000002400 */
[----:B-----5:R-:W-:Y:S02]  /*c7e0*/  FSEL R175, R175, -INF , P6 ;  /* 0xff800000afaf7808 */ /* 0x020fe40003000000 */
[----:B---3--:R-:W-:Y:S02]  /*c7f0*/  FSEL R156, R156, -INF , P4 ;  /* 0xff8000009c9c7808 */ /* 0x008fe40002000000 */
[----:B--2---:R-:W-:-:S03]  /*c800*/  FSEL R160, R160, -INF , P2 ;  /* 0xff800000a0a07808 */ /* 0x004fc60001000000 */
[----:B------:R-:W2:Y:S01]  /*c810*/  MUFU.TANH R182, R186 ;  /* 0x000000ba00b67308 */ /* 0x000ea20000002400 */
[----:B------:R-:W-:Y:S02]  /*c820*/  FSEL R161, R161, -INF , P1 ;  /* 0xff800000a1a17808 */ /* 0x000fe40000800000 */
[----:B------:R-:W-:Y:S02]  /*c830*/  ISETP.GT.AND P6, PT, R217, 0x38, PT ;  /* 0x00000038d900780c */ /* 0x000fe40003fc4270 */
[----:B------:R-:W-:-:S03]  /*c840*/  ISETP.GT.AND P4, PT, R188, 0x19, PT ;  /* 0x00000019bc00780c */ /* 0x000fc60003f84270 */
[----:B------:R-:W3:Y:S01]  /*c850*/  MUFU.TANH R216, R216 ;  /* 0x000000d800d87308 */ /* 0x000ee20000002400 */
[C---:B------:R-:W-:Y:S02]  /*c860*/  ISETP.GT.AND P2, PT, R188.reuse, 0x21, PT ;  /* 0x00000021bc00780c */ /* 0x040fe40003f44270 */
[----:B------:R-:W-:Y:S02]  /*c870*/  ISETP.GT.AND P1, PT, R188, 0x28, PT ;  /* 0x00000028bc00780c */ /* 0x000fe40003f24270 */
[----:B------:R-:W-:-:S03]  /*c880*/  FMNMX.FTZ R12, R170, R12, !PT ;  /* 0x0000000caa0c7209 */ /* 0x000fc60007810000 */
[----:B------:R-:W5:Y:S01]  /*c890*/  MUFU.TANH R183, R187 ;  /* 0x000000bb00b77308 */ /* 0x000f620000002400 */
[----:B------:R-:W-:Y:S02]  /*c8a0*/  FSEL R178, R178, -INF , P6 ;  /* 0xff800000b2b27808 */ /* 0x000fe40003000000 */
[----:B------:R-:W-:Y:S02]  /*c8b0*/  FSEL R164, R164, -INF , P4 ;  /* 0xff800000a4a47808 */ /* 0x000fe40002000000 */
[----:B-1----:R-:W-:Y:S02]  /*c8c0*/  FSEL R168, R168, -INF , P2 ;  /* 0xff800000a8a87808 */ /* 0x002fe40001000000 */
[----:B0-----:R-:W-:Y:S02]  /*c8d0*/  FSEL R169, R169, -INF , P1 ;  /* 0xff800000a9a97808 */ /* 0x001fe40000800000 */
[----:B------:R-:W-:Y:S02]  /*c8e0*/  ISETP.GT.AND P6, PT, R217, 0x39, PT ;  /* 0x00000039d900780c */ /* 0x000fe40003fc4270 */
[----:B------:R-:W-:Y:S01]  /*c8f0*/  FMNMX.FTZ R12, R171, R12, !PT ;  /* 0x0000000cab0c7209 */ /* 0x000fe20007810000 */
[----:B------:R-:W0:Y:S01]  /*c900*/  MUFU.TANH R186, R190 ;  /* 0x000000be00ba7308 */ /* 0x000e220000002400 */
[----:B------:R-:W-:-:S02]  /*c910*/  ISETP.GT.AND P4, PT, R188, 0x29, PT ;  /* 0x00000029bc00780c */ /* 0x000fc40003f84270 */
[C---:B------:R-:W-:Y:S02]  /*c920*/  ISETP.GT.AND P2, PT, R188.reuse, 0x31, PT ;  /* 0x00000031bc00780c */ /* 0x040fe40003f44270 */
[----:B------:R-:W-:Y:S02]  /*c930*/  ISETP.GT.AND P1, PT, R188, 0x38, PT ;  /* 0x00000038bc00780c */ /* 0x000fe40003f24270 */
[----:B----4-:R-:W-:Y:S02]  /*c940*/  FSEL R179, R179, -INF , P6 ;  /* 0xff800000b3b37808 */ /* 0x010fe40003000000 */
[----:B------:R-:W-:Y:S02]  /*c950*/  FMNMX.FTZ R12, R174, R12, !PT ;  /* 0x0000000cae0c7209 */ /* 0x000fe40007810000 */
[----:B------:R-:W-:Y:S02]  /*c960*/  FSEL R172, R172, -INF , P4 ;  /* 0xff800000acac7808 */ /* 0x000fe40002000000 */
[----:B------:R-:W-:-:S02]  /*c970*/  FSEL R218, R176, -INF , P2 ;  /* 0xff800000b0da7808 */ /* 0x000fc40001000000 */
[----:B------:R-:W-:Y:S02]  /*c980*/  FSEL R180, R180, -INF , P1 ;  /* 0xff800000b4b47808 */ /* 0x000fe40000800000 */
[----:B------:R-:W-:Y:S01]  /*c990*/  ISETP.GT.AND P6, PT, R217, 0x40, PT ;  /* 0x00000040d900780c */ /* 0x000fe20003fc4270 */
[----:B------:R-:W1:Y:S01]  /*c9a0*/  MUFU.TANH R187, R191 ;  /* 0x000000bf00bb7308 */ /* 0x000e620000002400 */
[C---:B------:R-:W-:Y:S02]  /*c9b0*/  ISETP.GT.AND P4, PT, R188.reuse, 0x39, PT ;  /* 0x00000039bc00780c */ /* 0x040fe40003f84270 */
[C---:B------:R-:W-:Y:S02]  /*c9c0*/  ISETP.GT.AND P2, PT, R188.reuse, 0x41, PT ;  /* 0x00000041bc00780c */ /* 0x040fe40003f44270 */
[----:B------:R-:W-:Y:S02]  /*c9d0*/  ISETP.GT.AND P1, PT, R188, 0x48, PT ;  /* 0x00000048bc00780c */ /* 0x000fe40003f24270 */
[----:B------:R-:W-:-:S02]  /*c9e0*/  FMNMX.FTZ R12, R175, R12, !PT ;  /* 0x0000000caf0c7209 */ /* 0x000fc40007810000 */
[----:B--2---:R-:W-:Y:S02]  /*c9f0*/  FSEL R182, R182, -INF , P6 ;  /* 0xff800000b6b67808 */ /* 0x004fe40003000000 */
[----:B------:R-:W-:Y:S02]  /*ca00*/  FSEL R181, R181, -INF , P4 ;  /* 0xff800000b5b57808 */ /* 0x000fe40002000000 */
[----:B------:R-:W-:Y:S02]  /*ca10*/  FSEL R184, R184, -INF , P2 ;  /* 0xff800000b8b87808 */ /* 0x000fe40001000000 */
[----:B---3--:R-:W-:Y:S02]  /*ca20*/  FSEL R216, R216, -INF , P1 ;  /* 0xff800000d8d87808 */ /* 0x008fe40000800000 */
[----:B------:R-:W-:Y:S02]  /*ca30*/  ISETP.GT.AND P6, PT, R217, 0x41, PT ;  /* 0x00000041d900780c */ /* 0x000fe40003fc4270 */
[----:B------:R-:W-:-:S02]  /*ca40*/  ISETP.GT.AND P5, PT, R188, 0x49, PT ;  /* 0x00000049bc00780c */ /* 0x000fc40003fa4270 */
[C---:B------:R-:W-:Y:S02]  /*ca50*/  ISETP.GT.AND P4, PT, R188.reuse, 0x50, PT ;  /* 0x00000050bc00780c */ /* 0x040fe40003f84270 */
[C---:B------:R-:W-:Y:S02]  /*ca60*/  ISETP.GT.AND P3, PT, R188.reuse, 0x51, PT ;  /* 0x00000051bc00780c */ /* 0x040fe40003f64270 */
[C---:B------:R-:W-:Y:S02]  /*ca70*/  ISETP.GT.AND P2, PT, R188.reuse, 0x58, PT ;  /* 0x00000058bc00780c */ /* 0x040fe40003f44270 */
[----:B------:R-:W-:Y:S02]  /*ca80*/  ISETP.GT.AND P1, PT, R188, 0x59, PT ;  /* 0x00000059bc00780c */ /* 0x000fe40003f24270 */
[----:B------:R-:W2:Y:S01]  /*ca90*/  MUFU.TANH R188, R194 ;  /* 0x000000c200bc7308 */ /* 0x000ea20000002400 */
[----:B------:R-:W-:Y:S02]  /*caa0*/  FMNMX.FTZ R12, R178, R12, !PT ;  /* 0x0000000cb20c7209 */ /* 0x000fe40007810000 */
[----:B-----5:R-:W-:-:S02]  /*cab0*/  FSEL R183, R183, -INF , P6 ;  /* 0xff800000b7b77808 */ /* 0x020fc40003000000 */
[----:B------:R-:W-:Y:S02]  /*cac0*/  ISETP.GT.AND P6, PT, R217, 0x48, PT ;  /* 0x00000048d900780c */ /* 0x000fe40003fc4270 */
[----:B------:R-:W-:Y:S01]  /*cad0*/  FMNMX.FTZ R12, R179, R12, !PT ;  /* 0x0000000cb30c7209 */ /* 0x000fe20007810000 */
[----:B------:R-:W3:Y:S01]  /*cae0*/  MUFU.TANH R190, R195 ;  /* 0x000000c300be7308 */ /* 0x000ee20000002400 */
[----:B0-----:R-:W-:Y:S02]  /*caf0*/  FSEL R186, R186, -INF , P6 ;  /* 0xff800000baba7808 */ /* 0x001fe40003000000 */
[----:B------:R-:W-:Y:S02]  /*cb00*/  ISETP.GT.AND P6, PT, R217, 0x49, PT ;  /* 0x00000049d900780c */ /* 0x000fe40003fc4270 */
[----:B------:R-:W-:-:S03]  /*cb10*/  FMNMX.FTZ R12, R182, R12, !PT ;  /* 0x0000000cb60c7209 */ /* 0x000fc60007810000 */
[----:B------:R-:W0:Y:S01]  /*cb20*/  MUFU.TANH R191, R198 ;  /* 0x000000c600bf7308 */ /* 0x000e220000002400 */
[----:B-1----:R-:W-:Y:S02]  /*cb30*/  FSEL R187, R187, -INF , P6 ;  /* 0xff800000bbbb7808 */ /* 0x002fe40003000000 */
[----:B------:R-:W-:Y:S02]  /*cb40*/  FMNMX.FTZ R12, R183, R12, !PT ;  /* 0x0000000cb70c7209 */ /* 0x000fe40007810000 */
[C---:B------:R-:W-:Y:S02]  /*cb50*/  ISETP.GT.AND P6, PT, R217.reuse, 0x50, PT ;  /* 0x00000050d900780c */ /* 0x040fe40003fc4270 */
[----:B------:R-:W-:Y:S01]  /*cb60*/  FMNMX.FTZ R12, R186, R12, !PT ;  /* 0x0000000cba0c7209 */ /* 0x000fe20007810000 */
[----:B------:R-:W1:Y:S01]  /*cb70*/  MUFU.TANH R194, R199 ;  /* 0x000000c700c27308 */ /* 0x000e620000002400 */
[----:B--2---:R-:W-:Y:S02]  /*cb80*/  FSEL R188, R188, -INF , P6 ;  /* 0xff800000bcbc7808 */ /* 0x004fe40003000000 */
[----:B------:R-:W-:-:S02]  /*cb90*/  ISETP.GT.AND P6, PT, R217, 0x51, PT ;  /* 0x00000051d900780c */ /* 0x000fc40003fc4270 */
[----:B------:R-:W-:Y:S02]  /*cba0*/  FMNMX.FTZ R12, R187, R12, !PT ;  /* 0x0000000cbb0c7209 */ /* 0x000fe40007810000 */
[----:B---3--:R-:W-:Y:S02]  /*cbb0*/  FSEL R190, R190, -INF , P6 ;  /* 0xff800000bebe7808 */ /* 0x008fe40003000000 */
[----:B------:R-:W-:Y:S02]  /*cbc0*/  ISETP.GT.AND P6, PT, R217, 0x58, PT ;  /* 0x00000058d900780c */ /* 0x000fe40003fc4270 */
[----:B------:R-:W-:Y:S02]  /*cbd0*/  FMNMX.FTZ R12, R188, R12, !PT ;  /* 0x0000000cbc0c7209 */ /* 0x000fe40007810000 */
[----:B0-----:R-:W-:Y:S02]  /*cbe0*/  FSEL R191, R191, -INF , P6 ;  /* 0xff800000bfbf7808 */ /* 0x001fe40003000000 */
[----:B------:R-:W-:-:S02]  /*cbf0*/  ISETP.GT.AND P6, PT, R217, 0x59, PT ;  /* 0x00000059d900780c */ /* 0x000fc40003fc4270 */
[----:B------:R-:W-:Y:S02]  /*cc00*/  FMNMX.FTZ R12, R190, R12, !PT ;  /* 0x0000000cbe0c7209 */ /* 0x000fe40007810000 */
[----:B-1----:R-:W-:Y:S02]  /*cc10*/  FSEL R194, R194, -INF , P6 ;  /* 0xff800000c2c27808 */ /* 0x002fe40003000000 */
[----:B------:R-:W-:-:S04]  /*cc20*/  FMNMX.FTZ R12, R191, R12, !PT ;  /* 0x0000000cbf0c7209 */ /* 0x000fc80007810000 */
[----:B------:R-:W-:-:S05]  /*cc30*/  FMNMX.FTZ R12, R194, R12, !PT ;  /* 0x0000000cc20c7209 */ /* 0x000fca0007810000 */
[----:B------:R-:W0:Y:S02]  /*cc40*/  SHFL.BFLY PT, R176, R12, 0x2, 0x1f ;  /* 0x0c401f000cb07f89 */ /* 0x000e2400000e0000 */
[----:B0-----:R-:W-:-:S05]  /*cc50*/  FMNMX.FTZ R176, R12, R176, !PT ;  /* 0x000000b00cb07209 */ /* 0x001fca0007810000 */
[----:B------:R-:W0:Y:S02]  /*cc60*/  SHFL.BFLY PT, R12, R176, 0x1, 0x1f ;  /* 0x0c201f00b00c7f89 */ /* 0x000e2400000e0000 */
[----:B0-----:R-:W-:Y:S02]  /*cc70*/  FMNMX.FTZ R176, R176, R12, !PT ;  /* 0x0000000cb0b07209 */ /* 0x001fe40007810000 */
[----:B------:R-:W0:Y:S02]  /*cc80*/  LDC R12, c[0x0][0x988] ;  /* 0x00026200ff0c7b82 */ /* 0x000e240000000800 */
[----:B------:R-:W-:-:S04]  /*cc90*/  FSETP.NEU.FTZ.AND P6, PT, R176, -INF , PT ;  /* 0xff800000b000780b */ /* 0x000fc80003fdd000 */
[----:B------:R-:W-:-:S05]  /*cca0*/  FSEL R195, R176, RZ, P6 ;  /* 0x000000ffb0c37208 */ /* 0x000fca0003000000 */
[----:B------:R-:W-:Y:S01]  /*ccb0*/  FADD.FTZ R195, -R195, R215 ;  /* 0x000000d7c3c37221 */ /* 0x000fe20000010100 */
[----:B0-----:R-:W-:-:S05]  /*ccc0*/  FMUL.FTZ R199, R176, R12 ;  /* 0x0000000cb0c77220 */ /* 0x001fca0000410000 */
[----:B------:R-:W-:-:S05]  /*ccd0*/  FSEL R199, R199, RZ, P6 ;  /* 0x000000ffc7c77208 */ /* 0x000fca0003000000 */
[-CC-:B------:R-:W-:Y:S01]  /*cce0*/  FFMA.FTZ R215, R178, R12.reuse, -R199.reuse ;  /* 0x0000000cb2d77223 */ /* 0x180fe200000108c7 */
[-CC-:B------:R-:W-:Y:S01]  /*ccf0*/  FFMA.FTZ R153, R153, R12.reuse, -R199.reuse ;  /* 0x0000000c99997223 */ /* 0x180fe200000108c7 */
[-C--:B------:R-:W-:Y:S01]  /*cd00*/  FFMA.FTZ R20, R20, R12.reuse, -R199 ;  /* 0x0000000c14147223 */ /* 0x080fe200000108c7 */
[----:B------:R-:W-:-:S04]  /*cd10*/  FMUL.FTZ R178, R195, R12 ;  /* 0x0000000cc3b27220 */ /* 0x000fc80000410000 */
[----:B------:R-:W-:Y:S01]  /*cd20*/  MUFU.EX2 R153, R153 ;  /* 0x0000009900997308 */ /* 0x000fe20000000800 */
[----:B------:R-:W-:-:S07]  /*cd30*/  FFMA.FTZ R155, R155, R12, -R199 ;  /* 0x0000000c9b9b7223 */ /* 0x000fce00000108c7 */
[----:B------:R-:W0:Y:S08]  /*cd40*/  MUFU.EX2 R178, R178 ;  /* 0x000000b200b27308 */ /* 0x000e300000000800 */
[----:B------:R-:W1:Y:S01]  /*cd50*/  MUFU.EX2 R20, R20 ;  /* 0x0000001400147308 */ /* 0x000e620000000800 */
[-CC-:B------:R-:W-:Y:S01]  /*cd60*/  FFMA.FTZ R198, R157, R12.reuse, -R199.reuse ;  /* 0x0000000c9dc67223 */ /* 0x180fe200000108c7 */
[----:B------:R-:W-:-:S06]  /*cd70*/  FFMA.FTZ R158, R158, R12, -R199 ;  /* 0x0000000c9e9e7223 */ /* 0x000fcc00000108c7 */
[----:B------:R-:W2:Y:S01]  /*cd80*/  MUFU.EX2 R155, R155 ;  /* 0x0000009b009b7308 */ /* 0x000ea20000000800 */
[----:B0-----:R-:W-:Y:S01]  /*cd90*/  FFMA.FTZ R0, R178, R0, R153 ;  /* 0x00000000b2007223 */ /* 0x001fe20000010099 */
[----:B------:R-:W-:-:S06]  /*cda0*/  FFMA.FTZ R159, R159, R12, -R199 ;  /* 0x0000000c9f9f7223 */ /* 0x000fcc00000108c7 */
[----:B------:R-:W0:Y:S01]  /*cdb0*/  MUFU.EX2 R198, R198 ;  /* 0x000000c600c67308 */ /* 0x000e220000000800 */
[C---:B-1----:R-:W-:Y:S01]  /*cdc0*/  F2FP.F16.F32.PACK_AB R157, R20.reuse, R153 ;  /* 0x00000099149d723e */ /* 0x042fe200000000ff */
[----:B------:R-:W-:-:S06]  /*cdd0*/  FADD.FTZ R0, R20, R0 ;  /* 0x0000000014007221 */ /* 0x000fcc0000010000 */
[----:B------:R-:W1:Y:S01]  /*cde0*/  MUFU.EX2 R153, R158 ;  /* 0x0000009e00997308 */ /* 0x000e620000000800 */
[----:B--2---:R-:W-:-:S07]  /*cdf0*/  FADD.FTZ R0, R155, R0 ;  /* 0x000000009b007221 */ /* 0x004fce0000010000 */
[----:B------:R-:W2:Y:S01]  /*ce00*/  MUFU.EX2 R20, R159 ;  /* 0x0000009f00147308 */ /* 0x000ea20000000800 */
[----:B0-----:R-:W-:-:S04]  /*ce10*/  FADD.FTZ R0, R198, R0 ;  /* 0x00000000c6007221 */ /* 0x001fc80000010000 */
[----:B-1----:R-:W-:-:S04]  /*ce20*/  FADD.FTZ R0, R153, R0 ;  /* 0x0000000099007221 */ /* 0x002fc80000010000 */
[C---:B--2---:R-:W-:Y:S01]  /*ce30*/  FADD.FTZ R0, R20.reuse, R0 ;  /* 0x0000000014007221 */ /* 0x044fe20000010000 */
[----:B------:R-:W-:Y:S02]  /*ce40*/  F2FP.F16.F32.PACK_AB R153, R20, R153 ;  /* 0x000000991499723e */ /* 0x000fe400000000ff */
        /* <DEDUP_REMOVED lines=11> */
[----:B------:R-:W-:Y:S01]  /*cf00*/  FMNMX.FTZ R20, R172, R20, !PT ;  /* 0x00000014ac147209 */ /* 0x000fe20007810000 */
[----:B------:R-:W-:-:S03]  /*cf10*/  FMUL.FTZ R189, R189, UR37 ;  /* 0x00000025bdbd7c20 */ /* 0x000fc60008410000 */
[----:B------:R-:W-:Y:S02]  /*cf20*/  FMNMX.FTZ R20, R173, R20, !PT ;  /* 0x00000014ad147209 */ /* 0x000fe40007810000 */
[----:B------:R-:W-:Y:S01]  /*cf30*/  F2FP.F16.F32.PACK_AB R159, R198, R155 ;  /* 0x0000009bc69f723e */ /* 0x000fe200000000ff */
[----:B------:R-:W-:Y:S01]  /*cf40*/  FMUL.FTZ R155, R192, UR37 ;  /* 0x00000025c09b7c20 */ /* 0x000fe20008410000 */
[----:B------:R-:W-:Y:S01]  /*cf50*/  FMNMX.FTZ R20, R218, R20, !PT ;  /* 0x00000014da147209 */ /* 0x000fe20007810000 */
[----:B------:R-:W0:Y:S01]  /*cf60*/  MUFU.TANH R189, R189 ;  /* 0x000000bd00bd7308 */ /* 0x000e220000002400 */
[----:B------:R-:W-:Y:S02]  /*cf70*/  FMUL.FTZ R192, R193, UR37 ;  /* 0x00000025c1c07c20 */ /* 0x000fe40008410000 */
[----:B------:R-:W-:Y:S01]  /*cf80*/  FMNMX.FTZ R20, R180, R20, !PT ;  /* 0x00000014b4147209 */ /* 0x000fe20007810000 */
[----:B------:R-:W-:-:S03]  /*cf90*/  FMUL.FTZ R158, R196, UR37 ;  /* 0x00000025c49e7c20 */ /* 0x000fc60008410000 */
[----:B------:R-:W-:Y:S01]  /*cfa0*/  FMNMX.FTZ R20, R181, R20, !PT ;  /* 0x00000014b5147209 */ /* 0x000fe20007810000 */
[----:B------:R-:W1:Y:S01]  /*cfb0*/  MUFU.TANH R155, R155 ;  /* 0x0000009b009b7308 */ /* 0x000e620000002400 */
[----:B------:R-:W-:Y:S02]  /*cfc0*/  FMUL.FTZ R193, R197, UR37 ;  /* 0x00000025c5c17c20 */ /* 0x000fe40008410000 */
[----:B------:R-:W-:-:S05]  /*cfd0*/  FMNMX.FTZ R20, R219, R20, !PT ;  /* 0x00000014db147209 */ /* 0x000fca0007810000 */
[----:B------:R-:W2:Y:S01]  /*cfe0*/  MUFU.TANH R192, R192 ;  /* 0x000000c000c07308 */ /* 0x000ea20000002400 */
[----:B------:R-:W-:Y:S02]  /*cff0*/  FMNMX.FTZ R20, R184, R20, !PT ;  /* 0x00000014b8147209 */ /* 0x000fe40007810000 */
[----:B0-----:R-:W-:-:S05]  /*d000*/  FSEL R189, R189, -INF , P5 ;  /* 0xff800000bdbd7808 */ /* 0x001fca0002800000 */
[----:B------:R-:W0:Y:S01]  /*d010*/  MUFU.TANH R158, R158 ;  /* 0x0000009e009e7308 */ /* 0x000e220000002400 */
[----:B------:R-:W-:Y:S02]  /*d020*/  FMNMX.FTZ R20, R216, R20, !PT ;  /* 0x00000014d8147209 */ /* 0x000fe40007810000 */
[----:B-1----:R-:W-:-:S05]  /*d030*/  FSEL R155, R155, -INF , P4 ;  /* 0xff8000009b9b7808 */ /* 0x002fca0002000000 */
[----:B------:R-:W1:Y:S01]  /*d040*/  MUFU.TANH R193, R193 ;  /* 0x000000c100c17308 */ /* 0x000e620000002400 */
[----:B------:R-:W-:Y:S02]  /*d050*/  FMNMX.FTZ R20, R189, R20, !PT ;  /* 0x00000014bd147209 */ /* 0x000fe40007810000 */
[----:B--2---:R-:W-:Y:S02]  /*d060*/  FSEL R192, R192, -INF , P3 ;  /* 0xff800000c0c07808 */ /* 0x004fe40001800000 */
[----:B------:R-:W-:Y:S02]  /*d070*/  FMNMX.FTZ R20, R155, R20, !PT ;  /* 0x000000149b147209 */ /* 0x000fe40007810000 */
[----:B0-----:R-:W-:Y:S02]  /*d080*/  FSEL R158, R158, -INF , P2 ;  /* 0xff8000009e9e7808 */ /* 0x001fe40001000000 */
[----:B------:R-:W-:-:S04]  /*d090*/  FMNMX.FTZ R20, R192, R20, !PT ;  /* 0x00000014c0147209 */ /* 0x000fc80007810000 */
[----:B------:R-:W-:Y:S02]  /*d0a0*/  FMNMX.FTZ R20, R158, R20, !PT ;  /* 0x000000149e147209 */ /* 0x000fe40007810000 */
[----:B-1----:R-:W-:-:S04]  /*d0b0*/  FSEL R193, R193, -INF , P1 ;  /* 0xff800000c1c17808 */ /* 0x002fc80000800000 */
[----:B------:R-:W-:-:S05]  /*d0c0*/  FMNMX.FTZ R20, R193, R20, !PT ;  /* 0x00000014c1147209 */ /* 0x000fca0007810000 */
[----:B------:R-:W0:Y:S02]  /*d0d0*/  SHFL.BFLY PT, R195, R20, 0x2, 0x1f ;  /* 0x0c401f0014c37f89 */ /* 0x000e2400000e0000 */
[----:B0-----:R-:W-:-:S05]  /*d0e0*/  FMNMX.FTZ R20, R20, R195, !PT ;  /* 0x000000c314147209 */ /* 0x001fca0007810000 */
[----:B------:R-:W0:Y:S01]  /*d0f0*/  SHFL.BFLY PT, R197, R20, 0x1, 0x1f ;  /* 0x0c201f0014c57f89 */ /* 0x000e2200000e0000 */
        /* <DEDUP_REMOVED lines=17> */
[----:B0-----:R-:W-:-:S04]  /*d210*/  FMNMX.FTZ R20, R20, R197, !PT ;  /* 0x000000c514147209 */ /* 0x001fc80007810000 */
[C---:B------:R-:W-:Y:S01]  /*d220*/  FSETP.NEU.FTZ.AND P1, PT, R20.reuse, -INF , PT ;  /* 0xff8000001400780b */ /* 0x040fe20003f3d000 */
[----:B------:R-:W-:-:S03]  /*d230*/  FMUL.FTZ R199, R20, R12 ;  /* 0x0000000c14c77220 */ /* 0x000fc60000410000 */
[----:B------:R-:W-:Y:S02]  /*d240*/  FSEL R197, R20, RZ, P1 ;  /* 0x000000ff14c57208 */ /* 0x000fe40000800000 */
[----:B------:R-:W-:Y:S01]  /*d250*/  FSEL R199, R199, RZ, P1 ;  /* 0x000000ffc7c77208 */ /* 0x000fe20000800000 */
[----:B------:R-:W-:Y:S02]  /*d260*/  MUFU.EX2 R196, R171 ;  /* 0x000000ab00c47308 */ /* 0x000fe40000000800 */
[----:B------:R-:W-:Y:S02]  /*d270*/  FADD.FTZ R197, -R197, R214 ;  /* 0x000000d6c5c57221 */ /* 0x000fe40000010100 */
[----:B------:R-:W-:-:S04]  /*d280*/  FFMA.FTZ R177, R177, R12, -R199 ;  /* 0x0000000cb1b17223 */ /* 0x000fc800000108c7 */
[----:B------:R0:W-:Y:S01]  /*d290*/  MUFU.EX2 R171, R186 ;  /* 0x000000ba00ab7308 */ /* 0x0001e20000000800 */
[-CC-:B------:R-:W-:Y:S01]  /*d2a0*/  FFMA.FTZ R152, R152, R12.reuse, -R199.reuse ;  /* 0x0000000c98987223 */ /* 0x180fe200000108c7 */
[----:B0-----:R-:W-:-:S06]  /*d2b0*/  FFMA.FTZ R186, R158, R12, -R199 ;  /* 0x0000000c9eba7223 */ /* 0x001fcc00000108c7 */
[----:B------:R0:W-:Y:S01]  /*d2c0*/  MUFU.EX2 R158, R177 ;  /* 0x000000b1009e7308 */ /* 0x0001e20000000800 */
[-CC-:B------:R-:W-:Y:S01]  /*d2d0*/  FFMA.FTZ R154, R154, R12.reuse, -R199.reuse ;  /* 0x0000000c9a9a7223 */ /* 0x180fe200000108c7 */
[-C--:B0-----:R-:W-:Y:S01]  /*d2e0*/  FMUL.FTZ R177, R197, R12.reuse ;  /* 0x0000000cc5b17220 */ /* 0x081fe20000410000 */
[----:B------:R-:W0:Y:S05]  /*d2f0*/  S2R R224, SR_CgaCtaId ;  /* 0x0000000000e07919 */ /* 0x000e2a0000008800 */
[----:B------:R-:W-:Y:S08]  /*d300*/  MUFU.EX2 R152, R152 ;  /* 0x0000009800987308 */ /* 0x000ff00000000800 */
[----:B------:R-:W1:Y:S01]  /*d310*/  MUFU.EX2 R177, R177 ;  /* 0x000000b100b17308 */ /* 0x000e620000000800 */
[-CC-:B------:R-:W-:Y:S01]  /*d320*/  FFMA.FTZ R156, R156, R12.reuse, -R199.reuse ;  /* 0x0000000c9c9c7223 */ /* 0x180fe200000108c7 */
[-CC-:B------:R-:W-:Y:S01]  /*d330*/  FFMA.FTZ R185, R185, R12.reuse, -R199.reuse ;  /* 0x0000000cb9b97223 */ /* 0x180fe200000108c7 */
[-CC-:B------:R-:W-:Y:S01]  /*d340*/  FFMA.FTZ R160, R160, R12.reuse, -R199.reuse ;  /* 0x0000000ca0a07223 */ /* 0x180fe200000108c7 */
[-CC-:B------:R-:W-:Y:S01]  /*d350*/  FFMA.FTZ R161, R161, R12.reuse, -R199.reuse ;  /* 0x0000000ca1a17223 */ /* 0x180fe200000108c7 */
[----:B------:R-:W-:-:S03]  /*d360*/  FFMA.FTZ R164, R164, R12, -R199 ;  /* 0x0000000ca4a47223 */ /* 0x000fc600000108c7 */
        /* <DEDUP_REMOVED lines=15> */
[----:B------:R-:W-:-:S02]  /*d460*/  FFMA.FTZ R193, R193, R12, -R199 ;  /* 0x0000000cc1c17223 */ /* 0x000fc400000108c7 */
[----:B------:R-:W3:Y:S01]  /*d470*/  MUFU.EX2 R199, R156 ;  /* 0x0000009c00c77308 */ /* 0x000ee20000000800 */
[----:B-1----:R-:W-:-:S07]  /*d480*/  FFMA.FTZ R3, R177, R3, R158 ;  /* 0x00000003b1037223 */ /* 0x002fce000001009e */
[----:B------:R-:W1:Y:S01]  /*d490*/  MUFU.EX2 R185, R185 ;  /* 0x000000b900b97308 */ /* 0x000e620000000800 */
[----:B------:R-:W-:-:S07]  /*d4a0*/  FADD.FTZ R3, R152, R3 ;  /* 0x0000000398037221 */ /* 0x000fce0000010000 */
[----:B------:R-:W4:Y:S01]  /*d4b0*/  MUFU.EX2 R160, R160 ;  /* 0x000000a000a07308 */ /* 0x000f220000000800 */
[----:B--2---:R-:W-:-:S07]  /*d4c0*/  FADD.FTZ R3, R154, R3 ;  /* 0x000000039a037221 */ /* 0x004fce0000010000 */
[----:B------:R-:W2:Y:S01]  /*d4d0*/  MUFU.EX2 R162, R162 ;  /* 0x000000a200a27308 */ /* 0x000ea20000000800 */
[----:B------:R-:W-:-:S07]  /*d4e0*/  VIADD R155, R14, 0x22840 ;  /* 0x000228400e9b7836 */ /* 0x000fce0000000000 */
[----:B------:R-:W5:Y:S01]  /*d4f0*/  MUFU.EX2 R163, R163 ;  /* 0x000000a300a37308 */ /* 0x000f620000000800 */
[----:B---3--:R-:W-:-:S07]  /*d500*/  FADD.FTZ R3, R199, R3 ;  /* 0x00000003c7037221 */ /* 0x008fce0000010000 */
[----:B------:R-:W3:Y:S01]  /*d510*/  MUFU.EX2 R214, R161 ;  /* 0x000000a100d67308 */ /* 0x000ee20000000800 */
[----:B-1----:R-:W-:Y:S01]  /*d520*/  FADD.FTZ R3, R185, R3 ;  /* 0x00000003b9037221 */ /* 0x002fe20000010000 */
[----:B0-----:R-:W-:-:S06]  /*d530*/  PRMT R155, R224, 0x654, R155 ;  /* 0x00000654e09b7816 */ /* 0x001fcc000000009b */
[----:B------:R-:W0:Y:S01]  /*d540*/  MUFU.EX2 R164, R164 ;  /* 0x000000a400a47308 */ /* 0x000e220000000800 */
[----:B----4-:R-:W-:Y:S01]  /*d550*/  FADD.FTZ R3, R160, R3 ;  /* 0x00000003a0037221 */ /* 0x010fe20000010000 */
[----:B------:R5:W-:Y:S06]  /*d560*/  SYNCS.ARRIVE.TRANS64.RED.A1T0 RZ, [R155+URZ], RZ ;  /* 0x000000ff9bff79a7 */ /* 0x000bec000810043f */
[----:B------:R-:W1:Y:S01]  /*d570*/  MUFU.EX2 R166, R166 ;  /* 0x000000a600a67308 */ /* 0x000e620000000800 */
[----:B--2---:R-:W-:-:S07]  /*d580*/  FADD.FTZ R0, R162, R0 ;  /* 0x00000000a2007221 */ /* 0x004fce0000010000 */
[----:B------:R-:W2:Y:S01]  /*d590*/  MUFU.EX2 R165, R165 ;  /* 0x000000a500a57308 */ /* 0x000ea20000000800 */
[----:B-----5:R-:W-:Y:S01]  /*d5a0*/  F2FP.F16.F32.PACK_AB R155, R163, R162 ;  /* 0x000000a2a39b723e */ /* 0x020fe200000000ff */
[----:B---3--:R-:W-:-:S06]  /*d5b0*/  FADD.FTZ R3, R214, R3 ;  /* 0x00000003d6037221 */ /* 0x008fcc0000010000 */
[----:B------:R-:W3:Y:S08]  /*d5c0*/  MUFU.EX2 R195, R167 ;  /* 0x000000a700c37308 */ /* 0x000ef00000000800 */
[----:B------:R-:W4:Y:S01]  /*d5d0*/  MUFU.EX2 R168, R168 ;  /* 0x000000a800a87308 */ /* 0x000f220000000800 */
[----:B------:R-:W-:Y:S01]  /*d5e0*/  FADD.FTZ R0, R163, R0 ;  /* 0x00000000a3007221 */ /* 0x000fe20000010000 */
[----:B0-----:R-:W-:-:S06]  /*d5f0*/  FADD.FTZ R3, R164, R3 ;  /* 0x00000003a4037221 */ /* 0x001fcc0000010000 */
[----:B------:R-:W0:Y:S08]  /*d600*/  MUFU.EX2 R170, R170 ;  /* 0x000000aa00aa7308 */ /* 0x000e300000000800 */
[----:B------:R-:W5:Y:S01]  /*d610*/  MUFU.EX2 R162, R169 ;  /* 0x000000a900a27308 */ /* 0x000f620000000800 */
[----:B-1----:R-:W-:Y:S01]  /*d620*/  FADD.FTZ R0, R166, R0 ;  /* 0x00000000a6007221 */ /* 0x002fe20000010000 */
[----:B--2---:R-:W-:-:S06]  /*d630*/  FADD.FTZ R3, R165, R3 ;  /* 0x00000003a5037221 */ /* 0x004fcc0000010000 */
[----:B------:R-:W1:Y:S01]  /*d640*/  MUFU.EX2 R172, R172 ;  /* 0x000000ac00ac7308 */ /* 0x000e620000000800 */
[----:B---3--:R-:W-:Y:S01]  /*d650*/  FADD.FTZ R0, R195, R0 ;  /* 0x00000000c3007221 */ /* 0x008fe20000010000 */
[----:B----4-:R-:W-:-:S06]  /*d660*/  FADD.FTZ R3, R168, R3 ;  /* 0x00000003a8037221 */ /* 0x010fcc0000010000 */
[----:B------:R-:W2:Y:S01]  /*d670*/  MUFU.EX2 R174, R174 ;  /* 0x000000ae00ae7308 */ /* 0x000ea20000000800 */
[----:B------:R-:W-:-:S07]  /*d680*/  F2FP.F16.F32.PACK_AB R161, R195, R166 ;  /* 0x000000a6c3a1723e */ /* 0x000fce00000000ff */
[----:B------:R-:W3:Y:S01]  /*d690*/  MUFU.EX2 R173, R173 ;  /* 0x000000ad00ad7308 */ /* 0x000ee20000000800 */
[----:B0-----:R-:W-:Y:S01]  /*d6a0*/  FADD.FTZ R0, R170, R0 ;  /* 0x00000000aa007221 */ /* 0x001fe20000010000 */
[----:B-----5:R-:W-:-:S06]  /*d6b0*/  FADD.FTZ R3, R162, R3 ;  /* 0x00000003a2037221 */ /* 0x020fcc0000010000 */
[----:B------:R-:W0:Y:S08]  /*d6c0*/  MUFU.EX2 R175, R175 ;  /* 0x000000af00af7308 */ /* 0x000e300000000800 */
[----:B------:R-:W4:Y:S01]  /*d6d0*/  MUFU.EX2 R218, R218 ;  /* 0x000000da00da7308 */ /* 0x000f220000000800 */
[----:B------:R-:W-:Y:S01]  /*d6e0*/  FADD.FTZ R0, R196, R0 ;  /* 0x00000000c4007221 */ /* 0x000fe20000010000 */
[----:B------:R-:W-:-:S06]  /*d6f0*/  F2FP.F16.F32.PACK_AB R156, R152, R158 ;  /* 0x0000009e989c723e */ /* 0x000fcc00000000ff */
[----:B------:R-:W5:Y:S01]  /*d700*/  MUFU.EX2 R167, R215 ;  /* 0x000000d700a77308 */ /* 0x000f620000000800 */
[----:B-1----:R-:W-:Y:S01]  /*d710*/  FADD.FTZ R3, R172, R3 ;  /* 0x00000003ac037221 */ /* 0x002fe20000010000 */
[----:B------:R-:W-:-:S06]  /*d720*/  F2FP.F16.F32.PACK_AB R152, R160, R185 ;  /* 0x000000b9a098723e */ /* 0x000fcc00000000ff */
[----:B------:R-:W1:Y:S01]  /*d730*/  MUFU.EX2 R166, R180 ;  /* 0x000000b400a67308 */ /* 0x000e620000000800 */
[----:B------:R-:W-:Y:S01]  /*d740*/  F2FP.F16.F32.PACK_AB R160, R168, R165 ;  /* 0x000000a5a8a0723e */ /* 0x000fe200000000ff */
[----:B--2---:R-:W-:-:S06]  /*d750*/  FADD.FTZ R0, R174, R0 ;  /* 0x00000000ae007221 */ /* 0x004fcc0000010000 */
[----:B------:R-:W2:Y:S01]  /*d760*/  MUFU.EX2 R179, R179 ;  /* 0x000000b300b37308 */ /* 0x000ea20000000800 */
[----:B---3--:R-:W-:-:S07]  /*d770*/  FADD.FTZ R3, R173, R3 ;  /* 0x00000003ad037221 */ /* 0x008fce0000010000 */
[----:B------:R-:W3:Y:S01]  /*d780*/  MUFU.EX2 R181, R181 ;  /* 0x000000b500b57308 */ /* 0x000ee20000000800 */
[----:B0-----:R-:W-:Y:S01]  /*d790*/  FADD.FTZ R0, R175, R0 ;  /* 0x00000000af007221 */ /* 0x001fe20000010000 */
[----:B----4-:R-:W-:-:S06]  /*d7a0*/  FADD.FTZ R3, R218, R3 ;  /* 0x00000003da037221 */ /* 0x010fcc0000010000 */
[----:B------:R-:W0:Y:S01]  /*d7b0*/  MUFU.EX2 R182, R182 ;  /* 0x000000b600b67308 */ /* 0x000e220000000800 */
[----:B------:R-:W-:-:S07]  /*d7c0*/  F2FP.F16.F32.PACK_AB R163, R196, R170 ;  /* 0x000000aac4a3723e */ /* 0x000fce00000000ff */
[----:B------:R-:W4:Y:S01]  /*d7d0*/  MUFU.EX2 R168, R219 ;  /* 0x000000db00a87308 */ /* 0x000f220000000800 */
[----:B-----5:R-:W-:Y:S01]  /*d7e0*/  FADD.FTZ R0, R167, R0 ;  /* 0x00000000a7007221 */ /* 0x020fe20000010000 */
[----:B-1----:R-:W-:-:S06]  /*d7f0*/  FADD.FTZ R3, R166, R3 ;  /* 0x00000003a6037221 */ /* 0x002fcc0000010000 */
[----:B------:R-:W1:Y:S08]  /*d800*/  MUFU.EX2 R183, R183 ;  /* 0x000000b700b77308 */ /* 0x000e700000000800 */
[----:B------:R-:W5:Y:S01]  /*d810*/  MUFU.EX2 R184, R184 ;  /* 0x000000b800b87308 */ /* 0x000f620000000800 */
[----:B--2---:R-:W-:Y:S01]  /*d820*/  FADD.FTZ R0, R179, R0 ;  /* 0x00000000b3007221 */ /* 0x004fe20000010000 */
[----:B---3--:R-:W-:-:S06]  /*d830*/  FADD.FTZ R3, R181, R3 ;  /* 0x00000003b5037221 */ /* 0x008fcc0000010000 */
[----:B------:R-:W2:Y:S01]  /*d840*/  MUFU.EX2 R170, R216 ;  /* 0x000000d800aa7308 */ /* 0x000ea20000000800 */
[----:B------:R-:W-:Y:S01]  /*d850*/  F2FP.F16.F32.PACK_AB R162, R172, R162 ;  /* 0x000000a2aca2723e */ /* 0x000fe200000000ff */
[----:B0-----:R-:W-:-:S06]  /*d860*/  FADD.FTZ R0, R182, R0 ;  /* 0x00000000b6007221 */ /* 0x001fcc0000010000 */
[----:B------:R-:W0:Y:S01]  /*d870*/  MUFU.EX2 R187, R187 ;  /* 0x000000bb00bb7308 */ /* 0x000e220000000800 */
[----:B----4-:R-:W-:-:S07]  /*d880*/  FADD.FTZ R3, R168, R3 ;  /* 0x00000003a8037221 */ /* 0x010fce0000010000 */
[----:B------:R-:W3:Y:S01]  /*d890*/  MUFU.EX2 R189, R189 ;  /* 0x000000bd00bd7308 */ /* 0x000ee20000000800 */
[----:B-1----:R-:W-:Y:S01]  /*d8a0*/  FADD.FTZ R0, R183, R0 ;  /* 0x00000000b7007221 */ /* 0x002fe20000010000 */
[----:B-----5:R-:W-:-:S06]  /*d8b0*/  FADD.FTZ R3, R184, R3 ;  /* 0x00000003b8037221 */ /* 0x020fcc0000010000 */
[----:B------:R-:W1:Y:S01]  /*d8c0*/  MUFU.EX2 R188, R188 ;  /* 0x000000bc00bc7308 */ /* 0x000e620000000800 */
[----:B------:R-:W-:-:S07]  /*d8d0*/  F2FP.F16.F32.PACK_AB R165, R175, R174 ;  /* 0x000000aeafa5723e */ /* 0x000fce00000000ff */
[----:B------:R-:W4:Y:S01]  /*d8e0*/  MUFU.EX2 R172, R198 ;  /* 0x000000c600ac7308 */ /* 0x000f220000000800 */
[----:B------:R-:W-:Y:S01]  /*d8f0*/  FADD.FTZ R0, R171, R0 ;  /* 0x00000000ab007221 */ /* 0x000fe20000010000 */
[----:B--2---:R-:W-:-:S06]  /*d900*/  FADD.FTZ R3, R170, R3 ;  /* 0x00000003aa037221 */ /* 0x004fcc0000010000 */
[----:B------:R-:W2:Y:S08]  /*d910*/  MUFU.EX2 R190, R190 ;  /* 0x000000be00be7308 */ /* 0x000eb00000000800 */
[----:B------:R-:W5:Y:S01]  /*d920*/  MUFU.EX2 R192, R192 ;  /* 0x000000c000c07308 */ /* 0x000f620000000800 */
[----:B0-----:R-:W-:Y:S01]  /*d930*/  FADD.FTZ R0, R187, R0 ;  /* 0x00000000bb007221 */ /* 0x001fe20000010000 */
[----:B---3--:R-:W-:-:S06]  /*d940*/  FADD.FTZ R3, R189, R3 ;  /* 0x00000003bd037221 */ /* 0x008fcc0000010000 */
[----:B------:R-:W0:Y:S08]  /*d950*/  MUFU.EX2 R191, R191 ;  /* 0x000000bf00bf7308 */ /* 0x000e300000000800 */
[----:B------:R-:W3:Y:S01]  /*d960*/  MUFU.EX2 R174, R186 ;  /* 0x000000ba00ae7308 */ /* 0x000ee20000000800 */
[----:B-1----:R-:W-:Y:S01]  /*d970*/  FADD.FTZ R0, R188, R0 ;  /* 0x00000000bc007221 */ /* 0x002fe20000010000 */
[----:B----4-:R-:W-:-:S06]  /*d980*/  FADD.FTZ R3, R172, R3 ;  /* 0x00000003ac037221 */ /* 0x010fcc0000010000 */
[----:B------:R-:W1:Y:S08]  /*d990*/  MUFU.EX2 R175, R194 ;  /* 0x000000c200af7308 */ /* 0x000e700000000800 */
[----:B------:R-:W4:Y:S01]  /*d9a0*/  MUFU.EX2 R193, R193 ;  /* 0x000000c100c17308 */ /* 0x000f220000000800 */
[----:B--2---:R-:W-:Y:S01]  /*d9b0*/  FADD.FTZ R0, R190, R0 ;  /* 0x00000000be007221 */ /* 0x004fe20000010000 */
[----:B-----5:R-:W-:Y:S01]  /*d9c0*/  FADD.FTZ R3, R192, R3 ;  /* 0x00000003c0037221 */ /* 0x020fe20000010000 */
[----:B------:R-:W-:-:S02]  /*d9d0*/  F2FP.F16.F32.PACK_AB R158, R199, R154 ;  /* 0x0000009ac79e723e */ /* 0x000fc400000000ff */
[----:B0-----:R-:W-:Y:S01]  /*d9e0*/  FADD.FTZ R0, R191, R0 ;  /* 0x00000000bf007221 */ /* 0x001fe20000010000 */
[----:B---3--:R-:W-:Y:S01]  /*d9f0*/  FADD.FTZ R3, R174, R3 ;  /* 0x00000003ae037221 */ /* 0x008fe20000010000 */
[----:B------:R-:W-:Y:S01]  /*da00*/  F2FP.F16.F32.PACK_AB R154, R164, R214 ;  /* 0x000000d6a49a723e */ /* 0x000fe200000000ff */
[----:B------:R-:W-:Y:S01]  /*da10*/  FMUL.FTZ R24, R24, R177 ;  /* 0x000000b118187220 */ /* 0x000fe20000410000 */
[----:B------:R-:W-:Y:S01]  /*da20*/  F2FP.F16.F32.PACK_AB R164, R218, R173 ;  /* 0x000000addaa4723e */ /* 0x000fe200000000ff */
[----:B-1----:R-:W-:Y:S01]  /*da30*/  FADD.FTZ R0, R175, R0 ;  /* 0x00000000af007221 */ /* 0x002fe20000010000 */
[----:B------:R-:W-:Y:S01]  /*da40*/  F2FP.F16.F32.PACK_AB R166, R181, R166 ;  /* 0x000000a6b5a6723e */ /* 0x000fe200000000ff */
[----:B------:R-:W-:Y:S01]  /*da50*/  FMUL.FTZ R25, R25, R177 ;  /* 0x000000b119197220 */ /* 0x000fe20000410000 */
[----:B------:R-:W-:Y:S01]  /*da60*/  F2FP.F16.F32.PACK_AB R167, R179, R167 ;  /* 0x000000a7b3a7723e */ /* 0x000fe200000000ff */
[-C--:B------:R-:W-:Y:S01]  /*da70*/  FMUL.FTZ R28, R28, R177.reuse ;  /* 0x000000b11c1c7220 */ /* 0x080fe20000410000 */
[----:B------:R-:W-:Y:S01]  /*da80*/  F2FP.F16.F32.PACK_AB R168, R184, R168 ;  /* 0x000000a8b8a8723e */ /* 0x000fe200000000ff */
[-C--:B------:R-:W-:Y:S01]  /*da90*/  FMUL.FTZ R29, R29, R177.reuse ;  /* 0x000000b11d1d7220 */ /* 0x080fe20000410000 */
[----:B------:R-:W-:Y:S01]  /*daa0*/  F2FP.F16.F32.PACK_AB R169, R183, R182 ;  /* 0x000000b6b7a9723e */ /* 0x000fe200000000ff */
[----:B----4-:R-:W-:Y:S01]  /*dab0*/  FADD.FTZ R3, R193, R3 ;  /* 0x00000003c1037221 */ /* 0x010fe20000010000 */
[----:B------:R-:W-:Y:S01]  /*dac0*/  F2FP.F16.F32.PACK_AB R170, R189, R170 ;  /* 0x000000aabdaa723e */ /* 0x000fe200000000ff */
[----:B------:R-:W-:Y:S01]  /*dad0*/  FMUL.FTZ R32, R32, R177 ;  /* 0x000000b120207220 */ /* 0x000fe20000410000 */
[----:B------:R-:W-:Y:S01]  /*dae0*/  F2FP.F16.F32.PACK_AB R171, R187, R171 ;  /* 0x000000abbbab723e */ /* 0x000fe200000000ff */
[-C--:B------:R-:W-:Y:S01]  /*daf0*/  FMUL.FTZ R33, R33, R177.reuse ;  /* 0x000000b121217220 */ /* 0x080fe20000410000 */
[----:B------:R-:W-:Y:S01]  /*db00*/  F2FP.F16.F32.PACK_AB R172, R192, R172 ;  /* 0x000000acc0ac723e */ /* 0x000fe200000000ff */
[-C--:B------:R-:W-:Y:S01]  /*db10*/  FMUL.FTZ R36, R36, R177.reuse ;  /* 0x000000b124247220 */ /* 0x080fe20000410000 */
[----:B------:R-:W-:Y:S01]  /*db20*/  F2FP.F16.F32.PACK_AB R173, R190, R188 ;  /* 0x000000bcbead723e */ /* 0x000fe200000000ff */
[-C--:B------:R-:W-:Y:S01]  /*db30*/  FMUL.FTZ R37, R37, R177.reuse ;  /* 0x000000b125257220 */ /* 0x080fe20000410000 */
[----:B------:R-:W-:Y:S01]  /*db40*/  F2FP.F16.F32.PACK_AB R174, R193, R174 ;  /* 0x000000aec1ae723e */ /* 0x000fe200000000ff */
[----:B------:R-:W-:Y:S01]  /*db50*/  FMUL.FTZ R40, R40, R177 ;  /* 0x000000b128287220 */ /* 0x000fe20000410000 */
[----:B------:R-:W-:Y:S01]  /*db60*/  F2FP.F16.F32.PACK_AB R175, R175, R191 ;  /* 0x000000bfafaf723e */ /* 0x000fe200000000ff */
        /* <DEDUP_REMOVED lines=119> */
[----:B------:R-:W-:Y:S06]  /*e2e0*/  @!P0 BRA `(.L_x_5284) ;  /* 0x0000000000048947 */ /* 0x000fec0003800000 */
[----:B------:R-:W-:Y:S01]  /*e2f0*/  BPT.TRAP 0x1 ;  /* 0x000000040000795c */ /* 0x000fe20000300000 */
.L_x_5284:
[----:B------:R0:W1:Y:S01]  /*e300*/  SYNCS.PHASECHK.TRANS64.TRYWAIT P1, [R14+URZ+0x22850], R15 ;  /* 0x0228500f0e0075a7 */ /* 0x000062000802017f */
[----:B------:R-:W-:Y:S05]  /*e310*/  @!P0 BRA `(.L_x_5285) ;  /* 0x0000000000048947 */ /* 0x000fea0003800000 */
[----:B------:R-:W-:Y:S01]  /*e320*/  BPT.TRAP 0x1 ;  /* 0x000000040000795c */ /* 0x000fe20000300000 */
.L_x_5285:
[----:B------:R-:W-:Y:S04]  /*e330*/  BSSY B0, `(.L_x_5286) ;  /* 0x0000004000007945 */ /* 0x000fe80003800000 */
[----:B-1----:R-:W-:Y:S05]  /*e340*/  @P1 BRA `(.L_x_5287) ;  /* 0x0000000000081947 */ /* 0x002fea0003800000 */
[----:B------:R-:W1:Y:S02]  /*e350*/  SYNCS.PHASECHK.TRANS64.TRYWAIT P1, [R14+URZ+0x22850], R15 ;  /* 0x0228500f0e0075a7 */ /* 0x000e64000802017f */
[----:B-1----:R-:W-:Y:S05]  /*e360*/  @!P1 BRA `(.L_x_5288) ;  /* 0x000000e400a49947 */ /* 0x002fea0003800000 */
.L_x_5287:
[----:B------:R-:W-:Y:S05]  /*e370*/  BSYNC B0 ;  /* 0x0000000000007941 */ /* 0x000fea0003800000 */
.L_x_5286:
[----:B------:R-:W2:Y:S01]  /*e380*/  S2R R177, SR_TID.X ;  /* 0x0000000000b17919 */ /* 0x000ea20000002100 */
[----:B------:R-:W-:Y:S05]  /*e390*/  WARPSYNC.ALL ;  /* 0x0000000000007948 */ /* 0x000fea0003800000 */
[----:B------:R-:W-:Y:S01]  /*e3a0*/  IMAD R178, R22, 0xc00, R227 ;  /* 0x00000c0016b27824 */ /* 0x000fe200078e02e3 */
[----:B------:R-:W-:-:S04]  /*e3b0*/  MOV R179, 0x40000040 ;  /* 0x4000004000b37802 */ /* 0x000fc80000000f00 */
[----:B------:R-:W-:Y:S02]  /*e3c0*/  R2UR UR6, R178 ;  /* 0x00000000b20672ca */ /* 0x000fe400000e0000 */
[----:B------:R-:W-:Y:S01]  /*e3d0*/  R2UR UR7, R179 ;  /* 0x00000000b30772ca */ /* 0x000fe200000e0000 */
[----:B------:R-:W-:Y:S01]  /*e3e0*/  IMAD.MOV.U32 R179, RZ, RZ, 0x40000040 ;  /* 0x40000040ffb37424 */ /* 0x000fe200078e00ff */
[----:B--2---:R-:W-:-:S05]  /*e3f0*/  SHF.R.U32.HI R177, RZ, 0x7, R177 ;  /* 0x00000007ffb17819 */ /* 0x004fca00000116b1 */
[----:B01----:R-:W-:-:S05]  /*e400*/  VIADD R15, R177, 0x8 ;  /* 0x00000008b10f7836 */ /* 0x003fca0000000000 */
[----:B------:R0:W-:Y:S06]  /*e410*/  BAR.SYNC.DEFER_BLOCKING R15, 0x100 ;  /* 0x0004000f0000751d */ /* 0x0001ec0000010000 */
[----:B------:R-:W-:-:S06]  /*e420*/  WARPGROUP.ARRIVE ;  /* 0x00000000000079c5 */ /* 0x000fcc0000000000 */
[----:B------:R-:W-:Y:S03]  /*e430*/  HGMMA.64x256x16.F32 R24, R156, gdesc[UR4].tnspB, R24, gsb0 ;  /* 0x43e000049c187df0 */ /* 0x000fe60008000818 */
[----:B------:R-:W-:Y:S02]  /*e440*/  WARPGROUP.DEPBAR.LE gsb0, 0x0 ;  /* 0x00008000000079c5 */ /* 0x000fe40000010000 */
[----:B------:R-:W-:Y:S01]  /*e450*/  VIADD R156, R178, 0x80 ;  /* 0x00000080b29c7836 */ /* 0x000fe20000000000 */
[----:B------:R-:W-:Y:S01]  /*e460*/  WARPGROUP.ARRIVE ;  /* 0x00000000000079c5 */ /* 0x000fe20000000000 */
[----:B------:R-:W-:-:S03]  /*e470*/  IMAD.MOV.U32 R157, RZ, RZ, 0x40000040 ;  /* 0x40000040ff9d7424 */ /* 0x000fc600078e00ff */
[----:B------:R-:W-:Y:S02]  /*e480*/  R2UR UR6, R156 ;  /* 0x000000009c0672ca */ /* 0x000fe400000e0000 */
[----:B------:R-:W-:-:S15]  /*e490*/  R2UR UR7, R157 ;  /* 0x000000009d0772ca */ /* 0x000fde00000e0000 */
[----:B------:R-:W-:-:S01]  /*e4a0*/  NOP ;  /* 0x0000000000007918 */ /* 0x000fc20000000000 */
[----:B------:R-:W-:Y:S03]  /*e4b0*/  HGMMA.64x256x16.F32 R24, R152, gdesc[UR4].tnspB, R24, gsb0 ;  /* 0x43e0000498187df0 */ /* 0x000fe60008000818 */
[----:B------:R-:W-:Y:S02]  /*e4c0*/  WARPGROUP.DEPBAR.LE gsb0, 0x0 ;  /* 0x00008000000079c5 */ /* 0x000fe40000010000 */
[----:B------:R-:W-:Y:S01]  /*e4d0*/  VIADD R152, R178, 0x100 ;  /* 0x00000100b2987836 */ /* 0x000fe20000000000 */
[----:B------:R-:W-:Y:S01]  /*e4e0*/  WARPGROUP.ARRIVE ;  /* 0x00000000000079c5 */ /* 0x000fe20000000000 */
[----:B------:R-:W-:-:S03]  /*e4f0*/  IMAD.MOV.U32 R153, RZ, RZ, 0x40000040 ;  /* 0x40000040ff997424 */ /* 0x000fc600078e00ff */
[----:B------:R-:W-:Y:S02]  /*e500*/  R2UR UR6, R152 ;  /* 0x00000000980672ca */ /* 0x000fe400000e0000 */
[----:B------:R-:W-:Y:S01]  /*e510*/  R2UR UR7, R153 ;  /* 0x00000000990772ca */ /* 0x000fe200000e0000 */
[----:B------:R-:W-:Y:S01]  /*e520*/  IMAD.MOV.U32 R153, RZ, RZ, 0x40000040 ;  /* 0x40000040ff997424 */ /* 0x000fe200078e00ff */
[----:B------:R-:W-:-:S14]  /*e530*/  IADD3 R152, R178, 0x180, RZ ;  /* 0x00000180b2987810 */ /* 0x000fdc0007ffe0ff */
[----:B------:R-:W-:Y:S01]  /*e540*/  HGMMA.64x256x16.F32 R24, R160, gdesc[UR4].tnspB, R24, gsb0 ;  /* 0x43e00004a0187df0 */ /* 0x000fe20008000818 */
[----:B------:R-:W-:Y:S01]  /*e550*/  R2UR UR6, R152 ;  /* 0x00000000980672ca */ /* 0x000fe200000e0000 */
[C---:B------:R-:W-:Y:S01]  /*e560*/  VIADD R152, R178.reuse, 0x200 ;  /* 0x00000200b2987836 */ /* 0x040fe20000000000 */
[----:B------:R-:W-:Y:S01]  /*e570*/  R2UR UR7, R153 ;  /* 0x00000000990772ca */ /* 0x000fe200000e0000 */
[----:B------:R-:W-:Y:S02]  /*e580*/  IMAD.MOV.U32 R153, RZ, RZ, 0x40000040 ;  /* 0x40000040ff997424 */ /* 0x000fe400078e00ff */
[----:B------:R-:W-:Y:S01]  /*e590*/  VIADD R178, R178, 0x280 ;  /* 0x00000280b2b27836 */ /* 0x000fe20000000000 */
[----:B------:R-:W-:Y:S02]  /*e5a0*/  WARPGROUP.DEPBAR.LE gsb0, 0x0 ;  /* 0x00008000000079c5 */ /* 0x000fe40000010000 */
[----:B------:R-:W-:-:S15]  /*e5b0*/  WARPGROUP.ARRIVE ;  /* 0x00000000000079c5 */ /* 0x000fde0000000000 */
[----:B------:R-:W-:-:S04]  /*e5c0*/  NOP ;  /* 0x0000000000007918 */ /* 0x000fc80000000000 */
        /* <DEDUP_REMOVED lines=16> */
.L_x_5289:
[----:B------:R-:W0:Y:S01]  /*e6d0*/  S2R R15, SR_CgaCtaId ;  /* 0x00000000000f7919 */ /* 0x000e220000008800 */
[C---:B------:R-:W-:Y:S01]  /*e6e0*/  ISETP.GT.AND P1, PT, R13.reuse, R221, PT ;  /* 0x000000dd0d00720c */ /* 0x040fe20003f24270 */
[----:B------:R-:W-:Y:S01]  /*e6f0*/  VIADD R13, R13, 0xffffffff ;  /* 0xffffffff0d0d7836 */ /* 0x000fe20000000000 */
[----:B------:R-:W-:Y:S01]  /*e700*/  IADD3 R14, R14, 0x22860, RZ ;  /* 0x000228600e0e7810 */ /* 0x000fe20007ffe0ff */
[----:B------:R-:W-:Y:S02]  /*e710*/  IMAD.MOV.U32 R215, RZ, RZ, R176 ;  /* 0x000000ffffd77224 */ /* 0x000fe400078e00b0 */
[----:B------:R-:W-:Y:S01]  /*e720*/  IMAD.MOV.U32 R214, RZ, RZ, R20 ;  /* 0x000000ffffd67224 */ /* 0x000fe200078e0014 */
[----:B0-----:R-:W-:-:S04]  /*e730*/  PRMT R14, R15, 0x654, R14 ;  /* 0x000006540f0e7816 */ /* 0x001fc8000000000e */
[----:B------:R0:W-:Y:S03]  /*e740*/  SYNCS.ARRIVE.TRANS64.RED.A1T0 RZ, [R14+URZ], RZ ;  /* 0x000000ff0eff79a7 */ /* 0x0001e6000810043f */
[----:B------:R-:W-:Y:S05]  /*e750*/  @P1 BRA `(.L_x_5290) ;  /* 0xffffffd000e81947 */ /* 0x000fea000383ffff */
.L_x_5278:
[----:B------:R-:W-:-:S13]  /*e760*/  ISETP.GE.AND P1, PT, R13, RZ, PT ;  /* 0x000000ff0d00720c */ /* 0x000fda0003f26270 */
[----:B------:R-:W-:Y:S05]  /*e770*/  @!P1 BRA `(.L_x_5291) ;  /* 0x0000002400489947 */ /* 0x000fea0003800000 */
[----:B------:R-:W-:Y:S02]  /*e780*/  IMAD.MOV.U32 R214, RZ, RZ, R176 ;  /* 0x000000ffffd67224 */ /* 0x000fe400078e00b0 */
[----:B------:R-:W-:-:S07]  /*e790*/  IMAD.MOV.U32 R215, RZ, RZ, R20 ;  /* 0x000000ffffd77224 */ /* 0x000fce00078e0014 */
.L_x_5303:
[----:B------:R-:W-:Y:S01]  /*e7a0*/  IADD3 R22, R22, 0x1, RZ ;  /* 0x0000000116167810 */ /* 0x000fe20007ffe0ff */
[----:B------:R-:W-:Y:S05]  /*e7b0*/  YIELD ;  /* 0x0000000000007946 */ /* 0x000fea0003800000 */
[----:B------:R-:W-:-:S04]  /*e7c0*/  ISETP.NE.AND P1, PT, R22, 0x2, PT ;  /* 0x000000021600780c */ /* 0x000fc80003f25270 */
[----:B------:R-:W-:Y:S02]  /*e7d0*/  SEL R15, RZ, 0x1, P1 ;  /* 0x00000001ff0f7807 */ /* 0x000fe40000800000 */
[----:B------:R-:W-:Y:S02]  /*e7e0*/  SEL R22, R22, RZ, P1 ;  /* 0x000000ff16167207 */ /* 0x000fe40000800000 */
[----:B------:R-:W-:Y:S01]  /*e7f0*/  LOP3.LUT R202, R202, R15, RZ, 0x3c, !PT ;  /* 0x0000000fcaca7212 */ /* 0x000fe200078e3cff */
[----:B-1----:R-:W-:Y:S06]  /*e800*/  @!P0 BRA `(.L_x_5292) ;  /* 0x0000000000048947 */ /* 0x002fec0003800000 */
[----:B------:R-:W-:Y:S01]  /*e810*/  BPT.TRAP 0x1 ;  /* 0x000000040000795c */ /* 0x000fe20000300000 */
.L_x_5292:
[----:B0-----:R-:W-:Y:S01]  /*e820*/  IMAD R14, R22, 0x8, R19 ;  /* 0x00000008160e7824 */ /* 0x001fe200078e0213 */
[----:B------:R-:W-:-:S04]  /*e830*/  SHF.L.U32 R15, R202, 0x1f, RZ ;  /* 0x0000001fca0f7819 */ /* 0x000fc800000006ff */
[----:B------:R0:W1:Y:S01]  /*e840*/  SYNCS.PHASECHK.TRANS64.TRYWAIT P1, [R14+URZ+0x22830], R15 ;  /* 0x0228300f0e0075a7 */ /* 0x000062000802017f */
[----:B------:R-:W-:Y:S05]  /*e850*/  @!P0 BRA `(.L_x_5293) ;  /* 0x0000000000048947 */ /* 0x000fea0003800000 */
[----:B------:R-:W-:Y:S01]  /*e860*/  BPT.TRAP 0x1 ;  /* 0x000000040000795c */ /* 0x000fe20000300000 */
.L_x_5293:
[----:B------:R-:W-:Y:S02]  /*e870*/  IMAD R154, R22, 0x300, R228 ;  /* 0x00000300169a7824 */ /* 0x000fe400078e02e4 */
[----:B------:R-:W-:Y:S01]  /*e880*/  IMAD.MOV.U32 R155, RZ, RZ, 0x40000040 ;  /* 0x40000040ff9b7424 */ /* 0x000fe200078e00ff */
[----:B-1----:R-:W-:Y:S06]  /*e890*/  @P1 BRA `(.L_x_5294) ;  /* 0x0000000000081947 */ /* 0x002fec0003800000 */
[----:B------:R-:W1:Y:S02]  /*e8a0*/  SYNCS.PHASECHK.TRANS64.TRYWAIT P1, [R14+URZ+0x22830], R15 ;  /* 0x0228300f0e0075a7 */ /* 0x000e64000802017f */
[----:B-1----:R-:W-:Y:S05]  /*e8b0*/  @!P1 BRA `(.L_x_5295) ;  /* 0x000000e000649947 */ /* 0x002fea0003800000 */
.L_x_5294:
        /* <DEDUP_REMOVED lines=41> */
.L_x_5296:
        /* <DEDUP_REMOVED lines=51> */
[----:B------:R-:W-:-:S03]  /*ee80*/  FMUL.FTZ R195, R195, UR36 ;  /* 0x00000024c3c37c20 */ /* 0x000fc60008410000 */
        /* <DEDUP_REMOVED lines=48> */
[----:B------:R-:W-:Y:S08]  /*f190*/  MUFU.TANH R220, R220 ;  /* 0x000000dc00dc7308 */ /* 0x000ff00000002400 */
[----:B------:R-:W-:Y:S01]  /*f1a0*/  MUFU.TANH R223, R223 ;  /* 0x000000df00df7308 */ /* 0x000fe20000002400 */
[----:B---3--:R-:W-:-:S02]  /*f1b0*/  FMNMX.FTZ R20, R20, R12, !PT ;  /* 0x0000000c14147209 */ /* 0x008fc40007810000 */
[----:B------:R-:W3:Y:S03]  /*f1c0*/  LDC R12, c[0x0][0x988] ;  /* 0x00026200ff0c7b82 */ /* 0x000ee60000000800 */
[C---:B------:R-:W-:Y:S02]  /*f1d0*/  FADD.FTZ R154, -R20.reuse, R215 ;  /* 0x000000d7149a7221 */ /* 0x040fe40000010100 */
[----:B------:R-:W-:Y:S08]  /*f1e0*/  MUFU.TANH R221, R221 ;  /* 0x000000dd00dd7308 */ /* 0x000ff00000002400 */
[----:B------:R-:W-:Y:S01]  /*f1f0*/  MUFU.TANH R222, R222 ;  /* 0x000000de00de7308 */ /* 0x000fe20000002400 */
[-C--:B---3--:R-:W-:Y:S01]  /*f200*/  FMUL.FTZ R155, R20, R12.reuse ;  /* 0x0000000c149b7220 */ /* 0x088fe20000410000 */
[----:B------:R-:W-:-:S03]  /*f210*/  FMUL.FTZ R154, R154, R12 ;  /* 0x0000000c9a9a7220 */ /* 0x000fc60000410000 */
        /* <DEDUP_REMOVED lines=12> */
[----:B------:R-:W4:Y:S01]  /*f2e0*/  MUFU.EX2 R152, R152 ;  /* 0x0000009800987308 */ /* 0x000f220000000800 */
[-CC-:B------:R-:W-:Y:S01]  /*f2f0*/  FFMA.FTZ R188, R188, R12.reuse, -R155.reuse ;  /* 0x0000000cbcbc7223 */ /* 0x180fe2000001089b */
[-CC-:B------:R-:W-:Y:S01]  /*f300*/  FFMA.FTZ R165, R165, R12.reuse, -R155.reuse ;  /* 0x0000000ca5a57223 */ /* 0x180fe2000001089b */
[-CC-:B------:R-:W-:Y:S01]  /*f310*/  FFMA.FTZ R169, R169, R12.reuse, -R155.reuse ;  /* 0x0000000ca9a97223 */ /* 0x180fe2000001089b */
[-CC-:B------:R-:W-:Y:S01]  /*f320*/  FFMA.FTZ R172, R172, R12.reuse, -R155.reuse ;  /* 0x0000000cacac7223 */ /* 0x180fe2000001089b */
[-CC-:B------:R-:W-:Y:S01]  /*f330*/  FFMA.FTZ R180, R180, R12.reuse, -R155.reuse ;  /* 0x0000000cb4b47223 */ /* 0x180fe2000001089b */
[-CC-:B------:R-:W-:Y:S01]  /*f340*/  FFMA.FTZ R181, R181, R12.reuse, -R155.reuse ;  /* 0x0000000cb5b57223 */ /* 0x180fe2000001089b */
[-CC-:B------:R-:W-:Y:S01]  /*f350*/  FFMA.FTZ R184, R184, R12.reuse, -R155.reuse ;  /* 0x0000000cb8b87223 */ /* 0x180fe2000001089b */
[----:B------:R-:W5:Y:S01]  /*f360*/  MUFU.EX2 R153, R153 ;  /* 0x0000009900997308 */ /* 0x000f620000000800 */
[-CC-:B------:R-:W-:Y:S01]  /*f370*/  FFMA.FTZ R185, R185, R12.reuse, -R155.reuse ;  /* 0x0000000cb9b97223 */ /* 0x180fe2000001089b */
[-CC-:B------:R-:W-:Y:S01]  /*f380*/  FFMA.FTZ R189, R189, R12.reuse, -R155.reuse ;  /* 0x0000000cbdbd7223 */ /* 0x180fe2000001089b */
[-CC-:B------:R-:W-:Y:S01]  /*f390*/  FFMA.FTZ R192, R192, R12.reuse, -R155.reuse ;  /* 0x0000000cc0c07223 */ /* 0x180fe2000001089b */
[-CC-:B------:R-:W-:Y:S01]  /*f3a0*/  FFMA.FTZ R193, R193, R12.reuse, -R155.reuse ;  /* 0x0000000cc1c17223 */ /* 0x180fe2000001089b */
[-CC-:B------:R-:W-:Y:S01]  /*f3b0*/  FFMA.FTZ R196, R196, R12.reuse, -R155.reuse ;  /* 0x0000000cc4c47223 */ /* 0x180fe2000001089b */
[----:B------:R-:W-:Y:S01]  /*f3c0*/  FFMA.FTZ R155, R197, R12, -R155 ;  /* 0x0000000cc59b7223 */ /* 0x000fe2000001089b */
[----:B---3--:R-:W-:Y:S01]  /*f3d0*/  FMUL.FTZ R24, R24, R177 ;  /* 0x000000b118187220 */ /* 0x008fe20000410000 */
[----:B------:R3:W0:Y:S01]  /*f3e0*/  MUFU.EX2 R154, R156 ;  /* 0x0000009c009a7308 */ /* 0x0006220000000800 */
[----:B----4-:R-:W-:Y:S01]  /*f3f0*/  FFMA.FTZ R3, R177, R3, R152 ;  /* 0x00000003b1037223 */ /* 0x010fe20000010098 */
[-C--:B------:R-:W-:Y:S01]  /*f400*/  FMUL.FTZ R25, R25, R177.reuse ;  /* 0x000000b119197220 */ /* 0x080fe20000410000 */
[-C--:B------:R-:W-:Y:S01]  /*f410*/  FMUL.FTZ R28, R28, R177.reuse ;  /* 0x000000b11c1c7220 */ /* 0x080fe20000410000 */
[-C--:B------:R-:W-:Y:S01]  /*f420*/  FMUL.FTZ R29, R29, R177.reuse ;  /* 0x000000b11d1d7220 */ /* 0x080fe20000410000 */
[-C--:B------:R-:W-:Y:S01]  /*f430*/  FMUL.FTZ R32, R32, R177.reuse ;  /* 0x000000b120207220 */ /* 0x080fe20000410000 */
[-C--:B------:R-:W-:Y:S01]  /*f440*/  FMUL.FTZ R33, R33, R177.reuse ;  /* 0x000000b121217220 */ /* 0x080fe20000410000 */
[-C--:B------:R-:W-:Y:S01]  /*f450*/  FMUL.FTZ R36, R36, R177.reuse ;  /* 0x000000b124247220 */ /* 0x080fe20000410000 */
[----:B------:R-:W4:Y:S01]  /*f460*/  MUFU.EX2 R157, R157 ;  /* 0x0000009d009d7308 */ /* 0x000f220000000800 */
[C---:B-----5:R-:W-:Y:S01]  /*f470*/  FADD.FTZ R3, R153.reuse, R3 ;  /* 0x0000000399037221 */ /* 0x060fe20000010000 */
[----:B------:R-:W-:Y:S01]  /*f480*/  F2FP.F16.F32.PACK_AB R152, R153, R152 ;  /* 0x000000989998723e */ /* 0x000fe200000000ff */
[----:B------:R-:W-:Y:S01]  /*f490*/  FMUL.FTZ R153, R175, UR36 ;  /* 0x00000024af997c20 */ /* 0x000fe20008410000 */
[----:B---3--:R-:W-:Y:S01]  /*f4a0*/  FMUL.FTZ R156, R178, UR36 ;  /* 0x00000024b29c7c20 */ /* 0x008fe20008410000 */
        /* <DEDUP_REMOVED lines=12> */
[C---:B----4-:R-:W-:Y:S01]  /*f570*/  FADD.FTZ R3, R157.reuse, R3 ;  /* 0x000000039d037221 */ /* 0x050fe20000010000 */
[----:B------:R-:W-:Y:S01]  /*f580*/  F2FP.F16.F32.PACK_AB R154, R157, R154 ;  /* 0x0000009a9d9a723e */ /* 0x000fe200000000ff */
[----:B------:R-:W-:Y:S01]  /*f590*/  FMUL.FTZ R157, R179, UR36 ;  /* 0x00000024b39d7c20 */ /* 0x000fe20008410000 */
[-C--:B------:R-:W-:Y:S01]  /*f5a0*/  FMUL.FTZ R56, R56, R177.reuse ;  /* 0x000000b138387220 */ /* 0x080fe20000410000 */
[-C--:B------:R-:W-:Y:S01]  /*f5b0*/  FMUL.FTZ R57, R57, R177.reuse ;  /* 0x000000b139397220 */ /* 0x080fe20000410000 */
[-C--:B------:R-:W-:Y:S01]  /*f5c0*/  FMUL.FTZ R60, R60, R177.reuse ;  /* 0x000000b13c3c7220 */ /* 0x080fe20000410000 */
[-C--:B------:R-:W-:Y:S01]  /*f5d0*/  FMUL.FTZ R61, R61, R177.reuse ;  /* 0x000000b13d3d7220 */ /* 0x080fe20000410000 */
[----:B------:R-:W4:Y:S01]  /*f5e0*/  MUFU.TANH R153, R153 ;  /* 0x0000009900997308 */ /* 0x000f220000002400 */
[----:B---3--:R-:W-:Y:S01]  /*f5f0*/  FADD.FTZ R3, R160, R3 ;  /* 0x00000003a0037221 */ /* 0x008fe20000010000 */
[-C--:B------:R-:W-:Y:S01]  /*f600*/  FMUL.FTZ R64, R64, R177.reuse ;  /* 0x000000b140407220 */ /* 0x080fe20000410000 */
[-C--:B------:R-:W-:Y:S01]  /*f610*/  FMUL.FTZ R65, R65, R177.reuse ;  /* 0x000000b141417220 */ /* 0x080fe20000410000 */
[-C--:B------:R-:W-:Y:S01]  /*f620*/  FMUL.FTZ R68, R68, R177.reuse ;  /* 0x000000b144447220 */ /* 0x080fe20000410000 */
[-C--:B------:R-:W-:Y:S01]  /*f630*/  FMUL.FTZ R69, R69, R177.reuse ;  /* 0x000000b145457220 */ /* 0x080fe20000410000 */
[-C--:B------:R-:W-:Y:S01]  /*f640*/  FMUL.FTZ R72, R72, R177.reuse ;  /* 0x000000b148487220 */ /* 0x080fe20000410000 */
[-C--:B------:R-:W-:Y:S01]  /*f650*/  FMUL.FTZ R73, R73, R177.reuse ;  /* 0x000000b149497220 */ /* 0x080fe20000410000 */
[----:B------:R-:W3:Y:S01]  /*f660*/  MUFU.TANH R156, R156 ;  /* 0x0000009c009c7308 */ /* 0x000ee20000002400 */
[C---:B0-----:R-:W-:Y:S01]  /*f670*/  FADD.FTZ R3, R161.reuse, R3 ;  /* 0x00000003a1037221 */ /* 0x041fe20000010000 */
[----:B------:R-:W-:Y:S01]  /*f680*/  F2FP.F16.F32.PACK_AB R168, R161, R160 ;  /* 0x000000a0a1a8723e */ /* 0x000fe200000000ff */
[----:B------:R-:W-:Y:S01]  /*f690*/  FMUL.FTZ R160, R182, UR36 ;  /* 0x00000024b6a07c20 */ /* 0x000fe20008410000 */
[----:B------:R-:W-:Y:S01]  /*f6a0*/  FMNMX.FTZ R161, R218, R214, !PT ;  /* 0x000000d6daa17209 */ /* 0x000fe20007810000 */
[-C--:B------:R-:W-:Y:S01]  /*f6b0*/  FMUL.FTZ R76, R76, R177.reuse ;  /* 0x000000b14c4c7220 */ /* 0x080fe20000410000 */
[-C--:B------:R-:W-:Y:S01]  /*f6c0*/  FMUL.FTZ R77, R77, R177.reuse ;  /* 0x000000b14d4d7220 */ /* 0x080fe20000410000 */
[----:B------:R-:W-:Y:S01]  /*f6d0*/  FMUL.FTZ R80, R80, R177 ;  /* 0x000000b150507220 */ /* 0x000fe20000410000 */
[----:B------:R-:W-:Y:S01]  /*f6e0*/  FMNMX.FTZ R161, R217, R161, !PT ;  /* 0x000000a1d9a17209 */ /* 0x000fe20007810000 */
[----:B------:R-:W0:Y:S01]  /*f6f0*/  MUFU.TANH R157, R157 ;  /* 0x0000009d009d7308 */ /* 0x000e220000002400 */
[-C--:B------:R-:W-:Y:S01]  /*f700*/  FMUL.FTZ R81, R81, R177.reuse ;  /* 0x000000b151517220 */ /* 0x080fe20000410000 */
[----:B------:R-:W-:Y:S01]  /*f710*/  FMUL.FTZ R84, R84, R177 ;  /* 0x000000b154547220 */ /* 0x000fe20000410000 */
[----:B------:R-:W-:Y:S01]  /*f720*/  FMNMX.FTZ R162, R216, R161, !PT ;  /* 0x000000a1d8a27209 */ /* 0x000fe20007810000 */
[-C--:B------:R-:W-:Y:S01]  /*f730*/  FMUL.FTZ R85, R85, R177.reuse ;  /* 0x000000b155557220 */ /* 0x080fe20000410000 */
[-C--:B------:R-:W-:Y:S01]  /*f740*/  FMUL.FTZ R88, R88, R177.reuse ;  /* 0x000000b158587220 */ /* 0x080fe20000410000 */
[-C--:B------:R-:W-:Y:S01]  /*f750*/  FMUL.FTZ R89, R89, R177.reuse ;  /* 0x000000b159597220 */ /* 0x080fe20000410000 */
[----:B------:R-:W-:Y:S01]  /*f760*/  FMNMX.FTZ R162, R226, R162, !PT ;  /* 0x000000a2e2a27209 */ /* 0x000fe20007810000 */
[----:B------:R-:W5:Y:S01]  /*f770*/  MUFU.TANH R160, R160 ;  /* 0x000000a000a07308 */ /* 0x000f620000002400 */
[-C--:B------:R-:W-:Y:S01]  /*f780*/  FMUL.FTZ R92, R92, R177.reuse ;  /* 0x000000b15c5c7220 */ /* 0x080fe20000410000 */
[-C--:B------:R-:W-:Y:S01]  /*f790*/  FMUL.FTZ R93, R93, R177.reuse ;  /* 0x000000b15d5d7220 */ /* 0x080fe20000410000 */
[----:B------:R-:W-:Y:S01]  /*f7a0*/  FMNMX.FTZ R163, R225, R162, !PT ;  /* 0x000000a2e1a37209 */ /* 0x000fe20007810000 */
[-C--:B------:R-:W-:Y:S01]  /*f7b0*/  FMUL.FTZ R96, R96, R177.reuse ;  /* 0x000000b160607220 */ /* 0x080fe20000410000 */
[-C--:B------:R-:W-:Y:S01]  /*f7c0*/  FMUL.FTZ R97, R97, R177.reuse ;  /* 0x000000b161617220 */ /* 0x080fe20000410000 */
[----:B------:R-:W-:Y:S01]  /*f7d0*/  FMUL.FTZ R100, R100, R177 ;  /* 0x000000b164647220 */ /* 0x000fe20000410000 */
[----:B------:R-:W-:Y:S01]  /*f7e0*/  FMNMX.FTZ R163, R224, R163, !PT ;  /* 0x000000a3e0a37209 */ /* 0x000fe20007810000 */
[----:B------:R-:W1:Y:S01]  /*f7f0*/  MUFU.TANH R161, R183 ;  /* 0x000000b700a17308 */ /* 0x000e620000002400 */
[-C--:B------:R-:W-:Y:S01]  /*f800*/  FMUL.FTZ R101, R101, R177.reuse ;  /* 0x000000b165657220 */ /* 0x080fe20000410000 */
[----:B------:R-:W-:Y:S01]  /*f810*/  FMUL.FTZ R104, R104, R177 ;  /* 0x000000b168687220 */ /* 0x000fe20000410000 */
[----:B------:R-:W-:Y:S01]  /*f820*/  FMNMX.FTZ R166, R219, R163, !PT ;  /* 0x000000a3dba67209 */ /* 0x000fe20007810000 */
[-C--:B------:R-:W-:Y:S01]  /*f830*/  FMUL.FTZ R105, R105, R177.reuse ;  /* 0x000000b169697220 */ /* 0x080fe20000410000 */
[-C--:B------:R-:W-:Y:S01]  /*f840*/  FMUL.FTZ R108, R108, R177.reuse ;  /* 0x000000b16c6c7220 */ /* 0x080fe20000410000 */
[-C--:B------:R-:W-:Y:S01]  /*f850*/  FMUL.FTZ R109, R109, R177.reuse ;  /* 0x000000b16d6d7220 */ /* 0x080fe20000410000 */
[----:B------:R-:W-:Y:S01]  /*f860*/  FMNMX.FTZ R166, R220, R166, !PT ;  /* 0x000000a6dca67209 */ /* 0x000fe20007810000 */
[----:B------:R2:W1:Y:S01]  /*f870*/  MUFU.TANH R162, R186 ;  /* 0x000000ba00a27308 */ /* 0x0004620000002400 */
[-C--:B------:R-:W-:Y:S01]  /*f880*/  FMUL.FTZ R112, R112, R177.reuse ;  /* 0x000000b170707220 */ /* 0x080fe20000410000 */
[-C--:B------:R-:W-:Y:S01]  /*f890*/  FMUL.FTZ R113, R113, R177.reuse ;  /* 0x000000b171717220 */ /* 0x080fe20000410000 */
[----:B------:R-:W-:Y:S01]  /*f8a0*/  FMNMX.FTZ R167, R223, R166, !PT ;  /* 0x000000a6dfa77209 */ /* 0x000fe20007810000 */
[-C--:B------:R-:W-:Y:S01]  /*f8b0*/  FMUL.FTZ R116, R116, R177.reuse ;  /* 0x000000b174747220 */ /* 0x080fe20000410000 */
[-C--:B------:R-:W-:Y:S01]  /*f8c0*/  FMUL.FTZ R117, R117, R177.reuse ;  /* 0x000000b175757220 */ /* 0x080fe20000410000 */
[----:B------:R-:W-:Y:S01]  /*f8d0*/  FMUL.FTZ R120, R120, R177 ;  /* 0x000000b178787220 */ /* 0x000fe20000410000 */
[----:B------:R-:W-:Y:S01]  /*f8e0*/  FMNMX.FTZ R167, R221, R167, !PT ;  /* 0x000000a7dda77209 */ /* 0x000fe20007810000 */
[----:B------:R3:W1:Y:S01]  /*f8f0*/  MUFU.TANH R163, R187 ;  /* 0x000000bb00a37308 */ /* 0x0006620000002400 */
[----:B--2---:R-:W-:Y:S01]  /*f900*/  FMUL.FTZ R186, R198, UR36 ;  /* 0x00000024c6ba7c20 */ /* 0x004fe20008410000 */
[----:B------:R-:W-:Y:S01]  /*f910*/  FMUL.FTZ R121, R121, R177 ;  /* 0x000000b179797220 */ /* 0x000fe20000410000 */
[----:B------:R-:W-:Y:S01]  /*f920*/  FMNMX.FTZ R170, R222, R167, !PT ;  /* 0x000000a7deaa7209 */ /* 0x000fe20007810000 */
[-C--:B------:R-:W-:Y:S01]  /*f930*/  FMUL.FTZ R124, R124, R177.reuse ;  /* 0x000000b17c7c7220 */ /* 0x080fe20000410000 */
[-C--:B------:R-:W-:Y:S01]  /*f940*/  FMUL.FTZ R125, R125, R177.reuse ;  /* 0x000000b17d7d7220 */ /* 0x080fe20000410000 */
[-C--:B------:R-:W-:Y:S01]  /*f950*/  FMUL.FTZ R128, R128, R177.reuse ;  /* 0x000000b180807220 */ /* 0x080fe20000410000 */
[----:B----4-:R-:W-:Y:S01]  /*f960*/  FMNMX.FTZ R170, R153, R170, !PT ;  /* 0x000000aa99aa7209 */ /* 0x010fe20007810000 */
[----:B------:R-:W2:Y:S01]  /*f970*/  MUFU.TANH R166, R190 ;  /* 0x000000be00a67308 */ /* 0x000ea20000002400 */
[----:B---3--:R-:W-:Y:S01]  /*f980*/  FMUL.FTZ R187, R199, UR36 ;  /* 0x00000024c7bb7c20 */ /* 0x008fe20008410000 */
[-C--:B------:R-:W-:Y:S01]  /*f990*/  FMUL.FTZ R129, R129, R177.reuse ;  /* 0x000000b181817220 */ /* 0x080fe20000410000 */
[----:B------:R-:W-:Y:S01]  /*f9a0*/  FMNMX.FTZ R171, R156, R170, !PT ;  /* 0x000000aa9cab7209 */ /* 0x000fe20007810000 */
[-C--:B------:R-:W-:Y:S01]  /*f9b0*/  FMUL.FTZ R132, R132, R177.reuse ;  /* 0x000000b184847220 */ /* 0x080fe20000410000 */
[-C--:B------:R-:W-:Y:S01]  /*f9c0*/  FMUL.FTZ R133, R133, R177.reuse ;  /* 0x000000b185857220 */ /* 0x080fe20000410000 */
[----:B------:R-:W-:Y:S01]  /*f9d0*/  FMUL.FTZ R136, R136, R177 ;  /* 0x000000b188887220 */ /* 0x000fe20000410000 */
[----:B0-----:R-:W-:Y:S01]  /*f9e0*/  FMNMX.FTZ R171, R157, R171, !PT ;  /* 0x000000ab9dab7209 */ /* 0x001fe20007810000 */
[----:B------:R-:W0:Y:S01]  /*f9f0*/  MUFU.TANH R167, R191 ;  /* 0x000000bf00a77308 */ /* 0x000e220000002400 */
[-C--:B------:R-:W-:Y:S01]  /*fa00*/  FMUL.FTZ R137, R137, R177.reuse ;  /* 0x000000b189897220 */ /* 0x080fe20000410000 */
[----:B------:R-:W-:Y:S01]  /*fa10*/  FMUL.FTZ R140, R140, R177 ;  /* 0x000000b18c8c7220 */ /* 0x000fe20000410000 */
[----:B-----5:R-:W-:Y:S01]  /*fa20*/  FMNMX.FTZ R174, R160, R171, !PT ;  /* 0x000000aba0ae7209 */ /* 0x020fe20007810000 */
[-C--:B------:R-:W-:Y:S01]  /*fa30*/  FMUL.FTZ R141, R141, R177.reuse ;  /* 0x000000b18d8d7220 */ /* 0x080fe20000410000 */
[-C--:B------:R-:W-:Y:S01]  /*fa40*/  FMUL.FTZ R144, R144, R177.reuse ;  /* 0x000000b190907220 */ /* 0x080fe20000410000 */
[-C--:B------:R-:W-:Y:S01]  /*fa50*/  FMUL.FTZ R145, R145, R177.reuse ;  /* 0x000000b191917220 */ /* 0x080fe20000410000 */
[----:B-1----:R-:W-:Y:S01]  /*fa60*/  FMNMX.FTZ R174, R161, R174, !PT ;  /* 0x000000aea1ae7209 */ /* 0x002fe20007810000 */
[----:B------:R-:W1:Y:S01]  /*fa70*/  MUFU.TANH R170, R194 ;  /* 0x000000c200aa7308 */ /* 0x000e620000002400 */
[-C--:B------:R-:W-:Y:S01]  /*fa80*/  FMUL.FTZ R148, R148, R177.reuse ;  /* 0x000000b194947220 */ /* 0x080fe20000410000 */
[----:B------:R-:W-:Y:S01]  /*fa90*/  FMUL.FTZ R149, R149, R177 ;  /* 0x000000b195957220 */ /* 0x000fe20000410000 */
[----:B------:R-:W-:-:S04]  /*faa0*/  FMNMX.FTZ R174, R162, R174, !PT ;  /* 0x000000aea2ae7209 */ /* 0x000fc80007810000 */
[----:B------:R-:W-:Y:S01]  /*fab0*/  FMNMX.FTZ R174, R163, R174, !PT ;  /* 0x000000aea3ae7209 */ /* 0x000fe20007810000 */
[----:B------:R-:W3:Y:S03]  /*fac0*/  MUFU.TANH R171, R195 ;  /* 0x000000c300ab7308 */ /* 0x000ee60000002400 */
[----:B--2---:R-:W-:-:S04]  /*fad0*/  FMNMX.FTZ R174, R166, R174, !PT ;  /* 0x000000aea6ae7209 */ /* 0x004fc80007810000 */
[----:B0-----:R-:W-:Y:S01]  /*fae0*/  FMNMX.FTZ R174, R167, R174, !PT ;  /* 0x000000aea7ae7209 */ /* 0x001fe20007810000 */
[----:B------:R-:W0:Y:S03]  /*faf0*/  MUFU.TANH R186, R186 ;  /* 0x000000ba00ba7308 */ /* 0x000e260000002400 */
[----:B-1----:R-:W-:-:S05]  /*fb00*/  FMNMX.FTZ R174, R170, R174, !PT ;  /* 0x000000aeaaae7209 */ /* 0x002fca0007810000 */
[----:B------:R-:W1:Y:S01]  /*fb10*/  MUFU.TANH R187, R187 ;  /* 0x000000bb00bb7308 */ /* 0x000e620000002400 */
[----:B---3--:R-:W-:-:S07]  /*fb20*/  FMNMX.FTZ R174, R171, R174, !PT ;  /* 0x000000aeabae7209 */ /* 0x008fce0007810000 */
[----:B------:R-:W-:Y:S01]  /*fb30*/  MUFU.EX2 R182, R173 ;  /* 0x000000ad00b67308 */ /* 0x000fe20000000800 */
[----:B0-----:R-:W-:-:S07]  /*fb40*/  FMNMX.FTZ R174, R186, R174, !PT ;  /* 0x000000aebaae7209 */ /* 0x001fce0007810000 */
[----:B------:R-:W-:Y:S01]  /*fb50*/  MUFU.EX2 R173, R176 ;  /* 0x000000b000ad7308 */ /* 0x000fe20000000800 */
[----:B-1----:R-:W-:-:S05]  /*fb60*/  FMNMX.FTZ R174, R187, R174, !PT ;  /* 0x000000aebbae7209 */ /* 0x002fca0007810000 */
[----:B------:R-:W0:Y:S02]  /*fb70*/  SHFL.BFLY PT, R175, R174, 0x2, 0x1f ;  /* 0x0c401f00aeaf7f89 */ /* 0x000e2400000e0000 */
[----:B------:R-:W1:Y:S08]  /*fb80*/  MUFU.EX2 R178, R164 ;  /* 0x000000a400b27308 */ /* 0x000e700000000800 */
[----:B------:R-:W-:Y:S08]  /*fb90*/  MUFU.EX2 R164, R158 ;  /* 0x0000009e00a47308 */ /* 0x000ff00000000800 */
[----:B------:R2:W-:Y:S01]  /*fba0*/  MUFU.EX2 R158, R188 ;  /* 0x000000bc009e7308 */ /* 0x0005e20000000800 */
[----:B-1----:R-:W-:Y:S01]  /*fbb0*/  FADD.FTZ R3, R178, R3 ;  /* 0x00000003b2037221 */ /* 0x002fe20000010000 */
[----:B0-----:R-:W-:-:S06]  /*fbc0*/  FMNMX.FTZ R174, R174, R175, !PT ;  /* 0x000000afaeae7209 */ /* 0x001fcc0007810000 */
[----:B------:R-:W-:Y:S01]  /*fbd0*/  MUFU.EX2 R175, R172 ;  /* 0x000000ac00af7308 */ /* 0x000fe20000000800 */
[----:B------:R-:W0:Y:S07]  /*fbe0*/  SHFL.BFLY PT, R183, R174, 0x1, 0x1f ;  /* 0x0c201f00aeb77f89 */ /* 0x000e2e00000e0000 */
[----:B------:R-:W-:Y:S08]  /*fbf0*/  MUFU.EX2 R172, R192 ;  /* 0x000000c000ac7308 */ /* 0x000ff00000000800 */
[----:B------:R-:W1:Y:S08]  /*fc00*/  MUFU.EX2 R165, R165 ;  /* 0x000000a500a57308 */ /* 0x000e700000000800 */
[----:B------:R3:W4:Y:S01]  /*fc10*/  MUFU.EX2 R179, R169 ;  /* 0x000000a900b37308 */ /* 0x0007220000000800 */
[----:B0-----:R-:W-:-:S05]  /*fc20*/  FMNMX.FTZ R176, R174, R183, !PT ;  /* 0x000000b7aeb07209 */ /* 0x001fca0007810000 */
[C---:B--2---:R-:W-:Y:S01]  /*fc30*/  FADD.FTZ R188, -R176.reuse, R214 ;  /* 0x000000d6b0bc7221 */ /* 0x044fe20000010100 */
[-C--:B------:R-:W-:Y:S01]  /*fc40*/  FMUL.FTZ R215, R176, R12.reuse ;  /* 0x0000000cb0d77220 */ /* 0x080fe20000410000 */
[----:B------:R-:W-:Y:S01]  /*fc50*/  MUFU.EX2 R183, R155 ;  /* 0x0000009b00b77308 */ /* 0x000fe20000000800 */
[----:B-1----:R-:W-:Y:S01]  /*fc60*/  FADD.FTZ R3, R165, R3 ;  /* 0x00000003a5037221 */ /* 0x002fe20000010000 */
[-C--:B------:R-:W-:Y:S01]  /*fc70*/  FMUL.FTZ R188, R188, R12.reuse ;  /* 0x0000000cbcbc7220 */ /* 0x080fe20000410000 */
[-CC-:B------:R-:W-:Y:S01]  /*fc80*/  FFMA.FTZ R197, R216, R12.reuse, -R215.reuse ;  /* 0x0000000cd8c57223 */ /* 0x180fe200000108d7 */
[-CC-:B------:R-:W-:Y:S01]  /*fc90*/  FFMA.FTZ R216, R226, R12.reuse, -R215.reuse ;  /* 0x0000000ce2d87223 */ /* 0x180fe200000108d7 */
[-CC-:B------:R-:W-:Y:S01]  /*fca0*/  FFMA.FTZ R198, R218, R12.reuse, -R215.reuse ;  /* 0x0000000cdac67223 */ /* 0x180fe200000108d7 */
[----:B------:R-:W0:Y:S01]  /*fcb0*/  S2R R226, SR_CgaCtaId ;  /* 0x0000000000e27919 */ /* 0x000e220000008800 */
[-CC-:B------:R-:W-:Y:S01]  /*fcc0*/  FFMA.FTZ R199, R217, R12.reuse, -R215.reuse ;  /* 0x0000000cd9c77223 */ /* 0x180fe200000108d7 */
[-CC-:B------:R-:W-:Y:S01]  /*fcd0*/  FFMA.FTZ R191, R153, R12.reuse, -R215.reuse ;  /* 0x0000000c99bf7223 */ /* 0x180fe200000108d7 */
[----:B------:R-:W-:Y:S01]  /*fce0*/  MUFU.EX2 R188, R188 ;  /* 0x000000bc00bc7308 */ /* 0x000fe20000000800 */
[-CC-:B------:R-:W-:Y:S01]  /*fcf0*/  FFMA.FTZ R217, R225, R12.reuse, -R215.reuse ;  /* 0x0000000ce1d97223 */ /* 0x180fe200000108d7 */
[-CC-:B------:R-:W-:Y:S01]  /*fd00*/  FFMA.FTZ R218, R224, R12.reuse, -R215.reuse ;  /* 0x0000000ce0da7223 */ /* 0x180fe200000108d7 */
[-CC-:B------:R-:W-:Y:S01]  /*fd10*/  FFMA.FTZ R219, R219, R12.reuse, -R215.reuse ;  /* 0x0000000cdbdb7223 */ /* 0x180fe200000108d7 */
[-CC-:B------:R-:W-:Y:S01]  /*fd20*/  FFMA.FTZ R220, R220, R12.reuse, -R215.reuse ;  /* 0x0000000cdcdc7223 */ /* 0x180fe200000108d7 */
[----:B------:R-:W-:Y:S01]  /*fd30*/  FFMA.FTZ R192, R166, R12, -R215 ;  /* 0x0000000ca6c07223 */ /* 0x000fe200000108d7 */
[----:B------:R-:W-:-:S02]  /*fd40*/  VIADD R166, R14, 0x22840 ;  /* 0x000228400ea67836 */ /* 0x000fc40000000000 */
[-CC-:B------:R-:W-:Y:S01]  /*fd50*/  FFMA.FTZ R214, R223, R12.reuse, -R215.reuse ;  /* 0x0000000cdfd67223 */ /* 0x180fe200000108d7 */
[----:B------:R-:W1:Y:S01]  /*fd60*/  MUFU.EX2 R153, R198 ;  /* 0x000000c600997308 */ /* 0x000e620000000800 */
[-CC-:B---3--:R-:W-:Y:S01]  /*fd70*/  FFMA.FTZ R169, R221, R12.reuse, -R215.reuse ;  /* 0x0000000cdda97223 */ /* 0x188fe200000108d7 */
[-CC-:B------:R-:W-:Y:S01]  /*fd80*/  FFMA.FTZ R190, R222, R12.reuse, -R215.reuse ;  /* 0x0000000cdebe7223 */ /* 0x180fe200000108d7 */
[-CC-:B------:R-:W-:Y:S01]  /*fd90*/  FFMA.FTZ R194, R167, R12.reuse, -R215.reuse ;  /* 0x0000000ca7c27223 */ /* 0x180fe200000108d7 */
[--C-:B------:R-:W-:Y:S01]  /*fda0*/  FFMA.FTZ R195, R170, R12, -R215.reuse ;  /* 0x0000000caac37223 */ /* 0x100fe200000108d7 */
[----:B------:R-:W-:Y:S01]  /*fdb0*/  F2FP.F16.F32.PACK_AB R170, R165, R178 ;  /* 0x000000b2a5aa723e */ /* 0x000fe200000000ff */
[-CC-:B------:R-:W-:Y:S01]  /*fdc0*/  FFMA.FTZ R156, R156, R12.reuse, -R215.reuse ;  /* 0x0000000c9c9c7223 */ /* 0x180fe200000108d7 */
[-C--:B------:R-:W-:Y:S01]  /*fdd0*/  FFMA.FTZ R157, R157, R12.reuse, -R215 ;  /* 0x0000000c9d9d7223 */ /* 0x080fe200000108d7 */
[----:B------:R-:W2:Y:S01]  /*fde0*/  MUFU.EX2 R199, R199 ;  /* 0x000000c700c77308 */ /* 0x000ea20000000800 */
[----:B------:R-:W-:Y:S01]  /*fdf0*/  FADD.FTZ R3, R164, R3 ;  /* 0x00000003a4037221 */ /* 0x000fe20000010000 */
[-CC-:B------:R-:W-:Y:S01]  /*fe00*/  FFMA.FTZ R160, R160, R12.reuse, -R215.reuse ;  /* 0x0000000ca0a07223 */ /* 0x180fe200000108d7 */
[-CC-:B------:R-:W-:Y:S01]  /*fe10*/  FFMA.FTZ R161, R161, R12.reuse, -R215.reuse ;  /* 0x0000000ca1a17223 */ /* 0x180fe200000108d7 */
[-C--:B------:R-:W-:Y:S01]  /*fe20*/  FFMA.FTZ R162, R162, R12.reuse, -R215 ;  /* 0x0000000ca2a27223 */ /* 0x080fe200000108d7 */
[----:B----4-:R-:W-:Y:S01]  /*fe30*/  FADD.FTZ R3, R179, R3 ;  /* 0x00000003b3037221 */ /* 0x010fe20000010000 */
[-CC-:B------:R-:W-:Y:S01]  /*fe40*/  FFMA.FTZ R163, R163, R12.reuse, -R215.reuse ;  /* 0x0000000ca3a37223 */ /* 0x180fe200000108d7 */
[----:B------:R-:W-:Y:S01]  /*fe50*/  FFMA.FTZ R186, R186, R12, -R215 ;  /* 0x0000000cbaba7223 */ /* 0x000fe200000108d7 */
[----:B------:R-:W3:Y:S01]  /*fe60*/  MUFU.EX2 R155, R197 ;  /* 0x000000c5009b7308 */ /* 0x000ee20000000800 */
[----:B-1----:R-:W-:Y:S01]  /*fe70*/  FFMA.FTZ R0, R188, R0, R153 ;  /* 0x00000000bc007223 */ /* 0x002fe20000010099 */
[----:B------:R-:W-:Y:S01]  /*fe80*/  FADD.FTZ R3, R175, R3 ;  /* 0x00000003af037221 */ /* 0x000fe20000010000 */
[----:B------:R-:W-:Y:S01]  /*fe90*/  FFMA.FTZ R187, R187, R12, -R215 ;  /* 0x0000000cbbbb7223 */ /* 0x000fe200000108d7 */
[----:B------:R-:W-:Y:S01]  /*fea0*/  F2FP.F16.F32.PACK_AB R164, R179, R164 ;  /* 0x000000a4b3a4723e */ /* 0x000fe200000000ff */
[-C--:B------:R-:W-:Y:S01]  /*feb0*/  FMUL.FTZ R26, R26, R188.reuse ;  /* 0x000000bc1a1a7220 */ /* 0x080fe20000410000 */
[----:B0-----:R-:W-:Y:S01]  /*fec0*/  PRMT R166, R226, 0x654, R166 ;  /* 0x00000654e2a67816 */ /* 0x001fe200000000a6 */
[----:B------:R-:W-:Y:S01]  /*fed0*/  FADD.FTZ R3, R182, R3 ;  /* 0x00000003b6037221 */ /* 0x000fe20000010000 */
[----:B------:R-:W0:Y:S01]  /*fee0*/  MUFU.EX2 R216, R216 ;  /* 0x000000d800d87308 */ /* 0x000e220000000800 */
[C---:B--2---:R-:W-:Y:S01]  /*fef0*/  FADD.FTZ R0, R199.reuse, R0 ;  /* 0x00000000c7007221 */ /* 0x044fe20000010000 */
[----:B------:R1:W-:Y:S01]  /*ff00*/  SYNCS.ARRIVE.TRANS64.RED.A1T0 RZ, [R166+URZ], RZ ;  /* 0x000000ffa6ff79a7 */ /* 0x0003e2000810043f */
[----:B------:R-:W-:Y:S01]  /*ff10*/  F2FP.F16.F32.PACK_AB R153, R199, R153 ;  /* 0x00000099c799723e */ /* 0x000fe200000000ff */
        /* <DEDUP_REMOVED lines=20> */
[----:B------:R0:W-:Y:S01]  /*10060*/  MUFU.EX2 R174, R196 ;  /* 0x000000c400ae7308 */ /* 0x0001e20000000800 */
[----:B-1----:R-:W-:Y:S01]  /*10070*/  FADD.FTZ R166, R217, R0 ;  /* 0x00000000d9a67221 */ /* 0x002fe20000010000 */
[-C--:B------:R-:W-:Y:S01]  /*10080*/  FMUL.FTZ R58, R58, R188.reuse ;  /* 0x000000bc3a3a7220 */ /* 0x080fe20000410000 */
[-C--:B------:R-:W-:Y:S01]  /*10090*/  FMUL.FTZ R59, R59, R188.reuse ;  /* 0x000000bc3b3b7220 */ /* 0x080fe20000410000 */
[-C--:B------:R-:W-:Y:S01]  /*100a0*/  FMUL.FTZ R62, R62, R188.reuse ;  /* 0x000000bc3e3e7220 */ /* 0x080fe20000410000 */
[-C--:B------:R-:W-:Y:S01]  /*100b0*/  FMUL.FTZ R63, R63, R188.reuse ;  /* 0x000000bc3f3f7220 */ /* 0x080fe20000410000 */
[-C--:B------:R-:W-:Y:S01]  /*100c0*/  FMUL.FTZ R66, R66, R188.reuse ;  /* 0x000000bc42427220 */ /* 0x080fe20000410000 */
[----:B------:R-:W-:Y:S01]  /*100d0*/  FMUL.FTZ R67, R67, R188 ;  /* 0x000000bc43437220 */ /* 0x000fe20000410000 */
[----:B------:R-:W-:Y:S01]  /*100e0*/  MUFU.EX2 R220, R220 ;  /* 0x000000dc00dc7308 */ /* 0x000fe20000000800 */
[----:B0-----:R-:W-:Y:S01]  /*100f0*/  FFMA.FTZ R196, R171, R12, -R215 ;  /* 0x0000000cabc47223 */ /* 0x001fe200000108d7 */
[----:B--2---:R-:W-:Y:S01]  /*10100*/  FADD.FTZ R166, R218, R166 ;  /* 0x000000a6daa67221 */ /* 0x004fe20000010000 */
        /* <DEDUP_REMOVED lines=23> */
[----:B------:R-:W-:Y:S01]  /*10280*/  F2FP.F16.F32.PACK_AB R166, R182, R175 ;  /* 0x000000afb6a6723e */ /* 0x000fe200000000ff */
[-C--:B------:R-:W-:Y:S01]  /*10290*/  FMUL.FTZ R107, R107, R188.reuse ;  /* 0x000000bc6b6b7220 */ /* 0x080fe20000410000 */
[C---:B------:R-:W-:Y:S01]  /*102a0*/  F2FP.F16.F32.PACK_AB R171, R220.reuse, R171 ;  /* 0x000000abdcab723e */ /* 0x040fe200000000ff */
[----:B------:R-:W-:Y:S01]  /*102b0*/  FADD.FTZ R165, R220, R165 ;  /* 0x000000a5dca57221 */ /* 0x000fe20000010000 */
[-C--:B------:R-:W-:Y:S01]  /*102c0*/  FMUL.FTZ R110, R110, R188.reuse ;  /* 0x000000bc6e6e7220 */ /* 0x080fe20000410000 */
[-C--:B------:R-:W-:Y:S01]  /*102d0*/  FMUL.FTZ R111, R111, R188.reuse ;  /* 0x000000bc6f6f7220 */ /* 0x080fe20000410000 */
[----:B------:R-:W0:Y:S01]  /*102e0*/  MUFU.EX2 R167, R190 ;  /* 0x000000be00a77308 */ /* 0x000e220000000800 */
[----:B-1----:R-:W-:Y:S01]  /*102f0*/  FADD.FTZ R165, R214, R165 ;  /* 0x000000a5d6a57221 */ /* 0x002fe20000010000 */
[----:B--2---:R-:W-:Y:S01]  /*10300*/  F2FP.F16.F32.PACK_AB R169, R218, R217 ;  /* 0x000000d9daa9723e */ /* 0x004fe200000000ff */
[-C--:B------:R-:W-:Y:S01]  /*10310*/  FMUL.FTZ R114, R114, R188.reuse ;  /* 0x000000bc72727220 */ /* 0x080fe20000410000 */
[-C--:B------:R-:W-:Y:S01]  /*10320*/  FMUL.FTZ R115, R115, R188.reuse ;  /* 0x000000bc73737220 */ /* 0x080fe20000410000 */
[-C--:B------:R-:W-:Y:S01]  /*10330*/  FMUL.FTZ R118, R118, R188.reuse ;  /* 0x000000bc76767220 */ /* 0x080fe20000410000 */
[-C--:B------:R-:W-:Y:S01]  /*10340*/  FMUL.FTZ R119, R119, R188.reuse ;  /* 0x000000bc77777220 */ /* 0x080fe20000410000 */
[----:B------:R-:W-:Y:S01]  /*10350*/  FMUL.FTZ R122, R122, R188 ;  /* 0x000000bc7a7a7220 */ /* 0x000fe20000410000 */
        /* <DEDUP_REMOVED lines=21> */
[----:B------:R-:W-:-:S03]  /*104b0*/  FMUL.FTZ R151, R151, R188 ;  /* 0x000000bc97977220 */ /* 0x000fc60000410000 */
[----:B------:R-:W1:Y:S08]  /*104c0*/  MUFU.EX2 R157, R157 ;  /* 0x0000009d009d7308 */ /* 0x000e700000000800 */
[----:B------:R-:W3:Y:S08]  /*104d0*/  MUFU.EX2 R180, R180 ;  /* 0x000000b400b47308 */ /* 0x000ef00000000800 */
[----:B------:R4:W-:Y:S08]  /*104e0*/  MUFU.EX2 R0, R160 ;  /* 0x000000a000007308 */ /* 0x0009f00000000800 */
[----:B------:R-:W5:Y:S01]  /*104f0*/  MUFU.EX2 R181, R181 ;  /* 0x000000b500b57308 */ /* 0x000f620000000800 */
[----:B----4-:R-:W-:-:S07]  /*10500*/  FADD.FTZ R160, R173, R3 ;  /* 0x00000003ada07221 */ /* 0x010fce0000010000 */
[----:B------:R4:W5:Y:S08]  /*10510*/  MUFU.EX2 R175, R161 ;  /* 0x000000a100af7308 */ /* 0x0009700000000800 */
[----:B------:R-:W5:Y:S01]  /*10520*/  MUFU.EX2 R184, R184 ;  /* 0x000000b800b87308 */ /* 0x000f620000000800 */
[----:B----4-:R-:W-:-:S04]  /*10530*/  FADD.FTZ R161, R191, R178 ;  /* 0x000000b2bfa17221 */ /* 0x010fc80000010000 */
[----:B--2---:R-:W-:-:S03]  /*10540*/  FADD.FTZ R161, R156, R161 ;  /* 0x000000a19ca17221 */ /* 0x004fc60000010000 */
[----:B------:R0:W-:Y:S08]  /*10550*/  MUFU.EX2 R3, R162 ;  /* 0x000000a200037308 */ /* 0x0001f00000000800 */
[----:B------:R-:W2:Y:S01]  /*10560*/  MUFU.EX2 R185, R185 ;  /* 0x000000b900b97308 */ /* 0x000ea20000000800 */
[C---:B0-----:R-:W-:Y:S01]  /*10570*/  FADD.FTZ R162, R159.reuse, R160 ;  /* 0x000000a09fa27221 */ /* 0x041fe20000010000 */
[----:B------:R-:W-:-:S06]  /*10580*/  F2FP.F16.F32.PACK_AB R160, R159, R173 ;  /* 0x000000ad9fa0723e */ /* 0x000fcc00000000ff */
[----:B------:R1:W0:Y:S08]  /*10590*/  MUFU.EX2 R159, R163 ;  /* 0x000000a3009f7308 */ /* 0x0002300000000800 */
[----:B------:R-:W4:Y:S01]  /*105a0*/  MUFU.EX2 R192, R192 ;  /* 0x000000c000c07308 */ /* 0x000f220000000800 */
[C---:B-1----:R-:W-:Y:S01]  /*105b0*/  FADD.FTZ R163, R157.reuse, R161 ;  /* 0x000000a19da37221 */ /* 0x042fe20000010000 */
[----:B------:R-:W-:Y:S01]  /*105c0*/  F2FP.F16.F32.PACK_AB R161, R157, R156 ;  /* 0x0000009c9da1723e */ /* 0x000fe200000000ff */
[----:B---3--:R-:W-:Y:S01]  /*105d0*/  FADD.FTZ R156, R180, R162 ;  /* 0x000000a2b49c7221 */ /* 0x008fe20000010000 */
[----:B-----5:R-:W-:Y:S01]  /*105e0*/  F2FP.F16.F32.PACK_AB R162, R181, R180 ;  /* 0x000000b4b5a2723e */ /* 0x020fe200000000ff */
[----:B------:R-:W-:Y:S01]  /*105f0*/  FADD.FTZ R157, R0, R163 ;  /* 0x000000a3009d7221 */ /* 0x000fe20000010000 */
[----:B------:R-:W-:Y:S01]  /*10600*/  F2FP.F16.F32.PACK_AB R163, R175, R0 ;  /* 0x00000000afa3723e */ /* 0x000fe200000000ff */
[----:B------:R-:W-:Y:S01]  /*10610*/  FADD.FTZ R156, R181, R156 ;  /* 0x0000009cb59c7221 */ /* 0x000fe20000010000 */
[----:B------:R-:W1:Y:S01]  /*10620*/  MUFU.EX2 R189, R189 ;  /* 0x000000bd00bd7308 */ /* 0x000e620000000800 */
[----:B------:R-:W-:-:S02]  /*10630*/  FADD.FTZ R157, R175, R157 ;  /* 0x0000009daf9d7221 */ /* 0x000fc40000010000 */
[----:B------:R-:W-:Y:S01]  /*10640*/  FADD.FTZ R0, R184, R156 ;  /* 0x0000009cb8007221 */ /* 0x000fe20000010000 */
[----:B--2---:R-:W-:Y:S01]  /*10650*/  F2FP.F16.F32.PACK_AB R156, R185, R184 ;  /* 0x000000b8b99c723e */ /* 0x004fe200000000ff */
[----:B------:R-:W-:Y:S02]  /*10660*/  FADD.FTZ R157, R3, R157 ;  /* 0x0000009d039d7221 */ /* 0x000fe40000010000 */
[----:B------:R-:W-:Y:S01]  /*10670*/  FADD.FTZ R0, R185, R0 ;  /* 0x00000000b9007221 */ /* 0x000fe20000010000 */
[----:B------:R-:W2:Y:S01]  /*10680*/  MUFU.EX2 R194, R194 ;  /* 0x000000c200c27308 */ /* 0x000ea20000000800 */
[C---:B0-----:R-:W-:Y:S01]  /*10690*/  FADD.FTZ R178, R159.reuse, R157 ;  /* 0x0000009d9fb27221 */ /* 0x041fe20000010000 */
[----:B------:R-:W-:Y:S01]  /*106a0*/  F2FP.F16.F32.PACK_AB R157, R159, R3 ;  /* 0x000000039f9d723e */ /* 0x000fe200000000ff */
[----:B------:R-:W-:Y:S02]  /*106b0*/  FADD.FTZ R0, R158, R0 ;  /* 0x000000009e007221 */ /* 0x000fe40000010000 */
[----:B----4-:R-:W-:-:S03]  /*106c0*/  FADD.FTZ R178, R192, R178 ;  /* 0x000000b2c0b27221 */ /* 0x010fc60000010000 */
        /* <DEDUP_REMOVED lines=12> */
[----:B------:R-:W-:Y:S01]  /*10790*/  FADD.FTZ R3, R174, R3 ;  /* 0x00000003ae037221 */ /* 0x000fe20000010000 */
[C---:B------:R-:W-:Y:S02]  /*107a0*/  F2FP.F16.F32.PACK_AB R174, R183.reuse, R174 ;  /* 0x000000aeb7ae723e */ /* 0x040fe400000000ff */
[----:B------:R-:W1:Y:S01]  /*107b0*/  MUFU.EX2 R187, R187 ;  /* 0x000000bb00bb7308 */ /* 0x000e620000000800 */
[C---:B--2---:R-:W-:Y:S01]  /*107c0*/  FADD.FTZ R0, R196.reuse, R178 ;  /* 0x000000b2c4007221 */ /* 0x044fe20000010000 */
[----:B------:R-:W-:Y:S01]  /*107d0*/  F2FP.F16.F32.PACK_AB R173, R196, R173 ;  /* 0x000000adc4ad723e */ /* 0x000fe200000000ff */
[----:B------:R-:W-:Y:S02]  /*107e0*/  FADD.FTZ R3, R183, R3 ;  /* 0x00000003b7037221 */ /* 0x000fe40000010000 */
[----:B0-----:R-:W-:-:S04]  /*107f0*/  FADD.FTZ R0, R175, R0 ;  /* 0x00000000af007221 */ /* 0x001fc80000010000 */
[C---:B-1----:R-:W-:Y:S01]  /*10800*/  FADD.FTZ R0, R187.reuse, R0 ;  /* 0x00000000bb007221 */ /* 0x042fe20000010000 */
[----:B------:R-:W-:Y:S01]  /*10810*/  F2FP.F16.F32.PACK_AB R175, R187, R175 ;  /* 0x000000afbbaf723e */ /* 0x000fe200000000ff */
[----:B------:R-:W-:Y:S06]  /*10820*/  @!P0 BRA `(.L_x_5297) ;  /* 0x0000000000048947 */ /* 0x000fec0003800000 */
[----:B------:R-:W-:Y:S01]  /*10830*/  BPT.TRAP 0x1 ;  /* 0x000000040000795c */ /* 0x000fe20000300000 */
.L_x_5297:
[----:B------:R0:W1:Y:S01]  /*10840*/  SYNCS.PHASECHK.TRANS64.TRYWAIT P1, [R14+URZ+0x22850], R15 ;  /* 0x0228500f0e0075a7 */ /* 0x000062000802017f */
[----:B------:R-:W-:Y:S05]  /*10850*/  @!P0 BRA `(.L_x_5298) ;  /* 0x0000000000048947 */ /* 0x000fea0003800000 */
[----:B------:R-:W-:Y:S01]  /*10860*/  BPT.TRAP 0x1 ;  /* 0x000000040000795c */ /* 0x000fe20000300000 */
.L_x_5298:
[----:B------:R-:W-:Y:S04]  /*10870*/  BSSY B0, `(.L_x_5299) ;  /* 0x0000004000007945 */ /* 0x000fe80003800000 */
[----:B-1----:R-:W-:Y:S05]  /*10880*/  @P1 BRA `(.L_x_5300) ;  /* 0x0000000000081947 */ /* 0x002fea0003800000 */
[----:B------:R-:W1:Y:S02]  /*10890*/  SYNCS.PHASECHK.TRANS64.TRYWAIT P1, [R14+URZ+0x22850], R15 ;  /* 0x0228500f0e0075a7 */ /* 0x000e64000802017f */
[----:B-1----:R-:W-:Y:S05]  /*108a0*/  @!P1 BRA `(.L_x_5301) ;  /* 0x000000c0007c9947 */ /* 0x002fea0003800000 */
.L_x_5300:
[----:B------:R-:W-:Y:S05]  /*108b0*/  BSYNC B0 ;  /* 0x0000000000007941 */ /* 0x000fea0003800000 */
.L_x_5299:
[----:B------:R-:W2:Y:S01]  /*108c0*/  S2R R177, SR_TID.X ;  /* 0x0000000000b17919 */ /* 0x000ea20000002100 */
[----:B------:R-:W-:Y:S05]  /*108d0*/  WARPSYNC.ALL ;  /* 0x0000000000007948 */ /* 0x000fea0003800000 */
[----:B------:R-:W-:Y:S02]  /*108e0*/  IMAD R178, R22, 0xc00, R227 ;  /* 0x00000c0016b27824 */ /* 0x000fe400078e02e3 */
[----:B------:R-:W-:-:S03]  /*108f0*/  IMAD.MOV.U32 R179, RZ, RZ, 0x40000040 ;  /* 0x40000040ffb37424 */ /* 0x000fc600078e00ff */
        /* <DEDUP_REMOVED lines=28> */
[C---:B------:R-:W-:Y:S01]  /*10ac0*/  IADD3 R152, R178.reuse, 0x200, RZ ;  /* 0x00000200b2987810 */ /* 0x040fe20007ffe0ff */
        /* <DEDUP_REMOVED lines=20> */
.L_x_5302:
[----:B------:R-:W0:Y:S01]  /*10c10*/  S2R R15, SR_CgaCtaId ;  /* 0x00000000000f7919 */ /* 0x000e220000008800 */
[C---:B------:R-:W-:Y:S01]  /*10c20*/  ISETP.GT.AND P1, PT, R13.reuse, RZ, PT ;  /* 0x000000ff0d00720c */ /* 0x040fe20003f24270 */
[----:B------:R-:W-:Y:S01]  /*10c30*/  VIADD R14, R14, 0x22860 ;  /* 0x000228600e0e7836 */ /* 0x000fe20000000000 */
[----:B------:R-:W-:Y:S01]  /*10c40*/  MOV R214, R176 ;  /* 0x000000b000d67202 */ /* 0x000fe20000000f00 */
[----:B------:R-:W-:Y:S02]  /*10c50*/  VIADD R13, R13, 0xffffffff ;  /* 0xffffffff0d0d7836 */ /* 0x000fe40000000000 */
[----:B------:R-:W-:Y:S01]  /*10c60*/  IMAD.MOV.U32 R215, RZ, RZ, R20 ;  /* 0x000000ffffd77224 */ /* 0x000fe200078e0014 */
[----:B0-----:R-:W-:-:S04]  /*10c70*/  PRMT R14, R15, 0x654, R14 ;  /* 0x000006540f0e7816 */ /* 0x001fc8000000000e */
[----:B------:R1:W-:Y:S03]  /*10c80*/  SYNCS.ARRIVE.TRANS64.RED.A1T0 RZ, [R14+URZ], RZ ;  /* 0x000000ff0eff79a7 */ /* 0x0003e6000810043f */
[----:B------:R-:W-:Y:S05]  /*10c90*/  @P1 BRA `(.L_x_5303) ;  /* 0xffffffd800c01947 */ /* 0x000fea000383ffff */
.L_x_5291:
[----:B------:R-:W2:Y:S01]  /*10ca0*/  LDL.LU R171, [R1+0x44] ;  /* 0x0000440001ab7983 */ /* 0x000ea20000300800 */
[----:B------:R-:W-:Y:S05]  /*10cb0*/  WARPSYNC.ALL ;  /* 0x0000000000007948 */ /* 0x000fea0003800000 */
[----:B------:R-:W3:Y:S01]  /*10cc0*/  SHFL.BFLY PT, R4, R3, 0x2, 0x1f ;  /* 0x0c401f0003047f89 */ /* 0x000ee200000e0000 */
[----:B------:R-:W-:Y:S01]  /*10cd0*/  VIADD R22, R22, 0x1 ;  /* 0x0000000116167836 */ /* 0x000fe20000000000 */
[----:B------:R4:W-:Y:S08]  /*10ce0*/  BAR.ARV R21, 0x100 ;  /* 0x000400150000751d */ /* 0x0009f00000002000 */
[----:B------:R-:W-:Y:S06]  /*10cf0*/  BAR.ARV 0x8, 0x180 ;  /* 0x0206000000007b1d */ /* 0x000fec0000002000 */
[----:B------:R-:W-:Y:S01]  /*10d00*/  ISETP.NE.AND P0, PT, R22, 0x2, PT ;  /* 0x000000021600780c */ /* 0x000fe20003f05270 */
[----:B------:R-:W5:Y:S01]  /*10d10*/  SHFL.BFLY PT, R7, R0, 0x2, 0x1f ;  /* 0x0c401f0000077f89 */ /* 0x000f6200000e0000 */
[----:B------:R-:W-:-:S02]  /*10d20*/  PLOP3.LUT P1, PT, PT, PT, PT, 0x8, 0x0 ;  /* 0x000000000000781c */ /* 0x000fc40003f2e170 */
[----:B------:R-:W-:Y:S01]  /*10d30*/  SEL R22, R22, RZ, P0 ;  /* 0x000000ff16167207 */ /* 0x000fe20000000000 */
[----:B---3--:R-:W-:Y:S01]  /*10d40*/  FADD.FTZ R4, R4, R3 ;  /* 0x0000000304047221 */ /* 0x008fe20000010000 */
[----:B------:R-:W-:-:S04]  /*10d50*/  SEL R3, RZ, 0x1, P0 ;  /* 0x00000001ff037807 */ /* 0x000fc80000000000 */
[----:B------:R-:W3:Y:S01]  /*10d60*/  SHFL.BFLY PT, R5, R4, 0x1, 0x1f ;  /* 0x0c201f0004057f89 */ /* 0x000ee200000e0000 */
[----:B------:R-:W-:Y:S01]  /*10d70*/  LOP3.LUT R202, R202, R3, RZ, 0x3c, !PT ;  /* 0x00000003caca7212 */ /* 0x000fe200078e3cff */
[----:B-----5:R-:W-:Y:S01]  /*10d80*/  FADD.FTZ R8, R7, R0 ;  /* 0x0000000007087221 */ /* 0x020fe20000010000 */
[----:B------:R-:W-:-:S04]  /*10d90*/  IMAD.MOV.U32 R7, RZ, RZ, RZ ;  /* 0x000000ffff077224 */ /* 0x000fc800078e00ff */
[----:B------:R-:W5:Y:S01]  /*10da0*/  SHFL.BFLY PT, R9, R8, 0x1, 0x1f ;  /* 0x0c201f0008097f89 */ /* 0x000f6200000e0000 */
[----:B---3--:R-:W-:Y:S01]  /*10db0*/  FADD.FTZ R5, R4, R5 ;  /* 0x0000000504057221 */ /* 0x008fe20000010000 */
[----:B------:R-:W-:-:S04]  /*10dc0*/  IMAD.MOV.U32 R4, RZ, RZ, RZ ;  /* 0x000000ffff047224 */ /* 0x000fc800078e00ff */
[----:B------:R-:W-:-:S13]  /*10dd0*/  FSETP.NE.FTZ.AND P2, PT, R5, RZ, PT ;  /* 0x000000ff0500720b */ /* 0x000fda0003f55000 */
[----:B------:R-:W3:Y:S01]  /*10de0*/  @P2 MUFU.RCP R7, R5 ;  /* 0x0000000500072308 */ /* 0x000ee20000001000 */
[----:B-----5:R-:W-:Y:S01]  /*10df0*/  FADD.FTZ R6, R8, R9 ;  /* 0x0000000908067221 */ /* 0x020fe20000010000 */
[----:B------:R-:W-:Y:S01]  /*10e00*/  IMAD.MOV.U32 R9, RZ, RZ, -0x800000 ;  /* 0xff800000ff097424 */ /* 0x000fe200078e00ff */
[----:B------:R-:W-:-:S03]  /*10e10*/  MOV R8, 0xff800000 ;  /* 0xff80000000087802 */ /* 0x000fc60000000f00 */
[----:B------:R-:W-:Y:S02]  /*10e20*/  FSETP.NE.FTZ.AND P3, PT, R6, RZ, PT ;  /* 0x000000ff0600720b */ /* 0x000fe40003f75000 */
[----:B------:R-:W-:Y:S01]  /*10e30*/  @P2 MUFU.LG2 R19, R5 ;  /* 0x0000000500132308 */ /* 0x000fe20000000c00 */
[-C--:B---3--:R-:W-:Y:S01]  /*10e40*/  FMUL.FTZ R155, R56, R7.reuse ;  /* 0x00000007389b7220 */ /* 0x088fe20000410000 */
[-C--:B------:R-:W-:Y:S01]  /*10e50*/  FMUL.FTZ R158, R68, R7.reuse ;  /* 0x00000007449e7220 */ /* 0x080fe20000410000 */
[----:B------:R-:W-:-:S08]  /*10e60*/  FMUL.FTZ R159, R72, R7 ;  /* 0x00000007489f7220 */ /* 0x000fd00000410000 */
[----:B------:R-:W3:Y:S01]  /*10e70*/  @P3 MUFU.RCP R4, R6 ;  /* 0x0000000600043308 */ /* 0x000ee20000001000 */
[-C--:B------:R-:W-:Y:S01]  /*10e80*/  FMUL.FTZ R160, R76, R7.reuse ;  /* 0x000000074ca07220 */ /* 0x080fe20000410000 */
[-C--:B------:R-:W-:Y:S01]  /*10e90*/  FMUL.FTZ R161, R80, R7.reuse ;  /* 0x0000000750a17220 */ /* 0x080fe20000410000 */
[-C--:B------:R-:W-:Y:S01]  /*10ea0*/  FMUL.FTZ R162, R84, R7.reuse ;  /* 0x0000000754a27220 */ /* 0x080fe20000410000 */
[-C--:B------:R-:W-:Y:S01]  /*10eb0*/  FMUL.FTZ R163, R88, R7.reuse ;  /* 0x0000000758a37220 */ /* 0x080fe20000410000 */
[-C--:B------:R-:W-:Y:S01]  /*10ec0*/  FMUL.FTZ R0, R24, R7.reuse ;  /* 0x0000000718007220 */ /* 0x080fe20000410000 */
[-C--:B------:R-:W-:Y:S01]  /*10ed0*/  FMUL.FTZ R25, R25, R7.reuse ;  /* 0x0000000719197220 */ /* 0x080fe20000410000 */
[-C--:B------:R-:W-:Y:S01]  /*10ee0*/  FMUL.FTZ R28, R28, R7.reuse ;  /* 0x000000071c1c7220 */ /* 0x080fe20000410000 */
[----:B------:R-:W5:Y:S01]  /*10ef0*/  @P3 MUFU.LG2 R5, R6 ;  /* 0x0000000600053308 */ /* 0x000f620000000c00 */
[-C--:B------:R-:W-:Y:S01]  /*10f00*/  FMUL.FTZ R29, R29, R7.reuse ;  /* 0x000000071d1d7220 */ /* 0x080fe20000410000 */
[-C--:B01----:R-:W-:Y:S01]  /*10f10*/  FMUL.FTZ R14, R32, R7.reuse ;  /* 0x00000007200e7220 */ /* 0x083fe20000410000 */
        /* <DEDUP_REMOVED lines=52> */
[-C--:B---3--:R-:W-:Y:S01]  /*11260*/  FMUL.FTZ R7, R30, R4.reuse ;  /* 0x000000041e077220 */ /* 0x088fe20000410000 */
[C---:B------:R-:W-:Y:S01]  /*11270*/  @P2 FMUL.FTZ R24, R12.reuse, 0.69314718246459960938 ;  /* 0x3f3172180c182820 */ /* 0x040fe20000410000 */
[----:B----4-:R-:W-:Y:S01]  /*11280*/  @P3 FMUL.FTZ R21, R12, 0.69314718246459960938 ;  /* 0x3f3172180c153820 */ /* 0x010fe20000410000 */
[----:B------:R-:W-:Y:S01]  /*11290*/  @P2 FMUL.FTZ R19, R19, 0.69314718246459960938 ;  /* 0x3f31721813132820 */ /* 0x000fe20000410000 */
[----:B-----5:R-:W-:Y:S01]  /*112a0*/  @P3 FMUL.FTZ R30, R5, 0.69314718246459960938 ;  /* 0x3f317218051e3820 */ /* 0x020fe20000410000 */
        /* <DEDUP_REMOVED lines=67> */
.L_x_5232:
        /* <DEDUP_REMOVED lines=11> */
[----:B------:R-:W4:Y:S01]  /*11790*/  LDL.LU R172, [R1+0x3c] ;  /* 0x00003c0001ac7983 */ /* 0x000f220000300800 */
[----:B------:R-:W1:Y:S01]  /*117a0*/  S2R R4, SR_SWINHI ;  /* 0x0000000000047919 */ /* 0x000e620000002f00 */
[----:B------:R-:W-:Y:S05]  /*117b0*/  WARPSYNC.ALL ;  /* 0x0000000000007948 */ /* 0x000fea0003800000 */
[----:B------:R-:W-:Y:S01]  /*117c0*/  F2FP.F16.F32.PACK_AB R7, R12, R7 ;  /* 0x000000070c07723e */ /* 0x000fe200000000ff */
[----:B------:R-:W-:Y:S01]  /*117d0*/  ULDC.64 UR4, c[0x0][0xc00] ;  /* 0x0003000000047ab9 */ /* 0x000fe20000000a00 */
[----:B------:R-:W-:Y:S01]  /*117e0*/  F2FP.F16.F32.PACK_AB R13, R43, R13 ;  /* 0x0000000d2b0d723e */ /* 0x000fe200000000ff */
        /* <DEDUP_REMOVED lines=19> */
[----:B------:R-:W-:-:S04]  /*11920*/  IADD3 R5, P2, R112, 0x40, RZ ;  /* 0x0000004070057810 */ /* 0x000fc80007f5e0ff */
[----:B------:R-:W-:Y:S02]  /*11930*/  LOP3.LUT R24, R5, 0x380, RZ, 0xc0, !PT ;  /* 0x0000038005187812 */ /* 0x000fe400078ec0ff */
[----:B------:R-:W-:Y:S02]  /*11940*/  IADD3 R97, P1, R112, 0x20, RZ ;  /* 0x0000002070617810 */ /* 0x000fe40007f3e0ff */
[----:B------:R-:W-:Y:S02]  /*11950*/  SHF.R.U64 R24, R24, 0x3, RZ ;  /* 0x0000000318187819 */ /* 0x000fe400000012ff */
[----:B------:R-:W-:Y:S02]  /*11960*/  LOP3.LUT R96, R97, 0x380, RZ, 0xc0, !PT ;  /* 0x0000038061607812 */ /* 0x000fe400078ec0ff */
[----:B------:R-:W-:Y:S02]  /*11970*/  LOP3.LUT R24, R24, R5, RZ, 0x3c, !PT ;  /* 0x0000000518187212 */ /* 0x000fe400078e3cff */
[----:B------:R-:W-:-:S02]  /*11980*/  LOP3.LUT R5, R112, 0x380, RZ, 0xc0, !PT ;  /* 0x0000038070057812 */ /* 0x000fc400078ec0ff */
[----:B------:R-:W-:Y:S02]  /*11990*/  SHF.R.U64 R96, R96, 0x3, RZ ;  /* 0x0000000360607819 */ /* 0x000fe400000012ff */
[----:B------:R-:W-:Y:S02]  /*119a0*/  SHF.R.U64 R5, R5, 0x3, RZ ;  /* 0x0000000305057819 */ /* 0x000fe400000012ff */
[----:B------:R-:W-:Y:S02]  /*119b0*/  LOP3.LUT R96, R96, R97, RZ, 0x3c, !PT ;  /* 0x0000006160607212 */ /* 0x000fe400078e3cff */
[----:B------:R-:W-:Y:S01]  /*119c0*/  LOP3.LUT R4, R5, R112, RZ, 0x3c, !PT ;  /* 0x0000007005047212 */ /* 0x000fe200078e3cff */
[--C-:B------:R-:W-:Y:S01]  /*119d0*/  IMAD.MOV.U32 R5, RZ, RZ, R113.reuse ;  /* 0x000000ffff057224 */ /* 0x100fe200078e0071 */
[C---:B------:R-:W-:Y:S01]  /*119e0*/  IADD3 R111, P3, R112.reuse, 0x60, RZ ;  /* 0x00000060706f7810 */ /* 0x040fe20007f7e0ff */
[----:B------:R-:W-:Y:S01]  /*119f0*/  IMAD.X R97, RZ, RZ, R113, P1 ;  /* 0x000000ffff617224 */ /* 0x000fe200008e0671 */
[----:B------:R-:W-:-:S02]  /*11a00*/  IADD3 R101, P4, R112, 0x4000, RZ ;  /* 0x0000400070657810 */ /* 0x000fc40007f9e0ff */
[----:B------:R-:W-:Y:S02]  /*11a10*/  IADD3 R105, P1, R112, 0x4060, RZ ;  /* 0x0000406070697810 */ /* 0x000fe40007f3e0ff */
[----:B------:R-:W-:Y:S02]  /*11a20*/  LOP3.LUT R110, R111, 0x380, RZ, 0xc0, !PT ;  /* 0x000003806f6e7812 */ /* 0x000fe400078ec0ff */
[----:B------:R-:W-:Y:S02]  /*11a30*/  MOV R30, R4 ;  /* 0x00000004001e7202 */ /* 0x000fe40000000f00 */
[----:B------:R-:W-:Y:S02]  /*11a40*/  LOP3.LUT R100, R101, 0x380, RZ, 0xc0, !PT ;  /* 0x0000038065647812 */ /* 0x000fe400078ec0ff */
[----:B------:R-:W-:Y:S02]  /*11a50*/  LOP3.LUT R104, R105, 0x380, RZ, 0xc0, !PT ;  /* 0x0000038069687812 */ /* 0x000fe400078ec0ff */
[----:B------:R-:W-:Y:S01]  /*11a60*/  F2FP.F16.F32.PACK_AB R4, R25, R0 ;  /* 0x000000001904723e */ /* 0x000fe200000000ff */
[----:B------:R-:W-:Y:S01]  /*11a70*/  IMAD.X R25, RZ, RZ, R113, P2 ;  /* 0x000000ffff197224 */ /* 0x000fe200010e0671 */
[----:B------:R-:W-:-:S02]  /*11a80*/  F2FP.F16.F32.PACK_AB R5, R6, R26 ;  /* 0x0000001a0605723e */ /* 0x000fc400000000ff */
[----:B------:R-:W-:Y:S02]  /*11a90*/  F2FP.F16.F32.PACK_AB R6, R29, R28 ;  /* 0x0000001c1d06723e */ /* 0x000fe400000000ff */
[----:B------:R-:W-:Y:S02]  /*11aa0*/  IADD3 R29, P2, R112, 0x8000, RZ ;  /* 0x00008000701d7810 */ /* 0x000fe40007f5e0ff */
[----:B------:R-:W-:Y:S02]  /*11ab0*/  SHF.R.U64 R110, R110, 0x3, RZ ;  /* 0x000000036e6e7819 */ /* 0x000fe400000012ff */
[----:B------:R-:W-:Y:S02]  /*11ac0*/  SHF.R.U64 R100, R100, 0x3, RZ ;  /* 0x0000000364647819 */ /* 0x000fe400000012ff */
[----:B------:R-:W-:Y:S02]  /*11ad0*/  SHF.R.U64 R104, R104, 0x3, RZ ;  /* 0x0000000368687819 */ /* 0x000fe400000012ff */
[----:B------:R-:W-:-:S02]  /*11ae0*/  LOP3.LUT R0, R29, 0x380, RZ, 0xc0, !PT ;  /* 0x000003801d007812 */ /* 0x000fc400078ec0ff */
[----:B------:R-:W-:Y:S01]  /*11af0*/  LOP3.LUT R110, R110, R111, RZ, 0x3c, !PT ;  /* 0x0000006f6e6e7212 */ /* 0x000fe200078e3cff */
[----:B------:R0:W-:Y:S01]  /*11b00*/  STSM.16.M88.4 [R30], R4 ;  /* 0x000000041e007844 */ /* 0x0001e20000000200 */
[----:B------:R-:W-:Y:S01]  /*11b10*/  LOP3.LUT R100, R100, R101, RZ, 0x3c, !PT ;  /* 0x0000006564647212 */ /* 0x000fe200078e3cff */
[----:B------:R-:W-:Y:S01]  /*11b20*/  IMAD.X R101, RZ, RZ, R113, P4 ;  /* 0x000000ffff657224 */ /* 0x000fe200020e0671 */
[----:B------:R-:W-:Y:S02]  /*11b30*/  LOP3.LUT R104, R104, R105, RZ, 0x3c, !PT ;  /* 0x0000006968687212 */ /* 0x000fe400078e3cff */
[----:B------:R-:W-:Y:S02]  /*11b40*/  IADD3.X R111, RZ, R113, RZ, P3, !PT ;  /* 0x00000071ff6f7210 */ /* 0x000fe40001ffe4ff */
[C---:B------:R-:W-:Y:S02]  /*11b50*/  IADD3 R105, P3, R112.reuse, 0x8020, RZ ;  /* 0x0000802070697810 */ /* 0x040fe40007f7e0ff */
[----:B------:R-:W-:-:S02]  /*11b60*/  IADD3 R115, P4, R112, 0x8040, RZ ;  /* 0x0000804070737810 */ /* 0x000fc40007f9e0ff */
[C---:B------:R-:W-:Y:S02]  /*11b70*/  IADD3 R109, P5, R112.reuse, 0x4020, RZ ;  /* 0x00004020706d7810 */ /* 0x040fe40007fbe0ff */
[----:B------:R-:W-:Y:S02]  /*11b80*/  IADD3 R107, P0, R112, 0x4040, RZ ;  /* 0x00004040706b7810 */ /* 0x000fe40007f1e0ff */
[----:B0-----:R-:W-:Y:S02]  /*11b90*/  SHF.R.U64 R4, R0, 0x3, RZ ;  /* 0x0000000300047819 */ /* 0x001fe400000012ff */
[----:B------:R-:W-:Y:S02]  /*11ba0*/  LOP3.LUT R12, R105, 0x380, RZ, 0xc0, !PT ;  /* 0x00000380690c7812 */ /* 0x000fe400078ec0ff */
[----:B------:R-:W-:Y:S02]  /*11bb0*/  LOP3.LUT R114, R115, 0x380, RZ, 0xc0, !PT ;  /* 0x0000038073727812 */ /* 0x000fe400078ec0ff */
[----:B------:R-:W-:-:S02]  /*11bc0*/  LOP3.LUT R4, R4, R29, RZ, 0x3c, !PT ;  /* 0x0000001d04047212 */ /* 0x000fc400078e3cff */
[----:B------:R-:W-:Y:S02]  /*11bd0*/  IADD3.X R5, RZ, R113, RZ, P2, !PT ;  /* 0x00000071ff057210 */ /* 0x000fe400017fe4ff */
[----:B------:R-:W-:Y:S02]  /*11be0*/  IADD3 R29, P2, R112, 0xc040, RZ ;  /* 0x0000c040701d7810 */ /* 0x000fe40007f5e0ff */
[----:B------:R-:W-:Y:S02]  /*11bf0*/  LOP3.LUT R108, R109, 0x380, RZ, 0xc0, !PT ;  /* 0x000003806d6c7812 */ /* 0x000fe400078ec0ff */
[----:B------:R-:W-:Y:S02]  /*11c00*/  LOP3.LUT R106, R107, 0x380, RZ, 0xc0, !PT ;  /* 0x000003806b6a7812 */ /* 0x000fe400078ec0ff */
[----:B------:R-:W-:Y:S02]  /*11c10*/  SHF.R.U64 R6, R12, 0x3, RZ ;  /* 0x000000030c067819 */ /* 0x000fe400000012ff */
[----:B------:R-:W-:Y:S01]  /*11c20*/  SHF.R.U64 R114, R114, 0x3, RZ ;  /* 0x0000000372727819 */ /* 0x000fe200000012ff */
[----:B------:R-:W-:Y:S01]  /*11c30*/  IMAD.X R7, RZ, RZ, R113, P3 ;  /* 0x000000ffff077224 */ /* 0x000fe200018e0671 */
[----:B------:R-:W-:-:S02]  /*11c40*/  LOP3.LUT R28, R29, 0x380, RZ, 0xc0, !PT ;  /* 0x000003801d1c7812 */ /* 0x000fc400078ec0ff */
[----:B------:R-:W-:Y:S02]  /*11c50*/  SHF.R.U64 R108, R108, 0x3, RZ ;  /* 0x000000036c6c7819 */ /* 0x000fe400000012ff */
[----:B------:R-:W-:Y:S02]  /*11c60*/  SHF.R.U64 R106, R106, 0x3, RZ ;  /* 0x000000036a6a7819 */ /* 0x000fe400000012ff */
[----:B------:R-:W-:Y:S02]  /*11c70*/  LOP3.LUT R6, R6, R105, RZ, 0x3c, !PT ;  /* 0x0000006906067212 */ /* 0x000fe400078e3cff */
[----:B------:R-:W-:Y:S02]  /*11c80*/  LOP3.LUT R114, R114, R115, RZ, 0x3c, !PT ;  /* 0x0000007372727212 */ /* 0x000fe400078e3cff */
[----:B------:R-:W-:Y:S02]  /*11c90*/  IADD3 R115, P3, R112, 0xc060, RZ ;  /* 0x0000c06070737810 */ /* 0x000fe40007f7e0ff */
[----:B------:R-:W-:Y:S01]  /*11ca0*/  SHF.R.U64 R28, R28, 0x3, RZ ;  /* 0x000000031c1c7819 */ /* 0x000fe200000012ff */
[--C-:B------:R-:W-:Y:S01]  /*11cb0*/  IMAD.X R105, RZ, RZ, R113.reuse, P1 ;  /* 0x000000ffff697224 */ /* 0x100fe200008e0671 */
[----:B------:R-:W-:Y:S01]  /*11cc0*/  LOP3.LUT R108, R108, R109, RZ, 0x3c, !PT ;  /* 0x0000006d6c6c7212 */ /* 0x000fe200078e3cff */
[--C-:B------:R-:W-:Y:S01]  /*11cd0*/  IMAD.X R109, RZ, RZ, R113.reuse, P5 ;  /* 0x000000ffff6d7224 */ /* 0x100fe200028e0671 */
[----:B------:R-:W-:Y:S01]  /*11ce0*/  LOP3.LUT R106, R106, R107, RZ, 0x3c, !PT ;  /* 0x0000006b6a6a7212 */ /* 0x000fe200078e3cff */
[----:B------:R-:W-:Y:S01]  /*11cf0*/  IMAD.X R107, RZ, RZ, R113, P0 ;  /* 0x000000ffff6b7224 */ /* 0x000fe200000e0671 */
[----:B------:R-:W-:-:S02]  /*11d00*/  MOV R0, R4 ;  /* 0x0000000400007202 */ /* 0x000fc40000000f00 */
[----:B--2---:R-:W-:Y:S02]  /*11d10*/  MOV R32, R6 ;  /* 0x0000000600207202 */ /* 0x004fe40000000f00 */
[C---:B------:R-:W-:Y:S02]  /*11d20*/  IADD3 R117, P5, R112.reuse, 0x8060, RZ ;  /* 0x0000806070757810 */ /* 0x040fe40007fbe0ff */
[C---:B------:R-:W-:Y:S02]  /*11d30*/  IADD3 R119, P0, R112.reuse, 0xc000, RZ ;  /* 0x0000c00070777810 */ /* 0x040fe40007f1e0ff */
[----:B------:R-:W-:Y:S02]  /*11d40*/  IADD3 R121, P1, R112, 0xc020, RZ ;  /* 0x0000c02070797810 */ /* 0x000fe40007f3e0ff */
[----:B------:R-:W-:Y:S02]  /*11d50*/  MOV R96, R96 ;  /* 0x0000006000607202 */ /* 0x000fe40000000f00 */
[----:B------:R-:W-:-:S02]  /*11d60*/  F2FP.F16.F32.PACK_AB R4, R3, R14 ;  /* 0x0000000e0304723e */ /* 0x000fc400000000ff */
[----:B------:R-:W-:Y:S02]  /*11d70*/  F2FP.F16.F32.PACK_AB R5, R11, R10 ;  /* 0x0000000a0b05723e */ /* 0x000fe400000000ff */
[----:B------:R-:W-:Y:S02]  /*11d80*/  F2FP.F16.F32.PACK_AB R6, R37, R36 ;  /* 0x000000242506723e */ /* 0x000fe400000000ff */
[----:B------:R-:W-:Y:S02]  /*11d90*/  F2FP.F16.F32.PACK_AB R7, R39, R38 ;  /* 0x000000262707723e */ /* 0x000fe400000000ff */
[----:B------:R-:W-:Y:S02]  /*11da0*/  LOP3.LUT R112, R115, 0x380, RZ, 0xc0, !PT ;  /* 0x0000038073707812 */ /* 0x000fe400078ec0ff */
[----:B------:R-:W-:Y:S01]  /*11db0*/  LOP3.LUT R28, R28, R29, RZ, 0x3c, !PT ;  /* 0x0000001d1c1c7212 */ /* 0x000fe200078e3cff */
[----:B------:R-:W-:Y:S01]  /*11dc0*/  IMAD.X R29, RZ, RZ, R113, P2 ;  /* 0x000000ffff1d7224 */ /* 0x000fe200010e0671 */
[----:B------:R-:W-:-:S02]  /*11dd0*/  MOV R24, R24 ;  /* 0x0000001800187202 */ /* 0x000fc40000000f00 */
[----:B------:R-:W-:Y:S02]  /*11de0*/  F2FP.F16.F32.PACK_AB R12, R41, R152 ;  /* 0x00000098290c723e */ /* 0x000fe400000000ff */
[----:B------:R-:W-:Y:S01]  /*11df0*/  F2FP.F16.F32.PACK_AB R14, R45, R44 ;  /* 0x0000002c2d0e723e */ /* 0x000fe200000000ff */
[----:B------:R-:W-:Y:S01]  /*11e00*/  STSM.16.M88.4 [R96], R4 ;  /* 0x0000000460007844 */ /* 0x000fe20000000200 */
[----:B------:R-:W-:Y:S02]  /*11e10*/  SHF.R.U64 R112, R112, 0x3, RZ ;  /* 0x0000000370707819 */ /* 0x000fe400000012ff */
[----:B------:R-:W-:Y:S01]  /*11e20*/  LOP3.LUT R116, R117, 0x380, RZ, 0xc0, !PT ;  /* 0x0000038075747812 */ /* 0x000fe200078ec0ff */
[----:B------:R0:W-:Y:S01]  /*11e30*/  STSM.16.M88.4 [R24], R12 ;  /* 0x0000000c18007844 */ /* 0x0001e20000000200 */
[----:B------:R-:W-:Y:S02]  /*11e40*/  LOP3.LUT R118, R119, 0x380, RZ, 0xc0, !PT ;  /* 0x0000038077767812 */ /* 0x000fe400078ec0ff */
[----:B------:R-:W-:-:S02]  /*11e50*/  MOV R110, R110 ;  /* 0x0000006e006e7202 */ /* 0x000fc40000000f00 */
[----:B------:R-:W-:Y:S02]  /*11e60*/  MOV R3, R28 ;  /* 0x0000001c00037202 */ /* 0x000fe40000000f00 */
[----:B------:R-:W-:Y:S02]  /*11e70*/  F2FP.F16.F32.PACK_AB R25, R51, R50 ;  /* 0x000000323319723e */ /* 0x000fe400000000ff */
[----:B------:R-:W-:Y:S02]  /*11e80*/  F2FP.F16.F32.PACK_AB R26, R53, R154 ;  /* 0x0000009a351a723e */ /* 0x000fe400000000ff */
[----:B------:R-:W-:Y:S02]  /*11e90*/  MOV R100, R100 ;  /* 0x0000006400647202 */ /* 0x000fe40000000f00 */
[----:B------:R-:W-:Y:S02]  /*11ea0*/  F2FP.F16.F32.PACK_AB R28, R57, R155 ;  /* 0x0000009b391c723e */ /* 0x000fe400000000ff */
[----:B------:R-:W-:-:S02]  /*11eb0*/  F2FP.F16.F32.PACK_AB R29, R59, R58 ;  /* 0x0000003a3b1d723e */ /* 0x000fc400000000ff */
[----:B0-----:R-:W-:Y:S02]  /*11ec0*/  F2FP.F16.F32.PACK_AB R24, R49, R153 ;  /* 0x000000993118723e */ /* 0x001fe400000000ff */
[----:B------:R-:W-:Y:S02]  /*11ed0*/  F2FP.F16.F32.PACK_AB R30, R61, R156 ;  /* 0x0000009c3d1e723e */ /* 0x000fe400000000ff */
[----:B------:R-:W-:Y:S02]  /*11ee0*/  LOP3.LUT R120, R121, 0x380, RZ, 0xc0, !PT ;  /* 0x0000038079787812 */ /* 0x000fe400078ec0ff */
[----:B------:R-:W-:Y:S01]  /*11ef0*/  LOP3.LUT R112, R112, R115, RZ, 0x3c, !PT ;  /* 0x0000007370707212 */ /* 0x000fe200078e3cff */
[----:B------:R-:W-:Y:S01]  /*11f00*/  IMAD.X R115, RZ, RZ, R113, P4 ;  /* 0x000000ffff737224 */ /* 0x000fe200020e0671 */
[----:B------:R-:W-:Y:S02]  /*11f10*/  MOV R108, R108 ;  /* 0x0000006c006c7202 */ /* 0x000fe40000000f00 */
[----:B------:R-:W-:-:S02]  /*11f20*/  F2FP.F16.F32.PACK_AB R4, R65, R157 ;  /* 0x0000009d4104723e */ /* 0x000fc400000000ff */
[----:B------:R-:W-:Y:S02]  /*11f30*/  F2FP.F16.F32.PACK_AB R5, R67, R66 ;  /* 0x000000424305723e */ /* 0x000fe400000000ff */
[----:B------:R-:W-:Y:S02]  /*11f40*/  F2FP.F16.F32.PACK_AB R6, R69, R158 ;  /* 0x0000009e4506723e */ /* 0x000fe400000000ff */
[----:B------:R-:W-:Y:S02]  /*11f50*/  F2FP.F16.F32.PACK_AB R7, R71, R70 ;  /* 0x000000464707723e */ /* 0x000fe400000000ff */
[----:B------:R-:W-:Y:S01]  /*11f60*/  SHF.R.U64 R116, R116, 0x3, RZ ;  /* 0x0000000374747819 */ /* 0x000fe200000012ff */
[----:B------:R-:W-:Y:S01]  /*11f70*/  STSM.16.M88.4 [R110], R24 ;  /* 0x000000186e007844 */ /* 0x000fe20000000200 */
[----:B------:R-:W-:Y:S02]  /*11f80*/  SHF.R.U64 R118, R118, 0x3, RZ ;  /* 0x0000000376767819 */ /* 0x000fe400000012ff */
[----:B------:R-:W-:-:S02]  /*11f90*/  MOV R106, R106 ;  /* 0x0000006a006a7202 */ /* 0x000fc40000000f00 */
[----:B------:R-:W-:Y:S02]  /*11fa0*/  F2FP.F16.F32.PACK_AB R12, R73, R159 ;  /* 0x0000009f490c723e */ /* 0x000fe400000000ff */
[----:B------:R-:W-:Y:S02]  /*11fb0*/  F2FP.F16.F32.PACK_AB R13, R75, R74 ;  /* 0x0000004a4b0d723e */ /* 0x000fe400000000ff */
[----:B------:R-:W-:Y:S02]  /*11fc0*/  F2FP.F16.F32.PACK_AB R14, R77, R160 ;  /* 0x000000a04d0e723e */ /* 0x000fe400000000ff */
[----:B------:R-:W-:Y:S01]  /*11fd0*/  F2FP.F16.F32.PACK_AB R15, R79, R78 ;  /* 0x0000004e4f0f723e */ /* 0x000fe200000000ff */
[----:B------:R-:W-:Y:S01]  /*11fe0*/  STSM.16.M88.4 [R100], R28 ;  /* 0x0000001c64007844 */ /* 0x000fe20000000200 */
[----:B------:R-:W-:Y:S02]  /*11ff0*/  MOV R104, R104 ;  /* 0x0000006800687202 */ /* 0x000fe40000000f00 */
[----:B------:R-:W-:-:S02]  /*12000*/  F2FP.F16.F32.PACK_AB R36, R81, R161 ;  /* 0x000000a15124723e */ /* 0x000fc400000000ff */
[----:B------:R-:W-:Y:S02]  /*12010*/  F2FP.F16.F32.PACK_AB R37, R83, R82 ;  /* 0x000000525325723e */ /* 0x000fe400000000ff */
[----:B------:R-:W-:Y:S02]  /*12020*/  F2FP.F16.F32.PACK_AB R38, R85, R162 ;  /* 0x000000a25526723e */ /* 0x000fe400000000ff */
[----:B------:R-:W-:Y:S01]  /*12030*/  F2FP.F16.F32.PACK_AB R39, R87, R86 ;  /* 0x000000565727723e */ /* 0x000fe200000000ff */
[----:B------:R0:W-:Y:S01]  /*12040*/  STSM.16.M88.4 [R108], R4 ;  /* 0x000000046c007844 */ /* 0x0001e20000000200 */
[----:B------:R-:W-:Y:S02]  /*12050*/  SHF.R.U64 R120, R120, 0x3, RZ ;  /* 0x0000000378787819 */ /* 0x000fe400000012ff */
[----:B------:R-:W-:Y:S02]  /*12060*/  F2FP.F16.F32.PACK_AB R44, R89, R163 ;  /* 0x000000a3592c723e */ /* 0x000fe400000000ff */
[----:B------:R-:W-:-:S02]  /*12070*/  F2FP.F16.F32.PACK_AB R45, R91, R90 ;  /* 0x0000005a5b2d723e */ /* 0x000fc400000000ff */
[----:B------:R-:W-:Y:S01]  /*12080*/  LOP3.LUT R116, R116, R117, RZ, 0x3c, !PT ;  /* 0x0000007574747212 */ /* 0x000fe200078e3cff */
[--C-:B------:R-:W-:Y:S01]  /*12090*/  IMAD.X R117, RZ, RZ, R113.reuse, P5 ;  /* 0x000000ffff757224 */ /* 0x100fe200028e0671 */
[----:B------:R-:W-:Y:S02]  /*120a0*/  F2FP.F16.F32.PACK_AB R57, R99, R98 ;  /* 0x000000626339723e */ /* 0x000fe400000000ff */
[----:B------:R-:W-:Y:S02]  /*120b0*/  F2FP.F16.F32.PACK_AB R58, R68, R165 ;  /* 0x000000a5443a723e */ /* 0x000fe400000000ff */
[----:B------:R-:W-:Y:S01]  /*120c0*/  F2FP.F16.F32.PACK_AB R59, R103, R102 ;  /* 0x00000066673b723e */ /* 0x000fe200000000ff */
[----:B------:R1:W-:Y:S01]  /*120d0*/  STSM.16.M88.4 [R106], R12 ;  /* 0x0000000c6a007844 */ /* 0x0003e20000000200 */
[----:B------:R-:W-:Y:S01]  /*120e0*/  LOP3.LUT R118, R118, R119, RZ, 0x3c, !PT ;  /* 0x0000007776767212 */ /* 0x000fe200078e3cff */
[----:B------:R-:W-:Y:S01]  /*120f0*/  IMAD.X R119, RZ, RZ, R113, P0 ;  /* 0x000000ffff777224 */ /* 0x000fe200000e0671 */
[----:B------:R-:W-:-:S02]  /*12100*/  MOV R114, R114 ;  /* 0x0000007200727202 */ /* 0x000fc40000000f00 */
[----:B0-----:R-:W-:Y:S02]  /*12110*/  F2FP.F16.F32.PACK_AB R4, R72, R166 ;  /* 0x000000a64804723e */ /* 0x001fe400000000ff */
[----:B------:R-:W-:Y:S02]  /*12120*/  F2FP.F16.F32.PACK_AB R5, R42, R40 ;  /* 0x000000282a05723e */ /* 0x000fe400000000ff */
[----:B------:R-:W-:Y:S02]  /*12130*/  F2FP.F16.F32.PACK_AB R6, R76, R167 ;  /* 0x000000a74c06723e */ /* 0x000fe400000000ff */
[----:B------:R-:W-:Y:S01]  /*12140*/  F2FP.F16.F32.PACK_AB R7, R52, R48 ;  /* 0x000000303407723e */ /* 0x000fe200000000ff */
[----:B------:R-:W-:Y:S01]  /*12150*/  STSM.16.M88.4 [R104], R36 ;  /* 0x0000002468007844 */ /* 0x000fe20000000200 */
[----:B------:R-:W-:Y:S02]  /*12160*/  LOP3.LUT R120, R120, R121, RZ, 0x3c, !PT ;  /* 0x0000007978787212 */ /* 0x000fe400078e3cff */
[----:B------:R-:W-:Y:S01]  /*12170*/  IADD3.X R121, RZ, R113, RZ, P1, !PT ;  /* 0x00000071ff797210 */ /* 0x000fe20000ffe4ff */
[----:B------:R-:W-:Y:S01]  /*12180*/  STSM.16.M88.4 [R0], R44 ;  /* 0x0000002c00007844 */ /* 0x000fe20000000200 */
[----:B------:R-:W-:Y:S01]  /*12190*/  IMAD.X R113, RZ, RZ, R113, P3 ;  /* 0x000000ffff717224 */ /* 0x000fe200018e0671 */
[----:B------:R-:W-:-:S02]  /*121a0*/  MOV R116, R116 ;  /* 0x0000007400747202 */ /* 0x000fc40000000f00 */
[----:B------:R0:W-:Y:S01]  /*121b0*/  STSM.16.M88.4 [R32], R56 ;  /* 0x0000003820007844 */ /* 0x0001e20000000200 */
[----:B-1----:R-:W-:Y:S02]  /*121c0*/  F2FP.F16.F32.PACK_AB R12, R80, R168 ;  /* 0x000000a8500c723e */ /* 0x002fe400000000ff */
[----:B------:R-:W-:Y:S01]  /*121d0*/  F2FP.F16.F32.PACK_AB R13, R60, R54 ;  /* 0x000000363c0d723e */ /* 0x000fe200000000ff */
[----:B------:R4:W-:Y:S01]  /*121e0*/  STSM.16.M88.4 [R114], R4 ;  /* 0x0000000472007844 */ /* 0x0009e20000000200 */
[----:B------:R-:W-:Y:S02]  /*121f0*/  F2FP.F16.F32.PACK_AB R14, R84, R169 ;  /* 0x000000a9540e723e */ /* 0x000fe400000000ff */
[----:B------:R-:W-:Y:S02]  /*12200*/  F2FP.F16.F32.PACK_AB R15, R64, R63 ;  /* 0x0000003f400f723e */ /* 0x000fe400000000ff */
[----:B------:R-:W-:Y:S02]  /*12210*/  MOV R118, R118 ;  /* 0x0000007600767202 */ /* 0x000fe40000000f00 */
[----:B------:R-:W-:-:S02]  /*12220*/  F2FP.F16.F32.PACK_AB R24, R88, R170 ;  /* 0x000000aa5818723e */ /* 0x000fc400000000ff */
[----:B------:R-:W-:Y:S02]  /*12230*/  F2FP.F16.F32.PACK_AB R25, R123, R122 ;  /* 0x0000007a7b19723e */ /* 0x000fe400000000ff */
[----:B------:R-:W-:Y:S02]  /*12240*/  F2FP.F16.F32.PACK_AB R26, R125, R124 ;  /* 0x0000007c7d1a723e */ /* 0x000fe400000000ff */
[----:B------:R-:W-:Y:S01]  /*12250*/  F2FP.F16.F32.PACK_AB R27, R127, R126 ;  /* 0x0000007e7f1b723e */ /* 0x000fe200000000ff */
[----:B0-----:R-:W0:Y:S01]  /*12260*/  LDC R32, c[0x0][0xbe8] ;  /* 0x0002fa00ff207b82 */ /* 0x001e220000000800 */
[----:B------:R-:W-:Y:S02]  /*12270*/  ISETP.NE.U32.AND P0, PT, RZ, UR4, PT ;  /* 0x00000004ff007c0c */ /* 0x000fe4000bf05070 */
[----:B----4-:R-:W-:Y:S02]  /*12280*/  IADD3 R6, P1, R173, UR4, RZ ;  /* 0x00000004ad067c10 */ /* 0x010fe4000ff3e0ff */
[----:B------:R-:W-:-:S02]  /*12290*/  MOV R120, R120 ;  /* 0x0000007800787202 */ /* 0x000fc40000000f00 */
[----:B------:R-:W-:Y:S02]  /*122a0*/  F2FP.F16.F32.PACK_AB R28, R129, R128 ;  /* 0x00000080811c723e */ /* 0x000fe400000000ff */
[----:B------:R-:W-:Y:S02]  /*122b0*/  F2FP.F16.F32.PACK_AB R29, R131, R130 ;  /* 0x00000082831d723e */ /* 0x000fe400000000ff */
[----:B------:R-:W-:Y:S02]  /*122c0*/  F2FP.F16.F32.PACK_AB R30, R133, R132 ;  /* 0x00000084851e723e */ /* 0x000fe400000000ff */
[----:B------:R-:W-:Y:S01]  /*122d0*/  F2FP.F16.F32.PACK_AB R31, R135, R134 ;  /* 0x00000086871f723e */ /* 0x000fe200000000ff */
[----:B------:R1:W-:Y:S01]  /*122e0*/  STSM.16.M88.4 [R116], R12 ;  /* 0x0000000c74007844 */ /* 0x0003e20000000200 */
[----:B------:R-:W-:Y:S02]  /*122f0*/  MOV R112, R112 ;  /* 0x0000007000707202 */ /* 0x000fe40000000f00 */
[----:B------:R-:W-:Y:S01]  /*12300*/  ISETP.NE.AND.EX P0, PT, RZ, UR5, PT, P0 ;  /* 0x00000005ff007c0c */ /* 0x000fe2000bf05300 */
[----:B------:R2:W-:Y:S01]  /*12310*/  STSM.16.M88.4 [R118], R24 ;  /* 0x0000001876007844 */ /* 0x0005e20000000200 */
[----:B------:R-:W-:Y:S01]  /*12320*/  IADD3.X R7, R172, UR5, RZ, P1, !PT ;  /* 0x00000005ac077c10 */ /* 0x000fe20008ffe4ff */
[----:B------:R-:W-:-:S02]  /*12330*/  ULDC.64 UR4, c[0x0][0xc08] ;  /* 0x0003020000047ab9 */ /* 0x000fc40000000a00 */
[----:B------:R3:W-:Y:S01]  /*12340*/  STSM.16.M88.4 [R120], R28 ;  /* 0x0000001c78007844 */ /* 0x0007e20000000200 */
        /* <DEDUP_REMOVED lines=8> */
[----:B-1----:R-:W-:Y:S01]  /*123d0*/  IMAD.U32 R15, RZ, RZ, UR4 ;  /* 0x00000004ff0f7e24 */ /* 0x002fe2000f8e00ff */
[----:B------:R-:W-:Y:S01]  /*123e0*/  @P2 IADD3.X R5, R172, UR5, RZ, P3, !PT ;  /* 0x00000005ac052c10 */ /* 0x000fe20009ffe4ff */
[----:B------:R3:W5:Y:S04]  /*123f0*/  @P0 LDG.E R80, desc[UR40][R6.64] ;  /* 0x0000002806500981 */ /* 0x000768000c1e1900 */
[----:B------:R3:W5:Y:S01]  /*12400*/  @P2 LDG.E R15, desc[UR40][R4.64] ;  /* 0x00000028040f2981 */ /* 0x000762000c1e1900 */
[----:B0-----:R-:W-:-:S13]  /*12410*/  ISETP.NE.AND P1, PT, R32, 0x1, PT ;  /* 0x000000012000780c */ /* 0x001fda0003f25270 */
[----:B------:R-:W0:Y:S08]  /*12420*/  @P1 LDC R0, c[0x0][0xbec] ;  /* 0x0002fb00ff001b82 */ /* 0x000e300000000800 */
[----:B------:R-:W1:Y:S01]  /*12430*/  @P1 LDC R11, c[0x0][0xbf0] ;  /* 0x0002fc00ff0b1b82 */ /* 0x000e620000000800 */
[----:B--2---:R-:W-:Y:S01]  /*12440*/  IADD3 R27, R171, R229, RZ ;  /* 0x000000e5ab1b7210 */ /* 0x004fe20007ffe0ff */
[----:B---3--:R-:W-:Y:S06]  /*12450*/  @P2 BRA `(.L_x_5306) ;  /* 0x0000000000102947 */ /* 0x008fec0003800000 */
[----:B------:R-:W-:Y:S05]  /*12460*/  @!P0 BRA `(.L_x_5306) ;  /* 0x00000000000c8947 */ /* 0x000fea0003800000 */
[----:B------:R-:W2:Y:S04]  /*12470*/  LDG.E R4, desc[UR40][R6.64] ;  /* 0x0000002806047981 */ /* 0x000ea8000c1e1900 */
[----:B-----5:R-:W2:Y:S02]  /*12480*/  LDG.E R15, desc[UR40][R6.64+0x4] ;  /* 0x00000428060f7981 */ /* 0x020ea4000c1e1900 */
[----:B--2---:R-:W-:-:S07]  /*12490*/  IMAD.IADD R15, R15, 0x1, -R4 ;  /* 0x000000010f0f7824 */ /* 0x004fce00078e0a04 */
.L_x_5306:
        /* <DEDUP_REMOVED lines=9> */
[----:B------:R-:W2:Y:S01]  /*12530*/  LDL R14, [R1+0x58] ;  /* 0x00005800010e7983 */ /* 0x000ea20000100800 */
[----:B------:R-:W-:Y:S01]  /*12540*/  IADD3 R25, -R7, RZ, RZ ;  /* 0x000000ff07197210 */ /* 0x000fe20007ffe1ff */
[----:B------:R-:W1:Y:S01]  /*12550*/  S2R R87, SR_TID.X ;  /* 0x0000000000577919 */ /* 0x000e620000002100 */
[----:B------:R-:W0:Y:S01]  /*12560*/  S2R R30, SR_TID.X ;  /* 0x00000000001e7919 */ /* 0x000e220000002100 */
[----:B-1----:R-:W-:-:S05]  /*12570*/  VIADD R87, R87, 0xffffff80 ;  /* 0xffffff8057577836 */ /* 0x002fca0000000000 */
[----:B------:R-:W-:-:S04]  /*12580*/  SHF.R.S32.HI R86, RZ, 0x1f, R87 ;  /* 0x0000001fff567819 */ /* 0x000fc80000011457 */
[----:B------:R-:W-:-:S04]  /*12590*/  LEA.HI R86, R86, R87, RZ, 0x3 ;  /* 0x0000005756567211 */ /* 0x000fc800078f18ff */
[----:B------:R-:W-:-:S05]  /*125a0*/  SHF.R.S32.HI R86, RZ, 0x3, R86 ;  /* 0x00000003ff567819 */ /* 0x000fca0000011456 */
[----:B------:R-:W-:-:S04]  /*125b0*/  IMAD R13, R86, 0x40, R213 ;  /* 0x00000040560d7824 */ /* 0x000fc800078e02d5 */
[----:B------:R-:W-:Y:S01]  /*125c0*/  IMAD.WIDE R20, R13, 0x2, R20 ;  /* 0x000000020d147825 */ /* 0x000fe200078e0214 */
[----:B------:R-:W-:-:S03]  /*125d0*/  SHF.R.S32.HI R13, RZ, 0x1f, R7 ;  /* 0x0000001fff0d7819 */ /* 0x000fc60000011407 */
[----:B0-----:R-:W-:Y:S01]  /*125e0*/  VIADD R30, R30, 0xffffff80 ;  /* 0xffffff801e1e7836 */ /* 0x001fe20000000000 */
[----:B------:R-:W-:-:S04]  /*125f0*/  IADD3 R37, P4, R20, 0x5000, RZ ;  /* 0x0000500014257810 */ /* 0x000fc80007f9e0ff */
[----:B------:R-:W-:Y:S02]  /*12600*/  SHF.R.S32.HI R26, RZ, 0x1f, R30 ;  /* 0x0000001fff1a7819 */ /* 0x000fe4000001141e */
[----:B------:R-:W-:Y:S02]  /*12610*/  LOP3.LUT R36, R37, 0x380, RZ, 0xc0, !PT ;  /* 0x0000038025247812 */ /* 0x000fe400078ec0ff */
[----:B------:R-:W-:Y:S02]  /*12620*/  LEA.HI R26, R26, R30, RZ, 0x7 ;  /* 0x0000001e1a1a7211 */ /* 0x000fe400078f38ff */
[----:B------:R-:W-:Y:S02]  /*12630*/  SHF.R.U64 R36, R36, 0x3, RZ ;  /* 0x0000000324247819 */ /* 0x000fe400000012ff */
[----:B------:R-:W-:Y:S02]  /*12640*/  LOP3.LUT R26, R26, 0xffffff80, RZ, 0xc0, !PT ;  /* 0xffffff801a1a7812 */ /* 0x000fe400078ec0ff */
[----:B------:R-:W-:Y:S01]  /*12650*/  LOP3.LUT R36, R36, R37, RZ, 0x3c, !PT ;  /* 0x0000002524247212 */ /* 0x000fe200078e3cff */
[----:B------:R-:W-:-:S02]  /*12660*/  IMAD.X R37, RZ, RZ, R21, P4 ;  /* 0x000000ffff257224 */ /* 0x000fc400020e0615 */
[----:B------:R-:W-:Y:S01]  /*12670*/  IMAD.IADD R26, R30, 0x1, -R26 ;  /* 0x000000011e1a7824 */ /* 0x000fe200078e0a1a */
[----:B------:R-:W-:-:S04]  /*12680*/  IADD3 R57, P4, R20, 0xa000, RZ ;  /* 0x0000a00014397810 */ /* 0x000fc80007f9e0ff */
[----:B------:R-:W-:-:S04]  /*12690*/  LOP3.LUT R56, R57, 0x380, RZ, 0xc0, !PT ;  /* 0x0000038039387812 */ /* 0x000fc800078ec0ff */
[----:B------:R-:W-:Y:S02]  /*126a0*/  SHF.R.U64 R56, R56, 0x3, RZ ;  /* 0x0000000338387819 */ /* 0x000fe400000012ff */
[----:B------:R-:W-:Y:S02]  /*126b0*/  SHF.R.S32.HI R84, RZ, 0x1f, R87 ;  /* 0x0000001fff547819 */ /* 0x000fe40000011457 */
[----:B------:R-:W-:Y:S02]  /*126c0*/  LOP3.LUT R56, R56, R57, RZ, 0x3c, !PT ;  /* 0x0000003938387212 */ /* 0x000fe400078e3cff */
[----:B------:R-:W-:Y:S02]  /*126d0*/  IADD3.X R57, RZ, R21, RZ, P4, !PT ;  /* 0x00000015ff397210 */ /* 0x000fe400027fe4ff */
[----:B------:R-:W-:Y:S02]  /*126e0*/  IADD3 R73, P4, R20, 0xe000, RZ ;  /* 0x0000e00014497810 */ /* 0x000fe40007f9e0ff */
[----:B------:R-:W-:-:S02]  /*126f0*/  LEA.HI R84, R84, R87, RZ, 0x3 ;  /* 0x0000005754547211 */ /* 0x000fc400078f18ff */
[----:B------:R-:W-:Y:S02]  /*12700*/  LOP3.LUT R72, R73, 0x380, RZ, 0xc0, !PT ;  /* 0x0000038049487812 */ /* 0x000fe400078ec0ff */
[----:B------:R-:W-:Y:S02]  /*12710*/  LOP3.LUT R84, R84, 0xfffffff8, RZ, 0xc0, !PT ;  /* 0xfffffff854547812 */ /* 0x000fe400078ec0ff */
[----:B------:R-:W-:-:S03]  /*12720*/  SHF.R.U64 R72, R72, 0x3, RZ ;  /* 0x0000000348487819 */ /* 0x000fc600000012ff */
[----:B------:R-:W-:Y:S01]  /*12730*/  IMAD.IADD R84, R87, 0x1, -R84 ;  /* 0x0000000157547824 */ /* 0x000fe200078e0a54 */
[----:B------:R-:W-:Y:S01]  /*12740*/  LOP3.LUT R72, R72, R73, RZ, 0x3c, !PT ;  /* 0x0000004948487212 */ /* 0x000fe200078e3cff */
[----:B------:R-:W0:Y:S01]  /*12750*/  @P1 LDC R87, c[0x0][0xbf0] ;  /* 0x0002fc00ff571b82 */ /* 0x000e220000000800 */
[----:B------:R-:W-:Y:S01]  /*12760*/  IADD3.X R73, RZ, R21, RZ, P4, !PT ;  /* 0x00000015ff497210 */ /* 0x000fe200027fe4ff */
[C---:B------:R-:W-:Y:S02]  /*12770*/  VIADD R89, R213.reuse, 0xc0 ;  /* 0x000000c0d5597836 */ /* 0x040fe40000000000 */
[C---:B------:R-:W-:Y:S02]  /*12780*/  VIADD R91, R213.reuse, 0x80 ;  /* 0x00000080d55b7836 */ /* 0x040fe40000000000 */
[C---:B------:R-:W-:Y:S01]  /*12790*/  VIADD R93, R213.reuse, 0x40 ;  /* 0x00000040d55d7836 */ /* 0x040fe20000000000 */
[----:B------:R-:W-:Y:S01]  /*127a0*/  BSSY B1, `(.L_x_5307) ;  /* 0x00000c2000017945 */ /* 0x000fe20003800000 */
[----:B------:R-:W-:Y:S01]  /*127b0*/  SHF.R.S32.HI R89, RZ, 0x1f, R89 ;  /* 0x0000001fff597819 */ /* 0x000fe20000011459 */
[----:B------:R-:W-:Y:S01]  /*127c0*/  VIADD R90, R213, 0x80 ;  /* 0x00000080d55a7836 */ /* 0x000fe20000000000 */
[----:B------:R-:W-:-:S02]  /*127d0*/  SHF.R.S32.HI R91, RZ, 0x1f, R91 ;  /* 0x0000001fff5b7819 */ /* 0x000fc4000001145b */
[----:B------:R-:W-:Y:S02]  /*127e0*/  IADD3 R92, R213, 0x40, RZ ;  /* 0x00000040d55c7810 */ /* 0x000fe40007ffe0ff */
[----:B------:R-:W-:Y:S02]  /*127f0*/  SHF.R.S32.HI R93, RZ, 0x1f, R93 ;  /* 0x0000001fff5d7819 */ /* 0x000fe4000001145d */
[----:B------:R-:W-:Y:S02]  /*12800*/  SHF.R.S32.HI R94, RZ, 0x1f, R213 ;  /* 0x0000001fff5e7819 */ /* 0x000fe400000114d5 */
[----:B---3--:R-:W-:Y:S02]  /*12810*/  SEL R82, R6, RZ, !P0 ;  /* 0x000000ff06527207 */ /* 0x008fe40004000000 */
[----:B----4-:R-:W-:Y:S01]  /*12820*/  SHF.R.S32.HI R83, RZ, 0x1f, R88 ;  /* 0x0000001fff537819 */ /* 0x010fe20000011458 */
[----:B------:R-:W-:-:S04]  /*12830*/  IMAD.WIDE.U32 R4, R88, UR4, R80 ;  /* 0x0000000458047c25 */ /* 0x000fc8000f8e0050 */
[----:B------:R-:W-:-:S04]  /*12840*/  IMAD R3, R83, UR4, RZ ;  /* 0x0000000453037c24 */ /* 0x000fc8000f8e02ff */
[----:B------:R-:W-:Y:S01]  /*12850*/  IMAD R11, R88, UR5, R3 ;  /* 0x00000005580b7c24 */ /* 0x000fe2000f8e0203 */
[----:B--2---:R-:W-:Y:S01]  /*12860*/  SEL R3, R10, RZ, !P0 ;  /* 0x000000ff0a037207 */ /* 0x004fe20004000000 */
[----:B------:R-:W-:Y:S02]  /*12870*/  ULDC.64 UR4, c[0x0][0xb98] ;  /* 0x0002e60000047ab9 */ /* 0x000fe40000000a00 */
[----:B------:R-:W-:Y:S02]  /*12880*/  IMAD.IADD R5, R5, 0x1, R11 ;  /* 0x0000000105057824 */ /* 0x000fe400078e020b */
[----:B------:R-:W-:Y:S02]  /*12890*/  IMAD R11, R32, R25, R27 ;  /* 0x00000019200b7224 */ /* 0x000fe400078e021b */
[----:B------:R-:W-:Y:S02]  /*128a0*/  IMAD R25, R3, UR4, RZ ;  /* 0x0000000403197c24 */ /* 0x000fe4000f8e02ff */
[----:B------:R-:W-:Y:S01]  /*128b0*/  IMAD.WIDE.U32 R4, R82, UR4, R4 ;  /* 0x0000000452047c25 */ /* 0x000fe2000f8e0004 */
        /* <DEDUP_REMOVED lines=8> */
[----:B------:R-:W-:-:S03]  /*12940*/  ULDC.64 UR4, c[0x0][0xb50] ;  /* 0x0002d40000047ab9 */ /* 0x000fc60000000a00 */
[----:B------:R-:W-:Y:S01]  /*12950*/  IMAD.IADD R5, R5, 0x1, R13 ;  /* 0x0000000105057824 */ /* 0x000fe200078e020d */
[----:B------:R-:W-:Y:S02]  /*12960*/  LEA R6, P0, R4, UR4, 0x2 ;  /* 0x0000000404067c11 */ /* 0x000fe4000f8010ff */
[C---:B------:R-:W-:Y:S02]  /*12970*/  IADD3 R13, P3, R20.reuse, 0x2000, RZ ;  /* 0x00002000140d7810 */ /* 0x040fe40007f7e0ff */
[----:B------:R-:W-:Y:S02]  /*12980*/  IADD3 R7, P2, R20, 0x1000, RZ ;  /* 0x0000100014077810 */ /* 0x000fe40007f5e0ff */
[----:B------:R-:W-:Y:S02]  /*12990*/  LEA.HI.X R4, R4, UR5, R5, 0x2, P0 ;  /* 0x0000000504047c11 */ /* 0x000fe400080f1405 */
[C---:B------:R-:W-:Y:S02]  /*129a0*/  IADD3 R25, P5, R20.reuse, 0x3000, RZ ;  /* 0x0000300014197810 */ /* 0x040fe40007fbe0ff */
[----:B------:R-:W-:Y:S01]  /*129b0*/  LOP3.LUT R12, R13, 0x380, RZ, 0xc0, !PT ;  /* 0x000003800d0c7812 */ /* 0x000fe200078ec0ff */
[----:B------:R-:W-:Y:S01]  /*129c0*/  IMAD.X R11, RZ, RZ, R21, P2 ;  /* 0x000000ffff0b7224 */ /* 0x000fe200010e0615 */
[----:B------:R-:W-:Y:S01]  /*129d0*/  IADD3 R29, P0, R20, 0x4000, RZ ;  /* 0x00004000141d7810 */ /* 0x000fe20007f1e0ff */
[----:B------:R-:W-:Y:S01]  /*129e0*/  SHFL.IDX PT, R54, R6, RZ, 0x1c1f ;  /* 0x001c1fff06367589 */ /* 0x000fe200000e0000 */
[----:B------:R-:W-:Y:S01]  /*129f0*/  SHF.R.U64 R12, R12, 0x3, RZ ;  /* 0x000000030c0c7819 */ /* 0x000fe200000012ff */
[----:B------:R-:W-:Y:S01]  /*12a00*/  IMAD R0, R15, R32, RZ ;  /* 0x000000200f007224 */ /* 0x000fe200078e02ff */
[----:B------:R-:W-:Y:S01]  /*12a10*/  LOP3.LUT R28, R29, 0x380, RZ, 0xc0, !PT ;  /* 0x000003801d1c7812 */ /* 0x000fe200078ec0ff */
[----:B------:R-:W-:Y:S01]  /*12a20*/  SHFL.IDX PT, R58, R6, 0x1, 0x1c1f ;  /* 0x003c1f00063a7f89 */ /* 0x000fe200000e0000 */
[----:B------:R-:W-:Y:S01]  /*12a30*/  IADD3 R41, P2, R20, 0x6000, RZ ;  /* 0x0000600014297810 */ /* 0x000fe20007f5e0ff */
[----:B------:R-:W-:Y:S01]  /*12a40*/  ULDC.64 UR4, c[0x0][0xaa0] ;  /* 0x0002a80000047ab9 */ /* 0x000fe20000000a00 */
[----:B------:R-:W-:-:S02]  /*12a50*/  SHF.R.U64 R28, R28, 0x3, RZ ;  /* 0x000000031c1c7819 */ /* 0x000fc400000012ff */
[----:B------:R-:W-:Y:S01]  /*12a60*/  LOP3.LUT R12, R12, R13, RZ, 0x3c, !PT ;  /* 0x0000000d0c0c7212 */ /* 0x000fe200078e3cff */
[--C-:B------:R-:W-:Y:S01]  /*12a70*/  IMAD.X R13, RZ, RZ, R21.reuse, P3 ;  /* 0x000000ffff0d7224 */ /* 0x100fe200018e0615 */
[----:B------:R-:W-:Y:S02]  /*12a80*/  LOP3.LUT R40, R41, 0x380, RZ, 0xc0, !PT ;  /* 0x0000038029287812 */ /* 0x000fe400078ec0ff */
[----:B------:R-:W-:Y:S02]  /*12a90*/  IADD3 R45, P3, R20, 0x7000, RZ ;  /* 0x00007000142d7810 */ /* 0x000fe40007f7e0ff */
[----:B------:R-:W-:Y:S01]  /*12aa0*/  LOP3.LUT R28, R28, R29, RZ, 0x3c, !PT ;  /* 0x0000001d1c1c7212 */ /* 0x000fe200078e3cff */
[----:B------:R-:W-:Y:S01]  /*12ab0*/  IMAD.X R29, RZ, RZ, R21, P0 ;  /* 0x000000ffff1d7224 */ /* 0x000fe200000e0615 */
[----:B------:R-:W-:Y:S02]  /*12ac0*/  SHF.R.U64 R40, R40, 0x3, RZ ;  /* 0x0000000328287819 */ /* 0x000fe400000012ff */
[----:B------:R-:W-:-:S02]  /*12ad0*/  IADD3 R53, P0, R20, 0x9000, RZ ;  /* 0x0000900014357810 */ /* 0x000fc40007f1e0ff */
[----:B------:R-:W-:Y:S02]  /*12ae0*/  LOP3.LUT R44, R45, 0x380, RZ, 0xc0, !PT ;  /* 0x000003802d2c7812 */ /* 0x000fe400078ec0ff */
[----:B------:R-:W-:Y:S02]  /*12af0*/  LOP3.LUT R24, R25, 0x380, RZ, 0xc0, !PT ;  /* 0x0000038019187812 */ /* 0x000fe400078ec0ff */
[----:B------:R-:W-:Y:S01]  /*12b00*/  LOP3.LUT R40, R40, R41, RZ, 0x3c, !PT ;  /* 0x0000002928287212 */ /* 0x000fe200078e3cff */
[----:B------:R-:W-:Y:S01]  /*12b10*/  IMAD.X R41, RZ, RZ, R21, P2 ;  /* 0x000000ffff297224 */ /* 0x000fe200010e0615 */
[----:B------:R-:W-:Y:S02]  /*12b20*/  LOP3.LUT R52, R53, 0x380, RZ, 0xc0, !PT ;  /* 0x0000038035347812 */ /* 0x000fe400078ec0ff */
[----:B------:R-:W-:Y:S02]  /*12b30*/  SHF.R.U64 R44, R44, 0x3, RZ ;  /* 0x000000032c2c7819 */ /* 0x000fe400000012ff */
[----:B------:R-:W-:-:S02]  /*12b40*/  IADD3 R61, P2, R20, 0xb000, RZ ;  /* 0x0000b000143d7810 */ /* 0x000fc40007f5e0ff */
[----:B------:R-:W-:Y:S02]  /*12b50*/  SHF.R.U64 R24, R24, 0x3, RZ ;  /* 0x0000000318187819 */ /* 0x000fe400000012ff */
[----:B------:R-:W-:Y:S02]  /*12b60*/  SHF.R.U64 R52, R52, 0x3, RZ ;  /* 0x0000000334347819 */ /* 0x000fe400000012ff */
[----:B------:R-:W-:Y:S01]  /*12b70*/  LOP3.LUT R44, R44, R45, RZ, 0x3c, !PT ;  /* 0x0000002d2c2c7212 */ /* 0x000fe200078e3cff */
[----:B------:R-:W-:Y:S01]  /*12b80*/  IMAD.X R45, RZ, RZ, R21, P3 ;  /* 0x000000ffff2d7224 */ /* 0x000fe200018e0615 */
[----:B------:R-:W-:Y:S02]  /*12b90*/  LOP3.LUT R60, R61, 0x380, RZ, 0xc0, !PT ;  /* 0x000003803d3c7812 */ /* 0x000fe400078ec0ff */
[----:B------:R-:W-:Y:S02]  /*12ba0*/  LOP3.LUT R24, R24, R25, RZ, 0x3c, !PT ;  /* 0x0000001918187212 */ /* 0x000fe400078e3cff */
[----:B------:R-:W-:-:S02]  /*12bb0*/  IADD3.X R25, RZ, R21, RZ, P5, !PT ;  /* 0x00000015ff197210 */ /* 0x000fc40002ffe4ff */
[C---:B------:R-:W-:Y:S01]  /*12bc0*/  IADD3 R65, P3, R20.reuse, 0xc000, RZ ;  /* 0x0000c00014417810 */ /* 0x040fe20007f7e0ff */
[----:B------:R-:W1:Y:S01]  /*12bd0*/  SHFL.IDX PT, R55, R4, RZ, 0x1c1f ;  /* 0x001c1fff04377589 */ /* 0x000e6200000e0000 */
[----:B------:R-:W-:Y:S01]  /*12be0*/  IADD3 R49, P5, R20, 0x8000, RZ ;  /* 0x0000800014317810 */ /* 0x000fe20007fbe0ff */
[----:B------:R-:W-:Y:S01]  /*12bf0*/  IMAD.IADD R5, R14, 0x1, R229 ;  /* 0x000000010e057824 */ /* 0x000fe200078e02e5 */
[----:B------:R-:W-:Y:S01]  /*12c00*/  LOP3.LUT R52, R52, R53, RZ, 0x3c, !PT ;  /* 0x0000003534347212 */ /* 0x000fe200078e3cff */
[----:B------:R-:W-:Y:S01]  /*12c10*/  IMAD.X R53, RZ, RZ, R21, P0 ;  /* 0x000000ffff357224 */ /* 0x000fe200000e0615 */
[----:B------:R-:W-:Y:S01]  /*12c20*/  SHF.R.U64 R60, R60, 0x3, RZ ;  /* 0x000000033c3c7819 */ /* 0x000fe200000012ff */
[----:B------:R2:W3:Y:S01]  /*12c30*/  SHFL.IDX PT, R59, R4, 0x1, 0x1c1f ;  /* 0x003c1f00043b7f89 */ /* 0x0004e200000e0000 */
[----:B------:R-:W-:Y:S02]  /*12c40*/  LOP3.LUT R64, R65, 0x380, RZ, 0xc0, !PT ;  /* 0x0000038041407812 */ /* 0x000fe400078ec0ff */
[----:B------:R-:W-:-:S02]  /*12c50*/  LOP3.LUT P0, RZ, R26, 0x3, RZ, 0xc0, !PT ;  /* 0x000000031aff7812 */ /* 0x000fc4000780c0ff */
[----:B------:R-:W-:Y:S02]  /*12c60*/  LOP3.LUT R10, R7, 0x380, RZ, 0xc0, !PT ;  /* 0x00000380070a7812 */ /* 0x000fe400078ec0ff */
[----:B------:R-:W-:Y:S02]  /*12c70*/  LOP3.LUT R48, R49, 0x380, RZ, 0xc0, !PT ;  /* 0x0000038031307812 */ /* 0x000fe400078ec0ff */
[----:B------:R-:W-:Y:S01]  /*12c80*/  LOP3.LUT R60, R60, R61, RZ, 0x3c, !PT ;  /* 0x0000003d3c3c7212 */ /* 0x000fe200078e3cff */
[----:B------:R-:W-:Y:S01]  /*12c90*/  IMAD.X R61, RZ, RZ, R21, P2 ;  /* 0x000000ffff3d7224 */ /* 0x000fe200010e0615 */
[----:B------:R-:W-:Y:S02]  /*12ca0*/  SHF.R.U64 R64, R64, 0x3, RZ ;  /* 0x0000000340407819 */ /* 0x000fe400000012ff */
[C---:B------:R-:W-:Y:S01]  /*12cb0*/  ISETP.GE.OR P2, PT, R5.reuse, R0, P0 ;  /* 0x000000000500720c */ /* 0x040fe20000746670 */
[----:B------:R-:W-:Y:S01]  /*12cc0*/  VIADD R5, R5, 0x8 ;  /* 0x0000000805057836 */ /* 0x000fe20000000000 */
[----:B------:R-:W-:-:S02]  /*12cd0*/  SHF.R.U64 R10, R10, 0x3, RZ ;  /* 0x000000030a0a7819 */ /* 0x000fc400000012ff */
[----:B------:R-:W-:Y:S02]  /*12ce0*/  SHF.R.U64 R48, R48, 0x3, RZ ;  /* 0x0000000330307819 */ /* 0x000fe400000012ff */
[----:B------:R-:W-:Y:S01]  /*12cf0*/  LOP3.LUT R64, R64, R65, RZ, 0x3c, !PT ;  /* 0x0000004140407212 */ /* 0x000fe200078e3cff */
[----:B------:R-:W-:Y:S01]  /*12d00*/  IMAD.X R65, RZ, RZ, R21, P3 ;  /* 0x000000ffff417224 */ /* 0x000fe200018e0615 */
[----:B------:R-:W-:Y:S02]  /*12d10*/  LOP3.LUT R10, R10, R7, RZ, 0x3c, !PT ;  /* 0x000000070a0a7212 */ /* 0x000fe400078e3cff */
[----:B------:R-:W-:Y:S02]  /*12d20*/  LOP3.LUT R48, R48, R49, RZ, 0x3c, !PT ;  /* 0x0000003130307212 */ /* 0x000fe400078e3cff */
[----:B------:R-:W-:Y:S02]  /*12d30*/  IADD3.X R49, RZ, R21, RZ, P5, !PT ;  /* 0x00000015ff317210 */ /* 0x000fe40002ffe4ff */
[----:B------:R-:W-:-:S02]  /*12d40*/  IADD3 R7, P3, R20, 0xf000, RZ ;  /* 0x0000f00014077810 */ /* 0x000fc40007f7e0ff */
[----:B------:R-:W-:Y:S02]  /*12d50*/  ISETP.GE.OR P0, PT, R5, R0, P0 ;  /* 0x000000000500720c */ /* 0x000fe40000706670 */
[C---:B------:R-:W-:Y:S02]  /*12d60*/  IADD3 R69, P5, R20.reuse, 0xd000, RZ ;  /* 0x0000d00014457810 */ /* 0x040fe40007fbe0ff */
[----:B------:R-:W-:Y:S02]  /*12d70*/  LOP3.LUT R15, R20, 0x380, RZ, 0xc0, !PT ;  /* 0x00000380140f7812 */ /* 0x000fe400078ec0ff */
[----:B--2---:R-:W-:Y:S02]  /*12d80*/  LOP3.LUT R4, R7, 0x380, RZ, 0xc0, !PT ;  /* 0x0000038007047812 */ /* 0x004fe400078ec0ff */
[----:B------:R-:W-:Y:S02]  /*12d90*/  LOP3.LUT R68, R69, 0x380, RZ, 0xc0, !PT ;  /* 0x0000038045447812 */ /* 0x000fe400078ec0ff */
[----:B------:R-:W-:-:S02]  /*12da0*/  SHF.R.U64 R15, R15, 0x3, RZ ;  /* 0x000000030f0f7819 */ /* 0x000fc400000012ff */
[----:B------:R-:W-:Y:S02]  /*12db0*/  SHF.R.U64 R4, R4, 0x3, RZ ;  /* 0x0000000304047819 */ /* 0x000fe400000012ff */
[----:B------:R-:W-:Y:S02]  /*12dc0*/  SHF.R.U64 R68, R68, 0x3, RZ ;  /* 0x0000000344447819 */ /* 0x000fe400000012ff */
[----:B------:R-:W-:Y:S01]  /*12dd0*/  LOP3.LUT R20, R15, R20, RZ, 0x3c, !PT ;  /* 0x000000140f147212 */ /* 0x000fe200078e3cff */
[----:B-1----:R-:W-:Y:S01]  /*12de0*/  @!P2 ST.E desc[UR40][R54.64], R9 ;  /* 0x000000093600a985 */ /* 0x002fe2000c101928 */
[----:B------:R-:W-:Y:S01]  /*12df0*/  LOP3.LUT R68, R68, R69, RZ, 0x3c, !PT ;  /* 0x0000004544447212 */ /* 0x000fe200078e3cff */
[--C-:B------:R-:W-:Y:S01]  /*12e00*/  IMAD.X R69, RZ, RZ, R21.reuse, P5 ;  /* 0x000000ffff457224 */ /* 0x100fe200028e0615 */
[----:B------:R-:W-:Y:S01]  /*12e10*/  LOP3.LUT R76, R4, R7, RZ, 0x3c, !PT ;  /* 0x00000007044c7212 */ /* 0x000fe200078e3cff */
[----:B---3--:R1:W-:Y:S01]  /*12e20*/  @!P0 ST.E desc[UR40][R58.64], R8 ;  /* 0x000000083a008985 */ /* 0x0083e2000c101928 */
[----:B------:R-:W-:-:S03]  /*12e30*/  IMAD.X R77, RZ, RZ, R21, P3 ;  /* 0x000000ffff4d7224 */ /* 0x000fc600018e0615 */
[----:B------:R2:W5:Y:S04]  /*12e40*/  LD.E.128 R4, desc[UR40][R20.64] ;  /* 0x0000002814047980 */ /* 0x000568000c101d00 */
[----:B------:R-:W5:Y:S04]  /*12e50*/  LD.E.128 R12, desc[UR40][R12.64] ;  /* 0x000000280c0c7980 */ /* 0x000f68000c101d00 */
[----:B-1----:R-:W5:Y:S01]  /*12e60*/  LD.E.128 R8, desc[UR40][R10.64] ;  /* 0x000000280a087980 */ /* 0x002f62000c101d00 */
[----:B--2---:R-:W-:-:S03]  /*12e70*/  IMAD R21, R81, UR4, RZ ;  /* 0x0000000451157c24 */ /* 0x004fc6000f8e02ff */
[----:B------:R-:W5:Y:S01]  /*12e80*/  LD.E.128 R24, desc[UR40][R24.64] ;  /* 0x0000002818187980 */ /* 0x000f62000c101d00 */
[C---:B------:R-:W-:Y:S02]  /*12e90*/  IMAD R81, R80.reuse, UR5, R21 ;  /* 0x0000000550517c24 */ /* 0x040fe4000f8e0215 */
[----:B------:R-:W-:Y:S01]  /*12ea0*/  IMAD.WIDE.U32 R20, R80, UR4, RZ ;  /* 0x0000000450147c25 */ /* 0x000fe2000f8e00ff */
[----:B------:R-:W-:Y:S01]  /*12eb0*/  ULDC.64 UR4, c[0x0][0xae8] ;  /* 0x0002ba0000047ab9 */ /* 0x000fe20000000a00 */
[----:B------:R-:W5:Y:S02]  /*12ec0*/  LD.E.128 R28, desc[UR40][R28.64] ;  /* 0x000000281c1c7980 */ /* 0x000f64000c101d00 */
[----:B------:R-:W-:Y:S02]  /*12ed0*/  IMAD R80, R84, 0x20, R86 ;  /* 0x0000002054507824 */ /* 0x000fe400078e0256 */
[----:B------:R-:W-:Y:S01]  /*12ee0*/  IMAD.IADD R21, R21, 0x1, R81 ;  /* 0x0000000115157824 */ /* 0x000fe200078e0251 */
[----:B------:R-:W5:Y:S02]  /*12ef0*/  LD.E.128 R36, desc[UR40][R36.64] ;  /* 0x0000002824247980 */ /* 0x000f64000c101d00 */
[----:B------:R-:W-:Y:S01]  /*12f00*/  IADD3 R84, R229, R80, RZ ;  /* 0x00000050e5547210 */ /* 0x000fe20007ffe0ff */
[----:B------:R-:W-:Y:S01]  /*12f10*/  IMAD R83, R83, UR4, RZ ;  /* 0x0000000453537c24 */ /* 0x000fe2000f8e02ff */
[----:B------:R-:W5:Y:S01]  /*12f20*/  LD.E.128 R40, desc[UR40][R40.64] ;  /* 0x0000002828287980 */ /* 0x000f62000c101d00 */
[----:B------:R-:W-:-:S03]  /*12f30*/  IMAD.WIDE.U32 R20, R88, UR4, R20 ;  /* 0x0000000458147c25 */ /* 0x000fc6000f8e0014 */
[----:B------:R-:W5:Y:S01]  /*12f40*/  LD.E.128 R44, desc[UR40][R44.64] ;  /* 0x000000282c2c7980 */ /* 0x000f62000c101d00 */
[----:B------:R-:W-:-:S03]  /*12f50*/  @P1 IMAD.HI.U32 R80, R84, R85, RZ ;  /* 0x0000005554501227 */ /* 0x000fc600078e00ff */
[----:B------:R-:W5:Y:S01]  /*12f60*/  LD.E.128 R48, desc[UR40][R48.64] ;  /* 0x0000002830307980 */ /* 0x000f62000c101d00 */
[----:B------:R-:W-:Y:S01]  /*12f70*/  IMAD R83, R88, UR5, R83 ;  /* 0x0000000558537c24 */ /* 0x000fe2000f8e0253 */
[----:B------:R-:W-:Y:S01]  /*12f80*/  ULDC.64 UR4, c[0x0][0xaf0] ;  /* 0x0002bc0000047ab9 */ /* 0x000fe20000000a00 */
[----:B------:R-:W-:Y:S01]  /*12f90*/  IMAD.MOV.U32 R81, RZ, RZ, R84 ;  /* 0x000000ffff517224 */ /* 0x000fe200078e0054 */
[----:B0-----:R-:W-:Y:S01]  /*12fa0*/  @P1 SHF.R.U32.HI R81, RZ, R87, R80 ;  /* 0x00000057ff511219 */ /* 0x001fe20000011650 */
[----:B------:R-:W-:Y:S01]  /*12fb0*/  IMAD R3, R3, UR4, RZ ;  /* 0x0000000403037c24 */ /* 0x000fe2000f8e02ff */
[----:B------:R-:W5:Y:S01]  /*12fc0*/  LD.E.128 R52, desc[UR40][R52.64] ;  /* 0x0000002834347980 */ /* 0x000f62000c101d00 */
[----:B------:R-:W-:Y:S02]  /*12fd0*/  IMAD.IADD R21, R21, 0x1, R83 ;  /* 0x0000000115157824 */ /* 0x000fe400078e0253 */
[C---:B------:R-:W-:Y:S01]  /*12fe0*/  IMAD R85, R82.reuse, UR5, R3 ;  /* 0x0000000552557c24 */ /* 0x040fe2000f8e0203 */
[----:B------:R-:W-:Y:S01]  /*12ff0*/  SHF.R.S32.HI R3, RZ, 0x1f, R81 ;  /* 0x0000001fff037819 */ /* 0x000fe20000011451 */
[----:B------:R-:W-:Y:S01]  /*13000*/  IMAD.WIDE.U32 R82, R82, UR4, R20 ;  /* 0x0000000452527c25 */ /* 0x000fe2000f8e0014 */
[----:B------:R-:W-:Y:S01]  /*13010*/  ULDC.64 UR4, c[0x0][0xae0] ;  /* 0x0002b80000047ab9 */ /* 0x000fe20000000a00 */
[----:B------:R-:W5:Y:S02]  /*13020*/  LD.E.128 R56, desc[UR40][R56.64] ;  /* 0x0000002838387980 */ /* 0x000f64000c101d00 */
[----:B------:R-:W-:-:S02]  /*13030*/  IMAD.MOV R21, RZ, RZ, -R81 ;  /* 0x000000ffff157224 */ /* 0x000fc400078e0a51 */
[----:B------:R-:W-:Y:S01]  /*13040*/  IMAD R20, R3, UR4, RZ ;  /* 0x0000000403147c24 */ /* 0x000fe2000f8e02ff */
[----:B------:R-:W5:Y:S01]  /*13050*/  LD.E.128 R60, desc[UR40][R60.64] ;  /* 0x000000283c3c7980 */ /* 0x000f62000c101d00 */
[----:B------:R-:W-:Y:S02]  /*13060*/  IMAD R3, R32, R21, R84 ;  /* 0x0000001520037224 */ /* 0x000fe400078e0254 */
[----:B------:R-:W-:Y:S01]  /*13070*/  IMAD.IADD R83, R83, 0x1, R85 ;  /* 0x0000000153537824 */ /* 0x000fe200078e0255 */
[----:B------:R-:W5:Y:S01]  /*13080*/  LD.E.128 R64, desc[UR40][R64.64] ;  /* 0x0000002840407980 */ /* 0x000f62000c101d00 */
[C---:B------:R-:W-:Y:S01]  /*13090*/  IMAD R85, R81.reuse, UR5, R20 ;  /* 0x0000000551557c24 */ /* 0x040fe2000f8e0214 */
[----:B------:R-:W-:Y:S02]  /*130a0*/  SHF.R.S32.HI R32, RZ, 0x1f, R3 ;  /* 0x0000001fff207819 */ /* 0x000fe40000011403 */
[----:B------:R-:W5:Y:S01]  /*130b0*/  LD.E.128 R68, desc[UR40][R68.64] ;  /* 0x0000002844447980 */ /* 0x000f62000c101d00 */
[----:B------:R-:W-:Y:S01]  /*130c0*/  IMAD.WIDE.U32 R20, R81, UR4, R82 ;  /* 0x0000000451147c25 */ /* 0x000fe2000f8e0052 */
[----:B------:R-:W-:-:S02]  /*130d0*/  ULDC.64 UR4, c[0x0][0xad8] ;  /* 0x0002b60000047ab9 */ /* 0x000fc40000000a00 */
        /* <DEDUP_REMOVED lines=9> */
[----:B------:R-:W-:Y:S01]  /*13170*/  IMAD R32, R32, UR4, RZ ;  /* 0x0000000420207c24 */ /* 0x000fe2000f8e02ff */
[----:B------:R-:W-:Y:S01]  /*13180*/  IADD3 R229, R86, R229, RZ ;  /* 0x000000e556e57210 */ /* 0x000fe20007ffe0ff */
[----:B------:R-:W-:-:S04]  /*13190*/  IMAD.WIDE.U32 R20, R3, UR4, R20 ;  /* 0x0000000403147c25 */ /* 0x000fc8000f8e0014 */
[----:B------:R-:W-:Y:S01]  /*131a0*/  IMAD R83, R3, UR5, R32 ;  /* 0x0000000503537c24 */ /* 0x000fe2000f8e0220 */
[----:B------:R-:W-:Y:S01]  /*131b0*/  ISETP.GE.AND P2, PT, R229, R0, PT ;  /* 0x00000000e500720c */ /* 0x000fe20003f46270 */
[----:B------:R-:W-:Y:S01]  /*131c0*/  ULDC.64 UR4, c[0x0][0xa80] ;  /* 0x0002a00000047ab9 */ /* 0x000fe20000000a00 */
[----:B------:R-:W-:Y:S01]  /*131d0*/  VIADD R3, R19, 0x22820 ;  /* 0x0002282013037836 */ /* 0x000fe20000000000 */
[C---:B------:R-:W-:Y:S01]  /*131e0*/  LEA R32, P3, R20.reuse, UR4, 0x1 ;  /* 0x0000000414207c11 */ /* 0x040fe2000f8608ff */
[----:B------:R-:W-:Y:S01]  /*131f0*/  VIADD R81, R229, 0x20 ;  /* 0x00000020e5517836 */ /* 0x000fe20000000000 */
[----:B------:R-:W-:Y:S02]  /*13200*/  IADD3 R21, R21, R83, RZ ;  /* 0x0000005315157210 */ /* 0x000fe40007ffe0ff */
[----:B------:R-:W-:Y:S02]  /*13210*/  PRMT R3, RZ, 0x654, R3 ;  /* 0x00000654ff037816 */ /* 0x000fe40000000003 */
[----:B------:R-:W-:-:S02]  /*13220*/  LEA.HI.X R86, R20, UR5, R21, 0x1, P3 ;  /* 0x0000000514567c11 */ /* 0x000fc400098f0c15 */
[-C--:B------:R-:W-:Y:S01]  /*13230*/  ISETP.GE.AND P1, PT, R81, R0.reuse, PT ;  /* 0x000000005100720c */ /* 0x080fe20003f26270 */
[----:B------:R-:W-:Y:S01]  /*13240*/  VIADD R81, R229, 0x40 ;  /* 0x00000040e5517836 */ /* 0x000fe20000000000 */
[----:B0-----:R0:W1:Y:S01]  /*13250*/  SHFL.IDX PT, R84, R32, RZ, 0x181f ;  /* 0x00181fff20547589 */ /* 0x00106200000e0000 */
[----:B------:R0:W-:Y:S03]  /*13260*/  SYNCS.ARRIVE.TRANS64.RED.A1T0 RZ, [R3+URZ], RZ ;  /* 0x000000ff03ff79a7 */ /* 0x0001e6000810043f */
[----:B------:R0:W2:Y:S01]  /*13270*/  SHFL.IDX PT, R88, R86, RZ, 0x181f ;  /* 0x00181fff56587589 */ /* 0x0000a200000e0000 */
[----:B------:R-:W-:Y:S01]  /*13280*/  ISETP.GE.AND P0, PT, R81, R0, PT ;  /* 0x000000005100720c */ /* 0x000fe20003f06270 */
[----:B------:R-:W-:Y:S01]  /*13290*/  VIADD R87, R213, 0xc0 ;  /* 0x000000c0d5577836 */ /* 0x000fe20000000000 */
        /* <DEDUP_REMOVED lines=18> */
.L_x_5308:
[----:B------:R-:W-:Y:S05]  /*133c0*/  BSYNC B1 ;  /* 0x0000000000017941 */ /* 0x000fea0003800000 */
.L_x_5307:
        /* <DEDUP_REMOVED lines=21> */
.L_x_5310:
[----:B------:R-:W-:Y:S05]  /*13520*/  BSYNC B1 ;  /* 0x0000000000017941 */ /* 0x000fea0003800000 */
.L_x_5309:
        /* <DEDUP_REMOVED lines=21> */
.L_x_5312:
[----:B------:R-:W-:Y:S05]  /*13680*/  BSYNC B1 ;  /* 0x0000000000017941 */ /* 0x000fea0003800000 */
.L_x_5311:
        /* <DEDUP_REMOVED lines=9> */
[CC--:B0-----:R-:W-:Y:S02]  /*13720*/  @!P3 LEA R4, P0, R213.reuse, R32.reuse, 0x1 ;  /* 0x00000020d504b211 */ /* 0x0c1fe400078008ff */
        /* <DEDUP_REMOVED lines=14> */
.L_x_5305:
[----:B------:R-:W3:Y:S01]  /*13810*/  LDL.LU R6, [R1+0x38] ;  /* 0x0000380001067983 */ /* 0x000ee20000300800 */
[----:B------:R-:W-:Y:S01]  /*13820*/  ULDC.64 UR4, c[0x0][0xc00] ;  /* 0x0003000000047ab9 */ /* 0x000fe20000000a00 */
[----:B------:R-:W-:Y:S01]  /*13830*/  IMAD.MOV.U32 R0, RZ, RZ, RZ ;  /* 0x000000ffff007224 */ /* 0x000fe200078e00ff */
        /* <DEDUP_REMOVED lines=19> */
[----:B---3--:R-:W-:-:S04]  /*13970*/  IADD3 R26, R26, -0x80, RZ ;  /* 0xffffff801a1a7810 */ /* 0x008fc80007ffe0ff */
[----:B------:R-:W-:Y:S01]  /*13980*/  ISETP.GE.AND P3, PT, R26, 0x80, PT ;  /* 0x000000801a00780c */ /* 0x000fe20003f66270 */
[----:B--2---:R-:W-:-:S12]  /*13990*/  @P1 BRA `(.L_x_5314) ;  /* 0x0000000000101947 */ /* 0x004fd80003800000 */
[----:B------:R-:W-:Y:S05]  /*139a0*/  @!P0 BRA `(.L_x_5314) ;  /* 0x00000000000c8947 */ /* 0x000fea0003800000 */
[----:B------:R-:W2:Y:S04]  /*139b0*/  LDG.E R3, desc[UR40][R4.64] ;  /* 0x0000002804037981 */ /* 0x000ea8000c1e1900 */
[----:B-----5:R-:W2:Y:S02]  /*139c0*/  LDG.E R8, desc[UR40][R4.64+0x4] ;  /* 0x0000042804087981 */ /* 0x020ea4000c1e1900 */
[----:B--2---:R-:W-:-:S07]  /*139d0*/  IMAD.IADD R8, R8, 0x1, -R3 ;  /* 0x0000000108087824 */ /* 0x004fce00078e0a03 */
.L_x_5314:
[----:B------:R-:W2:Y:S04]  /*139e0*/  LDL.LU R4, [R1+0x40] ;  /* 0x0000400001047983 */ /* 0x000ea80000300800 */
[----:B------:R-:W3:Y:S04]  /*139f0*/  LDL.LU R3, [R1+0x4c] ;  /* 0x00004c0001037983 */ /* 0x000ee80000300800 */
[----:B------:R-:W4:Y:S01]  /*13a00*/  LDL R24, [R1+0x34] ;  /* 0x0000340001187983 */ /* 0x000f220000100800 */
[----:B------:R-:W-:Y:S01]  /*13a10*/  BSSY B1, `(.L_x_5315) ;  /* 0x000002d000017945 */ /* 0x000fe20003800000 */
[----:B-----5:R-:W-:-:S02]  /*13a20*/  SHF.R.S32.HI R11, RZ, 0x1f, R0 ;  /* 0x0000001fff0b7819 */ /* 0x020fc40000011400 */
[----:B--2---:R-:W-:Y:S02]  /*13a30*/  SEL R13, R4, RZ, !P0 ;  /* 0x000000ff040d7207 */ /* 0x004fe40004000000 */
[----:B---3--:R-:W-:Y:S02]  /*13a40*/  SEL R14, R3, RZ, !P0 ;  /* 0x000000ff030e7207 */ /* 0x008fe40004000000 */
[----:B----4-:R-:W-:Y:S01]  /*13a50*/  SHF.R.S32.HI R12, RZ, 0x1f, R24 ;  /* 0x0000001fff0c7819 */ /* 0x010fe20000011418 */
[----:B------:R-:W-:Y:S06]  /*13a60*/  @P3 BRA `(.L_x_5316) ;  /* 0x00000000009c3947 */ /* 0x000fec0003800000 */
[----:B------:R-:W2:Y:S01]  /*13a70*/  S2R R10, SR_TID.X ;  /* 0x00000000000a7919 */ /* 0x000ea20000002100 */
[----:B------:R-:W3:Y:S02]  /*13a80*/  LDC R9, c[0x0][0xbe8] ;  /* 0x0002fa00ff097b82 */ /* 0x000ee40000000800 */
[----:B---3--:R-:W-:Y:S01]  /*13a90*/  IMAD R3, R8, R9, RZ ;  /* 0x0000000908037224 */ /* 0x008fe200078e02ff */
[----:B--2---:R-:W-:-:S04]  /*13aa0*/  IADD3 R10, R229, -0x80, R10 ;  /* 0xffffff80e50a7810 */ /* 0x004fc80007ffe00a */
[----:B------:R-:W-:-:S13]  /*13ab0*/  ISETP.GE.AND P0, PT, R10, R3, PT ;  /* 0x000000030a00720c */ /* 0x000fda0003f06270 */
[----:B------:R-:W-:Y:S05]  /*13ac0*/  @P0 BRA `(.L_x_5316) ;  /* 0x0000000000840947 */ /* 0x000fea0003800000 */
[----:B------:R-:W-:Y:S01]  /*13ad0*/  ISETP.NE.AND P0, PT, R9, 0x1, PT ;  /* 0x000000010900780c */ /* 0x000fe20003f05270 */
[----:B------:R-:W-:Y:S01]  /*13ae0*/  ULDC.64 UR4, c[0x0][0xb90] ;  /* 0x0002e40000047ab9 */ /* 0x000fe20000000a00 */
[----:B------:R-:W-:Y:S02]  /*13af0*/  IMAD.MOV.U32 R4, RZ, RZ, R0 ;  /* 0x000000ffff047224 */ /* 0x000fe400078e0000 */
[----:B------:R-:W-:Y:S02]  /*13b00*/  IMAD R7, R12, UR4, RZ ;  /* 0x000000040c077c24 */ /* 0x000fe4000f8e02ff */
[----:B------:R-:W-:Y:S02]  /*13b10*/  IMAD.MOV.U32 R5, RZ, RZ, R11 ;  /* 0x000000ffff057224 */ /* 0x000fe400078e000b */
[C---:B------:R-:W-:Y:S02]  /*13b20*/  IMAD R7, R24.reuse, UR5, R7 ;  /* 0x0000000518077c24 */ /* 0x040fe4000f8e0207 */
[----:B------:R-:W-:Y:S01]  /*13b30*/  IMAD.WIDE.U32 R4, R24, UR4, R4 ;  /* 0x0000000418047c25 */ /* 0x000fe2000f8e0004 */
[----:B------:R-:W-:-:S02]  /*13b40*/  ULDC.64 UR4, c[0x0][0xb98] ;  /* 0x0002e60000047ab9 */ /* 0x000fc40000000a00 */
[----:B------:R-:W2:Y:S01]  /*13b50*/  @P0 LDC R15, c[0x0][0xbec] ;  /* 0x0002fb00ff0f0b82 */ /* 0x000ea20000000800 */
[----:B------:R-:W-:Y:S01]  /*13b60*/  IMAD.MOV.U32 R3, RZ, RZ, R10 ;  /* 0x000000ffff037224 */ /* 0x000fe200078e000a */
[----:B------:R-:W-:-:S03]  /*13b70*/  IADD3 R5, R5, R7, RZ ;  /* 0x0000000705057210 */ /* 0x000fc60007ffe0ff */
[----:B------:R-:W-:-:S03]  /*13b80*/  IMAD.WIDE.U32 R4, R13, UR4, R4 ;  /* 0x000000040d047c25 */ /* 0x000fc6000f8e0004 */
[----:B------:R-:W3:Y:S01]  /*13b90*/  @P0 LDC R21, c[0x0][0xbf0] ;  /* 0x0002fc00ff150b82 */ /* 0x000ee20000000800 */
[----:B--2---:R-:W-:-:S05]  /*13ba0*/  @P0 IMAD.HI.U32 R6, R10, R15, RZ ;  /* 0x0000000f0a060227 */ /* 0x004fca00078e00ff */
        /* <DEDUP_REMOVED lines=19> */
.L_x_5316:
[----:B------:R-:W-:Y:S05]  /*13ce0*/  BSYNC B1 ;  /* 0x0000000000017941 */ /* 0x000fea0003800000 */
.L_x_5315:
[--C-:B--2---:R-:W-:Y:S01]  /*13cf0*/  SHF.R.S32.HI R6, RZ, 0x1f, R26.reuse ;  /* 0x0000001fff067819 */ /* 0x104fe2000001141a */
        /* <DEDUP_REMOVED lines=11> */
[----:B------:R-:W-:-:S03]  /*13db0*/  IMAD.IADD R5, R5, 0x1, R3 ;  /* 0x0000000105057824 */ /* 0x000fc600078e0203 */
[----:B------:R-:W-:Y:S01]  /*13dc0*/  LEA R0, R6, R10, 0x5 ;  /* 0x0000000a06007211 */ /* 0x000fe200078e28ff */
[----:B------:R-:W-:Y:S02]  /*13dd0*/  IMAD R6, R12, UR4, RZ ;  /* 0x000000040c067c24 */ /* 0x000fe4000f8e02ff */
[----:B------:R-:W-:-:S04]  /*13de0*/  IMAD.WIDE.U32 R4, R24, UR4, R4 ;  /* 0x0000000418047c25 */ /* 0x000fc8000f8e0004 */
[----:B------:R-:W-:Y:S02]  /*13df0*/  IMAD.IADD R9, R229, 0x1, R0 ;  /* 0x00000001e5097824 */ /* 0x000fe400078e0200 */
[----:B------:R-:W-:Y:S01]  /*13e00*/  IMAD R7, R24, UR5, R6 ;  /* 0x0000000518077c24 */ /* 0x000fe2000f8e0206 */
[----:B------:R-:W-:Y:S01]  /*13e10*/  ULDC.64 UR4, c[0x0][0xaf0] ;  /* 0x0002bc0000047ab9 */ /* 0x000fe20000000a00 */
[----:B------:R-:W-:-:S04]  /*13e20*/  @P2 IMAD.HI.U32 R0, R9, R20, RZ ;  /* 0x0000001409002227 */ /* 0x000fc800078e00ff */
[----:B------:R-:W-:Y:S01]  /*13e30*/  IMAD.MOV.U32 R3, RZ, RZ, R9 ;  /* 0x000000ffff037224 */ /* 0x000fe200078e0009 */
[----:B0-----:R-:W-:Y:S01]  /*13e40*/  @P2 SHF.R.U32.HI R3, RZ, R27, R0 ;  /* 0x0000001bff032219 */ /* 0x001fe20000011600 */
[----:B------:R-:W-:Y:S02]  /*13e50*/  IMAD R6, R14, UR4, RZ ;  /* 0x000000040e067c24 */ /* 0x000fe4000f8e02ff */
[----:B------:R-:W-:Y:S01]  /*13e60*/  IMAD.IADD R5, R5, 0x1, R7 ;  /* 0x0000000105057824 */ /* 0x000fe200078e0207 */
[----:B------:R-:W-:Y:S01]  /*13e70*/  SHF.R.S32.HI R0, RZ, 0x1f, R3 ;  /* 0x0000001fff007819 */ /* 0x000fe20000011403 */
[----:B------:R-:W-:Y:S01]  /*13e80*/  IMAD R7, R13, UR5, R6 ;  /* 0x000000050d077c24 */ /* 0x000fe2000f8e0206 */
[----:B------:R-:W-:Y:S01]  /*13e90*/  IADD3 R6, -R3, RZ, RZ ;  /* 0x000000ff03067210 */ /* 0x000fe20007ffe1ff */
[----:B------:R-:W-:Y:S01]  /*13ea0*/  IMAD.WIDE.U32 R4, R13, UR4, R4 ;  /* 0x000000040d047c25 */ /* 0x000fe2000f8e0004 */
[----:B------:R-:W-:-:S03]  /*13eb0*/  ULDC.64 UR4, c[0x0][0xae0] ;  /* 0x0002b80000047ab9 */ /* 0x000fc60000000a00 */
[----:B------:R-:W-:Y:S02]  /*13ec0*/  IMAD.IADD R5, R5, 0x1, R7 ;  /* 0x0000000105057824 */ /* 0x000fe400078e0207 */
        /* <DEDUP_REMOVED lines=18> */
.L_x_5505:
[----:B------:R-:W-:Y:S01]  /*13ff0*/  IMAD R8, R8, R25, RZ ;  /* 0x0000001908087224 */ /* 0x000fe200078e02ff */
[----:B------:R-:W-:Y:S01]  /*14000*/  BSSY B1, `(.L_x_5318) ;  /* 0x000001f000017945 */ /* 0x000fe20003800000 */
[----:B------:R-:W-:-:S05]  /*14010*/  IMAD.IADD R229, R10, 0x1, R229 ;  /* 0x000000010ae57824 */ /* 0x000fca00078e02e5 */
        /* <DEDUP_REMOVED lines=9> */
[----:B------:R-:W-:Y:S02]  /*140b0*/  ISETP.GE.AND P1, PT, R20, UR4, PT ;  /* 0x0000000414007c0c */ /* 0x000fe4000bf26270 */
[----:B------:R-:W-:Y:S02]  /*140c0*/  ISETP.GE.AND P0, PT, R5, UR4, PT ;  /* 0x0000000405007c0c */ /* 0x000fe4000bf06270 */
[----:B------:R-:W-:-:S02]  /*140d0*/  SHF.R.S32.HI R9, RZ, 0x1f, R213 ;  /* 0x0000001fff097819 */ /* 0x000fc400000114d5 */
[----:B------:R-:W-:Y:S02]  /*140e0*/  SHF.R.S32.HI R24, RZ, 0x1f, R24 ;  /* 0x0000001fff187819 */ /* 0x000fe40000011418 */
[C---:B------:R-:W-:Y:S02]  /*140f0*/  IADD3 R21, R213.reuse, 0x80, RZ ;  /* 0x00000080d5157810 */ /* 0x040fe40007ffe0ff */
[-C--:B---3--:R-:W-:Y:S02]  /*14100*/  @!P3 LEA R6, P5, R213, R14.reuse, 0x1 ;  /* 0x0000000ed506b211 */ /* 0x088fe400078a08ff */
[----:B------:R-:W-:Y:S02]  /*14110*/  @!P2 LEA R10, P4, R15, R14, 0x1 ;  /* 0x0000000e0f0aa211 */ /* 0x000fe400078808ff */
[C---:B--2---:R-:W-:Y:S01]  /*14120*/  @!P3 LEA.HI.X R7, R213.reuse, R0, R9, 0x1, P5 ;  /* 0x00000000d507b211 */ /* 0x044fe200028f0c09 */
[----:B------:R-:W-:Y:S01]  /*14130*/  VIADD R9, R213, 0xc0 ;  /* 0x000000c0d5097836 */ /* 0x000fe20000000000 */
[----:B------:R-:W-:-:S02]  /*14140*/  @!P1 LEA R12, P5, R20, R14, 0x1 ;  /* 0x0000000e140c9211 */ /* 0x000fc400078a08ff */
[----:B------:R-:W-:Y:S01]  /*14150*/  SHF.R.S32.HI R21, RZ, 0x1f, R21 ;  /* 0x0000001fff157819 */ /* 0x000fe20000011415 */
[----:B------:R4:W-:Y:S01]  /*14160*/  @!P3 ST.E.128 desc[UR40][R6.64], RZ ;  /* 0x000000ff0600b985 */ /* 0x0009e2000c101d28 */
[----:B------:R-:W-:Y:S02]  /*14170*/  @!P2 LEA.HI.X R11, R15, R0, R24, 0x1, P4 ;  /* 0x000000000f0ba211 */ /* 0x000fe400020f0c18 */
[----:B------:R-:W-:Y:S02]  /*14180*/  SHF.R.S32.HI R9, RZ, 0x1f, R9 ;  /* 0x0000001fff097819 */ /* 0x000fe40000011409 */
[C---:B------:R-:W-:Y:S01]  /*14190*/  @!P0 LEA R14, P4, R5.reuse, R14, 0x1 ;  /* 0x0000000e050e8211 */ /* 0x040fe200078808ff */
[----:B------:R4:W-:Y:S01]  /*141a0*/  @!P2 ST.E.128 desc[UR40][R10.64], RZ ;  /* 0x000000ff0a00a985 */ /* 0x0009e2000c101d28 */
[-C--:B------:R-:W-:Y:S02]  /*141b0*/  @!P1 LEA.HI.X R13, R20, R0.reuse, R21, 0x1, P5 ;  /* 0x00000000140d9211 */ /* 0x080fe400028f0c15 */
[----:B------:R-:W-:-:S03]  /*141c0*/  @!P0 LEA.HI.X R15, R5, R0, R9, 0x1, P4 ;  /* 0x00000000050f8211 */ /* 0x000fc600020f0c09 */
[----:B------:R4:W-:Y:S04]  /*141d0*/  @!P1 ST.E.128 desc[UR40][R12.64], RZ ;  /* 0x000000ff0c009985 */ /* 0x0009e8000c101d28 */
[----:B------:R4:W-:Y:S02]  /*141e0*/  @!P0 ST.E.128 desc[UR40][R14.64], RZ ;  /* 0x000000ff0e008985 */ /* 0x0009e4000c101d28 */
.L_x_5319:
[----:B------:R-:W-:Y:S05]  /*141f0*/  BSYNC B1 ;  /* 0x0000000000017941 */ /* 0x000fea0003800000 */
.L_x_5318:
[----:B------:R-:W-:-:S03]  /*14200*/  UMOV UR4, 0xffffffff ;  /* 0xffffffff00047882 */ /* 0x000fc60000000000 */
[----:B------:R-:W-:Y:S05]  /*14210*/  BRA.DIV UR4, `(.L_x_5320) ;  /* 0x0000008a04687947 */ /* 0x000fea000b800000 */
[----:B--2---:R2:W0:Y:S04]  /*14220*/  SHFL.IDX PT, R0, R4, 0x1, 0x181f ;  /* 0x00381f0004007f89 */ /* 0x00442800000e0000 */
[----:B---34-:R2:W3:Y:S02]  /*14230*/  SHFL.IDX PT, R14, R3, 0x1, 0x181f ;  /* 0x00381f00030e7f89 */ /* 0x0184e400000e0000 */
.L_x_5509:
[----:B------:R-:W-:Y:S01]  /*14240*/  VIADD R5, R229, 0x20 ;  /* 0x00000020e5057836 */ /* 0x000fe20000000000 */
[----:B------:R-:W-:Y:S04]  /*14250*/  BSSY B1, `(.L_x_5321) ;  /* 0x000001e000017945 */ /* 0x000fe80003800000 */
        /* <DEDUP_REMOVED lines=14> */
[C---:B------:R-:W-:Y:S02]  /*14340*/  IADD3 R20, R213.reuse, 0xc0, RZ ;  /* 0x000000c0d5147810 */ /* 0x040fe40007ffe0ff */
[-C--:B---3--:R-:W-:Y:S02]  /*14350*/  @!P3 LEA R6, P5, R213, R14.reuse, 0x1 ;  /* 0x0000000ed506b211 */ /* 0x088fe400078a08ff */
[----:B------:R-:W-:Y:S02]  /*14360*/  @!P2 LEA R10, P4, R15, R14, 0x1 ;  /* 0x0000000e0f0aa211 */ /* 0x000fe400078808ff */
[----:B0-----:R-:W-:Y:S02]  /*14370*/  @!P3 LEA.HI.X R7, R213, R0, R12, 0x1, P5 ;  /* 0x00000000d507b211 */ /* 0x001fe400028f0c0c */
        /* <DEDUP_REMOVED lines=11> */
.L_x_5322:
[----:B------:R-:W-:Y:S05]  /*14430*/  BSYNC B1 ;  /* 0x0000000000017941 */ /* 0x000fea0003800000 */
.L_x_5321:
[----:B------:R-:W-:-:S03]  /*14440*/  UMOV UR4, 0xffffffff ;  /* 0xffffffff00047882 */ /* 0x000fc60000000000 */
[----:B------:R-:W-:Y:S05]  /*14450*/  BRA.DIV UR4, `(.L_x_5323) ;  /* 0x0000008a04207947 */ /* 0x000fea000b800000 */
[----:B0-----:R0:W0:Y:S04]  /*14460*/  SHFL.IDX PT, R0, R4, 0x2, 0x181f ;  /* 0x00581f0004007f89 */ /* 0x00102800000e0000 */
[----:B---34-:R3:W4:Y:S02]  /*14470*/  SHFL.IDX PT, R14, R3, 0x2, 0x181f ;  /* 0x00581f00030e7f89 */ /* 0x01872400000e0000 */
.L_x_5513:
[----:B------:R-:W-:Y:S01]  /*14480*/  VIADD R5, R229, 0x40 ;  /* 0x00000040e5057836 */ /* 0x000fe20000000000 */
[----:B------:R-:W-:Y:S04]  /*14490*/  BSSY B1, `(.L_x_5324) ;  /* 0x000001e000017945 */ /* 0x000fe80003800000 */
[----:B------:R-:W-:-:S13]  /*144a0*/  ISETP.GE.AND P0, PT, R5, R8, PT ;  /* 0x000000080500720c */ /* 0x000fda0003f06270 */
[----:B------:R-:W-:Y:S05]  /*144b0*/  @P0 BRA `(.L_x_5325) ;  /* 0x00000000006c0947 */ /* 0x000fea0003800000 */
[C---:B------:R-:W-:Y:S01]  /*144c0*/  VIADD R15, R213.reuse, 0x40 ;  /* 0x00000040d50f7836 */ /* 0x040fe20000000000 */
        /* <DEDUP_REMOVED lines=9> */
[----:B------:R-:W-:-:S02]  /*14560*/  ISETP.GE.AND P0, PT, R9, UR4, PT ;  /* 0x0000000409007c0c */ /* 0x000fc4000bf06270 */
[----:B------:R-:W-:Y:S02]  /*14570*/  SHF.R.S32.HI R12, RZ, 0x1f, R213 ;  /* 0x0000001fff0c7819 */ /* 0x000fe400000114d5 */
[----:B------:R-:W-:Y:S02]  /*14580*/  SHF.R.S32.HI R25, RZ, 0x1f, R25 ;  /* 0x0000001fff197819 */ /* 0x000fe40000011419 */
[----:B------:R-:W-:Y:S02]  /*14590*/  SHF.R.S32.HI R24, RZ, 0x1f, R24 ;  /* 0x0000001fff187819 */ /* 0x000fe40000011418 */
[-C--:B----4-:R-:W-:Y:S02]  /*145a0*/  @!P3 LEA R6, P5, R213, R14.reuse, 0x1 ;  /* 0x0000000ed506b211 */ /* 0x090fe400078a08ff */
[----:B------:R-:W-:Y:S02]  /*145b0*/  @!P2 LEA R10, P4, R15, R14, 0x1 ;  /* 0x0000000e0f0aa211 */ /* 0x000fe400078808ff */
[----:B0-----:R-:W-:-:S02]  /*145c0*/  @!P3 LEA.HI.X R7, R213, R0, R12, 0x1, P5 ;  /* 0x00000000d507b211 */ /* 0x001fc400028f0c0c */
[----:B------:R-:W-:Y:S02]  /*145d0*/  @!P1 LEA R12, P5, R21, R14, 0x1 ;  /* 0x0000000e150c9211 */ /* 0x000fe400078a08ff */
        /* <DEDUP_REMOVED lines=9> */
.L_x_5325:
[----:B------:R-:W-:Y:S05]  /*14670*/  BSYNC B1 ;  /* 0x0000000000017941 */ /* 0x000fea0003800000 */
.L_x_5324:
[----:B------:R-:W-:-:S03]  /*14680*/  UMOV UR4, 0xffffffff ;  /* 0xffffffff00047882 */ /* 0x000fc60000000000 */
[----:B------:R-:W-:Y:S05]  /*14690*/  BRA.DIV UR4, `(.L_x_5326) ;  /* 0x0000008604d87947 */ /* 0x000fea000b800000 */
[----:B0-----:R0:W0:Y:S04]  /*146a0*/  SHFL.IDX PT, R0, R4, 0x3, 0x181f ;  /* 0x00781f0004007f89 */ /* 0x00102800000e0000 */
[----:B----4-:R4:W0:Y:S02]  /*146b0*/  SHFL.IDX PT, R14, R3, 0x3, 0x181f ;  /* 0x00781f00030e7f89 */ /* 0x01082400000e0000 */
.L_x_5517:
[----:B--234-:R-:W-:-:S04]  /*146c0*/  IADD3 R3, R229, 0x60, RZ ;  /* 0x00000060e5037810 */ /* 0x01cfc80007ffe0ff */
        /* <DEDUP_REMOVED lines=10> */
[C---:B------:R-:W-:Y:S01]  /*14770*/  VIADD R11, R213.reuse, 0xc0 ;  /* 0x000000c0d50b7836 */ /* 0x040fe20000000000 */
[----:B------:R-:W-:Y:S02]  /*14780*/  ISETP.GE.AND P0, PT, R10, UR4, PT ;  /* 0x000000040a007c0c */ /* 0x000fe4000bf06270 */
[----:B------:R-:W-:-:S02]  /*14790*/  IADD3 R20, R213, 0x40, RZ ;  /* 0x00000040d5147810 */ /* 0x000fc40007ffe0ff */
[----:B------:R-:W-:Y:S02]  /*147a0*/  SHF.R.S32.HI R9, RZ, 0x1f, R213 ;  /* 0x0000001fff097819 */ /* 0x000fe400000114d5 */
[----:B------:R-:W-:Y:S02]  /*147b0*/  SHF.R.S32.HI R20, RZ, 0x1f, R20 ;  /* 0x0000001fff147819 */ /* 0x000fe40000011414 */
        /* <DEDUP_REMOVED lines=14> */
.L_x_5313:
[----:B------:R-:W-:Y:S05]  /*148a0*/  BSYNC B0 ;  /* 0x0000000000007941 */ /* 0x000fea0003800000 */
.L_x_5304:
[----:B------:R-:W-:Y:S02]  /*148b0*/  ULDC UR4, c[0x0][0xc3c] ;  /* 0x00030f0000047ab9 */ /* 0x000fe40000000800 */
[----:B------:R-:W-:-:S13]  /*148c0*/  ISETP.GE.AND P0, PT, R35, UR4, PT ;  /* 0x0000000423007c0c */ /* 0x000fda000bf06270 */
[----:B------:R-:W-:Y:S05]  /*148d0*/  @!P0 BRA `(.L_x_5327) ;  /* 0xfffffec800248947 */ /* 0x000fea000383ffff */
[----:B------:R-:W-:Y:S05]  /*148e0*/  BRA `(.L_x_5168) ;  /* 0x0000006c00487947 */ /* 0x000fea0003800000 */
.L_x_5166:
[----:B------:R-:W-:-:S08]  /*148f0*/  NOP ;  /* 0x0000000000007918 */ /* 0x000fd00000000000 */
[----:B------:R-:W0:-:S00]  /*14900*/  USETMAXREG.DEALLOC.CTAPOOL 0x28 ;  /* 0x00000028000079c8 */ /* 0x000e0000080e0500 */
[----:B0-----:R-:W2:Y:S01]  /*14910*/  LDL.LU R3, [R1] ;  /* 0x0000000001037983 */ /* 0x001ea20000300800 */
[----:B------:R-:W-:Y:S01]  /*14920*/  LOP3.LUT R2, R2, 0x3, RZ, 0xc0, !PT ;  /* 0x0000000302027812 */ /* 0x000fe200078ec0ff */
[----:B------:R-:W-:-:S05]  /*14930*/  IMAD.MOV.U32 R4, RZ, RZ, RZ ;  /* 0x000000ffff047224 */ /* 0x000fca00078e00ff */
[----:B------:R-:W0:Y:S02]  /*14940*/  SHFL.IDX PT, R2, R2, RZ, 0x1f ;  /* 0x00001fff02027589 */ /* 0x000e2400000e0000 */
[----:B0-----:R-:W-:Y:S02]  /*14950*/  ISETP.NE.AND P0, PT, R2, RZ, PT ;  /* 0x000000ff0200720c */ /* 0x001fe40003f05270 */
[----:B--2---:R-:W-:-:S11]  /*14960*/  LOP3.LUT R3, R3, 0xffffff7f, RZ, 0xc0, !PT ;  /* 0xffffff7f03037812 */ /* 0x004fd600078ec0ff */
[----:B------:R-:W-:-:S05]  /*14970*/  @P0 LOP3.LUT R3, R3, 0x80, RZ, 0xfc, !PT ;  /* 0x0000008003030812 */ /* 0x000fca00078efcff */
[----:B------:R0:W-:Y:S01]  /*14980*/  STL [R1], R3 ;  /* 0x0000000301007387 */ /* 0x0001e20000100800 */
[----:B------:R-:W-:Y:S05]  /*14990*/  @!P0 BRA `(.L_x_5328) ;  /* 0x00000000001c8947 */ /* 0x000fea0003800000 */
[----:B------:R-:W1:Y:S08]  /*149a0*/  S2UR UR5, SR_CgaCtaId ;  /* 0x00000000000579c3 */ /* 0x000e700000008800 */
[----:B------:R-:W-:Y:S06]  /*149b0*/  BAR.SYNC.DEFER_BLOCKING 0x5, 0x180 ;  /* 0x0146000000007b1d */ /* 0x000fec0000010000 */
[----:B------:R-:W-:-:S02]  /*149c0*/  UMOV UR4, 0x400 ;  /* 0x0000040000047882 */ /* 0x000fc40000000000 */
[----:B-1----:R-:W-:-:S09]  /*149d0*/  ULEA UR4, UR5, UR4, 0x18 ;  /* 0x0000000405047291 */ /* 0x002fd2000f8ec03f */
[----:B------:R-:W1:Y:S01]  /*149e0*/  LDS.128 R16, [UR4+0x228d0] ;  /* 0x0228d004ff107984 */ /* 0x000e620008000c00 */
[----:B------:R-:W-:Y:S06]  /*149f0*/  BAR.ARV 0x4, 0x180 ;  /* 0x0106000000007b1d */ /* 0x000fec0000002000 */
[----:B------:R-:W-:Y:S05]  /*14a00*/  BRA `(.L_x_5329) ;  /* 0x0000000800887947 */ /* 0x000fea0003800000 */
.L_x_5328:
[----:B------:R-:W-:Y:S01]  /*14a10*/  LOP3.LUT R5, R0, 0x1f, RZ, 0xc0, !PT ;  /* 0x0000001f00057812 */ /* 0x000fe200078ec0ff */
[----:B------:R-:W-:Y:S01]  /*14a20*/  ULDC UR4, c[0x0][0xc3c] ;  /* 0x00030f0000047ab9 */ /* 0x000fe20000000800 */
[----:B------:R-:W1:Y:S01]  /*14a30*/  S2UR UR6, SR_CTAID.X ;  /* 0x00000000000679c3 */ /* 0x000e620000002500 */
[----:B------:R-:W-:Y:S01]  /*14a40*/  ULDC UR5, c[0x0][0xc38] ;  /* 0x00030e0000057ab9 */ /* 0x000fe20000000800 */
[----:B------:R-:W-:-:S04]  /*14a50*/  ISETP.NE.AND P0, PT, R5, 0x1f, PT ;  /* 0x0000001f0500780c */ /* 0x000fc80003f05270 */
[----:B------:R-:W-:-:S13]  /*14a60*/  ISETP.GE.OR P1, PT, R5, UR4, !P0 ;  /* 0x0000000405007c0c */ /* 0x000fda000c726670 */
[----:B0-----:R-:W0:Y:S02]  /*14a70*/  @!P1 LDC.64 R2, c[0x0][0xc80] ;  /* 0x00032000ff029b82 */ /* 0x001e240000000a00 */
        /* <DEDUP_REMOVED lines=30> */
[----:B------:R-:W-:Y:S01]  /*14c60*/  MOV R6, R3 ;  /* 0x0000000300067202 */ /* 0x000fe20000000f00 */
[----:B------:R-:W-:Y:S01]  /*14c70*/  UMOV UR4, URZ ;  /* 0x0000003f00047c82 */ /* 0x000fe20008000000 */
[----:B------:R-:W-:Y:S01]  /*14c80*/  ULDC UR7, c[0x0][0xc3c] ;  /* 0x00030f0000077ab9 */ /* 0x000fe20000000800 */
[----:B------:R-:W-:-:S05]  /*14c90*/  ULDC UR5, c[0x0][0xc38] ;  /* 0x00030e0000057ab9 */ /* 0x000fca0000000800 */
.L_x_5334:
        /* <DEDUP_REMOVED lines=12> */
.L_x_5333:
[----:B------:R-:W-:Y:S05]  /*14d60*/  BSYNC B0 ;  /* 0x0000000000007941 */ /* 0x000fea0003800000 */
.L_x_5332:
[----:B0----5:R-:W0:Y:S02]  /*14d70*/  SHFL.UP PT, R2, R4, 0x1, RZ ;  /* 0x0420000004027989 */ /* 0x021e2400000e00ff */
        /* <DEDUP_REMOVED lines=19> */
.L_x_5330:
[----:B------:R-:W-:-:S05]  /*14eb0*/  IADD3 R13, -R3, R6, RZ ;  /* 0x00000006030d7210 */ /* 0x000fca0007ffe1ff */
        /* <DEDUP_REMOVED lines=19> */
.L_x_5335:
[----:B---3--:R-:W-:Y:S01]  /*14ff0*/  IMAD R16, R16, UR5, R13 ;  /* 0x0000000510107c24 */ /* 0x008fe2000f8e020d */
[----:B------:R-:W-:Y:S01]  /*15000*/  IABS R2, R6 ;  /* 0x0000000600027213 */ /* 0x000fe20000000000 */
[----:B01----:R-:W-:-:S03]  /*15010*/  IMAD.MOV R11, RZ, RZ, -R3 ;  /* 0x000000ffff0b7224 */ /* 0x003fc600078e0a03 */
[----:B--2---:R-:W-:Y:S01]  /*15020*/  IADD3 R9, -R16, UR6, RZ ;  /* 0x0000000610097c10 */ /* 0x004fe2000fffe1ff */
[----:B------:R-:W-:Y:S01]  /*15030*/  IMAD R11, R11, R12, RZ ;  /* 0x0000000c0b0b7224 */ /* 0x000fe200078e02ff */
[----:B------:R-:W-:Y:S01]  /*15040*/  IADD3 R10, RZ, -R2, RZ ;  /* 0x80000002ff0a7210 */ /* 0x000fe20007ffe0ff */
[----:B------:R-:W-:Y:S01]  /*15050*/  IMAD.MOV.U32 R2, RZ, RZ, RZ ;  /* 0x000000ffff027224 */ /* 0x000fe200078e00ff */
[----:B------:R-:W-:-:S03]  /*15060*/  IABS R8, R9 ;  /* 0x0000000900087213 */ /* 0x000fc60000000000 */
        /* <DEDUP_REMOVED lines=15> */
[----:B------:R-:W-:Y:S01]  /*15160*/  IMAD R8, R7, R2, RZ ;  /* 0x0000000207087224 */ /* 0x000fe200078e02ff */
[----:B------:R-:W-:-:S03]  /*15170*/  IADD3 R2, -R2, RZ, RZ ;  /* 0x000000ff02027210 */ /* 0x000fc60007ffe1ff */
[----:B------:R-:W-:Y:S02]  /*15180*/  IMAD.MOV R10, RZ, RZ, -R8 ;  /* 0x000000ffff0a7224 */ /* 0x000fe400078e0a08 */
[----:B------:R-:W-:Y:S02]  /*15190*/  IMAD R13, R6, R2, R9 ;  /* 0x00000002060d7224 */ /* 0x000fe400078e0209 */
[----:B------:R-:W-:Y:S01]  /*151a0*/  IMAD.MOV.U32 R2, RZ, RZ, RZ ;  /* 0x000000ffff027224 */ /* 0x000fe200078e00ff */
[----:B------:R-:W-:-:S04]  /*151b0*/  VIADDMNMX R18, R10, UR5, R7, PT ;  /* 0x000000050a127c46 */ /* 0x000fc8000b800107 */
[-C--:B------:R-:W-:Y:S02]  /*151c0*/  IABS R10, R18.reuse ;  /* 0x00000012000a7213 */ /* 0x080fe40000000000 */
[----:B------:R-:W-:Y:S02]  /*151d0*/  IABS R6, R18 ;  /* 0x0000001200067213 */ /* 0x000fe40000000000 */
        /* <DEDUP_REMOVED lines=22> */
[----:B------:R-:W-:Y:S02]  /*15340*/  @!P1 LOP3.LUT R2, RZ, R18, RZ, 0x33, !PT ;  /* 0x00000012ff029212 */ /* 0x000fe400078e33ff */
[----:B------:R-:W-:Y:S02]  /*15350*/  IADD3 R18, -R18, RZ, RZ ;  /* 0x000000ff12127210 */ /* 0x000fe40007ffe1ff */
[----:B------:R-:W-:-:S03]  /*15360*/  LOP3.LUT R17, RZ, R2, RZ, 0x33, !PT ;  /* 0x00000002ff117212 */ /* 0x000fc600078e33ff */
[----:B------:R-:W-:Y:S02]  /*15370*/  IMAD R18, R2, R18, R3 ;  /* 0x0000001202127224 */ /* 0x000fe400078e0203 */
[----:B------:R-:W-:Y:S01]  /*15380*/  IMAD.IADD R17, R4, 0x1, R17 ;  /* 0x0000000104117824 */ /* 0x000fe200078e0211 */
[----:B------:R-:W-:Y:S06]  /*15390*/  BRA `(.L_x_5336) ;  /* 0x00000000000c7947 */ /* 0x000fec0003800000 */
.L_x_5331:
[----:B------:R-:W-:Y:S02]  /*153a0*/  IMAD.MOV.U32 R17, RZ, RZ, RZ ;  /* 0x000000ffff117224 */ /* 0x000fe400078e00ff */
[----:B------:R-:W-:Y:S02]  /*153b0*/  IMAD.U32 R16, RZ, RZ, UR6 ;  /* 0x00000006ff107e24 */ /* 0x000fe4000f8e00ff */
[----:B------:R-:W-:-:S07]  /*153c0*/  IMAD.MOV.U32 R18, RZ, RZ, RZ ;  /* 0x000000ffff127224 */ /* 0x000fce00078e00ff */
.L_x_5336:
[----:B------:R-:W-:-:S13]  /*153d0*/  ISETP.NE.AND P0, PT, R5, RZ, PT ;  /* 0x000000ff0500720c */ /* 0x000fda0003f05270 */
[----:B------:R-:W0:Y:S01]  /*153e0*/  @!P0 S2R R3, SR_CgaCtaId ;  /* 0x0000000000038919 */ /* 0x000e220000008800 */
[----:B------:R-:W-:-:S04]  /*153f0*/  @!P0 MOV R2, 0x400 ;  /* 0x0000040000028802 */ /* 0x000fc80000000f00 */
[----:B0-----:R-:W-:-:S05]  /*15400*/  @!P0 LEA R2, R3, R2, 0x18 ;  /* 0x0000000203028211 */ /* 0x001fca00078ec0ff */
[----:B------:R0:W-:Y:S01]  /*15410*/  @!P0 STS.128 [R2+0x228d0], R16 ;  /* 0x0228d01002008388 */ /* 0x0001e20000000c00 */
[----:B------:R-:W-:Y:S06]  /*15420*/  BAR.ARV 0x5, 0x180 ;  /* 0x0146000000007b1d */ /* 0x000fec0000002000 */
.L_x_5329:
        /* <DEDUP_REMOVED lines=12> */
[C---:B------:R-:W-:Y:S01]  /*154f0*/  LOP3.LUT R3, R2.reuse, 0x1f8, RZ, 0xc0, !PT ;  /* 0x000001f802037812 */ /* 0x040fe200078ec0ff */
[----:B------:R-:W-:Y:S01]  /*15500*/  IMAD.SHL.U32 R29, R5, 0x8, RZ ;  /* 0x00000008051d7824 */ /* 0x000fe200078e00ff */
[----:B------:R-:W-:Y:S01]  /*15510*/  LOP3.LUT R2, R2, 0x38, RZ, 0xc0, !PT ;  /* 0x0000003802027812 */ /* 0x000fe200078ec0ff */
[----:B------:R-:W-:Y:S01]  /*15520*/  IMAD.MOV.U32 R24, RZ, RZ, RZ ;  /* 0x000000ffff187224 */ /* 0x000fe200078e00ff */
[----:B------:R-:W-:Y:S01]  /*15530*/  LOP3.LUT R4, R3, 0x38, R0, 0x78, !PT ;  /* 0x0000003803047812 */ /* 0x000fe200078e7800 */
[----:B------:R-:W-:Y:S01]  /*15540*/  IMAD.SHL.U32 R0, R0, 0x10, RZ ;  /* 0x0000001000007824 */ /* 0x000fe200078e00ff */
[----:B------:R-:W-:Y:S01]  /*15550*/  SHF.R.U32.HI R3, RZ, 0x3, R5 ;  /* 0x00000003ff037819 */ /* 0x000fe20000011605 */
[----:B------:R-:W-:Y:S01]  /*15560*/  IMAD.MOV.U32 R23, RZ, RZ, RZ ;  /* 0x000000ffff177224 */ /* 0x000fe200078e00ff */
[----:B------:R-:W-:Y:S01]  /*15570*/  LOP3.LUT R29, R4, 0x200, R29, 0xf8, !PT ;  /* 0x00000200041d7812 */ /* 0x000fe200078ef81d */
[----:B------:R-:W-:Y:S01]  /*15580*/  IMAD.MOV.U32 R26, RZ, RZ, 0x1 ;  /* 0x00000001ff1a7424 */ /* 0x000fe200078e00ff */
[----:B------:R-:W-:Y:S01]  /*15590*/  LOP3.LUT R3, R3, 0x70, R0, 0xf8, !PT ;  /* 0x0000007003037812 */ /* 0x000fe200078ef800 */
[----:B------:R-:W-:Y:S01]  /*155a0*/  ULDC.64 UR38, c[0x0][0x198] ;  /* 0x0000660000267ab9 */ /* 0x000fe20000000a00 */
[C---:B------:R-:W-:Y:S01]  /*155b0*/  LOP3.LUT R0, R2.reuse, 0x40, RZ, 0xfc, !PT ;  /* 0x0000004002007812 */ /* 0x040fe200078efcff */
[----:B------:R-:W-:Y:S01]  /*155c0*/  ULDC UR36, c[0x0][0xc] ;  /* 0x0000030000247ab9 */ /* 0x000fe20000000800 */
[----:B------:R-:W-:-:S02]  /*155d0*/  LOP3.LUT R3, R2, 0x80, RZ, 0xfc, !PT ;  /* 0x0000008002037812 */ /* 0x000fc400078efcff */
[----:B------:R-:W-:Y:S01]  /*155e0*/  LOP3.LUT R4, R37, 0x2, RZ, 0xfc, !PT ;  /* 0x0000000225047812 */ /* 0x000fe200078efcff */
[----:B-1----:R-:W-:Y:S01]  /*155f0*/  ULEA UR4, UR5, UR4, 0x18 ;  /* 0x0000000405047291 */ /* 0x002fe2000f8ec03f */
[----:B------:R-:W-:Y:S02]  /*15600*/  MOV R25, 0x1 ;  /* 0x0000000100197802 */ /* 0x000fe40000000f00 */
[----:B------:R-:W-:-:S03]  /*15610*/  LOP3.LUT R2, R2, 0xc0, RZ, 0xfc, !PT ;  /* 0x000000c002027812 */ /* 0x000fc600078efcff */
[----:B------:R-:W-:-:S05]  /*15620*/  IMAD.U32 R22, RZ, RZ, UR4 ;  /* 0x00000004ff167e24 */ /* 0x000fca000f8e00ff */
[----:B------:R-:W-:-:S05]  /*15630*/  LEA R0, R29, R22, 0x1 ;  /* 0x000000161d007211 */ /* 0x000fca00078e08ff */
[----:B------:R0:W-:Y:S02]  /*15640*/  STL [R1+0x4], R0 ;  /* 0x0000040001007387 */ /* 0x0001e40000100800 */
.L_x_5436:
[----:B-1----:R-:W1:Y:S02]  /*15650*/  LDC.64 R34, c[0x0][0xc88] ;  /* 0x00032200ff227b82 */ /* 0x002e640000000a00 */
[----:B-1----:R-:W-:-:S06]  /*15660*/  IMAD.WIDE R34, R19, 0x4, R34 ;  /* 0x0000000413227825 */ /* 0x002fcc00078e0222 */
        /* <DEDUP_REMOVED lines=26> */
[----:B---34-:R-:W-:-:S03]  /*15810*/  IADD3 R4, P4, R27, UR6, RZ ;  /* 0x000000061b047c10 */ /* 0x018fc6000ff9e0ff */
[----:B--2---:R-:W2:Y:S01]  /*15820*/  @P0 LDG.E R6, desc[UR40][R2.64] ;  /* 0x0000002802060981 */ /* 0x004ea2000c1e1900 */
[----:B------:R-:W-:Y:S01]  /*15830*/  ULDC UR4, c[0x0][0x288] ;  /* 0x0000a20000047ab9 */ /* 0x000fe20000000800 */
[----:B------:R-:W-:Y:S02]  /*15840*/  IADD3.X R5, R31, UR7, RZ, P4, !PT ;  /* 0x000000071f057c10 */ /* 0x000fe4000a7fe4ff */
[----:B------:R-:W-:Y:S01]  /*15850*/  MOV R8, UR4 ;  /* 0x0000000400087c02 */ /* 0x000fe20008000f00 */
[----:B------:R-:W-:Y:S02]  /*15860*/  ULDC.64 UR4, c[0x0][0x418] ;  /* 0x0001060000047ab9 */ /* 0x000fe40000000a00 */
        /* <DEDUP_REMOVED lines=22> */
.L_x_5338:
[----:B------:R-:W-:Y:S01]  /*159d0*/  ULDC.64 UR4, c[0x0][0xa20] ;  /* 0x0002880000047ab9 */ /* 0x000fe20000000a00 */
[----:B------:R-:W-:Y:S02]  /*159e0*/  MOV R28, R34 ;  /* 0x00000022001c7202 */ /* 0x000fe40000000f00 */
[----:B------:R-:W-:-:S04]  /*159f0*/  ISETP.NE.U32.AND P0, PT, RZ, UR4, PT ;  /* 0x00000004ff007c0c */ /* 0x000fc8000bf05070 */
[----:B------:R-:W-:-:S13]  /*15a00*/  ISETP.NE.AND.EX P0, PT, RZ, UR5, PT, P0 ;  /* 0x00000005ff007c0c */ /* 0x000fda000bf05300 */
[----:B------:R-:W-:Y:S05]  /*15a10*/  @!P0 BRA `(.L_x_5339) ;  /* 0x0000000000108947 */ /* 0x000fea0003800000 */
[----:B------:R-:W-:-:S04]  /*15a20*/  IADD3 R2, P0, R27, UR4, RZ ;  /* 0x000000041b027c10 */ /* 0x000fc8000ff1e0ff */
[----:B------:R-:W-:-:S05]  /*15a30*/  IADD3.X R3, R31, UR5, RZ, P0, !PT ;  /* 0x000000051f037c10 */ /* 0x000fca00087fe4ff */
[----:B------:R2:W5:Y:S01]  /*15a40*/  LDG.E R7, desc[UR40][R2.64] ;  /* 0x0000002802077981 */ /* 0x000562000c1e1900 */
[----:B------:R-:W-:Y:S05]  /*15a50*/  BRA `(.L_x_5340) ;  /* 0x0000000000247947 */ /* 0x000fea0003800000 */
.L_x_5339:
        /* <DEDUP_REMOVED lines=9> */
.L_x_5340:
[----:B--2---:R-:W2:Y:S01]  /*15af0*/  @P1 LDG.E R2, desc[UR40][R4.64] ;  /* 0x0000002804021981 */ /* 0x004ea2000c1e1900 */
[----:B------:R-:W3:Y:S03]  /*15b00*/  LDC R3, c[0x0][0x448] ;  /* 0x00011200ff037b82 */ /* 0x000ee60000000800 */
[----:B------:R4:W2:Y:S01]  /*15b10*/  @P1 LDG.E R5, desc[UR40][R4.64+0x4] ;  /* 0x0000042804051981 */ /* 0x0008a2000c1e1900 */
[----:B-----5:R-:W-:Y:S01]  /*15b20*/  IADD3 R7, -R30, R7, RZ ;  /* 0x000000071e077210 */ /* 0x020fe20007ffe1ff */
[----:B------:R-:W-:Y:S01]  /*15b30*/  BSSY B0, `(.L_x_5341) ;  /* 0x0000143000007945 */ /* 0x000fe20003800000 */
[----:B---3--:R-:W-:-:S13]  /*15b40*/  ISETP.NE.AND P0, PT, R3, 0x1, PT ;  /* 0x000000010300780c */ /* 0x008fda0003f05270 */
[----:B----4-:R-:W3:Y:S08]  /*15b50*/  @P0 LDC R4, c[0x0][0x44c] ;  /* 0x00011300ff040b82 */ /* 0x010ef00000000800 */
[----:B------:R-:W4:Y:S01]  /*15b60*/  @P0 LDC R3, c[0x0][0x450] ;  /* 0x00011400ff030b82 */ /* 0x000f220000000800 */
[----:B--2---:R-:W-:Y:S02]  /*15b70*/  @P1 IMAD.IADD R6, R5, 0x1, -R2 ;  /* 0x0000000105061824 */ /* 0x004fe400078e0a02 */
[----:B------:R-:W-:-:S02]  /*15b80*/  IMAD.SHL.U32 R2, R17, 0x80, RZ ;  /* 0x0000008011027824 */ /* 0x000fc400078e00ff */
[----:B------:R-:W-:Y:S02]  /*15b90*/  IMAD.IADD R32, R7, 0x1, R6 ;  /* 0x0000000107207824 */ /* 0x000fe400078e0206 */
[----:B------:R-:W-:Y:S02]  /*15ba0*/  VIADD R2, R2, 0x7f ;  /* 0x0000007f02027836 */ /* 0x000fe40000000000 */
[----:B------:R-:W-:Y:S02]  /*15bb0*/  VIADD R5, R32, 0x5f ;  /* 0x0000005f20057836 */ /* 0x000fe40000000000 */
[----:B---3--:R-:W-:-:S04]  /*15bc0*/  @P0 IMAD.HI.U32 R4, R2, R4, RZ ;  /* 0x0000000402040227 */ /* 0x008fc800078e00ff */
[----:B------:R-:W-:Y:S01]  /*15bd0*/  IMAD.HI R5, R5, 0x2aaaaaab, RZ ;  /* 0x2aaaaaab05057827 */ /* 0x000fe200078e02ff */
[----:B----4-:R-:W-:Y:S02]  /*15be0*/  @P0 SHF.R.U32.HI R2, RZ, R3, R4 ;  /* 0x00000003ff020219 */ /* 0x010fe40000011604 */
[----:B------:R-:W-:Y:S02]  /*15bf0*/  IADD3 R4, R32, 0x60, -R10 ;  /* 0x0000006020047810 */ /* 0x000fe40007ffe80a */
[----:B------:R-:W-:-:S03]  /*15c00*/  SHF.R.U32.HI R3, RZ, 0x1f, R5 ;  /* 0x0000001fff037819 */ /* 0x000fc60000011605 */
[----:B------:R-:W-:Y:S01]  /*15c10*/  IMAD.IADD R2, R4, 0x1, R2 ;  /* 0x0000000104027824 */ /* 0x000fe200078e0202 */
[----:B------:R-:W-:-:S03]  /*15c20*/  LEA.HI.SX32 R5, R5, R3, 0x1c ;  /* 0x0000000305057211 */ /* 0x000fc600078fe2ff */
[----:B------:R-:W-:-:S05]  /*15c30*/  IMAD.HI R2, R2, 0x2aaaaaab, RZ ;  /* 0x2aaaaaab02027827 */ /* 0x000fca00078e02ff */
[----:B------:R-:W-:-:S04]  /*15c40*/  SHF.R.U32.HI R3, RZ, 0x1f, R2 ;  /* 0x0000001fff037819 */ /* 0x000fc80000011602 */
[----:B------:R-:W-:-:S04]  /*15c50*/  LEA.HI.SX32 R3, R2, R3, 0x1c ;  /* 0x0000000302037211 */ /* 0x000fc800078fe2ff */
[----:B------:R-:W-:-:S05]  /*15c60*/  VIMNMX R2, R5, R3, PT ;  /* 0x0000000305027248 */ /* 0x000fca0003fe0100 */
[--C-:B------:R-:W-:Y:S02]  /*15c70*/  IMAD R2, R2, 0x60, -R7.reuse ;  /* 0x0000006002027824 */ /* 0x100fe400078e0a07 */
[----:B------:R-:W-:-:S03]  /*15c80*/  IMAD.MOV R7, RZ, RZ, -R7 ;  /* 0x000000ffff077224 */ /* 0x000fc600078e0a07 */
[----:B------:R-:W-:Y:S02]  /*15c90*/  VIMNMX R2, R2, R6, PT ;  /* 0x0000000602027248 */ /* 0x000fe40003fe0100 */
[----:B------:R-:W-:-:S04]  /*15ca0*/  VIMNMX R7, RZ, R7, !PT ;  /* 0x00000007ff077248 */ /* 0x000fc80007fe0100 */
[----:B------:R-:W-:-:S13]  /*15cb0*/  ISETP.GT.AND P0, PT, R2, R7, PT ;  /* 0x000000070200720c */ /* 0x000fda0003f04270 */
[----:B------:R-:W-:Y:S01]  /*15cc0*/  @P0 IADD3 R6, R2, 0x5f, RZ ;  /* 0x0000005f02060810 */ /* 0x000fe20007ffe0ff */
        /* <DEDUP_REMOVED lines=12> */
[----:B------:R-:W2:Y:S02]  /*15d90*/  S2R R3, SR_TID.X ;  /* 0x0000000000037919 */ /* 0x000ea40000002100 */
[----:B--2---:R-:W-:-:S04]  /*15da0*/  SHF.R.U32.HI R3, RZ, 0x5, R3 ;  /* 0x00000005ff037819 */ /* 0x004fc80000011603 */
[----:B------:R-:W-:-:S05]  /*15db0*/  LOP3.LUT R3, R3, 0x3, RZ, 0xc0, !PT ;  /* 0x0000000303037812 */ /* 0x000fca00078ec0ff */
[----:B------:R2:W3:Y:S02]  /*15dc0*/  SHFL.IDX PT, R14, R3, RZ, 0x1f ;  /* 0x00001fff030e7589 */ /* 0x0004e400000e0000 */
.L_x_5520:
[----:B---3--:R-:W-:Y:S02]  /*15dd0*/  ISETP.NE.AND P0, PT, R14, RZ, PT ;  /* 0x000000ff0e00720c */ /* 0x008fe40003f05270 */
[----:B------:R-:W-:-:S11]  /*15de0*/  PLOP3.LUT P6, PT, PT, PT, PT, 0x8, 0x0 ;  /* 0x000000000000781c */ /* 0x000fd60003fce170 */
[----:B------:R-:W-:Y:S05]  /*15df0*/  @P0 BRA `(.L_x_5344) ;  /* 0x00000000000c0947 */ /* 0x000fea0003800000 */
[----:B------:R-:W-:-:S03]  /*15e00*/  UMOV UR4, 0xffffffff ;  /* 0xffffffff00047882 */ /* 0x000fc60000000000 */
[----:B------:R-:W-:Y:S05]  /*15e10*/  BRA.DIV UR4, `(.L_x_5345) ;  /* 0x0000007204747947 */ /* 0x000fea000b800000 */
[----:B------:R-:W-:-:S13]  /*15e20*/  ELECT P6, URZ, PT ;  /* 0x00000000003f782f */ /* 0x000fda00038c0000 */
.L_x_5344:
[----:B--2---:R-:W2:Y:S01]  /*15e30*/  LDL R3, [R1+0x24] ;  /* 0x0000240001037983 */ /* 0x004ea20000100800 */
[----:B------:R-:W-:Y:S01]  /*15e40*/  BSSY B1, `(.L_x_5346) ;  /* 0x0000008000017945 */ /* 0x000fe20003800000 */
[----:B--2---:R-:W-:-:S05]  /*15e50*/  VIADD R3, R3, 0x1 ;  /* 0x0000000103037836 */ /* 0x004fca0000000000 */
[----:B0-----:R-:W-:-:S04]  /*15e60*/  LEA.HI R8, R3, R3, RZ, 0x1 ;  /* 0x0000000303087211 */ /* 0x001fc800078f08ff */
[----:B------:R-:W-:-:S05]  /*15e70*/  LOP3.LUT R8, R8, 0xfffffffe, RZ, 0xc0, !PT ;  /* 0xfffffffe08087812 */ /* 0x000fca00078ec0ff */
[----:B------:R-:W-:-:S05]  /*15e80*/  IMAD.IADD R3, R3, 0x1, -R8 ;  /* 0x0000000103037824 */ /* 0x000fca00078e0a08 */
[----:B------:R-:W-:-:S04]  /*15e90*/  SHF.L.U32 R3, R3, 0x1f, RZ ;  /* 0x0000001f03037819 */ /* 0x000fc800000006ff */
[----:B------:R-:W0:Y:S02]  /*15ea0*/  SYNCS.PHASECHK.TRANS64.TRYWAIT P0, [R22+URZ+0x22820], R3 ;  /* 0x02282003160075a7 */ /* 0x000e24000800017f */
[----:B0-----:R-:W-:Y:S05]  /*15eb0*/  @!P0 BRA `(.L_x_5347) ;  /* 0x00000070006c8947 */ /* 0x001fea0003800000 */
.L_x_5523:
[----:B------:R-:W-:Y:S05]  /*15ec0*/  BSYNC B1 ;  /* 0x0000000000017941 */ /* 0x000fea0003800000 */
.L_x_5346:
[----:B------:R-:W-:Y:S04]  /*15ed0*/  BSSY B1, `(.L_x_5348) ;  /* 0x000007b000017945 */ /* 0x000fe80003800000 */
[----:B------:R-:W-:Y:S05]  /*15ee0*/  @!P6 BRA `(.L_x_5349) ;  /* 0x0000000400e4e947 */ /* 0x000fea0003800000 */
[----:B0-----:R-:W-:Y:S01]  /*15ef0*/  IMAD R3, R23, 0x8, R22 ;  /* 0x0000000817037824 */ /* 0x001fe200078e0216 */
[----:B------:R-:W-:Y:S01]  /*15f00*/  SHF.L.U32 R8, R26, 0x1f, RZ ;  /* 0x0000001f1a087819 */ /* 0x000fe200000006ff */
[----:B------:R-:W0:Y:S01]  /*15f10*/  S2R R9, SR_TID.X ;  /* 0x0000000000097919 */ /* 0x000e220000002100 */
[----:B------:R-:W-:Y:S02]  /*15f20*/  BSSY B2, `(.L_x_5350) ;  /* 0x0000005000027945 */ /* 0x000fe40003800000 */
[----:B------:R-:W2:Y:S01]  /*15f30*/  SYNCS.PHASECHK.TRANS64.TRYWAIT P0, [R3+URZ+0x228a0], R8 ;  /* 0x0228a008030075a7 */ /* 0x000ea2000800017f */
[----:B0-----:R-:W-:-:S04]  /*15f40*/  LOP3.LUT R9, R9, 0x7f, RZ, 0xc0, !PT ;  /* 0x0000007f09097812 */ /* 0x001fc800078ec0ff */
[----:B------:R-:W-:Y:S01]  /*15f50*/  ISETP.NE.AND P1, PT, R9, RZ, PT ;  /* 0x000000ff0900720c */ /* 0x000fe20003f25270 */
[----:B--2---:R-:W-:-:S12]  /*15f60*/  @!P0 BRA `(.L_x_5351) ;  /* 0x0000007000548947 */ /* 0x004fd80003800000 */
.L_x_5524:
[----:B------:R-:W-:Y:S05]  /*15f70*/  BSYNC B2 ;  /* 0x0000000000027941 */ /* 0x000fea0003800000 */
.L_x_5350:
[----:B------:R-:W-:Y:S04]  /*15f80*/  BSSY B2, `(.L_x_5352) ;  /* 0x0000009000027945 */ /* 0x000fe80003800000 */
[----:B------:R-:W-:Y:S05]  /*15f90*/  @P1 BRA `(.L_x_5353) ;  /* 0x00000000001c1947 */ /* 0x000fea0003800000 */
[----:B-1----:R-:W1:Y:S01]  /*15fa0*/  S2R R10, SR_TID.X ;  /* 0x00000000000a7919 */ /* 0x002e620000002100 */
[----:B------:R-:W-:-:S04]  /*15fb0*/  MOV R9, 0x3000 ;  /* 0x0000300000097802 */ /* 0x000fc80000000f00 */
[----:B------:R2:W-:Y:S01]  /*15fc0*/  SYNCS.ARRIVE.TRANS64 RZ, [R3+URZ+0x22890], R9 ;  /* 0x0228900903ff79a7 */ /* 0x0005e2000800003f */
[----:B-1----:R-:W-:-:S04]  /*15fd0*/  LOP3.LUT R10, R10, 0x1f, RZ, 0xc0, !PT ;  /* 0x0000001f0a0a7812 */ /* 0x002fc800078ec0ff */
[----:B------:R-:W-:-:S13]  /*15fe0*/  ISETP.NE.AND P0, PT, R10, RZ, PT ;  /* 0x000000ff0a00720c */ /* 0x000fda0003f05270 */
[----:B--2---:R-:W-:Y:S05]  /*15ff0*/  @!P0 BRA `(.L_x_5353) ;  /* 0x0000000000048947 */ /* 0x004fea0003800000 */
[----:B------:R-:W-:Y:S01]  /*16000*/  BPT.TRAP 0x1 ;  /* 0x000000040000795c */ /* 0x000fe20000300000 */
.L_x_5353:
[----:B------:R-:W-:Y:S05]  /*16010*/  BSYNC B2 ;  /* 0x0000000000027941 */ /* 0x000fea0003800000 */
.L_x_5352:
[----:B------:R-:W-:Y:S01]  /*16020*/  IMAD.MOV.U32 R14, RZ, RZ, RZ ;  /* 0x000000ffff0e7224 */ /* 0x000fe200078e00ff */
[----:B------:R-:W-:Y:S01]  /*16030*/  UIADD3 UR4, UP0, UR38, 0x570, URZ ;  /* 0x0000057026047890 */ /* 0x000fe2000ff1e03f */
[----:B------:R-:W-:Y:S01]  /*16040*/  IMAD R9, R2, 0x60, R0 ;  /* 0x0000006002097824 */ /* 0x000fe200078e0200 */
[----:B------:R-:W-:Y:S01]  /*16050*/  PLOP3.LUT P0, PT, PT, PT, PT, 0x80, 0x0 ;  /* 0x000000000000781c */ /* 0x000fe20003f0f070 */
[----:B-1----:R-:W-:Y:S01]  /*16060*/  IMAD R10, R23, 0x3000, R22 ;  /* 0x00003000170a7824 */ /* 0x002fe200078e0216 */
[----:B------:R-:W-:Y:S01]  /*16070*/  R2UR UR10, R14 ;  /* 0x000000000e0a72ca */ /* 0x000fe200000e0000 */
[----:B------:R-:W-:Y:S01]  /*16080*/  VIADD R9, R9, 0xffffffa0 ;  /* 0xffffffa009097836 */ /* 0x000fe20000000000 */
[----:B------:R-:W-:Y:S01]  /*16090*/  UIADD3.X UR5, URZ, UR39, URZ, UP0, !UPT ;  /* 0x000000273f057290 */ /* 0x000fe200087fe43f */
[----:B------:R-:W-:Y:S01]  /*160a0*/  VIADD R10, R10, 0x1c400 ;  /* 0x0001c4000a0a7836 */ /* 0x000fe20000000000 */
[----:B------:R-:W-:Y:S01]  /*160b0*/  UMOV UR6, 0x0 ;  /* 0x0000000000067882 */ /* 0x000fe20000000000 */
[----:B------:R-:W-:Y:S01]  /*160c0*/  VIADD R11, R3, 0x22890 ;  /* 0x00022890030b7836 */ /* 0x000fe20000000000 */
[----:B------:R-:W-:-:S09]  /*160d0*/  UMOV UR7, 0x12f00000 ;  /* 0x12f0000000077882 */ /* 0x000fd20000000000 */
.L_x_5354:
        /* <DEDUP_REMOVED lines=13> */
.L_x_5525:
[----:B------:R-:W-:Y:S05]  /*161b0*/  BSYNC B2 ;  /* 0x0000000000027941 */ /* 0x000fea0003800000 */
.L_x_5355:
[----:B------:R-:W-:Y:S01]  /*161c0*/  BSSY B2, `(.L_x_5357) ;  /* 0x000000b000027945 */ /* 0x000fe20003800000 */
[----:B------:R-:W-:Y:S01]  /*161d0*/  MOV R12, 0x0 ;  /* 0x00000000000c7802 */ /* 0x000fe20000000f00 */
[----:B------:R-:W-:Y:S02]  /*161e0*/  IMAD.MOV.U32 R13, RZ, RZ, 0x12f00000 ;  /* 0x12f00000ff0d7424 */ /* 0x000fe400078e00ff */
[----:B------:R-:W-:Y:S05]  /*161f0*/  @P1 BRA `(.L_x_5358) ;  /* 0x00000000001c1947 */ /* 0x000fea0003800000 */
[----:B------:R-:W2:Y:S01]  /*16200*/  S2R R10, SR_TID.X ;  /* 0x00000000000a7919 */ /* 0x000ea20000002100 */
[----:B01----:R-:W-:-:S04]  /*16210*/  IMAD.MOV.U32 R8, RZ, RZ, 0xc000 ;  /* 0x0000c000ff087424 */ /* 0x003fc800078e00ff */
[----:B------:R3:W-:Y:S01]  /*16220*/  SYNCS.ARRIVE.TRANS64 RZ, [R3+URZ+0x228b0], R8 ;  /* 0x0228b00803ff79a7 */ /* 0x0007e2000800003f */
[----:B--2---:R-:W-:-:S04]  /*16230*/  LOP3.LUT R10, R10, 0x1f, RZ, 0xc0, !PT ;  /* 0x0000001f0a0a7812 */ /* 0x004fc800078ec0ff */
[----:B------:R-:W-:-:S13]  /*16240*/  ISETP.NE.AND P0, PT, R10, RZ, PT ;  /* 0x000000ff0a00720c */ /* 0x000fda0003f05270 */
[----:B---3--:R-:W-:Y:S05]  /*16250*/  @!P0 BRA `(.L_x_5358) ;  /* 0x0000000000048947 */ /* 0x008fea0003800000 */
[----:B------:R-:W-:Y:S01]  /*16260*/  BPT.TRAP 0x1 ;  /* 0x000000040000795c */ /* 0x000fe20000300000 */
.L_x_5358:
[----:B------:R-:W-:Y:S05]  /*16270*/  BSYNC B2 ;  /* 0x0000000000027941 */ /* 0x000fea0003800000 */
.L_x_5357:
        /* <DEDUP_REMOVED lines=9> */
.L_x_5359:
        /* <DEDUP_REMOVED lines=15> */
.L_x_5360:
        /* <DEDUP_REMOVED lines=15> */
.L_x_5361:
        /* <DEDUP_REMOVED lines=15> */
.L_x_5362:
        /* <DEDUP_REMOVED lines=10> */
.L_x_5349:
[----:B------:R-:W-:Y:S05]  /*16680*/  BSYNC B1 ;  /* 0x0000000000017941 */ /* 0x000fea0003800000 */
.L_x_5348:
        /* <DEDUP_REMOVED lines=9> */
.L_x_5378:
[----:B------:R-:W-:Y:S05]  /*16720*/  YIELD ;  /* 0x0000000000007946 */ /* 0x000fea0003800000 */
[----:B------:R-:W-:Y:S04]  /*16730*/  BSSY B1, `(.L_x_5363) ;  /* 0x000007a000017945 */ /* 0x000fe80003800000 */
[----:B------:R-:W-:Y:S05]  /*16740*/  @!P6 BRA `(.L_x_5364) ;  /* 0x0000000400e0e947 */ /* 0x000fea0003800000 */
[----:B------:R-:W-:Y:S01]  /*16750*/  LEA R8, R23, R22, 0x3 ;  /* 0x0000001617087211 */ /* 0x000fe200078e18ff */
[----:B0-----:R-:W0:Y:S01]  /*16760*/  S2R R3, SR_TID.X ;  /* 0x0000000000037919 */ /* 0x001e220000002100 */
[----:B------:R-:W-:Y:S01]  /*16770*/  SHF.L.U32 R2, R26, 0x1f, RZ ;  /* 0x0000001f1a027819 */ /* 0x000fe200000006ff */
[----:B------:R-:W-:Y:S03]  /*16780*/  BSSY B2, `(.L_x_5365) ;  /* 0x0000005000027945 */ /* 0x000fe60003800000 */
[----:B------:R-:W2:Y:S01]  /*16790*/  SYNCS.PHASECHK.TRANS64.TRYWAIT P1, [R8+URZ+0x228a0], R2 ;  /* 0x0228a002080075a7 */ /* 0x000ea2000802017f */
[----:B0-----:R-:W-:-:S04]  /*167a0*/  LOP3.LUT R3, R3, 0x7f, RZ, 0xc0, !PT ;  /* 0x0000007f03037812 */ /* 0x001fc800078ec0ff */
[----:B------:R-:W-:Y:S01]  /*167b0*/  ISETP.NE.AND P2, PT, R3, RZ, PT ;  /* 0x000000ff0300720c */ /* 0x000fe20003f45270 */
[----:B--2---:R-:W-:-:S12]  /*167c0*/  @!P1 BRA `(.L_x_5366) ;  /* 0x0000006800649947 */ /* 0x004fd80003800000 */
.L_x_5526:
[----:B------:R-:W-:Y:S05]  /*167d0*/  BSYNC B2 ;  /* 0x0000000000027941 */ /* 0x000fea0003800000 */
.L_x_5365:
[----:B------:R-:W-:Y:S04]  /*167e0*/  BSSY B2, `(.L_x_5367) ;  /* 0x0000009000027945 */ /* 0x000fe80003800000 */
[----:B------:R-:W-:Y:S05]  /*167f0*/  @P2 BRA `(.L_x_5368) ;  /* 0x00000000001c2947 */ /* 0x000fea0003800000 */
[----:B------:R-:W2:Y:S01]  /*16800*/  S2R R9, SR_TID.X ;  /* 0x0000000000097919 */ /* 0x000ea20000002100 */
[----:B------:R-:W-:-:S04]  /*16810*/  IMAD.MOV.U32 R3, RZ, RZ, 0x3000 ;  /* 0x00003000ff037424 */ /* 0x000fc800078e00ff */
[----:B------:R3:W-:Y:S01]  /*16820*/  SYNCS.ARRIVE.TRANS64 RZ, [R8+URZ+0x22890], R3 ;  /* 0x0228900308ff79a7 */ /* 0x0007e2000800003f */
[----:B--2---:R-:W-:-:S04]  /*16830*/  LOP3.LUT R9, R9, 0x1f, RZ, 0xc0, !PT ;  /* 0x0000001f09097812 */ /* 0x004fc800078ec0ff */
[----:B------:R-:W-:-:S13]  /*16840*/  ISETP.NE.AND P1, PT, R9, RZ, PT ;  /* 0x000000ff0900720c */ /* 0x000fda0003f25270 */
[----:B---3--:R-:W-:Y:S05]  /*16850*/  @!P1 BRA `(.L_x_5368) ;  /* 0x0000000000049947 */ /* 0x008fea0003800000 */
[----:B------:R-:W-:Y:S01]  /*16860*/  BPT.TRAP 0x1 ;  /* 0x000000040000795c */ /* 0x000fe20000300000 */
.L_x_5368:
[----:B------:R-:W-:Y:S05]  /*16870*/  BSYNC B2 ;  /* 0x0000000000027941 */ /* 0x000fea0003800000 */
.L_x_5367:
        /* <DEDUP_REMOVED lines=10> */
[----:B------:R-:W-:-:S10]  /*16920*/  UMOV UR7, 0x12f00000 ;  /* 0x12f0000000077882 */ /* 0x000fd40000000000 */
.L_x_5369:
        /* <DEDUP_REMOVED lines=13> */
.L_x_5527:
[----:B------:R-:W-:Y:S05]  /*16a00*/  BSYNC B2 ;  /* 0x0000000000027941 */ /* 0x000fea0003800000 */
.L_x_5370:
[----:B------:R-:W-:Y:S01]  /*16a10*/  BSSY B2, `(.L_x_5372) ;  /* 0x000000b000027945 */ /* 0x000fe20003800000 */
[----:B01----:R-:W-:Y:S01]  /*16a20*/  MOV R2, 0x0 ;  /* 0x0000000000027802 */ /* 0x003fe20000000f00 */
[----:B------:R-:W-:Y:S02]  /*16a30*/  IMAD.MOV.U32 R3, RZ, RZ, 0x12f00000 ;  /* 0x12f00000ff037424 */ /* 0x000fe400078e00ff */
        /* <DEDUP_REMOVED lines=8> */
.L_x_5373:
[----:B------:R-:W-:Y:S05]  /*16ac0*/  BSYNC B2 ;  /* 0x0000000000027941 */ /* 0x000fea0003800000 */
.L_x_5372:
        /* <DEDUP_REMOVED lines=9> */
.L_x_5374:
        /* <DEDUP_REMOVED lines=15> */
.L_x_5375:
        /* <DEDUP_REMOVED lines=15> */
.L_x_5376:
        /* <DEDUP_REMOVED lines=15> */
.L_x_5377:
        /* <DEDUP_REMOVED lines=10> */
.L_x_5364:
[----:B------:R-:W-:Y:S05]  /*16ed0*/  BSYNC B1 ;  /* 0x0000000000017941 */ /* 0x000fea0003800000 */
.L_x_5363:
[----:B------:R-:W-:Y:S01]  /*16ee0*/  ISETP.GT.AND P2, PT, R11, R7, PT ;  /* 0x000000070b00720c */ /* 0x000fe20003f44270 */
[----:B------:R-:W-:Y:S02]  /*16ef0*/  VIADD R23, R23, 0x1 ;  /* 0x0000000117177836 */ /* 0x000fe40000000000 */
[----:B------:R-:W-:-:S03]  /*16f00*/  VIADD R11, R11, 0xffffffff ;  /* 0xffffffff0b0b7836 */ /* 0x000fc60000000000 */
[----:B------:R-:W-:-:S04]  /*16f10*/  ISETP.NE.AND P1, PT, R23, 0x2, PT ;  /* 0x000000021700780c */ /* 0x000fc80003f25270 */
[----:B------:R-:W-:Y:S02]  /*16f20*/  SEL R2, RZ, 0x1, P1 ;  /* 0x00000001ff027807 */ /* 0x000fe40000800000 */
[----:B------:R-:W-:Y:S02]  /*16f30*/  SEL R23, R23, RZ, P1 ;  /* 0x000000ff17177207 */ /* 0x000fe40000800000 */
[----:B------:R-:W-:Y:S01]  /*16f40*/  LOP3.LUT R26, R26, R2, RZ, 0x3c, !PT ;  /* 0x000000021a1a7212 */ /* 0x000fe200078e3cff */
[----:B------:R-:W-:Y:S06]  /*16f50*/  @P2 BRA `(.L_x_5378) ;  /* 0xfffffff400f02947 */ /* 0x000fec000383ffff */
.L_x_5342:
[----:B------:R-:W-:Y:S05]  /*16f60*/  BSYNC B0 ;  /* 0x0000000000007941 */ /* 0x000fea0003800000 */
.L_x_5341:
[----:B------:R-:W2:Y:S01]  /*16f70*/  LDC R0, c[0x0][0x448] ;  /* 0x00011200ff007b82 */ /* 0x000ea20000000800 */
[----:B------:R-:W-:Y:S01]  /*16f80*/  LEA R2, R17, 0x7f, 0x7 ;  /* 0x0000007f11027811 */ /* 0x000fe200078e38ff */
[----:B------:R-:W-:Y:S05]  /*16f90*/  @!P0 WARPSYNC.ALL ;  /* 0x0000000000008948 */ /* 0x000fea0003800000 */
[----:B------:R-:W-:Y:S01]  /*16fa0*/  BSSY B7, `(.L_x_5379) ;  /* 0x000036d000077945 */ /* 0x000fe20003800000 */
[----:B------:R-:W-:Y:S01]  /*16fb0*/  @!P0 BAR.SYNC.DEFER_BLOCKING 0xc, 0x180 ;  /* 0x0306000000008b1d */ /* 0x000fe20000010000 */
[----:B--2---:R-:W-:-:S13]  /*16fc0*/  ISETP.NE.AND P1, PT, R0, 0x1, PT ;  /* 0x000000010000780c */ /* 0x004fda0003f25270 */
[----:B0-----:R-:W0:Y:S08]  /*16fd0*/  @P1 LDC R3, c[0x0][0x44c] ;  /* 0x00011300ff031b82 */ /* 0x001e300000000800 */
[----:B------:R-:W2:Y:S01]  /*16fe0*/  @P1 LDC R0, c[0x0][0x450] ;  /* 0x00011400ff001b82 */ /* 0x000ea20000000800 */
[----:B0-----:R-:W-:-:S05]  /*16ff0*/  @P1 IMAD.HI.U32 R3, R2, R3, RZ ;  /* 0x0000000302031227 */ /* 0x001fca00078e00ff */
[----:B--2---:R-:W-:-:S04]  /*17000*/  @P1 SHF.R.U32.HI R2, RZ, R0, R3 ;  /* 0x00000000ff021219 */ /* 0x004fc80000011603 */
[----:B------:R-:W-:-:S05]  /*17010*/  IADD3 R2, R4, R2, RZ ;  /* 0x0000000204027210 */ /* 0x000fca0007ffe0ff */
[----:B------:R-:W-:-:S05]  /*17020*/  IMAD.HI R2, R2, 0x2aaaaaab, RZ ;  /* 0x2aaaaaab02027827 */ /* 0x000fca00078e02ff */
        /* <DEDUP_REMOVED lines=12> */
[----:B------:R-:W2:Y:S01]  /*170f0*/  LDC.64 R2, c[0x0][0xc60] ;  /* 0x00031800ff027b82 */ /* 0x000ea20000000a00 */
[----:B------:R-:W0:Y:S02]  /*17100*/  FLO.U32 R0, UR4 ;  /* 0x0000000400007d00 */ /* 0x000e2400080e0000 */
[----:B0-----:R-:W-:-:S06]  /*17110*/  ISETP.EQ.U32.AND P0, PT, R0, R5, PT ;  /* 0x000000050000720c */ /* 0x001fcc0003f02070 */
        /* <DEDUP_REMOVED lines=8> */
.L_x_5380:
        /* <DEDUP_REMOVED lines=14> */
[----:B-1----:R-:W-:-:S02]  /*17280*/  IMAD.U32 R10, RZ, RZ, UR4 ;  /* 0x00000004ff0a7e24 */ /* 0x002fc4000f8e00ff */
[----:B------:R-:W-:Y:S02]  /*17290*/  IMAD.U32 R11, RZ, RZ, UR5 ;  /* 0x00000005ff0b7e24 */ /* 0x000fe4000f8e00ff */
[----:B------:R-:W-:Y:S02]  /*172a0*/  IMAD.MOV.U32 R8, RZ, RZ, 0x70 ;  /* 0x00000070ff087424 */ /* 0x000fe400078e00ff */
[----:B------:R-:W-:-:S07]  /*172b0*/  IMAD.MOV.U32 R12, RZ, RZ, 0x1 ;  /* 0x00000001ff0c7424 */ /* 0x000fce00078e00ff */
[----:B------:R-:W-:-:S07]  /*172c0*/  LEPC R20, `(.L_x_5383) ;  /* 0x000000001014794e */ /* 0x000fce0000000000 */
[----:B0-----:R-:W-:Y:S05]  /*172d0*/  CALL.ABS.NOINC R2 ;  /* 0x0000000002007343 */ /* 0x001fea0003c00000 */
.L_x_5383:
[----:B------:R-:W-:Y:S05]  /*172e0*/  BSYNC B6 ;  /* 0x0000000000067941 */ /* 0x000fea0003800000 */
.L_x_5382:
        /* <DEDUP_REMOVED lines=11> */
[----:B------:R-:W-:Y:S01]  /*173a0*/  IMAD.U32 R5, RZ, RZ, UR7 ;  /* 0x00000007ff057e24 */ /* 0x000fe2000f8e00ff */
[----:B------:R-:W-:Y:S01]  /*173b0*/  MOV R13, RZ ;  /* 0x000000ff000d7202 */ /* 0x000fe20000000f00 */
[----:B------:R-:W-:Y:S02]  /*173c0*/  IMAD.U32 R6, RZ, RZ, UR8 ;  /* 0x00000008ff067e24 */ /* 0x000fe4000f8e00ff */
[----:B-1----:R-:W-:-:S02]  /*173d0*/  IMAD.U32 R10, RZ, RZ, UR4 ;  /* 0x00000004ff0a7e24 */ /* 0x002fc4000f8e00ff */
[----:B------:R-:W-:Y:S02]  /*173e0*/  IMAD.U32 R11, RZ, RZ, UR5 ;  /* 0x00000005ff0b7e24 */ /* 0x000fe4000f8e00ff */
[----:B------:R-:W-:Y:S02]  /*173f0*/  IMAD.MOV.U32 R8, RZ, RZ, 0x70 ;  /* 0x00000070ff087424 */ /* 0x000fe400078e00ff */
[----:B0-----:R-:W-:-:S07]  /*17400*/  IMAD.MOV.U32 R12, RZ, RZ, 0x1 ;  /* 0x00000001ff0c7424 */ /* 0x001fce00078e00ff */
[----:B------:R-:W-:-:S07]  /*17410*/  LEPC R20, `(.L_x_5386) ;  /* 0x000000001014794e */ /* 0x000fce0000000000 */
[----:B--2---:R-:W-:Y:S05]  /*17420*/  CALL.ABS.NOINC R2 ;  /* 0x0000000002007343 */ /* 0x004fea0003c00000 */
.L_x_5386:
        /* <DEDUP_REMOVED lines=15> */
.L_x_5385:
[----:B------:R-:W-:Y:S05]  /*17520*/  BSYNC B6 ;  /* 0x0000000000067941 */ /* 0x000fea0003800000 */
.L_x_5384:
[----:B------:R-:W-:Y:S01]  /*17530*/  ULDC.64 UR4, c[0x0][0x9f8] ;  /* 0x00027e0000047ab9 */ /* 0x000fe20000000a00 */
[----:B------:R-:W2:Y:S01]  /*17540*/  LDL.LU R20, [R1] ;  /* 0x0000000001147983 */ /* 0x000ea20000300800 */
[----:B------:R-:W-:Y:S01]  /*17550*/  ISETP.NE.U32.AND P0, PT, RZ, UR4, PT ;  /* 0x00000004ff007c0c */ /* 0x000fe2000bf05070 */
[----:B------:R-:W0:Y:S01]  /*17560*/  LDC R9, c[0x0][0x430] ;  /* 0x00010c00ff097b82 */ /* 0x000e220000000800 */
[----:B------:R-:W3:Y:S02]  /*17570*/  S2R R21, SR_TID.X ;  /* 0x0000000000157919 */ /* 0x000ee40000002100 */
[----:B------:R-:W-:-:S13]  /*17580*/  ISETP.NE.AND.EX P0, PT, RZ, UR5, PT, P0 ;  /* 0x00000005ff007c0c */ /* 0x000fda000bf05300 */
[----:B------:R-:W-:Y:S01]  /*17590*/  @P0 IADD3 R2, P1, R27, UR4, RZ ;  /* 0x000000041b020c10 */ /* 0x000fe2000ff3e0ff */
[----:B-1----:R-:W1:Y:S01]  /*175a0*/  S2R R10, SR_TID.X ;  /* 0x00000000000a7919 */ /* 0x002e620000002100 */
[----:B------:R-:W-:Y:S01]  /*175b0*/  VIADD R0, R35, 0xffffffff ;  /* 0xffffffff23007836 */ /* 0x000fe20000000000 */
[----:B------:R-:W-:Y:S01]  /*175c0*/  ULDC UR4, c[0x0][0x320] ;  /* 0x0000c80000047ab9 */ /* 0x000fe20000000800 */
[----:B------:R-:W-:-:S05]  /*175d0*/  @P0 IADD3.X R3, R31, UR5, RZ, P1, !PT ;  /* 0x000000051f030c10 */ /* 0x000fca0008ffe4ff */
[----:B------:R4:W2:Y:S01]  /*175e0*/  @P0 LDG.E R28, desc[UR40][R2.64] ;  /* 0x00000028021c0981 */ /* 0x0008a2000c1e1900 */
[----:B0-----:R-:W-:Y:S02]  /*175f0*/  ISETP.NE.AND P1, PT, R9, 0x1, PT ;  /* 0x000000010900780c */ /* 0x001fe40003f25270 */
[----:B---3--:R-:W-:-:S04]  /*17600*/  LOP3.LUT R21, R21, 0x7f, RZ, 0xc0, !PT ;  /* 0x0000007f15157812 */ /* 0x008fc800078ec0ff */
[----:B------:R-:W-:-:S07]  /*17610*/  SHF.R.U32.HI R21, RZ, 0x3, R21 ;  /* 0x00000003ff157819 */ /* 0x000fce0000011615 */
[----:B------:R-:W0:Y:S08]  /*17620*/  @P1 LDC R5, c[0x0][0x434] ;  /* 0x00010d00ff051b82 */ /* 0x000e300000000800 */
[----:B----4-:R-:W3:Y:S01]  /*17630*/  @P1 LDC R2, c[0x0][0x438] ;  /* 0x00010e00ff021b82 */ /* 0x010ee20000000800 */
[----:B-1----:R-:W-:-:S04]  /*17640*/  SHF.L.U32 R10, R10, 0x4, RZ ;  /* 0x000000040a0a7819 */ /* 0x002fc800000006ff */
[----:B------:R-:W-:-:S05]  /*17650*/  LOP3.LUT R10, R21, 0x70, R10, 0xf8, !PT ;  /* 0x00000070150a7812 */ /* 0x000fca00078ef80a */
[----:B------:R-:W-:-:S05]  /*17660*/  IMAD R7, R0, 0x60, R10 ;  /* 0x0000006000077824 */ /* 0x000fca00078e020a */
[C---:B------:R-:W-:Y:S01]  /*17670*/  ISETP.GE.AND P0, PT, R7.reuse, R32, PT ;  /* 0x000000200700720c */ /* 0x040fe20003f06270 */
[----:B------:R-:W-:-:S03]  /*17680*/  IMAD.IADD R36, R7, 0x1, R30 ;  /* 0x0000000107247824 */ /* 0x000fc600078e021e */
[----:B------:R-:W-:Y:S01]  /*17690*/  ISETP.GT.U32.OR P0, PT, R10, 0x5f, P0 ;  /* 0x0000005f0a00780c */ /* 0x000fe20000704470 */
[----:B0-----:R-:W-:-:S04]  /*176a0*/  @P1 IMAD.HI.U32 R3, R36, R5, RZ ;  /* 0x0000000524031227 */ /* 0x001fc800078e00ff */
[----:B------:R-:W-:Y:S01]  /*176b0*/  IMAD.MOV.U32 R8, RZ, RZ, R36 ;  /* 0x000000ffff087224 */ /* 0x000fe200078e0024 */
[----:B---3--:R-:W-:-:S07]  /*176c0*/  @P1 SHF.R.U32.HI R8, RZ, R2, R3 ;  /* 0x00000002ff081219 */ /* 0x008fce0000011603 */
[----:B------:R-:W0:Y:S08]  /*176d0*/  @!P0 LDC.64 R2, c[0x0][0x428] ;  /* 0x00010a00ff028b82 */ /* 0x000e300000000a00 */
[----:B------:R-:W1:Y:S01]  /*176e0*/  @!P0 LDC.64 R4, c[0x0][0x418] ;  /* 0x00010600ff048b82 */ /* 0x000e620000000a00 */
[--C-:B------:R-:W-:Y:S01]  /*176f0*/  @!P0 SHF.R.S32.HI R7, RZ, 0x1f, R8.reuse ;  /* 0x0000001fff078819 */ /* 0x100fe20000011408 */
[----:B------:R-:W-:-:S02]  /*17700*/  @!P0 IMAD.MOV.U32 R6, RZ, RZ, R8 ;  /* 0x000000ffff068224 */ /* 0x000fc400078e0008 */
[----:B------:R-:W-:Y:S01]  /*17710*/  IMAD.MOV.U32 R35, RZ, RZ, RZ ;  /* 0x000000ffff237224 */ /* 0x000fe200078e00ff */
[----:B------:R-:W-:Y:S01]  /*17720*/  LOP3.LUT R21, R37, 0x2, RZ, 0xfc, !PT ;  /* 0x0000000225157812 */ /* 0x000fe200078efcff */
[----:B------:R-:W-:Y:S01]  /*17730*/  UMOV UR5, 0xffffffff ;  /* 0xffffffff00057882 */ /* 0x000fe20000000000 */
[----:B--2---:R-:W-:Y:S01]  /*17740*/  SHF.R.S32.HI R33, RZ, 0x1f, R28 ;  /* 0x0000001fff217819 */ /* 0x004fe2000001141c */
[----:B0-----:R-:W-:-:S04]  /*17750*/  @!P0 IMAD.WIDE.U32 R6, R28, R2, R6 ;  /* 0x000000021c068225 */ /* 0x001fc800078e0006 */
[----:B------:R-:W-:-:S04]  /*17760*/  @!P0 IMAD R2, R33, R2, RZ ;  /* 0x0000000221028224 */ /* 0x000fc800078e02ff */
[----:B------:R-:W-:Y:S01]  /*17770*/  @!P0 IMAD R3, R28, R3, R2 ;  /* 0x000000031c038224 */ /* 0x000fe200078e0202 */
[----:B-1----:R-:W-:-:S04]  /*17780*/  @!P0 LEA R4, P1, R6, R4, 0x2 ;  /* 0x0000000406048211 */ /* 0x002fc800078210ff */
[----:B------:R-:W-:-:S04]  /*17790*/  @!P0 IADD3 R3, R7, R3, RZ ;  /* 0x0000000307038210 */ /* 0x000fc80007ffe0ff */
[----:B------:R-:W-:Y:S02]  /*177a0*/  @!P0 LEA.HI.X R5, R6, R5, R3, 0x2, P1 ;  /* 0x0000000506058211 */ /* 0x000fe400008f1403 */
[----:B------:R-:W-:Y:S02]  /*177b0*/  ISETP.GT.U32.AND P1, PT, R10, 0x5f, PT ;  /* 0x0000005f0a00780c */ /* 0x000fe40003f24070 */
[----:B------:R-:W0:Y:S01]  /*177c0*/  S2R R10, SR_TID.X ;  /* 0x00000000000a7919 */ /* 0x000e220000002100 */
[----:B------:R1:W5:Y:S01]  /*177d0*/  @!P0 LDG.E R35, desc[UR40][R4.64] ;  /* 0x0000002804238981 */ /* 0x000362000c1e1900 */
[----:B------:R-:W-:Y:S02]  /*177e0*/  ISETP.NE.AND P0, PT, R21, 0x3, PT ;  /* 0x000000031500780c */ /* 0x000fe40003f05270 */
[----:B------:R-:W2:Y:S01]  /*177f0*/  S2R R21, SR_TID.X ;  /* 0x0000000000157919 */ /* 0x000ea20000002100 */
[----:B------:R-:W-:-:S06]  /*17800*/  LOP3.LUT R20, R20, 0xffffffdf, RZ, 0xc0, !PT ;  /* 0xffffffdf14147812 */ /* 0x000fcc00078ec0ff */
[----:B------:R-:W-:-:S04]  /*17810*/  @P1 LOP3.LUT R20, R20, 0x20, RZ, 0xfc, !PT ;  /* 0x0000002014141812 */ /* 0x000fc800078efcff */
[----:B------:R-:W-:Y:S01]  /*17820*/  LOP3.LUT R20, R20, 0xffffffbf, RZ, 0xc0, !PT ;  /* 0xffffffbf14147812 */ /* 0x000fe200078ec0ff */
[----:B0-----:R-:W-:-:S05]  /*17830*/  IMAD.SHL.U32 R10, R10, 0x8, RZ ;  /* 0x000000080a0a7824 */ /* 0x001fca00078e00ff */
[----:B------:R-:W-:Y:S01]  /*17840*/  LOP3.LUT R10, R10, 0x38, RZ, 0xc0, !PT ;  /* 0x000000380a0a7812 */ /* 0x000fe200078ec0ff */
[----:B--2---:R-:W-:-:S03]  /*17850*/  IMAD.SHL.U32 R21, R21, 0x8, RZ ;  /* 0x0000000815157824 */ /* 0x004fc600078e00ff */
[----:B------:R-:W-:Y:S02]  /*17860*/  ISETP.GE.AND P1, PT, R10, UR4, PT ;  /* 0x000000040a007c0c */ /* 0x000fe4000bf26270 */
[----:B------:R-:W-:Y:S02]  /*17870*/  LOP3.LUT R21, R21, 0x38, RZ, 0xc0, !PT ;  /* 0x0000003815157812 */ /* 0x000fe400078ec0ff */
[----:B------:R-:W-:Y:S02]  /*17880*/  @P0 LOP3.LUT R20, R20, 0x40, RZ, 0xfc, !PT ;  /* 0x0000004014140812 */ /* 0x000fe400078efcff */
[----:B------:R-:W-:Y:S02]  /*17890*/  LOP3.LUT R11, R21, 0x40, RZ, 0xfc, !PT ;  /* 0x00000040150b7812 */ /* 0x000fe400078efcff */
[----:B------:R-:W-:Y:S02]  /*178a0*/  LOP3.LUT R20, R20, 0xffffffef, RZ, 0xc0, !PT ;  /* 0xffffffef14147812 */ /* 0x000fe400078ec0ff */
[----:B------:R-:W-:-:S03]  /*178b0*/  ISETP.GE.AND P2, PT, R11, UR4, PT ;  /* 0x000000040b007c0c */ /* 0x000fc6000bf46270 */
[----:B------:R-:W-:Y:S02]  /*178c0*/  @P1 LOP3.LUT R20, R20, 0x10, RZ, 0xfc, !PT ;  /* 0x0000001014141812 */ /* 0x000fe400078efcff */
[----:B------:R-:W-:Y:S02]  /*178d0*/  LOP3.LUT R11, R10, 0x80, RZ, 0xfc, !PT ;  /* 0x000000800a0b7812 */ /* 0x000fe400078efcff */
[----:B------:R-:W-:Y:S02]  /*178e0*/  LOP3.LUT R20, R20, 0xfffffff7, RZ, 0xc0, !PT ;  /* 0xfffffff714147812 */ /* 0x000fe400078ec0ff */
[----:B------:R-:W-:Y:S02]  /*178f0*/  LOP3.LUT R10, R10, 0xc0, RZ, 0xfc, !PT ;  /* 0x000000c00a0a7812 */ /* 0x000fe400078efcff */
[----:B------:R-:W-:Y:S02]  /*17900*/  ISETP.GE.AND P3, PT, R11, UR4, PT ;  /* 0x000000040b007c0c */ /* 0x000fe4000bf66270 */
[----:B------:R-:W-:-:S02]  /*17910*/  @P2 LOP3.LUT R20, R20, 0x8, RZ, 0xfc, !PT ;  /* 0x0000000814142812 */ /* 0x000fc400078efcff */
[----:B------:R-:W-:Y:S02]  /*17920*/  ISETP.GE.AND P2, PT, R10, UR4, PT ;  /* 0x000000040a007c0c */ /* 0x000fe4000bf46270 */
[----:B------:R-:W-:-:S04]  /*17930*/  LOP3.LUT R20, R20, 0xfffffffd, RZ, 0xc0, !PT ;  /* 0xfffffffd14147812 */ /* 0x000fc800078ec0ff */
[----:B------:R-:W-:-:S04]  /*17940*/  LOP3.LUT R20, R20, 0xfffffffb, RZ, 0xc0, !PT ;  /* 0xfffffffb14147812 */ /* 0x000fc800078ec0ff */
[----:B------:R-:W-:-:S04]  /*17950*/  @P3 LOP3.LUT R20, R20, 0x4, RZ, 0xfc, !PT ;  /* 0x0000000414143812 */ /* 0x000fc800078efcff */
[----:B------:R-:W-:-:S05]  /*17960*/  @P2 LOP3.LUT R20, R20, 0x2, RZ, 0xfc, !PT ;  /* 0x0000000214142812 */ /* 0x000fca00078efcff */
[----:B------:R1:W-:Y:S01]  /*17970*/  STL [R1], R20 ;  /* 0x0000001401007387 */ /* 0x0003e20000100800 */
[----:B------:R-:W-:-:S04]  /*17980*/  IMAD.MOV R2, RZ, RZ, -R8 ;  /* 0x000000ffff027224 */ /* 0x000fc800078e0a08 */
[----:B------:R-:W-:Y:S01]  /*17990*/  IMAD R36, R9, R2, R36 ;  /* 0x0000000209247224 */ /* 0x000fe200078e0224 */
[----:B------:R-:W-:Y:S06]  /*179a0*/  BRA.DIV UR5, `(.L_x_5387) ;  /* 0x0000005a05147947 */ /* 0x000fec000b800000 */
.L_x_5530:
[----:B------:R-:W-:Y:S02]  /*179b0*/  SHF.R.S32.HI R27, RZ, 0x1f, R18 ;  /* 0x0000001fff1b7819 */ /* 0x000fe40000011412 */
[----:B------:R-:W-:Y:S01]  /*179c0*/  SEL R7, RZ, 0x1, P1 ;  /* 0x00000001ff077807 */ /* 0x000fe20000800000 */
[----:B------:R-:W-:Y:S06]  /*179d0*/  @!P0 BRA `(.L_x_5388) ;  /* 0x0000000000048947 */ /* 0x000fec0003800000 */
[----:B------:R-:W-:Y:S01]  /*179e0*/  BPT.TRAP 0x1 ;  /* 0x000000040000795c */ /* 0x000fe20000300000 */
.L_x_5388:
[----:B------:R-:W-:Y:S01]  /*179f0*/  IMAD R32, R0, -0x60, R32 ;  /* 0xffffffa000207824 */ /* 0x000fe200078e0220 */
[----:B------:R-:W-:Y:S01]  /*17a00*/  LEA R31, R24, R22, 0x3 ;  /* 0x00000016181f7211 */ /* 0x000fe200078e18ff */
[----:B------:R-:W-:Y:S01]  /*17a10*/  BSSY B0, `(.L_x_5389) ;  /* 0x0000004000007945 */ /* 0x000fe20003800000 */
[----:B------:R-:W-:-:S04]  /*17a20*/  SHF.L.U32 R0, R25, 0x1f, RZ ;  /* 0x0000001f19007819 */ /* 0x000fc800000006ff */
[----:B------:R-:W0:Y:S02]  /*17a30*/  SYNCS.PHASECHK.TRANS64.TRYWAIT P0, [R31+URZ+0x22840], R0 ;  /* 0x022840001f0075a7 */ /* 0x000e24000800017f */
[----:B0-----:R-:W-:Y:S05]  /*17a40*/  @!P0 BRA `(.L_x_5390) ;  /* 0x0000005800208947 */ /* 0x001fea0003800000 */
.L_x_5531:
[----:B------:R-:W-:Y:S05]  /*17a50*/  BSYNC B0 ;  /* 0x0000000000007941 */ /* 0x000fea0003800000 */
.L_x_5389:
[----:B------:R-:W2:Y:S01]  /*17a60*/  LDL.LU R6, [R1] ;  /* 0x0000000001067983 */ /* 0x000ea20000300800 */
[----:B0-----:R-:W-:Y:S01]  /*17a70*/  SHF.R.S32.HI R0, RZ, 0x1f, R36 ;  /* 0x0000001fff007819 */ /* 0x001fe20000011424 */
[----:B------:R-:W-:Y:S01]  /*17a80*/  ULDC.64 UR4, c[0x0][0x300] ;  /* 0x0000c00000047ab9 */ /* 0x000fe20000000a00 */
[----:B-1---5:R-:W-:Y:S01]  /*17a90*/  SHF.R.S32.HI R4, RZ, 0x1f, R35 ;  /* 0x0000001fff047819 */ /* 0x022fe20000011423 */
[----:B------:R-:W-:Y:S01]  /*17aa0*/  IMAD.WIDE.U32 R2, R36, UR4, RZ ;  /* 0x0000000424027c25 */ /* 0x000fe2000f8e00ff */
[----:B------:R-:W0:Y:S01]  /*17ab0*/  S2R R8, SR_TID.X ;  /* 0x0000000000087919 */ /* 0x000e220000002100 */
[----:B------:R1:W-:Y:S04]  /*17ac0*/  STL [R1+0x28], R0 ;  /* 0x0000280001007387 */ /* 0x0003e80000100800 */
[----:B------:R3:W-:Y:S01]  /*17ad0*/  STL [R1+0x2c], R4 ;  /* 0x00002c0401007387 */ /* 0x0007e20000100800 */
[----:B-1----:R-:W-:-:S04]  /*17ae0*/  IMAD R0, R0, UR4, RZ ;  /* 0x0000000400007c24 */ /* 0x002fc8000f8e02ff */
[----:B------:R-:W-:Y:S01]  /*17af0*/  IMAD R0, R36, UR5, R0 ;  /* 0x0000000524007c24 */ /* 0x000fe2000f8e0200 */
[----:B------:R-:W-:-:S03]  /*17b00*/  ULDC.64 UR4, c[0x0][0x310] ;  /* 0x0000c40000047ab9 */ /* 0x000fc60000000a00 */
[----:B------:R-:W-:Y:S02]  /*17b10*/  IMAD.IADD R3, R3, 0x1, R0 ;  /* 0x0000000103037824 */ /* 0x000fe400078e0200 */
[----:B------:R-:W-:Y:S02]  /*17b20*/  IMAD R0, R4, UR4, RZ ;  /* 0x0000000404007c24 */ /* 0x000fe4000f8e02ff */
[----:B---3--:R-:W1:Y:S01]  /*17b30*/  S2R R4, SR_TID.X ;  /* 0x0000000000047919 */ /* 0x008e620000002100 */
[----:B------:R-:W-:-:S04]  /*17b40*/  IMAD.WIDE.U32 R2, R35, UR4, R2 ;  /* 0x0000000423027c25 */ /* 0x000fc8000f8e0002 */
[----:B------:R-:W-:Y:S01]  /*17b50*/  IMAD R0, R35, UR5, R0 ;  /* 0x0000000523007c24 */ /* 0x000fe2000f8e0200 */
[----:B------:R-:W-:Y:S01]  /*17b60*/  ULDC.64 UR4, c[0x0][0x308] ;  /* 0x0000c20000047ab9 */ /* 0x000fe20000000a00 */
[----:B0-----:R-:W-:Y:S02]  /*17b70*/  SHF.L.U32 R8, R8, 0x3, RZ ;  /* 0x0000000308087819 */ /* 0x001fe400000006ff */
        /* <DEDUP_REMOVED lines=16> */
[----:B------:R-:W-:-:S02]  /*17c80*/  ISETP.GE.AND P0, PT, R32, 0x1, PT ;  /* 0x000000012000780c */ /* 0x000fc40003f06270 */
[----:B--2---:R-:W-:-:S05]  /*17c90*/  LOP3.LUT R6, R6, 0xfffffffe, RZ, 0xc0, !PT ;  /* 0xfffffffe06067812 */ /* 0x004fca00078ec0ff */
[----:B------:R-:W-:-:S05]  /*17ca0*/  @P2 LOP3.LUT R6, R6, 0x1, RZ, 0xfc, !PT ;  /* 0x0000000106062812 */ /* 0x000fca00078efcff */
[----:B------:R0:W-:Y:S01]  /*17cb0*/  STL [R1], R6 ;  /* 0x0000000601007387 */ /* 0x0001e20000100800 */
[----:B------:R-:W-:Y:S05]  /*17cc0*/  BRA.DIV UR5, `(.L_x_5391) ;  /* 0x0000005605947947 */ /* 0x000fea000b800000 */
[----:B------:R-:W1:Y:S01]  /*17cd0*/  SHFL.IDX PT, R3, R0, RZ, 0x181f ;  /* 0x00181fff00037589 */ /* 0x000e6200000e0000 */
[----:B0-----:R-:W-:-:S03]  /*17ce0*/  @P0 IMAD R6, R5, 0x2, R22 ;  /* 0x0000000205060824 */ /* 0x001fc600078e0216 */
[----:B------:R-:W0:Y:S01]  /*17cf0*/  SHFL.IDX PT, R2, R4, RZ, 0x181f ;  /* 0x00181fff04027589 */ /* 0x000e2200000e0000 */
[----:B-1----:R-:W-:-:S05]  /*17d00*/  @P0 LEA R3, P1, R8, R3, 0x1 ;  /* 0x0000000308030211 */ /* 0x002fca00078208ff */
[----:B0-----:R-:W-:-:S05]  /*17d10*/  @P0 IMAD.X R2, RZ, RZ, R2, P1 ;  /* 0x000000ffff020224 */ /* 0x001fca00008e0602 */
        /* <DEDUP_REMOVED lines=47> */
.L_x_5545:
[----:B------:R-:W-:-:S13]  /*18010*/  ISETP.GE.AND P0, PT, R32, 0x51, PT ;  /* 0x000000512000780c */ /* 0x000fda0003f06270 */
[----:B0-----:R-:W-:Y:S01]  /*18020*/  @P0 LEA R2, P1, R8, R0, 0x1 ;  /* 0x0000000008020211 */ /* 0x001fe200078208ff */
        /* <DEDUP_REMOVED lines=8> */
.L_x_5392:
[----:B------:R-:W-:Y:S02]  /*180b0*/  PLOP3.LUT P1, PT, P1, P0, PT, 0xa2, 0x0 ;  /* 0x000000000000781c */ /* 0x000fe40000f21472 */
[----:B------:R-:W-:-:S08]  /*180c0*/  @P0 R2UR P1, UR4, R31 ;  /* 0x000000001f0402ca */ /* 0x000fd00000020000 */
[----:B------:R-:W-:-:S05]  /*180d0*/  @P0 PLOP3.LUT P0, PT, P1, PT, PT, 0x80, 0x0 ;  /* 0x000000000000081c */ /* 0x000fca0000f0f070 */
[----:B------:R-:W-:Y:S01]  /*180e0*/  @!P1 SYNCS.ARRIVE.TRANS64.RED.A0T1 RZ, [UR4+0x22830], RZ ;  /* 0x022830ffffff99a7 */ /* 0x000fe20008200404 */
[----:B------:R-:W-:Y:S07]  /*180f0*/  @!P1 ARRIVES.LDGSTSBAR.64.TRANSCNT [UR4+0x22830] ;  /* 0x02283000ff0099b0 */ /* 0x000fee0008000a84 */
[----:B------:R-:W-:Y:S05]  /*18100*/  @P0 BRA.U.ANY `(.L_x_5392) ;  /* 0xfffffffd00e80947 */ /* 0x000fea000393ffff */
[----:B------:R-:W-:Y:S01]  /*18110*/  NOP ;  /* 0x0000000000007918 */ /* 0x000fe20000000000 */
[----:B------:R-:W-:-:S04]  /*18120*/  LOP3.LUT R0, R37, 0x2, RZ, 0xfc, !PT ;  /* 0x0000000225007812 */ /* 0x000fc800078efcff */
[----:B------:R-:W-:-:S13]  /*18130*/  ISETP.NE.AND P2, PT, R0, 0x3, PT ;  /* 0x000000030000780c */ /* 0x000fda0003f45270 */
[----:B------:R-:W-:Y:S05]  /*18140*/  @!P2 BRA `(.L_x_5393) ;  /* 0x000000000004a947 */ /* 0x000fea0003800000 */
[----:B------:R-:W-:Y:S01]  /*18150*/  BPT.TRAP 0x1 ;  /* 0x000000040000795c */ /* 0x000fe20000300000 */
.L_x_5393:
[----:B------:R1:W5:Y:S01]  /*18160*/  LDL R0, [R1] ;  /* 0x0000000001007983 */ /* 0x0003620000100800 */
[----:B------:R1:W-:Y:S03]  /*18170*/  SYNCS.ARRIVE.TRANS64.A1T0 RZ, [R31+URZ+0x22830], RZ ;  /* 0x022830ff1fff79a7 */ /* 0x0003e6000810003f */
[----:B------:R1:W5:Y:S04]  /*18180*/  LDL.LU R4, [R1+0x18] ;  /* 0x0000180001047983 */ /* 0x0003680000300800 */
[----:B0-----:R1:W5:Y:S02]  /*18190*/  LDL.LU R3, [R1+0x8] ;  /* 0x0000080001037983 */ /* 0x0013640000300800 */
[----:B------:R-:W-:Y:S05]  /*181a0*/  WARPSYNC.ALL ;  /* 0x0000000000007948 */ /* 0x000fea0003800000 */
[----:B------:R-:W-:Y:S01]  /*181b0*/  ULDC.64 UR4, c[0x0][0xa00] ;  /* 0x0002800000047ab9 */ /* 0x000fe20000000a00 */
[----:B------:R-:W-:Y:S01]  /*181c0*/  BSSY B6, `(.L_x_5394) ;  /* 0x000002b000067945 */ /* 0x000fe20003800000 */
[----:B------:R-:W-:Y:S01]  /*181d0*/  BAR.SYNC.DEFER_BLOCKING 0x8, 0x180 ;  /* 0x0206000000007b1d */ /* 0x000fe20000010000 */
[C---:B-----5:R-:W-:Y:S02]  /*181e0*/  LOP3.LUT P0, RZ, R0.reuse, 0x4, RZ, 0xc0, !PT ;  /* 0x0000000400ff7812 */ /* 0x060fe4000780c0ff */
[----:B------:R-:W-:-:S02]  /*181f0*/  LOP3.LUT P2, RZ, R0, 0x8, RZ, 0xc0, !PT ;  /* 0x0000000800ff7812 */ /* 0x000fc4000784c0ff */
[----:B------:R-:W-:Y:S02]  /*18200*/  SEL R2, RZ, 0x4, P0 ;  /* 0x00000004ff027807 */ /* 0x000fe40000000000 */
[----:B------:R-:W-:Y:S02]  /*18210*/  ISETP.NE.U32.AND P0, PT, RZ, UR4, PT ;  /* 0x00000004ff007c0c */ /* 0x000fe4000bf05070 */
[----:B------:R-:W-:Y:S02]  /*18220*/  LOP3.LUT P1, RZ, R0, 0x2, RZ, 0xc0, !PT ;  /* 0x0000000200ff7812 */ /* 0x000fe4000782c0ff */
[----:B------:R-:W-:Y:S01]  /*18230*/  ISETP.NE.AND.EX P0, PT, RZ, UR5, PT, P0 ;  /* 0x00000005ff007c0c */ /* 0x000fe2000bf05300 */
[----:B------:R-:W-:Y:S01]  /*18240*/  ULDC.64 UR4, c[0x0][0x298] ;  /* 0x0000a60000047ab9 */ /* 0x000fe20000000a00 */
[----:B------:R-:W-:Y:S02]  /*18250*/  SEL R0, RZ, 0x2, P2 ;  /* 0x00000002ff007807 */ /* 0x000fe40001000000 */
[----:B------:R-:W-:-:S02]  /*18260*/  SEL R5, R34, RZ, !P0 ;  /* 0x000000ff22057207 */ /* 0x000fc40004000000 */
[----:B------:R-:W-:Y:S02]  /*18270*/  IADD3 R0, R2, R0, R7 ;  /* 0x0000000002007210 */ /* 0x000fe40007ffe007 */
[----:B------:R-:W-:Y:S01]  /*18280*/  SEL R34, RZ, 0x8, P1 ;  /* 0x00000008ff227807 */ /* 0x000fe20000800000 */
[----:B------:R0:W-:Y:S01]  /*18290*/  STL [R1+0x20], R5 ;  /* 0x0000200501007387 */ /* 0x0001e20000100800 */
[----:B------:R-:W-:-:S03]  /*182a0*/  SEL R2, R4, RZ, !P0 ;  /* 0x000000ff04027207 */ /* 0x000fc60004000000 */
[----:B------:R-:W-:Y:S01]  /*182b0*/  IMAD.IADD R34, R0, 0x1, R34 ;  /* 0x0000000100227824 */ /* 0x000fe200078e0222 */
[----:B------:R-:W-:Y:S01]  /*182c0*/  SHF.R.S32.HI R0, RZ, 0x1f, R3 ;  /* 0x0000001fff007819 */ /* 0x000fe20000011403 */
[----:B------:R2:W-:Y:S04]  /*182d0*/  STL [R1+0x30], R2 ;  /* 0x0000300201007387 */ /* 0x0005e80000100800 */
[----:B------:R-:W-:Y:S02]  /*182e0*/  IMAD R0, R0, UR4, RZ ;  /* 0x0000000400007c24 */ /* 0x000fe4000f8e02ff */
[----:B0-----:R-:W-:-:S04]  /*182f0*/  IMAD.WIDE.U32 R4, R3, UR4, RZ ;  /* 0x0000000403047c25 */ /* 0x001fc8000f8e00ff */
[----:B------:R-:W-:Y:S01]  /*18300*/  IMAD R0, R3, UR5, R0 ;  /* 0x0000000503007c24 */ /* 0x000fe2000f8e0200 */
[----:B------:R0:W-:Y:S01]  /*18310*/  STL.64 [R1+0x18], R4 ;  /* 0x0000180401007387 */ /* 0x0001e20000100a00 */
[----:B--2---:R-:W-:-:S03]  /*18320*/  VIADD R2, R22, 0x18400 ;  /* 0x0001840016027836 */ /* 0x004fc60000000000 */
[----:B------:R-:W-:Y:S02]  /*18330*/  IADD3 R0, R5, R0, RZ ;  /* 0x0000000005007210 */ /* 0x000fe40007ffe0ff */
[----:B------:R-:W-:-:S03]  /*18340*/  LOP3.LUT P0, RZ, R2, 0x3ff, RZ, 0xc0, !PT ;  /* 0x000003ff02ff7812 */ /* 0x000fc6000780c0ff */
[----:B------:R0:W-:Y:S10]  /*18350*/  STL [R1+0x8], R0 ;  /* 0x0000080001007387 */ /* 0x0001f40000100800 */
[----:B0-----:R-:W-:Y:S05]  /*18360*/  @!P0 BRA `(.L_x_5395) ;  /* 0x0000000000408947 */ /* 0x001fea0003800000 */
        /* <DEDUP_REMOVED lines=16> */
.L_x_5395:
[----:B------:R-:W-:Y:S05]  /*18470*/  BSYNC B6 ;  /* 0x0000000000067941 */ /* 0x000fea0003800000 */
.L_x_5394:
[----:B------:R-:W2:Y:S01]  /*18480*/  LDL.LU R0, [R1+0x8] ;  /* 0x0000080001007983 */ /* 0x000ea20000300800 */
[----:B------:R-:W-:Y:S01]  /*18490*/  ULDC.64 UR4, c[0x0][0x2d8] ;  /* 0x0000b60000047ab9 */ /* 0x000fe20000000a00 */
[----:B------:R-:W0:Y:S02]  /*184a0*/  LDC R7, c[0x0][0x448] ;  /* 0x00011200ff077b82 */ /* 0x000e240000000800 */
[----:B------:R-:W2:Y:S04]  /*184b0*/  LDL.LU.64 R2, [R1+0x18] ;  /* 0x0000180001027983 */ /* 0x000ea80000300a00 */
[----:B------:R-:W3:Y:S04]  /*184c0*/  LDL.LU R20, [R1+0x30] ;  /* 0x0000300001147983 */ /* 0x000ee80000300800 */
[----:B------:R-:W4:Y:S04]  /*184d0*/  LDL.LU R21, [R1+0x20] ;  /* 0x0000200001157983 */ /* 0x000f280000300800 */
[----:B------:R0:W5:Y:S02]  /*184e0*/  LDL R8, [R1+0x4] ;  /* 0x0000040001087983 */ /* 0x0001640000100800 */
[----:B0-----:R-:W-:-:S13]  /*184f0*/  ISETP.NE.AND P0, PT, R7, 0x1, PT ;  /* 0x000000010700780c */ /* 0x001fda0003f05270 */
[----:B------:R-:W0:Y:S01]  /*18500*/  @P0 LDC R6, c[0x0][0x44c] ;  /* 0x00011300ff060b82 */ /* 0x000e220000000800 */
[----:B--2---:R-:W-:Y:S01]  /*18510*/  MOV R3, R0 ;  /* 0x0000000000037202 */ /* 0x004fe20000000f00 */
        /* <DEDUP_REMOVED lines=18> */
[----:B------:R-:W-:Y:S02]  /*18640*/  IMAD R5, R17, 0x80, R20 ;  /* 0x0000008011057824 */ /* 0x000fe400078e0214 */
[----:B------:R2:W5:Y:S02]  /*18650*/  LDL R20, [R1+0x10] ;  /* 0x0000100001147983 */ /* 0x0005640000100800 */
[----:B0-----:R-:W-:Y:S01]  /*18660*/  @P0 IMAD.HI.U32 R6, R5, R6, RZ ;  /* 0x0000000605060227 */ /* 0x001fe200078e00ff */
[----:B------:R-:W-:-:S04]  /*18670*/  MOV R4, R5 ;  /* 0x0000000500047202 */ /* 0x000fc80000000f00 */
[----:B----4-:R-:W-:Y:S01]  /*18680*/  @P0 SHF.R.U32.HI R4, RZ, R0, R6 ;  /* 0x00000000ff040219 */ /* 0x010fe20000011606 */
[----:B------:R-:W0:Y:S04]  /*18690*/  S2R R21, SR_TID.X ;  /* 0x0000000000157919 */ /* 0x000e280000002100 */
        /* <DEDUP_REMOVED lines=23> */
[----:B--2---:R-:W-:Y:S10]  /*18810*/  BRA.DIV UR5, `(.L_x_5396) ;  /* 0x0000005205c07947 */ /* 0x004ff4000b800000 */
[----:B------:R-:W0:Y:S01]  /*18820*/  SHFL.IDX PT, R3, R0, RZ, 0x181f ;  /* 0x00181fff00037589 */ /* 0x000e2200000e0000 */
[----:B-----5:R-:W-:Y:S01]  /*18830*/  IMAD R5, R20, R7, RZ ;  /* 0x0000000714057224 */ /* 0x020fe200078e02ff */
[----:B------:R-:W-:Y:S02]  /*18840*/  LEA R17, R17, R10, 0x7 ;  /* 0x0000000a11117211 */ /* 0x000fe400078e38ff */
[----:B------:R-:W2:Y:S02]  /*18850*/  SHFL.IDX PT, R2, R4, RZ, 0x181f ;  /* 0x00181fff04027589 */ /* 0x000ea400000e0000 */
[C---:B------:R-:W-:Y:S01]  /*18860*/  ISETP.GE.AND P0, PT, R17.reuse, R5, PT ;  /* 0x000000051100720c */ /* 0x040fe20003f06270 */
[----:B------:R-:W-:-:S12]  /*18870*/  VIADD R6, R17, 0x10 ;  /* 0x0000001011067836 */ /* 0x000fd80000000000 */
        /* <DEDUP_REMOVED lines=37> */
[----:B------:R-:W-:Y:S02]  /*18ad0*/  ISETP.GE.AND P0, PT, R6, R5, PT ;  /* 0x000000050600720c */ /* 0x000fe40003f06270 */
[----:B------:R-:W-:Y:S01]  /*18ae0*/  IADD3 R6, R17, 0x50, RZ ;  /* 0x0000005011067810 */ /* 0x000fe20007ffe0ff */
        /* <DEDUP_REMOVED lines=29> */
.L_x_5562:
        /* <DEDUP_REMOVED lines=10> */
.L_x_5397:
        /* <DEDUP_REMOVED lines=18> */
.L_x_5563:
[----:B------:R-:W-:Y:S05]  /*18e80*/  BSYNC B0 ;  /* 0x0000000000007941 */ /* 0x000fea0003800000 */
.L_x_5398:
[----:B------:R-:W-:-:S04]  /*18e90*/  LOP3.LUT R0, R37, 0x2, RZ, 0xfc, !PT ;  /* 0x0000000225007812 */ /* 0x000fc800078efcff */
[----:B------:R-:W-:-:S13]  /*18ea0*/  ISETP.NE.AND P0, PT, R0, 0x3, PT ;  /* 0x000000030000780c */ /* 0x000fda0003f05270 */
[----:B------:R-:W-:Y:S05]  /*18eb0*/  @!P0 BRA `(.L_x_5400) ;  /* 0x0000000000048947 */ /* 0x000fea0003800000 */
[----:B------:R-:W-:Y:S01]  /*18ec0*/  BPT.TRAP 0x1 ;  /* 0x000000040000795c */ /* 0x000fe20000300000 */
.L_x_5400:
[----:B------:R-:W-:Y:S01]  /*18ed0*/  SHF.L.U32 R0, R25, 0x1f, RZ ;  /* 0x0000001f19007819 */ /* 0x000fe200000006ff */
[----:B------:R-:W-:Y:S03]  /*18ee0*/  BSSY B0, `(.L_x_5401) ;  /* 0x0000003000007945 */ /* 0x000fe60003800000 */
[----:B------:R-:W2:Y:S02]  /*18ef0*/  SYNCS.PHASECHK.TRANS64.TRYWAIT P0, [R31+URZ+0x22860], R0 ;  /* 0x022860001f0075a7 */ /* 0x000ea4000800017f */
[----:B--2---:R-:W-:Y:S05]  /*18f00*/  @!P0 BRA `(.L_x_5402) ;  /* 0x0000005400bc8947 */ /* 0x004fea0003800000 */
.L_x_5564:
[----:B------:R-:W-:Y:S05]  /*18f10*/  BSYNC B0 ;  /* 0x0000000000007941 */ /* 0x000fea0003800000 */
.L_x_5401:
[----:B------:R-:W0:Y:S01]  /*18f20*/  LDL.LU R2, [R1+0x28] ;  /* 0x0000280001027983 */ /* 0x000e220000300800 */
[----:B------:R-:W-:-:S03]  /*18f30*/  ULDC.64 UR4, c[0x0][0x328] ;  /* 0x0000ca0000047ab9 */ /* 0x000fc60000000a00 */
[----:B------:R-:W2:Y:S01]  /*18f40*/  LDL.LU R4, [R1+0x2c] ;  /* 0x00002c0001047983 */ /* 0x000ea20000300800 */
[----:B0-----:R-:W-:-:S04]  /*18f50*/  IMAD R3, R2, UR4, RZ ;  /* 0x0000000402037c24 */ /* 0x001fc8000f8e02ff */
[C---:B------:R-:W-:Y:S02]  /*18f60*/  IMAD R5, R36.reuse, UR5, R3 ;  /* 0x0000000524057c24 */ /* 0x040fe4000f8e0203 */
[----:B------:R-:W-:Y:S01]  /*18f70*/  IMAD.WIDE.U32 R2, R36, UR4, RZ ;  /* 0x0000000424027c25 */ /* 0x000fe2000f8e00ff */
        /* <DEDUP_REMOVED lines=21> */
[----:B------:R-:W2:Y:S01]  /*190d0*/  SHFL.IDX PT, R14, R5, RZ, 0x181f ;  /* 0x00181fff050e7589 */ /* 0x000ea200000e0000 */
[----:B------:R-:W-:Y:S02]  /*190e0*/  ISETP.NE.U32.AND P3, PT, R7, 0x1, PT ;  /* 0x000000010700780c */ /* 0x000fe40003f65070 */
[----:B------:R-:W-:Y:S01]  /*190f0*/  LOP3.LUT P1, RZ, R34, 0x4, RZ, 0xc0, !PT ;  /* 0x0000000422ff7812 */ /* 0x000fe2000782c0ff */
[----:B------:R-:W3:Y:S03]  /*19100*/  SHFL.IDX PT, R3, R6, RZ, 0x181f ;  /* 0x00181fff06037589 */ /* 0x000ee600000e0000 */
[----:B------:R-:W-:Y:S01]  /*19110*/  ISETP.LT.OR P4, PT, R32, 0x1, !P1 ;  /* 0x000000012000780c */ /* 0x000fe20004f81670 */
        /* <DEDUP_REMOVED lines=16> */
[----:B--2---:R-:W0:Y:S02]  /*19220*/  SHFL.IDX PT, R3, R6, 0x1, 0x181f ;  /* 0x00381f0006037f89 */ /* 0x004e2400000e0000 */
[----:B0-----:R-:W-:Y:S02]  /*19230*/  IADD3.X R9, RZ, R3, RZ, P4, !PT ;  /* 0x00000003ff097210 */ /* 0x001fe400027fe4ff */
        /* <DEDUP_REMOVED lines=45> */
.L_x_5578:
        /* <DEDUP_REMOVED lines=15> */
.L_x_5404:
[----:B------:R-:W-:Y:S02]  /*19600*/  PLOP3.LUT P1, PT, P1, P0, PT, 0xa2, 0x0 ;  /* 0x000000000000781c */ /* 0x000fe40000f21472 */
[----:B------:R-:W-:-:S08]  /*19610*/  @P0 R2UR P1, UR4, R31 ;  /* 0x000000001f0402ca */ /* 0x000fd00000020000 */
[----:B------:R-:W-:-:S05]  /*19620*/  @P0 PLOP3.LUT P0, PT, P1, PT, PT, 0x80, 0x0 ;  /* 0x000000000000081c */ /* 0x000fca0000f0f070 */
[----:B------:R-:W-:Y:S01]  /*19630*/  @!P1 SYNCS.ARRIVE.TRANS64.RED.A0T1 RZ, [UR4+0x22850], RZ ;  /* 0x022850ffffff99a7 */ /* 0x000fe20008200404 */
[----:B------:R-:W-:Y:S07]  /*19640*/  @!P1 ARRIVES.LDGSTSBAR.64.TRANSCNT [UR4+0x22850] ;  /* 0x02285000ff0099b0 */ /* 0x000fee0008000a84 */
[----:B------:R-:W-:Y:S05]  /*19650*/  @P0 BRA.U.ANY `(.L_x_5404) ;  /* 0xfffffffd00e80947 */ /* 0x000fea000393ffff */
[----:B------:R-:W-:Y:S01]  /*19660*/  NOP ;  /* 0x0000000000007918 */ /* 0x000fe20000000000 */
[----:B0-----:R-:W-:-:S04]  /*19670*/  LOP3.LUT R2, R37, 0x2, RZ, 0xfc, !PT ;  /* 0x0000000225027812 */ /* 0x001fc800078efcff */
[----:B------:R-:W-:-:S13]  /*19680*/  ISETP.NE.AND P2, PT, R2, 0x3, PT ;  /* 0x000000030200780c */ /* 0x000fda0003f45270 */
[----:B------:R-:W-:Y:S05]  /*19690*/  @!P2 BRA `(.L_x_5405) ;  /* 0x000000000004a947 */ /* 0x000fea0003800000 */
[----:B------:R-:W-:Y:S01]  /*196a0*/  BPT.TRAP 0x1 ;  /* 0x000000040000795c */ /* 0x000fe20000300000 */
.L_x_5405:
[----:B------:R-:W2:Y:S01]  /*196b0*/  LDL R2, [R1+0x14] ;  /* 0x0000140001027983 */ /* 0x000ea20000100800 */
[----:B------:R0:W-:Y:S01]  /*196c0*/  SYNCS.ARRIVE.TRANS64.A1T0 RZ, [R31+URZ+0x22850], RZ ;  /* 0x022850ff1fff79a7 */ /* 0x0001e2000810003f */
[----:B------:R-:W-:Y:S01]  /*196d0*/  BSSY B0, `(.L_x_5406) ;  /* 0x00000e2000007945 */ /* 0x000fe20003800000 */
[----:B--2---:R-:W-:-:S13]  /*196e0*/  ISETP.GE.AND P0, PT, R2, 0x2, PT ;  /* 0x000000020200780c */ /* 0x004fda0003f06270 */
[----:B0-----:R-:W-:Y:S05]  /*196f0*/  @!P0 BRA `(.L_x_5407) ;  /* 0x0000000c007c8947 */ /* 0x001fea0003800000 */
[----:B------:R-:W-:-:S07]  /*19700*/  IADD3 R10, R2, -0x2, RZ ;  /* 0xfffffffe020a7810 */ /* 0x000fce0007ffe0ff */
.L_x_5420:
[----:B0-----:R-:W0:Y:S01]  /*19710*/  S2R R2, SR_TID.X ;  /* 0x0000000000027919 */ /* 0x001e220000002100 */
[----:B------:R-:W2:Y:S01]  /*19720*/  LDC R6, c[0x0][0x430] ;  /* 0x00010c00ff067b82 */ /* 0x000ea20000000800 */
[----:B------:R-:W-:Y:S01]  /*19730*/  IMAD R7, R10, 0x60, R30 ;  /* 0x000000600a077824 */ /* 0x000fe200078e021e */
[----:B------:R-:W-:Y:S01]  /*19740*/  LOP3.LUT R12, R37, 0x2, RZ, 0xfc, !PT ;  /* 0x00000002250c7812 */ /* 0x000fe200078efcff */
[----:B---34-:R-:W3:Y:S01]  /*19750*/  S2R R4, SR_TID.X ;  /* 0x0000000000047919 */ /* 0x018ee20000002100 */
[----:B------:R-:W-:Y:S01]  /*19760*/  VIADD R24, R24, 0x1 ;  /* 0x0000000118187836 */ /* 0x000fe20000000000 */
[----:B--2---:R-:W-:Y:S02]  /*19770*/  ISETP.NE.AND P0, PT, R6, 0x1, PT ;  /* 0x000000010600780c */ /* 0x004fe40003f05270 */
[----:B0-----:R-:W-:Y:S01]  /*19780*/  LOP3.LUT R2, R2, 0x7f, RZ, 0xc0, !PT ;  /* 0x0000007f02027812 */ /* 0x001fe200078ec0ff */
[----:B---3--:R-:W-:-:S03]  /*19790*/  IMAD.SHL.U32 R4, R4, 0x10, RZ ;  /* 0x0000001004047824 */ /* 0x008fc600078e00ff */
[----:B------:R-:W-:-:S07]  /*197a0*/  SHF.R.U32.HI R2, RZ, 0x3, R2 ;  /* 0x00000003ff027819 */ /* 0x000fce0000011602 */
[----:B------:R-:W0:Y:S01]  /*197b0*/  @P0 LDC R3, c[0x0][0x438] ;  /* 0x00010e00ff030b82 */ /* 0x000e220000000800 */
[----:B------:R-:W-:-:S04]  /*197c0*/  LOP3.LUT R4, R2, 0x70, R4, 0xf8, !PT ;  /* 0x0000007002047812 */ /* 0x000fc800078ef804 */
[----:B------:R-:W-:-:S03]  /*197d0*/  ISETP.GT.U32.AND P1, PT, R4, 0x5f, PT ;  /* 0x0000005f0400780c */ /* 0x000fc60003f24070 */
[----:B------:R-:W2:Y:S01]  /*197e0*/  @P0 LDC R2, c[0x0][0x434] ;  /* 0x00010d00ff020b82 */ /* 0x000ea20000000800 */
[----:B------:R-:W-:-:S04]  /*197f0*/  IMAD.IADD R7, R4, 0x1, R7 ;  /* 0x0000000104077824 */ /* 0x000fc800078e0207 */
[----:B------:R-:W-:-:S05]  /*19800*/  IMAD.MOV.U32 R11, RZ, RZ, R7 ;  /* 0x000000ffff0b7224 */ /* 0x000fca00078e0007 */
[----:B------:R-:W3:Y:S08]  /*19810*/  @!P1 LDC.64 R4, c[0x0][0x428] ;  /* 0x00010a00ff049b82 */ /* 0x000ef00000000a00 */
[----:B------:R-:W4:Y:S01]  /*19820*/  @!P1 LDC.64 R8, c[0x0][0x418] ;  /* 0x00010600ff089b82 */ /* 0x000f220000000a00 */
[----:B--2---:R-:W-:-:S05]  /*19830*/  @P0 IMAD.HI.U32 R2, R7, R2, RZ ;  /* 0x0000000207020227 */ /* 0x004fca00078e00ff */
[----:B0-----:R-:W-:-:S04]  /*19840*/  @P0 SHF.R.U32.HI R11, RZ, R3, R2 ;  /* 0x00000003ff0b0219 */ /* 0x001fc80000011602 */
[--C-:B------:R-:W-:Y:S01]  /*19850*/  @!P1 SHF.R.S32.HI R3, RZ, 0x1f, R11.reuse ;  /* 0x0000001fff039819 */ /* 0x100fe2000001140b */
[----:B------:R-:W-:-:S04]  /*19860*/  @!P1 IMAD.MOV.U32 R2, RZ, RZ, R11 ;  /* 0x000000ffff029224 */ /* 0x000fc800078e000b */
[----:B---3--:R-:W-:-:S04]  /*19870*/  @!P1 IMAD.WIDE.U32 R2, R28, R4, R2 ;  /* 0x000000041c029225 */ /* 0x008fc800078e0002 */
[----:B------:R-:W-:Y:S01]  /*19880*/  @!P1 IMAD R4, R33, R4, RZ ;  /* 0x0000000421049224 */ /* 0x000fe200078e02ff */
[----:B----4-:R-:W-:-:S03]  /*19890*/  @!P1 LEA R8, P0, R2, R8, 0x2 ;  /* 0x0000000802089211 */ /* 0x010fc600078010ff */
[----:B------:R-:W-:-:S05]  /*198a0*/  @!P1 IMAD R5, R28, R5, R4 ;  /* 0x000000051c059224 */ /* 0x000fca00078e0204 */
[----:B------:R-:W-:Y:S01]  /*198b0*/  @!P1 IADD3 R3, R5, R3, RZ ;  /* 0x0000000305039210 */ /* 0x000fe20007ffe0ff */
        /* <DEDUP_REMOVED lines=11> */
[----:B------:R-:W-:Y:S01]  /*19970*/  IMAD.MOV.U32 R2, RZ, RZ, R10 ;  /* 0x000000ffff027224 */ /* 0x000fe200078e000a */
[----:B------:R-:W-:-:S04]  /*19980*/  IADD3 R10, R10, -0x1, RZ ;  /* 0xffffffff0a0a7810 */ /* 0x000fc80007ffe0ff */
[----:B------:R-:W-:Y:S01]  /*19990*/  ISETP.GT.AND P2, PT, R2, RZ, PT ;  /* 0x000000ff0200720c */ /* 0x000fe20003f44270 */
[----:B0-----:R-:W-:-:S12]  /*199a0*/  @!P1 BRA `(.L_x_5408) ;  /* 0x0000000000049947 */ /* 0x001fd80003800000 */
[----:B------:R-:W-:Y:S01]  /*199b0*/  BPT.TRAP 0x1 ;  /* 0x000000040000795c */ /* 0x000fe20000300000 */
.L_x_5408:
[----:B------:R-:W-:Y:S01]  /*199c0*/  IMAD R4, R24, 0x8, R22 ;  /* 0x0000000818047824 */ /* 0x000fe200078e0216 */
[----:B------:R-:W-:Y:S01]  /*199d0*/  SHF.L.U32 R21, R25, 0x1f, RZ ;  /* 0x0000001f19157819 */ /* 0x000fe200000006ff */
[----:B------:R-:W-:Y:S01]  /*199e0*/  BSSY B1, `(.L_x_5409) ;  /* 0x0000004000017945 */ /* 0x000fe20003800000 */
[----:B------:R-:W-:Y:S02]  /*199f0*/  SHF.R.S32.HI R17, RZ, 0x1f, R6 ;  /* 0x0000001fff117819 */ /* 0x000fe40000011406 */
[----:B------:R-:W0:Y:S02]  /*19a00*/  SYNCS.PHASECHK.TRANS64.TRYWAIT P0, [R4+URZ+0x22840], R21 ;  /* 0x02284015040075a7 */ /* 0x000e24000800017f */
[----:B0-----:R-:W-:Y:S05]  /*19a10*/  @!P0 BRA `(.L_x_5410) ;  /* 0x0000005400548947 */ /* 0x001fea0003800000 */
.L_x_5579:
[----:B------:R-:W-:Y:S05]  /*19a20*/  BSYNC B1 ;  /* 0x0000000000017941 */ /* 0x000fea0003800000 */
.L_x_5409:
[----:B------:R-:W2:Y:S01]  /*19a30*/  LDL R2, [R1] ;  /* 0x0000000001027983 */ /* 0x000ea20000100800 */
[----:B------:R-:W-:Y:S01]  /*19a40*/  ULDC.64 UR4, c[0x0][0x300] ;  /* 0x0000c00000047ab9 */ /* 0x000fe20000000a00 */
[----:B-----5:R-:W-:Y:S01]  /*19a50*/  SHF.R.S32.HI R20, RZ, 0x1f, R5 ;  /* 0x0000001fff147819 */ /* 0x020fe20000011405 */
[----:B------:R-:W-:Y:S02]  /*19a60*/  IMAD R3, R17, UR4, RZ ;  /* 0x0000000411037c24 */ /* 0x000fe4000f8e02ff */
[----:B------:R-:W-:Y:S02]  /*19a70*/  IMAD R8, R24, 0x1800, R29 ;  /* 0x0000180018087824 */ /* 0x000fe400078e021d */
[----:B------:R-:W-:Y:S01]  /*19a80*/  IMAD R7, R6, UR5, R3 ;  /* 0x0000000506077c24 */ /* 0x000fe2000f8e0203 */
[----:B--2---:R-:W-:Y:S01]  /*19a90*/  LOP3.LUT P1, RZ, R2, 0x1, RZ, 0xc0, !PT ;  /* 0x0000000102ff7812 */ /* 0x004fe2000782c0ff */
        /* <DEDUP_REMOVED lines=17> */
[----:B------:R-:W2:Y:S01]  /*19bb0*/  SHFL.IDX PT, R2, R7, RZ, 0x181f ;  /* 0x00181fff07027589 */ /* 0x000ea200000e0000 */
[----:B------:R-:W-:-:S03]  /*19bc0*/  IMAD R8, R8, 0x2, R22 ;  /* 0x0000000208087824 */ /* 0x000fc600078e0216 */
[----:B------:R-:W3:Y:S01]  /*19bd0*/  SHFL.IDX PT, R3, R9, RZ, 0x181f ;  /* 0x00181fff09037589 */ /* 0x000ee200000e0000 */
[----:B--2---:R-:W-:-:S04]  /*19be0*/  IADD3 R2, P0, R2, R0, RZ ;  /* 0x0000000002027210 */ /* 0x004fc80007f1e0ff */
[----:B---3--:R-:W-:-:S05]  /*19bf0*/  IADD3.X R3, RZ, R3, RZ, P0, !PT ;  /* 0x00000003ff037210 */ /* 0x008fca00007fe4ff */
[----:B------:R-:W-:Y:S01]  /*19c00*/  @!PT LDS RZ, [RZ] ;  /* 0x00000000fffff984 */ /* 0x000fe20000000800 */
        /* <DEDUP_REMOVED lines=19> */
[----:B--2---:R-:W-:-:S04]  /*19d40*/  IADD3 R2, P0, R2, R0, RZ ;  /* 0x0000000002027210 */ /* 0x004fc80007f1e0ff */
[----:B---3--:R-:W-:-:S05]  /*19d50*/  IADD3.X R3, RZ, R3, RZ, P0, !PT ;  /* 0x00000003ff037210 */ /* 0x008fca00007fe4ff */
[----:B------:R2:W-:Y:S04]  /*19d60*/  LDGSTS.E.BYPASS.LTC128B.128 [R8+0x1e400], desc[UR40][R2.64], !P1 ;  /* 0x1e40000002087fae */ /* 0x0005e8000c901d68 */
[----:B--2-4-:R2:W3:Y:S02]  /*19d70*/  SHFL.IDX PT, R2, R7, 0x5, 0x181f ;  /* 0x00b81f0007027f89 */ /* 0x0144e400000e0000 */
.L_x_5593:
[----:B---3--:R-:W-:-:S05]  /*19d80*/  IADD3 R2, P0, R2, R0, RZ ;  /* 0x0000000002027210 */ /* 0x008fca0007f1e0ff */
[----:B------:R-:W-:Y:S01]  /*19d90*/  IMAD.X R3, RZ, RZ, R9, P0 ;  /* 0x000000ffff037224 */ /* 0x000fe200000e0609 */
[----:B------:R-:W-:-:S04]  /*19da0*/  PLOP3.LUT P0, PT, PT, PT, PT, 0x80, 0x0 ;  /* 0x000000000000781c */ /* 0x000fc80003f0f070 */
[----:B------:R-:W-:Y:S01]  /*19db0*/  @!PT LDS RZ, [RZ] ;  /* 0x00000000fffff984 */ /* 0x000fe20000000800 */
[----:B------:R-:W-:Y:S01]  /*19dc0*/  @!PT LDS RZ, [RZ] ;  /* 0x00000000fffff984 */ /* 0x000fe20000000800 */
[----:B------:R-:W-:Y:S01]  /*19dd0*/  @!PT LDS RZ, [RZ] ;  /* 0x00000000fffff984 */ /* 0x000fe20000000800 */
[----:B------:R3:W-:Y:S01]  /*19de0*/  LDGSTS.E.BYPASS.LTC128B.128 [R8+0x1ec00], desc[UR40][R2.64], !P1 ;  /* 0x1ec0000002087fae */ /* 0x0007e2000c901d68 */
[----:B------:R-:W-:-:S08]  /*19df0*/  NOP ;  /* 0x0000000000007918 */ /* 0x000fd00000000000 */
.L_x_5412:
[----:B------:R-:W-:Y:S02]  /*19e00*/  PLOP3.LUT P1, PT, P1, P0, PT, 0xa2, 0x0 ;  /* 0x000000000000781c */ /* 0x000fe40000f21472 */
[----:B------:R-:W-:-:S08]  /*19e10*/  @P0 R2UR P1, UR4, R4 ;  /* 0x00000000040402ca */ /* 0x000fd00000020000 */
[----:B------:R-:W-:-:S05]  /*19e20*/  @P0 PLOP3.LUT P0, PT, P1, PT, PT, 0x80, 0x0 ;  /* 0x000000000000081c */ /* 0x000fca0000f0f070 */
[----:B------:R-:W-:Y:S01]  /*19e30*/  @!P1 SYNCS.ARRIVE.TRANS64.RED.A0T1 RZ, [UR4+0x22830], RZ ;  /* 0x022830ffffff99a7 */ /* 0x000fe20008200404 */
[----:B------:R-:W-:Y:S07]  /*19e40*/  @!P1 ARRIVES.LDGSTSBAR.64.TRANSCNT [UR4+0x22830] ;  /* 0x02283000ff0099b0 */ /* 0x000fee0008000a84 */
[----:B------:R-:W-:Y:S05]  /*19e50*/  @P0 BRA.U.ANY `(.L_x_5412) ;  /* 0xfffffffd00e80947 */ /* 0x000fea000393ffff */
[----:B------:R-:W-:Y:S01]  /*19e60*/  NOP ;  /* 0x0000000000007918 */ /* 0x000fe20000000000 */
[----:B---3--:R-:W-:-:S04]  /*19e70*/  LOP3.LUT R2, R37, 0x2, RZ, 0xfc, !PT ;  /* 0x0000000225027812 */ /* 0x008fc800078efcff */
[----:B------:R-:W-:-:S13]  /*19e80*/  ISETP.NE.AND P3, PT, R2, 0x3, PT ;  /* 0x000000030200780c */ /* 0x000fda0003f65270 */
[----:B------:R-:W-:Y:S05]  /*19e90*/  @!P3 BRA `(.L_x_5413) ;  /* 0x000000000004b947 */ /* 0x000fea0003800000 */
[----:B------:R-:W-:Y:S01]  /*19ea0*/  BPT.TRAP 0x1 ;  /* 0x000000040000795c */ /* 0x000fe20000300000 */
.L_x_5413:
[----:B------:R3:W-:Y:S01]  /*19eb0*/  SYNCS.ARRIVE.TRANS64.A1T0 RZ, [R4+URZ+0x22830], RZ ;  /* 0x022830ff04ff79a7 */ /* 0x0007e2000810003f */
[----:B------:R-:W-:Y:S05]  /*19ec0*/  @!P3 BRA `(.L_x_5414) ;  /* 0x000000000004b947 */ /* 0x000fea0003800000 */
[----:B------:R-:W-:Y:S01]  /*19ed0*/  BPT.TRAP 0x1 ;  /* 0x000000040000795c */ /* 0x000fe20000300000 */
.L_x_5414:
[----:B------:R-:W4:Y:S01]  /*19ee0*/  SYNCS.PHASECHK.TRANS64.TRYWAIT P0, [R4+URZ+0x22860], R21 ;  /* 0x02286015040075a7 */ /* 0x000f22000800017f */
[----:B------:R-:W-:Y:S04]  /*19ef0*/  BSSY B1, `(.L_x_5415) ;  /* 0x0000002000017945 */ /* 0x000fe80003800000 */
[----:B----4-:R-:W-:Y:S05]  /*19f00*/  @!P0 BRA `(.L_x_5416) ;  /* 0x0000005400d08947 */ /* 0x010fea0003800000 */
.L_x_5594:
[----:B------:R-:W-:Y:S05]  /*19f10*/  BSYNC B1 ;  /* 0x0000000000017941 */ /* 0x000fea0003800000 */
.L_x_5415:
[----:B------:R-:W5:Y:S01]  /*19f20*/  LDL R2, [R1] ;  /* 0x0000000001027983 */ /* 0x000f620000100800 */
[----:B------:R-:W-:Y:S02]  /*19f30*/  ULDC.64 UR4, c[0x0][0x328] ;  /* 0x0000ca0000047ab9 */ /* 0x000fe40000000a00 */
[----:B------:R-:W-:-:S04]  /*19f40*/  IMAD R17, R17, UR4, RZ ;  /* 0x0000000411117c24 */ /* 0x000fc8000f8e02ff */
[----:B------:R-:W-:Y:S01]  /*19f50*/  IMAD R17, R6, UR5, R17 ;  /* 0x0000000506117c24 */ /* 0x000fe2000f8e0211 */
[C---:B-----5:R-:W-:Y:S02]  /*19f60*/  LOP3.LUT P5, RZ, R2.reuse, 0x10, RZ, 0xc0, !PT ;  /* 0x0000001002ff7812 */ /* 0x060fe400078ac0ff */
[C---:B------:R-:W-:Y:S02]  /*19f70*/  LOP3.LUT P4, RZ, R2.reuse, 0x8, RZ, 0xc0, !PT ;  /* 0x0000000802ff7812 */ /* 0x040fe4000788c0ff */
[C---:B------:R-:W-:Y:S02]  /*19f80*/  LOP3.LUT P3, RZ, R2.reuse, 0x4, RZ, 0xc0, !PT ;  /* 0x0000000402ff7812 */ /* 0x040fe4000786c0ff */
[----:B------:R-:W-:Y:S01]  /*19f90*/  LOP3.LUT P1, RZ, R2, 0x2, RZ, 0xc0, !PT ;  /* 0x0000000202ff7812 */ /* 0x000fe2000782c0ff */
[----:B------:R-:W-:Y:S01]  /*19fa0*/  IMAD.WIDE.U32 R2, R6, UR4, RZ ;  /* 0x0000000406027c25 */ /* 0x000fe2000f8e00ff */
[----:B------:R-:W-:-:S03]  /*19fb0*/  ULDC.64 UR4, c[0x0][0x338] ;  /* 0x0000ce0000047ab9 */ /* 0x000fc60000000a00 */
[----:B------:R-:W-:Y:S02]  /*19fc0*/  IMAD.IADD R3, R3, 0x1, R17 ;  /* 0x0000000103037824 */ /* 0x000fe400078e0211 */
[----:B------:R-:W-:Y:S02]  /*19fd0*/  IMAD R20, R20, UR4, RZ ;  /* 0x0000000414147c24 */ /* 0x000fe4000f8e02ff */
[----:B------:R-:W-:-:S04]  /*19fe0*/  IMAD.WIDE.U32 R2, R5, UR4, R2 ;  /* 0x0000000405027c25 */ /* 0x000fc8000f8e0002 */
[----:B--2---:R-:W-:Y:S01]  /*19ff0*/  IMAD R7, R5, UR5, R20 ;  /* 0x0000000505077c24 */ /* 0x004fe2000f8e0214 */
        /* <DEDUP_REMOVED lines=14> */
[----:B------:R-:W5:Y:S04]  /*1a0e0*/  SHFL.IDX PT, R3, R7, RZ, 0x181f ;  /* 0x00181fff07037589 */ /* 0x000f6800000e0000 */
[----:B------:R-:W-:Y:S01]  /*1a0f0*/  SHFL.IDX PT, R8, R7, 0x1, 0x181f ;  /* 0x00381f0007087f89 */ /* 0x000fe200000e0000 */
[----:B--2---:R-:W-:-:S03]  /*1a100*/  IADD3 R2, P0, R14, R0, RZ ;  /* 0x000000000e027210 */ /* 0x004fc60007f1e0ff */
[----:B------:R-:W2:Y:S01]  /*1a110*/  SHFL.IDX PT, R14, R5, 0x1, 0x181f ;  /* 0x00381f00050e7f89 */ /* 0x000ea200000e0000 */
[----:B-----5:R-:W-:-:S05]  /*1a120*/  IADD3.X R3, RZ, R3, RZ, P0, !PT ;  /* 0x00000003ff037210 */ /* 0x020fca00007fe4ff */
[----:B------:R-:W-:Y:S04]  /*1a130*/  LDGSTS.E.BYPASS.LTC128B.128 [R6+0x400], desc[UR40][R2.64], !P5 ;  /* 0x0040000002067fae */ /* 0x000fe8000e901d68 */
[----:B------:R-:W-:Y:S04]  /*1a140*/  LDGSTS.E.BYPASS.LTC128B.128 [R6+0x3400], desc[UR40][R2.64+0x80], !P4 ;  /* 0x0340008002067fae */ /* 0x000fe8000e101d68 */
[----:B------:R-:W-:Y:S04]  /*1a150*/  LDGSTS.E.BYPASS.LTC128B.128 [R6+0x6400], desc[UR40][R2.64+0x100], !P3 ;  /* 0x0640010002067fae */ /* 0x000fe8000d901d68 */
[----:B------:R2:W-:Y:S02]  /*1a160*/  LDGSTS.E.BYPASS.LTC128B.128 [R6+0x9400], desc[UR40][R2.64+0x180], !P1 ;  /* 0x0940018002067fae */ /* 0x0005e4000c901d68 */
[----:B--2---:R-:W-:-:S02]  /*1a170*/  IADD3 R2, P0, R14, R0, RZ ;  /* 0x000000000e027210 */ /* 0x004fc40007f1e0ff */
[----:B------:R-:W2:Y:S03]  /*1a180*/  SHFL.IDX PT, R14, R5, 0x2, 0x181f ;  /* 0x00581f00050e7f89 */ /* 0x000ea600000e0000 */
[----:B------:R-:W-:Y:S02]  /*1a190*/  IMAD.X R3, RZ, RZ, R8, P0 ;  /* 0x000000ffff037224 */ /* 0x000fe400000e0608 */
[----:B------:R-:W5:Y:S04]  /*1a1a0*/  SHFL.IDX PT, R8, R7, 0x2, 0x181f ;  /* 0x00581f0007087f89 */ /* 0x000f6800000e0000 */
[----:B------:R-:W-:Y:S04]  /*1a1b0*/  LDGSTS.E.BYPASS.LTC128B.128 [R6+0xc00], desc[UR40][R2.64], !P5 ;  /* 0x00c0000002067fae */ /* 0x000fe8000e901d68 */
[----:B------:R-:W-:Y:S04]  /*1a1c0*/  LDGSTS.E.BYPASS.LTC128B.128 [R6+0x3c00], desc[UR40][R2.64+0x80], !P4 ;  /* 0x03c0008002067fae */ /* 0x000fe8000e101d68 */
[----:B------:R-:W-:Y:S04]  /*1a1d0*/  LDGSTS.E.BYPASS.LTC128B.128 [R6+0x6c00], desc[UR40][R2.64+0x100], !P3 ;  /* 0x06c0010002067fae */ /* 0x000fe8000d901d68 */
[----:B------:R2:W-:Y:S02]  /*1a1e0*/  LDGSTS.E.BYPASS.LTC128B.128 [R6+0x9c00], desc[UR40][R2.64+0x180], !P1 ;  /* 0x09c0018002067fae */ /* 0x0005e4000c901d68 */
[----:B--2---:R-:W-:-:S02]  /*1a1f0*/  IADD3 R2, P0, R14, R0, RZ ;  /* 0x000000000e027210 */ /* 0x004fc40007f1e0ff */
[----:B------:R-:W2:Y:S03]  /*1a200*/  SHFL.IDX PT, R14, R5, 0x3, 0x181f ;  /* 0x00781f00050e7f89 */ /* 0x000ea600000e0000 */
[----:B-----5:R-:W-:Y:S02]  /*1a210*/  IMAD.X R3, RZ, RZ, R8, P0 ;  /* 0x000000ffff037224 */ /* 0x020fe400000e0608 */
        /* <DEDUP_REMOVED lines=14> */
[----:B------:R2:W0:Y:S02]  /*1a300*/  SHFL.IDX PT, R14, R5, 0x5, 0x181f ;  /* 0x00b81f00050e7f89 */ /* 0x00042400000e0000 */
[----:B-----5:R-:W-:Y:S02]  /*1a310*/  IADD3.X R3, RZ, R8, RZ, P0, !PT ;  /* 0x00000008ff037210 */ /* 0x020fe400007fe4ff */
[----:B------:R2:W0:Y:S04]  /*1a320*/  SHFL.IDX PT, R8, R7, 0x5, 0x181f ;  /* 0x00b81f0007087f89 */ /* 0x00042800000e0000 */
[----:B------:R2:W-:Y:S04]  /*1a330*/  LDGSTS.E.BYPASS.LTC128B.128 [R6+0x2400], desc[UR40][R2.64], !P5 ;  /* 0x0240000002067fae */ /* 0x0005e8000e901d68 */
[----:B------:R2:W-:Y:S04]  /*1a340*/  LDGSTS.E.BYPASS.LTC128B.128 [R6+0x5400], desc[UR40][R2.64+0x80], !P4 ;  /* 0x0540008002067fae */ /* 0x0005e8000e101d68 */
[----:B------:R2:W-:Y:S04]  /*1a350*/  LDGSTS.E.BYPASS.LTC128B.128 [R6+0x8400], desc[UR40][R2.64+0x100], !P3 ;  /* 0x0840010002067fae */ /* 0x0005e8000d901d68 */
[----:B------:R2:W-:Y:S02]  /*1a360*/  LDGSTS.E.BYPASS.LTC128B.128 [R6+0xb400], desc[UR40][R2.64+0x180], !P1 ;  /* 0x0b40018002067fae */ /* 0x0005e4000c901d68 */
.L_x_5608:
        /* <DEDUP_REMOVED lines=11> */
.L_x_5418:
        /* <DEDUP_REMOVED lines=11> */
.L_x_5419:
[----:B------:R0:W-:Y:S01]  /*1a4d0*/  SYNCS.ARRIVE.TRANS64.A1T0 RZ, [R4+URZ+0x22850], RZ ;  /* 0x022850ff04ff79a7 */ /* 0x0001e2000810003f */
[----:B------:R-:W-:Y:S05]  /*1a4e0*/  @P2 BRA `(.L_x_5420) ;  /* 0xfffffff000882947 */ /* 0x000fea000383ffff */
.L_x_5407:
[----:B------:R-:W-:Y:S05]  /*1a4f0*/  BSYNC B0 ;  /* 0x0000000000007941 */ /* 0x000fea0003800000 */
.L_x_5406:
[----:B------:R-:W2:Y:S01]  /*1a500*/  S2R R2, SR_TID.X ;  /* 0x0000000000027919 */ /* 0x000ea20000002100 */
[----:B------:R-:W-:Y:S01]  /*1a510*/  VIADD R24, R24, 0x1 ;  /* 0x0000000118187836 */ /* 0x000fe20000000000 */
[----:B------:R-:W-:Y:S04]  /*1a520*/  BSSY B0, `(.L_x_5421) ;  /* 0x0000013000007945 */ /* 0x000fe80003800000 */
[----:B------:R-:W-:-:S04]  /*1a530*/  ISETP.NE.AND P0, PT, R24, 0x2, PT ;  /* 0x000000021800780c */ /* 0x000fc80003f05270 */
[----:B------:R-:W-:-:S04]  /*1a540*/  SEL R0, RZ, 0x1, P0 ;  /* 0x00000001ff007807 */ /* 0x000fc80000000000 */
[----:B------:R-:W-:Y:S02]  /*1a550*/  LOP3.LUT R25, R25, R0, RZ, 0x3c, !PT ;  /* 0x0000000019197212 */ /* 0x000fe400078e3cff */
[----:B--2---:R-:W-:-:S04]  /*1a560*/  LOP3.LUT R2, R2, 0x7f, RZ, 0xc0, !PT ;  /* 0x0000007f02027812 */ /* 0x004fc800078ec0ff */
[----:B------:R-:W-:-:S13]  /*1a570*/  ISETP.NE.AND P1, PT, R2, RZ, PT ;  /* 0x000000ff0200720c */ /* 0x000fda0003f25270 */
[----:B------:R-:W-:Y:S05]  /*1a580*/  @P1 BRA `(.L_x_5422) ;  /* 0x0000000000301947 */ /* 0x000fea0003800000 */
[----:B------:R-:W2:Y:S01]  /*1a590*/  S2R R5, SR_LANEID ;  /* 0x0000000000057919 */ /* 0x000ea20000000000 */
[----:B------:R-:W-:Y:S01]  /*1a5a0*/  VOTEU.ANY UR4, UPT, PT ;  /* 0x0000000000047886 */ /* 0x000fe200038e0100 */
[----:B------:R-:W5:Y:S01]  /*1a5b0*/  LDC.64 R2, c[0x0][0xc60] ;  /* 0x00031800ff027b82 */ /* 0x000f620000000a00 */
[----:B------:R-:W2:Y:S02]  /*1a5c0*/  FLO.U32 R0, UR4 ;  /* 0x0000000400007d00 */ /* 0x000ea400080e0000 */
[----:B--2---:R-:W-:-:S06]  /*1a5d0*/  ISETP.EQ.U32.AND P1, PT, R0, R5, PT ;  /* 0x000000050000720c */ /* 0x004fcc0003f22070 */
[----:B------:R-:W5:Y:S07]  /*1a5e0*/  POPC R5, UR4 ;  /* 0x0000000400057d09 */ /* 0x000f6e0008000000 */
[----:B-----5:R-:W2:Y:S01]  /*1a5f0*/  @P1 ATOMG.E.ADD.STRONG.GPU PT, R3, desc[UR40][R2.64], R5 ;  /* 0x00000005020319a8 */ /* 0x020ea200081ee1e8 */
[----:B0--34-:R-:W0:Y:S02]  /*1a600*/  S2R R4, SR_LTMASK ;  /* 0x0000000000047919 */ /* 0x019e240000003900 */
[----:B0-----:R-:W-:-:S04]  /*1a610*/  LOP3.LUT R4, R4, UR4, RZ, 0xc0, !PT ;  /* 0x0000000404047c12 */ /* 0x001fc8000f8ec0ff */
[----:B------:R-:W0:Y:S01]  /*1a620*/  POPC R7, R4 ;  /* 0x0000000400077309 */ /* 0x000e220000000000 */
[----:B--2---:R-:W0:Y:S02]  /*1a630*/  SHFL.IDX PT, R0, R3, R0, 0x1f ;  /* 0x00001f0003007589 */ /* 0x004e2400000e0000 */
[----:B0-----:R-:W-:-:S07]  /*1a640*/  IADD3 R16, R0, UR36, R7 ;  /* 0x0000002400107c10 */ /* 0x001fce000fffe007 */
.L_x_5422:
[----:B------:R-:W-:Y:S05]  /*1a650*/  BSYNC B0 ;  /* 0x0000000000007941 */ /* 0x000fea0003800000 */
.L_x_5421:
[----:B------:R-:W-:-:S07]  /*1a660*/  SEL R24, R24, RZ, P0 ;  /* 0x000000ff18187207 */ /* 0x000fce0000000000 */
.L_x_5381:
[----:B------:R-:W-:Y:S05]  /*1a670*/  BSYNC B7 ;  /* 0x0000000000077941 */ /* 0x000fea0003800000 */
.L_x_5379:
[----:B------:R-:W2:Y:S02]  /*1a680*/  LDL R0, [R1] ;  /* 0x0000000001007983 */ /* 0x000ea40000100800 */
[----:B--2---:R-:W-:-:S13]  /*1a690*/  LOP3.LUT P0, RZ, R0, 0x80, RZ, 0xc0, !PT ;  /* 0x0000008000ff7812 */ /* 0x004fda000780c0ff */
[----:B------:R-:W-:Y:S05]  /*1a6a0*/  @!P0 BRA `(.L_x_5423) ;  /* 0x0000000000248947 */ /* 0x000fea0003800000 */
[----:B------:R-:W-:Y:S05]  /*1a6b0*/  WARPSYNC.ALL ;  /* 0x0000000000007948 */ /* 0x000fea0003800000 */
[----:B------:R-:W2:Y:S08]  /*1a6c0*/  S2UR UR5, SR_CgaCtaId ;  /* 0x00000000000579c3 */ /* 0x000eb00000008800 */
[----:B------:R-:W-:Y:S06]  /*1a6d0*/  BAR.SYNC.DEFER_BLOCKING 0x5, 0x180 ;  /* 0x0146000000007b1d */ /* 0x000fec0000010000 */
[----:B------:R-:W-:-:S02]  /*1a6e0*/  UMOV UR4, 0x400 ;  /* 0x0000040000047882 */ /* 0x000fc40000000000 */
[----:B--2---:R-:W-:-:S06]  /*1a6f0*/  ULEA UR4, UR5, UR4, 0x18 ;  /* 0x0000000405047291 */ /* 0x004fcc000f8ec03f */
[----:B------:R-:W-:-:S05]  /*1a700*/  IMAD.U32 R22, RZ, RZ, UR4 ;  /* 0x00000004ff167e24 */ /* 0x000fca000f8e00ff */
[----:B------:R2:W0:Y:S01]  /*1a710*/  LDS.128 R16, [R22+0x228d0] ;  /* 0x0228d00016107984 */ /* 0x0004220000000c00 */
[----:B------:R-:W-:Y:S06]  /*1a720*/  BAR.ARV 0x4, 0x180 ;  /* 0x0106000000007b1d */ /* 0x000fec0000002000 */
[----:B------:R-:W-:Y:S05]  /*1a730*/  BRA `(.L_x_5424) ;  /* 0x0000000800cc7947 */ /* 0x000fea0003800000 */
.L_x_5423:
        /* <DEDUP_REMOVED lines=11> */
[----:B------:R-:W-:Y:S02]  /*1a7f0*/  MOV R17, RZ ;  /* 0x000000ff00117202 */ /* 0x000fe40000000f00 */
[C---:B------:R-:W-:Y:S01]  /*1a800*/  ISETP.GE.U32.AND P2, PT, R8.reuse, 0x2, PT ;  /* 0x000000020800780c */ /* 0x040fe20003f46070 */
[----:B------:R-:W-:Y:S01]  /*1a810*/  SHFL.IDX PT, R0, R16, RZ, 0x1f ;  /* 0x00001fff10007589 */ /* 0x000fe200000e0000 */
[C---:B------:R-:W-:Y:S02]  /*1a820*/  ISETP.GE.U32.AND P3, PT, R8.reuse, 0x4, PT ;  /* 0x000000040800780c */ /* 0x040fe40003f66070 */
[C---:B------:R-:W-:Y:S02]  /*1a830*/  ISETP.GE.U32.AND P4, PT, R8.reuse, 0x8, PT ;  /* 0x000000080800780c */ /* 0x040fe40003f86070 */
[C---:B------:R-:W-:Y:S01]  /*1a840*/  ISETP.GE.U32.AND P5, PT, R8.reuse, 0x10, PT ;  /* 0x000000100800780c */ /* 0x040fe20003fa6070 */
[----:B--2---:R-:W-:Y:S01]  /*1a850*/  @!P1 IMAD.MOV.U32 R17, RZ, RZ, R2 ;  /* 0x000000ffff119224 */ /* 0x004fe200078e0002 */
[----:B------:R-:W-:-:S04]  /*1a860*/  ISETP.NE.AND P1, PT, R8, RZ, PT ;  /* 0x000000ff0800720c */ /* 0x000fc80003f25270 */
[----:B------:R-:W0:Y:S02]  /*1a870*/  SHFL.UP PT, R14, R17, 0x1, RZ ;  /* 0x04200000110e7989 */ /* 0x000e2400000e00ff */
[----:B0--34-:R-:W-:-:S05]  /*1a880*/  SEL R4, R14, RZ, P1 ;  /* 0x000000ff0e047207 */ /* 0x019fca0000800000 */
[----:B------:R-:W-:-:S05]  /*1a890*/  IMAD.IADD R4, R17, 0x1, R4 ;  /* 0x0000000111047824 */ /* 0x000fca00078e0204 */
[----:B------:R-:W0:Y:S02]  /*1a8a0*/  SHFL.UP PT, R14, R4, 0x2, RZ ;  /* 0x04400000040e7989 */ /* 0x000e2400000e00ff */
[----:B0-----:R-:W-:-:S05]  /*1a8b0*/  SEL R5, R14, RZ, P2 ;  /* 0x000000ff0e057207 */ /* 0x001fca0001000000 */
[----:B------:R-:W-:Y:S02]  /*1a8c0*/  IMAD.IADD R6, R4, 0x1, R5 ;  /* 0x0000000104067824 */ /* 0x000fe400078e0205 */
[----:B------:R-:W-:Y:S04]  /*1a8d0*/  SHFL.IDX PT, R5, R16, 0x1, 0x1f ;  /* 0x00201f0010057f89 */ /* 0x000fe800000e0000 */
        /* <DEDUP_REMOVED lines=9> */
[----:B------:R0:W2:Y:S02]  /*1a970*/  SHFL.IDX PT, R14, R2, 0x1f, 0x1f ;  /* 0x03e01f00020e7f89 */ /* 0x0000a400000e0000 */
.L_x_5618:
[----:B------:R-:W-:Y:S02]  /*1a980*/  ULDC UR4, c[0x0][0xc38] ;  /* 0x00030e0000047ab9 */ /* 0x000fe40000000800 */
[----:B------:R-:W-:-:S04]  /*1a990*/  IMAD.U32 R4, RZ, RZ, UR4 ;  /* 0x00000004ff047e24 */ /* 0x000fc8000f8e00ff */
[----:B--2---:R-:W-:-:S04]  /*1a9a0*/  IMAD R14, R14, R4, RZ ;  /* 0x000000040e0e7224 */ /* 0x004fc800078e02ff */
[----:B------:R-:W-:-:S05]  /*1a9b0*/  IMAD.IADD R5, R5, 0x1, R14 ;  /* 0x0000000105057824 */ /* 0x000fca00078e020e */
[----:B------:R-:W-:-:S13]  /*1a9c0*/  ISETP.GT.AND P6, PT, R5, R0, PT ;  /* 0x000000000500720c */ /* 0x000fda0003fc4270 */
[----:B------:R-:W-:Y:S05]  /*1a9d0*/  @P6 BRA `(.L_x_5426) ;  /* 0x00000000009c6947 */ /* 0x000fea0003800000 */
.L_x_5431:
[----:B0-----:R-:W0:Y:S01]  /*1a9e0*/  LDC R2, c[0x0][0xc3c] ;  /* 0x00030f00ff027b82 */ /* 0x001e220000000800 */
[----:B------:R-:W-:-:S05]  /*1a9f0*/  VIADD R19, R19, 0x1f ;  /* 0x0000001f13137836 */ /* 0x000fca0000000000 */
[----:B0-----:R-:W-:-:S13]  /*1aa00*/  ISETP.GE.AND P6, PT, R19, R2, PT ;  /* 0x000000021300720c */ /* 0x001fda0003fc6270 */
[----:B------:R-:W-:Y:S05]  /*1aa10*/  @P6 BRA `(.L_x_5427) ;  /* 0x0000000400d06947 */ /* 0x000fea0003800000 */
[----:B------:R-:W0:Y:S01]  /*1aa20*/  S2R R3, SR_TID.X ;  /* 0x0000000000037919 */ /* 0x000e220000002100 */
[----:B------:R-:W-:Y:S01]  /*1aa30*/  BSSY B0, `(.L_x_5428) ;  /* 0x0000009000007945 */ /* 0x000fe20003800000 */
[----:B------:R-:W-:Y:S01]  /*1aa40*/  IMAD.MOV.U32 R17, RZ, RZ, RZ ;  /* 0x000000ffff117224 */ /* 0x000fe200078e00ff */
[----:B0-----:R-:W-:-:S04]  /*1aa50*/  LOP3.LUT R3, R3, 0x1f, RZ, 0xc0, !PT ;  /* 0x0000001f03037812 */ /* 0x001fc800078ec0ff */
[----:B------:R-:W-:-:S04]  /*1aa60*/  IADD3 R7, R19, R3, RZ ;  /* 0x0000000313077210 */ /* 0x000fc80007ffe0ff */
[----:B------:R-:W-:-:S13]  /*1aa70*/  ISETP.GE.OR P6, PT, R7, R2, !P0 ;  /* 0x000000020700720c */ /* 0x000fda00047c6670 */
[----:B------:R-:W-:Y:S05]  /*1aa80*/  @P6 BRA `(.L_x_5429) ;  /* 0x00000000000c6947 */ /* 0x000fea0003800000 */
[----:B------:R-:W0:Y:S02]  /*1aa90*/  LDC.64 R2, c[0x0][0xc80] ;  /* 0x00032000ff027b82 */ /* 0x000e240000000a00 */
[----:B0-----:R-:W-:-:S05]  /*1aaa0*/  IMAD.WIDE R2, R7, 0x4, R2 ;  /* 0x0000000407027825 */ /* 0x001fca00078e0202 */
[----:B------:R0:W5:Y:S02]  /*1aab0*/  LDG.E R17, desc[UR40][R2.64] ;  /* 0x0000002802117981 */ /* 0x000164000c1e1900 */
.L_x_5429:
[----:B------:R-:W-:Y:S05]  /*1aac0*/  BSYNC B0 ;  /* 0x0000000000007941 */ /* 0x000fea0003800000 */
.L_x_5428:
[----:B------:R-:W-:-:S03]  /*1aad0*/  UMOV UR4, 0xffffffff ;  /* 0xffffffff00047882 */ /* 0x000fc60000000000 */
[----:B------:R-:W-:Y:S05]  /*1aae0*/  BRA.DIV UR4, `(.L_x_5430) ;  /* 0x0000005604d87947 */ /* 0x000fea000b800000 */
[----:B-----5:R-:W2:Y:S02]  /*1aaf0*/  SHFL.UP PT, R14, R17, 0x1, RZ ;  /* 0x04200000110e7989 */ /* 0x020ea400000e00ff */
[----:B--2---:R-:W-:-:S05]  /*1ab00*/  SEL R14, R14, RZ, P1 ;  /* 0x000000ff0e0e7207 */ /* 0x004fca0000800000 */
        /* <DEDUP_REMOVED lines=14> */
.L_x_5626:
[----:B------:R-:W-:Y:S02]  /*1abf0*/  ULDC UR4, c[0x0][0xc38] ;  /* 0x00030e0000047ab9 */ /* 0x000fe40000000800 */
[----:B------:R-:W-:-:S04]  /*1ac00*/  IMAD.U32 R4, RZ, RZ, UR4 ;  /* 0x00000004ff047e24 */ /* 0x000fc8000f8e00ff */
[----:B--2---:R-:W-:-:S04]  /*1ac10*/  IMAD R14, R14, R4, RZ ;  /* 0x000000040e0e7224 */ /* 0x004fc800078e02ff */
[----:B------:R-:W-:-:S05]  /*1ac20*/  IMAD.IADD R5, R14, 0x1, R5 ;  /* 0x000000010e057824 */ /* 0x000fca00078e0205 */
[----:B------:R-:W-:-:S13]  /*1ac30*/  ISETP.GT.AND P6, PT, R5, R0, PT ;  /* 0x000000000500720c */ /* 0x000fda0003fc4270 */
[----:B------:R-:W-:Y:S05]  /*1ac40*/  @!P6 BRA `(.L_x_5431) ;  /* 0xfffffffc0064e947 */ /* 0x000fea000383ffff */
.L_x_5426:
        /* <DEDUP_REMOVED lines=8> */
.L_x_5630:
[----:B------:R-:W-:Y:S02]  /*1acd0*/  ISETP.NE.AND P0, PT, R3, RZ, PT ;  /* 0x000000ff0300720c */ /* 0x000fe40003f05270 */
[----:B------:R-:W-:-:S11]  /*1ace0*/  MOV R14, RZ ;  /* 0x000000ff000e7202 */ /* 0x000fd60000000f00 */
[----:B------:R-:W-:Y:S05]  /*1acf0*/  @!P0 BRA `(.L_x_5433) ;  /* 0x0000000000108947 */ /* 0x000fea0003800000 */
[----:B------:R-:W-:Y:S01]  /*1ad00*/  UMOV UR4, 0xffffffff ;  /* 0xffffffff00047882 */ /* 0x000fe20000000000 */
[----:B------:R-:W-:Y:S02]  /*1ad10*/  VIADD R12, R6, 0xffffffff ;  /* 0xffffffff060c7836 */ /* 0x000fe40000000000 */
[----:B------:R-:W-:Y:S05]  /*1ad20*/  BRA.DIV UR4, `(.L_x_5434) ;  /* 0x0000005a044c7947 */ /* 0x000fea000b800000 */
[----:B------:R4:W0:Y:S02]  /*1ad30*/  SHFL.IDX PT, R14, R2, R12, 0x1f ;  /* 0x00001f0c020e7589 */ /* 0x00082400000e0000 */
.L_x_5433:
[----:B0---4-:R-:W0:Y:S01]  /*1ad40*/  LDC.64 R2, c[0x0][0xc90] ;  /* 0x00032400ff027b82 */ /* 0x011e220000000a00 */
[----:B------:R-:W-:-:S04]  /*1ad50*/  IMAD.IADD R19, R6, 0x1, R19 ;  /* 0x0000000106137824 */ /* 0x000fc800078e0213 */
[----:B0-----:R-:W-:-:S05]  /*1ad60*/  IMAD.WIDE R2, R19, 0x4, R2 ;  /* 0x0000000413027825 */ /* 0x001fca00078e0202 */
[----:B------:R0:W2:Y:S01]  /*1ad70*/  LDG.E R7, desc[UR40][R2.64] ;  /* 0x0000002802077981 */ /* 0x0000a2000c1e1900 */
[----:B------:R-:W-:Y:S01]  /*1ad80*/  IMAD R16, R14, R4, R5 ;  /* 0x000000040e107224 */ /* 0x000fe200078e0205 */
[----:B0-----:R-:W-:Y:S01]  /*1ad90*/  MOV R2, RZ ;  /* 0x000000ff00027202 */ /* 0x001fe20000000f00 */
[----:B--23--:R-:W-:-:S05]  /*1ada0*/  IMAD R6, R17, R7, RZ ;  /* 0x0000000711067224 */ /* 0x00cfca00078e02ff */
[----:B------:R-:W-:-:S04]  /*1adb0*/  IABS R8, R6 ;  /* 0x0000000600087213 */ /* 0x000fc80000000000 */
[----:B------:R-:W0:Y:S08]  /*1adc0*/  I2F.RP R9, R8 ;  /* 0x0000000800097306 */ /* 0x000e300000209400 */
[----:B0-----:R-:W1:Y:S02]  /*1add0*/  MUFU.RCP R9, R9 ;  /* 0x0000000900097308 */ /* 0x001e640000001000 */
[----:B-1----:R-:W-:-:S06]  /*1ade0*/  VIADD R10, R9, 0xffffffe ;  /* 0x0ffffffe090a7836 */ /* 0x002fcc0000000000 */
        /* <DEDUP_REMOVED lines=32> */
[----:B0-----:R-:W-:-:S05]  /*1aff0*/  IADD3 R2, RZ, -R3, RZ ;  /* 0x80000003ff027210 */ /* 0x001fca0007ffe0ff */
        /* <DEDUP_REMOVED lines=14> */
[----:B------:R-:W-:-:S05]  /*1b0e0*/  @P0 IADD3 R2, R2, 0x1, RZ ;  /* 0x0000000102020810 */ /* 0x000fca0007ffe0ff */
[----:B------:R-:W-:Y:S01]  /*1b0f0*/  @!P2 IMAD.MOV R2, RZ, RZ, -R2 ;  /* 0x000000ffff02a224 */ /* 0x000fe200078e0a02 */
[----:B------:R-:W-:Y:S01]  /*1b100*/  @!P1 LOP3.LUT R2, RZ, R4, RZ, 0x33, !PT ;  /* 0x00000004ff029212 */ /* 0x000fe200078e33ff */
[----:B------:R-:W-:-:S04]  /*1b110*/  IMAD.MOV R4, RZ, RZ, -R4 ;  /* 0x000000ffff047224 */ /* 0x000fc800078e0a04 */
[----:B------:R-:W-:Y:S01]  /*1b120*/  IMAD R18, R2, R4, R5 ;  /* 0x0000000402127224 */ /* 0x000fe200078e0205 */
[----:B------:R-:W-:-:S05]  /*1b130*/  LOP3.LUT R2, RZ, R2, RZ, 0x33, !PT ;  /* 0x00000002ff027212 */ /* 0x000fca00078e33ff */
[----:B------:R-:W-:Y:S01]  /*1b140*/  IMAD.IADD R17, R17, 0x1, R2 ;  /* 0x0000000111117824 */ /* 0x000fe200078e0202 */
[----:B------:R-:W-:Y:S06]  /*1b150*/  BRA `(.L_x_5435) ;  /* 0x00000000001c7947 */ /* 0x000fec0003800000 */
.L_x_5427:
[----:B------:R-:W-:Y:S01]  /*1b160*/  UMOV UR4, URZ ;  /* 0x0000003f00047c82 */ /* 0x000fe20008000000 */
[----:B------:R-:W-:Y:S01]  /*1b170*/  UMOV UR5, URZ ;  /* 0x0000003f00057c82 */ /* 0x000fe20008000000 */
[----:B------:R-:W-:Y:S01]  /*1b180*/  ULDC UR6, c[0x0][0xc3c] ;  /* 0x00030f0000067ab9 */ /* 0x000fe20000000800 */
[----:B------:R-:W-:Y:S01]  /*1b190*/  MOV R16, R0 ;  /* 0x0000000000107202 */ /* 0x000fe20000000f00 */
[----:B------:R-:W-:Y:S02]  /*1b1a0*/  IMAD.U32 R17, RZ, RZ, UR4 ;  /* 0x00000004ff117e24 */ /* 0x000fe4000f8e00ff */
[----:B------:R-:W-:Y:S02]  /*1b1b0*/  IMAD.U32 R18, RZ, RZ, UR5 ;  /* 0x00000005ff127e24 */ /* 0x000fe4000f8e00ff */
[----:B------:R-:W-:-:S07]  /*1b1c0*/  IMAD.U32 R19, RZ, RZ, UR6 ;  /* 0x00000006ff137e24 */ /* 0x000fce000f8e00ff */
.L_x_5435:
        /* <DEDUP_REMOVED lines=10> */
.L_x_5424:
[----:B------:R-:W-:Y:S02]  /*1b270*/  ULDC UR4, c[0x0][0xc3c] ;  /* 0x00030f0000047ab9 */ /* 0x000fe40000000800 */
[----:B0-----:R-:W-:-:S13]  /*1b280*/  ISETP.GE.AND P0, PT, R19, UR4, PT ;  /* 0x0000000413007c0c */ /* 0x001fda000bf06270 */
[----:B------:R-:W-:Y:S05]  /*1b290*/  @!P0 BRA `(.L_x_5436) ;  /* 0xffffffa000ec8947 */ /* 0x000fea000383ffff */
[----:B------:R-:W-:Y:S05]  /*1b2a0*/  BSYNC B8 ;  /* 0x0000000000087941 */ /* 0x000fea0003800000 */
.L_x_5337:
[----:B------:R-:W5:Y:S01]  /*1b2b0*/  LDL.LU R0, [R1+0x24] ;  /* 0x0000240001007983 */ /* 0x000f620000300800 */
[----:B------:R-:W-:Y:S01]  /*1b2c0*/  BSSY B0, `(.L_x_5437) ;  /* 0x000000b000007945 */ /* 0x000fe20003800000 */
[----:B------:R-:W1:Y:S01]  /*1b2d0*/  S2R R5, SR_CgaCtaId ;  /* 0x0000000000057919 */ /* 0x000e620000008800 */
[----:B-----5:R-:W-:-:S05]  /*1b2e0*/  VIADD R0, R0, 0x1 ;  /* 0x0000000100007836 */ /* 0x020fca0000000000 */
[----:B0-----:R-:W-:-:S04]  /*1b2f0*/  LEA.HI R2, R0, R0, RZ, 0x1 ;  /* 0x0000000000027211 */ /* 0x001fc800078f08ff */
[----:B------:R-:W-:Y:S02]  /*1b300*/  LOP3.LUT R3, R2, 0xfffffffe, RZ, 0xc0, !PT ;  /* 0xfffffffe02037812 */ /* 0x000fe400078ec0ff */
[----:B------:R-:W-:Y:S02]  /*1b310*/  MOV R2, 0x400 ;  /* 0x0000040000027802 */ /* 0x000fe40000000f00 */
[----:B------:R-:W-:Y:S02]  /*1b320*/  IADD3 R0, R0, -R3, RZ ;  /* 0x8000000300007210 */ /* 0x000fe40007ffe0ff */
[----:B-1----:R-:W-:Y:S02]  /*1b330*/  LEA R5, R5, R2, 0x18 ;  /* 0x0000000205057211 */ /* 0x002fe400078ec0ff */
[----:B------:R-:W-:-:S04]  /*1b340*/  SHF.L.U32 R0, R0, 0x1f, RZ ;  /* 0x0000001f00007819 */ /* 0x000fc800000006ff */
[----:B------:R-:W0:Y:S02]  /*1b350*/  SYNCS.PHASECHK.TRANS64.TRYWAIT P0, [R5+URZ+0x22820], R0 ;  /* 0x02282000050075a7 */ /* 0x000e24000800017f */
[----:B0-----:R-:W-:Y:S05]  /*1b360*/  @!P0 BRA `(.L_x_5438) ;  /* 0x0000005000e08947 */ /* 0x001fea0003800000 */
.L_x_5633:
[----:B------:R-:W-:Y:S05]  /*1b370*/  BSYNC B0 ;  /* 0x0000000000007941 */ /* 0x000fea0003800000 */
.L_x_5437:
[----:B------:R-:W-:-:S03]  /*1b380*/  UMOV UR4, 0xffffffff ;  /* 0xffffffff00047882 */ /* 0x000fc60000000000 */
[----:B------:R-:W-:Y:S05]  /*1b390*/  BRA.DIV UR4, `(.L_x_5439) ;  /* 0x0000005204e87947 */ /* 0x000fea000b800000 */
[----:B0-----:R-:W0:Y:S02]  /*1b3a0*/  S2R R0, SR_TID.X ;  /* 0x0000000000007919 */ /* 0x001e240000002100 */
[----:B0-----:R-:W-:-:S04]  /*1b3b0*/  SHF.R.U32.HI R0, RZ, 0x5, R0 ;  /* 0x00000005ff007819 */ /* 0x001fc80000011600 */
[----:B------:R-:W-:-:S05]  /*1b3c0*/  LOP3.LUT R0, R0, 0x3, RZ, 0xc0, !PT ;  /* 0x0000000300007812 */ /* 0x000fca00078ec0ff */
[----:B------:R0:W1:Y:S02]  /*1b3d0*/  SHFL.IDX PT, R14, R0, RZ, 0x1f ;  /* 0x00001fff000e7589 */ /* 0x00006400000e0000 */
.L_x_5636:
[----:B-1----:R-:W-:-:S13]  /*1b3e0*/  ISETP.NE.AND P0, PT, R14, RZ, PT ;  /* 0x000000ff0e00720c */ /* 0x002fda0003f05270 */
[----:B------:R-:W-:Y:S05]  /*1b3f0*/  @P0 BRA `(.L_x_5168) ;  /* 0x0000000000840947 */ /* 0x000fea0003800000 */
[----:B------:R-:W-:-:S03]  /*1b400*/  UMOV UR4, 0xffffffff ;  /* 0xffffffff00047882 */ /* 0x000fc60000000000 */
[----:B------:R-:W-:Y:S05]  /*1b410*/  BRA.DIV UR4, `(.L_x_5440) ;  /* 0x0000005204fc7947 */ /* 0x000fea000b800000 */
[----:B------:R-:W-:-:S13]  /*1b420*/  ELECT P6, URZ, PT ;  /* 0x00000000003f782f */ /* 0x000fda00038c0000 */
.L_x_5639:
[----:B------:R-:W-:Y:S05]  /*1b430*/  @!P6 BRA `(.L_x_5168) ;  /* 0x000000000074e947 */ /* 0x000fea0003800000 */
[----:B------:R-:W-:-:S04]  /*1b440*/  LOP3.LUT R37, R37, 0x2, RZ, 0xfc, !PT ;  /* 0x0000000225257812 */ /* 0x000fc800078efcff */
[----:B------:R-:W-:-:S13]  /*1b450*/  ISETP.NE.AND P0, PT, R37, 0x3, PT ;  /* 0x000000032500780c */ /* 0x000fda0003f05270 */
[----:B------:R-:W-:Y:S05]  /*1b460*/  @!P0 BRA `(.L_x_5441) ;  /* 0x0000000000048947 */ /* 0x000fea0003800000 */
[----:B------:R-:W-:Y:S01]  /*1b470*/  BPT.TRAP 0x1 ;  /* 0x000000040000795c */ /* 0x000fe20000300000 */
.L_x_5441:
[C---:B------:R-:W-:Y:S01]  /*1b480*/  IMAD R3, R24.reuse, 0x8, R5 ;  /* 0x0000000818037824 */ /* 0x040fe200078e0205 */
[----:B------:R-:W-:Y:S01]  /*1b490*/  SHF.L.U32 R2, R25, 0x1f, RZ ;  /* 0x0000001f19027819 */ /* 0x000fe200000006ff */
[----:B------:R-:W-:-:S03]  /*1b4a0*/  VIADD R24, R24, 0x1 ;  /* 0x0000000118187836 */ /* 0x000fc60000000000 */
[----:B------:R-:W1:Y:S02]  /*1b4b0*/  SYNCS.PHASECHK.TRANS64.TRYWAIT P1, [R3+URZ+0x22840], R2 ;  /* 0x02284002030075a7 */ /* 0x000e64000802017f */
[----:B------:R-:W-:-:S04]  /*1b4c0*/  ISETP.NE.AND P2, PT, R24, 0x2, PT ;  /* 0x000000021800780c */ /* 0x000fc80003f45270 */
[----:B0-----:R-:W-:Y:S01]  /*1b4d0*/  SEL R0, RZ, 0x1, P2 ;  /* 0x00000001ff007807 */ /* 0x001fe20001000000 */
[----:B-1----:R-:W-:Y:S08]  /*1b4e0*/  @!P1 BRA `(.L_x_5442) ;  /* 0x0000005000e89947 */ /* 0x002ff00003800000 */
.L_x_5640:
[----:B------:R-:W-:Y:S02]  /*1b4f0*/  SEL R24, R24, RZ, P2 ;  /* 0x000000ff18187207 */ /* 0x000fe40001000000 */
[----:B------:R-:W-:Y:S01]  /*1b500*/  LOP3.LUT R0, R25, R0, RZ, 0x3c, !PT ;  /* 0x0000000019007212 */ /* 0x000fe200078e3cff */
[----:B------:R-:W-:Y:S06]  /*1b510*/  @!P0 BRA `(.L_x_5443) ;  /* 0x0000000000048947 */ /* 0x000fec0003800000 */
[----:B------:R-:W-:Y:S01]  /*1b520*/  BPT.TRAP 0x1 ;  /* 0x000000040000795c */ /* 0x000fe20000300000 */
.L_x_5443:
[----:B------:R-:W-:Y:S01]  /*1b530*/  IMAD R5, R24, 0x8, R5 ;  /* 0x0000000818057824 */ /* 0x000fe200078e0205 */
[----:B------:R-:W-:-:S04]  /*1b540*/  SHF.L.U32 R0, R0, 0x1f, RZ ;  /* 0x0000001f00007819 */ /* 0x000fc800000006ff */
[----:B------:R-:W1:Y:S02]  /*1b550*/  SYNCS.PHASECHK.TRANS64.TRYWAIT P1, [R5+URZ+0x22840], R0 ;  /* 0x02284000050075a7 */ /* 0x000e64000802017f */
[----:B-1----:R-:W-:Y:S05]  /*1b560*/  @!P1 BRA `(.L_x_5444) ;  /* 0x0000005000dc9947 */ /* 0x002fea0003800000 */
.L_x_5641:
[----:B------:R-:W-:Y:S05]  /*1b570*/  @!P0 BRA `(.L_x_5445) ;  /* 0x0000000000048947 */ /* 0x000fea0003800000 */
[----:B------:R-:W-:Y:S01]  /*1b580*/  BPT.TRAP 0x1 ;  /* 0x000000040000795c */ /* 0x000fe20000300000 */
.L_x_5445:
[----:B------:R-:W5:Y:S02]  /*1b590*/  SYNCS.PHASECHK.TRANS64.TRYWAIT P1, [R3+URZ+0x22860], R2 ;  /* 0x02286002030075a7 */ /* 0x000f64000802017f */
[----:B-----5:R-:W-:Y:S05]  /*1b5a0*/  @!P1 BRA `(.L_x_5446) ;  /* 0x0000005000e09947 */ /* 0x020fea0003800000 */
.L_x_5642:
[----:B------:R-:W-:Y:S05]  /*1b5b0*/  @!P0 BRA `(.L_x_5447) ;  /* 0x0000000000048947 */ /* 0x000fea0003800000 */
[----:B------:R-:W-:Y:S01]  /*1b5c0*/  BPT.TRAP 0x1 ;  /* 0x000000040000795c */ /* 0x000fe20000300000 */
.L_x_5447:
[----:B------:R0:W0:Y:S02]  /*1b5d0*/  SYNCS.PHASECHK.TRANS64.TRYWAIT P0, [R5+URZ+0x22860], R0 ;  /* 0x02286000050075a7 */ /* 0x000024000800017f */
[----:B0-----:R-:W-:Y:S05]  /*1b5e0*/  @!P0 NANOSLEEP.SYNCS 0x989680 ;  /* 0x009896800000895d */ /* 0x001fea0003900000 */
[----:B------:R-:W0:Y:S02]  /*1b5f0*/  @!P0 SYNCS.PHASECHK.TRANS64 P0, [R5+URZ+0x22860], R0 ;  /* 0x02286000050085a7 */ /* 0x000e24000800007f */
[----:B0-----:R-:W-:Y:S05]  /*1b600*/  @!P0 BRA `(.L_x_5447) ;  /* 0xfffffffc00f08947 */ /* 0x001fea000383ffff */
.L_x_5168:
[----:B------:R-:W-:Y:S05]  /*1b610*/  BSYNC B9 ;  /* 0x0000000000097941 */ /* 0x000fea0003800000 */
.L_x_5165:
[----:B------:R-:W-:Y:S05]  /*1b620*/  EXIT ;  /* 0x000000000000794d */ /* 0x000fea0003800000 */
.L_x_5186:
[----:B0-----:R0:W1:Y:S02]  /*1b630*/  SYNCS.PHASECHK.TRANS64.TRYWAIT P5, [R87+URZ+0x22890], R99 ;  /* 0x02289063570075a7 */ /* 0x00106400080a017f */
[----:B-1----:R-:W-:Y:S05]  /*1b640*/  @!P5 NANOSLEEP.SYNCS 0x989680 ;  /* 0x009896800000d95d */ /* 0x002fea0003900000 */
[----:B------:R-:W1:Y:S02]  /*1b650*/  @!P5 SYNCS.PHASECHK.TRANS64 P5, [R87+URZ+0x22890], R99 ;  /* 0x022890635700d5a7 */ /* 0x000e6400080a007f */
[----:B-1----:R-:W-:Y:S05]  /*1b660*/  @!P5 BRA `(.L_x_5186) ;  /* 0xfffffffc00f0d947 */ /* 0x002fea000383ffff */
[----:B------:R-:W-:Y:S05]  /*1b670*/  BRA `(.L_x_5448) ;  /* 0xfffffe7400dc7947 */ /* 0x000fea000383ffff */
.L_x_5187:
        /* <DEDUP_REMOVED lines=8> */
.L_x_5450:
[----:B------:R-:W-:Y:S05]  /*1b700*/  BSYNC B1 ;  /* 0x0000000000017941 */ /* 0x000fea0003800000 */
.L_x_5449:
        /* <DEDUP_REMOVED lines=8> */
.L_x_5451:
[----:B------:R-:W-:Y:S05]  /*1b790*/  BRA `(.L_x_5452) ;  /* 0xfffffe7400a87947 */ /* 0x000fea000383ffff */
.L_x_5196:
[----:B------:R-:W-:Y:S01]  /*1b7a0*/  BSSY B1, `(.L_x_5453) ;  /* 0x0000008000017945 */ /* 0x000fe20003800000 */
[----:B0---4-:R-:W-:Y:S01]  /*1b7b0*/  IMAD.MOV.U32 R13, RZ, RZ, R101 ;  /* 0x000000ffff0d7224 */ /* 0x011fe200078e0065 */
[----:B------:R-:W-:Y:S01]  /*1b7c0*/  MOV R11, 0x1c1f ;  /* 0x00001c1f000b7802 */ /* 0x000fe20000000f00 */
[----:B------:R-:W-:Y:S02]  /*1b7d0*/  IMAD.MOV.U32 R12, RZ, RZ, 0x1 ;  /* 0x00000001ff0c7424 */ /* 0x000fe400078e00ff */
[----:B------:R-:W-:-:S07]  /*1b7e0*/  IMAD.MOV.U32 R15, RZ, RZ, -0x1 ;  /* 0xffffffffff0f7424 */ /* 0x000fce00078e00ff */
[----:B-123--:R-:W-:Y:S05]  /*1b7f0*/  WARPSYNC.COLLECTIVE R15, `(.L_x_5454) ;  /* 0x000000000f087348 */ /* 0x00efea0003c00000 */
[----:B---3--:R0:W3:Y:S02]  /*1b800*/  SHFL.IDX P6, R14, R13, R12, R11 ;  /* 0x0000000c0d0e7389 */ /* 0x0080e400000c000b */
[----:B0123--:R-:W-:Y:S01]  /*1b810*/  ENDCOLLECTIVE ;  /* 0x000000000000791b */ /* 0x00ffe20003800000 */
.L_x_5454:
[----:B------:R-:W-:Y:S05]  /*1b820*/  BSYNC B1 ;  /* 0x0000000000017941 */ /* 0x000fea0003800000 */
.L_x_5453:
        /* <DEDUP_REMOVED lines=8> */
.L_x_5455:
[----:B------:R-:W-:Y:S05]  /*1b8b0*/  BRA `(.L_x_5456) ;  /* 0xfffffe7c00187947 */ /* 0x000fea000383ffff */
.L_x_5206:
[----:B-1----:R1:W2:Y:S02]  /*1b8c0*/  SYNCS.PHASECHK.TRANS64.TRYWAIT P4, [R87+URZ+0x22890], R99 ;  /* 0x02289063570075a7 */ /* 0x0022a4000808017f */
[----:B--2---:R-:W-:Y:S05]  /*1b8d0*/  @!P4 NANOSLEEP.SYNCS 0x989680 ;  /* 0x009896800000c95d */ /* 0x004fea0003900000 */
[----:B------:R-:W2:Y:S02]  /*1b8e0*/  @!P4 SYNCS.PHASECHK.TRANS64 P4, [R87+URZ+0x22890], R99 ;  /* 0x022890635700c5a7 */ /* 0x000ea4000808007f */
[----:B--2---:R-:W-:Y:S05]  /*1b8f0*/  @!P4 BRA `(.L_x_5206) ;  /* 0xfffffffc00f0c947 */ /* 0x004fea000383ffff */
[----:B------:R-:W-:Y:S05]  /*1b900*/  BRA `(.L_x_5457) ;  /* 0xfffffe8400d07947 */ /* 0x000fea000383ffff */
.L_x_5207:
        /* <DEDUP_REMOVED lines=8> */
.L_x_5459:
[----:B------:R-:W-:Y:S05]  /*1b990*/  BSYNC B1 ;  /* 0x0000000000017941 */ /* 0x000fea0003800000 */
.L_x_5458:
        /* <DEDUP_REMOVED lines=8> */
.L_x_5460:
[----:B------:R-:W-:Y:S01]  /*1ba20*/  IMAD.MOV.U32 R92, RZ, RZ, R14 ;  /* 0x000000ffff5c7224 */ /* 0x000fe200078e000e */
[----:B------:R-:W-:Y:S06]  /*1ba30*/  BRA `(.L_x_5461) ;  /* 0xfffffe84009c7947 */ /* 0x000fec000383ffff */
.L_x_5212:
[----:B------:R-:W-:Y:S01]  /*1ba40*/  BSSY B1, `(.L_x_5462) ;  /* 0x0000008000017945 */ /* 0x000fe20003800000 */
[----:B----4-:R-:W-:Y:S01]  /*1ba50*/  IMAD.MOV.U32 R13, RZ, RZ, R101 ;  /* 0x000000ffff0d7224 */ /* 0x010fe200078e0065 */
[----:B------:R-:W-:Y:S01]  /*1ba60*/  MOV R15, 0xffffffff ;  /* 0xffffffff000f7802 */ /* 0x000fe20000000f00 */
[----:B------:R-:W-:Y:S02]  /*1ba70*/  IMAD.MOV.U32 R12, RZ, RZ, 0x1 ;  /* 0x00000001ff0c7424 */ /* 0x000fe400078e00ff */
[----:B------:R-:W-:-:S07]  /*1ba80*/  IMAD.MOV.U32 R11, RZ, RZ, 0x1c1f ;  /* 0x00001c1fff0b7424 */ /* 0x000fce00078e00ff */
[----:B0123--:R-:W-:Y:S05]  /*1ba90*/  WARPSYNC.COLLECTIVE R15, `(.L_x_5463) ;  /* 0x000000000f087348 */ /* 0x00ffea0003c00000 */
[----:B------:R4:W0:Y:S02]  /*1baa0*/  SHFL.IDX P6, R14, R13, R12, R11 ;  /* 0x0000000c0d0e7389 */ /* 0x00082400000c000b */
[----:B01234-:R-:W-:Y:S01]  /*1bab0*/  ENDCOLLECTIVE ;  /* 0x000000000000791b */ /* 0x01ffe20003800000 */
.L_x_5463:
[----:B------:R-:W-:Y:S05]  /*1bac0*/  BSYNC B1 ;  /* 0x0000000000017941 */ /* 0x000fea0003800000 */
.L_x_5462:
        /* <DEDUP_REMOVED lines=8> */
.L_x_5464:
[----:B------:R-:W-:Y:S01]  /*1bb50*/  IMAD.MOV.U32 R100, RZ, RZ, R14 ;  /* 0x000000ffff647224 */ /* 0x000fe200078e000e */
[----:B------:R-:W-:Y:S06]  /*1bb60*/  BRA `(.L_x_5465) ;  /* 0xfffffe8c00347947 */ /* 0x000fec000383ffff */
.L_x_5217:
[----:B0-----:R0:W1:Y:S02]  /*1bb70*/  SYNCS.PHASECHK.TRANS64.TRYWAIT P2, [R87+URZ+0x22890], R99 ;  /* 0x02289063570075a7 */ /* 0x001064000804017f */
[----:B-1----:R-:W-:Y:S05]  /*1bb80*/  @!P2 NANOSLEEP.SYNCS 0x989680 ;  /* 0x009896800000a95d */ /* 0x002fea0003900000 */
[----:B------:R-:W1:Y:S02]  /*1bb90*/  @!P2 SYNCS.PHASECHK.TRANS64 P2, [R87+URZ+0x22890], R99 ;  /* 0x022890635700a5a7 */ /* 0x000e64000804007f */
[----:B-1----:R-:W-:Y:S05]  /*1bba0*/  @!P2 BRA `(.L_x_5217) ;  /* 0xfffffffc00f0a947 */ /* 0x002fea000383ffff */
[----:B------:R-:W-:Y:S05]  /*1bbb0*/  BRA `(.L_x_5466) ;  /* 0xfffffe9400347947 */ /* 0x000fea000383ffff */
.L_x_5218:
[----:B------:R-:W-:Y:S01]  /*1bbc0*/  BSSY B1, `(.L_x_5467) ;  /* 0x0000008000017945 */ /* 0x000fe20003800000 */
[----:B------:R-:W-:Y:S01]  /*1bbd0*/  IMAD.MOV.U32 R13, RZ, RZ, R38 ;  /* 0x000000ffff0d7224 */ /* 0x000fe200078e0026 */
[----:B------:R-:W-:Y:S01]  /*1bbe0*/  MOV R15, 0xffffffff ;  /* 0xffffffff000f7802 */ /* 0x000fe20000000f00 */
[----:B------:R-:W-:Y:S02]  /*1bbf0*/  IMAD.MOV.U32 R12, RZ, RZ, RZ ;  /* 0x000000ffff0c7224 */ /* 0x000fe400078e00ff */
[----:B------:R-:W-:-:S07]  /*1bc00*/  IMAD.MOV.U32 R11, RZ, RZ, 0x1c1f ;  /* 0x00001c1fff0b7424 */ /* 0x000fce00078e00ff */
[----:B0-----:R-:W-:Y:S05]  /*1bc10*/  WARPSYNC.COLLECTIVE R15, `(.L_x_5468) ;  /* 0x000000000f087348 */ /* 0x001fea0003c00000 */
[----:B------:R1:W2:Y:S02]  /*1bc20*/  SHFL.IDX P6, R14, R13, R12, R11 ;  /* 0x0000000c0d0e7389 */ /* 0x0002a400000c000b */
[----:B012---:R-:W-:Y:S01]  /*1bc30*/  ENDCOLLECTIVE ;  /* 0x000000000000791b */ /* 0x007fe20003800000 */
.L_x_5468:
[----:B------:R-:W-:Y:S05]  /*1bc40*/  BSYNC B1 ;  /* 0x0000000000017941 */ /* 0x000fea0003800000 */
.L_x_5467:
        /* <DEDUP_REMOVED lines=8> */
.L_x_5469:
[----:B------:R-:W-:Y:S01]  /*1bcd0*/  IMAD.MOV.U32 R37, RZ, RZ, R14 ;  /* 0x000000ffff257224 */ /* 0x000fe200078e000e */
[----:B------:R-:W-:Y:S06]  /*1bce0*/  BRA `(.L_x_5470) ;  /* 0xfffffe9400587947 */ /* 0x000fec000383ffff */
.L_x_5221:
        /* <DEDUP_REMOVED lines=8> */
.L_x_5472:
[----:B------:R-:W-:Y:S05]  /*1bd70*/  BSYNC B1 ;  /* 0x0000000000017941 */ /* 0x000fea0003800000 */
.L_x_5471:
        /* <DEDUP_REMOVED lines=8> */
.L_x_5473:
[----:B------:R-:W-:Y:S01]  /*1be00*/  IMAD.MOV.U32 R37, RZ, RZ, R14 ;  /* 0x000000ffff257224 */ /* 0x000fe200078e000e */
[----:B------:R-:W-:Y:S06]  /*1be10*/  BRA `(.L_x_5474) ;  /* 0xfffffe9400547947 */ /* 0x000fec000383ffff */
.L_x_5225:
[----:B---3--:R3:W4:Y:S02]  /*1be20*/  SYNCS.PHASECHK.TRANS64.TRYWAIT P3, [R87+URZ+0x228b0], R99 ;  /* 0x0228b063570075a7 */ /* 0x008724000806017f */
[----:B----4-:R-:W-:Y:S05]  /*1be30*/  @!P3 NANOSLEEP.SYNCS 0x989680 ;  /* 0x009896800000b95d */ /* 0x010fea0003900000 */
[----:B------:R-:W4:Y:S02]  /*1be40*/  @!P3 SYNCS.PHASECHK.TRANS64 P3, [R87+URZ+0x228b0], R99 ;  /* 0x0228b0635700b5a7 */ /* 0x000f24000806007f */
[----:B----4-:R-:W-:Y:S05]  /*1be50*/  @!P3 BRA `(.L_x_5225) ;  /* 0xfffffffc00f0b947 */ /* 0x010fea000383ffff */
[----:B------:R-:W-:Y:S05]  /*1be60*/  BRA `(.L_x_5475) ;  /* 0xfffffe9400cc7947 */ /* 0x000fea000383ffff */
.L_x_5233:
[----:B------:R-:W0:Y:S01]  /*1be70*/  S2R R5, SR_TID.X ;  /* 0x0000000000057919 */ /* 0x000e220000002100 */
[----:B------:R-:W-:Y:S01]  /*1be80*/  BSSY B0, `(.L_x_5476) ;  /* 0x000000c000007945 */ /* 0x000fe20003800000 */
[----:B------:R-:W-:Y:S01]  /*1be90*/  IMAD.MOV.U32 R12, RZ, RZ, RZ ;  /* 0x000000ffff0c7224 */ /* 0x000fe200078e00ff */
[----:B------:R-:W-:Y:S01]  /*1bea0*/  MOV R11, 0x1f ;  /* 0x0000001f000b7802 */ /* 0x000fe20000000f00 */
[----:B------:R-:W-:Y:S02]  /*1beb0*/  IMAD.MOV.U32 R15, RZ, RZ, -0x1 ;  /* 0xffffffffff0f7424 */ /* 0x000fe400078e00ff */
[----:B0-----:R-:W-:-:S05]  /*1bec0*/  VIADD R5, R5, 0xffffff80 ;  /* 0xffffff8005057836 */ /* 0x001fca0000000000 */
[----:B------:R-:W-:-:S04]  /*1bed0*/  SHF.R.S32.HI R4, RZ, 0x1f, R5 ;  /* 0x0000001fff047819 */ /* 0x000fc80000011405 */
[----:B------:R-:W-:-:S04]  /*1bee0*/  LEA.HI R4, R4, R5, RZ, 0x7 ;  /* 0x0000000504047211 */ /* 0x000fc800078f38ff */
[----:B------:R-:W-:-:S05]  /*1bef0*/  SHF.R.S32.HI R4, RZ, 0x7, R4 ;  /* 0x00000007ff047819 */ /* 0x000fca0000011404 */
[----:B------:R-:W-:-:S07]  /*1bf00*/  IMAD.MOV.U32 R13, RZ, RZ, R4 ;  /* 0x000000ffff0d7224 */ /* 0x000fce00078e0004 */
[----:B------:R-:W-:Y:S05]  /*1bf10*/  WARPSYNC.COLLECTIVE R15, `(.L_x_5477) ;  /* 0x000000000f087348 */ /* 0x000fea0003c00000 */
[----:B------:R0:W1:Y:S02]  /*1bf20*/  SHFL.IDX P6, R14, R13, R12, R11 ;  /* 0x0000000c0d0e7389 */ /* 0x00006400000c000b */
[----:B01----:R-:W-:Y:S01]  /*1bf30*/  ENDCOLLECTIVE ;  /* 0x000000000000791b */ /* 0x003fe20003800000 */
.L_x_5477:
[----:B------:R-:W-:Y:S05]  /*1bf40*/  BSYNC B0 ;  /* 0x0000000000007941 */ /* 0x000fea0003800000 */
.L_x_5476:
[----:B------:R-:W-:Y:S05]  /*1bf50*/  BRA `(.L_x_5478) ;  /* 0xfffffea400547947 */ /* 0x000fea000383ffff */
.L_x_5245:
        /* <DEDUP_REMOVED lines=8> */
.L_x_5480:
[----:B------:R-:W-:Y:S05]  /*1bfe0*/  BSYNC B1 ;  /* 0x0000000000017941 */ /* 0x000fea0003800000 */
.L_x_5479:
        /* <DEDUP_REMOVED lines=8> */
.L_x_5481:
[----:B------:R-:W-:Y:S02]  /*1c070*/  IMAD.MOV.U32 R13, RZ, RZ, R8 ;  /* 0x000000ffff0d7224 */ /* 0x000fe400078e0008 */
[----:B------:R-:W-:-:S07]  /*1c080*/  IMAD.MOV.U32 R0, RZ, RZ, R14 ;  /* 0x000000ffff007224 */ /* 0x000fce00078e000e */
[----:B------:R-:W-:Y:S05]  /*1c090*/  WARPSYNC.COLLECTIVE R15, `(.L_x_5482) ;  /* 0x000000000f087348 */ /* 0x000fea0003c00000 */
[----:B------:R0:W1:Y:S02]  /*1c0a0*/  SHFL.IDX P6, R14, R13, R12, R11 ;  /* 0x0000000c0d0e7389 */ /* 0x00006400000c000b */
[----:B01----:R-:W-:Y:S01]  /*1c0b0*/  ENDCOLLECTIVE ;  /* 0x000000000000791b */ /* 0x003fe20003800000 */
.L_x_5482:
[----:B------:R-:W-:Y:S02]  /*1c0c0*/  IMAD.MOV.U32 R13, RZ, RZ, R7 ;  /* 0x000000ffff0d7224 */ /* 0x000fe400078e0007 */
[----:B------:R-:W-:-:S07]  /*1c0d0*/  IMAD.MOV.U32 R5, RZ, RZ, R14 ;  /* 0x000000ffff057224 */ /* 0x000fce00078e000e */
[----:B------:R-:W-:Y:S05]  /*1c0e0*/  WARPSYNC.COLLECTIVE R15, `(.L_x_5483) ;  /* 0x000000000f087348 */ /* 0x000fea0003c00000 */
[----:B------:R0:W1:Y:S02]  /*1c0f0*/  SHFL.IDX P6, R14, R13, R12, R11 ;  /* 0x0000000c0d0e7389 */ /* 0x00006400000c000b */
[----:B01----:R-:W-:Y:S01]  /*1c100*/  ENDCOLLECTIVE ;  /* 0x000000000000791b */ /* 0x003fe20003800000 */
.L_x_5483:
[----:B------:R-:W-:Y:S05]  /*1c110*/  BRA `(.L_x_5484) ;  /* 0xfffffea800cc7947 */ /* 0x000fea000383ffff */
.L_x_5248:
[----:B------:R-:W-:Y:S01]  /*1c120*/  BSSY B1, `(.L_x_5485) ;  /* 0x0000008000017945 */ /* 0x000fe20003800000 */
[----:B------:R-:W-:Y:S01]  /*1c130*/  MOV R13, R6 ;  /* 0x00000006000d7202 */ /* 0x000fe20000000f00 */
[----:B------:R-:W-:Y:S02]  /*1c140*/  IMAD.MOV.U32 R12, RZ, RZ, 0x1 ;  /* 0x00000001ff0c7424 */ /* 0x000fe400078e00ff */
[----:B------:R-:W-:Y:S02]  /*1c150*/  IMAD.MOV.U32 R11, RZ, RZ, 0x1c1f ;  /* 0x00001c1fff0b7424 */ /* 0x000fe400078e00ff */
[----:B------:R-:W-:-:S07]  /*1c160*/  IMAD.MOV.U32 R15, RZ, RZ, -0x1 ;  /* 0xffffffffff0f7424 */ /* 0x000fce00078e00ff */
[----:B0---4-:R-:W-:Y:S05]  /*1c170*/  WARPSYNC.COLLECTIVE R15, `(.L_x_5486) ;  /* 0x000000000f087348 */ /* 0x011fea0003c00000 */
[----:B----4-:R1:W2:Y:S02]  /*1c180*/  SHFL.IDX P6, R14, R13, R12, R11 ;  /* 0x0000000c0d0e7389 */ /* 0x0102a400000c000b */
[----:B012---:R-:W-:Y:S01]  /*1c190*/  ENDCOLLECTIVE ;  /* 0x000000000000791b */ /* 0x007fe20003800000 */
.L_x_5486:
[----:B------:R-:W-:Y:S05]  /*1c1a0*/  BSYNC B1 ;  /* 0x0000000000017941 */ /* 0x000fea0003800000 */
.L_x_5485:
        /* <DEDUP_REMOVED lines=8> */
.L_x_5487:
[----:B------:R-:W-:Y:S01]  /*1c230*/  MOV R13, R8 ;  /* 0x00000008000d7202 */ /* 0x000fe20000000f00 */
[----:B------:R-:W-:-:S07]  /*1c240*/  IMAD.MOV.U32 R0, RZ, RZ, R14 ;  /* 0x000000ffff007224 */ /* 0x000fce00078e000e */
[----:B------:R-:W-:Y:S05]  /*1c250*/  WARPSYNC.COLLECTIVE R15, `(.L_x_5488) ;  /* 0x000000000f087348 */ /* 0x000fea0003c00000 */
[----:B------:R0:W1:Y:S02]  /*1c260*/  SHFL.IDX P6, R14, R13, R12, R11 ;  /* 0x0000000c0d0e7389 */ /* 0x00006400000c000b */
[----:B01----:R-:W-:Y:S01]  /*1c270*/  ENDCOLLECTIVE ;  /* 0x000000000000791b */ /* 0x003fe20003800000 */
.L_x_5488:
[----:B------:R-:W-:Y:S02]  /*1c280*/  IMAD.MOV.U32 R13, RZ, RZ, R7 ;  /* 0x000000ffff0d7224 */ /* 0x000fe400078e0007 */
[----:B------:R-:W-:-:S07]  /*1c290*/  IMAD.MOV.U32 R5, RZ, RZ, R14 ;  /* 0x000000ffff057224 */ /* 0x000fce00078e000e */
[----:B------:R-:W-:Y:S05]  /*1c2a0*/  WARPSYNC.COLLECTIVE R15, `(.L_x_5489) ;  /* 0x000000000f087348 */ /* 0x000fea0003c00000 */
[----:B------:R0:W1:Y:S02]  /*1c2b0*/  SHFL.IDX P6, R14, R13, R12, R11 ;  /* 0x0000000c0d0e7389 */ /* 0x00006400000c000b */
[----:B01----:R-:W-:Y:S01]  /*1c2c0*/  ENDCOLLECTIVE ;  /* 0x000000000000791b */ /* 0x003fe20003800000 */
.L_x_5489:
[----:B------:R-:W-:Y:S05]  /*1c2d0*/  BRA `(.L_x_5490) ;  /* 0xfffffeac00307947 */ /* 0x000fea000383ffff */
.L_x_5252:
[----:B0-----:R0:W1:Y:S02]  /*1c2e0*/  SYNCS.PHASECHK.TRANS64.TRYWAIT P0, [R19+URZ+0x22800], R36 ;  /* 0x02280024130075a7 */ /* 0x001064000800017f */
[----:B-1----:R-:W-:Y:S05]  /*1c2f0*/  @!P0 NANOSLEEP.SYNCS 0x989680 ;  /* 0x009896800000895d */ /* 0x002fea0003900000 */
[----:B------:R-:W1:Y:S02]  /*1c300*/  @!P0 SYNCS.PHASECHK.TRANS64 P0, [R19+URZ+0x22800], R36 ;  /* 0x02280024130085a7 */ /* 0x000e64000800007f */
[----:B-1----:R-:W-:Y:S05]  /*1c310*/  @!P0 BRA `(.L_x_5252) ;  /* 0xfffffffc00f08947 */ /* 0x002fea000383ffff */
[----:B------:R-:W-:Y:S05]  /*1c320*/  BRA `(.L_x_5491) ;  /* 0xfffffeb000387947 */ /* 0x000fea000383ffff */
.L_x_5260:
[----:B------:R-:W0:Y:S01]  /*1c330*/  LDC R39, c[0x0][0x3f4] ;  /* 0x0000fd00ff277b82 */ /* 0x000e220000000800 */
        /* <DEDUP_REMOVED lines=8> */
.L_x_5493:
[----:B------:R-:W-:Y:S05]  /*1c3c0*/  BSYNC B1 ;  /* 0x0000000000017941 */ /* 0x000fea0003800000 */
.L_x_5492:
[----:B------:R-:W-:Y:S01]  /*1c3d0*/  IMAD.MOV.U32 R13, RZ, RZ, R25 ;  /* 0x000000ffff0d7224 */ /* 0x000fe200078e0019 */
[----:B------:R-:W-:Y:S01]  /*1c3e0*/  MOV R11, 0x1c1f ;  /* 0x00001c1f000b7802 */ /* 0x000fe20000000f00 */
[----:B------:R-:W-:Y:S01]  /*1c3f0*/  IMAD.MOV.U32 R12, RZ, RZ, RZ ;  /* 0x000000ffff0c7224 */ /* 0x000fe200078e00ff */
[----:B------:R-:W-:Y:S01]  /*1c400*/  ISETP.GE.AND P0, PT, R16, R39, PT ;  /* 0x000000271000720c */ /* 0x000fe20003f06270 */
[----:B------:R-:W-:Y:S02]  /*1c410*/  IMAD.MOV.U32 R15, RZ, RZ, -0x1 ;  /* 0xffffffffff0f7424 */ /* 0x000fe400078e00ff */
[----:B------:R-:W-:Y:S02]  /*1c420*/  IMAD.MOV.U32 R0, RZ, RZ, R14 ;  /* 0x000000ffff007224 */ /* 0x000fe400078e000e */
[----:B------:R-:W-:-:S08]  /*1c430*/  IMAD R30, R220, R21, RZ ;  /* 0x00000015dc1e7224 */ /* 0x000fd000078e02ff */
[----:B------:R-:W-:Y:S05]  /*1c440*/  WARPSYNC.COLLECTIVE R15, `(.L_x_5494) ;  /* 0x000000000f087348 */ /* 0x000fea0003c00000 */
[----:B------:R0:W1:Y:S02]  /*1c450*/  SHFL.IDX P6, R14, R13, R12, R11 ;  /* 0x0000000c0d0e7389 */ /* 0x00006400000c000b */
[----:B01----:R-:W-:Y:S01]  /*1c460*/  ENDCOLLECTIVE ;  /* 0x000000000000791b */ /* 0x003fe20003800000 */
.L_x_5494:
        /* <DEDUP_REMOVED lines=8> */
.L_x_5495:
[----:B------:R-:W-:-:S05]  /*1c4f0*/  @!P1 IADD3 R6, P2, R3, R5, RZ ;  /* 0x0000000503069210 */ /* 0x000fca0007f5e0ff */
[----:B------:R-:W-:Y:S01]  /*1c500*/  @!P1 IMAD.X R7, R0, 0x1, R21, P2 ;  /* 0x0000000100079824 */ /* 0x000fe200010e0615 */
[----:B------:R-:W-:Y:S01]  /*1c510*/  MOV R13, R27 ;  /* 0x0000001b000d7202 */ /* 0x000fe20000000f00 */
[----:B------:R-:W-:-:S07]  /*1c520*/  IMAD.MOV.U32 R4, RZ, RZ, R14 ;  /* 0x000000ffff047224 */ /* 0x000fce00078e000e */
[----:B------:R-:W-:Y:S05]  /*1c530*/  WARPSYNC.COLLECTIVE R15, `(.L_x_5496) ;  /* 0x000000000f087348 */ /* 0x000fea0003c00000 */
[----:B------:R0:W1:Y:S02]  /*1c540*/  SHFL.IDX P6, R14, R13, R12, R11 ;  /* 0x0000000c0d0e7389 */ /* 0x00006400000c000b */
[----:B01----:R-:W-:Y:S01]  /*1c550*/  ENDCOLLECTIVE ;  /* 0x000000000000791b */ /* 0x003fe20003800000 */
.L_x_5496:
        /* <DEDUP_REMOVED lines=9> */
[----:B------:R-:W-:Y:S02]  /*1c5f0*/  CS2R R20, SRZ ;  /* 0x0000000000147805 */ /* 0x000fe4000001ff00 */
[----:B------:R-:W-:Y:S01]  /*1c600*/  CS2R R28, SRZ ;  /* 0x00000000001c7805 */ /* 0x000fe2000001ff00 */
[----:B0-----:R-:W-:Y:S01]  /*1c610*/  IMAD.MOV.U32 R15, RZ, RZ, -0x1 ;  /* 0xffffffffff0f7424 */ /* 0x001fe200078e00ff */
[----:B--2---:R-:W-:Y:S01]  /*1c620*/  @!P1 MOV R35, R11 ;  /* 0x0000000b00239202 */ /* 0x004fe20000000f00 */
[----:B------:R-:W-:Y:S01]  /*1c630*/  IMAD.MOV.U32 R11, RZ, RZ, 0x1c1f ;  /* 0x00001c1fff0b7424 */ /* 0x000fe200078e00ff */
[----:B------:R-:W-:Y:S01]  /*1c640*/  @!P1 MOV R36, R8 ;  /* 0x0000000800249202 */ /* 0x000fe20000000f00 */
[----:B------:R-:W-:-:S02]  /*1c650*/  @!P1 IMAD.MOV.U32 R37, RZ, RZ, R9 ;  /* 0x000000ffff259224 */ /* 0x000fc400078e0009 */
[----:B------:R-:W-:-:S07]  /*1c660*/  @!P1 IMAD.MOV.U32 R34, RZ, RZ, R10 ;  /* 0x000000ffff229224 */ /* 0x000fce00078e000a */
[----:B-----5:R-:W-:Y:S05]  /*1c670*/  WARPSYNC.COLLECTIVE R15, `(.L_x_5497) ;  /* 0x000000000f087348 */ /* 0x020fea0003c00000 */
[----:B------:R0:W1:Y:S02]  /*1c680*/  SHFL.IDX P6, R14, R13, R12, R11 ;  /* 0x0000000c0d0e7389 */ /* 0x00006400000c000b */
[----:B01---5:R-:W-:Y:S01]  /*1c690*/  ENDCOLLECTIVE ;  /* 0x000000000000791b */ /* 0x023fe20003800000 */
.L_x_5497:
[----:B------:R-:W-:Y:S02]  /*1c6a0*/  IMAD.MOV.U32 R0, RZ, RZ, R36 ;  /* 0x000000ffff007224 */ /* 0x000fe400078e0024 */
[----:B------:R-:W-:Y:S02]  /*1c6b0*/  IMAD.MOV.U32 R3, RZ, RZ, R37 ;  /* 0x000000ffff037224 */ /* 0x000fe400078e0025 */
[----:B------:R-:W-:Y:S01]  /*1c6c0*/  IMAD.MOV.U32 R8, RZ, RZ, R34 ;  /* 0x000000ffff087224 */ /* 0x000fe200078e0022 */
[----:B------:R-:W-:Y:S01]  /*1c6d0*/  PRMT R51, R0, 0x7610, R51 ;  /* 0x0000761000337816 */ /* 0x000fe20000000033 */
[----:B------:R-:W-:Y:S01]  /*1c6e0*/  IMAD.MOV.U32 R9, RZ, RZ, R35 ;  /* 0x000000ffff097224 */ /* 0x000fe200078e0023 */
[----:B------:R-:W-:-:S04]  /*1c6f0*/  PRMT R41, R3, 0x7610, R41 ;  /* 0x0000761003297816 */ /* 0x000fc80000000029 */
[----:B------:R-:W-:Y:S01]  /*1c700*/  PRMT R31, R8, 0x5410, R9 ;  /* 0x00005410081f7816 */ /* 0x000fe20000000009 */
[----:B------:R-:W-:Y:S01]  /*1c710*/  IMAD.MOV.U32 R13, RZ, RZ, R25 ;  /* 0x000000ffff0d7224 */ /* 0x000fe200078e0019 */
[----:B------:R-:W-:Y:S01]  /*1c720*/  @!P1 MOV R20, R6 ;  /* 0x0000000600149202 */ /* 0x000fe20000000f00 */
[----:B------:R-:W-:Y:S02]  /*1c730*/  @!P1 IMAD.MOV.U32 R28, RZ, RZ, R4 ;  /* 0x000000ffff1c9224 */ /* 0x000fe400078e0004 */
[----:B------:R-:W-:Y:S02]  /*1c740*/  @!P1 IMAD.MOV.U32 R29, RZ, RZ, R5 ;  /* 0x000000ffff1d9224 */ /* 0x000fe400078e0005 */
[----:B------:R-:W-:Y:S01]  /*1c750*/  @!P1 IMAD.MOV.U32 R21, RZ, RZ, R7 ;  /* 0x000000ffff159224 */ /* 0x000fe200078e0007 */
[----:B------:R-:W-:Y:S01]  /*1c760*/  MOV R0, R14 ;  /* 0x0000000e00007202 */ /* 0x000fe20000000f00 */
[----:B------:R-:W-:-:S07]  /*1c770*/  IMAD.MOV.U32 R4, RZ, RZ, R28 ;  /* 0x000000ffff047224 */ /* 0x000fce00078e001c */
[----:B------:R-:W-:Y:S05]  /*1c780*/  WARPSYNC.COLLECTIVE R15, `(.L_x_5498) ;  /* 0x000000000f087348 */ /* 0x000fea0003c00000 */
[----:B------:R0:W1:Y:S02]  /*1c790*/  SHFL.IDX P6, R14, R13, R12, R11 ;  /* 0x0000000c0d0e7389 */ /* 0x00006400000c000b */
[----:B01----:R-:W-:Y:S01]  /*1c7a0*/  ENDCOLLECTIVE ;  /* 0x000000000000791b */ /* 0x003fe20003800000 */
.L_x_5498:
[----:B------:R-:W-:Y:S01]  /*1c7b0*/  IMAD.MOV.U32 R5, RZ, RZ, R29 ;  /* 0x000000ffff057224 */ /* 0x000fe200078e001d */
[----:B------:R-:W-:Y:S01]  /*1c7c0*/  MOV R7, R21 ;  /* 0x0000001500077202 */ /* 0x000fe20000000f00 */
[----:B------:R-:W-:-:S03]  /*1c7d0*/  IMAD.MOV.U32 R6, RZ, RZ, R20 ;  /* 0x000000ffff067224 */ /* 0x000fc600078e0014 */
[----:B------:R-:W-:Y:S02]  /*1c7e0*/  PRMT R40, R5, 0x5410, R7 ;  /* 0x0000541005287816 */ /* 0x000fe40000000007 */
[----:B------:R-:W-:Y:S02]  /*1c7f0*/  PRMT R46, R4, 0x5410, R6 ;  /* 0x00005410042e7816 */ /* 0x000fe40000000006 */
[----:B------:R-:W-:Y:S01]  /*1c800*/  CS2R R4, SRZ ;  /* 0x0000000000047805 */ /* 0x000fe2000001ff00 */
[----:B------:R-:W-:Y:S02]  /*1c810*/  IMAD.MOV.U32 R13, RZ, RZ, R24 ;  /* 0x000000ffff0d7224 */ /* 0x000fe400078e0018 */
[----:B------:R-:W-:-:S07]  /*1c820*/  IMAD.MOV.U32 R3, RZ, RZ, R14 ;  /* 0x000000ffff037224 */ /* 0x000fce00078e000e */
[----:B------:R-:W-:Y:S05]  /*1c830*/  WARPSYNC.COLLECTIVE R15, `(.L_x_5499) ;  /* 0x000000000f087348 */ /* 0x000fea0003c00000 */
[----:B------:R0:W1:Y:S02]  /*1c840*/  SHFL.IDX P6, R14, R13, R12, R11 ;  /* 0x0000000c0d0e7389 */ /* 0x00006400000c000b */
[----:B01----:R-:W-:Y:S01]  /*1c850*/  ENDCOLLECTIVE ;  /* 0x000000000000791b */ /* 0x003fe20003800000 */
.L_x_5499:
[----:B------:R-:W-:Y:S01]  /*1c860*/  MOV R13, R27 ;  /* 0x0000001b000d7202 */ /* 0x000fe20000000f00 */
[----:B------:R-:W-:-:S07]  /*1c870*/  IMAD.MOV.U32 R24, RZ, RZ, R14 ;  /* 0x000000ffff187224 */ /* 0x000fce00078e000e */
[----:B------:R-:W-:Y:S05]  /*1c880*/  WARPSYNC.COLLECTIVE R15, `(.L_x_5500) ;  /* 0x000000000f087348 */ /* 0x000fea0003c00000 */
[----:B------:R0:W1:Y:S02]  /*1c890*/  SHFL.IDX P6, R14, R13, R12, R11 ;  /* 0x0000000c0d0e7389 */ /* 0x00006400000c000b */
[----:B01----:R-:W-:Y:S01]  /*1c8a0*/  ENDCOLLECTIVE ;  /* 0x000000000000791b */ /* 0x003fe20003800000 */
.L_x_5500:
[----:B------:R-:W-:Y:S05]  /*1c8b0*/  BRA `(.L_x_5501) ;  /* 0xfffffebc00207947 */ /* 0x000fea000383ffff */
.L_x_5264:
[----:B0-----:R0:W1:Y:S02]  /*1c8c0*/  SYNCS.PHASECHK.TRANS64.TRYWAIT P1, [R19+URZ+0x22800], R12 ;  /* 0x0228000c130075a7 */ /* 0x001064000802017f */
[----:B-1----:R-:W-:Y:S05]  /*1c8d0*/  @!P1 NANOSLEEP.SYNCS 0x989680 ;  /* 0x009896800000995d */ /* 0x002fea0003900000 */
[----:B------:R-:W1:Y:S02]  /*1c8e0*/  @!P1 SYNCS.PHASECHK.TRANS64 P1, [R19+URZ+0x22800], R12 ;  /* 0x0228000c130095a7 */ /* 0x000e64000802007f */
[----:B-1----:R-:W-:Y:S05]  /*1c8f0*/  @!P1 BRA `(.L_x_5264) ;  /* 0xfffffffc00f09947 */ /* 0x002fea000383ffff */
[----:B------:R-:W-:Y:S05]  /*1c900*/  BRA `(.L_x_5502) ;  /* 0xfffffebc00bc7947 */ /* 0x000fea000383ffff */
.L_x_5270:
[----:B--2---:R2:W3:Y:S02]  /*1c910*/  SYNCS.PHASECHK.TRANS64.TRYWAIT P1, [R13+URZ+0x22830], R72 ;  /* 0x022830480d0075a7 */ /* 0x0044e4000802017f */
[----:B---3--:R-:W-:Y:S05]  /*1c920*/  @!P1 NANOSLEEP.SYNCS 0x989680 ;  /* 0x009896800000995d */ /* 0x008fea0003900000 */
[----:B------:R-:W3:Y:S02]  /*1c930*/  @!P1 SYNCS.PHASECHK.TRANS64 P1, [R13+URZ+0x22830], R72 ;  /* 0x022830480d0095a7 */ /* 0x000ee4000802007f */
[----:B---3--:R-:W-:Y:S05]  /*1c940*/  @!P1 BRA `(.L_x_5270) ;  /* 0xfffffffc00f09947 */ /* 0x008fea000383ffff */
[----:B------:R-:W-:Y:S05]  /*1c950*/  BRA `(.L_x_5269) ;  /* 0xfffffecc00587947 */ /* 0x000fea000383ffff */
.L_x_5276:
[----:B-1----:R1:W2:Y:S02]  /*1c960*/  SYNCS.PHASECHK.TRANS64.TRYWAIT P1, [R13+URZ+0x22850], R72 ;  /* 0x022850480d0075a7 */ /* 0x0022a4000802017f */
[----:B--2---:R-:W-:Y:S05]  /*1c970*/  @!P1 NANOSLEEP.SYNCS 0x989680 ;  /* 0x009896800000995d */ /* 0x004fea0003900000 */
[----:B------:R-:W2:Y:S02]  /*1c980*/  @!P1 SYNCS.PHASECHK.TRANS64 P1, [R13+URZ+0x22850], R72 ;  /* 0x022850480d0095a7 */ /* 0x000ea4000802007f */
[----:B--2---:R-:W-:Y:S05]  /*1c990*/  @!P1 BRA `(.L_x_5276) ;  /* 0xfffffffc00f09947 */ /* 0x004fea000383ffff */
[----:B------:R-:W-:Y:S05]  /*1c9a0*/  BRA `(.L_x_5275) ;  /* 0xfffffeec00247947 */ /* 0x000fea000383ffff */
.L_x_5282:
[----:B-1----:R1:W2:Y:S02]  /*1c9b0*/  SYNCS.PHASECHK.TRANS64.TRYWAIT P1, [R14+URZ+0x22830], R15 ;  /* 0x0228300f0e0075a7 */ /* 0x0022a4000802017f */
[----:B--2---:R-:W-:Y:S05]  /*1c9c0*/  @!P1 NANOSLEEP.SYNCS 0x989680 ;  /* 0x009896800000995d */ /* 0x004fea0003900000 */
[----:B------:R-:W2:Y:S02]  /*1c9d0*/  @!P1 SYNCS.PHASECHK.TRANS64 P1, [R14+URZ+0x22830], R15 ;  /* 0x0228300f0e0095a7 */ /* 0x000ea4000802007f */
[----:B--2---:R-:W-:Y:S05]  /*1c9e0*/  @!P1 BRA `(.L_x_5282) ;  /* 0xfffffffc00f09947 */ /* 0x004fea000383ffff */
[----:B------:R-:W-:Y:S05]  /*1c9f0*/  BRA `(.L_x_5281) ;  /* 0xfffffef000887947 */ /* 0x000fea000383ffff */
.L_x_5288:
[----:B-1----:R1:W2:Y:S02]  /*1ca00*/  SYNCS.PHASECHK.TRANS64.TRYWAIT P1, [R14+URZ+0x22850], R15 ;  /* 0x0228500f0e0075a7 */ /* 0x0022a4000802017f */
[----:B--2---:R-:W-:Y:S05]  /*1ca10*/  @!P1 NANOSLEEP.SYNCS 0x989680 ;  /* 0x009896800000995d */ /* 0x004fea0003900000 */
[----:B------:R-:W2:Y:S02]  /*1ca20*/  @!P1 SYNCS.PHASECHK.TRANS64 P1, [R14+URZ+0x22850], R15 ;  /* 0x0228500f0e0095a7 */ /* 0x000ea4000802007f */
[----:B--2---:R-:W-:Y:S05]  /*1ca30*/  @!P1 BRA `(.L_x_5288) ;  /* 0xfffffffc00f09947 */ /* 0x004fea000383ffff */
[----:B------:R-:W-:Y:S05]  /*1ca40*/  BRA `(.L_x_5287) ;  /* 0xffffff1800487947 */ /* 0x000fea000383ffff */
.L_x_5295:
[----:B-1----:R1:W2:Y:S02]  /*1ca50*/  SYNCS.PHASECHK.TRANS64.TRYWAIT P1, [R14+URZ+0x22830], R15 ;  /* 0x0228300f0e0075a7 */ /* 0x0022a4000802017f */
[----:B--2---:R-:W-:Y:S05]  /*1ca60*/  @!P1 NANOSLEEP.SYNCS 0x989680 ;  /* 0x009896800000995d */ /* 0x004fea0003900000 */
[----:B------:R-:W2:Y:S02]  /*1ca70*/  @!P1 SYNCS.PHASECHK.TRANS64 P1, [R14+URZ+0x22830], R15 ;  /* 0x0228300f0e0095a7 */ /* 0x000ea4000802007f */
[----:B--2---:R-:W-:Y:S05]  /*1ca80*/  @!P1 BRA `(.L_x_5295) ;  /* 0xfffffffc00f09947 */ /* 0x004fea000383ffff */
[----:B------:R-:W-:Y:S05]  /*1ca90*/  BRA `(.L_x_5294) ;  /* 0xffffff1c00887947 */ /* 0x000fea000383ffff */
.L_x_5301:
[----:B-1----:R1:W2:Y:S02]  /*1caa0*/  SYNCS.PHASECHK.TRANS64.TRYWAIT P1, [R14+URZ+0x22850], R15 ;  /* 0x0228500f0e0075a7 */ /* 0x0022a4000802017f */
[----:B--2---:R-:W-:Y:S05]  /*1cab0*/  @!P1 NANOSLEEP.SYNCS 0x989680 ;  /* 0x009896800000995d */ /* 0x004fea0003900000 */
[----:B------:R-:W2:Y:S02]  /*1cac0*/  @!P1 SYNCS.PHASECHK.TRANS64 P1, [R14+URZ+0x22850], R15 ;  /* 0x0228500f0e0095a7 */ /* 0x000ea4000802007f */
[----:B--2---:R-:W-:Y:S05]  /*1cad0*/  @!P1 BRA `(.L_x_5301) ;  /* 0xfffffffc00f09947 */ /* 0x004fea000383ffff */
[----:B------:R-:W-:Y:S05]  /*1cae0*/  BRA `(.L_x_5300) ;  /* 0xffffff3c00707947 */ /* 0x000fea000383ffff */
.L_x_5317:
[----:B------:R-:W-:Y:S02]  /*1caf0*/  IMAD.MOV.U32 R13, RZ, RZ, R4 ;  /* 0x000000ffff0d7224 */ /* 0x000fe400078e0004 */
[----:B------:R-:W-:Y:S02]  /*1cb00*/  IMAD.MOV.U32 R12, RZ, RZ, RZ ;  /* 0x000000ffff0c7224 */ /* 0x000fe400078e00ff */
[----:B------:R-:W-:Y:S02]  /*1cb10*/  IMAD.MOV.U32 R11, RZ, RZ, 0x181f ;  /* 0x0000181fff0b7424 */ /* 0x000fe400078e00ff */
[----:B------:R-:W-:-:S07]  /*1cb20*/  IMAD.MOV.U32 R15, RZ, RZ, -0x1 ;  /* 0xffffffffff0f7424 */ /* 0x000fce00078e00ff */
[----:B-1----:R-:W-:Y:S05]  /*1cb30*/  WARPSYNC.COLLECTIVE R15, `(.L_x_5503) ;  /* 0x000000000f087348 */ /* 0x002fea0003c00000 */
[----:B------:R0:W2:Y:S02]  /*1cb40*/  SHFL.IDX P6, R14, R13, R12, R11 ;  /* 0x0000000c0d0e7389 */ /* 0x0000a400000c000b */
[----:B012---:R-:W-:Y:S01]  /*1cb50*/  ENDCOLLECTIVE ;  /* 0x000000000000791b */ /* 0x007fe20003800000 */
.L_x_5503:
[----:B------:R-:W-:Y:S01]  /*1cb60*/  IMAD.MOV.U32 R13, RZ, RZ, R3 ;  /* 0x000000ffff0d7224 */ /* 0x000fe200078e0003 */
[----:B------:R-:W-:-:S07]  /*1cb70*/  MOV R0, R14 ;  /* 0x0000000e00007202 */ /* 0x000fce0000000f00 */
[----:B------:R-:W-:Y:S05]  /*1cb80*/  WARPSYNC.COLLECTIVE R15, `(.L_x_5504) ;  /* 0x000000000f087348 */ /* 0x000fea0003c00000 */
[----:B------:R0:W1:Y:S02]  /*1cb90*/  SHFL.IDX P6, R14, R13, R12, R11 ;  /* 0x0000000c0d0e7389 */ /* 0x00006400000c000b */
[----:B01----:R-:W-:Y:S01]  /*1cba0*/  ENDCOLLECTIVE ;  /* 0x000000000000791b */ /* 0x003fe20003800000 */
.L_x_5504:
[----:B------:R-:W-:Y:S05]  /*1cbb0*/  BRA `(.L_x_5505) ;  /* 0xffffff74000c7947 */ /* 0x000fea000383ffff */
.L_x_5320:
        /* <DEDUP_REMOVED lines=8> */
.L_x_5507:
[----:B------:R-:W-:Y:S05]  /*1cc40*/  BSYNC B1 ;  /* 0x0000000000017941 */ /* 0x000fea0003800000 */
.L_x_5506:
        /* <DEDUP_REMOVED lines=8> */
.L_x_5508:
[----:B------:R-:W-:Y:S05]  /*1ccd0*/  BRA `(.L_x_5509) ;  /* 0xffffff7400587947 */ /* 0x000fea000383ffff */
.L_x_5323:
        /* <DEDUP_REMOVED lines=8> */
.L_x_5511:
[----:B------:R-:W-:Y:S05]  /*1cd60*/  BSYNC B1 ;  /* 0x0000000000017941 */ /* 0x000fea0003800000 */
.L_x_5510:
        /* <DEDUP_REMOVED lines=8> */
.L_x_5512:
[----:B------:R-:W-:Y:S05]  /*1cdf0*/  BRA `(.L_x_5513) ;  /* 0xffffff7400a07947 */ /* 0x000fea000383ffff */
.L_x_5326:
[----:B------:R-:W-:Y:S01]  /*1ce00*/  BSSY B1, `(.L_x_5514) ;  /* 0x0000008000017945 */ /* 0x000fe20003800000 */
[----:B0-----:R-:W-:Y:S01]  /*1ce10*/  MOV R13, R4 ;  /* 0x00000004000d7202 */ /* 0x001fe20000000f00 */
[----:B------:R-:W-:Y:S02]  /*1ce20*/  IMAD.MOV.U32 R12, RZ, RZ, 0x3 ;  /* 0x00000003ff0c7424 */ /* 0x000fe400078e00ff */
[----:B------:R-:W-:Y:S02]  /*1ce30*/  IMAD.MOV.U32 R11, RZ, RZ, 0x181f ;  /* 0x0000181fff0b7424 */ /* 0x000fe400078e00ff */
[----:B------:R-:W-:-:S07]  /*1ce40*/  IMAD.MOV.U32 R15, RZ, RZ, -0x1 ;  /* 0xffffffffff0f7424 */ /* 0x000fce00078e00ff */
[----:B-1234-:R-:W-:Y:S05]  /*1ce50*/  WARPSYNC.COLLECTIVE R15, `(.L_x_5515) ;  /* 0x000000000f087348 */ /* 0x01efea0003c00000 */
[----:B----4-:R0:W4:Y:S02]  /*1ce60*/  SHFL.IDX P6, R14, R13, R12, R11 ;  /* 0x0000000c0d0e7389 */ /* 0x01012400000c000b */
[----:B01234-:R-:W-:Y:S01]  /*1ce70*/  ENDCOLLECTIVE ;  /* 0x000000000000791b */ /* 0x01ffe20003800000 */
.L_x_5515:
[----:B------:R-:W-:Y:S05]  /*1ce80*/  BSYNC B1 ;  /* 0x0000000000017941 */ /* 0x000fea0003800000 */
.L_x_5514:
        /* <DEDUP_REMOVED lines=8> */
.L_x_5516:
[----:B------:R-:W-:Y:S05]  /*1cf10*/  BRA `(.L_x_5517) ;  /* 0xffffff7400e87947 */ /* 0x000fea000383ffff */
.L_x_5343:
[----:B0-----:R-:W0:Y:S01]  /*1cf20*/  S2R R8, SR_TID.X ;  /* 0x0000000000087919 */ /* 0x001e220000002100 */
[----:B------:R-:W-:Y:S01]  /*1cf30*/  BSSY B1, `(.L_x_5518) ;  /* 0x000000a000017945 */ /* 0x000fe20003800000 */
[----:B------:R-:W-:Y:S01]  /*1cf40*/  MOV R12, RZ ;  /* 0x000000ff000c7202 */ /* 0x000fe20000000f00 */
[----:B------:R-:W-:Y:S02]  /*1cf50*/  IMAD.MOV.U32 R11, RZ, RZ, 0x1f ;  /* 0x0000001fff0b7424 */ /* 0x000fe400078e00ff */
[----:B------:R-:W-:Y:S01]  /*1cf60*/  IMAD.MOV.U32 R15, RZ, RZ, -0x1 ;  /* 0xffffffffff0f7424 */ /* 0x000fe200078e00ff */
[----:B0-----:R-:W-:-:S04]  /*1cf70*/  SHF.R.U32.HI R8, RZ, 0x5, R8 ;  /* 0x00000005ff087819 */ /* 0x001fc80000011608 */
[----:B------:R-:W-:-:S05]  /*1cf80*/  LOP3.LUT R8, R8, 0x3, RZ, 0xc0, !PT ;  /* 0x0000000308087812 */ /* 0x000fca00078ec0ff */
[----:B------:R-:W-:-:S07]  /*1cf90*/  IMAD.MOV.U32 R13, RZ, RZ, R8 ;  /* 0x000000ffff0d7224 */ /* 0x000fce00078e0008 */
[----:B-1----:R-:W-:Y:S05]  /*1cfa0*/  WARPSYNC.COLLECTIVE R15, `(.L_x_5519) ;  /* 0x000000000f087348 */ /* 0x002fea0003c00000 */
[----:B------:R0:W2:Y:S02]  /*1cfb0*/  SHFL.IDX P6, R14, R13, R12, R11 ;  /* 0x0000000c0d0e7389 */ /* 0x0000a400000c000b */
[----:B012---:R-:W-:Y:S01]  /*1cfc0*/  ENDCOLLECTIVE ;  /* 0x000000000000791b */ /* 0x007fe20003800000 */
.L_x_5519:
[----:B------:R-:W-:Y:S05]  /*1cfd0*/  BSYNC B1 ;  /* 0x0000000000017941 */ /* 0x000fea0003800000 */
.L_x_5518:
[----:B------:R-:W-:Y:S05]  /*1cfe0*/  BRA `(.L_x_5520) ;  /* 0xffffff8c00787947 */ /* 0x000fea000383ffff */
.L_x_5345:
[----:B------:R-:W-:Y:S01]  /*1cff0*/  BSSY B1, `(.L_x_5521) ;  /* 0x0000006000017945 */ /* 0x000fe20003800000 */
[----:B------:R-:W-:-:S07]  /*1d000*/  IMAD.MOV.U32 R15, RZ, RZ, -0x1 ;  /* 0xffffffffff0f7424 */ /* 0x000fce00078e00ff */
[----:B012---:R-:W-:Y:S05]  /*1d010*/  WARPSYNC.COLLECTIVE R15, `(.L_x_5522) ;  /* 0x000000000f0c7348 */ /* 0x007fea0003c00000 */
[----:B------:R-:W-:Y:S02]  /*1d020*/  ELECT P6, UR62, PT ;  /* 0x00000000003e782f */ /* 0x000fe400038c0000 */
[----:B------:R-:W-:Y:S01]  /*1d030*/  MOV R14, UR62 ;  /* 0x0000003e000e7c02 */ /* 0x000fe20008000f00 */
[----:B012---:R-:W-:Y:S10]  /*1d040*/  ENDCOLLECTIVE ;  /* 0x000000000000791b */ /* 0x007ff40003800000 */
.L_x_5522:
[----:B------:R-:W-:Y:S05]  /*1d050*/  BSYNC B1 ;  /* 0x0000000000017941 */ /* 0x000fea0003800000 */
.L_x_5521:
[----:B------:R-:W-:Y:S05]  /*1d060*/  BRA `(.L_x_5344) ;  /* 0xffffff8c00707947 */ /* 0x000fea000383ffff */
.L_x_5347:
[----:B0-----:R0:W2:Y:S02]  /*1d070*/  SYNCS.PHASECHK.TRANS64.TRYWAIT P0, [R22+URZ+0x22820], R3 ;  /* 0x02282003160075a7 */ /* 0x0010a4000800017f */
[----:B--2---:R-:W-:Y:S05]  /*1d080*/  @!P0 NANOSLEEP.SYNCS 0x989680 ;  /* 0x009896800000895d */ /* 0x004fea0003900000 */
[----:B------:R-:W2:Y:S02]  /*1d090*/  @!P0 SYNCS.PHASECHK.TRANS64 P0, [R22+URZ+0x22820], R3 ;  /* 0x02282003160085a7 */ /* 0x000ea4000800007f */
[----:B--2---:R-:W-:Y:S05]  /*1d0a0*/  @!P0 BRA `(.L_x_5347) ;  /* 0xfffffffc00f08947 */ /* 0x004fea000383ffff */
[----:B------:R-:W-:Y:S05]  /*1d0b0*/  BRA `(.L_x_5523) ;  /* 0xffffff8c00807947 */ /* 0x000fea000383ffff */
.L_x_5351:
[----:B0-----:R0:W2:Y:S02]  /*1d0c0*/  SYNCS.PHASECHK.TRANS64.TRYWAIT P0, [R3+URZ+0x228a0], R8 ;  /* 0x0228a008030075a7 */ /* 0x0010a4000800017f */
[----:B--2---:R-:W-:Y:S05]  /*1d0d0*/  @!P0 NANOSLEEP.SYNCS 0x989680 ;  /* 0x009896800000895d */ /* 0x004fea0003900000 */
[----:B------:R-:W2:Y:S02]  /*1d0e0*/  @!P0 SYNCS.PHASECHK.TRANS64 P0, [R3+URZ+0x228a0], R8 ;  /* 0x0228a008030085a7 */ /* 0x000ea4000800007f */
[----:B--2---:R-:W-:Y:S05]  /*1d0f0*/  @!P0 BRA `(.L_x_5351) ;  /* 0xfffffffc00f08947 */ /* 0x004fea000383ffff */
[----:B------:R-:W-:Y:S05]  /*1d100*/  BRA `(.L_x_5524) ;  /* 0xffffff8c00987947 */ /* 0x000fea000383ffff */
.L_x_5356:
[----:B-1----:R1:W2:Y:S02]  /*1d110*/  SYNCS.PHASECHK.TRANS64.TRYWAIT P0, [R3+URZ+0x228c0], R8 ;  /* 0x0228c008030075a7 */ /* 0x0022a4000800017f */
[----:B--2---:R-:W-:Y:S05]  /*1d120*/  @!P0 NANOSLEEP.SYNCS 0x989680 ;  /* 0x009896800000895d */ /* 0x004fea0003900000 */
[----:B------:R-:W2:Y:S02]  /*1d130*/  @!P0 SYNCS.PHASECHK.TRANS64 P0, [R3+URZ+0x228c0], R8 ;  /* 0x0228c008030085a7 */ /* 0x000ea4000800007f */
[----:B--2---:R-:W-:Y:S05]  /*1d140*/  @!P0 BRA `(.L_x_5356) ;  /* 0xfffffffc00f08947 */ /* 0x004fea000383ffff */
[----:B------:R-:W-:Y:S05]  /*1d150*/  BRA `(.L_x_5525) ;  /* 0xffffff9000147947 */ /* 0x000fea000383ffff */
.L_x_5366:
[----:B0-----:R0:W2:Y:S02]  /*1d160*/  SYNCS.PHASECHK.TRANS64.TRYWAIT P1, [R8+URZ+0x228a0], R2 ;  /* 0x0228a002080075a7 */ /* 0x0010a4000802017f */
[----:B--2---:R-:W-:Y:S05]  /*1d170*/  @!P1 NANOSLEEP.SYNCS 0x989680 ;  /* 0x009896800000995d */ /* 0x004fea0003900000 */
[----:B------:R-:W2:Y:S02]  /*1d180*/  @!P1 SYNCS.PHASECHK.TRANS64 P1, [R8+URZ+0x228a0], R2 ;  /* 0x0228a002080095a7 */ /* 0x000ea4000802007f */
[----:B--2---:R-:W-:Y:S05]  /*1d190*/  @!P1 BRA `(.L_x_5366) ;  /* 0xfffffffc00f09947 */ /* 0x004fea000383ffff */
[----:B------:R-:W-:Y:S05]  /*1d1a0*/  BRA `(.L_x_5526) ;  /* 0xffffff9400887947 */ /* 0x000fea000383ffff */
.L_x_5371:
[----:B-1----:R1:W2:Y:S02]  /*1d1b0*/  SYNCS.PHASECHK.TRANS64.TRYWAIT P1, [R8+URZ+0x228c0], R2 ;  /* 0x0228c002080075a7 */ /* 0x0022a4000802017f */
[----:B--2---:R-:W-:Y:S05]  /*1d1c0*/  @!P1 NANOSLEEP.SYNCS 0x989680 ;  /* 0x009896800000995d */ /* 0x004fea0003900000 */
[----:B------:R-:W2:Y:S02]  /*1d1d0*/  @!P1 SYNCS.PHASECHK.TRANS64 P1, [R8+URZ+0x228c0], R2 ;  /* 0x0228c002080095a7 */ /* 0x000ea4000802007f */
[----:B--2---:R-:W-:Y:S05]  /*1d1e0*/  @!P1 BRA `(.L_x_5371) ;  /* 0xfffffffc00f09947 */ /* 0x004fea000383ffff */
[----:B------:R-:W-:Y:S05]  /*1d1f0*/  BRA `(.L_x_5527) ;  /* 0xffffff9800007947 */ /* 0x000fea000383ffff */
.L_x_5387:
        /* <DEDUP_REMOVED lines=11> */
.L_x_5529:
[----:B------:R-:W-:Y:S05]  /*1d2b0*/  BSYNC B0 ;  /* 0x0000000000007941 */ /* 0x000fea0003800000 */
.L_x_5528:
[----:B------:R-:W-:Y:S05]  /*1d2c0*/  BRA `(.L_x_5530) ;  /* 0xffffffa400b87947 */ /* 0x000fea000383ffff */
.L_x_5390:
[----:B0-----:R0:W2:Y:S02]  /*1d2d0*/  SYNCS.PHASECHK.TRANS64.TRYWAIT P0, [R31+URZ+0x22840], R0 ;  /* 0x022840001f0075a7 */ /* 0x0010a4000800017f */
[----:B--2---:R-:W-:Y:S05]  /*1d2e0*/  @!P0 NANOSLEEP.SYNCS 0x989680 ;  /* 0x009896800000895d */ /* 0x004fea0003900000 */
[----:B------:R-:W2:Y:S02]  /*1d2f0*/  @!P0 SYNCS.PHASECHK.TRANS64 P0, [R31+URZ+0x22840], R0 ;  /* 0x022840001f0085a7 */ /* 0x000ea4000800007f */
[----:B--2---:R-:W-:Y:S05]  /*1d300*/  @!P0 BRA `(.L_x_5390) ;  /* 0xfffffffc00f08947 */ /* 0x004fea000383ffff */
[----:B------:R-:W-:Y:S05]  /*1d310*/  BRA `(.L_x_5531) ;  /* 0xffffffa400cc7947 */ /* 0x000fea000383ffff */
.L_x_5391:
        /* <DEDUP_REMOVED lines=8> */
.L_x_5533:
[----:B------:R-:W-:Y:S05]  /*1d3a0*/  BSYNC B0 ;  /* 0x0000000000007941 */ /* 0x000fea0003800000 */
.L_x_5532:
        /* <DEDUP_REMOVED lines=9> */
.L_x_5534:
[----:B------:R-:W-:Y:S01]  /*1d440*/  MOV R13, R4 ;  /* 0x00000004000d7202 */ /* 0x000fe20000000f00 */
[----:B------:R-:W-:Y:S02]  /*1d450*/  IMAD.MOV.U32 R12, RZ, RZ, 0x1 ;  /* 0x00000001ff0c7424 */ /* 0x000fe400078e00ff */
[----:B------:R-:W-:-:S07]  /*1d460*/  IMAD.MOV.U32 R3, RZ, RZ, R14 ;  /* 0x000000ffff037224 */ /* 0x000fce00078e000e */
[----:B------:R-:W-:Y:S05]  /*1d470*/  WARPSYNC.COLLECTIVE R15, `(.L_x_5535) ;  /* 0x000000000f087348 */ /* 0x000fea0003c00000 */
[----:B------:R0:W1:Y:S02]  /*1d480*/  SHFL.IDX P6, R14, R13, R12, R11 ;  /* 0x0000000c0d0e7389 */ /* 0x00006400000c000b */
[----:B01----:R-:W-:Y:S01]  /*1d490*/  ENDCOLLECTIVE ;  /* 0x000000000000791b */ /* 0x003fe20003800000 */
.L_x_5535:
        /* <DEDUP_REMOVED lines=15> */
.L_x_5536:
[----:B------:R-:W-:Y:S02]  /*1d590*/  @P0 IMAD R6, R5, 0x2, R22 ;  /* 0x0000000205060824 */ /* 0x000fe400078e0216 */
[----:B------:R-:W-:Y:S02]  /*1d5a0*/  IMAD.MOV.U32 R13, RZ, RZ, R4 ;  /* 0x000000ffff0d7224 */ /* 0x000fe400078e0004 */
[----:B------:R-:W-:Y:S02]  /*1d5b0*/  IMAD.MOV.U32 R12, RZ, RZ, 0x2 ;  /* 0x00000002ff0c7424 */ /* 0x000fe400078e00ff */
[----:B------:R-:W-:-:S07]  /*1d5c0*/  IMAD.MOV.U32 R3, RZ, RZ, R14 ;  /* 0x000000ffff037224 */ /* 0x000fce00078e000e */
[----:B------:R-:W-:Y:S05]  /*1d5d0*/  WARPSYNC.COLLECTIVE R15, `(.L_x_5537) ;  /* 0x000000000f087348 */ /* 0x000fea0003c00000 */
[----:B------:R0:W1:Y:S02]  /*1d5e0*/  SHFL.IDX P6, R14, R13, R12, R11 ;  /* 0x0000000c0d0e7389 */ /* 0x00006400000c000b */
[----:B01----:R-:W-:Y:S01]  /*1d5f0*/  ENDCOLLECTIVE ;  /* 0x000000000000791b */ /* 0x003fe20003800000 */
.L_x_5537:
[----:B------:R-:W-:-:S04]  /*1d600*/  @P0 LEA R3, P1, R8, R3, 0x1 ;  /* 0x0000000308030211 */ /* 0x000fc800078208ff */
[----:B------:R-:W-:-:S04]  /*1d610*/  @P0 IADD3.X R2, RZ, R2, RZ, P1, !PT ;  /* 0x00000002ff020210 */ /* 0x000fc80000ffe4ff */
        /* <DEDUP_REMOVED lines=13> */
.L_x_5538:
[----:B------:R-:W-:Y:S02]  /*1d6f0*/  @P0 IMAD R6, R5, 0x2, R22 ;  /* 0x0000000205060824 */ /* 0x000fe400078e0216 */
[----:B------:R-:W-:Y:S01]  /*1d700*/  IMAD.MOV.U32 R13, RZ, RZ, R4 ;  /* 0x000000ffff0d7224 */ /* 0x000fe200078e0004 */
[----:B------:R-:W-:Y:S01]  /*1d710*/  MOV R12, 0x3 ;  /* 0x00000003000c7802 */ /* 0x000fe20000000f00 */
[----:B------:R-:W-:-:S07]  /*1d720*/  IMAD.MOV.U32 R3, RZ, RZ, R14 ;  /* 0x000000ffff037224 */ /* 0x000fce00078e000e */
[----:B------:R-:W-:Y:S05]  /*1d730*/  WARPSYNC.COLLECTIVE R15, `(.L_x_5539) ;  /* 0x000000000f087348 */ /* 0x000fea0003c00000 */
[----:B------:R0:W1:Y:S02]  /*1d740*/  SHFL.IDX P6, R14, R13, R12, R11 ;  /* 0x0000000c0d0e7389 */ /* 0x00006400000c000b */
[----:B01----:R-:W-:Y:S01]  /*1d750*/  ENDCOLLECTIVE ;  /* 0x000000000000791b */ /* 0x003fe20003800000 */
.L_x_5539:
        /* <DEDUP_REMOVED lines=15> */
.L_x_5540:
[----:B------:R-:W-:Y:S01]  /*1d850*/  @P0 LEA R6, R5, R22, 0x1 ;  /* 0x0000001605060211 */ /* 0x000fe200078e08ff */
[----:B------:R-:W-:Y:S02]  /*1d860*/  IMAD.MOV.U32 R13, RZ, RZ, R4 ;  /* 0x000000ffff0d7224 */ /* 0x000fe400078e0004 */
[----:B------:R-:W-:Y:S02]  /*1d870*/  IMAD.MOV.U32 R12, RZ, RZ, 0x4 ;  /* 0x00000004ff0c7424 */ /* 0x000fe400078e00ff */
[----:B------:R-:W-:-:S07]  /*1d880*/  IMAD.MOV.U32 R3, RZ, RZ, R14 ;  /* 0x000000ffff037224 */ /* 0x000fce00078e000e */
[----:B------:R-:W-:Y:S05]  /*1d890*/  WARPSYNC.COLLECTIVE R15, `(.L_x_5541) ;  /* 0x000000000f087348 */ /* 0x000fea0003c00000 */
[----:B------:R0:W1:Y:S02]  /*1d8a0*/  SHFL.IDX P6, R14, R13, R12, R11 ;  /* 0x0000000c0d0e7389 */ /* 0x00006400000c000b */
[----:B01----:R-:W-:Y:S01]  /*1d8b0*/  ENDCOLLECTIVE ;  /* 0x000000000000791b */ /* 0x003fe20003800000 */
.L_x_5541:
        /* <DEDUP_REMOVED lines=15> */
.L_x_5542:
[----:B------:R-:W-:Y:S02]  /*1d9b0*/  @P0 IMAD R6, R5, 0x2, R22 ;  /* 0x0000000205060824 */ /* 0x000fe400078e0216 */
[----:B------:R-:W-:Y:S02]  /*1d9c0*/  IMAD.MOV.U32 R13, RZ, RZ, R4 ;  /* 0x000000ffff0d7224 */ /* 0x000fe400078e0004 */
[----:B------:R-:W-:Y:S01]  /*1d9d0*/  IMAD.MOV.U32 R12, RZ, RZ, 0x5 ;  /* 0x00000005ff0c7424 */ /* 0x000fe200078e00ff */
[----:B------:R-:W-:-:S07]  /*1d9e0*/  MOV R3, R14 ;  /* 0x0000000e00037202 */ /* 0x000fce0000000f00 */
[----:B------:R-:W-:Y:S05]  /*1d9f0*/  WARPSYNC.COLLECTIVE R15, `(.L_x_5543) ;  /* 0x000000000f087348 */ /* 0x000fea0003c00000 */
[----:B------:R0:W1:Y:S02]  /*1da00*/  SHFL.IDX P6, R14, R13, R12, R11 ;  /* 0x0000000c0d0e7389 */ /* 0x00006400000c000b */
[----:B01----:R-:W-:Y:S01]  /*1da10*/  ENDCOLLECTIVE ;  /* 0x000000000000791b */ /* 0x003fe20003800000 */
.L_x_5543:
[----:B------:R-:W-:-:S05]  /*1da20*/  @P0 LEA R3, P1, R8, R3, 0x1 ;  /* 0x0000000308030211 */ /* 0x000fca00078208ff */
[----:B------:R-:W-:-:S05]  /*1da30*/  @P0 IMAD.X R2, RZ, RZ, R2, P1 ;  /* 0x000000ffff020224 */ /* 0x000fca00008e0602 */
[----:B------:R-:W-:Y:S01]  /*1da40*/  @P0 LOP3.LUT R3, R3, R2, RZ, 0x3c, !PT ;  /* 0x0000000203030212 */ /* 0x000fe200078e3cff */
[----:B------:R-:W-:-:S03]  /*1da50*/  IMAD.MOV.U32 R13, RZ, RZ, R0 ;  /* 0x000000ffff0d7224 */ /* 0x000fc600078e0000 */
[----:B------:R-:W-:-:S04]  /*1da60*/  @P0 LOP3.LUT R2, R3, R2, RZ, 0x3c, !PT ;  /* 0x0000000203020212 */ /* 0x000fc800078e3cff */
[----:B------:R-:W-:Y:S02]  /*1da70*/  @P0 LOP3.LUT R3, R3, R2, RZ, 0x3c, !PT ;  /* 0x0000000203030212 */ /* 0x000fe400078e3cff */
[----:B------:R-:W-:-:S03]  /*1da80*/  MOV R4, R14 ;  /* 0x0000000e00047202 */ /* 0x000fc60000000f00 */
[----:B------:R-:W-:Y:S01]  /*1da90*/  @!PT LDS RZ, [RZ] ;  /* 0x00000000fffff984 */ /* 0x000fe20000000800 */
[----:B------:R-:W-:Y:S01]  /*1daa0*/  @!PT LDS RZ, [RZ] ;  /* 0x00000000fffff984 */ /* 0x000fe20000000800 */
[----:B------:R-:W-:Y:S01]  /*1dab0*/  @!PT LDS RZ, [RZ] ;  /* 0x00000000fffff984 */ /* 0x000fe20000000800 */
[----:B------:R0:W-:Y:S04]  /*1dac0*/  @P0 LDGSTS.E.BYPASS.LTC128B.128 [R6+0x1e400], desc[UR40][R2.64], !P2 ;  /* 0x1e40000002060fae */ /* 0x0001e8000d101d68 */
[----:B0-----:R-:W-:Y:S05]  /*1dad0*/  WARPSYNC.COLLECTIVE R15, `(.L_x_5544) ;  /* 0x000000000f087348 */ /* 0x001fea0003c00000 */
[----:B------:R1:W2:Y:S02]  /*1dae0*/  SHFL.IDX P6, R14, R13, R12, R11 ;  /* 0x0000000c0d0e7389 */ /* 0x0002a400000c000b */
[----:B012---:R-:W-:Y:S01]  /*1daf0*/  ENDCOLLECTIVE ;  /* 0x000000000000791b */ /* 0x007fe20003800000 */
.L_x_5544:
[----:B------:R-:W-:Y:S01]  /*1db00*/  IMAD.MOV.U32 R0, RZ, RZ, R14 ;  /* 0x000000ffff007224 */ /* 0x000fe200078e000e */
[----:B------:R-:W-:Y:S06]  /*1db10*/  BRA `(.L_x_5545) ;  /* 0xffffffa4003c7947 */ /* 0x000fec000383ffff */
.L_x_5396:
[----:B------:R-:W-:Y:S01]  /*1db20*/  IMAD.MOV.U32 R13, RZ, RZ, R4 ;  /* 0x000000ffff0d7224 */ /* 0x000fe200078e0004 */
[----:B------:R-:W-:Y:S01]  /*1db30*/  MOV R11, 0x181f ;  /* 0x0000181f000b7802 */ /* 0x000fe20000000f00 */
[----:B------:R-:W-:Y:S01]  /*1db40*/  IMAD.MOV.U32 R12, RZ, RZ, RZ ;  /* 0x000000ffff0c7224 */ /* 0x000fe200078e00ff */
[----:B------:R-:W-:Y:S01]  /*1db50*/  LEA R17, R17, R10, 0x7 ;  /* 0x0000000a11117211 */ /* 0x000fe200078e38ff */
[----:B------:R-:W-:Y:S02]  /*1db60*/  IMAD.MOV.U32 R15, RZ, RZ, -0x1 ;  /* 0xffffffffff0f7424 */ /* 0x000fe400078e00ff */
[----:B-----5:R-:W-:Y:S02]  /*1db70*/  IMAD R5, R20, R7, RZ ;  /* 0x0000000714057224 */ /* 0x020fe400078e02ff */
[----:B------:R-:W-:-:S07]  /*1db80*/  VIADD R6, R17, 0x10 ;  /* 0x0000001011067836 */ /* 0x000fce0000000000 */
[----:B-1----:R-:W-:Y:S05]  /*1db90*/  WARPSYNC.COLLECTIVE R15, `(.L_x_5546) ;  /* 0x000000000f087348 */ /* 0x002fea0003c00000 */
[----:B------:R0:W2:Y:S02]  /*1dba0*/  SHFL.IDX P6, R14, R13, R12, R11 ;  /* 0x0000000c0d0e7389 */ /* 0x0000a400000c000b */
[----:B012---:R-:W-:Y:S01]  /*1dbb0*/  ENDCOLLECTIVE ;  /* 0x000000000000791b */ /* 0x007fe20003800000 */
.L_x_5546:
[----:B------:R-:W-:Y:S01]  /*1dbc0*/  ISETP.GE.AND P0, PT, R17, R5, PT ;  /* 0x000000051100720c */ /* 0x000fe20003f06270 */
[----:B------:R-:W-:Y:S02]  /*1dbd0*/  IMAD.MOV.U32 R13, RZ, RZ, R0 ;  /* 0x000000ffff0d7224 */ /* 0x000fe400078e0000 */
[----:B------:R-:W-:-:S10]  /*1dbe0*/  IMAD.MOV.U32 R2, RZ, RZ, R14 ;  /* 0x000000ffff027224 */ /* 0x000fd400078e000e */
[----:B------:R-:W-:Y:S05]  /*1dbf0*/  WARPSYNC.COLLECTIVE R15, `(.L_x_5547) ;  /* 0x000000000f087348 */ /* 0x000fea0003c00000 */
[----:B------:R0:W1:Y:S02]  /*1dc00*/  SHFL.IDX P6, R14, R13, R12, R11 ;  /* 0x0000000c0d0e7389 */ /* 0x00006400000c000b */
[----:B01----:R-:W-:Y:S01]  /*1dc10*/  ENDCOLLECTIVE ;  /* 0x000000000000791b */ /* 0x003fe20003800000 */
.L_x_5547:
[----:B------:R-:W-:Y:S02]  /*1dc20*/  IMAD.MOV.U32 R13, RZ, RZ, R4 ;  /* 0x000000ffff0d7224 */ /* 0x000fe400078e0004 */
[----:B------:R-:W-:Y:S02]  /*1dc30*/  IMAD.MOV.U32 R12, RZ, RZ, 0x1 ;  /* 0x00000001ff0c7424 */ /* 0x000fe400078e00ff */
[----:B------:R-:W-:-:S07]  /*1dc40*/  IMAD.MOV.U32 R3, RZ, RZ, R14 ;  /* 0x000000ffff037224 */ /* 0x000fce00078e000e */
[----:B------:R-:W-:Y:S05]  /*1dc50*/  WARPSYNC.COLLECTIVE R15, `(.L_x_5548) ;  /* 0x000000000f087348 */ /* 0x000fea0003c00000 */
[----:B------:R0:W1:Y:S02]  /*1dc60*/  SHFL.IDX P6, R14, R13, R12, R11 ;  /* 0x0000000c0d0e7389 */ /* 0x00006400000c000b */
[----:B01----:R-:W-:Y:S01]  /*1dc70*/  ENDCOLLECTIVE ;  /* 0x000000000000791b */ /* 0x003fe20003800000 */
.L_x_5548:
        /* <DEDUP_REMOVED lines=15> */
.L_x_5549:
[----:B------:R-:W-:Y:S01]  /*1dd70*/  MOV R13, R4 ;  /* 0x00000004000d7202 */ /* 0x000fe20000000f00 */
[----:B------:R-:W-:Y:S02]  /*1dd80*/  IMAD.MOV.U32 R12, RZ, RZ, 0x2 ;  /* 0x00000002ff0c7424 */ /* 0x000fe400078e00ff */
[----:B------:R-:W-:-:S07]  /*1dd90*/  IMAD.MOV.U32 R3, RZ, RZ, R14 ;  /* 0x000000ffff037224 */ /* 0x000fce00078e000e */
[----:B------:R-:W-:Y:S05]  /*1dda0*/  WARPSYNC.COLLECTIVE R15, `(.L_x_5550) ;  /* 0x000000000f087348 */ /* 0x000fea0003c00000 */
[----:B------:R0:W1:Y:S02]  /*1ddb0*/  SHFL.IDX P6, R14, R13, R12, R11 ;  /* 0x0000000c0d0e7389 */ /* 0x00006400000c000b */
[----:B01----:R-:W-:Y:S01]  /*1ddc0*/  ENDCOLLECTIVE ;  /* 0x000000000000791b */ /* 0x003fe20003800000 */
.L_x_5550:
        /* <DEDUP_REMOVED lines=16> */
.L_x_5551:
[----:B------:R-:W-:Y:S02]  /*1ded0*/  IMAD.MOV.U32 R13, RZ, RZ, R4 ;  /* 0x000000ffff0d7224 */ /* 0x000fe400078e0004 */
[----:B------:R-:W-:Y:S02]  /*1dee0*/  IMAD.MOV.U32 R12, RZ, RZ, 0x3 ;  /* 0x00000003ff0c7424 */ /* 0x000fe400078e00ff */
[----:B------:R-:W-:-:S07]  /*1def0*/  IMAD.MOV.U32 R3, RZ, RZ, R14 ;  /* 0x000000ffff037224 */ /* 0x000fce00078e000e */
[----:B------:R-:W-:Y:S05]  /*1df00*/  WARPSYNC.COLLECTIVE R15, `(.L_x_5552) ;  /* 0x000000000f087348 */ /* 0x000fea0003c00000 */
[----:B------:R0:W1:Y:S02]  /*1df10*/  SHFL.IDX P6, R14, R13, R12, R11 ;  /* 0x0000000c0d0e7389 */ /* 0x00006400000c000b */
[----:B01----:R-:W-:Y:S01]  /*1df20*/  ENDCOLLECTIVE ;  /* 0x000000000000791b */ /* 0x003fe20003800000 */
.L_x_5552:
[----:B------:R-:W-:-:S04]  /*1df30*/  @!P0 LEA R3, P2, R9, R3, 0x1 ;  /* 0x0000000309038211 */ /* 0x000fc800078408ff */
[----:B------:R-:W-:-:S04]  /*1df40*/  @!P0 IADD3.X R2, RZ, R2, RZ, P2, !PT ;  /* 0x00000002ff028210 */ /* 0x000fc800017fe4ff */
        /* <DEDUP_REMOVED lines=14> */
.L_x_5553:
[----:B------:R-:W-:Y:S01]  /*1e030*/  IMAD.MOV.U32 R13, RZ, RZ, R4 ;  /* 0x000000ffff0d7224 */ /* 0x000fe200078e0004 */
[----:B------:R-:W-:Y:S01]  /*1e040*/  MOV R12, 0x4 ;  /* 0x00000004000c7802 */ /* 0x000fe20000000f00 */
[----:B------:R-:W-:-:S07]  /*1e050*/  IMAD.MOV.U32 R3, RZ, RZ, R14 ;  /* 0x000000ffff037224 */ /* 0x000fce00078e000e */
[----:B------:R-:W-:Y:S05]  /*1e060*/  WARPSYNC.COLLECTIVE R15, `(.L_x_5554) ;  /* 0x000000000f087348 */ /* 0x000fea0003c00000 */
[----:B------:R0:W1:Y:S02]  /*1e070*/  SHFL.IDX P6, R14, R13, R12, R11 ;  /* 0x0000000c0d0e7389 */ /* 0x00006400000c000b */
[----:B01----:R-:W-:Y:S01]  /*1e080*/  ENDCOLLECTIVE ;  /* 0x000000000000791b */ /* 0x003fe20003800000 */
.L_x_5554:
        /* <DEDUP_REMOVED lines=16> */
.L_x_5555:
[----:B------:R-:W-:Y:S02]  /*1e190*/  IMAD.MOV.U32 R13, RZ, RZ, R4 ;  /* 0x000000ffff0d7224 */ /* 0x000fe400078e0004 */
[----:B------:R-:W-:Y:S02]  /*1e1a0*/  IMAD.MOV.U32 R12, RZ, RZ, 0x5 ;  /* 0x00000005ff0c7424 */ /* 0x000fe400078e00ff */
[----:B------:R-:W-:-:S07]  /*1e1b0*/  IMAD.MOV.U32 R3, RZ, RZ, R14 ;  /* 0x000000ffff037224 */ /* 0x000fce00078e000e */
[----:B------:R-:W-:Y:S05]  /*1e1c0*/  WARPSYNC.COLLECTIVE R15, `(.L_x_5556) ;  /* 0x000000000f087348 */ /* 0x000fea0003c00000 */
[----:B------:R0:W1:Y:S02]  /*1e1d0*/  SHFL.IDX P6, R14, R13, R12, R11 ;  /* 0x0000000c0d0e7389 */ /* 0x00006400000c000b */
[----:B01----:R-:W-:Y:S01]  /*1e1e0*/  ENDCOLLECTIVE ;  /* 0x000000000000791b */ /* 0x003fe20003800000 */
.L_x_5556:
        /* <DEDUP_REMOVED lines=16> */
.L_x_5557:
[----:B------:R-:W-:Y:S02]  /*1e2f0*/  IMAD.MOV.U32 R13, RZ, RZ, R4 ;  /* 0x000000ffff0d7224 */ /* 0x000fe400078e0004 */
[----:B------:R-:W-:Y:S01]  /*1e300*/  IMAD.MOV.U32 R12, RZ, RZ, 0x6 ;  /* 0x00000006ff0c7424 */ /* 0x000fe200078e00ff */
[----:B------:R-:W-:-:S07]  /*1e310*/  MOV R3, R14 ;  /* 0x0000000e00037202 */ /* 0x000fce0000000f00 */
[----:B------:R-:W-:Y:S05]  /*1e320*/  WARPSYNC.COLLECTIVE R15, `(.L_x_5558) ;  /* 0x000000000f087348 */ /* 0x000fea0003c00000 */
[----:B------:R0:W1:Y:S02]  /*1e330*/  SHFL.IDX P6, R14, R13, R12, R11 ;  /* 0x0000000c0d0e7389 */ /* 0x00006400000c000b */
[----:B01----:R-:W-:Y:S01]  /*1e340*/  ENDCOLLECTIVE ;  /* 0x000000000000791b */ /* 0x003fe20003800000 */
.L_x_5558:
        /* <DEDUP_REMOVED lines=16> */
.L_x_5559:
[----:B------:R-:W-:Y:S01]  /*1e450*/  IMAD.MOV.U32 R13, RZ, RZ, R4 ;  /* 0x000000ffff0d7224 */ /* 0x000fe200078e0004 */
[----:B------:R-:W-:Y:S01]  /*1e460*/  MOV R12, 0x7 ;  /* 0x00000007000c7802 */ /* 0x000fe20000000f00 */
[----:B------:R-:W-:-:S07]  /*1e470*/  IMAD.MOV.U32 R3, RZ, RZ, R14 ;  /* 0x000000ffff037224 */ /* 0x000fce00078e000e */
[----:B------:R-:W-:Y:S05]  /*1e480*/  WARPSYNC.COLLECTIVE R15, `(.L_x_5560) ;  /* 0x000000000f087348 */ /* 0x000fea0003c00000 */
[----:B------:R0:W1:Y:S02]  /*1e490*/  SHFL.IDX P6, R14, R13, R12, R11 ;  /* 0x0000000c0d0e7389 */ /* 0x00006400000c000b */
[----:B01----:R-:W-:Y:S01]  /*1e4a0*/  ENDCOLLECTIVE ;  /* 0x000000000000791b */ /* 0x003fe20003800000 */
.L_x_5560:
        /* <DEDUP_REMOVED lines=10> */
.L_x_5561:
[----:B------:R-:W-:Y:S01]  /*1e550*/  @!PT LDS RZ, [RZ] ;  /* 0x00000000fffff984 */ /* 0x000fe20000000800 */
[----:B------:R-:W-:Y:S01]  /*1e560*/  @!PT LDS RZ, [RZ] ;  /* 0x00000000fffff984 */ /* 0x000fe20000000800 */
[----:B------:R-:W-:Y:S01]  /*1e570*/  @!PT LDS RZ, [RZ] ;  /* 0x00000000fffff984 */ /* 0x000fe20000000800 */
[----:B------:R0:W-:Y:S01]  /*1e580*/  @!P0 LDGSTS.E.BYPASS.LTC128B.128 [R8+0x1b400], desc[UR40][R2.64], !P1 ;  /* 0x1b40000002088fae */ /* 0x0001e2000c901d68 */
[----:B------:R-:W-:Y:S01]  /*1e590*/  IMAD.MOV.U32 R0, RZ, RZ, R14 ;  /* 0x000000ffff007224 */ /* 0x000fe200078e000e */
[----:B------:R-:W-:Y:S06]  /*1e5a0*/  BRA `(.L_x_5562) ;  /* 0xffffffa400c47947 */ /* 0x000fec000383ffff */
.L_x_5399:
[----:B0-----:R0:W2:Y:S02]  /*1e5b0*/  SYNCS.PHASECHK.TRANS64.TRYWAIT P0, [R22+URZ+0x22820], R3 ;  /* 0x02282003160075a7 */ /* 0x0010a4000800017f */
[----:B--2---:R-:W-:Y:S05]  /*1e5c0*/  @!P0 NANOSLEEP.SYNCS 0x989680 ;  /* 0x009896800000895d */ /* 0x004fea0003900000 */
[----:B------:R-:W2:Y:S02]  /*1e5d0*/  @!P0 SYNCS.PHASECHK.TRANS64 P0, [R22+URZ+0x22820], R3 ;  /* 0x02282003160085a7 */ /* 0x000ea4000800007f */
[----:B--2---:R-:W-:Y:S05]  /*1e5e0*/  @!P0 BRA `(.L_x_5399) ;  /* 0xfffffffc00f08947 */ /* 0x004fea000383ffff */
[----:B------:R-:W-:Y:S05]  /*1e5f0*/  BRA `(.L_x_5563) ;  /* 0xffffffa800207947 */ /* 0x000fea000383ffff */
.L_x_5402:
[----:B--2---:R2:W3:Y:S02]  /*1e600*/  SYNCS.PHASECHK.TRANS64.TRYWAIT P0, [R31+URZ+0x22860], R0 ;  /* 0x022860001f0075a7 */ /* 0x0044e4000800017f */
[----:B---3--:R-:W-:Y:S05]  /*1e610*/  @!P0 NANOSLEEP.SYNCS 0x989680 ;  /* 0x009896800000895d */ /* 0x008fea0003900000 */
[----:B------:R-:W3:Y:S02]  /*1e620*/  @!P0 SYNCS.PHASECHK.TRANS64 P0, [R31+URZ+0x22860], R0 ;  /* 0x022860001f0085a7 */ /* 0x000ee4000800007f */
[----:B---3--:R-:W-:Y:S05]  /*1e630*/  @!P0 BRA `(.L_x_5402) ;  /* 0xfffffffc00f08947 */ /* 0x008fea000383ffff */
[----:B------:R-:W-:Y:S05]  /*1e640*/  BRA `(.L_x_5564) ;  /* 0xffffffa800307947 */ /* 0x000fea000383ffff */
.L_x_5403:
        /* <DEDUP_REMOVED lines=8> */
.L_x_5566:
[----:B------:R-:W-:Y:S05]  /*1e6d0*/  BSYNC B0 ;  /* 0x0000000000007941 */ /* 0x000fea0003800000 */
.L_x_5565:
        /* <DEDUP_REMOVED lines=12> */
.L_x_5567:
[----:B------:R-:W-:Y:S01]  /*1e7a0*/  ISETP.LT.OR P4, PT, R32, 0x1, !P1 ;  /* 0x000000012000780c */ /* 0x000fe20004f81670 */
        /* <DEDUP_REMOVED lines=11> */
.L_x_5568:
[----:B------:R-:W-:Y:S02]  /*1e860*/  IADD3.X R3, RZ, R3, RZ, P0, !PT ;  /* 0x00000003ff037210 */ /* 0x000fe400007fe4ff */
        /* <DEDUP_REMOVED lines=16> */
.L_x_5569:
[----:B------:R-:W-:Y:S02]  /*1e970*/  IMAD.MOV.U32 R13, RZ, RZ, R6 ;  /* 0x000000ffff0d7224 */ /* 0x000fe400078e0006 */
[----:B------:R-:W-:Y:S01]  /*1e980*/  IMAD.MOV.U32 R12, RZ, RZ, 0x2 ;  /* 0x00000002ff0c7424 */ /* 0x000fe200078e00ff */
[----:B------:R-:W-:-:S13]  /*1e990*/  IADD3 R2, P4, R14, R0, RZ ;  /* 0x000000000e027210 */ /* 0x000fda0007f9e0ff */
[----:B------:R-:W-:Y:S05]  /*1e9a0*/  WARPSYNC.COLLECTIVE R15, `(.L_x_5570) ;  /* 0x000000000f087348 */ /* 0x000fea0003c00000 */
[----:B------:R0:W1:Y:S02]  /*1e9b0*/  SHFL.IDX P6, R14, R13, R12, R11 ;  /* 0x0000000c0d0e7389 */ /* 0x00006400000c000b */
[----:B01----:R-:W-:Y:S01]  /*1e9c0*/  ENDCOLLECTIVE ;  /* 0x000000000000791b */ /* 0x003fe20003800000 */
.L_x_5570:
        /* <DEDUP_REMOVED lines=17> */
.L_x_5571:
[----:B------:R-:W-:Y:S02]  /*1eae0*/  IMAD.MOV.U32 R13, RZ, RZ, R6 ;  /* 0x000000ffff0d7224 */ /* 0x000fe400078e0006 */
[----:B------:R-:W-:Y:S01]  /*1eaf0*/  IMAD.MOV.U32 R12, RZ, RZ, 0x3 ;  /* 0x00000003ff0c7424 */ /* 0x000fe200078e00ff */
[----:B------:R-:W-:-:S13]  /*1eb00*/  IADD3 R2, P4, R14, R0, RZ ;  /* 0x000000000e027210 */ /* 0x000fda0007f9e0ff */
[----:B------:R-:W-:Y:S05]  /*1eb10*/  WARPSYNC.COLLECTIVE R15, `(.L_x_5572) ;  /* 0x000000000f087348 */ /* 0x000fea0003c00000 */
[----:B------:R0:W1:Y:S02]  /*1eb20*/  SHFL.IDX P6, R14, R13, R12, R11 ;  /* 0x0000000c0d0e7389 */ /* 0x00006400000c000b */
[----:B01----:R-:W-:Y:S01]  /*1eb30*/  ENDCOLLECTIVE ;  /* 0x000000000000791b */ /* 0x003fe20003800000 */
.L_x_5572:
        /* <DEDUP_REMOVED lines=17> */
.L_x_5573:
[----:B------:R-:W-:Y:S02]  /*1ec50*/  IMAD.MOV.U32 R13, RZ, RZ, R6 ;  /* 0x000000ffff0d7224 */ /* 0x000fe400078e0006 */
[----:B------:R-:W-:Y:S01]  /*1ec60*/  IMAD.MOV.U32 R12, RZ, RZ, 0x4 ;  /* 0x00000004ff0c7424 */ /* 0x000fe200078e00ff */
[----:B------:R-:W-:-:S13]  /*1ec70*/  IADD3 R2, P4, R14, R0, RZ ;  /* 0x000000000e027210 */ /* 0x000fda0007f9e0ff */
[----:B------:R-:W-:Y:S05]  /*1ec80*/  WARPSYNC.COLLECTIVE R15, `(.L_x_5574) ;  /* 0x000000000f087348 */ /* 0x000fea0003c00000 */
[----:B------:R0:W1:Y:S02]  /*1ec90*/  SHFL.IDX P6, R14, R13, R12, R11 ;  /* 0x0000000c0d0e7389 */ /* 0x00006400000c000b */
[----:B01----:R-:W-:Y:S01]  /*1eca0*/  ENDCOLLECTIVE ;  /* 0x000000000000791b */ /* 0x003fe20003800000 */
.L_x_5574:
        /* <DEDUP_REMOVED lines=17> */
.L_x_5575:
[----:B------:R-:W-:Y:S02]  /*1edc0*/  IMAD.MOV.U32 R13, RZ, RZ, R6 ;  /* 0x000000ffff0d7224 */ /* 0x000fe400078e0006 */
[----:B------:R-:W-:Y:S01]  /*1edd0*/  IMAD.MOV.U32 R12, RZ, RZ, 0x5 ;  /* 0x00000005ff0c7424 */ /* 0x000fe200078e00ff */
[----:B------:R-:W-:-:S13]  /*1ede0*/  IADD3 R2, P4, R14, R0, RZ ;  /* 0x000000000e027210 */ /* 0x000fda0007f9e0ff */
[----:B------:R-:W-:Y:S05]  /*1edf0*/  WARPSYNC.COLLECTIVE R15, `(.L_x_5576) ;  /* 0x000000000f087348 */ /* 0x000fea0003c00000 */
[----:B------:R0:W1:Y:S02]  /*1ee00*/  SHFL.IDX P6, R14, R13, R12, R11 ;  /* 0x0000000c0d0e7389 */ /* 0x00006400000c000b */
[----:B01----:R-:W-:Y:S01]  /*1ee10*/  ENDCOLLECTIVE ;  /* 0x000000000000791b */ /* 0x003fe20003800000 */
.L_x_5576:
        /* <DEDUP_REMOVED lines=12> */
.L_x_5577:
        /* <DEDUP_REMOVED lines=9> */
.L_x_5410:
[----:B0-----:R0:W2:Y:S02]  /*1ef70*/  SYNCS.PHASECHK.TRANS64.TRYWAIT P0, [R4+URZ+0x22840], R21 ;  /* 0x02284015040075a7 */ /* 0x0010a4000800017f */
[----:B--2---:R-:W-:Y:S05]  /*1ef80*/  @!P0 NANOSLEEP.SYNCS 0x989680 ;  /* 0x009896800000895d */ /* 0x004fea0003900000 */
[----:B------:R-:W2:Y:S02]  /*1ef90*/  @!P0 SYNCS.PHASECHK.TRANS64 P0, [R4+URZ+0x22840], R21 ;  /* 0x02284015040085a7 */ /* 0x000ea4000800007f */
[----:B--2---:R-:W-:Y:S05]  /*1efa0*/  @!P0 BRA `(.L_x_5410) ;  /* 0xfffffffc00f08947 */ /* 0x004fea000383ffff */
[----:B------:R-:W-:Y:S05]  /*1efb0*/  BRA `(.L_x_5579) ;  /* 0xffffffa800987947 */ /* 0x000fea000383ffff */
.L_x_5411:
        /* <DEDUP_REMOVED lines=8> */
.L_x_5581:
[----:B------:R-:W-:Y:S05]  /*1f040*/  BSYNC B1 ;  /* 0x0000000000017941 */ /* 0x000fea0003800000 */
.L_x_5580:
        /* <DEDUP_REMOVED lines=9> */
.L_x_5582:
[----:B------:R-:W-:Y:S02]  /*1f0e0*/  IMAD.MOV.U32 R13, RZ, RZ, R9 ;  /* 0x000000ffff0d7224 */ /* 0x000fe400078e0009 */
[----:B------:R-:W-:Y:S01]  /*1f0f0*/  IMAD.MOV.U32 R12, RZ, RZ, 0x1 ;  /* 0x00000001ff0c7424 */ /* 0x000fe200078e00ff */
[----:B------:R-:W-:-:S07]  /*1f100*/  MOV R2, R14 ;  /* 0x0000000e00027202 */ /* 0x000fce0000000f00 */
[----:B------:R-:W-:Y:S05]  /*1f110*/  WARPSYNC.COLLECTIVE R15, `(.L_x_5583) ;  /* 0x000000000f087348 */ /* 0x000fea0003c00000 */
[----:B------:R0:W1:Y:S02]  /*1f120*/  SHFL.IDX P6, R14, R13, R12, R11 ;  /* 0x0000000c0d0e7389 */ /* 0x00006400000c000b */
[----:B01----:R-:W-:Y:S01]  /*1f130*/  ENDCOLLECTIVE ;  /* 0x000000000000791b */ /* 0x003fe20003800000 */
.L_x_5583:
        /* <DEDUP_REMOVED lines=11> */
.L_x_5584:
[----:B------:R-:W-:Y:S01]  /*1f1f0*/  IMAD.MOV.U32 R13, RZ, RZ, R9 ;  /* 0x000000ffff0d7224 */ /* 0x000fe200078e0009 */
[----:B------:R-:W-:Y:S01]  /*1f200*/  MOV R12, 0x2 ;  /* 0x00000002000c7802 */ /* 0x000fe20000000f00 */
[----:B------:R-:W-:-:S07]  /*1f210*/  IMAD.MOV.U32 R2, RZ, RZ, R14 ;  /* 0x000000ffff027224 */ /* 0x000fce00078e000e */
[----:B------:R-:W-:Y:S05]  /*1f220*/  WARPSYNC.COLLECTIVE R15, `(.L_x_5585) ;  /* 0x000000000f087348 */ /* 0x000fea0003c00000 */
[----:B------:R0:W1:Y:S02]  /*1f230*/  SHFL.IDX P6, R14, R13, R12, R11 ;  /* 0x0000000c0d0e7389 */ /* 0x00006400000c000b */
[----:B01----:R-:W-:Y:S01]  /*1f240*/  ENDCOLLECTIVE ;  /* 0x000000000000791b */ /* 0x003fe20003800000 */
.L_x_5585:
        /* <DEDUP_REMOVED lines=11> */
.L_x_5586:
[----:B------:R-:W-:Y:S01]  /*1f300*/  MOV R13, R9 ;  /* 0x00000009000d7202 */ /* 0x000fe20000000f00 */
[----:B------:R-:W-:Y:S02]  /*1f310*/  IMAD.MOV.U32 R12, RZ, RZ, 0x3 ;  /* 0x00000003ff0c7424 */ /* 0x000fe400078e00ff */
[----:B------:R-:W-:-:S07]  /*1f320*/  IMAD.MOV.U32 R2, RZ, RZ, R14 ;  /* 0x000000ffff027224 */ /* 0x000fce00078e000e */
[----:B------:R-:W-:Y:S05]  /*1f330*/  WARPSYNC.COLLECTIVE R15, `(.L_x_5587) ;  /* 0x000000000f087348 */ /* 0x000fea0003c00000 */
[----:B------:R0:W1:Y:S02]  /*1f340*/  SHFL.IDX P6, R14, R13, R12, R11 ;  /* 0x0000000c0d0e7389 */ /* 0x00006400000c000b */
[----:B01----:R-:W-:Y:S01]  /*1f350*/  ENDCOLLECTIVE ;  /* 0x000000000000791b */ /* 0x003fe20003800000 */
.L_x_5587:
        /* <DEDUP_REMOVED lines=11> */
.L_x_5588:
[----:B------:R-:W-:Y:S02]  /*1f410*/  IMAD.MOV.U32 R13, RZ, RZ, R9 ;  /* 0x000000ffff0d7224 */ /* 0x000fe400078e0009 */
[----:B------:R-:W-:Y:S02]  /*1f420*/  IMAD.MOV.U32 R12, RZ, RZ, 0x4 ;  /* 0x00000004ff0c7424 */ /* 0x000fe400078e00ff */
[----:B------:R-:W-:-:S07]  /*1f430*/  IMAD.MOV.U32 R2, RZ, RZ, R14 ;  /* 0x000000ffff027224 */ /* 0x000fce00078e000e */
[----:B------:R-:W-:Y:S05]  /*1f440*/  WARPSYNC.COLLECTIVE R15, `(.L_x_5589) ;  /* 0x000000000f087348 */ /* 0x000fea0003c00000 */
[----:B------:R0:W1:Y:S02]  /*1f450*/  SHFL.IDX P6, R14, R13, R12, R11 ;  /* 0x0000000c0d0e7389 */ /* 0x00006400000c000b */
[----:B01----:R-:W-:Y:S01]  /*1f460*/  ENDCOLLECTIVE ;  /* 0x000000000000791b */ /* 0x003fe20003800000 */
.L_x_5589:
        /* <DEDUP_REMOVED lines=11> */
.L_x_5590:
[----:B------:R-:W-:Y:S02]  /*1f520*/  IMAD.MOV.U32 R13, RZ, RZ, R9 ;  /* 0x000000ffff0d7224 */ /* 0x000fe400078e0009 */
[----:B------:R-:W-:Y:S01]  /*1f530*/  IMAD.MOV.U32 R12, RZ, RZ, 0x5 ;  /* 0x00000005ff0c7424 */ /* 0x000fe200078e00ff */
[----:B------:R-:W-:-:S07]  /*1f540*/  MOV R2, R14 ;  /* 0x0000000e00027202 */ /* 0x000fce0000000f00 */
[----:B------:R-:W-:Y:S05]  /*1f550*/  WARPSYNC.COLLECTIVE R15, `(.L_x_5591) ;  /* 0x000000000f087348 */ /* 0x000fea0003c00000 */
[----:B------:R0:W1:Y:S02]  /*1f560*/  SHFL.IDX P6, R14, R13, R12, R11 ;  /* 0x0000000c0d0e7389 */ /* 0x00006400000c000b */
[----:B01----:R-:W-:Y:S01]  /*1f570*/  ENDCOLLECTIVE ;  /* 0x000000000000791b */ /* 0x003fe20003800000 */
.L_x_5591:
        /* <DEDUP_REMOVED lines=11> */
.L_x_5592:
[----:B------:R-:W-:Y:S01]  /*1f630*/  IMAD.MOV.U32 R2, RZ, RZ, R14 ;  /* 0x000000ffff027224 */ /* 0x000fe200078e000e */
[----:B------:R-:W-:Y:S06]  /*1f640*/  BRA `(.L_x_5593) ;  /* 0xffffffa400cc7947 */ /* 0x000fec000383ffff */
.L_x_5416:
[----:B----4-:R4:W0:Y:S02]  /*1f650*/  SYNCS.PHASECHK.TRANS64.TRYWAIT P0, [R4+URZ+0x22860], R21 ;  /* 0x02286015040075a7 */ /* 0x010824000800017f */
[----:B0-----:R-:W-:Y:S05]  /*1f660*/  @!P0 NANOSLEEP.SYNCS 0x989680 ;  /* 0x009896800000895d */ /* 0x001fea0003900000 */
[----:B------:R-:W0:Y:S02]  /*1f670*/  @!P0 SYNCS.PHASECHK.TRANS64 P0, [R4+URZ+0x22860], R21 ;  /* 0x02286015040085a7 */ /* 0x000e24000800007f */
[----:B0-----:R-:W-:Y:S05]  /*1f680*/  @!P0 BRA `(.L_x_5416) ;  /* 0xfffffffc00f08947 */ /* 0x001fea000383ffff */
[----:B------:R-:W-:Y:S05]  /*1f690*/  BRA `(.L_x_5594) ;  /* 0xffffffa8001c7947 */ /* 0x000fea000383ffff */
.L_x_5417:
[----:B------:R-:W-:Y:S01]  /*1f6a0*/  BSSY B1, `(.L_x_5595) ;  /* 0x0000008000017945 */ /* 0x000fe20003800000 */
[----:B------:R-:W-:Y:S01]  /*1f6b0*/  IMAD.MOV.U32 R13, RZ, RZ, R7 ;  /* 0x000000ffff0d7224 */ /* 0x000fe200078e0007 */
[----:B------:R-:W-:Y:S01]  /*1f6c0*/  MOV R15, 0xffffffff ;  /* 0xffffffff000f7802 */ /* 0x000fe20000000f00 */
[----:B------:R-:W-:Y:S02]  /*1f6d0*/  IMAD.MOV.U32 R12, RZ, RZ, RZ ;  /* 0x000000ffff0c7224 */ /* 0x000fe400078e00ff */
[----:B------:R-:W-:-:S07]  /*1f6e0*/  IMAD.MOV.U32 R11, RZ, RZ, 0x181f ;  /* 0x0000181fff0b7424 */ /* 0x000fce00078e00ff */
[----:B01-34-:R-:W-:Y:S05]  /*1f6f0*/  WARPSYNC.COLLECTIVE R15, `(.L_x_5596) ;  /* 0x000000000f087348 */ /* 0x01bfea0003c00000 */
[----:B------:R2:W0:Y:S02]  /*1f700*/  SHFL.IDX P6, R14, R13, R12, R11 ;  /* 0x0000000c0d0e7389 */ /* 0x00042400000c000b */
[----:B01234-:R-:W-:Y:S01]  /*1f710*/  ENDCOLLECTIVE ;  /* 0x000000000000791b */ /* 0x01ffe20003800000 */
.L_x_5596:
[----:B------:R-:W-:Y:S05]  /*1f720*/  BSYNC B1 ;  /* 0x0000000000017941 */ /* 0x000fea0003800000 */
.L_x_5595:
        /* <DEDUP_REMOVED lines=9> */
.L_x_5597:
[----:B------:R-:W-:Y:S02]  /*1f7c0*/  IMAD.MOV.U32 R13, RZ, RZ, R7 ;  /* 0x000000ffff0d7224 */ /* 0x000fe400078e0007 */
[----:B------:R-:W-:Y:S01]  /*1f7d0*/  IMAD.MOV.U32 R12, RZ, RZ, 0x1 ;  /* 0x00000001ff0c7424 */ /* 0x000fe200078e00ff */
[----:B------:R-:W-:-:S13]  /*1f7e0*/  IADD3 R2, P0, R14, R0, RZ ;  /* 0x000000000e027210 */ /* 0x000fda0007f1e0ff */
[----:B------:R-:W-:Y:S05]  /*1f7f0*/  WARPSYNC.COLLECTIVE R15, `(.L_x_5598) ;  /* 0x000000000f087348 */ /* 0x000fea0003c00000 */
[----:B------:R0:W1:Y:S02]  /*1f800*/  SHFL.IDX P6, R14, R13, R12, R11 ;  /* 0x0000000c0d0e7389 */ /* 0x00006400000c000b */
[----:B01----:R-:W-:Y:S01]  /*1f810*/  ENDCOLLECTIVE ;  /* 0x000000000000791b */ /* 0x003fe20003800000 */
.L_x_5598:
        /* <DEDUP_REMOVED lines=13> */
.L_x_5599:
[----:B------:R-:W-:Y:S02]  /*1f8f0*/  IMAD.MOV.U32 R13, RZ, RZ, R7 ;  /* 0x000000ffff0d7224 */ /* 0x000fe400078e0007 */
[----:B------:R-:W-:Y:S01]  /*1f900*/  IMAD.MOV.U32 R12, RZ, RZ, 0x2 ;  /* 0x00000002ff0c7424 */ /* 0x000fe200078e00ff */
[----:B------:R-:W-:-:S13]  /*1f910*/  IADD3 R2, P0, R14, R0, RZ ;  /* 0x000000000e027210 */ /* 0x000fda0007f1e0ff */
[----:B------:R-:W-:Y:S05]  /*1f920*/  WARPSYNC.COLLECTIVE R15, `(.L_x_5600) ;  /* 0x000000000f087348 */ /* 0x000fea0003c00000 */
[----:B------:R0:W1:Y:S02]  /*1f930*/  SHFL.IDX P6, R14, R13, R12, R11 ;  /* 0x0000000c0d0e7389 */ /* 0x00006400000c000b */
[----:B01----:R-:W-:Y:S01]  /*1f940*/  ENDCOLLECTIVE ;  /* 0x000000000000791b */ /* 0x003fe20003800000 */
.L_x_5600:
        /* <DEDUP_REMOVED lines=13> */
.L_x_5601:
[----:B------:R-:W-:Y:S02]  /*1fa20*/  IMAD.MOV.U32 R13, RZ, RZ, R7 ;  /* 0x000000ffff0d7224 */ /* 0x000fe400078e0007 */
[----:B------:R-:W-:Y:S01]  /*1fa30*/  IMAD.MOV.U32 R12, RZ, RZ, 0x3 ;  /* 0x00000003ff0c7424 */ /* 0x000fe200078e00ff */
[----:B------:R-:W-:-:S13]  /*1fa40*/  IADD3 R2, P0, R14, R0, RZ ;  /* 0x000000000e027210 */ /* 0x000fda0007f1e0ff */
[----:B------:R-:W-:Y:S05]  /*1fa50*/  WARPSYNC.COLLECTIVE R15, `(.L_x_5602) ;  /* 0x000000000f087348 */ /* 0x000fea0003c00000 */
[----:B------:R0:W1:Y:S02]  /*1fa60*/  SHFL.IDX P6, R14, R13, R12, R11 ;  /* 0x0000000c0d0e7389 */ /* 0x00006400000c000b */
[----:B01----:R-:W-:Y:S01]  /*1fa70*/  ENDCOLLECTIVE ;  /* 0x000000000000791b */ /* 0x003fe20003800000 */
.L_x_5602:
        /* <DEDUP_REMOVED lines=13> */
.L_x_5603:
[----:B------:R-:W-:Y:S02]  /*1fb50*/  IMAD.MOV.U32 R13, RZ, RZ, R7 ;  /* 0x000000ffff0d7224 */ /* 0x000fe400078e0007 */
[----:B------:R-:W-:Y:S01]  /*1fb60*/  IMAD.MOV.U32 R12, RZ, RZ, 0x4 ;  /* 0x00000004ff0c7424 */ /* 0x000fe200078e00ff */
[----:B------:R-:W-:-:S13]  /*1fb70*/  IADD3 R2, P0, R14, R0, RZ ;  /* 0x000000000e027210 */ /* 0x000fda0007f1e0ff */
[----:B------:R-:W-:Y:S05]  /*1fb80*/  WARPSYNC.COLLECTIVE R15, `(.L_x_5604) ;  /* 0x000000000f087348 */ /* 0x000fea0003c00000 */
[----:B------:R0:W1:Y:S02]  /*1fb90*/  SHFL.IDX P6, R14, R13, R12, R11 ;  /* 0x0000000c0d0e7389 */ /* 0x00006400000c000b */
[----:B01----:R-:W-:Y:S01]  /*1fba0*/  ENDCOLLECTIVE ;  /* 0x000000000000791b */ /* 0x003fe20003800000 */
.L_x_5604:
        /* <DEDUP_REMOVED lines=13> */
.L_x_5605:
[----:B------:R-:W-:Y:S02]  /*1fc80*/  IMAD.MOV.U32 R13, RZ, RZ, R7 ;  /* 0x000000ffff0d7224 */ /* 0x000fe400078e0007 */
[----:B------:R-:W-:Y:S01]  /*1fc90*/  IMAD.MOV.U32 R12, RZ, RZ, 0x5 ;  /* 0x00000005ff0c7424 */ /* 0x000fe200078e00ff */
[----:B------:R-:W-:-:S13]  /*1fca0*/  IADD3 R2, P0, R14, R0, RZ ;  /* 0x000000000e027210 */ /* 0x000fda0007f1e0ff */
[----:B------:R-:W-:Y:S05]  /*1fcb0*/  WARPSYNC.COLLECTIVE R15, `(.L_x_5606) ;  /* 0x000000000f087348 */ /* 0x000fea0003c00000 */
[----:B------:R0:W1:Y:S02]  /*1fcc0*/  SHFL.IDX P6, R14, R13, R12, R11 ;  /* 0x0000000c0d0e7389 */ /* 0x00006400000c000b */
[----:B01----:R-:W-:Y:S01]  /*1fcd0*/  ENDCOLLECTIVE ;  /* 0x000000000000791b */ /* 0x003fe20003800000 */
.L_x_5606:
        /* <DEDUP_REMOVED lines=13> */
.L_x_5607:
[----:B------:R-:W-:Y:S05]  /*1fdb0*/  BRA `(.L_x_5608) ;  /* 0xffffffa4006c7947 */ /* 0x000fea000383ffff */
.L_x_5425:
        /* <DEDUP_REMOVED lines=8> */
.L_x_5610:
[----:B------:R-:W-:Y:S05]  /*1fe40*/  BSYNC B0 ;  /* 0x0000000000007941 */ /* 0x000fea0003800000 */
.L_x_5609:
        /* <DEDUP_REMOVED lines=9> */
.L_x_5611:
        /* <DEDUP_REMOVED lines=18> */
.L_x_5612:
[----:B------:R-:W-:Y:S01]  /*20000*/  IMAD.MOV.U32 R12, RZ, RZ, 0x2 ;  /* 0x00000002ff0c7424 */ /* 0x000fe200078e00ff */
[----:B------:R-:W-:-:S05]  /*20010*/  SEL R4, R14, RZ, P1 ;  /* 0x000000ff0e047207 */ /* 0x000fca0000800000 */
[----:B------:R-:W-:-:S04]  /*20020*/  IMAD.IADD R4, R17, 0x1, R4 ;  /* 0x0000000111047824 */ /* 0x000fc800078e0204 */
[----:B------:R-:W-:-:S07]  /*20030*/  IMAD.MOV.U32 R13, RZ, RZ, R4 ;  /* 0x000000ffff0d7224 */ /* 0x000fce00078e0004 */
[----:B------:R-:W-:Y:S05]  /*20040*/  WARPSYNC.COLLECTIVE R15, `(.L_x_5613) ;  /* 0x000000000f087348 */ /* 0x000fea0003c00000 */
[----:B------:R0:W1:Y:S02]  /*20050*/  SHFL.UP P6, R14, R13, R12, R11 ;  /* 0x0400000c0d0e7389 */ /* 0x00006400000c000b */
[----:B01----:R-:W-:Y:S01]  /*20060*/  ENDCOLLECTIVE ;  /* 0x000000000000791b */ /* 0x003fe20003800000 */
.L_x_5613:
[----:B------:R-:W-:Y:S01]  /*20070*/  IMAD.MOV.U32 R12, RZ, RZ, 0x4 ;  /* 0x00000004ff0c7424 */ /* 0x000fe200078e00ff */
[----:B------:R-:W-:-:S04]  /*20080*/  SEL R3, R14, RZ, P2 ;  /* 0x000000ff0e037207 */ /* 0x000fc80001000000 */
[----:B------:R-:W-:-:S05]  /*20090*/  IADD3 R6, R4, R3, RZ ;  /* 0x0000000304067210 */ /* 0x000fca0007ffe0ff */
[----:B------:R-:W-:-:S07]  /*200a0*/  IMAD.MOV.U32 R13, RZ, RZ, R6 ;  /* 0x000000ffff0d7224 */ /* 0x000fce00078e0006 */
[----:B------:R-:W-:Y:S05]  /*200b0*/  WARPSYNC.COLLECTIVE R15, `(.L_x_5614) ;  /* 0x000000000f087348 */ /* 0x000fea0003c00000 */
[----:B------:R0:W1:Y:S02]  /*200c0*/  SHFL.UP P6, R14, R13, R12, R11 ;  /* 0x0400000c0d0e7389 */ /* 0x00006400000c000b */
[----:B01----:R-:W-:Y:S01]  /*200d0*/  ENDCOLLECTIVE ;  /* 0x000000000000791b */ /* 0x003fe20003800000 */
.L_x_5614:
[----:B------:R-:W-:Y:S02]  /*200e0*/  MOV R12, 0x8 ;  /* 0x00000008000c7802 */ /* 0x000fe40000000f00 */
[----:B------:R-:W-:-:S05]  /*200f0*/  SEL R3, R14, RZ, P3 ;  /* 0x000000ff0e037207 */ /* 0x000fca0001800000 */
[----:B------:R-:W-:-:S04]  /*20100*/  IMAD.IADD R2, R6, 0x1, R3 ;  /* 0x0000000106027824 */ /* 0x000fc800078e0203 */
[----:B------:R-:W-:-:S07]  /*20110*/  IMAD.MOV.U32 R13, RZ, RZ, R2 ;  /* 0x000000ffff0d7224 */ /* 0x000fce00078e0002 */
[----:B------:R-:W-:Y:S05]  /*20120*/  WARPSYNC.COLLECTIVE R15, `(.L_x_5615) ;  /* 0x000000000f087348 */ /* 0x000fea0003c00000 */
[----:B------:R0:W1:Y:S02]  /*20130*/  SHFL.UP P6, R14, R13, R12, R11 ;  /* 0x0400000c0d0e7389 */ /* 0x00006400000c000b */
[----:B01----:R-:W-:Y:S01]  /*20140*/  ENDCOLLECTIVE ;  /* 0x000000000000791b */ /* 0x003fe20003800000 */
.L_x_5615:
[----:B------:R-:W-:Y:S01]  /*20150*/  IMAD.MOV.U32 R12, RZ, RZ, 0x10 ;  /* 0x00000010ff0c7424 */ /* 0x000fe200078e00ff */
[----:B------:R-:W-:-:S05]  /*20160*/  SEL R3, R14, RZ, P4 ;  /* 0x000000ff0e037207 */ /* 0x000fca0002000000 */
[----:B------:R-:W-:-:S04]  /*20170*/  IMAD.IADD R3, R2, 0x1, R3 ;  /* 0x0000000102037824 */ /* 0x000fc800078e0203 */
[----:B------:R-:W-:-:S07]  /*20180*/  IMAD.MOV.U32 R13, RZ, RZ, R3 ;  /* 0x000000ffff0d7224 */ /* 0x000fce00078e0003 */
[----:B------:R-:W-:Y:S05]  /*20190*/  WARPSYNC.COLLECTIVE R15, `(.L_x_5616) ;  /* 0x000000000f087348 */ /* 0x000fea0003c00000 */
[----:B------:R0:W1:Y:S02]  /*201a0*/  SHFL.UP P6, R14, R13, R12, R11 ;  /* 0x0400000c0d0e7389 */ /* 0x00006400000c000b */
[----:B01----:R-:W-:Y:S01]  /*201b0*/  ENDCOLLECTIVE ;  /* 0x000000000000791b */ /* 0x003fe20003800000 */
.L_x_5616:
        /* <DEDUP_REMOVED lines=8> */
.L_x_5617:
[----:B------:R-:W-:Y:S05]  /*20240*/  BRA `(.L_x_5618) ;  /* 0xffffffa400cc7947 */ /* 0x000fea000383ffff */
.L_x_5430:
[----:B------:R-:W-:Y:S01]  /*20250*/  BSSY B0, `(.L_x_5619) ;  /* 0x0000008000007945 */ /* 0x000fe20003800000 */
[----:B-----5:R-:W-:Y:S01]  /*20260*/  IMAD.MOV.U32 R13, RZ, RZ, R17 ;  /* 0x000000ffff0d7224 */ /* 0x020fe200078e0011 */
[----:B------:R-:W-:Y:S01]  /*20270*/  MOV R11, RZ ;  /* 0x000000ff000b7202 */ /* 0x000fe20000000f00 */
[----:B------:R-:W-:Y:S02]  /*20280*/  IMAD.MOV.U32 R12, RZ, RZ, 0x1 ;  /* 0x00000001ff0c7424 */ /* 0x000fe400078e00ff */
[----:B------:R-:W-:-:S07]  /*20290*/  IMAD.MOV.U32 R15, RZ, RZ, -0x1 ;  /* 0xffffffffff0f7424 */ /* 0x000fce00078e00ff */
[----:B01----:R-:W-:Y:S05]  /*202a0*/  WARPSYNC.COLLECTIVE R15, `(.L_x_5620) ;  /* 0x000000000f087348 */ /* 0x003fea0003c00000 */
[----:B------:R2:W3:Y:S02]  /*202b0*/  SHFL.UP P6, R14, R13, R12, R11 ;  /* 0x0400000c0d0e7389 */ /* 0x0004e400000c000b */
[----:B0123--:R-:W-:Y:S01]  /*202c0*/  ENDCOLLECTIVE ;  /* 0x000000000000791b */ /* 0x00ffe20003800000 */
.L_x_5620:
[----:B------:R-:W-:Y:S05]  /*202d0*/  BSYNC B0 ;  /* 0x0000000000007941 */ /* 0x000fea0003800000 */
.L_x_5619:
        /* <DEDUP_REMOVED lines=8> */
.L_x_5621:
[----:B------:R-:W-:Y:S01]  /*20360*/  IMAD.MOV.U32 R12, RZ, RZ, 0x4 ;  /* 0x00000004ff0c7424 */ /* 0x000fe200078e00ff */
[----:B------:R-:W-:-:S05]  /*20370*/  SEL R2, R14, RZ, P2 ;  /* 0x000000ff0e027207 */ /* 0x000fca0001000000 */
[----:B------:R-:W-:-:S04]  /*20380*/  IMAD.IADD R2, R13, 0x1, R2 ;  /* 0x000000010d027824 */ /* 0x000fc800078e0202 */
[----:B------:R-:W-:-:S07]  /*20390*/  IMAD.MOV.U32 R13, RZ, RZ, R2 ;  /* 0x000000ffff0d7224 */ /* 0x000fce00078e0002 */
[----:B------:R-:W-:Y:S05]  /*203a0*/  WARPSYNC.COLLECTIVE R15, `(.L_x_5622) ;  /* 0x000000000f087348 */ /* 0x000fea0003c00000 */
[----:B------:R0:W1:Y:S02]  /*203b0*/  SHFL.UP P6, R14, R13, R12, R11 ;  /* 0x0400000c0d0e7389 */ /* 0x00006400000c000b */
[----:B01----:R-:W-:Y:S01]  /*203c0*/  ENDCOLLECTIVE ;  /* 0x000000000000791b */ /* 0x003fe20003800000 */
.L_x_5622:
[----:B------:R-:W-:Y:S01]  /*203d0*/  IMAD.MOV.U32 R12, RZ, RZ, 0x8 ;  /* 0x00000008ff0c7424 */ /* 0x000fe200078e00ff */
[----:B------:R-:W-:-:S05]  /*203e0*/  SEL R3, R14, RZ, P3 ;  /* 0x000000ff0e037207 */ /* 0x000fca0001800000 */
[----:B------:R-:W-:-:S05]  /*203f0*/  IMAD.IADD R3, R2, 0x1, R3 ;  /* 0x0000000102037824 */ /* 0x000fca00078e0203 */
[----:B------:R-:W-:-:S07]  /*20400*/  MOV R13, R3 ;  /* 0x00000003000d7202 */ /* 0x000fce0000000f00 */
[----:B------:R-:W-:Y:S05]  /*20410*/  WARPSYNC.COLLECTIVE R15, `(.L_x_5623) ;  /* 0x000000000f087348 */ /* 0x000fea0003c00000 */
[----:B------:R0:W1:Y:S02]  /*20420*/  SHFL.UP P6, R14, R13, R12, R11 ;  /* 0x0400000c0d0e7389 */ /* 0x00006400000c000b */
[----:B01----:R-:W-:Y:S01]  /*20430*/  ENDCOLLECTIVE ;  /* 0x000000000000791b */ /* 0x003fe20003800000 */
.L_x_5623:
[----:B------:R-:W-:Y:S01]  /*20440*/  IMAD.MOV.U32 R12, RZ, RZ, 0x10 ;  /* 0x00000010ff0c7424 */ /* 0x000fe200078e00ff */
[----:B------:R-:W-:-:S05]  /*20450*/  SEL R4, R14, RZ, P4 ;  /* 0x000000ff0e047207 */ /* 0x000fca0002000000 */
[----:B------:R-:W-:-:S04]  /*20460*/  IMAD.IADD R4, R3, 0x1, R4 ;  /* 0x0000000103047824 */ /* 0x000fc800078e0204 */
[----:B------:R-:W-:-:S07]  /*20470*/  IMAD.MOV.U32 R13, RZ, RZ, R4 ;  /* 0x000000ffff0d7224 */ /* 0x000fce00078e0004 */
[----:B------:R-:W-:Y:S05]  /*20480*/  WARPSYNC.COLLECTIVE R15, `(.L_x_5624) ;  /* 0x000000000f087348 */ /* 0x000fea0003c00000 */
[----:B------:R0:W1:Y:S02]  /*20490*/  SHFL.UP P6, R14, R13, R12, R11 ;  /* 0x0400000c0d0e7389 */ /* 0x00006400000c000b */
[----:B01----:R-:W-:Y:S01]  /*204a0*/  ENDCOLLECTIVE ;  /* 0x000000000000791b */ /* 0x003fe20003800000 */
.L_x_5624:
        /* <DEDUP_REMOVED lines=8> */
.L_x_5625:
[----:B------:R-:W-:Y:S05]  /*20530*/  BRA `(.L_x_5626) ;  /* 0xffffffa400ac7947 */ /* 0x000fea000383ffff */
.L_x_5432:
[----:B------:R-:W-:Y:S01]  /*20540*/  BSSY B0, `(.L_x_5627) ;  /* 0x0000006000007945 */ /* 0x000fe20003800000 */
[----:B------:R-:W-:Y:S01]  /*20550*/  PLOP3.LUT P6, PT, P6, PT, PT, 0x8, 0x0 ;  /* 0x000000000000781c */ /* 0x000fe200037ce170 */
[----:B------:R-:W-:-:S12]  /*20560*/  IMAD.MOV.U32 R15, RZ, RZ, -0x1 ;  /* 0xffffffffff0f7424 */ /* 0x000fd800078e00ff */
[----:B01----:R-:W-:Y:S05]  /*20570*/  WARPSYNC.COLLECTIVE R15, `(.L_x_5628) ;  /* 0x000000000f087348 */ /* 0x003fea0003c00000 */
[----:B------:R-:W-:Y:S01]  /*20580*/  VOTE.ANY R14, PT, P6 ;  /* 0x00000000000e7806 */ /* 0x000fe200030e0100 */
[----:B01----:R-:W-:Y:S06]  /*20590*/  ENDCOLLECTIVE ;  /* 0x000000000000791b */ /* 0x003fec0003800000 */
.L_x_5628:
[----:B------:R-:W-:Y:S05]  /*205a0*/  BSYNC B0 ;  /* 0x0000000000007941 */ /* 0x000fea0003800000 */
.L_x_5627:
        /* <DEDUP_REMOVED lines=9> */
.L_x_5629:
[----:B------:R-:W-:Y:S01]  /*20640*/  MOV R17, R14 ;  /* 0x0000000e00117202 */ /* 0x000fe20000000f00 */
[----:B------:R-:W-:Y:S06]  /*20650*/  BRA `(.L_x_5630) ;  /* 0xffffffa4009c7947 */ /* 0x000fec000383ffff */
.L_x_5434:
[----:B------:R-:W-:Y:S01]  /*20660*/  BSSY B0, `(.L_x_5631) ;  /* 0x0000007000007945 */ /* 0x000fe20003800000 */
[----:B------:R-:W-:Y:S02]  /*20670*/  IMAD.MOV.U32 R13, RZ, RZ, R2 ;  /* 0x000000ffff0d7224 */ /* 0x000fe400078e0002 */
[----:B------:R-:W-:Y:S02]  /*20680*/  IMAD.MOV.U32 R11, RZ, RZ, 0x1f ;  /* 0x0000001fff0b7424 */ /* 0x000fe400078e00ff */
[----:B------:R-:W-:-:S07]  /*20690*/  IMAD.MOV.U32 R15, RZ, RZ, -0x1 ;  /* 0xffffffffff0f7424 */ /* 0x000fce00078e00ff */
[----:B0123--:R-:W-:Y:S05]  /*206a0*/  WARPSYNC.COLLECTIVE R15, `(.L_x_5632) ;  /* 0x000000000f087348 */ /* 0x00ffea0003c00000 */
[----:B------:R4:W0:Y:S02]  /*206b0*/  SHFL.IDX P6, R14, R13, R12, R11 ;  /* 0x0000000c0d0e7389 */ /* 0x00082400000c000b */
[----:B01234-:R-:W-:Y:S01]  /*206c0*/  ENDCOLLECTIVE ;  /* 0x000000000000791b */ /* 0x01ffe20003800000 */
.L_x_5632:
[----:B------:R-:W-:Y:S05]  /*206d0*/  BSYNC B0 ;  /* 0x0000000000007941 */ /* 0x000fea0003800000 */
.L_x_5631:
[----:B------:R-:W-:Y:S05]  /*206e0*/  BRA `(.L_x_5433) ;  /* 0xffffffa400947947 */ /* 0x000fea000383ffff */
.L_x_5438:
[----:B0-----:R0:W1:Y:S02]  /*206f0*/  SYNCS.PHASECHK.TRANS64.TRYWAIT P0, [R5+URZ+0x22820], R0 ;  /* 0x02282000050075a7 */ /* 0x001064000800017f */
[----:B-1----:R-:W-:Y:S05]  /*20700*/  @!P0 NANOSLEEP.SYNCS 0x989680 ;  /* 0x009896800000895d */ /* 0x002fea0003900000 */
[----:B------:R-:W1:Y:S02]  /*20710*/  @!P0 SYNCS.PHASECHK.TRANS64 P0, [R5+URZ+0x22820], R0 ;  /* 0x02282000050085a7 */ /* 0x000e64000800007f */
[----:B-1----:R-:W-:Y:S05]  /*20720*/  @!P0 BRA `(.L_x_5438) ;  /* 0xfffffffc00f08947 */ /* 0x002fea000383ffff */
[----:B------:R-:W-:Y:S05]  /*20730*/  BRA `(.L_x_5633) ;  /* 0xffffffac000c7947 */ /* 0x000fea000383ffff */
.L_x_5439:
        /* <DEDUP_REMOVED lines=11> */
.L_x_5635:
[----:B------:R-:W-:Y:S05]  /*207f0*/  BSYNC B0 ;  /* 0x0000000000007941 */ /* 0x000fea0003800000 */
.L_x_5634:
[----:B------:R-:W-:Y:S05]  /*20800*/  BRA `(.L_x_5636) ;  /* 0xffffffa800f47947 */ /* 0x000fea000383ffff */
.L_x_5440:
[----:B------:R-:W-:Y:S01]  /*20810*/  BSSY B0, `(.L_x_5637) ;  /* 0x0000006000007945 */ /* 0x000fe20003800000 */
[----:B------:R-:W-:-:S07]  /*20820*/  IMAD.MOV.U32 R15, RZ, RZ, -0x1 ;  /* 0xffffffffff0f7424 */ /* 0x000fce00078e00ff */
[----:B0-234-:R-:W-:Y:S05]  /*20830*/  WARPSYNC.COLLECTIVE R15, `(.L_x_5638) ;  /* 0x000000000f0c7348 */ /* 0x01dfea0003c00000 */
[----:B------:R-:W-:Y:S02]  /*20840*/  ELECT P6, UR62, PT ;  /* 0x00000000003e782f */ /* 0x000fe400038c0000 */
[----:B------:R-:W-:Y:S01]  /*20850*/  MOV R14, UR62 ;  /* 0x0000003e000e7c02 */ /* 0x000fe20008000f00 */
[----:B0-234-:R-:W-:Y:S10]  /*20860*/  ENDCOLLECTIVE ;  /* 0x000000000000791b */ /* 0x01dff40003800000 */
.L_x_5638:
[----:B------:R-:W-:Y:S05]  /*20870*/  BSYNC B0 ;  /* 0x0000000000007941 */ /* 0x000fea0003800000 */
.L_x_5637:
[----:B------:R-:W-:Y:S05]  /*20880*/  BRA `(.L_x_5639) ;  /* 0xffffffa800e87947 */ /* 0x000fea000383ffff */
.L_x_5442:
[----:B0-----:R0:W1:Y:S02]  /*20890*/  SYNCS.PHASECHK.TRANS64.TRYWAIT P1, [R3+URZ+0x22840], R2 ;  /* 0x02284002030075a7 */ /* 0x001064000802017f */
[----:B-1----:R-:W-:Y:S05]  /*208a0*/  @!P1 NANOSLEEP.SYNCS 0x989680 ;  /* 0x009896800000995d */ /* 0x002fea0003900000 */
[----:B------:R-:W1:Y:S02]  /*208b0*/  @!P1 SYNCS.PHASECHK.TRANS64 P1, [R3+URZ+0x22840], R2 ;  /* 0x02284002030095a7 */ /* 0x000e64000802007f */
[----:B-1----:R-:W-:Y:S05]  /*208c0*/  @!P1 BRA `(.L_x_5442) ;  /* 0xfffffffc00f09947 */ /* 0x002fea000383ffff */
[----:B------:R-:W-:Y:S05]  /*208d0*/  BRA `(.L_x_5640) ;  /* 0xffffffac00047947 */ /* 0x000fea000383ffff */
.L_x_5444:
[----:B-1----:R1:W0:Y:S02]  /*208e0*/  SYNCS.PHASECHK.TRANS64.TRYWAIT P1, [R5+URZ+0x22840], R0 ;  /* 0x02284000050075a7 */ /* 0x002224000802017f */
[----:B0-----:R-:W-:Y:S05]  /*208f0*/  @!P1 NANOSLEEP.SYNCS 0x989680 ;  /* 0x009896800000995d */ /* 0x001fea0003900000 */
[----:B------:R-:W0:Y:S02]  /*20900*/  @!P1 SYNCS.PHASECHK.TRANS64 P1, [R5+URZ+0x22840], R0 ;  /* 0x02284000050095a7 */ /* 0x000e24000802007f */
[----:B0-----:R-:W-:Y:S05]  /*20910*/  @!P1 BRA `(.L_x_5444) ;  /* 0xfffffffc00f09947 */ /* 0x001fea000383ffff */
[----:B------:R-:W-:Y:S05]  /*20920*/  BRA `(.L_x_5641) ;  /* 0xffffffac00107947 */ /* 0x000fea000383ffff */
.L_x_5446:
[----:B------:R0:W0:Y:S02]  /*20930*/  SYNCS.PHASECHK.TRANS64.TRYWAIT P1, [R3+URZ+0x22860], R2 ;  /* 0x02286002030075a7 */ /* 0x000024000802017f */
[----:B0-----:R-:W-:Y:S05]  /*20940*/  @!P1 NANOSLEEP.SYNCS 0x989680 ;  /* 0x009896800000995d */ /* 0x001fea0003900000 */
[----:B------:R-:W0:Y:S02]  /*20950*/  @!P1 SYNCS.PHASECHK.TRANS64 P1, [R3+URZ+0x22860], R2 ;  /* 0x02286002030095a7 */ /* 0x000e24000802007f */
[----:B0-----:R-:W-:Y:S05]  /*20960*/  @!P1 BRA `(.L_x_5446) ;  /* 0xfffffffc00f09947 */ /* 0x001fea000383ffff */
[----:B------:R-:W-:Y:S05]  /*20970*/  BRA `(.L_x_5642) ;  /* 0xffffffac000c7947 */ /* 0x000fea000383ffff */
.L_x_5643:
        /* <DEDUP_REMOVED lines=16> */
.L_x_6466:


//--------------------- .text._ZN7cutlass13device_kernelIN5flash11enable_sm90INS1_16FlashAttnFwdSm90INS1_25CollectiveMainloopFwdSm90ILi2EN4cute5tupleIJNS5_1CILi1EEES8_S8_EEENS6_IJNS7_ILi128EEENS7_ILi96EEENS7_ILi64EEEEEELi256ENS_6half_tEfNS_4arch4Sm90ELb1ELb0ELb1ELb1ELb1ELb0ELb1ELb1ELb0ELb1ELb0ELb0EEENS1_21CollectiveEpilogueFwdINS6_IJSA_NS7_ILi256EEESB_EEES9_SE_SG_Li256ELb1ELb1ELb0ELb0EEENS1_36VarlenDynamicPersistentTileSchedulerILi128ELi96ELi256ELi128ELb0ELb1ELb1ELb1ELb1ELb1EEEEEEEEEvNT_6ParamsE --------------------------
	.section	.text._ZN7cutlass13device_kernelIN5flash11enable_sm90INS1_16FlashAttnFwdSm90INS1_25CollectiveMainloopFwdSm90ILi2EN4cute5tupleIJNS5_1CILi1EEES8_S8_EEENS6_IJNS7_ILi128EEENS7_ILi96EEENS7_ILi64EEEEEELi256ENS_6half_tEfNS_4arch4Sm90ELb1ELb0ELb1ELb1ELb1ELb0ELb1ELb1ELb0ELb1ELb0ELb0EEENS1_21CollectiveEpilogueFwdINS6_IJSA_NS7_ILi256EEESB_EEES9_SE_SG_Li256ELb1ELb1ELb0ELb0EEENS1_36VarlenDynamicPersistentTileSchedulerILi128ELi96ELi256ELi128ELb0ELb1ELb1ELb1ELb1ELb1EEEEEEEEEvNT_6ParamsE,"ax",@progbits
	.align	128
.text._ZN7cutlass13device_kernelIN5flash11enable_sm90INS1_16FlashAttnFwdSm90INS1_25CollectiveMainloopFwdSm90ILi2EN4cute5tupleIJNS5_1CILi1EEES8_S8_EEENS6_IJNS7_ILi128EEENS7_ILi96EEENS7_ILi64EEEEEELi256ENS_6half_tEfNS_4arch4Sm90ELb1ELb0ELb1ELb1ELb1ELb0ELb1ELb1ELb0ELb1ELb0ELb0EEENS1_21CollectiveEpilogueFwdINS6_IJSA_NS7_ILi256EEESB_EEES9_SE_SG_Li256ELb1ELb1ELb0ELb0EEENS1_36VarlenDynamicPersistentTileSchedulerILi128ELi96ELi256ELi128ELb0ELb1ELb1ELb1ELb1ELb1EEEEEEEEEvNT_6ParamsE:
        .type           _ZN7cutlass13device_kernelIN5flash11enable_sm90INS1_16FlashAttnFwdSm90INS1_25CollectiveMainloopFwdSm90ILi2EN4cute5tupleIJNS5_1CILi1EEES8_S8_EEENS6_IJNS7_ILi128EEENS7_ILi96EEENS7_ILi64EEEEEELi256ENS_6half_tEfNS_4arch4Sm90ELb1ELb0ELb1ELb1ELb1ELb0ELb1ELb1ELb0ELb1ELb0ELb0EEENS1_21CollectiveEpilogueFwdINS6_IJSA_NS7_ILi256EEESB_EEES9_SE_SG_Li256ELb1ELb1ELb0ELb0EEENS1_36VarlenDynamicPersistentTileSchedulerILi128ELi96ELi256ELi128ELb0ELb1ELb1ELb1ELb1ELb1EEEEEEEEEvNT_6ParamsE,@function
        .size           _ZN7cutlass13device_kernelIN5flash11enable_sm90INS1_16FlashAttnFwdSm90INS1_25CollectiveMainloopFwdSm90ILi2EN4cute5tupleIJNS5_1CILi1EEES8_S8_EEENS6_IJNS7_ILi128EEENS7_ILi96EEENS7_ILi64EEEEEELi256ENS_6half_tEfNS_4arch4Sm90ELb1ELb0ELb1ELb1ELb1ELb0ELb1ELb1ELb0ELb1ELb0ELb0EEENS1_21CollectiveEpilogueFwdINS6_IJSA_NS7_ILi256EEESB_EEES9_SE_SG_Li256ELb1ELb1ELb0ELb0EEENS1_36VarlenDynamicPersistentTileSchedulerILi128ELi96ELi256ELi128ELb0ELb1ELb1ELb1ELb1ELb1EEEEEEEEEvNT_6ParamsE,(.L_x_6467 - _ZN7cutlass13device_kernelIN5flash11enable_sm90INS1_16FlashAttnFwdSm90INS1_25CollectiveMainloopFwdSm90ILi2EN4cute5tupleIJNS5_1CILi1EEES8_S8_EEENS6_IJNS7_ILi128EEENS7_ILi96EEENS7_ILi64EEEEEELi256ENS_6half_tEfNS_4arch4Sm90ELb1ELb0ELb1ELb1ELb1ELb0ELb1ELb1ELb0ELb1ELb0ELb0EEENS1_21CollectiveEpilogueFwdINS6_IJSA_NS7_ILi256EEESB_EEES9_SE_SG_Li256ELb1ELb1ELb0ELb0EEENS1_36VarlenDynamicPersistentTileSchedulerILi128ELi96ELi256ELi128ELb0ELb1ELb1ELb1ELb1ELb1EEEEEEEEEvNT_6ParamsE)
        .other          _ZN7cutlass13device_kernelIN5flash11enable_sm90INS1_16FlashAttnFwdSm90INS1_25CollectiveMainloopFwdSm90ILi2EN4cute5tupleIJNS5_1CILi1EEES8_S8_EEENS6_IJNS7_ILi128EEENS7_ILi96EEENS7_ILi64EEEEEELi256ENS_6half_tEfNS_4arch4Sm90ELb1ELb0ELb1ELb1ELb1ELb0ELb1ELb1ELb0ELb1ELb0ELb0EEENS1_21CollectiveEpilogueFwdINS6_IJSA_NS7_ILi256EEESB_EEES9_SE_SG_Li256ELb1ELb1ELb0ELb0EEENS1_36VarlenDynamicPersistentTileSchedulerILi128ELi96ELi256ELi128ELb0ELb1ELb1ELb1ELb1ELb1EEEEEEEEEvNT_6ParamsE,@"STO_CUDA_ENTRY STV_DEFAULT"
_ZN7cutlass13device_kernelIN5flash11enable_sm90INS1_16FlashAttnFwdSm90INS1_25CollectiveMainloopFwdSm90ILi2EN4cute5tupleIJNS5_1CILi1EEES8_S8_EEENS6_IJNS7_ILi128EEENS7_ILi96EEENS7_ILi64EEEEEELi256ENS_6half_tEfNS_4arch4Sm90ELb1ELb0ELb1ELb1ELb1ELb0ELb1ELb1ELb0ELb1ELb0ELb0EEENS1_21CollectiveEpilogueFwdINS6_IJSA_NS7_ILi256EEESB_EEES9_SE_SG_Li256ELb1ELb1ELb0ELb0EEENS1_36VarlenDynamicPersistentTileSchedulerILi128ELi96ELi256ELi128ELb0ELb1ELb1ELb1ELb1ELb1EEEEEEEEEvNT_6ParamsE:
        /* <DEDUP_REMOVED lines=47> */
.L_x_5644:
        /* <DEDUP_REMOVED lines=22> */
.L_x_5645:
        /* <DEDUP_REMOVED lines=18> */
.L_x_5646:
        /* <DEDUP_REMOVED lines=22> */
.L_x_5647:
        /* <DEDUP_REMOVED lines=23> */
.L_x_5648:
        /* <DEDUP_REMOVED lines=10> */
.L_x_5650:
        /* <DEDUP_REMOVED lines=20> */
[----:B------:R-:W-:Y:S01]  /*0a20*/  IMAD.MOV.U32 R225, RZ, RZ, RZ ;  /* 0x000000ffffe17224 */ /* 0x000fe200078e00ff */
[----:B------:R-:W-:Y:S01]  /*0a30*/  R2UR UR6, R14 ;  /* 0x000000000e0672ca */ /* 0x000fe200000e0000 */
[----:B------:R-:W0:Y:S01]  /*0a40*/  S2R R0, SR_TID.X ;  /* 0x0000000000007919 */ /* 0x000e220000002100 */
[----:B------:R-:W-:Y:S01]  /*0a50*/  UMOV UR39, URZ ;  /* 0x0000003f00277c82 */ /* 0x000fe20008000000 */
[----:B------:R-:W-:Y:S01]  /*0a60*/  UMOV UR38, URZ ;  /* 0x0000003f00267c82 */ /* 0x000fe20008000000 */
[----:B0-----:R-:W-:-:S05]  /*0a70*/  VIADD R12, R0, 0xffffff80 ;  /* 0xffffff80000c7836 */ /* 0x001fca0000000000 */
[----:B------:R-:W-:-:S04]  /*0a80*/  SHF.R.S32.HI R0, RZ, 0x1f, R12 ;  /* 0x0000001fff007819 */ /* 0x000fc8000001140c */
[CC--:B------:R-:W-:Y:S02]  /*0a90*/  LEA.HI R4, R0.reuse, R12.reuse, RZ, 0x5 ;  /* 0x0000000c00047211 */ /* 0x0c0fe400078f28ff */
[CC--:B------:R-:W-:Y:S02]  /*0aa0*/  LEA.HI R3, R0.reuse, R12.reuse, RZ, 0x4 ;  /* 0x0000000c00037211 */ /* 0x0c0fe400078f20ff */
[----:B------:R-:W-:Y:S01]  /*0ab0*/  LEA.HI R11, R0, R12, RZ, 0x2 ;  /* 0x0000000c000b7211 */ /* 0x000fe200078f10ff */
[----:B------:R-:W-:Y:S01]  /*0ac0*/  IMAD.SHL.U32 R5, R4, 0x20, RZ ;  /* 0x0000002004057824 */ /* 0x000fe200078e00ff */
[----:B------:R-:W-:Y:S02]  /*0ad0*/  LOP3.LUT R4, R3, 0x3fffff0, RZ, 0xc0, !PT ;  /* 0x03fffff003047812 */ /* 0x000fe400078ec0ff */
[----:B------:R-:W-:Y:S02]  /*0ae0*/  SHF.R.S32.HI R6, RZ, 0x4, R3 ;  /* 0x00000004ff067819 */ /* 0x000fe40000011403 */
[----:B------:R-:W-:Y:S01]  /*0af0*/  LOP3.LUT R11, R11, 0xfffffffc, RZ, 0xc0, !PT ;  /* 0xfffffffc0b0b7812 */ /* 0x000fe200078ec0ff */
[----:B------:R-:W-:Y:S01]  /*0b00*/  IMAD.IADD R4, R12, 0x1, -R4 ;  /* 0x000000010c047824 */ /* 0x000fe200078e0a04 */
[----:B------:R-:W-:-:S02]  /*0b10*/  LEA.HI R3, R3, R6, RZ, 0x1 ;  /* 0x0000000603037211 */ /* 0x000fc400078f08ff */
[----:B------:R-:W-:Y:S01]  /*0b20*/  LOP3.LUT R5, R5, 0xfffffc00, RZ, 0xc0, !PT ;  /* 0xfffffc0005057812 */ /* 0x000fe200078ec0ff */
[----:B------:R-:W-:Y:S01]  /*0b30*/  IMAD.IADD R11, R12, 0x1, -R11 ;  /* 0x000000010c0b7824 */ /* 0x000fe200078e0a0b */
[----:B------:R-:W-:Y:S02]  /*0b40*/  LOP3.LUT R3, R3, 0x1ffffffe, RZ, 0xc0, !PT ;  /* 0x1ffffffe03037812 */ /* 0x000fe400078ec0ff */
[----:B------:R-:W-:Y:S02]  /*0b50*/  LEA R4, R4, R5, 0x6 ;  /* 0x0000000504047211 */ /* 0x000fe400078e30ff */
        /* <DEDUP_REMOVED lines=14> */
[----:B------:R-:W-:-:S02]  /*0c40*/  IADD3 R220, R12, -R220, RZ ;  /* 0x800000dc0cdc7210 */ /* 0x000fc40007ffe0ff */
[----:B------:R-:W-:Y:S02]  /*0c50*/  SHF.R.S32.HI R7, RZ, 0x1f, R226 ;  /* 0x0000001fff077819 */ /* 0x000fe400000114e2 */
[----:B------:R-:W-:Y:S01]  /*0c60*/  LOP3.LUT R2, R2, 0x3fffffe, RZ, 0xc0, !PT ;  /* 0x03fffffe02027812 */ /* 0x000fe200078ec0ff */
[----:B------:R-:W-:Y:S01]  /*0c70*/  IMAD.SHL.U32 R200, R220, 0x8, RZ ;  /* 0x00000008dcc87824 */ /* 0x000fe200078e00ff */
[CC--:B------:R-:W-:Y:S02]  /*0c80*/  LEA.HI R8, R7.reuse, R226.reuse, RZ, 0x2 ;  /* 0x000000e207087211 */ /* 0x0c0fe400078f10ff */
        /* <DEDUP_REMOVED lines=17> */
[----:B------:R-:W-:-:S03]  /*0da0*/  SHF.R.S32.HI R0, RZ, 0x1f, R219 ;  /* 0x0000001fff007819 */ /* 0x000fc600000114db */
[----:B------:R-:W-:Y:S02]  /*0db0*/  IMAD R228, R2, 0x40, R7 ;  /* 0x0000004002e47824 */ /* 0x000fe400078e0207 */
[----:B------:R-:W-:Y:S02]  /*0dc0*/  IMAD.U32 R2, RZ, RZ, UR4 ;  /* 0x00000004ff027e24 */ /* 0x000fe4000f8e00ff */
[----:B------:R-:W-:Y:S02]  /*0dd0*/  IMAD.MOV.U32 R7, RZ, RZ, R15 ;  /* 0x000000ffff077224 */ /* 0x000fe400078e000f */
[----:B------:R-:W-:Y:S01]  /*0de0*/  IMAD R215, R215, 0x8, R228 ;  /* 0x00000008d7d77824 */ /* 0x000fe200078e02e4 */
[----:B------:R0:W-:Y:S02]  /*0df0*/  STL [R1], R2 ;  /* 0x0000000201007387 */ /* 0x0001e40000100800 */
[----:B0-----:R-:W-:-:S07]  /*0e00*/  SHF.R.S32.HI R2, RZ, 0x1f, R217 ;  /* 0x0000001fff027819 */ /* 0x001fce00000114d9 */
.L_x_5711:
[----:B012-4-:R-:W0:Y:S01]  /*0e10*/  LDC.64 R2, c[0x0][0xd88] ;  /* 0x00036200ff027b82 */ /* 0x017e220000000a00 */
[----:B------:R-:W-:Y:S01]  /*0e20*/  ULDC.64 UR8, c[0x0][0xb20] ;  /* 0x0002c80000087ab9 */ /* 0x000fe20000000a00 */
[----:B------:R-:W-:Y:S01]  /*0e30*/  ULDC.64 UR10, c[0x0][0xb10] ;  /* 0x0002c400000a7ab9 */ /* 0x000fe20000000a00 */
[----:B0-----:R-:W-:-:S06]  /*0e40*/  IMAD.WIDE R2, R7, 0x4, R2 ;  /* 0x0000000407027825 */ /* 0x001fcc00078e0202 */
[----:B------:R-:W2:Y:S01]  /*0e50*/  LDG.E R2, desc[UR36][R2.64] ;  /* 0x0000002402027981 */ /* 0x000ea2000c1e1900 */
[----:B------:R-:W-:Y:S01]  /*0e60*/  UISETP.NE.U32.AND UP0, UPT, UR8, URZ, UPT ;  /* 0x0000003f0800728c */ /* 0x000fe2000bf05070 */
[----:B------:R-:W-:Y:S01]  /*0e70*/  MOV R7, RZ ;  /* 0x000000ff00077202 */ /* 0x000fe20000000f00 */
[----:B------:R-:W-:Y:S02]  /*0e80*/  UISETP.NE.U32.AND UP1, UPT, UR10, URZ, UPT ;  /* 0x0000003f0a00728c */ /* 0x000fe4000bf25070 */
[----:B------:R-:W-:Y:S02]  /*0e90*/  UISETP.NE.AND.EX UP0, UPT, UR9, URZ, UPT, UP0 ;  /* 0x0000003f0900728c */ /* 0x000fe4000bf05300 */
[----:B------:R-:W-:-:S04]  /*0ea0*/  UISETP.NE.AND.EX UP1, UPT, UR11, URZ, UPT, UP1 ;  /* 0x0000003f0b00728c */ /* 0x000fc8000bf25310 */
[----:B------:R-:W-:Y:S02]  /*0eb0*/  PLOP3.LUT P0, PT, PT, PT, UP0, 0x80, 0x0 ;  /* 0x000000000000781c */ /* 0x000fe40003f0f008 */
[----:B------:R-:W-:Y:S02]  /*0ec0*/  PLOP3.LUT P2, PT, PT, PT, UP1, 0x80, 0x0 ;  /* 0x000000000000781c */ /* 0x000fe40003f4f018 */
[----:B--2---:R-:W-:-:S13]  /*0ed0*/  R2UR UR4, R2 ;  /* 0x00000000020472ca */ /* 0x004fda00000e0000 */
[----:B------:R-:W-:Y:S02]  /*0ee0*/  USHF.R.S32.HI UR7, URZ, 0x1f, UR4 ;  /* 0x0000001f3f077899 */ /* 0x000fe40008011404 */
[----:B------:R-:W-:Y:S01]  /*0ef0*/  IMAD.U32 R221, RZ, RZ, UR4 ;  /* 0x00000004ffdd7e24 */ /* 0x000fe2000f8e00ff */
[----:B------:R-:W-:-:S04]  /*0f00*/  @UP0 ULEA UR8, UP2, UR4, UR8, 0x2 ;  /* 0x0000000804080291 */ /* 0x000fc8000f84103f */
[----:B------:R-:W-:Y:S02]  /*0f10*/  @UP0 ULEA.HI.X UR9, UR4, UR9, UR7, 0x2, UP2 ;  /* 0x0000000904090291 */ /* 0x000fe400090f1407 */
[----:B------:R-:W-:Y:S01]  /*0f20*/  IMAD.U32 R223, RZ, RZ, UR7 ;  /* 0x00000007ffdf7e24 */ /* 0x000fe2000f8e00ff */
[----:B------:R-:W-:Y:S01]  /*0f30*/  @UP1 ULEA UR10, UP0, UR4, UR10, 0x2 ;  /* 0x0000000a040a1291 */ /* 0x000fe2000f80103f */
[----:B------:R-:W-:-:S03]  /*0f40*/  IMAD.U32 R2, RZ, RZ, UR8 ;  /* 0x00000008ff027e24 */ /* 0x000fc6000f8e00ff */
[----:B------:R-:W-:Y:S01]  /*0f50*/  @UP1 ULEA.HI.X UR11, UR4, UR11, UR7, 0x2, UP0 ;  /* 0x0000000b040b1291 */ /* 0x000fe200080f1407 */
[----:B------:R-:W-:Y:S01]  /*0f60*/  IMAD.U32 R3, RZ, RZ, UR9 ;  /* 0x00000009ff037e24 */ /* 0x000fe2000f8e00ff */
[----:B------:R-:W-:Y:S01]  /*0f70*/  ULDC.64 UR8, c[0x0][0x418] ;  /* 0x0001060000087ab9 */ /* 0x000fe20000000a00 */
[----:B------:R-:W-:Y:S01]  /*0f80*/  IMAD.U32 R4, RZ, RZ, UR10 ;  /* 0x0000000aff047e24 */ /* 0x000fe2000f8e00ff */
[----:B------:R-:W-:Y:S01]  /*0f90*/  ULDC UR4, c[0x0][0x424] ;  /* 0x0001090000047ab9 */ /* 0x000fe20000000800 */
[----:B------:R-:W-:Y:S01]  /*0fa0*/  ULDC UR7, c[0x0][0x2f0] ;  /* 0x0000bc0000077ab9 */ /* 0x000fe20000000800 */
[----:B------:R-:W-:Y:S01]  /*0fb0*/  IMAD.U32 R5, RZ, RZ, UR11 ;  /* 0x0000000bff057e24 */ /* 0x000fe2000f8e00ff */
[----:B------:R0:W5:Y:S04]  /*0fc0*/  @P0 LDG.E R7, desc[UR36][R2.64] ;  /* 0x0000002402070981 */ /* 0x000168000c1e1900 */
[----:B------:R0:W5:Y:S01]  /*0fd0*/  @P2 LDG.E R201, desc[UR36][R4.64] ;  /* 0x0000002404c92981 */ /* 0x000162000c1e1900 */
[----:B------:R-:W-:Y:S01]  /*0fe0*/  UISETP.NE.U32.AND UP0, UPT, UR8, URZ, UPT ;  /* 0x0000003f0800728c */ /* 0x000fe2000bf05070 */
[----:B------:R-:W-:-:S03]  /*0ff0*/  IMAD.U32 R222, RZ, RZ, UR6 ;  /* 0x00000006ffde7e24 */ /* 0x000fc6000f8e00ff */
[----:B------:R-:W-:-:S03]  /*1000*/  UISETP.NE.AND.EX UP0, UPT, UR9, URZ, UPT, UP0 ;  /* 0x0000003f0900728c */ /* 0x000fc6000bf05300 */
[----:B------:R-:W-:Y:S01]  /*1010*/  ULDC.64 UR8, c[0x0][0xb18] ;  /* 0x0002c60000087ab9 */ /* 0x000fe20000000a00 */
[----:B------:R-:W-:Y:S01]  /*1020*/  USEL UR4, UR4, 0x1, UP0 ;  /* 0x0000000104047887 */ /* 0x000fe20008000000 */
[----:B------:R-:W-:-:S03]  /*1030*/  ISETP.NE.U32.AND P1, PT, RZ, UR8, PT ;  /* 0x00000008ff007c0c */ /* 0x000fc6000bf25070 */
[----:B------:R-:W-:Y:S01]  /*1040*/  UIMAD UR4, UR4, UR7, URZ ;  /* 0x00000007040472a4 */ /* 0x000fe2000f8e023f */
[----:B------:R-:W-:Y:S01]  /*1050*/  ISETP.NE.AND.EX P1, PT, RZ, UR9, PT, P1 ;  /* 0x00000009ff007c0c */ /* 0x000fe2000bf25310 */
[----:B0--3--:R-:W-:-:S12]  /*1060*/  @P2 BRA `(.L_x_5651) ;  /* 0x0000000000342947 */ /* 0x009fd80003800000 */
[----:B------:R-:W-:Y:S01]  /*1070*/  ULDC.64 UR6, c[0x0][0xaf8] ;  /* 0x0002be0000067ab9 */ /* 0x000fe20000000a00 */
[----:B-----5:R-:W0:Y:S01]  /*1080*/  LDC R201, c[0x0][0x288] ;  /* 0x0000a200ffc97b82 */ /* 0x020e220000000800 */
[----:B------:R-:W-:-:S04]  /*1090*/  ISETP.NE.U32.AND P0, PT, RZ, UR6, PT ;  /* 0x00000006ff007c0c */ /* 0x000fc8000bf05070 */
[----:B------:R-:W-:-:S13]  /*10a0*/  ISETP.NE.AND.EX P0, PT, RZ, UR7, PT, P0 ;  /* 0x00000007ff007c0c */ /* 0x000fda000bf05300 */
[----:B------:R-:W-:Y:S05]  /*10b0*/  @!P0 BRA `(.L_x_5651) ;  /* 0x0000000000208947 */ /* 0x000fea0003800000 */
[----:B------:R-:W-:Y:S01]  /*10c0*/  R2UR UR10, R221 ;  /* 0x00000000dd0a72ca */ /* 0x000fe200000e0000 */
[----:B------:R-:W-:-:S12]  /*10d0*/  ULDC.64 UR6, c[0x0][0xaf8] ;  /* 0x0002be0000067ab9 */ /* 0x000fd80000000a00 */
[----:B------:R-:W-:-:S06]  /*10e0*/  UIMAD.WIDE UR6, UR10, 0x4, UR6 ;  /* 0x000000040a0678a5 */ /* 0x000fcc000f8e0206 */
[----:B------:R-:W-:Y:S01]  /*10f0*/  IMAD.U32 R2, RZ, RZ, UR6 ;  /* 0x00000006ff027e24 */ /* 0x000fe2000f8e00ff */
[----:B------:R-:W-:-:S05]  /*1100*/  MOV R3, UR7 ;  /* 0x0000000700037c02 */ /* 0x000fca0008000f00 */
[----:B0-----:R-:W2:Y:S04]  /*1110*/  LDG.E R201, desc[UR36][R2.64] ;  /* 0x0000002402c97981 */ /* 0x001ea8000c1e1900 */
[----:B------:R-:W2:Y:S02]  /*1120*/  LDG.E R0, desc[UR36][R2.64+0x4] ;  /* 0x0000042402007981 */ /* 0x000ea4000c1e1900 */
[----:B--2---:R-:W-:-:S07]  /*1130*/  IMAD.IADD R201, R0, 0x1, -R201 ;  /* 0x0000000100c97824 */ /* 0x004fce00078e0ac9 */
.L_x_5651:
[----:B------:R-:W-:Y:S01]  /*1140*/  IMAD.U32 R214, RZ, RZ, UR4 ;  /* 0x00000004ffd67e24 */ /* 0x000fe2000f8e00ff */
[----:B------:R-:W-:Y:S06]  /*1150*/  @!P1 BRA `(.L_x_5652) ;  /* 0x0000000000209947 */ /* 0x000fec0003800000 */
[----:B------:R-:W-:Y:S02]  /*1160*/  R2UR UR6, R221 ;  /* 0x00000000dd0672ca */ /* 0x000fe400000e0000 */
[----:B------:R-:W-:-:S11]  /*1170*/  R2UR UR7, R223 ;  /* 0x00000000df0772ca */ /* 0x000fd600000e0000 */
[----:B------:R-:W-:-:S04]  /*1180*/  ULEA UR4, UP0, UR6, UR8, 0x2 ;  /* 0x0000000806047291 */ /* 0x000fc8000f80103f */
[----:B------:R-:W-:Y:S02]  /*1190*/  ULEA.HI.X UR6, UR6, UR9, UR7, 0x2, UP0 ;  /* 0x0000000906067291 */ /* 0x000fe400080f1407 */
[----:B------:R-:W-:-:S04]  /*11a0*/  IMAD.U32 R2, RZ, RZ, UR4 ;  /* 0x00000004ff027e24 */ /* 0x000fc8000f8e00ff */
[----:B------:R-:W-:-:S05]  /*11b0*/  IMAD.U32 R3, RZ, RZ, UR6 ;  /* 0x00000006ff037e24 */ /* 0x000fca000f8e00ff */
[----:B------:R1:W5:Y:S01]  /*11c0*/  LDG.E R214, desc[UR36][R2.64] ;  /* 0x0000002402d67981 */ /* 0x000362000c1e1900 */
[----:B------:R-:W-:Y:S05]  /*11d0*/  BRA `(.L_x_5653) ;  /* 0x0000000000307947 */ /* 0x000fea0003800000 */
.L_x_5652:
[----:B------:R-:W-:Y:S02]  /*11e0*/  ULDC.64 UR6, c[0x0][0xb00] ;  /* 0x0002c00000067ab9 */ /* 0x000fe40000000a00 */
[----:B------:R-:W-:-:S04]  /*11f0*/  ISETP.NE.U32.AND P0, PT, RZ, UR6, PT ;  /* 0x00000006ff007c0c */ /* 0x000fc8000bf05070 */
[----:B------:R-:W-:-:S13]  /*1200*/  ISETP.NE.AND.EX P0, PT, RZ, UR7, PT, P0 ;  /* 0x00000007ff007c0c */ /* 0x000fda000bf05300 */
[----:B------:R-:W-:Y:S05]  /*1210*/  @!P0 BRA `(.L_x_5653) ;  /* 0x0000000000208947 */ /* 0x000fea0003800000 */
[----:B------:R-:W-:Y:S01]  /*1220*/  R2UR UR4, R221 ;  /* 0x00000000dd0472ca */ /* 0x000fe200000e0000 */
[----:B------:R-:W-:-:S12]  /*1230*/  ULDC.64 UR6, c[0x0][0xb00] ;  /* 0x0002c00000067ab9 */ /* 0x000fd80000000a00 */
[----:B------:R-:W-:-:S06]  /*1240*/  UIMAD.WIDE UR6, UR4, 0x4, UR6 ;  /* 0x00000004040678a5 */ /* 0x000fcc000f8e0206 */
[----:B------:R-:W-:Y:S02]  /*1250*/  IMAD.U32 R2, RZ, RZ, UR6 ;  /* 0x00000006ff027e24 */ /* 0x000fe4000f8e00ff */
[----:B------:R-:W-:-:S05]  /*1260*/  IMAD.U32 R3, RZ, RZ, UR7 ;  /* 0x00000007ff037e24 */ /* 0x000fca000f8e00ff */
[----:B------:R-:W2:Y:S04]  /*1270*/  LDG.E R214, desc[UR36][R2.64] ;  /* 0x0000002402d67981 */ /* 0x000ea8000c1e1900 */
[----:B------:R-:W2:Y:S02]  /*1280*/  LDG.E R5, desc[UR36][R2.64+0x4] ;  /* 0x0000042402057981 */ /* 0x000ea4000c1e1900 */
[----:B--2---:R-:W-:-:S07]  /*1290*/  IADD3 R214, -R214, R5, RZ ;  /* 0x00000005d6d67210 */ /* 0x004fce0007ffe1ff */
.L_x_5653:
[----:B------:R-:W2:Y:S01]  /*12a0*/  LDC R0, c[0x0][0x448] ;  /* 0x00011200ff007b82 */ /* 0x000ea20000000800 */
[----:B------:R-:W-:Y:S01]  /*12b0*/  USHF.L.U32 UR61, UR5, 0x7, URZ ;  /* 0x00000007053d7899 */ /* 0x000fe2000800063f */
[----:B-----5:R-:W-:Y:S01]  /*12c0*/  IMAD.IADD R214, R214, 0x1, -R7 ;  /* 0x00000001d6d67824 */ /* 0x020fe200078e0a07 */
[----:B------:R-:W-:Y:S01]  /*12d0*/  CS2R R148, SRZ ;  /* 0x0000000000947805 */ /* 0x000fe2000001ff00 */
[----:B------:R-:W-:Y:S01]  /*12e0*/  IMAD.MOV.U32 R150, RZ, RZ, RZ ;  /* 0x000000ffff967224 */ /* 0x000fe200078e00ff */
[----:B------:R-:W-:Y:S01]  /*12f0*/  UIADD3 UR4, UR61, 0x7f, URZ ;  /* 0x0000007f3d047890 */ /* 0x000fe2000fffe03f */
[----:B------:R-:W-:Y:S02]  /*1300*/  CS2R R146, SRZ ;  /* 0x0000000000927805 */ /* 0x000fe4000001ff00 */
[----:B01----:R-:W-:Y:S02]  /*1310*/  IADD3 R3, R214, 0x60, -R201 ;  /* 0x00000060d6037810 */ /* 0x003fe40007ffe8c9 */
        /* <DEDUP_REMOVED lines=16> */
[----:B--2---:R-:W-:Y:S01]  /*1420*/  ISETP.NE.AND P0, PT, R0, 0x1, PT ;  /* 0x000000010000780c */ /* 0x004fe20003f05270 */
[----:B------:R-:W-:Y:S01]  /*1430*/  IMAD.U32 R0, RZ, RZ, UR4 ;  /* 0x00000004ff007e24 */ /* 0x000fe2000f8e00ff */
        /* <DEDUP_REMOVED lines=11> */
[----:B------:R-:W0:Y:S01]  /*14f0*/  @P0 LDC R2, c[0x0][0x44c] ;  /* 0x00011300ff020b82 */ /* 0x000e220000000800 */
[----:B------:R-:W-:Y:S02]  /*1500*/  CS2R R92, SRZ ;  /* 0x00000000005c7805 */ /* 0x000fe4000001ff00 */
[----:B------:R-:W-:Y:S02]  /*1510*/  CS2R R90, SRZ ;  /* 0x00000000005a7805 */ /* 0x000fe4000001ff00 */
[----:B------:R-:W-:-:S02]  /*1520*/  CS2R R88, SRZ ;  /* 0x0000000000587805 */ /* 0x000fc4000001ff00 */
[----:B------:R-:W-:Y:S02]  /*1530*/  CS2R R86, SRZ ;  /* 0x0000000000567805 */ /* 0x000fe4000001ff00 */
[----:B------:R-:W-:Y:S02]  /*1540*/  CS2R R84, SRZ ;  /* 0x0000000000547805 */ /* 0x000fe4000001ff00 */
[----:B------:R-:W-:Y:S02]  /*1550*/  CS2R R82, SRZ ;  /* 0x0000000000527805 */ /* 0x000fe4000001ff00 */
[----:B------:R-:W-:Y:S01]  /*1560*/  CS2R R80, SRZ ;  /* 0x0000000000507805 */ /* 0x000fe2000001ff00 */
[----:B------:R-:W1:Y:S01]  /*1570*/  @P0 LDC R5, c[0x0][0x450] ;  /* 0x00011400ff050b82 */ /* 0x000e620000000800 */
        /* <DEDUP_REMOVED lines=15> */
[----:B0-----:R-:W-:Y:S01]  /*1670*/  @P0 IMAD.HI.U32 R2, R2, UR4, RZ ;  /* 0x0000000402020c27 */ /* 0x001fe2000f8e00ff */
[----:B------:R-:W-:Y:S02]  /*1680*/  CS2R R48, SRZ ;  /* 0x0000000000307805 */ /* 0x000fe4000001ff00 */
[----:B------:R-:W-:Y:S02]  /*1690*/  CS2R R42, SRZ ;  /* 0x00000000002a7805 */ /* 0x000fe4000001ff00 */
[----:B------:R-:W-:Y:S02]  /*16a0*/  CS2R R44, SRZ ;  /* 0x00000000002c7805 */ /* 0x000fe4000001ff00 */
[----:B------:R-:W-:Y:S02]  /*16b0*/  CS2R R160, SRZ ;  /* 0x0000000000a07805 */ /* 0x000fe4000001ff00 */
[----:B------:R-:W-:-:S02]  /*16c0*/  CS2R R40, SRZ ;  /* 0x0000000000287805 */ /* 0x000fc4000001ff00 */
[----:B------:R-:W-:Y:S02]  /*16d0*/  CS2R R34, SRZ ;  /* 0x0000000000227805 */ /* 0x000fe4000001ff00 */
[----:B------:R-:W-:Y:S02]  /*16e0*/  CS2R R36, SRZ ;  /* 0x0000000000247805 */ /* 0x000fe4000001ff00 */
[----:B-1----:R-:W-:Y:S01]  /*16f0*/  @P0 SHF.R.U32.HI R0, RZ, R5, R2 ;  /* 0x00000005ff000219 */ /* 0x002fe20000011602 */
[----:B------:R-:W-:Y:S01]  /*1700*/  VIADD R2, R214, 0x5f ;  /* 0x0000005fd6027836 */ /* 0x000fe20000000000 */
[----:B------:R-:W-:Y:S02]  /*1710*/  PLOP3.LUT P0, PT, PT, PT, PT, 0x80, 0x0 ;  /* 0x000000000000781c */ /* 0x000fe40003f0f070 */
[----:B------:R-:W-:Y:S02]  /*1720*/  CS2R R162, SRZ ;  /* 0x0000000000a27805 */ /* 0x000fe4000001ff00 */
[----:B------:R-:W-:Y:S01]  /*1730*/  CS2R R32, SRZ ;  /* 0x0000000000207805 */ /* 0x000fe2000001ff00 */
[----:B------:R-:W-:Y:S01]  /*1740*/  IMAD.IADD R0, R3, 0x1, R0 ;  /* 0x0000000103007824 */ /* 0x000fe200078e0200 */
[----:B------:R-:W-:Y:S01]  /*1750*/  CS2R R26, SRZ ;  /* 0x00000000001a7805 */ /* 0x000fe2000001ff00 */
[----:B------:R-:W-:Y:S01]  /*1760*/  IMAD.HI R2, R2, 0x2aaaaaab, RZ ;  /* 0x2aaaaaab02027827 */ /* 0x000fe200078e02ff */
[----:B------:R-:W-:-:S02]  /*1770*/  CS2R R28, SRZ ;  /* 0x00000000001c7805 */ /* 0x000fc4000001ff00 */
[----:B------:R-:W-:Y:S01]  /*1780*/  CS2R R24, SRZ ;  /* 0x0000000000187805 */ /* 0x000fe2000001ff00 */
[----:B------:R-:W-:Y:S01]  /*1790*/  IMAD.HI R0, R0, 0x2aaaaaab, RZ ;  /* 0x2aaaaaab00007827 */ /* 0x000fe200078e02ff */
[----:B------:R-:W-:-:S04]  /*17a0*/  SHF.R.U32.HI R3, RZ, 0x1f, R2 ;  /* 0x0000001fff037819 */ /* 0x000fc80000011602 */
[----:B------:R-:W-:Y:S02]  /*17b0*/  SHF.R.U32.HI R5, RZ, 0x1f, R0 ;  /* 0x0000001fff057819 */ /* 0x000fe40000011600 */
[----:B------:R-:W-:Y:S02]  /*17c0*/  LEA.HI.SX32 R3, R2, R3, 0x1c ;  /* 0x0000000302037211 */ /* 0x000fe400078fe2ff */
[----:B------:R-:W-:-:S04]  /*17d0*/  LEA.HI.SX32 R0, R0, R5, 0x1c ;  /* 0x0000000500007211 */ /* 0x000fc800078fe2ff */
[----:B------:R-:W-:Y:S02]  /*17e0*/  VIMNMX R203, R3, R0, PT ;  /* 0x0000000003cb7248 */ /* 0x000fe40003fe0100 */
[----:B------:R-:W-:Y:S01]  /*17f0*/  CS2R R2, SRZ ;  /* 0x0000000000027805 */ /* 0x000fe2000001ff00 */
[----:B------:R-:W-:Y:S01]  /*1800*/  IMAD.MOV.U32 R0, RZ, RZ, RZ ;  /* 0x000000ffff007224 */ /* 0x000fe200078e00ff */
[----:B------:R-:W-:-:S13]  /*1810*/  ISETP.GE.AND P1, PT, R203, 0x1, PT ;  /* 0x00000001cb00780c */ /* 0x000fda0003f26270 */
[----:B------:R-:W-:Y:S05]  /*1820*/  @!P1 BRA `(.L_x_5654) ;  /* 0x0000009000f09947 */ /* 0x000fea0003800000 */
        /* <DEDUP_REMOVED lines=20> */
[----:B------:R-:W-:Y:S01]  /*1970*/  IMAD.U32 R23, RZ, RZ, UR5 ;  /* 0x00000005ff177e24 */ /* 0x000fe2000f8e00ff */
[----:B------:R-:W-:Y:S01]  /*1980*/  MOV R22, UR4 ;  /* 0x0000000400167c02 */ /* 0x000fe20008000f00 */
        /* <DEDUP_REMOVED lines=17> */
.L_x_5655:
        /* <DEDUP_REMOVED lines=9> */
.L_x_5802:
[----:B------:R-:W2:Y:S01]  /*1b30*/  LDL R2, [R1] ;  /* 0x0000000001027983 */ /* 0x000ea20000100800 */
[----:B------:R-:W-:Y:S05]  /*1b40*/  WARPSYNC.ALL ;  /* 0x0000000000007948 */ /* 0x000fea0003800000 */
[----:B------:R1:W-:Y:S01]  /*1b50*/  BAR.SYNC.DEFER_BLOCKING R208, 0x100 ;  /* 0x000400d00000751d */ /* 0x0003e20000010000 */
[----:B--2---:R-:W-:-:S13]  /*1b60*/  R2UR UR4, R2 ;  /* 0x00000000020472ca */ /* 0x004fda00000e0000 */
[----:B------:R-:W-:-:S05]  /*1b70*/  IMAD.U32 R2, RZ, RZ, UR4 ;  /* 0x00000004ff027e24 */ /* 0x000fca000f8e00ff */
[----:B------:R-:W-:-:S13]  /*1b80*/  ISETP.NE.AND P0, PT, R2, 0x3, PT ;  /* 0x000000030200780c */ /* 0x000fda0003f05270 */
[----:B-1----:R-:W-:Y:S05]  /*1b90*/  @!P0 BRA `(.L_x_5657) ;  /* 0x0000000000048947 */ /* 0x002fea0003800000 */
[----:B------:R-:W-:Y:S01]  /*1ba0*/  BPT.TRAP 0x1 ;  /* 0x000000040000795c */ /* 0x000fe20000300000 */
.L_x_5657:
[----:B------:R-:W-:Y:S01]  /*1bb0*/  ULEA UR6, UR38, UR40, 0x3 ;  /* 0x0000002826067291 */ /* 0x000fe2000f8e183f */
[----:B------:R-:W-:-:S04]  /*1bc0*/  MOV R2, UR39 ;  /* 0x0000002700027c02 */ /* 0x000fc80008000f00 */
[----:B------:R-:W-:-:S04]  /*1bd0*/  SHF.L.U32 R2, R2, 0x1f, RZ ;  /* 0x0000001f02027819 */ /* 0x000fc800000006ff */
[----:B------:R1:W2:Y:S01]  /*1be0*/  SYNCS.PHASECHK.TRANS64.TRYWAIT P1, [UR6+0x32430], R2 ;  /* 0x03243002ff0075a7 */ /* 0x0002a20008020146 */
[----:B------:R-:W-:Y:S05]  /*1bf0*/  @!P0 BRA `(.L_x_5658) ;  /* 0x0000000000048947 */ /* 0x000fea0003800000 */
[----:B------:R-:W-:Y:S01]  /*1c00*/  BPT.TRAP 0x1 ;  /* 0x000000040000795c */ /* 0x000fe20000300000 */
.L_x_5658:
[----:B--2---:R-:W-:Y:S05]  /*1c10*/  @P1 BRA `(.L_x_5659) ;  /* 0x0000000000081947 */ /* 0x004fea0003800000 */
[----:B------:R-:W2:Y:S02]  /*1c20*/  SYNCS.PHASECHK.TRANS64.TRYWAIT P1, [UR6+0x32430], R2 ;  /* 0x03243002ff0075a7 */ /* 0x000ea40008020146 */
[----:B--2---:R-:W-:Y:S05]  /*1c30*/  @!P1 BRA `(.L_x_5660) ;  /* 0x0000012000bc9947 */ /* 0x004fea0003800000 */
.L_x_5659:
        /* <DEDUP_REMOVED lines=40> */
[----:B------:R-:W-:Y:S01]  /*1ec0*/  IMAD.U32 R14, RZ, RZ, UR8 ;  /* 0x00000008ff0e7e24 */ /* 0x000fe2000f8e00ff */
[----:B------:R-:W-:Y:S01]  /*1ed0*/  MOV R15, UR9 ;  /* 0x00000009000f7c02 */ /* 0x000fe20008000f00 */
[----:B------:R-:W-:Y:S02]  /*1ee0*/  WARPGROUP.DEPBAR.LE gsb0, 0x0 ;  /* 0x00008000000079c5 */ /* 0x000fe40000010000 */
[----:B------:R-:W-:-:S06]  /*1ef0*/  WARPGROUP.ARRIVE ;  /* 0x00000000000079c5 */ /* 0x000fcc0000000000 */
[----:B------:R-:W-:Y:S03]  /*1f00*/  HGMMA.64x96x16.F32 R24, gdesc[UR8], R24, gsb0 ;  /* 0x01600000081879f0 */ /* 0x000fe60008000818 */
[----:B------:R-:W-:Y:S02]  /*1f10*/  WARPGROUP.DEPBAR.LE gsb0, 0x0 ;  /* 0x00008000000079c5 */ /* 0x000fe40000010000 */
[----:B------:R-:W2:Y:S02]  /*1f20*/  SYNCS.PHASECHK.TRANS64.TRYWAIT P1, [UR40+0x32410], R0 ;  /* 0x03241000ff0075a7 */ /* 0x000ea40008020168 */
[----:B--2---:R-:W-:Y:S05]  /*1f30*/  @!P1 BRA `(.L_x_5661) ;  /* 0x0000012000149947 */ /* 0x004fea0003800000 */
.L_x_5803:
[----:B------:R-:W-:Y:S05]  /*1f40*/  @!P0 BRA `(.L_x_5662) ;  /* 0x0000000000048947 */ /* 0x000fea0003800000 */
[----:B------:R-:W-:Y:S01]  /*1f50*/  BPT.TRAP 0x1 ;  /* 0x000000040000795c */ /* 0x000fe20000300000 */
.L_x_5662:
[----:B------:R2:W3:Y:S01]  /*1f60*/  SYNCS.PHASECHK.TRANS64.TRYWAIT P1, [UR6+0x32450], R2 ;  /* 0x03245002ff0075a7 */ /* 0x0004e20008020146 */
[----:B------:R-:W-:Y:S05]  /*1f70*/  @!P0 BRA `(.L_x_5663) ;  /* 0x0000000000048947 */ /* 0x000fea0003800000 */
[----:B------:R-:W-:Y:S01]  /*1f80*/  BPT.TRAP 0x1 ;  /* 0x000000040000795c */ /* 0x000fe20000300000 */
.L_x_5663:
[----:B---3--:R-:W-:Y:S05]  /*1f90*/  @P1 BRA `(.L_x_5664) ;  /* 0x0000000000081947 */ /* 0x008fea0003800000 */
[----:B------:R-:W3:Y:S02]  /*1fa0*/  SYNCS.PHASECHK.TRANS64.TRYWAIT P1, [UR6+0x32450], R2 ;  /* 0x03245002ff0075a7 */ /* 0x000ee40008020146 */
[----:B---3--:R-:W-:Y:S05]  /*1fb0*/  @!P1 BRA `(.L_x_5665) ;  /* 0x00000120000c9947 */ /* 0x008fea0003800000 */
.L_x_5664:
        /* <DEDUP_REMOVED lines=28> */
[----:B------:R-:W-:Y:S01]  /*2180*/  IMAD.U32 R10, RZ, RZ, UR12 ;  /* 0x0000000cff0a7e24 */ /* 0x000fe2000f8e00ff */
        /* <DEDUP_REMOVED lines=113> */
.L_x_5666:
[----:B------:R-:W1:Y:S01]  /*28a0*/  LDC R4, c[0x0][0x448] ;  /* 0x00011200ff047b82 */ /* 0x000e620000000800 */
[----:B------:R-:W-:Y:S01]  /*28b0*/  ULDC UR4, c[0x0][0xad0] ;  /* 0x0002b40000047ab9 */ /* 0x000fe20000000800 */
[----:B------:R-:W-:Y:S01]  /*28c0*/  ULDC UR5, c[0x0][0xa80] ;  /* 0x0002a00000057ab9 */ /* 0x000fe20000000800 */
[----:B------:R-:W-:Y:S01]  /*28d0*/  FMUL.FTZ R24, R24, UR4 ;  /* 0x0000000418187c20 */ /* 0x000fe20008410000 */
[----:B------:R-:W-:Y:S01]  /*28e0*/  FMUL.FTZ R25, R25, UR4 ;  /* 0x0000000419197c20 */ /* 0x000fe20008410000 */
[----:B------:R-:W-:Y:S01]  /*28f0*/  FMUL.FTZ R32, R32, UR4 ;  /* 0x0000000420207c20 */ /* 0x000fe20008410000 */
[----:B------:R-:W-:Y:S01]  /*2900*/  FMUL.FTZ R33, R33, UR4 ;  /* 0x0000000421217c20 */ /* 0x000fe20008410000 */
[----:B------:R2:W3:Y:S01]  /*2910*/  MUFU.TANH R72, R24 ;  /* 0x0000001800487308 */ /* 0x0004e20000002400 */
[----:B------:R-:W-:Y:S01]  /*2920*/  FMUL.FTZ R28, R28, UR4 ;  /* 0x000000041c1c7c20 */ /* 0x000fe20008410000 */
[----:B------:R-:W-:Y:S01]  /*2930*/  FMUL.FTZ R36, R36, UR4 ;  /* 0x0000000424247c20 */ /* 0x000fe20008410000 */
[----:B------:R-:W-:Y:S01]  /*2940*/  FMUL.FTZ R41, R41, UR4 ;  /* 0x0000000429297c20 */ /* 0x000fe20008410000 */
[----:B------:R-:W-:Y:S01]  /*2950*/  FMUL.FTZ R44, R44, UR4 ;  /* 0x000000042c2c7c20 */ /* 0x000fe20008410000 */
[----:B------:R-:W-:Y:S01]  /*2960*/  FMUL.FTZ R37, R37, UR4 ;  /* 0x0000000425257c20 */ /* 0x000fe20008410000 */
[----:B------:R-:W-:Y:S01]  /*2970*/  FMUL.FTZ R45, R45, UR4 ;  /* 0x000000042d2d7c20 */ /* 0x000fe20008410000 */
[----:B------:R-:W-:Y:S01]  /*2980*/  FMUL.FTZ R52, R52, UR4 ;  /* 0x0000000434347c20 */ /* 0x000fe20008410000 */
[----:B------:R4:W5:Y:S01]  /*2990*/  MUFU.TANH R73, R25 ;  /* 0x0000001900497308 */ /* 0x0009620000002400 */
        /* <DEDUP_REMOVED lines=8> */
[----:B-1----:R-:W-:Y:S01]  /*2a20*/  ISETP.NE.AND P6, PT, R4, 0x1, PT ;  /* 0x000000010400780c */ /* 0x002fe20003fc5270 */
[----:B------:R-:W-:-:S02]  /*2a30*/  VIADD R4, R215, UR61 ;  /* 0x0000003dd7047c36 */ /* 0x000fc40008000000 */
        /* <DEDUP_REMOVED lines=11> */
[----:B------:R-:W3:Y:S01]  /*2af0*/  @P6 LDC R5, c[0x0][0x44c] ;  /* 0x00011300ff056b82 */ /* 0x000ee20000000800 */
[----:B------:R-:W-:Y:S01]  /*2b00*/  FMUL.FTZ R49, R49, UR4 ;  /* 0x0000000431317c20 */ /* 0x000fe20008410000 */
[----:B------:R-:W-:Y:S01]  /*2b10*/  MUFU.TANH R28, R28 ;  /* 0x0000001c001c7308 */ /* 0x000fe20000002400 */
[----:B------:R-:W-:Y:S01]  /*2b20*/  FMUL.FTZ R39, R39, UR4 ;  /* 0x0000000427277c20 */ /* 0x000fe20008410000 */
[----:B------:R-:W-:Y:S01]  /*2b30*/  FMUL.FTZ R60, R60, UR4 ;  /* 0x000000043c3c7c20 */ /* 0x000fe20008410000 */
[----:B------:R-:W-:Y:S01]  /*2b40*/  FMUL.FTZ R42, R42, UR4 ;  /* 0x000000042a2a7c20 */ /* 0x000fe20008410000 */
[----:B------:R-:W-:Y:S01]  /*2b50*/  FMUL.FTZ R43, R43, UR4 ;  /* 0x000000042b2b7c20 */ /* 0x000fe20008410000 */
[----:B------:R-:W-:Y:S01]  /*2b60*/  FMUL.FTZ R46, R46, UR4 ;  /* 0x000000042e2e7c20 */ /* 0x000fe20008410000 */
[----:B--2---:R-:W2:Y:S01]  /*2b70*/  @P6 LDC R24, c[0x0][0x450] ;  /* 0x00011400ff186b82 */ /* 0x004ea20000000800 */
        /* <DEDUP_REMOVED lines=15> */
[----:B---3--:R-:W-:-:S04]  /*2c70*/  @P6 IMAD.HI.U32 R5, R4, R5, RZ ;  /* 0x0000000504056227 */ /* 0x008fc800078e00ff */
[----:B------:R-:W-:Y:S01]  /*2c80*/  FMUL.FTZ R71, R71, UR4 ;  /* 0x0000000447477c20 */ /* 0x000fe20008410000 */
[----:B------:R-:W3:Y:S01]  /*2c90*/  MUFU.TANH R44, R44 ;  /* 0x0000002c002c7308 */ /* 0x000ee20000002400 */
[----:B------:R-:W-:Y:S02]  /*2ca0*/  UIADD3 UR10, UR6, 0x32440, URZ ;  /* 0x00032440060a7890 */ /* 0x000fe4000fffe03f */
[----:B------:R-:W-:Y:S02]  /*2cb0*/  ULOP3.LUT UR7, UR7, 0x3000000, URZ, 0xfc, !UPT ;  /* 0x0300000007077892 */ /* 0x000fe4000f8efc3f */
[----:B------:R-:W-:Y:S01]  /*2cc0*/  UPRMT UR10, UR48, 0x654, UR10 ;  /* 0x00000654300a7896 */ /* 0x000fe2000800000a */
[----:B--2---:R-:W-:Y:S01]  /*2cd0*/  @P6 SHF.R.U32.HI R4, RZ, R24, R5 ;  /* 0x00000018ff046219 */ /* 0x004fe20000011605 */
[----:B------:R-:W-:Y:S01]  /*2ce0*/  IMAD R5, R203, -0x60, R214 ;  /* 0xffffffa0cb057824 */ /* 0x000fe200078e02d6 */
[----:B------:R-:W-:Y:S01]  /*2cf0*/  MUFU.TANH R37, R37 ;  /* 0x0000002500257308 */ /* 0x000fe20000002400 */
[----:B------:R-:W-:-:S02]  /*2d00*/  UIMAD UR4, UR38, 0xc00, UR7 ;  /* 0x00000c00260478a4 */ /* 0x000fc4000f8e0207 */
[----:B------:R-:W2:Y:S01]  /*2d10*/  SHFL.IDX PT, R21, R4, RZ, 0x1c1f ;  /* 0x001c1fff04157589 */ /* 0x000ea200000e0000 */
[----:B------:R-:W-:Y:S01]  /*2d20*/  VIADD R5, R5, 0x60 ;  /* 0x0000006005057836 */ /* 0x000fe20000000000 */
[----:B------:R-:W-:Y:S01]  /*2d30*/  UMOV UR11, 0x40000040 ;  /* 0x40000040000b7882 */ /* 0x000fe20000000000 */
[----:B------:R-:W-:Y:S01]  /*2d40*/  SYNCS.ARRIVE.TRANS64.RED.A1T0 RZ, [UR10], RZ ;  /* 0x000000ffffff79a7 */ /* 0x000fe2000810040a */
[----:B----4-:R4:W5:Y:S01]  /*2d50*/  SHFL.IDX PT, R25, R4, 0x1, 0x1c1f ;  /* 0x003c1f0004197f89 */ /* 0x01096200000e0000 */
[----:B------:R-:W-:Y:S01]  /*2d60*/  IMAD R24, R216, -0x2, R5 ;  /* 0xfffffffed8187824 */ /* 0x000fe200078e0205 */
[----:B------:R-:W3:Y:S01]  /*2d70*/  MUFU.TANH R45, R45 ;  /* 0x0000002d002d7308 */ /* 0x000ee20000002400 */
[----:B------:R-:W-:-:S03]  /*2d80*/  UMOV UR10, UR4 ;  /* 0x00000004000a7c82 */ /* 0x000fc60008000000 */
[----:B------:R-:W-:-:S04]  /*2d90*/  IADD3 R5, -R201, 0x1, R24 ;  /* 0x00000001c9057810 */ /* 0x000fc80007ffe118 */
[----:B------:R-:W3:Y:S08]  /*2da0*/  MUFU.TANH R52, R52 ;  /* 0x0000003400347308 */ /* 0x000ef00000002400 */
[----:B------:R-:W3:Y:S01]  /*2db0*/  MUFU.TANH R53, R53 ;  /* 0x0000003500357308 */ /* 0x000ee20000002400 */
[----:B--2---:R-:W-:-:S04]  /*2dc0*/  VIADDMNMX R21, R21, R5, R24, PT ;  /* 0x0000000515157246 */ /* 0x004fc80003800118 */
[----:B------:R-:W-:-:S03]  /*2dd0*/  ISETP.GT.AND P5, PT, R21, RZ, PT ;  /* 0x000000ff1500720c */ /* 0x000fc60003fa4270 */
[----:B------:R-:W-:Y:S01]  /*2de0*/  MUFU.TANH R29, R29 ;  /* 0x0000001d001d7308 */ /* 0x000fe20000002400 */
[C---:B------:R-:W-:Y:S02]  /*2df0*/  ISETP.GT.AND P4, PT, R21.reuse, 0x1, PT ;  /* 0x000000011500780c */ /* 0x040fe40003f84270 */
[----:B----4-:R-:W-:Y:S02]  /*2e00*/  FSEL R4, R72, -INF , P5 ;  /* 0xff80000048047808 */ /* 0x010fe40002800000 */
[C---:B------:R-:W-:Y:S02]  /*2e10*/  ISETP.GT.AND P2, PT, R21.reuse, 0x10, PT ;  /* 0x000000101500780c */ /* 0x040fe40003f44270 */
[----:B------:R-:W-:Y:S01]  /*2e20*/  ISETP.GT.AND P5, PT, R21, 0x11, PT ;  /* 0x000000111500780c */ /* 0x000fe20003fa4270 */
[----:B------:R-:W-:Y:S01]  /*2e30*/  MUFU.TANH R48, R48 ;  /* 0x0000003000307308 */ /* 0x000fe20000002400 */
[----:B-----5:R-:W-:Y:S02]  /*2e40*/  VIADDMNMX R25, R25, R5, R24, PT ;  /* 0x0000000519197246 */ /* 0x020fe40003800118 */
[----:B------:R-:W-:-:S02]  /*2e50*/  ISETP.GT.AND P3, PT, R21, 0x8, PT ;  /* 0x000000081500780c */ /* 0x000fc40003f64270 */
[----:B------:R-:W-:Y:S02]  /*2e60*/  FSEL R24, R73, -INF , P4 ;  /* 0xff80000049187808 */ /* 0x000fe40002000000 */
[----:B------:R-:W-:Y:S01]  /*2e70*/  ISETP.GT.AND P4, PT, R21, 0x18, PT ;  /* 0x000000181500780c */ /* 0x000fe20003f84270 */
[----:B------:R-:W2:Y:S01]  /*2e80*/  MUFU.TANH R56, R56 ;  /* 0x0000003800387308 */ /* 0x000ea20000002400 */
[----:B0-----:R-:W-:Y:S02]  /*2e90*/  FSEL R171, R32, -INF , P2 ;  /* 0xff80000020ab7808 */ /* 0x001fe40001000000 */
[----:B-1----:R-:W-:Y:S02]  /*2ea0*/  FSEL R172, R33, -INF , P5 ;  /* 0xff80000021ac7808 */ /* 0x002fe40002800000 */
[C---:B------:R-:W-:Y:S02]  /*2eb0*/  ISETP.GT.AND P2, PT, R21.reuse, 0x21, PT ;  /* 0x000000211500780c */ /* 0x040fe40003f44270 */
[----:B------:R-:W-:Y:S01]  /*2ec0*/  ISETP.GT.AND P5, PT, R21, 0x28, PT ;  /* 0x000000281500780c */ /* 0x000fe20003fa4270 */
[----:B------:R-:W0:Y:S01]  /*2ed0*/  MUFU.TANH R61, R61 ;  /* 0x0000003d003d7308 */ /* 0x000e220000002400 */
[----:B------:R-:W-:-:S02]  /*2ee0*/  FSEL R173, R36, -INF , P4 ;  /* 0xff80000024ad7808 */ /* 0x000fc40002000000 */
[----:B------:R-:W-:Y:S02]  /*2ef0*/  ISETP.GT.AND P4, PT, R21, 0x29, PT ;  /* 0x000000291500780c */ /* 0x000fe40003f84270 */
[----:B------:R-:W-:Y:S02]  /*2f00*/  FSEL R181, R41, -INF , P2 ;  /* 0xff80000029b57808 */ /* 0x000fe40001000000 */
[----:B---3--:R-:W-:Y:S01]  /*2f10*/  FSEL R183, R44, -INF , P5 ;  /* 0xff8000002cb77808 */ /* 0x008fe20002800000 */
[----:B------:R-:W1:Y:S01]  /*2f20*/  MUFU.TANH R64, R64 ;  /* 0x0000004000407308 */ /* 0x000e620000002400 */
[C---:B------:R-:W-:Y:S02]  /*2f30*/  ISETP.GT.AND P2, PT, R21.reuse, 0x38, PT ;  /* 0x000000381500780c */ /* 0x040fe40003f44270 */
[C---:B------:R-:W-:Y:S02]  /*2f40*/  ISETP.GT.AND P5, PT, R21.reuse, 0x39, PT ;  /* 0x000000391500780c */ /* 0x040fe40003fa4270 */
[----:B------:R-:W-:-:S02]  /*2f50*/  ISETP.GT.AND P1, PT, R21, 0x9, PT ;  /* 0x000000091500780c */ /* 0x000fc40003f24270 */
[----:B------:R-:W-:Y:S01]  /*2f60*/  FMNMX.FTZ R5, R4, R24, !PT ;  /* 0x0000001804057209 */ /* 0x000fe20007810000 */
[----:B------:R-:W3:Y:S01]  /*2f70*/  MUFU.TANH R57, R57 ;  /* 0x0000003900397308 */ /* 0x000ee20000002400 */
[----:B------:R-:W-:Y:S02]  /*2f80*/  FSEL R185, R45, -INF , P4 ;  /* 0xff8000002db97808 */ /* 0x000fe40002000000 */
[----:B------:R-:W-:Y:S02]  /*2f90*/  ISETP.GT.AND P4, PT, R21, 0x40, PT ;  /* 0x000000401500780c */ /* 0x000fe40003f84270 */
[----:B------:R-:W-:Y:S02]  /*2fa0*/  FSEL R205, R52, -INF , P2 ;  /* 0xff80000034cd7808 */ /* 0x000fe40001000000 */
[----:B------:R-:W-:Y:S01]  /*2fb0*/  FSEL R207, R53, -INF , P5 ;  /* 0xff80000035cf7808 */ /* 0x000fe20002800000 */
[----:B------:R4:W-:Y:S01]  /*2fc0*/  MUFU.TANH R74, R26 ;  /* 0x0000001a004a7308 */ /* 0x0009e20000002400 */
[----:B------:R-:W-:-:S02]  /*2fd0*/  ISETP.GT.AND P2, PT, R21, 0x49, PT ;  /* 0x000000491500780c */ /* 0x000fc40003f44270 */
[C---:B------:R-:W-:Y:S02]  /*2fe0*/  ISETP.GT.AND P5, PT, R21.reuse, 0x50, PT ;  /* 0x000000501500780c */ /* 0x040fe40003fa4270 */
[----:B--2---:R-:W-:Y:S02]  /*2ff0*/  FSEL R195, R56, -INF , P4 ;  /* 0xff80000038c37808 */ /* 0x004fe40002000000 */
[C---:B------:R-:W-:Y:S01]  /*3000*/  ISETP.GT.AND P4, PT, R21.reuse, 0x51, PT ;  /* 0x000000511500780c */ /* 0x040fe20003f84270 */
[----:B------:R-:W2:Y:S01]  /*3010*/  MUFU.TANH R65, R65 ;  /* 0x0000004100417308 */ /* 0x000ea20000002400 */
[----:B----4-:R-:W-:Y:S02]  /*3020*/  FSEL R26, R28, -INF , P3 ;  /* 0xff8000001c1a7808 */ /* 0x010fe40001800000 */
[----:B------:R-:W-:Y:S02]  /*3030*/  ISETP.GT.AND P3, PT, R21, 0x19, PT ;  /* 0x000000191500780c */ /* 0x000fe40003f64270 */
[----:B------:R-:W-:-:S02]  /*3040*/  FSEL R28, R29, -INF , P1 ;  /* 0xff8000001d1c7808 */ /* 0x000fc40000800000 */
[----:B------:R-:W-:Y:S01]  /*3050*/  FSEL R174, R37, -INF , P3 ;  /* 0xff80000025ae7808 */ /* 0x000fe20001800000 */
[----:B------:R-:W4:Y:S01]  /*3060*/  MUFU.TANH R75, R27 ;  /* 0x0000001b004b7308 */ /* 0x000f220000002400 */
[C---:B------:R-:W-:Y:S02]  /*3070*/  ISETP.GT.AND P3, PT, R21.reuse, 0x30, PT ;  /* 0x000000301500780c */ /* 0x040fe40003f64270 */
[----:B------:R-:W-:Y:S02]  /*3080*/  FMNMX.FTZ R5, R26, R5, !PT ;  /* 0x000000051a057209 */ /* 0x000fe40007810000 */
[----:B------:R-:W-:Y:S02]  /*3090*/  FSEL R202, R48, -INF , P3 ;  /* 0xff80000030ca7808 */ /* 0x000fe40001800000 */
[----:B------:R-:W-:Y:S01]  /*30a0*/  ISETP.GT.AND P3, PT, R21, 0x41, PT ;  /* 0x000000411500780c */ /* 0x000fe20003f64270 */
[----:B------:R-:W5:Y:S01]  /*30b0*/  MUFU.TANH R68, R68 ;  /* 0x0000004400447308 */ /* 0x000f620000002400 */
[----:B0-----:R-:W-:-:S02]  /*30c0*/  FSEL R192, R61, -INF , P2 ;  /* 0xff8000003dc07808 */ /* 0x001fc40001000000 */
[----:B-1----:R-:W-:Y:S02]  /*30d0*/  FSEL R161, R64, -INF , P5 ;  /* 0xff80000040a17808 */ /* 0x002fe40002800000 */
[C---:B------:R-:W-:Y:S02]  /*30e0*/  ISETP.GT.AND P2, PT, R25.reuse, RZ, PT ;  /* 0x000000ff1900720c */ /* 0x040fe40003f44270 */
[----:B------:R-:W-:Y:S01]  /*30f0*/  ISETP.GT.AND P5, PT, R25, 0x1, PT ;  /* 0x000000011900780c */ /* 0x000fe20003fa4270 */
[----:B------:R0:W1:Y:S01]  /*3100*/  MUFU.TANH R76, R30 ;  /* 0x0000001e004c7308 */ /* 0x0000620000002400 */
[----:B---3--:R-:W-:Y:S02]  /*3110*/  FSEL R187, R57, -INF , P3 ;  /* 0xff80000039bb7808 */ /* 0x008fe40001800000 */
[----:B------:R-:W-:Y:S02]  /*3120*/  ISETP.GT.AND P3, PT, R21, 0x58, PT ;  /* 0x000000581500780c */ /* 0x000fe40003f64270 */
[----:B--2---:R-:W-:-:S02]  /*3130*/  FSEL R162, R65, -INF , P4 ;  /* 0xff80000041a27808 */ /* 0x004fc40002000000 */
[----:B------:R-:W-:Y:S01]  /*3140*/  ISETP.GT.AND P4, PT, R25, 0x8, PT ;  /* 0x000000081900780c */ /* 0x000fe20003f84270 */
[----:B------:R1:W2:Y:S01]  /*3150*/  MUFU.TANH R77, R31 ;  /* 0x0000001f004d7308 */ /* 0x0002a20000002400 */
[----:B0-----:R-:W-:Y:S02]  /*3160*/  FMNMX.FTZ R30, R28, R5, !PT ;  /* 0x000000051c1e7209 */ /* 0x001fe40007810000 */
[----:B------:R-:W-:Y:S02]  /*3170*/  FSEL R27, R74, -INF , P2 ;  /* 0xff8000004a1b7808 */ /* 0x000fe40001000000 */
[----:B------:R-:W-:Y:S02]  /*3180*/  FMNMX.FTZ R5, R171, R30, !PT ;  /* 0x0000001eab057209 */ /* 0x000fe40007810000 */
[----:B----4-:R-:W-:Y:S01]  /*3190*/  FSEL R29, R75, -INF , P5 ;  /* 0xff8000004b1d7808 */ /* 0x010fe20002800000 */
[----:B------:R-:W0:Y:S01]  /*31a0*/  MUFU.TANH R40, R40 ;  /* 0x0000002800287308 */ /* 0x000e220000002400 */
[----:B-----5:R-:W-:-:S02]  /*31b0*/  FSEL R163, R68, -INF , P3 ;  /* 0xff80000044a37808 */ /* 0x020fc40001800000 */
[----:B------:R-:W-:Y:S02]  /*31c0*/  FMNMX.FTZ R32, R172, R5, !PT ;  /* 0x00000005ac207209 */ /* 0x000fe40007810000 */
[----:B------:R-:W-:Y:S02]  /*31d0*/  ISETP.GT.AND P3, PT, R25, 0x9, PT ;  /* 0x000000091900780c */ /* 0x000fe40003f64270 */
[----:B-1----:R-:W-:Y:S01]  /*31e0*/  FSEL R31, R76, -INF , P4 ;  /* 0xff8000004c1f7808 */ /* 0x002fe20002000000 */
[----:B------:R-:W1:Y:S01]  /*31f0*/  MUFU.TANH R34, R34 ;  /* 0x0000002200227308 */ /* 0x000e620000002400 */
[----:B------:R-:W-:Y:S02]  /*3200*/  FMNMX.FTZ R30, R27, R29, !PT ;  /* 0x0000001d1b1e7209 */ /* 0x000fe40007810000 */
[----:B------:R-:W-:Y:S02]  /*3210*/  ISETP.GT.AND P1, PT, R21, 0x20, PT ;  /* 0x000000201500780c */ /* 0x000fe40003f24270 */
[----:B------:R-:W-:-:S02]  /*3220*/  FMNMX.FTZ R5, R173, R32, !PT ;  /* 0x00000020ad057209 */ /* 0x000fc40007810000 */
[----:B------:R-:W-:Y:S01]  /*3230*/  ISETP.GT.AND P2, PT, R25, 0x10, PT ;  /* 0x000000101900780c */ /* 0x000fe20003f44270 */
[----:B------:R-:W3:Y:S01]  /*3240*/  MUFU.TANH R35, R35 ;  /* 0x0000002300237308 */ /* 0x000ee20000002400 */
[----:B--2---:R-:W-:Y:S02]  /*3250*/  FSEL R33, R77, -INF , P3 ;  /* 0xff8000004d217808 */ /* 0x004fe40001800000 */
[----:B------:R-:W-:Y:S02]  /*3260*/  FMNMX.FTZ R30, R31, R30, !PT ;  /* 0x0000001e1f1e7209 */ /* 0x000fe40007810000 */
[----:B0-----:R-:W-:Y:S02]  /*3270*/  FSEL R179, R40, -INF , P1 ;  /* 0xff80000028b37808 */ /* 0x001fe40000800000 */
[----:B------:R-:W-:Y:S01]  /*3280*/  FMNMX.FTZ R32, R174, R5, !PT ;  /* 0x00000005ae207209 */ /* 0x000fe20007810000 */
[----:B------:R-:W0:Y:S01]  /*3290*/  MUFU.TANH R38, R38 ;  /* 0x0000002600267308 */ /* 0x000e220000002400 */
[----:B------:R-:W-:-:S02]  /*32a0*/  ISETP.GT.AND P4, PT, R25, 0x11, PT ;  /* 0x000000111900780c */ /* 0x000fc40003f84270 */
[----:B-1----:R-:W-:Y:S02]  /*32b0*/  FSEL R175, R34, -INF , P2 ;  /* 0xff80000022af7808 */ /* 0x002fe40001000000 */
[----:B------:R-:W-:Y:S02]  /*32c0*/  FMNMX.FTZ R30, R33, R30, !PT ;  /* 0x0000001e211e7209 */ /* 0x000fe40007810000 */
[----:B------:R-:W-:Y:S01]  /*32d0*/  FMNMX.FTZ R32, R179, R32, !PT ;  /* 0x00000020b3207209 */ /* 0x000fe20007810000 */
[----:B------:R-:W1:Y:S01]  /*32e0*/  MUFU.TANH R49, R49 ;  /* 0x0000003100317308 */ /* 0x000e620000002400 */
[----:B------:R-:W-:Y:S02]  /*32f0*/  ISETP.GT.AND P1, PT, R21, 0x31, PT ;  /* 0x000000311500780c */ /* 0x000fe40003f24270 */
[----:B------:R-:W-:Y:S02]  /*3300*/  ISETP.GT.AND P3, PT, R25, 0x18, PT ;  /* 0x000000181900780c */ /* 0x000fe40003f64270 */
[----:B---3--:R-:W-:-:S02]  /*3310*/  FSEL R176, R35, -INF , P4 ;  /* 0xff80000023b07808 */ /* 0x008fc40002000000 */
[----:B------:R-:W-:Y:S01]  /*3320*/  FMNMX.FTZ R5, R175, R30, !PT ;  /* 0x0000001eaf057209 */ /* 0x000fe20007810000 */
[----:B------:R-:W2:Y:S01]  /*3330*/  MUFU.TANH R39, R39 ;  /* 0x0000002700277308 */ /* 0x000ea20000002400 */
[----:B------:R-:W-:Y:S02]  /*3340*/  FMNMX.FTZ R32, R181, R32, !PT ;  /* 0x00000020b5207209 */ /* 0x000fe40007810000 */
[----:B------:R-:W-:Y:S02]  /*3350*/  ISETP.GT.AND P2, PT, R25, 0x19, PT ;  /* 0x000000191900780c */ /* 0x000fe40003f44270 */
[----:B0-----:R-:W-:Y:S02]  /*3360*/  FSEL R177, R38, -INF , P3 ;  /* 0xff80000026b17808 */ /* 0x001fe40001800000 */
[----:B------:R-:W-:Y:S01]  /*3370*/  FMNMX.FTZ R30, R176, R5, !PT ;  /* 0x00000005b01e7209 */ /* 0x000fe20007810000 */
[----:B------:R-:W0:Y:S01]  /*3380*/  MUFU.TANH R60, R60 ;  /* 0x0000003c003c7308 */ /* 0x000e220000002400 */
[----:B-1----:R-:W-:-:S02]  /*3390*/  FSEL R204, R49, -INF , P1 ;  /* 0xff80000031cc7808 */ /* 0x002fc40000800000 */
[----:B------:R-:W-:Y:S02]  /*33a0*/  ISETP.GT.AND P1, PT, R21, 0x48, PT ;  /* 0x000000481500780c */ /* 0x000fe40003f24270 */
[----:B------:R-:W-:Y:S02]  /*33b0*/  FMNMX.FTZ R32, R183, R32, !PT ;  /* 0x00000020b7207209 */ /* 0x000fe40007810000 */
[----:B------:R-:W-:Y:S01]  /*33c0*/  ISETP.GT.AND P4, PT, R25, 0x20, PT ;  /* 0x000000201900780c */ /* 0x000fe20003f84270 */
[----:B------:R-:W1:Y:S01]  /*33d0*/  MUFU.TANH R42, R42 ;  /* 0x0000002a002a7308 */ /* 0x000e620000002400 */
[----:B--2---:R-:W-:Y:S02]  /*33e0*/  FSEL R178, R39, -INF , P2 ;  /* 0xff80000027b27808 */ /* 0x004fe40001000000 */
[----:B------:R-:W-:Y:S02]  /*33f0*/  FMNMX.FTZ R5, R177, R30, !PT ;  /* 0x0000001eb1057209 */ /* 0x000fe40007810000 */
[----:B------:R-:W-:-:S02]  /*3400*/  ISETP.GT.AND P3, PT, R25, 0x21, PT ;  /* 0x000000211900780c */ /* 0x000fc40003f64270 */
[----:B------:R-:W-:Y:S01]  /*3410*/  FMNMX.FTZ R5, R178, R5, !PT ;  /* 0x00000005b2057209 */ /* 0x000fe20007810000 */
[----:B------:R-:W2:Y:S01]  /*3420*/  MUFU.TANH R43, R43 ;  /* 0x0000002b002b7308 */ /* 0x000ea20000002400 */
[----:B0-----:R-:W-:Y:S02]  /*3430*/  FSEL R190, R60, -INF , P1 ;  /* 0xff8000003cbe7808 */ /* 0x001fe40000800000 */
[----:B------:R-:W-:Y:S02]  /*3440*/  ISETP.GT.AND P1, PT, R21, 0x59, PT ;  /* 0x000000591500780c */ /* 0x000fe40003f24270 */
[----:B------:R-:W-:Y:S02]  /*3450*/  FMNMX.FTZ R21, R185, R32, !PT ;  /* 0x00000020b9157209 */ /* 0x000fe40007810000 */
[----:B------:R-:W-:Y:S01]  /*3460*/  ISETP.GT.AND P2, PT, R25, 0x28, PT ;  /* 0x000000281900780c */ /* 0x000fe20003f44270 */
[----:B------:R-:W0:Y:S01]  /*3470*/  MUFU.TANH R46, R46 ;  /* 0x0000002e002e7308 */ /* 0x000e220000002400 */
[----:B-1----:R-:W-:-:S02]  /*3480*/  FSEL R180, R42, -INF , P4 ;  /* 0xff8000002ab47808 */ /* 0x002fc40002000000 */
[----:B------:R-:W-:Y:S02]  /*3490*/  FMNMX.FTZ R21, R202, R21, !PT ;  /* 0x00000015ca157209 */ /* 0x000fe40007810000 */
[----:B------:R-:W-:Y:S02]  /*34a0*/  FMNMX.FTZ R5, R180, R5, !PT ;  /* 0x00000005b4057209 */ /* 0x000fe40007810000 */
[----:B------:R-:W-:Y:S01]  /*34b0*/  FMNMX.FTZ R30, R204, R21, !PT ;  /* 0x00000015cc1e7209 */ /* 0x000fe20007810000 */
[----:B------:R-:W1:Y:S01]  /*34c0*/  MUFU.TANH R47, R47 ;  /* 0x0000002f002f7308 */ /* 0x000e620000002400 */
[----:B--2---:R-:W-:Y:S02]  /*34d0*/  FSEL R182, R43, -INF , P3 ;  /* 0xff8000002bb67808 */ /* 0x004fe40001800000 */
[----:B------:R-:W-:Y:S02]  /*34e0*/  ISETP.GT.AND P4, PT, R25, 0x29, PT ;  /* 0x000000291900780c */ /* 0x000fe40003f84270 */
[----:B------:R-:W-:-:S02]  /*34f0*/  FMNMX.FTZ R5, R182, R5, !PT ;  /* 0x00000005b6057209 */ /* 0x000fc40007810000 */
[----:B------:R-:W-:Y:S01]  /*3500*/  FMNMX.FTZ R30, R205, R30, !PT ;  /* 0x0000001ecd1e7209 */ /* 0x000fe20007810000 */
[----:B------:R-:W2:Y:S01]  /*3510*/  MUFU.TANH R50, R50 ;  /* 0x0000003200327308 */ /* 0x000ea20000002400 */
[----:B0-----:R-:W-:Y:S02]  /*3520*/  FSEL R184, R46, -INF , P2 ;  /* 0xff8000002eb87808 */ /* 0x001fe40001000000 */
[----:B------:R-:W-:Y:S02]  /*3530*/  ISETP.GT.AND P3, PT, R25, 0x30, PT ;  /* 0x000000301900780c */ /* 0x000fe40003f64270 */
[----:B------:R-:W-:Y:S02]  /*3540*/  FMNMX.FTZ R5, R184, R5, !PT ;  /* 0x00000005b8057209 */ /* 0x000fe40007810000 */
[----:B------:R-:W-:Y:S01]  /*3550*/  FMNMX.FTZ R30, R207, R30, !PT ;  /* 0x0000001ecf1e7209 */ /* 0x000fe20007810000 */
[----:B------:R-:W0:Y:S01]  /*3560*/  MUFU.TANH R51, R51 ;  /* 0x0000003300337308 */ /* 0x000e220000002400 */
[----:B-1----:R-:W-:-:S02]  /*3570*/  FSEL R186, R47, -INF , P4 ;  /* 0xff8000002fba7808 */ /* 0x002fc40002000000 */
[----:B------:R-:W-:Y:S02]  /*3580*/  ISETP.GT.AND P2, PT, R25, 0x31, PT ;  /* 0x000000311900780c */ /* 0x000fe40003f44270 */
[----:B------:R-:W-:Y:S02]  /*3590*/  FMNMX.FTZ R5, R186, R5, !PT ;  /* 0x00000005ba057209 */ /* 0x000fe40007810000 */
[----:B------:R-:W-:Y:S01]  /*35a0*/  FMNMX.FTZ R32, R195, R30, !PT ;  /* 0x0000001ec3207209 */ /* 0x000fe20007810000 */
[----:B------:R-:W1:Y:S01]  /*35b0*/  MUFU.TANH R54, R54 ;  /* 0x0000003600367308 */ /* 0x000e620000002400 */
[----:B--2---:R-:W-:Y:S02]  /*35c0*/  FSEL R196, R50, -INF , P3 ;  /* 0xff80000032c47808 */ /* 0x004fe40001800000 */
[----:B------:R-:W-:Y:S02]  /*35d0*/  ISETP.GT.AND P4, PT, R25, 0x38, PT ;  /* 0x000000381900780c */ /* 0x000fe40003f84270 */
[----:B------:R-:W-:-:S02]  /*35e0*/  FMNMX.FTZ R30, R196, R5, !PT ;  /* 0x00000005c41e7209 */ /* 0x000fc40007810000 */
[----:B------:R-:W-:Y:S01]  /*35f0*/  ISETP.GT.AND P3, PT, R25, 0x39, PT ;  /* 0x000000391900780c */ /* 0x000fe20003f64270 */
[----:B------:R-:W2:Y:S01]  /*3600*/  MUFU.TANH R55, R55 ;  /* 0x0000003700377308 */ /* 0x000ea20000002400 */
[----:B0-----:R-:W-:Y:S02]  /*3610*/  FSEL R197, R51, -INF , P2 ;  /* 0xff80000033c57808 */ /* 0x001fe40001000000 */
[----:B------:R-:W-:Y:S02]  /*3620*/  FMNMX.FTZ R21, R187, R32, !PT ;  /* 0x00000020bb157209 */ /* 0x000fe40007810000 */
[----:B------:R-:W-:Y:S02]  /*3630*/  FMNMX.FTZ R5, R197, R30, !PT ;  /* 0x0000001ec5057209 */ /* 0x000fe40007810000 */
[----:B------:R-:W-:Y:S01]  /*3640*/  ISETP.GT.AND P2, PT, R25, 0x40, PT ;  /* 0x000000401900780c */ /* 0x000fe20003f44270 */
[----:B------:R-:W0:Y:S01]  /*3650*/  MUFU.TANH R58, R58 ;  /* 0x0000003a003a7308 */ /* 0x000e220000002400 */
[----:B-1----:R-:W-:-:S02]  /*3660*/  FSEL R198, R54, -INF , P4 ;  /* 0xff80000036c67808 */ /* 0x002fc40002000000 */
[----:B------:R-:W-:Y:S02]  /*3670*/  FMNMX.FTZ R21, R190, R21, !PT ;  /* 0x00000015be157209 */ /* 0x000fe40007810000 */
[----:B------:R-:W-:Y:S02]  /*3680*/  FMNMX.FTZ R30, R198, R5, !PT ;  /* 0x00000005c61e7209 */ /* 0x000fe40007810000 */
[----:B------:R-:W-:Y:S01]  /*3690*/  ISETP.GT.AND P4, PT, R25, 0x41, PT ;  /* 0x000000411900780c */ /* 0x000fe20003f84270 */
[----:B------:R-:W1:Y:S01]  /*36a0*/  MUFU.TANH R59, R59 ;  /* 0x0000003b003b7308 */ /* 0x000e620000002400 */
[----:B--2---:R-:W-:Y:S02]  /*36b0*/  FSEL R199, R55, -INF , P3 ;  /* 0xff80000037c77808 */ /* 0x004fe40001800000 */
[----:B------:R-:W-:Y:S02]  /*36c0*/  FMNMX.FTZ R32, R192, R21, !PT ;  /* 0x00000015c0207209 */ /* 0x000fe40007810000 */
        /* <DEDUP_REMOVED lines=13> */
[----:B--2---:R-:W-:-:S04]  /*37a0*/  FSEL R191, R62, -INF , P3 ;  /* 0xff8000003ebf7808 */ /* 0x004fc80001800000 */
[----:B------:R-:W-:-:S03]  /*37b0*/  FMNMX.FTZ R30, R191, R30, !PT ;  /* 0x0000001ebf1e7209 */ /* 0x000fc60007810000 */
[----:B------:R-:W2:Y:S01]  /*37c0*/  MUFU.TANH R66, R66 ;  /* 0x0000004200427308 */ /* 0x000ea20000002400 */
[----:B0-----:R-:W-:Y:S01]  /*37d0*/  FSEL R164, R69, -INF , P1 ;  /* 0xff80000045a47808 */ /* 0x001fe20000800000 */
[----:B------:R0:W-:Y:S01]  /*37e0*/  BAR.SYNC.DEFER_BLOCKING R208, 0x100 ;  /* 0x000400d00000751d */ /* 0x0001e20000010000 */
[----:B------:R-:W-:Y:S02]  /*37f0*/  ISETP.GT.AND P1, PT, R25, 0x50, PT ;  /* 0x000000501900780c */ /* 0x000fe40003f24270 */
[----:B------:R-:W-:-:S03]  /*3800*/  FMNMX.FTZ R21, R164, R5, !PT ;  /* 0x00000005a4157209 */ /* 0x000fc60007810000 */
[----:B------:R-:W3:Y:S01]  /*3810*/  MUFU.TANH R67, R67 ;  /* 0x0000004300437308 */ /* 0x000ee20000002400 */
[----:B-1----:R-:W-:Y:S01]  /*3820*/  FSEL R193, R63, -INF , P2 ;  /* 0xff8000003fc17808 */ /* 0x002fe20001000000 */
[----:B------:R-:W1:Y:S01]  /*3830*/  SHFL.BFLY PT, R32, R21, 0x2, 0x1f ;  /* 0x0c401f0015207f89 */ /* 0x000e6200000e0000 */
[----:B------:R-:W-:Y:S02]  /*3840*/  ISETP.GT.AND P2, PT, R25, 0x51, PT ;  /* 0x000000511900780c */ /* 0x000fe40003f44270 */
[----:B------:R-:W-:-:S03]  /*3850*/  FMNMX.FTZ R30, R193, R30, !PT ;  /* 0x0000001ec11e7209 */ /* 0x000fc60007810000 */
[----:B------:R-:W4:Y:S01]  /*3860*/  MUFU.TANH R70, R70 ;  /* 0x0000004600467308 */ /* 0x000f220000002400 */
[----:B--2---:R-:W-:Y:S02]  /*3870*/  FSEL R165, R66, -INF , P1 ;  /* 0xff80000042a57808 */ /* 0x004fe40000800000 */
[----:B------:R-:W-:Y:S02]  /*3880*/  ISETP.GT.AND P1, PT, R25, 0x58, PT ;  /* 0x000000581900780c */ /* 0x000fe40003f24270 */
[----:B------:R-:W-:-:S03]  /*3890*/  FMNMX.FTZ R5, R165, R30, !PT ;  /* 0x0000001ea5057209 */ /* 0x000fc60007810000 */
[----:B------:R-:W2:Y:S01]  /*38a0*/  MUFU.TANH R71, R71 ;  /* 0x0000004700477308 */ /* 0x000ea20000002400 */
[----:B---3--:R-:W-:Y:S02]  /*38b0*/  FSEL R166, R67, -INF , P2 ;  /* 0xff80000043a67808 */ /* 0x008fe40001000000 */
[----:B------:R-:W-:Y:S02]  /*38c0*/  ISETP.GT.AND P2, PT, R25, 0x59, PT ;  /* 0x000000591900780c */ /* 0x000fe40003f44270 */
[----:B------:R-:W-:Y:S02]  /*38d0*/  FMNMX.FTZ R30, R166, R5, !PT ;  /* 0x00000005a61e7209 */ /* 0x000fe40007810000 */
[----:B----4-:R-:W-:Y:S02]  /*38e0*/  FSEL R167, R70, -INF , P1 ;  /* 0xff80000046a77808 */ /* 0x010fe40000800000 */
[----:B-1----:R-:W-:Y:S02]  /*38f0*/  FMNMX.FTZ R32, R21, R32, !PT ;  /* 0x0000002015207209 */ /* 0x002fe40007810000 */
[----:B------:R-:W-:-:S03]  /*3900*/  FMNMX.FTZ R5, R167, R30, !PT ;  /* 0x0000001ea7057209 */ /* 0x000fc60007810000 */
[----:B------:R-:W1:Y:S01]  /*3910*/  SHFL.BFLY PT, R21, R32, 0x1, 0x1f ;  /* 0x0c201f0020157f89 */ /* 0x000e6200000e0000 */
[----:B--2---:R-:W-:-:S04]  /*3920*/  FSEL R168, R71, -INF , P2 ;  /* 0xff80000047a87808 */ /* 0x004fc80001000000 */
[----:B------:R-:W-:-:S05]  /*3930*/  FMNMX.FTZ R5, R168, R5, !PT ;  /* 0x00000005a8057209 */ /* 0x000fca0007810000 */
[----:B------:R-:W2:Y:S01]  /*3940*/  SHFL.BFLY PT, R30, R5, 0x2, 0x1f ;  /* 0x0c401f00051e7f89 */ /* 0x000ea200000e0000 */
[----:B-1----:R-:W-:-:S04]  /*3950*/  FMNMX.FTZ R206, R32, R21, !PT ;  /* 0x0000001520ce7209 */ /* 0x002fc80007810000 */
[C---:B------:R-:W-:Y:S01]  /*3960*/  FSETP.NEU.FTZ.AND P1, PT, R206.reuse, -INF , PT ;  /* 0xff800000ce00780b */ /* 0x040fe20003f3d000 */
[----:B------:R-:W-:Y:S01]  /*3970*/  FMUL.FTZ R169, R206, UR5 ;  /* 0x00000005cea97c20 */ /* 0x000fe20008410000 */
[----:B--2---:R-:W-:-:S04]  /*3980*/  FMNMX.FTZ R30, R5, R30, !PT ;  /* 0x0000001e051e7209 */ /* 0x004fc80007810000 */
        /* <DEDUP_REMOVED lines=92> */
[----:B------:R-:W0:Y:S08]  /*3f50*/  MUFU.EX2 R202, R202 ;  /* 0x000000ca00ca7308 */ /* 0x000e300000000800 */
        /* <DEDUP_REMOVED lines=52> */
[----:B------:R-:W-:-:S03]  /*42a0*/  F2FP.F16.F32.PACK_AB R155, R186, R184 ;  /* 0x000000b8ba9b723e */ /* 0x000fc600000000ff */
[----:B------:R-:W-:Y:S01]  /*42b0*/  FADD.FTZ R185, R202, R185 ;  /* 0x000000b9cab97221 */ /* 0x000fe20000010000 */
[----:B------:R-:W-:-:S06]  /*42c0*/  WARPGROUP.ARRIVE ;  /* 0x00000000000079c5 */ /* 0x000fcc0000000000 */
[----:B------:R-:W-:Y:S01]  /*42d0*/  HGMMA.64x256x16.F32 R24, R152, gdesc[UR8].tnspB, R24, gsb0 ;  /* 0x43e0000898187df0 */ /* 0x000fe20008000818 */
[----:B------:R-:W-:Y:S01]  /*42e0*/  UIADD3 UR10, UR4, 0x180, URZ ;  /* 0x00000180040a7890 */ /* 0x000fe2000fffe03f */
[----:B------:R-:W-:Y:S01]  /*42f0*/  UMOV UR11, 0x40000040 ;  /* 0x40000040000b7882 */ /* 0x000fe20000000000 */
[----:B------:R-:W-:Y:S02]  /*4300*/  WARPGROUP.DEPBAR.LE gsb0, 0x0 ;  /* 0x00008000000079c5 */ /* 0x000fe40000010000 */
[C---:B------:R-:W-:Y:S01]  /*4310*/  F2FP.F16.F32.PACK_AB R152, R204.reuse, R202 ;  /* 0x000000cacc98723e */ /* 0x040fe200000000ff */
        /* <DEDUP_REMOVED lines=27> */
[----:B------:R-:W-:-:S11]  /*44d0*/  FADD.FTZ R188, R193, R188 ;  /* 0x000000bcc1bc7221 */ /* 0x000fd60000010000 */
        /* <DEDUP_REMOVED lines=21> */
.L_x_5667:
[----:B------:R-:W0:Y:S01]  /*4630*/  @P6 LDC R152, c[0x0][0x44c] ;  /* 0x00011300ff986b82 */ /* 0x000e220000000800 */
[----:B------:R-:W-:Y:S01]  /*4640*/  IMAD.U32 R21, RZ, RZ, UR61 ;  /* 0x0000003dff157e24 */ /* 0x000fe2000f8e00ff */
[----:B------:R-:W-:Y:S01]  /*4650*/  IADD3 R203, R203, -0x2, RZ ;  /* 0xfffffffecbcb7810 */ /* 0x000fe20007ffe0ff */
[----:B------:R-:W-:-:S04]  /*4660*/  UIADD3 UR6, UR6, 0x32460, URZ ;  /* 0x0003246006067890 */ /* 0x000fc8000fffe03f */
[----:B------:R-:W-:Y:S01]  /*4670*/  UPRMT UR6, UR48, 0x654, UR6 ;  /* 0x0000065430067896 */ /* 0x000fe20008000006 */
[----:B------:R-:W1:Y:S08]  /*4680*/  @P6 LDC R153, c[0x0][0x450] ;  /* 0x00011400ff996b82 */ /* 0x000e700000000800 */
[----:B------:R-:W-:Y:S01]  /*4690*/  SYNCS.ARRIVE.TRANS64.RED.A1T0 RZ, [UR6], RZ ;  /* 0x000000ffffff79a7 */ /* 0x000fe20008100406 */
[----:B0-----:R-:W-:-:S05]  /*46a0*/  @P6 IMAD.HI.U32 R152, R152, UR61, RZ ;  /* 0x0000003d98986c27 */ /* 0x001fca000f8e00ff */
[----:B-1----:R-:W-:-:S04]  /*46b0*/  @P6 SHF.R.U32.HI R21, RZ, R153, R152 ;  /* 0x00000099ff156219 */ /* 0x002fc80000011698 */
        /* <DEDUP_REMOVED lines=9> */
.L_x_5679:
        /* <DEDUP_REMOVED lines=8> */
.L_x_5669:
        /* <DEDUP_REMOVED lines=9> */
.L_x_5670:
[----:B-1----:R-:W-:Y:S05]  /*4860*/  @P1 BRA `(.L_x_5671) ;  /* 0x0000000000081947 */ /* 0x002fea0003800000 */
[----:B------:R-:W1:Y:S02]  /*4870*/  SYNCS.PHASECHK.TRANS64.TRYWAIT P1, [UR4+0x32430], R0 ;  /* 0x03243000ff0075a7 */ /* 0x000e640008020144 */
[----:B-1----:R-:W-:Y:S05]  /*4880*/  @!P1 BRA `(.L_x_5672) ;  /* 0x000000f400f09947 */ /* 0x002fea0003800000 */
.L_x_5671:
        /* <DEDUP_REMOVED lines=32> */
.L_x_5673:
[----:B------:R1:W2:Y:S01]  /*4a90*/  SYNCS.PHASECHK.TRANS64.TRYWAIT P1, [UR4+0x32450], R0 ;  /* 0x03245000ff0075a7 */ /* 0x0002a20008020144 */
[----:B------:R-:W-:Y:S05]  /*4aa0*/  @!P0 BRA `(.L_x_5674) ;  /* 0x0000000000048947 */ /* 0x000fea0003800000 */
[----:B------:R-:W-:Y:S01]  /*4ab0*/  BPT.TRAP 0x1 ;  /* 0x000000040000795c */ /* 0x000fe20000300000 */
.L_x_5674:
[----:B--2---:R-:W-:Y:S05]  /*4ac0*/  @P1 BRA `(.L_x_5675) ;  /* 0x0000000000081947 */ /* 0x004fea0003800000 */
[----:B------:R-:W2:Y:S02]  /*4ad0*/  SYNCS.PHASECHK.TRANS64.TRYWAIT P1, [UR4+0x32450], R0 ;  /* 0x03245000ff0075a7 */ /* 0x000ea40008020144 */
[----:B--2---:R-:W-:Y:S05]  /*4ae0*/  @!P1 BRA `(.L_x_5676) ;  /* 0x000000f400709947 */ /* 0x004fea0003800000 */
.L_x_5675:
        /* <DEDUP_REMOVED lines=101> */
.L_x_5677:
[----:B------:R-:W1:Y:S01]  /*5140*/  LDC R204, c[0x0][0x448] ;  /* 0x00011200ffcc7b82 */ /* 0x000e620000000800 */
[----:B------:R-:W-:Y:S01]  /*5150*/  VIADD R206, R215, UR61 ;  /* 0x0000003dd7ce7c36 */ /* 0x000fe20008000000 */
        /* <DEDUP_REMOVED lines=22> */
[----:B-1----:R-:W-:Y:S01]  /*52c0*/  ISETP.NE.AND P1, PT, R204, 0x1, PT ;  /* 0x00000001cc00780c */ /* 0x002fe20003f25270 */
        /* <DEDUP_REMOVED lines=12> */
[----:B------:R-:W5:Y:S01]  /*5390*/  @P1 LDC R204, c[0x0][0x44c] ;  /* 0x00011300ffcc1b82 */ /* 0x000f620000000800 */
[----:B------:R-:W-:Y:S01]  /*53a0*/  FMUL.FTZ R171, R171, UR5 ;  /* 0x00000005abab7c20 */ /* 0x000fe20008410000 */
[----:B------:R-:W-:Y:S01]  /*53b0*/  FMUL.FTZ R174, R174, UR5 ;  /* 0x00000005aeae7c20 */ /* 0x000fe20008410000 */
[----:B------:R-:W-:Y:S01]  /*53c0*/  FMUL.FTZ R175, R175, UR5 ;  /* 0x00000005afaf7c20 */ /* 0x000fe20008410000 */
[----:B------:R-:W-:Y:S01]  /*53d0*/  FMUL.FTZ R178, R178, UR5 ;  /* 0x00000005b2b27c20 */ /* 0x000fe20008410000 */
[----:B------:R-:W0:Y:S01]  /*53e0*/  MUFU.TANH R169, R169 ;  /* 0x000000a900a97308 */ /* 0x000e220000002400 */
[----:B------:R-:W-:Y:S01]  /*53f0*/  FMUL.FTZ R179, R179, UR5 ;  /* 0x00000005b3b37c20 */ /* 0x000fe20008410000 */
[----:B------:R-:W-:Y:S01]  /*5400*/  FMUL.FTZ R182, R182, UR5 ;  /* 0x00000005b6b67c20 */ /* 0x000fe20008410000 */
[----:B------:R-:W2:Y:S01]  /*5410*/  @P1 LDC R205, c[0x0][0x450] ;  /* 0x00011400ffcd1b82 */ /* 0x000ea20000000800 */
        /* <DEDUP_REMOVED lines=15> */
[----:B-----5:R-:W-:Y:S01]  /*5510*/  @P1 IMAD.HI.U32 R204, R206, R204, RZ ;  /* 0x000000cccecc1227 */ /* 0x020fe200078e00ff */
[----:B------:R-:W-:-:S02]  /*5520*/  UPRMT UR10, UR54, 0x654, UR10 ;  /* 0x00000654360a7896 */ /* 0x000fc4000800000a */
[----:B------:R-:W-:Y:S02]  /*5530*/  UIMAD UR6, UR6, 0xc00, UR7 ;  /* 0x00000c00060678a4 */ /* 0x000fe4000f8e0207 */
[----:B------:R-:W5:Y:S01]  /*5540*/  MUFU.TANH R161, R161 ;  /* 0x000000a100a17308 */ /* 0x000f620000002400 */
[----:B------:R-:W-:Y:S01]  /*5550*/  UMOV UR11, 0x40000040 ;  /* 0x40000040000b7882 */ /* 0x000fe20000000000 */
[----:B--2---:R-:W-:-:S03]  /*5560*/  @P1 SHF.R.U32.HI R206, RZ, R205, R204 ;  /* 0x000000cdffce1219 */ /* 0x004fc600000116cc */
[----:B------:R-:W-:Y:S01]  /*5570*/  SYNCS.ARRIVE.TRANS64.RED.A1T0 RZ, [UR10], RZ ;  /* 0x000000ffffff79a7 */ /* 0x000fe2000810040a */
[----:B------:R-:W-:Y:S01]  /*5580*/  UMOV UR10, UR6 ;  /* 0x00000006000a7c82 */ /* 0x000fe20008000000 */
[----:B------:R-:W-:Y:S01]  /*5590*/  SHFL.IDX PT, R204, R206, RZ, 0x1c1f ;  /* 0x001c1fffcecc7589 */ /* 0x000fe200000e0000 */
[----:B------:R-:W2:Y:S03]  /*55a0*/  MUFU.TANH R180, R180 ;  /* 0x000000b400b47308 */ /* 0x000ea60000002400 */
[----:B------:R3:W1:Y:S05]  /*55b0*/  SHFL.IDX PT, R205, R206, 0x1, 0x1c1f ;  /* 0x003c1f00cecd7f89 */ /* 0x00066a00000e0000 */
[----:B------:R-:W2:Y:S01]  /*55c0*/  MUFU.TANH R154, R154 ;  /* 0x0000009a009a7308 */ /* 0x000ea20000002400 */
[----:B---3--:R-:W-:-:S04]  /*55d0*/  IMAD.MOV.U32 R206, RZ, RZ, -0x60 ;  /* 0xffffffa0ffce7424 */ /* 0x008fc800078e00ff */
[----:B------:R-:W-:-:S03]  /*55e0*/  IMAD R206, R203, R206, 0x1 ;  /* 0x00000001cbce7424 */ /* 0x000fc600078e02ce */
[----:B------:R-:W3:Y:S01]  /*55f0*/  MUFU.TANH R164, R164 ;  /* 0x000000a400a47308 */ /* 0x000ee20000002400 */
[----:B------:R-:W-:-:S05]  /*5600*/  IMAD R206, R216, -0x2, R206 ;  /* 0xfffffffed8ce7824 */ /* 0x000fca00078e02ce */
[----:B------:R-:W-:Y:S02]  /*5610*/  IADD3 R206, -R201, R206, R214 ;  /* 0x000000cec9ce7210 */ /* 0x000fe40007ffe1d6 */
[----:B------:R-:W3:Y:S02]  /*5620*/  MUFU.TANH R172, R172 ;  /* 0x000000ac00ac7308 */ /* 0x000ee40000002400 */
[C---:B-1----:R-:W-:Y:S01]  /*5630*/  IADD3 R205, R206.reuse, R205, RZ ;  /* 0x000000cdcecd7210 */ /* 0x042fe20007ffe0ff */
[----:B------:R-:W-:Y:S02]  /*5640*/  IMAD.IADD R199, R206, 0x1, R204 ;  /* 0x00000001cec77824 */ /* 0x000fe400078e02cc */
[----:B------:R-:W-:Y:S01]  /*5650*/  FMUL.FTZ R204, R197, UR5 ;  /* 0x00000005c5cc7c20 */ /* 0x000fe20008410000 */
[----:B------:R-:W-:Y:S02]  /*5660*/  ULDC UR5, c[0x0][0xa80] ;  /* 0x0002a00000057ab9 */ /* 0x000fe40000000800 */
[----:B------:R-:W1:Y:S01]  /*5670*/  MUFU.TANH R155, R155 ;  /* 0x0000009b009b7308 */ /* 0x000e620000002400 */
[----:B------:R-:W-:-:S02]  /*5680*/  ISETP.GT.AND P4, PT, R199, 0x9, PT ;  /* 0x00000009c700780c */ /* 0x000fc40003f84270 */
[----:B------:R-:W-:Y:S02]  /*5690*/  ISETP.GT.AND P5, PT, R199, 0x10, PT ;  /* 0x00000010c700780c */ /* 0x000fe40003fa4270 */
[----:B------:R-:W-:Y:S02]  /*56a0*/  FSEL R157, R157, -INF , P4 ;  /* 0xff8000009d9d7808 */ /* 0x000fe40002000000 */
[C---:B------:R-:W-:Y:S01]  /*56b0*/  ISETP.GT.AND P4, PT, R199.reuse, 0x20, PT ;  /* 0x00000020c700780c */ /* 0x040fe20003f84270 */
[----:B------:R-:W1:Y:S01]  /*56c0*/  MUFU.TANH R173, R173 ;  /* 0x000000ad00ad7308 */ /* 0x000e620000002400 */
[C---:B------:R-:W-:Y:S02]  /*56d0*/  ISETP.GT.AND P1, PT, R199.reuse, RZ, PT ;  /* 0x000000ffc700720c */ /* 0x040fe40003f24270 */
[----:B------:R-:W-:Y:S02]  /*56e0*/  FSEL R160, R160, -INF , P5 ;  /* 0xff800000a0a07808 */ /* 0x000fe40002800000 */
[----:B------:R-:W-:-:S02]  /*56f0*/  ISETP.GT.AND P5, PT, R199, 0x21, PT ;  /* 0x00000021c700780c */ /* 0x000fc40003fa4270 */
[----:B------:R-:W-:Y:S01]  /*5700*/  FSEL R168, R168, -INF , P4 ;  /* 0xff800000a8a87808 */ /* 0x000fe20002000000 */
[----:B------:R-:W1:Y:S01]  /*5710*/  MUFU.TANH R181, R181 ;  /* 0x000000b500b57308 */ /* 0x000e620000002400 */
[C---:B------:R-:W-:Y:S02]  /*5720*/  ISETP.GT.AND P4, PT, R199.reuse, 0x31, PT ;  /* 0x00000031c700780c */ /* 0x040fe40003f84270 */
[C---:B------:R-:W-:Y:S02]  /*5730*/  ISETP.GT.AND P2, PT, R199.reuse, 0x1, PT ;  /* 0x00000001c700780c */ /* 0x040fe40003f44270 */
[----:B----4-:R-:W-:Y:S02]  /*5740*/  FSEL R152, R152, -INF , P1 ;  /* 0xff80000098987808 */ /* 0x010fe40000800000 */
[----:B------:R-:W-:Y:S01]  /*5750*/  ISETP.GT.AND P1, PT, R199, 0x11, PT ;  /* 0x00000011c700780c */ /* 0x000fe20003f24270 */
[----:B------:R-:W4:Y:S01]  /*5760*/  MUFU.TANH R158, R158 ;  /* 0x0000009e009e7308 */ /* 0x000f220000002400 */
[----:B0-----:R-:W-:-:S02]  /*5770*/  FSEL R169, R169, -INF , P5 ;  /* 0xff800000a9a97808 */ /* 0x001fc40002800000 */
[----:B------:R-:W-:Y:S02]  /*5780*/  ISETP.GT.AND P5, PT, R199, 0x38, PT ;  /* 0x00000038c700780c */ /* 0x000fe40003fa4270 */
[----:B------:R-:W-:Y:S02]  /*5790*/  FSEL R177, R177, -INF , P4 ;  /* 0xff800000b1b17808 */ /* 0x000fe40002000000 */
[----:B------:R-:W-:Y:S01]  /*57a0*/  FSEL R153, R153, -INF , P2 ;  /* 0xff80000099997808 */ /* 0x000fe20001000000 */
[----:B------:R-:W0:Y:S01]  /*57b0*/  MUFU.TANH R184, R184 ;  /* 0x000000b800b87308 */ /* 0x000e220000002400 */
[----:B------:R-:W-:Y:S02]  /*57c0*/  ISETP.GT.AND P4, PT, R205, RZ, PT ;  /* 0x000000ffcd00720c */ /* 0x000fe40003f84270 */
[----:B------:R-:W-:Y:S02]  /*57d0*/  ISETP.GT.AND P2, PT, R199, 0x18, PT ;  /* 0x00000018c700780c */ /* 0x000fe40003f44270 */
[----:B-----5:R-:W-:-:S02]  /*57e0*/  FSEL R161, R161, -INF , P1 ;  /* 0xff800000a1a17808 */ /* 0x020fc40000800000 */
[----:B------:R-:W-:Y:S01]  /*57f0*/  ISETP.GT.AND P1, PT, R199, 0x28, PT ;  /* 0x00000028c700780c */ /* 0x000fe20003f24270 */
[----:B------:R-:W5:Y:S01]  /*5800*/  MUFU.TANH R156, R156 ;  /* 0x0000009c009c7308 */ /* 0x000f620000002400 */
[----:B--2---:R-:W-:Y:S02]  /*5810*/  FSEL R180, R180, -INF , P5 ;  /* 0xff800000b4b47808 */ /* 0x004fe40002800000 */
[----:B------:R-:W-:Y:S02]  /*5820*/  ISETP.GT.AND P5, PT, R205, 0x1, PT ;  /* 0x00000001cd00780c */ /* 0x000fe40003fa4270 */
[----:B------:R-:W-:Y:S02]  /*5830*/  FSEL R154, R154, -INF , P4 ;  /* 0xff8000009a9a7808 */ /* 0x000fe40002000000 */
[----:B---3--:R-:W-:Y:S01]  /*5840*/  FSEL R164, R164, -INF , P2 ;  /* 0xff800000a4a47808 */ /* 0x008fe20001000000 */
[----:B------:R-:W2:Y:S01]  /*5850*/  MUFU.TANH R159, R159 ;  /* 0x0000009f009f7308 */ /* 0x000ea20000002400 */
[----:B------:R-:W-:-:S02]  /*5860*/  ISETP.GT.AND P2, PT, R199, 0x29, PT ;  /* 0x00000029c700780c */ /* 0x000fc40003f44270 */
[----:B------:R-:W-:Y:S02]  /*5870*/  FSEL R172, R172, -INF , P1 ;  /* 0xff800000acac7808 */ /* 0x000fe40000800000 */
[----:B------:R-:W-:Y:S02]  /*5880*/  ISETP.GT.AND P1, PT, R199, 0x39, PT ;  /* 0x00000039c700780c */ /* 0x000fe40003f24270 */
[----:B------:R-:W-:Y:S01]  /*5890*/  ISETP.GT.AND P4, PT, R205, 0x8, PT ;  /* 0x00000008cd00780c */ /* 0x000fe20003f84270 */
[----:B------:R-:W3:Y:S01]  /*58a0*/  MUFU.TANH R162, R162 ;  /* 0x000000a200a27308 */ /* 0x000ee20000002400 */
[----:B-1----:R-:W-:Y:S02]  /*58b0*/  FSEL R155, R155, -INF , P5 ;  /* 0xff8000009b9b7808 */ /* 0x002fe40002800000 */
[----:B------:R-:W-:Y:S02]  /*58c0*/  FMNMX.FTZ R206, R154, R202, !PT ;  /* 0x000000ca9ace7209 */ /* 0x000fe40007810000 */
[----:B------:R-:W-:-:S02]  /*58d0*/  FSEL R173, R173, -INF , P2 ;  /* 0xff800000adad7808 */ /* 0x000fc40001000000 */
[----:B------:R-:W-:Y:S01]  /*58e0*/  ISETP.GT.AND P2, PT, R199, 0x40, PT ;  /* 0x00000040c700780c */ /* 0x000fe20003f44270 */
[----:B------:R-:W1:Y:S01]  /*58f0*/  MUFU.TANH R165, R165 ;  /* 0x000000a500a57308 */ /* 0x000e620000002400 */
[----:B------:R-:W-:Y:S02]  /*5900*/  FSEL R181, R181, -INF , P1 ;  /* 0xff800000b5b57808 */ /* 0x000fe40000800000 */
[----:B------:R-:W-:Y:S02]  /*5910*/  ISETP.GT.AND P3, PT, R199, 0x8, PT ;  /* 0x00000008c700780c */ /* 0x000fe40003f64270 */
[----:B------:R-:W-:Y:S02]  /*5920*/  ISETP.GT.AND P1, PT, R205, 0x9, PT ;  /* 0x00000009cd00780c */ /* 0x000fe40003f24270 */
[----:B----4-:R-:W-:Y:S01]  /*5930*/  FSEL R158, R158, -INF , P4 ;  /* 0xff8000009e9e7808 */ /* 0x010fe20002000000 */
[----:B------:R-:W4:Y:S01]  /*5940*/  MUFU.TANH R163, R163 ;  /* 0x000000a300a37308 */ /* 0x000f220000002400 */
[----:B------:R-:W-:-:S02]  /*5950*/  FMNMX.FTZ R206, R155, R206, !PT ;  /* 0x000000ce9bce7209 */ /* 0x000fc40007810000 */
[----:B0-----:R-:W-:Y:S02]  /*5960*/  FSEL R184, R184, -INF , P2 ;  /* 0xff800000b8b87808 */ /* 0x001fe40001000000 */
[----:B-----5:R-:W-:Y:S02]  /*5970*/  FSEL R156, R156, -INF , P3 ;  /* 0xff8000009c9c7808 */ /* 0x020fe40001800000 */
[----:B------:R-:W-:Y:S01]  /*5980*/  ISETP.GT.AND P2, PT, R205, 0x10, PT ;  /* 0x00000010cd00780c */ /* 0x000fe20003f44270 */
[----:B------:R-:W0:Y:S01]  /*5990*/  MUFU.TANH R176, R176 ;  /* 0x000000b000b07308 */ /* 0x000e220000002400 */
[----:B--2---:R-:W-:Y:S02]  /*59a0*/  FSEL R159, R159, -INF , P1 ;  /* 0xff8000009f9f7808 */ /* 0x004fe40000800000 */
[----:B------:R-:W-:Y:S02]  /*59b0*/  FMNMX.FTZ R206, R158, R206, !PT ;  /* 0x000000ce9ece7209 */ /* 0x000fe40007810000 */
[----:B------:R-:W-:-:S02]  /*59c0*/  ISETP.GT.AND P3, PT, R199, 0x19, PT ;  /* 0x00000019c700780c */ /* 0x000fc40003f64270 */
[----:B------:R-:W-:Y:S01]  /*59d0*/  ISETP.GT.AND P5, PT, R205, 0x11, PT ;  /* 0x00000011cd00780c */ /* 0x000fe20003fa4270 */
[----:B------:R-:W2:Y:S01]  /*59e0*/  MUFU.TANH R166, R166 ;  /* 0x000000a600a67308 */ /* 0x000ea20000002400 */
[----:B---3--:R-:W-:Y:S02]  /*59f0*/  FSEL R162, R162, -INF , P2 ;  /* 0xff800000a2a27808 */ /* 0x008fe40001000000 */
[----:B------:R-:W-:Y:S02]  /*5a00*/  FMNMX.FTZ R206, R159, R206, !PT ;  /* 0x000000ce9fce7209 */ /* 0x000fe40007810000 */
[----:B-1----:R-:W-:Y:S02]  /*5a10*/  FSEL R165, R165, -INF , P3 ;  /* 0xff800000a5a57808 */ /* 0x002fe40001800000 */
[----:B------:R-:W-:Y:S01]  /*5a20*/  ISETP.GT.AND P3, PT, R199, 0x30, PT ;  /* 0x00000030c700780c */ /* 0x000fe20003f64270 */
[----:B------:R-:W1:Y:S01]  /*5a30*/  MUFU.TANH R185, R185 ;  /* 0x000000b900b97308 */ /* 0x000e620000002400 */
[----:B------:R-:W-:-:S02]  /*5a40*/  ISETP.GT.AND P4, PT, R205, 0x18, PT ;  /* 0x00000018cd00780c */ /* 0x000fc40003f84270 */
[----:B----4-:R-:W-:Y:S02]  /*5a50*/  FSEL R163, R163, -INF , P5 ;  /* 0xff800000a3a37808 */ /* 0x010fe40002800000 */
[----:B------:R-:W-:Y:S02]  /*5a60*/  FMNMX.FTZ R206, R162, R206, !PT ;  /* 0x000000cea2ce7209 */ /* 0x000fe40007810000 */
[----:B0-----:R-:W-:Y:S01]  /*5a70*/  FSEL R176, R176, -INF , P3 ;  /* 0xff800000b0b07808 */ /* 0x001fe20001800000 */
[----:B------:R-:W0:Y:S01]  /*5a80*/  MUFU.TANH R167, R167 ;  /* 0x000000a700a77308 */ /* 0x000e220000002400 */
[----:B------:R-:W-:Y:S02]  /*5a90*/  ISETP.GT.AND P3, PT, R199, 0x41, PT ;  /* 0x00000041c700780c */ /* 0x000fe40003f64270 */
[----:B------:R-:W-:Y:S02]  /*5aa0*/  ISETP.GT.AND P1, PT, R205, 0x19, PT ;  /* 0x00000019cd00780c */ /* 0x000fe40003f24270 */
[----:B--2---:R-:W-:-:S02]  /*5ab0*/  FSEL R166, R166, -INF , P4 ;  /* 0xff800000a6a67808 */ /* 0x004fc40002000000 */
[----:B------:R-:W-:Y:S01]  /*5ac0*/  FMNMX.FTZ R206, R163, R206, !PT ;  /* 0x000000cea3ce7209 */ /* 0x000fe20007810000 */
[----:B------:R-:W2:Y:S01]  /*5ad0*/  MUFU.TANH R170, R170 ;  /* 0x000000aa00aa7308 */ /* 0x000ea20000002400 */
[----:B-1----:R-:W-:Y:S02]  /*5ae0*/  FSEL R185, R185, -INF , P3 ;  /* 0xff800000b9b97808 */ /* 0x002fe40001800000 */
[C---:B------:R-:W-:Y:S02]  /*5af0*/  ISETP.GT.AND P3, PT, R205.reuse, 0x20, PT ;  /* 0x00000020cd00780c */ /* 0x040fe40003f64270 */
[----:B------:R-:W-:Y:S02]  /*5b00*/  FMNMX.FTZ R206, R166, R206, !PT ;  /* 0x000000cea6ce7209 */ /* 0x000fe40007810000 */
[----:B------:R-:W-:Y:S01]  /*5b10*/  ISETP.GT.AND P2, PT, R205, 0x21, PT ;  /* 0x00000021cd00780c */ /* 0x000fe20003f44270 */
[----:B------:R1:W-:Y:S01]  /*5b20*/  MUFU.TANH R197, R207 ;  /* 0x000000cf00c57308 */ /* 0x0003e20000002400 */
[----:B0-----:R-:W-:-:S02]  /*5b30*/  FSEL R167, R167, -INF , P1 ;  /* 0xff800000a7a77808 */ /* 0x001fc40000800000 */
[----:B------:R-:W-:Y:S02]  /*5b40*/  ISETP.GT.AND P5, PT, R205, 0x28, PT ;  /* 0x00000028cd00780c */ /* 0x000fe40003fa4270 */
[----:B------:R-:W-:Y:S02]  /*5b50*/  FMNMX.FTZ R206, R167, R206, !PT ;  /* 0x000000cea7ce7209 */ /* 0x000fe40007810000 */
[----:B------:R-:W-:Y:S01]  /*5b60*/  ISETP.GT.AND P4, PT, R205, 0x29, PT ;  /* 0x00000029cd00780c */ /* 0x000fe20003f84270 */
[----:B------:R-:W0:Y:S01]  /*5b70*/  MUFU.TANH R171, R171 ;  /* 0x000000ab00ab7308 */ /* 0x000e220000002400 */
[----:B-1----:R-:W-:Y:S02]  /*5b80*/  FMNMX.FTZ R207, R152, R21, !PT ;  /* 0x0000001598cf7209 */ /* 0x002fe40007810000 */
[----:B--2---:R-:W-:Y:S02]  /*5b90*/  FSEL R170, R170, -INF , P3 ;  /* 0xff800000aaaa7808 */ /* 0x004fe40001800000 */
[----:B------:R-:W-:-:S02]  /*5ba0*/  FMNMX.FTZ R207, R153, R207, !PT ;  /* 0x000000cf99cf7209 */ /* 0x000fc40007810000 */
[----:B------:R-:W-:Y:S01]  /*5bb0*/  FMNMX.FTZ R206, R170, R206, !PT ;  /* 0x000000ceaace7209 */ /* 0x000fe20007810000 */
[----:B------:R-:W1:Y:S01]  /*5bc0*/  MUFU.TANH R174, R174 ;  /* 0x000000ae00ae7308 */ /* 0x000e620000002400 */
[----:B------:R-:W-:Y:S02]  /*5bd0*/  FMNMX.FTZ R207, R156, R207, !PT ;  /* 0x000000cf9ccf7209 */ /* 0x000fe40007810000 */
[----:B------:R-:W-:Y:S02]  /*5be0*/  ISETP.GT.AND P1, PT, R205, 0x30, PT ;  /* 0x00000030cd00780c */ /* 0x000fe40003f24270 */
[----:B------:R-:W-:Y:S02]  /*5bf0*/  FMNMX.FTZ R207, R157, R207, !PT ;  /* 0x000000cf9dcf7209 */ /* 0x000fe40007810000 */
[----:B------:R-:W-:Y:S01]  /*5c00*/  ISETP.GT.AND P3, PT, R205, 0x31, PT ;  /* 0x00000031cd00780c */ /* 0x000fe20003f64270 */
[----:B------:R-:W2:Y:S01]  /*5c10*/  MUFU.TANH R175, R175 ;  /* 0x000000af00af7308 */ /* 0x000ea20000002400 */
[----:B------:R-:W-:-:S02]  /*5c20*/  FMNMX.FTZ R207, R160, R207, !PT ;  /* 0x000000cfa0cf7209 */ /* 0x000fc40007810000 */
[----:B0-----:R-:W-:Y:S02]  /*5c30*/  FSEL R171, R171, -INF , P2 ;  /* 0xff800000abab7808 */ /* 0x001fe40001000000 */
[----:B------:R-:W-:Y:S02]  /*5c40*/  FMNMX.FTZ R207, R161, R207, !PT ;  /* 0x000000cfa1cf7209 */ /* 0x000fe40007810000 */
[----:B------:R-:W-:Y:S01]  /*5c50*/  FMNMX.FTZ R206, R171, R206, !PT ;  /* 0x000000ceabce7209 */ /* 0x000fe20007810000 */
[----:B------:R-:W0:Y:S01]  /*5c60*/  MUFU.TANH R178, R178 ;  /* 0x000000b200b27308 */ /* 0x000e220000002400 */
[----:B-1----:R-:W-:Y:S02]  /*5c70*/  FSEL R174, R174, -INF , P5 ;  /* 0xff800000aeae7808 */ /* 0x002fe40002800000 */
[----:B------:R-:W-:Y:S02]  /*5c80*/  FMNMX.FTZ R207, R164, R207, !PT ;  /* 0x000000cfa4cf7209 */ /* 0x000fe40007810000 */
[----:B------:R-:W-:-:S02]  /*5c90*/  FMNMX.FTZ R206, R174, R206, !PT ;  /* 0x000000ceaece7209 */ /* 0x000fc40007810000 */
[----:B------:R-:W-:Y:S01]  /*5ca0*/  FMNMX.FTZ R207, R165, R207, !PT ;  /* 0x000000cfa5cf7209 */ /* 0x000fe20007810000 */
[----:B------:R-:W1:Y:S01]  /*5cb0*/  MUFU.TANH R179, R179 ;  /* 0x000000b300b37308 */ /* 0x000e620000002400 */
[----:B--2---:R-:W-:Y:S02]  /*5cc0*/  FSEL R175, R175, -INF , P4 ;  /* 0xff800000afaf7808 */ /* 0x004fe40002000000 */
[----:B------:R-:W-:Y:S02]  /*5cd0*/  FMNMX.FTZ R207, R168, R207, !PT ;  /* 0x000000cfa8cf7209 */ /* 0x000fe40007810000 */
[----:B------:R-:W-:Y:S02]  /*5ce0*/  FMNMX.FTZ R206, R175, R206, !PT ;  /* 0x000000ceafce7209 */ /* 0x000fe40007810000 */
[----:B------:R-:W-:Y:S01]  /*5cf0*/  ISETP.GT.AND P2, PT, R205, 0x38, PT ;  /* 0x00000038cd00780c */ /* 0x000fe20003f44270 */
[----:B------:R-:W2:Y:S01]  /*5d00*/  MUFU.TANH R182, R182 ;  /* 0x000000b600b67308 */ /* 0x000ea20000002400 */
[----:B0-----:R-:W-:-:S02]  /*5d10*/  FSEL R178, R178, -INF , P1 ;  /* 0xff800000b2b27808 */ /* 0x001fc40000800000 */
[----:B------:R-:W-:Y:S02]  /*5d20*/  FMNMX.FTZ R207, R169, R207, !PT ;  /* 0x000000cfa9cf7209 */ /* 0x000fe40007810000 */
[----:B------:R-:W-:Y:S02]  /*5d30*/  FMNMX.FTZ R206, R178, R206, !PT ;  /* 0x000000ceb2ce7209 */ /* 0x000fe40007810000 */
[----:B------:R-:W-:Y:S01]  /*5d40*/  ISETP.GT.AND P5, PT, R205, 0x39, PT ;  /* 0x00000039cd00780c */ /* 0x000fe20003fa4270 */
[----:B------:R-:W0:Y:S01]  /*5d50*/  MUFU.TANH R183, R183 ;  /* 0x000000b700b77308 */ /* 0x000e220000002400 */
[----:B-1----:R-:W-:Y:S02]  /*5d60*/  FSEL R179, R179, -INF , P3 ;  /* 0xff800000b3b37808 */ /* 0x002fe40001800000 */
[----:B------:R-:W-:Y:S02]  /*5d70*/  FMNMX.FTZ R207, R172, R207, !PT ;  /* 0x000000cfaccf7209 */ /* 0x000fe40007810000 */
[----:B------:R-:W-:-:S02]  /*5d80*/  FMNMX.FTZ R206, R179, R206, !PT ;  /* 0x000000ceb3ce7209 */ /* 0x000fc40007810000 */
[----:B------:R-:W-:Y:S01]  /*5d90*/  ISETP.GT.AND P4, PT, R205, 0x40, PT ;  /* 0x00000040cd00780c */ /* 0x000fe20003f84270 */
        /* <DEDUP_REMOVED lines=22> */
[C---:B------:R-:W-:Y:S02]  /*5f00*/  ISETP.GT.AND P4, PT, R205.reuse, 0x51, PT ;  /* 0x00000051cd00780c */ /* 0x040fe40003f84270 */
[C---:B------:R-:W-:Y:S02]  /*5f10*/  ISETP.GT.AND P1, PT, R205.reuse, 0x58, PT ;  /* 0x00000058cd00780c */ /* 0x040fe40003f24270 */
        /* <DEDUP_REMOVED lines=8> */
[----:B------:R-:W-:Y:S02]  /*5fa0*/  FSEL R197, R197, -INF , P3 ;  /* 0xff800000c5c57808 */ /* 0x000fe40001800000 */
        /* <DEDUP_REMOVED lines=9> */
[----:B--2---:R-:W-:Y:S02]  /*6040*/  FSEL R198, R198, -INF , P1 ;  /* 0xff800000c6c67808 */ /* 0x004fe40000800000 */
[----:B------:R-:W-:Y:S02]  /*6050*/  ISETP.GT.AND P1, PT, R199, 0x50, PT ;  /* 0x00000050c700780c */ /* 0x000fe40003f24270 */
[----:B------:R-:W-:-:S03]  /*6060*/  FMNMX.FTZ R206, R198, R206, !PT ;  /* 0x000000cec6ce7209 */ /* 0x000fc60007810000 */
        /* <DEDUP_REMOVED lines=32> */
[--C-:B------:R-:W-:Y:S01]  /*6270*/  FFMA.FTZ R159, R159, UR5, -R199.reuse ;  /* 0x000000059f9f7c23 */ /* 0x100fe200080108c7 */
[--C-:B------:R-:W-:Y:S01]  /*6280*/  FFMA.FTZ R162, R162, UR5, -R199.reuse ;  /* 0x00000005a2a27c23 */ /* 0x100fe200080108c7 */
[--C-:B------:R-:W-:Y:S01]  /*6290*/  FFMA.FTZ R163, R163, UR5, -R199.reuse ;  /* 0x00000005a3a37c23 */ /* 0x100fe200080108c7 */
[----:B0-----:R-:W-:Y:S01]  /*62a0*/  FMNMX.FTZ R206, R206, R208, !PT ;  /* 0x000000d0cece7209 */ /* 0x001fe20007810000 */
[--C-:B------:R-:W-:Y:S01]  /*62b0*/  FFMA.FTZ R208, R155, UR5, -R199.reuse ;  /* 0x000000059bd07c23 */ /* 0x100fe200080108c7 */
[----:B------:R-:W-:Y:S01]  /*62c0*/  MUFU.EX2 R207, R207 ;  /* 0x000000cf00cf7308 */ /* 0x000fe20000000800 */
[----:B------:R-:W0:Y:S01]  /*62d0*/  S2R R155, SR_TID.X ;  /* 0x00000000009b7919 */ /* 0x000e220000002100 */
[C---:B------:R-:W-:Y:S01]  /*62e0*/  FSETP.NEU.FTZ.AND P1, PT, R206.reuse, -INF , PT ;  /* 0xff800000ce00780b */ /* 0x040fe20003f3d000 */
[----:B------:R-:W-:Y:S01]  /*62f0*/  FMUL.FTZ R154, R206, UR5 ;  /* 0x00000005ce9a7c20 */ /* 0x000fe20008410000 */
[--C-:B------:R-:W-:Y:S01]  /*6300*/  FFMA.FTZ R166, R166, UR5, -R199.reuse ;  /* 0x00000005a6a67c23 */ /* 0x100fe200080108c7 */
[--C-:B------:R-:W-:Y:S01]  /*6310*/  FFMA.FTZ R167, R167, UR5, -R199.reuse ;  /* 0x00000005a7a77c23 */ /* 0x100fe200080108c7 */
[--C-:B------:R-:W-:Y:S01]  /*6320*/  FFMA.FTZ R170, R170, UR5, -R199.reuse ;  /* 0x00000005aaaa7c23 */ /* 0x100fe200080108c7 */
[--C-:B------:R-:W-:Y:S01]  /*6330*/  FFMA.FTZ R171, R171, UR5, -R199.reuse ;  /* 0x00000005abab7c23 */ /* 0x100fe200080108c7 */
[----:B------:R-:W-:Y:S01]  /*6340*/  FSEL R158, R154, RZ, P1 ;  /* 0x000000ff9a9e7208 */ /* 0x000fe20000800000 */
[----:B------:R-:W-:Y:S01]  /*6350*/  MUFU.EX2 R208, R208 ;  /* 0x000000d000d07308 */ /* 0x000fe20000000800 */
[--C-:B------:R-:W-:Y:S01]  /*6360*/  FFMA.FTZ R174, R174, UR5, -R199.reuse ;  /* 0x00000005aeae7c23 */ /* 0x100fe200080108c7 */
[--C-:B------:R-:W-:Y:S01]  /*6370*/  FFMA.FTZ R175, R175, UR5, -R199.reuse ;  /* 0x00000005afaf7c23 */ /* 0x100fe200080108c7 */
[----:B------:R-:W-:Y:S01]  /*6380*/  FFMA.FTZ R178, R178, UR5, -R199 ;  /* 0x00000005b2b27c23 */ /* 0x000fe200080108c7 */
[--C-:B------:R-:W-:Y:S01]  /*6390*/  FFMA.FTZ R210, R152, UR5, -R158.reuse ;  /* 0x0000000598d27c23 */ /* 0x100fe2000801089e */
[----:B------:R-:W-:Y:S01]  /*63a0*/  FSEL R152, R206, RZ, P1 ;  /* 0x000000ffce987208 */ /* 0x000fe20000800000 */
[--C-:B------:R-:W-:Y:S01]  /*63b0*/  FFMA.FTZ R156, R156, UR5, -R158.reuse ;  /* 0x000000059c9c7c23 */ /* 0x100fe2000801089e */
[--C-:B------:R-:W-:Y:S01]  /*63c0*/  FFMA.FTZ R211, R153, UR5, -R158.reuse ;  /* 0x0000000599d37c23 */ /* 0x100fe2000801089e */
[----:B------:R-:W-:Y:S01]  /*63d0*/  MUFU.EX2 R209, R209 ;  /* 0x000000d100d17308 */ /* 0x000fe20000000800 */
[--C-:B------:R-:W-:Y:S01]  /*63e0*/  FFMA.FTZ R160, R160, UR5, -R158.reuse ;  /* 0x00000005a0a07c23 */ /* 0x100fe2000801089e */
[----:B------:R-:W-:Y:S01]  /*63f0*/  FADD.FTZ R152, -R152, R21 ;  /* 0x0000001598987221 */ /* 0x000fe20000010100 */
[--C-:B------:R-:W-:Y:S01]  /*6400*/  FFMA.FTZ R161, R161, UR5, -R158.reuse ;  /* 0x00000005a1a17c23 */ /* 0x100fe2000801089e */
[--C-:B------:R-:W-:Y:S01]  /*6410*/  FFMA.FTZ R164, R164, UR5, -R158.reuse ;  /* 0x00000005a4a47c23 */ /* 0x100fe2000801089e */
[--C-:B------:R-:W-:Y:S01]  /*6420*/  FFMA.FTZ R165, R165, UR5, -R158.reuse ;  /* 0x00000005a5a57c23 */ /* 0x100fe2000801089e */
[----:B------:R-:W-:Y:S01]  /*6430*/  FMUL.FTZ R152, R152, UR5 ;  /* 0x0000000598987c20 */ /* 0x000fe20008410000 */
[--C-:B------:R-:W-:Y:S01]  /*6440*/  FFMA.FTZ R168, R168, UR5, -R158.reuse ;  /* 0x00000005a8a87c23 */ /* 0x100fe2000801089e */
[----:B------:R1:W-:Y:S01]  /*6450*/  MUFU.EX2 R21, R156 ;  /* 0x0000009c00157308 */ /* 0x0003e20000000800 */
[--C-:B------:R-:W-:Y:S01]  /*6460*/  FFMA.FTZ R169, R169, UR5, -R158.reuse ;  /* 0x00000005a9a97c23 */ /* 0x100fe2000801089e */
[--C-:B------:R-:W-:Y:S01]  /*6470*/  FFMA.FTZ R172, R172, UR5, -R158.reuse ;  /* 0x00000005acac7c23 */ /* 0x100fe2000801089e */
[--C-:B------:R-:W-:Y:S01]  /*6480*/  FFMA.FTZ R173, R173, UR5, -R158.reuse ;  /* 0x00000005adad7c23 */ /* 0x100fe2000801089e */
[--C-:B------:R-:W-:Y:S01]  /*6490*/  FFMA.FTZ R179, R179, UR5, -R199.reuse ;  /* 0x00000005b3b37c23 */ /* 0x100fe200080108c7 */
[----:B------:R-:W-:Y:S01]  /*64a0*/  FFMA.FTZ R182, R182, UR5, -R199 ;  /* 0x00000005b6b67c23 */ /* 0x000fe200080108c7 */
[--C-:B------:R-:W-:Y:S01]  /*64b0*/  FFMA.FTZ R176, R176, UR5, -R158.reuse ;  /* 0x00000005b0b07c23 */ /* 0x100fe2000801089e */
[--C-:B------:R-:W-:Y:S01]  /*64c0*/  FFMA.FTZ R177, R177, UR5, -R158.reuse ;  /* 0x00000005b1b17c23 */ /* 0x100fe2000801089e */
[----:B------:R2:W3:Y:S01]  /*64d0*/  MUFU.EX2 R213, R152 ;  /* 0x0000009800d57308 */ /* 0x0004e20000000800 */
[----:B0-----:R-:W-:Y:S01]  /*64e0*/  SHF.R.U32.HI R155, RZ, 0x7, R155 ;  /* 0x00000007ff9b7819 */ /* 0x001fe2000001169b */
[--C-:B-1----:R-:W-:Y:S01]  /*64f0*/  FFMA.FTZ R156, R157, UR5, -R158.reuse ;  /* 0x000000059d9c7c23 */ /* 0x102fe2000801089e */
[--C-:B------:R-:W-:Y:S01]  /*6500*/  FFMA.FTZ R180, R180, UR5, -R158.reuse ;  /* 0x00000005b4b47c23 */ /* 0x100fe2000801089e */
[----:B------:R-:W-:Y:S01]  /*6510*/  FFMA.FTZ R181, R181, UR5, -R158 ;  /* 0x00000005b5b57c23 */ /* 0x000fe2000801089e */
[----:B------:R-:W-:Y:S01]  /*6520*/  FFMA.FTZ R183, R183, UR5, -R199 ;  /* 0x00000005b7b77c23 */ /* 0x000fe200080108c7 */
[----:B------:R-:W-:-:S02]  /*6530*/  VIADD R153, R155, 0x8 ;  /* 0x000000089b997836 */ /* 0x000fc40000000000 */
[--C-:B------:R-:W-:Y:S01]  /*6540*/  FFMA.FTZ R186, R186, UR5, -R199.reuse ;  /* 0x00000005baba7c23 */ /* 0x100fe200080108c7 */
[----:B------:R-:W-:Y:S01]  /*6550*/  MUFU.EX2 R159, R159 ;  /* 0x0000009f009f7308 */ /* 0x000fe20000000800 */
[----:B--2---:R-:W-:Y:S01]  /*6560*/  FSEL R152, R189, RZ, P2 ;  /* 0x000000ffbd987208 */ /* 0x004fe20001000000 */
[--C-:B------:R-:W-:Y:S01]  /*6570*/  FFMA.FTZ R187, R187, UR5, -R199.reuse ;  /* 0x00000005bbbb7c23 */ /* 0x100fe200080108c7 */
[----:B------:R0:W-:Y:S01]  /*6580*/  BAR.SYNC.DEFER_BLOCKING R153, 0x100 ;  /* 0x000400990000751d */ /* 0x0001e20000010000 */
[--C-:B------:R-:W-:Y:S01]  /*6590*/  FFMA.FTZ R190, R190, UR5, -R199.reuse ;  /* 0x00000005bebe7c23 */ /* 0x100fe200080108c7 */
[----:B------:R-:W-:Y:S01]  /*65a0*/  FFMA.FTZ R184, R184, UR5, -R158 ;  /* 0x00000005b8b87c23 */ /* 0x000fe2000801089e */
[----:B------:R-:W-:Y:S01]  /*65b0*/  FADD.FTZ R152, -R152, R202 ;  /* 0x000000ca98987221 */ /* 0x000fe20000010100 */
[--C-:B------:R-:W-:Y:S01]  /*65c0*/  FFMA.FTZ R185, R185, UR5, -R158.reuse ;  /* 0x00000005b9b97c23 */ /* 0x100fe2000801089e */
[--C-:B------:R-:W-:Y:S01]  /*65d0*/  FFMA.FTZ R188, R188, UR5, -R158.reuse ;  /* 0x00000005bcbc7c23 */ /* 0x100fe2000801089e */
[----:B------:R-:W-:Y:S01]  /*65e0*/  MUFU.EX2 R210, R210 ;  /* 0x000000d200d27308 */ /* 0x000fe20000000800 */
[----:B------:R-:W-:Y:S01]  /*65f0*/  FMUL.FTZ R152, R152, UR5 ;  /* 0x0000000598987c20 */ /* 0x000fe20008410000 */
[-C--:B---3--:R-:W-:Y:S01]  /*6600*/  FMUL.FTZ R24, R24, R213.reuse ;  /* 0x000000d518187220 */ /* 0x088fe20000410000 */
        /* <DEDUP_REMOVED lines=130> */
[----:B0-----:R-:W-:Y:S01]  /*6e30*/  F2FP.F16.F32.PACK_AB R153, R208, R207 ;  /* 0x000000cfd099723e */ /* 0x001fe200000000ff */
[----:B------:R-:W-:Y:S01]  /*6e40*/  MUFU.EX2 R162, R162 ;  /* 0x000000a200a27308 */ /* 0x000fe20000000800 */
[----:B------:R-:W-:Y:S01]  /*6e50*/  F2FP.F16.F32.PACK_AB R155, R159, R209 ;  /* 0x000000d19f9b723e */ /* 0x000fe200000000ff */
[--C-:B------:R-:W-:Y:S01]  /*6e60*/  FFMA.FTZ R202, R204, UR5, -R158.reuse ;  /* 0x00000005ccca7c23 */ /* 0x100fe2000801089e */
[----:B--2---:R-:W-:Y:S01]  /*6e70*/  F2FP.F16.F32.PACK_AB R152, R211, R210 ;  /* 0x000000d2d398723e */ /* 0x004fe200000000ff */
[--C-:B------:R-:W-:Y:S01]  /*6e80*/  FFMA.FTZ R191, R191, UR5, -R199.reuse ;  /* 0x00000005bfbf7c23 */ /* 0x100fe200080108c7 */
[----:B---3--:R-:W-:Y:S01]  /*6e90*/  F2FP.F16.F32.PACK_AB R154, R156, R21 ;  /* 0x000000159c9a723e */ /* 0x008fe200000000ff */
[--C-:B------:R-:W-:Y:S01]  /*6ea0*/  FFMA.FTZ R192, R192, UR5, -R158.reuse ;  /* 0x00000005c0c07c23 */ /* 0x100fe2000801089e */
[--C-:B------:R-:W-:Y:S01]  /*6eb0*/  FFMA.FTZ R193, R193, UR5, -R158.reuse ;  /* 0x00000005c1c17c23 */ /* 0x100fe2000801089e */
[----:B------:R-:W0:Y:S01]  /*6ec0*/  MUFU.EX2 R163, R163 ;  /* 0x000000a300a37308 */ /* 0x000e220000000800 */
[----:B------:R-:W-:Y:S01]  /*6ed0*/  WARPGROUP.ARRIVE ;  /* 0x00000000000079c5 */ /* 0x000fe20000000000 */
[--C-:B------:R-:W-:Y:S01]  /*6ee0*/  FFMA.FTZ R196, R196, UR5, -R158.reuse ;  /* 0x00000005c4c47c23 */ /* 0x100fe2000801089e */
[--C-:B------:R-:W-:Y:S01]  /*6ef0*/  FFMA.FTZ R194, R194, UR5, -R199.reuse ;  /* 0x00000005c2c27c23 */ /* 0x100fe200080108c7 */
[--C-:B------:R-:W-:Y:S01]  /*6f00*/  FFMA.FTZ R195, R195, UR5, -R199.reuse ;  /* 0x00000005c3c37c23 */ /* 0x100fe200080108c7 */
[--C-:B------:R-:W-:Y:S01]  /*6f10*/  FFMA.FTZ R198, R198, UR5, -R199.reuse ;  /* 0x00000005c6c67c23 */ /* 0x100fe200080108c7 */
[----:B------:R-:W-:Y:S01]  /*6f20*/  FFMA.FTZ R197, R197, UR5, -R199 ;  /* 0x00000005c5c57c23 */ /* 0x000fe200080108c7 */
[----:B------:R-:W-:Y:S01]  /*6f30*/  HGMMA.64x256x16.F32 R24, R152, gdesc[UR8].tnspB, R24, gsb0 ;  /* 0x43e0000898187df0 */ /* 0x000fe20008000818 */
[----:B------:R-:W-:Y:S01]  /*6f40*/  MUFU.EX2 R166, R166 ;  /* 0x000000a600a67308 */ /* 0x000fe20000000800 */
[----:B------:R-:W-:Y:S01]  /*6f50*/  UIADD3 UR10, UR6, 0x80, URZ ;  /* 0x00000080060a7890 */ /* 0x000fe2000fffe03f */
[----:B------:R-:W-:Y:S01]  /*6f60*/  FFMA.FTZ R158, R205, UR5, -R158 ;  /* 0x00000005cd9e7c23 */ /* 0x000fe2000801089e */
[----:B------:R-:W-:Y:S01]  /*6f70*/  UMOV UR11, 0x40000040 ;  /* 0x40000040000b7882 */ /* 0x000fe20000000000 */
[----:B------:R-:W-:Y:S01]  /*6f80*/  FFMA.FTZ R5, R157, R5, R207 ;  /* 0x000000059d057223 */ /* 0x000fe200000100cf */
[----:B------:R-:W-:-:S03]  /*6f90*/  FFMA.FTZ R4, R213, R4, R210 ;  /* 0x00000004d5047223 */ /* 0x000fc600000100d2 */
[----:B------:R-:W1:Y:S01]  /*6fa0*/  MUFU.EX2 R167, R167 ;  /* 0x000000a700a77308 */ /* 0x000e620000000800 */
[----:B------:R-:W-:Y:S01]  /*6fb0*/  FADD.FTZ R204, R208, R5 ;  /* 0x00000005d0cc7221 */ /* 0x000fe20000010000 */
[----:B------:R-:W-:-:S03]  /*6fc0*/  FADD.FTZ R4, R211, R4 ;  /* 0x00000004d3047221 */ /* 0x000fc60000010000 */
[----:B------:R-:W-:Y:S01]  /*6fd0*/  FADD.FTZ R204, R209, R204 ;  /* 0x000000ccd1cc7221 */ /* 0x000fe20000010000 */
[----:B------:R-:W-:Y:S02]  /*6fe0*/  FADD.FTZ R21, R21, R4 ;  /* 0x0000000415157221 */ /* 0x000fe40000010000 */
[----:B------:R-:W-:Y:S01]  /*6ff0*/  MUFU.EX2 R160, R160 ;  /* 0x000000a000a07308 */ /* 0x000fe20000000800 */
[----:B------:R-:W-:Y:S01]  /*7000*/  FADD.FTZ R159, R159, R204 ;  /* 0x000000cc9f9f7221 */ /* 0x000fe20000010000 */
[----:B------:R-:W-:-:S06]  /*7010*/  FADD.FTZ R21, R156, R21 ;  /* 0x000000159c157221 */ /* 0x000fcc0000010000 */
        /* <DEDUP_REMOVED lines=30> */
[----:B------:R-:W-:Y:S01]  /*7200*/  MUFU.EX2 R192, R192 ;  /* 0x000000c000c07308 */ /* 0x000fe20000000800 */
[----:B------:R-:W-:-:S02]  /*7210*/  WARPGROUP.DEPBAR.LE gsb0, 0x0 ;  /* 0x00008000000079c5 */ /* 0x000fc40000010000 */
[----:B0-----:R-:W-:-:S05]  /*7220*/  F2FP.F16.F32.PACK_AB R153, R163, R162 ;  /* 0x000000a2a399723e */ /* 0x001fca00000000ff */
[----:B------:R-:W0:Y:S01]  /*7230*/  MUFU.EX2 R193, R193 ;  /* 0x000000c100c17308 */ /* 0x000e220000000800 */
[----:B-1----:R-:W-:Y:S01]  /*7240*/  F2FP.F16.F32.PACK_AB R155, R167, R166 ;  /* 0x000000a6a79b723e */ /* 0x002fe200000000ff */
[----:B------:R-:W-:Y:S01]  /*7250*/  FADD.FTZ R162, R162, R159 ;  /* 0x0000009fa2a27221 */ /* 0x000fe20000010000 */
[----:B--2---:R-:W-:Y:S01]  /*7260*/  F2FP.F16.F32.PACK_AB R152, R161, R160 ;  /* 0x000000a0a198723e */ /* 0x004fe200000000ff */
        /* <DEDUP_REMOVED lines=14> */
[----:B------:R-:W2:Y:S01]  /*7350*/  MUFU.EX2 R197, R197 ;  /* 0x000000c500c57308 */ /* 0x000ea20000000800 */
        /* <DEDUP_REMOVED lines=52> */
[----:B0-----:R-:W-:Y:S01]  /*76a0*/  F2FP.F16.F32.PACK_AB R152, R193, R192 ;  /* 0x000000c0c198723e */ /* 0x001fe200000000ff */
[----:B------:R-:W-:Y:S01]  /*76b0*/  FADD.FTZ R192, R192, R185 ;  /* 0x000000b9c0c07221 */ /* 0x000fe20000010000 */
[----:B------:R-:W-:Y:S01]  /*76c0*/  F2FP.F16.F32.PACK_AB R153, R195, R194 ;  /* 0x000000c2c399723e */ /* 0x000fe200000000ff */
[----:B------:R-:W-:Y:S01]  /*76d0*/  FADD.FTZ R194, R194, R191 ;  /* 0x000000bfc2c27221 */ /* 0x000fe20000010000 */
[----:B-1----:R-:W-:Y:S01]  /*76e0*/  F2FP.F16.F32.PACK_AB R154, R158, R196 ;  /* 0x000000c49e9a723e */ /* 0x002fe200000000ff */
        /* <DEDUP_REMOVED lines=12> */
.L_x_5678:
[----:B------:R-:W-:Y:S01]  /*77b0*/  UIADD3 UR4, UR4, 0x32460, URZ ;  /* 0x0003246004047890 */ /* 0x000fe2000fffe03f */
[C---:B------:R-:W-:Y:S01]  /*77c0*/  ISETP.GT.AND P1, PT, R203.reuse, R212, PT ;  /* 0x000000d4cb00720c */ /* 0x040fe20003f24270 */
[----:B------:R-:W-:Y:S02]  /*77d0*/  VIADD R203, R203, 0xffffffff ;  /* 0xffffffffcbcb7836 */ /* 0x000fe40000000000 */
[----:B------:R-:W-:Y:S01]  /*77e0*/  UPRMT UR4, UR54, 0x654, UR4 ;  /* 0x0000065436047896 */ /* 0x000fe20008000004 */
[----:B------:R-:W-:Y:S02]  /*77f0*/  IMAD.MOV.U32 R202, RZ, RZ, R189 ;  /* 0x000000ffffca7224 */ /* 0x000fe400078e00bd */
[----:B------:R-:W-:-:S06]  /*7800*/  IMAD.MOV.U32 R21, RZ, RZ, R206 ;  /* 0x000000ffff157224 */ /* 0x000fcc00078e00ce */
[----:B------:R-:W-:Y:S01]  /*7810*/  SYNCS.ARRIVE.TRANS64.RED.A1T0 RZ, [UR4], RZ ;  /* 0x000000ffffff79a7 */ /* 0x000fe20008100404 */
[----:B------:R-:W-:Y:S05]  /*7820*/  @P1 BRA `(.L_x_5679) ;  /* 0xffffffcc00c81947 */ /* 0x000fea000383ffff */
.L_x_5668:
[----:B------:R-:W-:-:S13]  /*7830*/  ISETP.GE.AND P1, PT, R203, RZ, PT ;  /* 0x000000ffcb00720c */ /* 0x000fda0003f26270 */
[----:B------:R-:W-:Y:S05]  /*7840*/  @!P1 BRA `(.L_x_5680) ;  /* 0x00000028005c9947 */ /* 0x000fea0003800000 */
[----:B------:R-:W-:Y:S02]  /*7850*/  IMAD.MOV.U32 R201, RZ, RZ, R189 ;  /* 0x000000ffffc97224 */ /* 0x000fe400078e00bd */
[----:B------:R-:W-:-:S07]  /*7860*/  IMAD.MOV.U32 R21, RZ, RZ, R206 ;  /* 0x000000ffff157224 */ /* 0x000fce00078e00ce */
.L_x_5691:
[----:B------:R-:W-:-:S04]  /*7870*/  UIADD3 UR38, UR38, 0x1, URZ ;  /* 0x0000000126267890 */ /* 0x000fc8000fffe03f */
[----:B------:R-:W-:-:S04]  /*7880*/  UISETP.NE.AND UP0, UPT, UR38, 0x2, UPT ;  /* 0x000000022600788c */ /* 0x000fc8000bf05270 */
[----:B------:R-:W-:Y:S02]  /*7890*/  USEL UR4, URZ, 0x1, UP0 ;  /* 0x000000013f047887 */ /* 0x000fe40008000000 */
[----:B------:R-:W-:Y:S02]  /*78a0*/  USEL UR38, UR38, URZ, UP0 ;  /* 0x0000003f26267287 */ /* 0x000fe40008000000 */
[----:B------:R-:W-:Y:S01]  /*78b0*/  ULOP3.LUT UR39, UR39, UR4, URZ, 0x3c, !UPT ;  /* 0x0000000427277292 */ /* 0x000fe2000f8e3c3f */
[----:B------:R-:W-:Y:S11]  /*78c0*/  @!P0 BRA `(.L_x_5681) ;  /* 0x0000000000048947 */ /* 0x000ff60003800000 */
[----:B------:R-:W-:Y:S01]  /*78d0*/  BPT.TRAP 0x1 ;  /* 0x000000040000795c */ /* 0x000fe20000300000 */
.L_x_5681:
        /* <DEDUP_REMOVED lines=9> */
.L_x_5682:
[----:B-1----:R-:W-:Y:S05]  /*7970*/  @P1 BRA `(.L_x_5683) ;  /* 0x0000000000081947 */ /* 0x002fea0003800000 */
[----:B------:R-:W1:Y:S02]  /*7980*/  SYNCS.PHASECHK.TRANS64.TRYWAIT P1, [UR4+0x32430], R0 ;  /* 0x03243000ff0075a7 */ /* 0x000e640008020144 */
[----:B-1----:R-:W-:Y:S05]  /*7990*/  @!P1 BRA `(.L_x_5684) ;  /* 0x000000c400dc9947 */ /* 0x002fea0003800000 */
.L_x_5683:
        /* <DEDUP_REMOVED lines=32> */
.L_x_5685:
[----:B------:R1:W2:Y:S01]  /*7ba0*/  SYNCS.PHASECHK.TRANS64.TRYWAIT P1, [UR4+0x32450], R0 ;  /* 0x03245000ff0075a7 */ /* 0x0002a20008020144 */
[----:B------:R-:W-:Y:S05]  /*7bb0*/  @!P0 BRA `(.L_x_5686) ;  /* 0x0000000000048947 */ /* 0x000fea0003800000 */
[----:B------:R-:W-:Y:S01]  /*7bc0*/  BPT.TRAP 0x1 ;  /* 0x000000040000795c */ /* 0x000fe20000300000 */
.L_x_5686:
[----:B--2---:R-:W-:Y:S05]  /*7bd0*/  @P1 BRA `(.L_x_5687) ;  /* 0x0000000000081947 */ /* 0x004fea0003800000 */
[----:B------:R-:W2:Y:S02]  /*7be0*/  SYNCS.PHASECHK.TRANS64.TRYWAIT P1, [UR4+0x32450], R0 ;  /* 0x03245000ff0075a7 */ /* 0x000ea40008020144 */
[----:B--2---:R-:W-:Y:S05]  /*7bf0*/  @!P1 BRA `(.L_x_5688) ;  /* 0x000000c4005c9947 */ /* 0x004fea0003800000 */
.L_x_5687:
        /* <DEDUP_REMOVED lines=30> */
[----:B---3--:R-:W-:-:S04]  /*7de0*/  SHF.R.U32.HI R212, RZ, 0x7, R202 ;  /* 0x00000007ffd47819 */ /* 0x008fc800000116ca */
        /* <DEDUP_REMOVED lines=70> */
.L_x_5689:
        /* <DEDUP_REMOVED lines=28> */
[----:B-1----:R-:W-:Y:S01]  /*8410*/  FMNMX.FTZ R186, R152, R21, !PT ;  /* 0x0000001598ba7209 */ /* 0x002fe20007810000 */
[----:B------:R-:W-:Y:S01]  /*8420*/  FMUL.FTZ R161, R164, UR5 ;  /* 0x00000005a4a17c20 */ /* 0x000fe20008410000 */
[----:B------:R-:W-:Y:S01]  /*8430*/  FMUL.FTZ R174, R178, UR5 ;  /* 0x00000005b2ae7c20 */ /* 0x000fe20008410000 */
[----:B------:R-:W-:Y:S01]  /*8440*/  FMUL.FTZ R178, R184, UR5 ;  /* 0x00000005b8b27c20 */ /* 0x000fe20008410000 */
[----:B------:R-:W1:Y:S01]  /*8450*/  MUFU.TANH R157, R157 ;  /* 0x0000009d009d7308 */ /* 0x000e620000002400 */
[----:B------:R-:W-:Y:S01]  /*8460*/  FMUL.FTZ R184, R187, UR5 ;  /* 0x00000005bbb87c20 */ /* 0x000fe20008410000 */
[----:B------:R-:W-:Y:S01]  /*8470*/  FMUL.FTZ R155, R155, UR5 ;  /* 0x000000059b9b7c20 */ /* 0x000fe20008410000 */
[----:B--2---:R-:W-:Y:S01]  /*8480*/  FMNMX.FTZ R187, R153, R186, !PT ;  /* 0x000000ba99bb7209 */ /* 0x004fe20007810000 */
        /* <DEDUP_REMOVED lines=15> */
[----:B------:R-:W-:Y:S01]  /*8580*/  UPRMT UR10, UR6, 0x654, UR10 ;  /* 0x00000654060a7896 */ /* 0x000fe2000800000a */
[----:B------:R-:W-:Y:S01]  /*8590*/  UMOV UR11, 0x40000040 ;  /* 0x40000040000b7882 */ /* 0x000fe20000000000 */
[----:B------:R-:W-:-:S03]  /*85a0*/  UMOV UR15, 0x40000040 ;  /* 0x40000040000f7882 */ /* 0x000fc60000000000 */
[----:B------:R-:W1:Y:S01]  /*85b0*/  MUFU.TANH R154, R154 ;  /* 0x0000009a009a7308 */ /* 0x000e620000002400 */
[----:B--2---:R-:W-:-:S03]  /*85c0*/  FMNMX.FTZ R207, R156, R207, !PT ;  /* 0x000000cf9ccf7209 */ /* 0x004fc60007810000 */
[----:B------:R-:W-:Y:S01]  /*85d0*/  SYNCS.ARRIVE.TRANS64.RED.A1T0 RZ, [UR10], RZ ;  /* 0x000000ffffff79a7 */ /* 0x000fe2000810040a */
[----:B------:R-:W-:-:S03]  /*85e0*/  UIMAD UR10, UR38, 0xc00, UR7 ;  /* 0x00000c00260a78a4 */ /* 0x000fc6000f8e0207 */
[----:B------:R-:W2:Y:S01]  /*85f0*/  MUFU.TANH R161, R161 ;  /* 0x000000a100a17308 */ /* 0x000ea20000002400 */
[----:B---3--:R-:W-:Y:S01]  /*8600*/  FMNMX.FTZ R186, R158, R207, !PT ;  /* 0x000000cf9eba7209 */ /* 0x008fe20007810000 */
[----:B------:R-:W-:Y:S01]  /*8610*/  FMUL.FTZ R207, R191, UR5 ;  /* 0x00000005bfcf7c20 */ /* 0x000fe20008410000 */
[----:B------:R-:W-:-:S05]  /*8620*/  UIADD3 UR14, UR10, 0x80, URZ ;  /* 0x000000800a0e7890 */ /* 0x000fca000fffe03f */
        /* <DEDUP_REMOVED lines=71> */
[----:B------:R-:W-:Y:S01]  /*8aa0*/  FMUL.FTZ R196, R199, UR5 ;  /* 0x00000005c7c47c20 */ /* 0x000fe20008410000 */
[----:B------:R-:W-:-:S05]  /*8ab0*/  ULDC UR5, c[0x0][0xa80] ;  /* 0x0002a00000057ab9 */ /* 0x000fca0000000800 */
[----:B------:R-:W2:Y:S01]  /*8ac0*/  MUFU.TANH R193, R193 ;  /* 0x000000c100c17308 */ /* 0x000ea20000002400 */
[----:B---3--:R-:W-:-:S07]  /*8ad0*/  FMNMX.FTZ R208, R192, R195, !PT ;  /* 0x000000c3c0d07209 */ /* 0x008fce0007810000 */
[----:B------:R-:W3:Y:S01]  /*8ae0*/  MUFU.TANH R184, R184 ;  /* 0x000000b800b87308 */ /* 0x000ee20000002400 */
[----:B-1----:R-:W-:-:S07]  /*8af0*/  FMNMX.FTZ R189, R182, R189, !PT ;  /* 0x000000bdb6bd7209 */ /* 0x002fce0007810000 */
[----:B------:R-:W1:Y:S01]  /*8b00*/  MUFU.TANH R190, R190 ;  /* 0x000000be00be7308 */ /* 0x000e620000002400 */
[----:B--2---:R-:W-:-:S05]  /*8b10*/  FMNMX.FTZ R208, R193, R208, !PT ;  /* 0x000000d0c1d07209 */ /* 0x004fca0007810000 */
[----:B------:R-:W2:Y:S02]  /*8b20*/  SHFL.BFLY PT, R197, R208, 0x2, 0x1f ;  /* 0x0c401f00d0c57f89 */ /* 0x000ea400000e0000 */
[----:B------:R-:W4:Y:S01]  /*8b30*/  MUFU.TANH R207, R207 ;  /* 0x000000cf00cf7308 */ /* 0x000f220000002400 */
[----:B---3--:R-:W-:-:S07]  /*8b40*/  FMNMX.FTZ R189, R184, R189, !PT ;  /* 0x000000bdb8bd7209 */ /* 0x008fce0007810000 */
[----:B------:R-:W3:Y:S01]  /*8b50*/  MUFU.TANH R191, R191 ;  /* 0x000000bf00bf7308 */ /* 0x000ee20000002400 */
[----:B-1----:R-:W-:-:S07]  /*8b60*/  FMNMX.FTZ R198, R190, R189, !PT ;  /* 0x000000bdbec67209 */ /* 0x002fce0007810000 */
[----:B------:R-:W1:Y:S01]  /*8b70*/  MUFU.TANH R194, R194 ;  /* 0x000000c200c27308 */ /* 0x000e620000002400 */
[----:B----4-:R-:W-:-:S07]  /*8b80*/  FMNMX.FTZ R198, R207, R198, !PT ;  /* 0x000000c6cfc67209 */ /* 0x010fce0007810000 */
[----:B------:R2:W4:Y:S01]  /*8b90*/  MUFU.TANH R195, R206 ;  /* 0x000000ce00c37308 */ /* 0x0005220000002400 */
[----:B---3--:R-:W-:-:S07]  /*8ba0*/  FMNMX.FTZ R189, R191, R198, !PT ;  /* 0x000000c6bfbd7209 */ /* 0x008fce0007810000 */
[----:B------:R-:W3:Y:S01]  /*8bb0*/  MUFU.TANH R196, R196 ;  /* 0x000000c400c47308 */ /* 0x000ee20000002400 */
[----:B-1----:R-:W-:Y:S02]  /*8bc0*/  FMNMX.FTZ R198, R194, R189, !PT ;  /* 0x000000bdc2c67209 */ /* 0x002fe40007810000 */
[----:B--2---:R-:W-:-:S05]  /*8bd0*/  FMNMX.FTZ R206, R208, R197, !PT ;  /* 0x000000c5d0ce7209 */ /* 0x004fca0007810000 */
[----:B------:R-:W1:Y:S01]  /*8be0*/  SHFL.BFLY PT, R197, R206, 0x1, 0x1f ;  /* 0x0c201f00cec57f89 */ /* 0x000e6200000e0000 */
[----:B----4-:R-:W-:-:S04]  /*8bf0*/  FMNMX.FTZ R189, R195, R198, !PT ;  /* 0x000000c6c3bd7209 */ /* 0x010fc80007810000 */
[----:B---3--:R-:W-:-:S05]  /*8c00*/  FMNMX.FTZ R189, R196, R189, !PT ;  /* 0x000000bdc4bd7209 */ /* 0x008fca0007810000 */
[----:B------:R-:W2:Y:S01]  /*8c10*/  SHFL.BFLY PT, R198, R189, 0x2, 0x1f ;  /* 0x0c401f00bdc67f89 */ /* 0x000ea200000e0000 */
[----:B-1----:R-:W-:-:S05]  /*8c20*/  FMNMX.FTZ R206, R206, R197, !PT ;  /* 0x000000c5cece7209 */ /* 0x002fca0007810000 */
[----:B------:R-:W-:-:S04]  /*8c30*/  FADD.FTZ R199, -R206, R21 ;  /* 0x00000015cec77221 */ /* 0x000fc80000010100 */
[----:B------:R-:W-:Y:S01]  /*8c40*/  FMUL.FTZ R199, R199, UR5 ;  /* 0x00000005c7c77c20 */ /* 0x000fe20008410000 */
[----:B--2---:R-:W-:Y:S01]  /*8c50*/  FMNMX.FTZ R189, R189, R198, !PT ;  /* 0x000000c6bdbd7209 */ /* 0x004fe20007810000 */
[----:B------:R-:W-:-:S04]  /*8c60*/  FMUL.FTZ R198, R206, UR5 ;  /* 0x00000005cec67c20 */ /* 0x000fc80008410000 */
[----:B------:R-:W1:Y:S01]  /*8c70*/  MUFU.EX2 R199, R199 ;  /* 0x000000c700c77308 */ /* 0x000e620000000800 */
[----:B------:R-:W2:Y:S01]  /*8c80*/  SHFL.BFLY PT, R197, R189, 0x1, 0x1f ;  /* 0x0c201f00bdc57f89 */ /* 0x000ea200000e0000 */
        /* <DEDUP_REMOVED lines=13> */
[-C--:B-1----:R-:W-:Y:S01]  /*8d60*/  FMUL.FTZ R24, R24, R199.reuse ;  /* 0x000000c718187220 */ /* 0x082fe20000410000 */
        /* <DEDUP_REMOVED lines=8> */
[----:B------:R-:W-:Y:S01]  /*8df0*/  MUFU.EX2 R157, R157 ;  /* 0x0000009d009d7308 */ /* 0x000fe20000000800 */
[----:B--2---:R-:W-:Y:S01]  /*8e00*/  FMNMX.FTZ R189, R189, R197, !PT ;  /* 0x000000c5bdbd7209 */ /* 0x004fe20007810000 */
[-C--:B------:R-:W-:Y:S01]  /*8e10*/  FMUL.FTZ R40, R40, R199.reuse ;  /* 0x000000c728287220 */ /* 0x080fe20000410000 */
[-C--:B------:R-:W-:Y:S01]  /*8e20*/  FMUL.FTZ R41, R41, R199.reuse ;  /* 0x000000c729297220 */ /* 0x080fe20000410000 */
[-C--:B------:R-:W-:Y:S01]  /*8e30*/  FMUL.FTZ R44, R44, R199.reuse ;  /* 0x000000c72c2c7220 */ /* 0x080fe20000410000 */
[-C--:B------:R-:W-:Y:S01]  /*8e40*/  FMUL.FTZ R45, R45, R199.reuse ;  /* 0x000000c72d2d7220 */ /* 0x080fe20000410000 */
[C---:B------:R-:W-:Y:S01]  /*8e50*/  FADD.FTZ R152, -R189.reuse, R201 ;  /* 0x000000c9bd987221 */ /* 0x040fe20000010100 */
[----:B------:R-:W-:Y:S01]  /*8e60*/  FMUL.FTZ R209, R189, UR5 ;  /* 0x00000005bdd17c20 */ /* 0x000fe20008410000 */
[----:B------:R1:W-:Y:S01]  /*8e70*/  MUFU.EX2 R197, R202 ;  /* 0x000000ca00c57308 */ /* 0x0003e20000000800 */
[-C--:B------:R-:W-:Y:S01]  /*8e80*/  FMUL.FTZ R48, R48, R199.reuse ;  /* 0x000000c730307220 */ /* 0x080fe20000410000 */
[----:B------:R-:W-:Y:S01]  /*8e90*/  FMUL.FTZ R152, R152, UR5 ;  /* 0x0000000598987c20 */ /* 0x000fe20008410000 */
[--C-:B------:R-:W-:Y:S01]  /*8ea0*/  FFMA.FTZ R211, R154, UR5, -R209.reuse ;  /* 0x000000059ad37c23 */ /* 0x100fe200080108d1 */
[--C-:B------:R-:W-:Y:S01]  /*8eb0*/  FFMA.FTZ R201, R155, UR5, -R209.reuse ;  /* 0x000000059bc97c23 */ /* 0x100fe200080108d1 */
[-C--:B------:R-:W-:Y:S01]  /*8ec0*/  FMUL.FTZ R49, R49, R199.reuse ;  /* 0x000000c731317220 */ /* 0x080fe20000410000 */
[-C--:B------:R-:W-:Y:S01]  /*8ed0*/  FMUL.FTZ R52, R52, R199.reuse ;  /* 0x000000c734347220 */ /* 0x080fe20000410000 */
[-C--:B------:R-:W-:Y:S01]  /*8ee0*/  FMUL.FTZ R53, R53, R199.reuse ;  /* 0x000000c735357220 */ /* 0x080fe20000410000 */
[----:B------:R2:W3:Y:S01]  /*8ef0*/  MUFU.EX2 R210, R152 ;  /* 0x0000009800d27308 */ /* 0x0004e20000000800 */
[--C-:B-1----:R-:W-:Y:S01]  /*8f00*/  FFMA.FTZ R202, R204, UR5, -R209.reuse ;  /* 0x00000005ccca7c23 */ /* 0x102fe200080108d1 */
[----:B------:R-:W-:Y:S01]  /*8f10*/  FFMA.FTZ R204, R205, UR5, -R209 ;  /* 0x00000005cdcc7c23 */ /* 0x000fe200080108d1 */
[-C--:B------:R-:W-:Y:S01]  /*8f20*/  FMUL.FTZ R56, R56, R199.reuse ;  /* 0x000000c738387220 */ /* 0x080fe20000410000 */
[-C--:B------:R-:W-:Y:S01]  /*8f30*/  FMUL.FTZ R57, R57, R199.reuse ;  /* 0x000000c739397220 */ /* 0x080fe20000410000 */
[-C--:B------:R-:W-:Y:S01]  /*8f40*/  FMUL.FTZ R60, R60, R199.reuse ;  /* 0x000000c73c3c7220 */ /* 0x080fe20000410000 */
[-C--:B------:R-:W-:Y:S01]  /*8f50*/  FMUL.FTZ R61, R61, R199.reuse ;  /* 0x000000c73d3d7220 */ /* 0x080fe20000410000 */
[----:B------:R-:W-:Y:S01]  /*8f60*/  FMUL.FTZ R64, R64, R199 ;  /* 0x000000c740407220 */ /* 0x000fe20000410000 */
[----:B------:R-:W-:Y:S01]  /*8f70*/  MUFU.EX2 R211, R211 ;  /* 0x000000d300d37308 */ /* 0x000fe20000000800 */
[----:B--2---:R-:W-:-:S02]  /*8f80*/  VIADD R152, R212, 0x8 ;  /* 0x00000008d4987836 */ /* 0x004fc40000000000 */
        /* <DEDUP_REMOVED lines=115> */
[----:B--2---:R-:W-:Y:S01]  /*96c0*/  F2FP.F16.F32.PACK_AB R153, R201, R211 ;  /* 0x000000d3c999723e */ /* 0x004fe200000000ff */
        /* <DEDUP_REMOVED lines=42> */
[----:B------:R-:W3:Y:S01]  /*9970*/  MUFU.EX2 R160, R160 ;  /* 0x000000a000a07308 */ /* 0x000ee20000000800 */
[----:B------:R-:W-:Y:S02]  /*9980*/  FADD.FTZ R201, R201, R210 ;  /* 0x000000d2c9c97221 */ /* 0x000fe40000010000 */
[----:B------:R-:W-:Y:S02]  /*9990*/  FADD.FTZ R4, R197, R4 ;  /* 0x00000004c5047221 */ /* 0x000fe40000010000 */
[----:B------:R-:W-:Y:S02]  /*99a0*/  FADD.FTZ R201, R202, R201 ;  /* 0x000000c9cac97221 */ /* 0x000fe40000010000 */
[----:B------:R-:W-:Y:S01]  /*99b0*/  FADD.FTZ R157, R157, R4 ;  /* 0x000000049d9d7221 */ /* 0x000fe20000010000 */
[----:B------:R-:W-:Y:S01]  /*99c0*/  MUFU.EX2 R165, R165 ;  /* 0x000000a500a57308 */ /* 0x000fe20000000800 */
[----:B------:R-:W-:-:S02]  /*99d0*/  FADD.FTZ R204, R204, R201 ;  /* 0x000000c9cccc7221 */ /* 0x000fc40000010000 */
[----:B-1----:R-:W-:-:S05]  /*99e0*/  FADD.FTZ R157, R156, R157 ;  /* 0x0000009d9c9d7221 */ /* 0x002fca0000010000 */
        /* <DEDUP_REMOVED lines=86> */
[----:B------:R-:W-:Y:S01]  /*9f50*/  FADD.FTZ R183, R184, R183 ;  /* 0x000000b7b8b77221 */ /* 0x000fe20000010000 */
[----:B------:R-:W-:Y:S02]  /*9f60*/  WARPGROUP.DEPBAR.LE gsb0, 0x0 ;  /* 0x00008000000079c5 */ /* 0x000fe40000010000 */
[C---:B------:R-:W-:Y:S01]  /*9f70*/  F2FP.F16.F32.PACK_AB R152, R180.reuse, R178 ;  /* 0x000000b2b498723e */ /* 0x040fe200000000ff */
[----:B------:R-:W-:Y:S01]  /*9f80*/  FADD.FTZ R180, R180, R179 ;  /* 0x000000b3b4b47221 */ /* 0x000fe20000010000 */
[----:B------:R-:W-:Y:S02]  /*9f90*/  F2FP.F16.F32.PACK_AB R153, R184, R182 ;  /* 0x000000b6b899723e */ /* 0x000fe400000000ff */
[----:B------:R-:W-:Y:S01]  /*9fa0*/  F2FP.F16.F32.PACK_AB R154, R187, R185 ;  /* 0x000000b9bb9a723e */ /* 0x000fe200000000ff */
[----:B------:R-:W-:Y:S01]  /*9fb0*/  FADD.FTZ R180, R185, R180 ;  /* 0x000000b4b9b47221 */ /* 0x000fe20000010000 */
[----:B------:R-:W-:Y:S01]  /*9fc0*/  F2FP.F16.F32.PACK_AB R155, R205, R190 ;  /* 0x000000becd9b723e */ /* 0x000fe200000000ff */
[----:B------:R-:W-:-:S02]  /*9fd0*/  FADD.FTZ R190, R190, R183 ;  /* 0x000000b7bebe7221 */ /* 0x000fc40000010000 */
[----:B------:R-:W-:Y:S01]  /*9fe0*/  FADD.FTZ R187, R187, R180 ;  /* 0x000000b4bbbb7221 */ /* 0x000fe20000010000 */
[----:B------:R-:W-:Y:S01]  /*9ff0*/  WARPGROUP.ARRIVE ;  /* 0x00000000000079c5 */ /* 0x000fe20000000000 */
[----:B------:R-:W-:Y:S02]  /*a000*/  FADD.FTZ R190, R205, R190 ;  /* 0x000000becdbe7221 */ /* 0x000fe40000010000 */
[----:B------:R-:W-:-:S08]  /*a010*/  FADD.FTZ R187, R186, R187 ;  /* 0x000000bbbabb7221 */ /* 0x000fd00000010000 */
        /* <DEDUP_REMOVED lines=18> */
.L_x_5690:
[----:B------:R-:W-:Y:S01]  /*a140*/  UIADD3 UR4, UR4, 0x32460, URZ ;  /* 0x0003246004047890 */ /* 0x000fe2000fffe03f */
[C---:B------:R-:W-:Y:S01]  /*a150*/  ISETP.GT.AND P1, PT, R203.reuse, RZ, PT ;  /* 0x000000ffcb00720c */ /* 0x040fe20003f24270 */
[----:B------:R-:W-:Y:S02]  /*a160*/  VIADD R203, R203, 0xffffffff ;  /* 0xffffffffcbcb7836 */ /* 0x000fe40000000000 */
[----:B------:R-:W-:Y:S01]  /*a170*/  UPRMT UR4, UR6, 0x654, UR4 ;  /* 0x0000065406047896 */ /* 0x000fe20008000004 */
[----:B------:R-:W-:Y:S02]  /*a180*/  IMAD.MOV.U32 R201, RZ, RZ, R189 ;  /* 0x000000ffffc97224 */ /* 0x000fe400078e00bd */
[----:B------:R-:W-:-:S06]  /*a190*/  IMAD.MOV.U32 R21, RZ, RZ, R206 ;  /* 0x000000ffff157224 */ /* 0x000fcc00078e00ce */
[----:B------:R-:W-:Y:S01]  /*a1a0*/  SYNCS.ARRIVE.TRANS64.RED.A1T0 RZ, [UR4], RZ ;  /* 0x000000ffffff79a7 */ /* 0x000fe20008100404 */
[----:B------:R-:W-:Y:S05]  /*a1b0*/  @P1 BRA `(.L_x_5691) ;  /* 0xffffffd400ac1947 */ /* 0x000fea000383ffff */
.L_x_5680:
[----:B------:R-:W0:Y:S01]  /*a1c0*/  SHFL.BFLY PT, R3, R4, 0x2, 0x1f ;  /* 0x0c401f0004037f89 */ /* 0x000e2200000e0000 */
[----:B------:R-:W-:Y:S01]  /*a1d0*/  IMAD.MOV.U32 R8, RZ, RZ, RZ ;  /* 0x000000ffff087224 */ /* 0x000fe200078e00ff */
[----:B------:R-:W-:Y:S01]  /*a1e0*/  UIADD3 UR38, UR38, 0x1, URZ ;  /* 0x0000000126267890 */ /* 0x000fe2000fffe03f */
[----:B------:R-:W-:Y:S01]  /*a1f0*/  IMAD.U32 R9, RZ, RZ, UR5 ;  /* 0x00000005ff097e24 */ /* 0x000fe2000f8e00ff */
[----:B------:R-:W1:Y:S01]  /*a200*/  SHFL.BFLY PT, R2, R5, 0x2, 0x1f ;  /* 0x0c401f0005027f89 */ /* 0x000e6200000e0000 */
[----:B------:R2:W-:Y:S06]  /*a210*/  BAR.ARV R0, 0x100 ;  /* 0x000400000000751d */ /* 0x0005ec0000002000 */
[----:B------:R-:W-:-:S02]  /*a220*/  UISETP.NE.AND UP0, UPT, UR38, 0x2, UPT ;  /* 0x000000022600788c */ /* 0x000fc4000bf05270 */
[----:B------:R-:W-:Y:S06]  /*a230*/  BAR.ARV 0x8, 0x180 ;  /* 0x0206000000007b1d */ /* 0x000fec0000002000 */
[----:B--2---:R-:W-:Y:S01]  /*a240*/  IMAD.MOV.U32 R0, RZ, RZ, RZ ;  /* 0x000000ffff007224 */ /* 0x004fe200078e00ff */
[----:B------:R-:W-:Y:S01]  /*a250*/  USEL UR4, URZ, 0x1, UP0 ;  /* 0x000000013f047887 */ /* 0x000fe20008000000 */
[----:B0-----:R-:W-:Y:S01]  /*a260*/  FADD.FTZ R3, R3, R4 ;  /* 0x0000000403037221 */ /* 0x001fe20000010000 */
[----:B------:R-:W-:Y:S01]  /*a270*/  PLOP3.LUT P0, PT, PT, PT, PT, 0x8, 0x0 ;  /* 0x000000000000781c */ /* 0x000fe20003f0e170 */
[----:B------:R-:W-:Y:S01]  /*a280*/  VIADD R225, R225, 0x1 ;  /* 0x00000001e1e17836 */ /* 0x000fe20000000000 */
[----:B------:R-:W-:Y:S01]  /*a290*/  USEL UR38, UR38, URZ, UP0 ;  /* 0x0000003f26267287 */ /* 0x000fe20008000000 */
[----:B-1----:R-:W-:Y:S01]  /*a2a0*/  FADD.FTZ R2, R2, R5 ;  /* 0x0000000502027221 */ /* 0x002fe20000010000 */
[----:B------:R-:W0:Y:S01]  /*a2b0*/  SHFL.BFLY PT, R6, R3, 0x1, 0x1f ;  /* 0x0c201f0003067f89 */ /* 0x000e2200000e0000 */
[----:B------:R-:W-:Y:S01]  /*a2c0*/  MOV R5, UR5 ;  /* 0x0000000500057c02 */ /* 0x000fe20008000f00 */
[----:B------:R-:W-:-:S02]  /*a2d0*/  ULOP3.LUT UR39, UR39, UR4, URZ, 0x3c, !UPT ;  /* 0x0000000427277292 */ /* 0x000fc4000f8e3c3f */
[----:B------:R-:W1:Y:S01]  /*a2e0*/  SHFL.BFLY PT, R7, R2, 0x1, 0x1f ;  /* 0x0c201f0002077f89 */ /* 0x000e6200000e0000 */
[----:B0-----:R-:W-:Y:S01]  /*a2f0*/  FADD.FTZ R6, R3, R6 ;  /* 0x0000000603067221 */ /* 0x001fe20000010000 */
[----:B------:R-:W-:Y:S02]  /*a300*/  IMAD.MOV.U32 R3, RZ, RZ, -0x800000 ;  /* 0xff800000ff037424 */ /* 0x000fe400078e00ff */
[----:B-1----:R-:W-:Y:S02]  /*a310*/  FADD.FTZ R7, R2, R7 ;  /* 0x0000000702077221 */ /* 0x002fe40000010000 */
[----:B------:R-:W-:Y:S01]  /*a320*/  FSETP.NE.FTZ.AND P1, PT, R6, RZ, PT ;  /* 0x000000ff0600720b */ /* 0x000fe20003f35000 */
[----:B------:R-:W-:Y:S02]  /*a330*/  IMAD.MOV.U32 R2, RZ, RZ, -0x800000 ;  /* 0xff800000ff027424 */ /* 0x000fe400078e00ff */
[----:B------:R-:W-:-:S10]  /*a340*/  FSETP.NE.FTZ.AND P2, PT, R7, RZ, PT ;  /* 0x000000ff0700720b */ /* 0x000fd40003f55000 */
[----:B------:R-:W0:Y:S01]  /*a350*/  @P1 MUFU.RCP R8, R6 ;  /* 0x0000000600081308 */ /* 0x000e220000001000 */
[----:B------:R-:W-:Y:S02]  /*a360*/  @P1 FMUL.FTZ R5, R5, 0.69314718246459960938 ;  /* 0x3f31721805051820 */ /* 0x000fe40000410000 */
[----:B------:R-:W-:-:S05]  /*a370*/  @P2 FMUL.FTZ R9, R9, 0.69314718246459960938 ;  /* 0x3f31721809092820 */ /* 0x000fca0000410000 */
[----:B------:R-:W1:Y:S08]  /*a380*/  @P2 MUFU.RCP R0, R7 ;  /* 0x0000000700002308 */ /* 0x000e700000001000 */
[----:B------:R-:W2:Y:S01]  /*a390*/  @P1 MUFU.LG2 R6, R6 ;  /* 0x0000000600061308 */ /* 0x000ea20000000c00 */
[-C--:B0-----:R-:W-:Y:S01]  /*a3a0*/  FMUL.FTZ R24, R24, R8.reuse ;  /* 0x0000000818187220 */ /* 0x081fe20000410000 */
[-C--:B------:R-:W-:Y:S01]  /*a3b0*/  FMUL.FTZ R25, R25, R8.reuse ;  /* 0x0000000819197220 */ /* 0x080fe20000410000 */
[-C--:B------:R-:W-:Y:S01]  /*a3c0*/  FMUL.FTZ R28, R28, R8.reuse ;  /* 0x000000081c1c7220 */ /* 0x080fe20000410000 */
[-C--:B------:R-:W-:Y:S01]  /*a3d0*/  FMUL.FTZ R29, R29, R8.reuse ;  /* 0x000000081d1d7220 */ /* 0x080fe20000410000 */
[-C--:B------:R-:W-:Y:S01]  /*a3e0*/  FMUL.FTZ R32, R32, R8.reuse ;  /* 0x0000000820207220 */ /* 0x080fe20000410000 */
[-C--:B------:R-:W-:Y:S01]  /*a3f0*/  FMUL.FTZ R33, R33, R8.reuse ;  /* 0x0000000821217220 */ /* 0x080fe20000410000 */
[----:B------:R-:W-:Y:S01]  /*a400*/  FMUL.FTZ R36, R36, R8 ;  /* 0x0000000824247220 */ /* 0x000fe20000410000 */
        /* <DEDUP_REMOVED lines=9> */
[----:B--2---:R-:W-:Y:S01]  /*a4a0*/  @P1 FMUL.FTZ R6, R6, 0.69314718246459960938 ;  /* 0x3f31721806061820 */ /* 0x004fe20000410000 */
        /* <DEDUP_REMOVED lines=113> */
[----:B------:R-:W-:Y:S01]  /*abc0*/  FMUL.FTZ R0, R151, R0 ;  /* 0x0000000097007220 */ /* 0x000fe20000410000 */
[----:B------:R-:W-:Y:S01]  /*abd0*/  @P1 FFMA.FTZ R3, R5, R206, R6 ;  /* 0x000000ce05031223 */ /* 0x000fe20000010006 */
[----:B------:R-:W-:-:S07]  /*abe0*/  @P2 FFMA.FTZ R2, R9, R189, R4 ;  /* 0x000000bd09022223 */ /* 0x000fce0000010004 */
.L_x_5654:
[----:B------:R-:W0:Y:S08]  /*abf0*/  S2UR UR4, SR_CgaCtaId ;  /* 0x00000000000479c3 */ /* 0x000e300000008800 */
[----:B------:R-:W-:Y:S06]  /*ac00*/  BAR.SYNC.DEFER_BLOCKING 0x5, 0x180 ;  /* 0x0146000000007b1d */ /* 0x000fec0000010000 */
[----:B------:R-:W-:Y:S01]  /*ac10*/  UMOV UR7, 0x400 ;  /* 0x0000040000077882 */ /* 0x000fe20000000000 */
[----:B------:R-:W-:Y:S01]  /*ac20*/  BSSY B0, `(.L_x_5692) ;  /* 0x00002ea000007945 */ /* 0x000fe20003800000 */
[----:B0-----:R-:W-:-:S09]  /*ac30*/  ULEA UR7, UR4, UR7, 0x18 ;  /* 0x0000000704077291 */ /* 0x001fd2000f8ec03f */
[----:B------:R-:W0:Y:S02]  /*ac40*/  LDS.128 R4, [UR7+0x324d0] ;  /* 0x0324d007ff047984 */ /* 0x000e240008000c00 */
[----:B0-----:R-:W-:Y:S02]  /*ac50*/  R2UR UR5, R5 ;  /* 0x00000000050572ca */ /* 0x001fe400000e0000 */
[----:B------:R-:W-:Y:S01]  /*ac60*/  R2UR UR6, R6 ;  /* 0x00000000060672ca */ /* 0x000fe200000e0000 */
[----:B------:R-:W-:Y:S06]  /*ac70*/  BAR.ARV 0x4, 0x180 ;  /* 0x0106000000007b1d */ /* 0x000fec0000002000 */
[----:B------:R-:W-:Y:S08]  /*ac80*/  @P0 BRA `(.L_x_5693) ;  /* 0x0000002000000947 */ /* 0x000ff00003800000 */
[----:B------:R-:W0:Y:S01]  /*ac90*/  S2UR UR4, SR_SWINHI ;  /* 0x00000000000479c3 */ /* 0x000e220000002f00 */
[----:B------:R-:W-:-:S07]  /*aca0*/  IMAD.MOV.U32 R94, RZ, RZ, 0x2 ;  /* 0x00000002ff5e7424 */ /* 0x000fce00078e00ff */
[----:B------:R-:W-:Y:S01]  /*acb0*/  BAR.SYNC.DEFER_BLOCKING 0x1, 0x100 ;  /* 0x0044000000007b1d */ /* 0x000fe20000010000 */
        /* <DEDUP_REMOVED lines=15> */
[----:B------:R-:W-:-:S02]  /*adb0*/  F2FP.F16.F32.PACK_AB R43, R159, R43 ;  /* 0x0000002b9f2b723e */ /* 0x000fc400000000ff */
[----:B------:R-:W-:Y:S02]  /*adc0*/  F2FP.F16.F32.PACK_AB R49, R158, R50 ;  /* 0x000000329e31723e */ /* 0x000fe400000000ff */
[C---:B------:R-:W-:Y:S02]  /*add0*/  IADD3 R151, P1, R94.reuse, 0x20, RZ ;  /* 0x000000205e977810 */ /* 0x040fe40007f3e0ff */
[C---:B------:R-:W-:Y:S02]  /*ade0*/  IADD3 R167, P0, R94.reuse, 0x40, RZ ;  /* 0x000000405ea77810 */ /* 0x040fe40007f1e0ff */
[----:B------:R-:W-:Y:S01]  /*adf0*/  LOP3.LUT R8, R151, 0x380, RZ, 0xc0, !PT ;  /* 0x0000038097087812 */ /* 0x000fe200078ec0ff */
[----:B------:R-:W-:Y:S01]  /*ae00*/  IMAD.X R9, RZ, RZ, R95, P1 ;  /* 0x000000ffff097224 */ /* 0x000fe200008e065f */
[C---:B------:R-:W-:Y:S02]  /*ae10*/  IADD3 R169, P4, R94.reuse, 0x60, RZ ;  /* 0x000000605ea97810 */ /* 0x040fe40007f9e0ff */
[----:B------:R-:W-:-:S02]  /*ae20*/  IADD3 R171, P3, R94, 0x4000, RZ ;  /* 0x000040005eab7810 */ /* 0x000fc40007f7e0ff */
[C---:B------:R-:W-:Y:S01]  /*ae30*/  LOP3.LUT R5, R94.reuse, 0x380, RZ, 0xc0, !PT ;  /* 0x000003805e057812 */ /* 0x040fe200078ec0ff */
[--C-:B------:R-:W-:Y:S01]  /*ae40*/  IMAD.X R13, RZ, RZ, R95.reuse, P4 ;  /* 0x000000ffff0d7224 */ /* 0x100fe200020e065f */
[C---:B------:R-:W-:Y:S01]  /*ae50*/  IADD3 R173, P6, R94.reuse, 0x4020, RZ ;  /* 0x000040205ead7810 */ /* 0x040fe20007fde0ff */
[--C-:B------:R-:W-:Y:S01]  /*ae60*/  IMAD.X R15, RZ, RZ, R95.reuse, P3 ;  /* 0x000000ffff0f7224 */ /* 0x100fe200018e065f */
[C---:B------:R-:W-:Y:S02]  /*ae70*/  IADD3 R175, P5, R94.reuse, 0x4040, RZ ;  /* 0x000040405eaf7810 */ /* 0x040fe40007fbe0ff */
[C---:B------:R-:W-:Y:S01]  /*ae80*/  IADD3 R177, P2, R94.reuse, 0x4060, RZ ;  /* 0x000040605eb17810 */ /* 0x040fe20007f5e0ff */
[--C-:B------:R-:W-:Y:S01]  /*ae90*/  IMAD.X R17, RZ, RZ, R95.reuse, P6 ;  /* 0x000000ffff117224 */ /* 0x100fe200030e065f */
[----:B------:R-:W-:Y:S01]  /*aea0*/  IADD3 R179, P1, R94, 0x8000, RZ ;  /* 0x000080005eb37810 */ /* 0x000fe20007f3e0ff */
[--C-:B------:R-:W-:Y:S01]  /*aeb0*/  IMAD.X R19, RZ, RZ, R95.reuse, P5 ;  /* 0x000000ffff137224 */ /* 0x100fe200028e065f */
[----:B------:R-:W-:Y:S01]  /*aec0*/  IADD3.X R11, RZ, R95, RZ, P0, !PT ;  /* 0x0000005fff0b7210 */ /* 0x000fe200007fe4ff */
[--C-:B------:R-:W-:Y:S01]  /*aed0*/  IMAD.X R21, RZ, RZ, R95.reuse, P2 ;  /* 0x000000ffff157224 */ /* 0x100fe200010e065f */
[----:B------:R-:W-:Y:S01]  /*aee0*/  LOP3.LUT R10, R167, 0x380, RZ, 0xc0, !PT ;  /* 0x00000380a70a7812 */ /* 0x000fe200078ec0ff */
[----:B------:R-:W-:Y:S01]  /*aef0*/  IMAD.X R23, RZ, RZ, R95, P1 ;  /* 0x000000ffff177224 */ /* 0x000fe200008e065f */
[----:B------:R-:W-:-:S02]  /*af00*/  SHF.R.U64 R8, R8, 0x3, RZ ;  /* 0x0000000308087819 */ /* 0x000fc400000012ff */
[----:B------:R-:W-:Y:S02]  /*af10*/  IADD3 R30, P0, R94, 0x8020, RZ ;  /* 0x000080205e1e7810 */ /* 0x000fe40007f1e0ff */
[----:B------:R-:W-:Y:S02]  /*af20*/  LOP3.LUT R12, R169, 0x380, RZ, 0xc0, !PT ;  /* 0x00000380a90c7812 */ /* 0x000fe400078ec0ff */
[----:B------:R-:W-:Y:S02]  /*af30*/  LOP3.LUT R14, R171, 0x380, RZ, 0xc0, !PT ;  /* 0x00000380ab0e7812 */ /* 0x000fe400078ec0ff */
[----:B------:R-:W-:Y:S02]  /*af40*/  SHF.R.U64 R5, R5, 0x3, RZ ;  /* 0x0000000305057819 */ /* 0x000fe400000012ff */
[----:B------:R-:W-:Y:S02]  /*af50*/  SHF.R.U64 R10, R10, 0x3, RZ ;  /* 0x000000030a0a7819 */ /* 0x000fe400000012ff */
[----:B------:R-:W-:-:S02]  /*af60*/  LOP3.LUT R8, R8, R151, RZ, 0x3c, !PT ;  /* 0x0000009708087212 */ /* 0x000fc400078e3cff */
[----:B------:R-:W-:Y:S02]  /*af70*/  LOP3.LUT R16, R173, 0x380, RZ, 0xc0, !PT ;  /* 0x00000380ad107812 */ /* 0x000fe400078ec0ff */
[----:B------:R-:W-:Y:S02]  /*af80*/  IADD3 R38, P4, R94, 0x8040, RZ ;  /* 0x000080405e267810 */ /* 0x000fe40007f9e0ff */
[----:B------:R-:W-:Y:S02]  /*af90*/  SHF.R.U64 R12, R12, 0x3, RZ ;  /* 0x000000030c0c7819 */ /* 0x000fe400000012ff */
[----:B------:R-:W-:Y:S01]  /*afa0*/  LOP3.LUT R18, R175, 0x380, RZ, 0xc0, !PT ;  /* 0x00000380af127812 */ /* 0x000fe200078ec0ff */
[----:B------:R-:W-:Y:S01]  /*afb0*/  IMAD.X R39, RZ, RZ, R95, P4 ;  /* 0x000000ffff277224 */ /* 0x000fe200020e065f */
[----:B------:R-:W-:Y:S02]  /*afc0*/  LOP3.LUT R151, R30, 0x380, RZ, 0xc0, !PT ;  /* 0x000003801e977812 */ /* 0x000fe400078ec0ff */
        /* <DEDUP_REMOVED lines=8> */
[----:B------:R-:W-:Y:S01]  /*b050*/  SHF.R.U64 R14, R14, 0x3, RZ ;  /* 0x000000030e0e7819 */ /* 0x000fe200000012ff */
[----:B------:R-:W-:Y:S01]  /*b060*/  IMAD.X R71, RZ, RZ, R95, P2 ;  /* 0x000000ffff477224 */ /* 0x000fe200010e065f */
[----:B------:R-:W-:-:S02]  /*b070*/  LOP3.LUT R20, R177, 0x380, RZ, 0xc0, !PT ;  /* 0x00000380b1147812 */ /* 0x000fc400078ec0ff */
[----:B------:R-:W-:Y:S01]  /*b080*/  LOP3.LUT R94, R5, R94, RZ, 0x3c, !PT ;  /* 0x0000005e055e7212 */ /* 0x000fe200078e3cff */
[----:B------:R-:W-:Y:S01]  /*b090*/  IMAD.X R5, RZ, RZ, R95, P1 ;  /* 0x000000ffff057224 */ /* 0x000fe200008e065f */
[----:B------:R-:W-:Y:S02]  /*b0a0*/  LOP3.LUT R22, R179, 0x380, RZ, 0xc0, !PT ;  /* 0x00000380b3167812 */ /* 0x000fe400078ec0ff */
[----:B------:R-:W-:Y:S02]  /*b0b0*/  LOP3.LUT R10, R10, R167, RZ, 0x3c, !PT ;  /* 0x000000a70a0a7212 */ /* 0x000fe400078e3cff */
[----:B------:R-:W-:Y:S02]  /*b0c0*/  SHF.R.U64 R16, R16, 0x3, RZ ;  /* 0x0000000310107819 */ /* 0x000fe400000012ff */
[----:B------:R-:W-:Y:S02]  /*b0d0*/  LOP3.LUT R12, R12, R169, RZ, 0x3c, !PT ;  /* 0x000000a90c0c7212 */ /* 0x000fe400078e3cff */
[----:B------:R-:W-:-:S02]  /*b0e0*/  SHF.R.U64 R18, R18, 0x3, RZ ;  /* 0x0000000312127819 */ /* 0x000fc400000012ff */
[----:B------:R-:W-:Y:S02]  /*b0f0*/  LOP3.LUT R167, R38, 0x380, RZ, 0xc0, !PT ;  /* 0x0000038026a77812 */ /* 0x000fe400078ec0ff */
[----:B------:R-:W-:Y:S02]  /*b100*/  SHF.R.U64 R151, R151, 0x3, RZ ;  /* 0x0000000397977819 */ /* 0x000fe400000012ff */
[----:B------:R-:W-:Y:S02]  /*b110*/  LOP3.LUT R14, R14, R171, RZ, 0x3c, !PT ;  /* 0x000000ab0e0e7212 */ /* 0x000fe400078e3cff */
[----:B------:R-:W-:Y:S02]  /*b120*/  SHF.R.U64 R20, R20, 0x3, RZ ;  /* 0x0000000314147819 */ /* 0x000fe400000012ff */
[----:B------:R-:W-:Y:S02]  /*b130*/  LOP3.LUT R169, R46, 0x380, RZ, 0xc0, !PT ;  /* 0x000003802ea97812 */ /* 0x000fe400078ec0ff */
[----:B------:R-:W-:-:S02]  /*b140*/  SHF.R.U64 R22, R22, 0x3, RZ ;  /* 0x0000000316167819 */ /* 0x000fc400000012ff */
[----:B------:R-:W-:Y:S02]  /*b150*/  LOP3.LUT R171, R54, 0x380, RZ, 0xc0, !PT ;  /* 0x0000038036ab7812 */ /* 0x000fe400078ec0ff */
[----:B------:R-:W-:Y:S02]  /*b160*/  MOV R94, R94 ;  /* 0x0000005e005e7202 */ /* 0x000fe40000000f00 */
[----:B------:R-:W-:Y:S02]  /*b170*/  IADD3.X R31, RZ, R95, RZ, P0, !PT ;  /* 0x0000005fff1f7210 */ /* 0x000fe400007fe4ff */
[----:B------:R-:W-:Y:S01]  /*b180*/  LOP3.LUT R16, R16, R173, RZ, 0x3c, !PT ;  /* 0x000000ad10107212 */ /* 0x000fe200078e3cff */
[----:B------:R-:W-:Y:S01]  /*b190*/  STSM.16.M88.4 [R94], R24 ;  /* 0x000000185e007844 */ /* 0x000fe20000000200 */
[----:B------:R-:W-:Y:S02]  /*b1a0*/  LOP3.LUT R62, R4, 0x380, RZ, 0xc0, !PT ;  /* 0x00000380043e7812 */ /* 0x000fe400078ec0ff */
[----:B------:R-:W-:-:S02]  /*b1b0*/  MOV R8, R8 ;  /* 0x0000000800087202 */ /* 0x000fc40000000f00 */
[----:B------:R-:W-:Y:S02]  /*b1c0*/  LOP3.LUT R18, R18, R175, RZ, 0x3c, !PT ;  /* 0x000000af12127212 */ /* 0x000fe400078e3cff */
[----:B------:R-:W-:Y:S01]  /*b1d0*/  SHF.R.U64 R167, R167, 0x3, RZ ;  /* 0x00000003a7a77819 */ /* 0x000fe200000012ff */
[----:B------:R-:W-:Y:S01]  /*b1e0*/  STSM.16.M88.4 [R8], R32 ;  /* 0x0000002008007844 */ /* 0x000fe20000000200 */
[----:B------:R-:W-:Y:S02]  /*b1f0*/  LOP3.LUT R30, R151, R30, RZ, 0x3c, !PT ;  /* 0x0000001e971e7212 */ /* 0x000fe400078e3cff */
[----:B------:R-:W-:Y:S02]  /*b200*/  LOP3.LUT R95, R70, 0x380, RZ, 0xc0, !PT ;  /* 0x00000380465f7812 */ /* 0x000fe400078ec0ff */
[----:B------:R-:W-:Y:S02]  /*b210*/  MOV R10, R10 ;  /* 0x0000000a000a7202 */ /* 0x000fe40000000f00 */
[----:B------:R-:W-:-:S02]  /*b220*/  F2FP.F16.F32.PACK_AB R56, R57, R56 ;  /* 0x000000383938723e */ /* 0x000fc400000000ff */
[----:B------:R-:W-:Y:S01]  /*b230*/  LOP3.LUT R20, R20, R177, RZ, 0x3c, !PT ;  /* 0x000000b114147212 */ /* 0x000fe200078e3cff */
[----:B------:R-:W-:Y:S01]  /*b240*/  STSM.16.M88.4 [R10], R40 ;  /* 0x000000280a007844 */ /* 0x000fe20000000200 */
[----:B------:R-:W-:Y:S02]  /*b250*/  SHF.R.U64 R169, R169, 0x3, RZ ;  /* 0x00000003a9a97819 */ /* 0x000fe400000012ff */
[----:B------:R-:W-:Y:S02]  /*b260*/  LOP3.LUT R151, R6, 0x380, RZ, 0xc0, !PT ;  /* 0x0000038006977812 */ /* 0x000fe400078ec0ff */
        /* <DEDUP_REMOVED lines=8> */
[----:B------:R-:W-:Y:S02]  /*b2f0*/  MOV R14, R14 ;  /* 0x0000000e000e7202 */ /* 0x000fe40000000f00 */
[----:B------:R-:W-:-:S02]  /*b300*/  F2FP.F16.F32.PACK_AB R58, R61, R60 ;  /* 0x0000003c3d3a723e */ /* 0x000fc400000000ff */
[----:B------:R-:W-:Y:S02]  /*b310*/  F2FP.F16.F32.PACK_AB R59, R155, R59 ;  /* 0x0000003b9b3b723e */ /* 0x000fe400000000ff */
[----:B------:R-:W-:Y:S02]  /*b320*/  F2FP.F16.F32.PACK_AB R65, R154, R66 ;  /* 0x000000429a41723e */ /* 0x000fe400000000ff */
[----:B------:R-:W-:Y:S01]  /*b330*/  F2FP.F16.F32.PACK_AB R72, R73, R72 ;  /* 0x000000484948723e */ /* 0x000fe200000000ff */
[----:B------:R-:W-:Y:S01]  /*b340*/  STSM.16.M88.4 [R14], R56 ;  /* 0x000000380e007844 */ /* 0x000fe20000000200 */
[----:B------:R-:W-:Y:S02]  /*b350*/  SHF.R.U64 R29, R62, 0x3, RZ ;  /* 0x000000033e1d7819 */ /* 0x000fe400000012ff */
[----:B------:R-:W-:Y:S02]  /*b360*/  MOV R16, R16 ;  /* 0x0000001000107202 */ /* 0x000fe40000000f00 */
[----:B------:R-:W-:-:S02]  /*b370*/  F2FP.F16.F32.PACK_AB R66, R69, R68 ;  /* 0x000000444542723e */ /* 0x000fc400000000ff */
[----:B------:R-:W-:Y:S02]  /*b380*/  F2FP.F16.F32.PACK_AB R67, R153, R67 ;  /* 0x000000439943723e */ /* 0x000fe400000000ff */
[----:B------:R-:W-:Y:S02]  /*b390*/  F2FP.F16.F32.PACK_AB R73, R152, R74 ;  /* 0x0000004a9849723e */ /* 0x000fe400000000ff */
[----:B------:R-:W-:Y:S01]  /*b3a0*/  F2FP.F16.F32.PACK_AB R80, R81, R80 ;  /* 0x000000505150723e */ /* 0x000fe200000000ff */
[----:B------:R-:W-:Y:S01]  /*b3b0*/  STSM.16.M88.4 [R16], R64 ;  /* 0x0000004010007844 */ /* 0x000fe20000000200 */
[----:B------:R-:W-:Y:S02]  /*b3c0*/  R2UR UR11, R223 ;  /* 0x00000000df0b72ca */ /* 0x000fe400000e0000 */
[----:B------:R-:W-:Y:S02]  /*b3d0*/  R2UR UR10, R221 ;  /* 0x00000000dd0a72ca */ /* 0x000fe400000e0000 */
[----:B------:R-:W-:-:S02]  /*b3e0*/  LOP3.LUT R38, R167, R38, RZ, 0x3c, !PT ;  /* 0x00000026a7267212 */ /* 0x000fc400078e3cff */
[----:B------:R-:W-:Y:S02]  /*b3f0*/  SHF.R.U64 R95, R95, 0x3, RZ ;  /* 0x000000035f5f7819 */ /* 0x000fe400000012ff */
[----:B------:R-:W-:Y:S02]  /*b400*/  MOV R18, R18 ;  /* 0x0000001200127202 */ /* 0x000fe40000000f00 */
[----:B------:R-:W-:Y:S02]  /*b410*/  F2FP.F16.F32.PACK_AB R74, R77, R76 ;  /* 0x0000004c4d4a723e */ /* 0x000fe400000000ff */
[----:B------:R-:W-:Y:S02]  /*b420*/  F2FP.F16.F32.PACK_AB R75, R75, R78 ;  /* 0x0000004e4b4b723e */ /* 0x000fe400000000ff */
[----:B------:R-:W-:Y:S01]  /*b430*/  F2FP.F16.F32.PACK_AB R81, R83, R82 ;  /* 0x000000525351723e */ /* 0x000fe200000000ff */
[----:B------:R-:W-:Y:S01]  /*b440*/  USHF.L.U64.HI UR13, UR10, 0x2, UR11 ;  /* 0x000000020a0d7899 */ /* 0x000fe2000801020b */
[----:B------:R-:W-:Y:S01]  /*b450*/  LOP3.LUT R46, R169, R46, RZ, 0x3c, !PT ;  /* 0x0000002ea92e7212 */ /* 0x000fe200078e3cff */
[----:B------:R0:W-:Y:S01]  /*b460*/  STSM.16.M88.4 [R18], R72 ;  /* 0x0000004812007844 */ /* 0x0001e20000000200 */
[----:B------:R-:W-:Y:S01]  /*b470*/  SHF.R.U64 R151, R151, 0x3, RZ ;  /* 0x0000000397977819 */ /* 0x000fe200000012ff */
[----:B------:R-:W-:Y:S01]  /*b480*/  USHF.L.U32 UR12, UR10, 0x2, URZ ;  /* 0x000000020a0c7899 */ /* 0x000fe2000800063f */
[----:B------:R-:W-:-:S02]  /*b490*/  MOV R20, R20 ;  /* 0x0000001400147202 */ /* 0x000fc40000000f00 */
[----:B------:R-:W-:Y:S01]  /*b4a0*/  F2FP.F16.F32.PACK_AB R82, R85, R84 ;  /* 0x000000545552723e */ /* 0x000fe200000000ff */
[----:B------:R-:W-:Y:S01]  /*b4b0*/  ULDC.64 UR10, c[0x0][0xd00] ;  /* 0x00034000000a7ab9 */ /* 0x000fe20000000a00 */
[----:B------:R-:W-:Y:S01]  /*b4c0*/  F2FP.F16.F32.PACK_AB R83, R87, R86 ;  /* 0x000000565753723e */ /* 0x000fe200000000ff */
[----:B------:R-:W-:Y:S01]  /*b4d0*/  UISETP.NE.U32.AND UP0, UPT, UR10, URZ, UPT ;  /* 0x0000003f0a00728c */ /* 0x000fe2000bf05070 */
[----:B------:R-:W-:Y:S01]  /*b4e0*/  F2FP.F16.F32.PACK_AB R96, R97, R96 ;  /* 0x000000606160723e */ /* 0x000fe200000000ff */
[----:B------:R-:W-:Y:S01]  /*b4f0*/  UIADD3 UR4, UP1, UR12, UR10, URZ ;  /* 0x0000000a0c047290 */ /* 0x000fe2000ff3e03f */
[----:B------:R-:W-:Y:S01]  /*b500*/  LOP3.LUT R54, R171, R54, RZ, 0x3c, !PT ;  /* 0x00000036ab367212 */ /* 0x000fe200078e3cff */
[----:B------:R1:W-:Y:S01]  /*b510*/  STSM.16.M88.4 [R20], R80 ;  /* 0x0000005014007844 */ /* 0x0003e20000000200 */
[----:B------:R-:W-:Y:S01]  /*b520*/  MOV R22, R22 ;  /* 0x0000001600167202 */ /* 0x000fe20000000f00 */
[----:B------:R-:W-:Y:S01]  /*b530*/  UISETP.NE.AND.EX UP0, UPT, UR11, URZ, UPT, UP0 ;  /* 0x0000003f0b00728c */ /* 0x000fe2000bf05300 */
[----:B------:R-:W-:Y:S01]  /*b540*/  F2FP.F16.F32.PACK_AB R76, R89, R88 ;  /* 0x00000058594c723e */ /* 0x000fe200000000ff */
[----:B------:R-:W-:Y:S01]  /*b550*/  UIADD3.X UR10, UR13, UR11, URZ, UP1, !UPT ;  /* 0x0000000b0d0a7290 */ /* 0x000fe20008ffe43f */
[----:B------:R-:W-:Y:S01]  /*b560*/  F2FP.F16.F32.PACK_AB R77, R91, R90 ;  /* 0x0000005a5b4d723e */ /* 0x000fe200000000ff */
[----:B0-----:R-:W0:Y:S01]  /*b570*/  LDC R73, c[0x0][0xce8] ;  /* 0x00033a00ff497b82 */ /* 0x001e220000000800 */
        /* <DEDUP_REMOVED lines=42> */
[----:B------:R-:W-:Y:S01]  /*b820*/  MOV R6, R4 ;  /* 0x0000000400067202 */ /* 0x000fe20000000f00 */
[----:B------:R1:W-:Y:S01]  /*b830*/  STSM.16.M88.4 [R70], R136 ;  /* 0x0000008846007844 */ /* 0x0003e20000000200 */
[----:B------:R-:W-:Y:S01]  /*b840*/  F2FP.F16.F32.PACK_AB R146, R149, R148 ;  /* 0x000000949592723e */ /* 0x000fe200000000ff */
[----:B------:R-:W-:Y:S01]  /*b850*/  IMAD.U32 R5, RZ, RZ, UR10 ;  /* 0x0000000aff057e24 */ /* 0x000fe2000f8e00ff */
[----:B------:R-:W-:Y:S01]  /*b860*/  F2FP.F16.F32.PACK_AB R147, R0, R150 ;  /* 0x000000960093723e */ /* 0x000fe200000000ff */
[----:B------:R-:W-:Y:S01]  /*b870*/  ULDC.64 UR10, c[0x0][0xd08] ;  /* 0x00034200000a7ab9 */ /* 0x000fe20000000a00 */
[----:B------:R-:W-:-:S02]  /*b880*/  PLOP3.LUT P0, PT, PT, PT, UP0, 0x80, 0x0 ;  /* 0x000000000000781c */ /* 0x000fc40003f0f008 */
[----:B------:R-:W-:Y:S01]  /*b890*/  MOV R4, UR4 ;  /* 0x0000000400047c02 */ /* 0x000fe20008000f00 */
[----:B------:R1:W-:Y:S01]  /*b8a0*/  STSM.16.M88.4 [R6], R144 ;  /* 0x0000009006007844 */ /* 0x0003e20000000200 */
[----:B------:R-:W-:Y:S09]  /*b8b0*/  BAR.SYNC.DEFER_BLOCKING 0x1, 0x100 ;  /* 0x0044000000007b1d */ /* 0x000ff20000010000 */
[----:B------:R-:W2:Y:S01]  /*b8c0*/  @P0 LDG.E R0, desc[UR36][R4.64] ;  /* 0x0000002404000981 */ /* 0x000ea2000c1e1900 */
[----:B------:R-:W-:Y:S01]  /*b8d0*/  UISETP.NE.U32.AND UP1, UPT, UR10, URZ, UPT ;  /* 0x0000003f0a00728c */ /* 0x000fe2000bf25070 */
[----:B0-----:R-:W-:Y:S01]  /*b8e0*/  ISETP.NE.AND P1, PT, R73, 0x1, PT ;  /* 0x000000014900780c */ /* 0x001fe20003f25270 */
[----:B------:R-:W-:Y:S01]  /*b8f0*/  UMOV UR4, URZ ;  /* 0x0000003f00047c82 */ /* 0x000fe20008000000 */
[----:B------:R-:W-:Y:S01]  /*b900*/  VIADD R13, R215, UR61 ;  /* 0x0000003dd70d7c36 */ /* 0x000fe20008000000 */
[----:B------:R-:W-:-:S06]  /*b910*/  UISETP.NE.AND.EX UP1, UPT, UR11, URZ, UPT, UP1 ;  /* 0x0000003f0b00728c */ /* 0x000fcc000bf25310 */
[----:B------:R-:W-:-:S04]  /*b920*/  PLOP3.LUT P2, PT, PT, PT, UP1, 0x80, 0x0 ;  /* 0x000000000000781c */ /* 0x000fc80003f4f018 */
[----:B------:R-:W0:Y:S01]  /*b930*/  @P1 LDC R8, c[0x0][0xcec] ;  /* 0x00033b00ff081b82 */ /* 0x000e220000000800 */
[----:B------:R-:W-:-:S03]  /*b940*/  @UP1 UIADD3 UR10, UP2, UR12, UR10, URZ ;  /* 0x0000000a0c0a1290 */ /* 0x000fc6000ff5e03f */
[----:B------:R-:W-:Y:S01]  /*b950*/  ULDC UR12, c[0x0][0xb88] ;  /* 0x0002e200000c7ab9 */ /* 0x000fe20000000800 */
        /* <DEDUP_REMOVED lines=12> */
.L_x_5694:
[----:B------:R-:W-:Y:S01]  /*ba20*/  R2UR UR20, R222 ;  /* 0x00000000de1472ca */ /* 0x000fe200000e0000 */
[----:B------:R-:W-:Y:S01]  /*ba30*/  ULDC.64 UR16, c[0x0][0xc90] ;  /* 0x0003240000107ab9 */ /* 0x000fe20000000a00 */
[----:B------:R-:W-:Y:S01]  /*ba40*/  R2UR UR19, R223 ;  /* 0x00000000df1372ca */ /* 0x000fe200000e0000 */
[----:B------:R-:W-:Y:S01]  /*ba50*/  @P1 IMAD.HI.U32 R4, R13, R8, RZ ;  /* 0x000000080d041227 */ /* 0x000fe200078e00ff */
[----:B------:R-:W-:Y:S01]  /*ba60*/  R2UR UR18, R221 ;  /* 0x00000000dd1272ca */ /* 0x000fe200000e0000 */
[----:B------:R-:W-:Y:S01]  /*ba70*/  USHF.R.S32.HI UR11, URZ, 0x1f, UR4 ;  /* 0x0000001f3f0b7899 */ /* 0x000fe20008011404 */
[----:B------:R-:W-:Y:S01]  /*ba80*/  MOV R8, R13 ;  /* 0x0000000d00087202 */ /* 0x000fe20000000f00 */
[----:B------:R-:W-:Y:S01]  /*ba90*/  UMOV UR10, UR4 ;  /* 0x00000004000a7c82 */ /* 0x000fe20008000000 */
[----:B------:R-:W-:Y:S01]  /*baa0*/  @P1 SHF.R.U32.HI R8, RZ, R9, R4 ;  /* 0x00000009ff081219 */ /* 0x000fe20000011604 */
[----:B------:R-:W-:Y:S01]  /*bab0*/  IMAD.MOV.U32 R5, RZ, RZ, 0x2 ;  /* 0x00000002ff057424 */ /* 0x000fe200078e00ff */
[----:B------:R-:W-:Y:S01]  /*bac0*/  IADD3 R14, R228, UR61, RZ ;  /* 0x0000003de40e7c10 */ /* 0x000fe2000fffe0ff */
[----:B-1---5:R-:W-:Y:S01]  /*bad0*/  IMAD R77, R0, R73, RZ ;  /* 0x00000049004d7224 */ /* 0x022fe200078e02ff */
[--C-:B------:R-:W-:Y:S01]  /*bae0*/  SHF.R.S32.HI R9, RZ, 0x1f, R8.reuse ;  /* 0x0000001fff097819 */ /* 0x100fe20000011408 */
[----:B------:R-:W-:Y:S01]  /*baf0*/  USHF.R.S32.HI UR15, URZ, 0x1f, UR20 ;  /* 0x0000001f3f0f7899 */ /* 0x000fe20008011414 */
[----:B------:R-:W-:Y:S01]  /*bb00*/  IMAD.MOV R4, RZ, RZ, -R8 ;  /* 0x000000ffff047224 */ /* 0x000fe200078e0a08 */
[----:B------:R-:W-:Y:S01]  /*bb10*/  USEL UR19, UR19, URZ, !UP0 ;  /* 0x0000003f13137287 */ /* 0x000fe2000c000000 */
[----:B------:R-:W0:Y:S01]  /*bb20*/  @P1 LDC R75, c[0x0][0xcf0] ;  /* 0x00033c00ff4b1b82 */ /* 0x000e220000000800 */
[----:B------:R-:W-:Y:S01]  /*bb30*/  UIMAD UR14, UR15, UR16, URZ ;  /* 0x000000100f0e72a4 */ /* 0x000fe2000f8e023f */
[----:B------:R-:W-:Y:S01]  /*bb40*/  IMAD R11, R73, R4, R13 ;  /* 0x00000004490b7224 */ /* 0x000fe200078e020d */
[----:B------:R-:W-:Y:S01]  /*bb50*/  UIMAD.WIDE.U32 UR12, UR20, UR16, UR10 ;  /* 0x00000010140c72a5 */ /* 0x000fe2000f8e000a */
[----:B------:R-:W-:Y:S01]  /*bb60*/  IMAD R4, R224, 0x40, R200 ;  /* 0x00000040e0047824 */ /* 0x000fe200078e02c8 */
[----:B------:R-:W-:-:S02]  /*bb70*/  UIMAD UR14, UR20, UR17, UR14 ;  /* 0x00000011140e72a4 */ /* 0x000fc4000f8e020e */
[----:B------:R-:W-:Y:S01]  /*bb80*/  USEL UR18, UR18, URZ, !UP0 ;  /* 0x0000003f12127287 */ /* 0x000fe2000c000000 */
[----:B------:R-:W-:Y:S01]  /*bb90*/  SHF.R.S32.HI R6, RZ, 0x1f, R11 ;  /* 0x0000001fff067819 */ /* 0x000fe2000001140b */
[----:B------:R-:W-:Y:S01]  /*bba0*/  ULDC.64 UR16, c[0x0][0xc98] ;  /* 0x0003260000107ab9 */ /* 0x000fe20000000a00 */
[----:B------:R-:W-:Y:S01]  /*bbb0*/  UIADD3 UR13, UR13, UR14, URZ ;  /* 0x0000000e0d0d7290 */ /* 0x000fe2000fffe03f */
[----:B------:R-:W-:Y:S01]  /*bbc0*/  IMAD.WIDE R4, R4, R5, UR8 ;  /* 0x0000000804047e25 */ /* 0x000fe2000f8e0205 */
[----:B------:R-:W-:Y:S02]  /*bbd0*/  UIMAD UR10, UR19, UR16, URZ ;  /* 0x00000010130a72a4 */ /* 0x000fe4000f8e023f */
[----:B------:R-:W-:Y:S02]  /*bbe0*/  UIMAD.WIDE.U32 UR12, UR18, UR16, UR12 ;  /* 0x00000010120c72a5 */ /* 0x000fe4000f8e000c */
[----:B------:R-:W-:Y:S01]  /*bbf0*/  UIMAD UR10, UR18, UR17, UR10 ;  /* 0x00000011120a72a4 */ /* 0x000fe2000f8e020a */
[C---:B------:R-:W-:Y:S01]  /*bc00*/  IADD3 R29, P2, R4.reuse, 0x5000, RZ ;  /* 0x00005000041d7810 */ /* 0x040fe20007f5e0ff */
[----:B------:R-:W-:Y:S01]  /*bc10*/  ULDC.64 UR8, c[0x0][0xc88] ;  /* 0x0003220000087ab9 */ /* 0x000fe20000000a00 */
[----:B------:R-:W-:Y:S01]  /*bc20*/  IADD3 R25, P3, R4, 0x4000, RZ ;  /* 0x0000400004197810 */ /* 0x000fe20007f7e0ff */
[----:B------:R-:W-:Y:S01]  /*bc30*/  IMAD R6, R6, UR8, RZ ;  /* 0x0000000806067c24 */ /* 0x000fe2000f8e02ff */
[----:B------:R-:W-:Y:S01]  /*bc40*/  IADD3 R8, P0, R8, UR12, RZ ;  /* 0x0000000c08087c10 */ /* 0x000fe2000ff1e0ff */
[----:B------:R-:W-:Y:S01]  /*bc50*/  IMAD.U32 R10, RZ, RZ, UR10 ;  /* 0x0000000aff0a7e24 */ /* 0x000fe2000f8e00ff */
[----:B------:R-:W-:Y:S01]  /*bc60*/  LOP3.LUT R28, R29, 0x380, RZ, 0xc0, !PT ;  /* 0x000003801d1c7812 */ /* 0x000fe200078ec0ff */
[----:B------:R-:W-:Y:S01]  /*bc70*/  IMAD R15, R11, UR9, R6 ;  /* 0x000000090b0f7c24 */ /* 0x000fe2000f8e0206 */
[----:B------:R-:W-:Y:S01]  /*bc80*/  LOP3.LUT R24, R25, 0x380, RZ, 0xc0, !PT ;  /* 0x0000038019187812 */ /* 0x000fe200078ec0ff */
[----:B------:R-:W-:Y:S01]  /*bc90*/  VIADD R6, R14, 0x8 ;  /* 0x000000080e067836 */ /* 0x000fe20000000000 */
[----:B------:R-:W-:Y:S01]  /*bca0*/  IADD3.X R9, R9, UR13, R10, P0, !PT ;  /* 0x0000000d09097c10 */ /* 0x000fe200087fe40a */
[----:B------:R-:W-:Y:S01]  /*bcb0*/  ULDC.64 UR12, c[0x0][0xba0] ;  /* 0x0002e800000c7ab9 */ /* 0x000fe20000000a00 */
[----:B------:R-:W-:-:S02]  /*bcc0*/  SHF.R.U64 R28, R28, 0x3, RZ ;  /* 0x000000031c1c7819 */ /* 0x000fc400000012ff */
[----:B------:R-:W-:Y:S01]  /*bcd0*/  SHF.R.U64 R24, R24, 0x3, RZ ;  /* 0x0000000318187819 */ /* 0x000fe200000012ff */
[----:B------:R-:W-:Y:S01]  /*bce0*/  IMAD.WIDE.U32 R8, R11, UR8, R8 ;  /* 0x000000080b087c25 */ /* 0x000fe2000f8e0008 */
[----:B------:R-:W-:Y:S01]  /*bcf0*/  ULDC.64 UR8, c[0x0][0xc50] ;  /* 0x0003140000087ab9 */ /* 0x000fe20000000a00 */
[----:B------:R-:W-:Y:S02]  /*bd00*/  LOP3.LUT R28, R28, R29, RZ, 0x3c, !PT ;  /* 0x0000001d1c1c7212 */ /* 0x000fe400078e3cff */
[----:B------:R-:W-:Y:S01]  /*bd10*/  IMAD.IADD R9, R9, 0x1, R15 ;  /* 0x0000000109097824 */ /* 0x000fe200078e020f */
[----:B------:R-:W-:Y:S01]  /*bd20*/  LEA R10, P0, R8, UR8, 0x2 ;  /* 0x00000008080a7c11 */ /* 0x000fe2000f8010ff */
[----:B------:R-:W-:Y:S01]  /*bd30*/  IMAD.X R29, RZ, RZ, R5, P2 ;  /* 0x000000ffff1d7224 */ /* 0x000fe200010e0605 */
[----:B------:R-:W-:Y:S02]  /*bd40*/  IADD3 R49, P2, R4, 0xb000, RZ ;  /* 0x0000b00004317810 */ /* 0x000fe40007f5e0ff */
[----:B------:R-:W-:Y:S01]  /*bd50*/  LEA.HI.X R8, R8, UR9, R9, 0x2, P0 ;  /* 0x0000000908087c11 */ /* 0x000fe200080f1409 */
[----:B------:R-:W-:Y:S01]  /*bd60*/  SHFL.IDX PT, R42, R10, RZ, 0x1c1f ;  /* 0x001c1fff0a2a7589 */ /* 0x000fe200000e0000 */
[----:B------:R-:W-:-:S02]  /*bd70*/  IADD3 R21, P0, R4, 0x3000, RZ ;  /* 0x0000300004157810 */ /* 0x000fc40007f1e0ff */
[----:B------:R-:W-:Y:S01]  /*bd80*/  LOP3.LUT R48, R49, 0x380, RZ, 0xc0, !PT ;  /* 0x0000038031307812 */ /* 0x000fe200078ec0ff */
[----:B------:R-:W1:Y:S01]  /*bd90*/  SHFL.IDX PT, R43, R8, RZ, 0x1c1f ;  /* 0x001c1fff082b7589 */ /* 0x000e6200000e0000 */
[----:B------:R-:W-:Y:S02]  /*bda0*/  LOP3.LUT R20, R21, 0x380, RZ, 0xc0, !PT ;  /* 0x0000038015147812 */ /* 0x000fe400078ec0ff */
[----:B------:R-:W-:Y:S01]  /*bdb0*/  SHF.R.U64 R48, R48, 0x3, RZ ;  /* 0x0000000330307819 */ /* 0x000fe200000012ff */
[----:B------:R-:W-:Y:S01]  /*bdc0*/  SHFL.IDX PT, R46, R10, 0x1, 0x1c1f ;  /* 0x003c1f000a2e7f89 */ /* 0x000fe200000e0000 */
[----:B------:R-:W-:Y:S02]  /*bdd0*/  SHF.R.U64 R20, R20, 0x3, RZ ;  /* 0x0000000314147819 */ /* 0x000fe400000012ff */
[----:B------:R-:W-:Y:S01]  /*bde0*/  LOP3.LUT R48, R48, R49, RZ, 0x3c, !PT ;  /* 0x0000003130307212 */ /* 0x000fe200078e3cff */
[--C-:B------:R-:W-:Y:S01]  /*bdf0*/  IMAD.X R49, RZ, RZ, R5.reuse, P2 ;  /* 0x000000ffff317224 */ /* 0x100fe200010e0605 */
[----:B------:R-:W-:Y:S01]  /*be00*/  LOP3.LUT R20, R20, R21, RZ, 0x3c, !PT ;  /* 0x0000001514147212 */ /* 0x000fe200078e3cff */
[----:B------:R-:W-:Y:S01]  /*be10*/  IMAD.X R21, RZ, RZ, R5, P0 ;  /* 0x000000ffff157224 */ /* 0x000fe200000e0605 */
[C---:B------:R-:W-:Y:S01]  /*be20*/  IADD3 R41, P0, R4.reuse, 0x9000, RZ ;  /* 0x0000900004297810 */ /* 0x040fe20007f1e0ff */
[----:B------:R-:W2:Y:S01]  /*be30*/  SHFL.IDX PT, R47, R8, 0x1, 0x1c1f ;  /* 0x003c1f00082f7f89 */ /* 0x000ea200000e0000 */
[----:B------:R-:W-:-:S02]  /*be40*/  IADD3 R13, P5, R4, 0x1000, RZ ;  /* 0x00001000040d7810 */ /* 0x000fc40007fbe0ff */
[----:B------:R-:W-:Y:S02]  /*be50*/  LOP3.LUT R40, R41, 0x380, RZ, 0xc0, !PT ;  /* 0x0000038029287812 */ /* 0x000fe400078ec0ff */
[----:B------:R-:W-:Y:S02]  /*be60*/  IADD3 R17, P4, R4, 0x2000, RZ ;  /* 0x0000200004117810 */ /* 0x000fe40007f9e0ff */
[----:B------:R-:W-:Y:S02]  /*be70*/  SHF.R.U64 R40, R40, 0x3, RZ ;  /* 0x0000000328287819 */ /* 0x000fe400000012ff */
[----:B------:R-:W-:Y:S01]  /*be80*/  LOP3.LUT R24, R24, R25, RZ, 0x3c, !PT ;  /* 0x0000001918187212 */ /* 0x000fe200078e3cff */
[--C-:B------:R-:W-:Y:S01]  /*be90*/  IMAD.X R25, RZ, RZ, R5.reuse, P3 ;  /* 0x000000ffff197224 */ /* 0x100fe200018e0605 */
[----:B------:R-:W-:Y:S01]  /*bea0*/  LOP3.LUT R40, R40, R41, RZ, 0x3c, !PT ;  /* 0x0000002928287212 */ /* 0x000fe200078e3cff */
[----:B------:R-:W-:Y:S01]  /*beb0*/  IMAD.X R41, RZ, RZ, R5, P0 ;  /* 0x000000ffff297224 */ /* 0x000fe200000e0605 */
[----:B------:R-:W-:-:S02]  /*bec0*/  LOP3.LUT P0, RZ, R226, 0x3, RZ, 0xc0, !PT ;  /* 0x00000003e2ff7812 */ /* 0x000fc4000780c0ff */
[----:B------:R-:W-:Y:S02]  /*bed0*/  IADD3 R45, P3, R4, 0xa000, RZ ;  /* 0x0000a000042d7810 */ /* 0x000fe40007f7e0ff */
[----:B------:R-:W-:Y:S02]  /*bee0*/  ISETP.GE.OR P2, PT, R14, R77, P0 ;  /* 0x0000004d0e00720c */ /* 0x000fe40000746670 */
[----:B------:R-:W-:Y:S02]  /*bef0*/  LOP3.LUT R12, R13, 0x380, RZ, 0xc0, !PT ;  /* 0x000003800d0c7812 */ /* 0x000fe400078ec0ff */
[----:B------:R-:W-:Y:S02]  /*bf00*/  LOP3.LUT R16, R17, 0x380, RZ, 0xc0, !PT ;  /* 0x0000038011107812 */ /* 0x000fe400078ec0ff */
[----:B------:R-:W-:Y:S02]  /*bf10*/  LOP3.LUT R44, R45, 0x380, RZ, 0xc0, !PT ;  /* 0x000003802d2c7812 */ /* 0x000fe400078ec0ff */
[----:B------:R-:W-:-:S02]  /*bf20*/  SHF.R.U64 R12, R12, 0x3, RZ ;  /* 0x000000030c0c7819 */ /* 0x000fc400000012ff */
[----:B------:R-:W-:Y:S02]  /*bf30*/  SHF.R.U64 R16, R16, 0x3, RZ ;  /* 0x0000000310107819 */ /* 0x000fe400000012ff */
[----:B------:R-:W-:Y:S01]  /*bf40*/  SHF.R.U64 R44, R44, 0x3, RZ ;  /* 0x000000032c2c7819 */ /* 0x000fe200000012ff */
[----:B-1----:R1:W-:Y:S01]  /*bf50*/  @!P2 ST.E desc[UR36][R42.64], R3 ;  /* 0x000000032a00a985 */ /* 0x0023e2000c101924 */
[----:B------:R-:W-:Y:S01]  /*bf60*/  LOP3.LUT R12, R12, R13, RZ, 0x3c, !PT ;  /* 0x0000000d0c0c7212 */ /* 0x000fe200078e3cff */
[----:B------:R-:W-:Y:S01]  /*bf70*/  IMAD.X R13, RZ, RZ, R5, P5 ;  /* 0x000000ffff0d7224 */ /* 0x000fe200028e0605 */
[----:B------:R-:W-:Y:S02]  /*bf80*/  LOP3.LUT R16, R16, R17, RZ, 0x3c, !PT ;  /* 0x0000001110107212 */ /* 0x000fe400078e3cff */
[----:B------:R-:W-:Y:S02]  /*bf90*/  IADD3.X R17, RZ, R5, RZ, P4, !PT ;  /* 0x00000005ff117210 */ /* 0x000fe400027fe4ff */
[----:B------:R-:W-:-:S02]  /*bfa0*/  IADD3 R33, P6, R4, 0x6000, RZ ;  /* 0x0000600004217810 */ /* 0x000fc40007fde0ff */
[C---:B------:R-:W-:Y:S02]  /*bfb0*/  IADD3 R37, P5, R4.reuse, 0x7000, RZ ;  /* 0x0000700004257810 */ /* 0x040fe40007fbe0ff */
[----:B------:R-:W-:Y:S01]  /*bfc0*/  IADD3 R61, P4, R4, 0x8000, RZ ;  /* 0x00008000043d7810 */ /* 0x000fe20007f9e0ff */
[----:B-1----:R-:W1:Y:S01]  /*bfd0*/  @P1 LDC R3, c[0x0][0xcec] ;  /* 0x00033b00ff031b82 */ /* 0x002e620000000800 */
[----:B------:R-:W-:Y:S01]  /*bfe0*/  LOP3.LUT R44, R44, R45, RZ, 0x3c, !PT ;  /* 0x0000002d2c2c7212 */ /* 0x000fe200078e3cff */
[--C-:B------:R-:W-:Y:S01]  /*bff0*/  IMAD.X R45, RZ, RZ, R5.reuse, P3 ;  /* 0x000000ffff2d7224 */ /* 0x100fe200018e0605 */
[----:B------:R-:W-:Y:S02]  /*c000*/  IADD3 R9, P3, R4, 0xf000, RZ ;  /* 0x0000f00004097810 */ /* 0x000fe40007f7e0ff */
[----:B------:R-:W-:Y:S02]  /*c010*/  LOP3.LUT R32, R33, 0x380, RZ, 0xc0, !PT ;  /* 0x0000038021207812 */ /* 0x000fe400078ec0ff */
[----:B------:R-:W-:Y:S01]  /*c020*/  LOP3.LUT R36, R37, 0x380, RZ, 0xc0, !PT ;  /* 0x0000038025247812 */ /* 0x000fe200078ec0ff */
[----:B------:R-:W-:Y:S01]  /*c030*/  UIMAD UR10, UR11, UR12, URZ ;  /* 0x0000000c0b0a72a4 */ /* 0x000fe2000f8e023f */
[----:B------:R-:W-:Y:S01]  /*c040*/  LOP3.LUT R60, R61, 0x380, RZ, 0xc0, !PT ;  /* 0x000003803d3c7812 */ /* 0x000fe200078ec0ff */
[----:B------:R-:W-:Y:S01]  /*c050*/  UIMAD.WIDE.U32 UR8, UR4, UR12, URZ ;  /* 0x0000000c040872a5 */ /* 0x000fe2000f8e003f */
[----:B------:R-:W-:Y:S01]  /*c060*/  LOP3.LUT R0, R9, 0x380, RZ, 0xc0, !PT ;  /* 0x0000038009007812 */ /* 0x000fe200078ec0ff */
[----:B------:R-:W-:Y:S01]  /*c070*/  IMAD.X R53, RZ, RZ, R5, P3 ;  /* 0x000000ffff357224 */ /* 0x000fe200018e0605 */
[----:B------:R-:W-:-:S02]  /*c080*/  SHF.R.U64 R32, R32, 0x3, RZ ;  /* 0x0000000320207819 */ /* 0x000fc400000012ff */
[----:B------:R-:W-:Y:S02]  /*c090*/  SHF.R.U64 R36, R36, 0x3, RZ ;  /* 0x0000000324247819 */ /* 0x000fe400000012ff */
[----:B------:R-:W-:Y:S02]  /*c0a0*/  SHF.R.U64 R60, R60, 0x3, RZ ;  /* 0x000000033c3c7819 */ /* 0x000fe400000012ff */
[----:B------:R-:W-:Y:S01]  /*c0b0*/  SHF.R.U64 R0, R0, 0x3, RZ ;  /* 0x0000000300007819 */ /* 0x000fe200000012ff */
[----:B------:R-:W-:Y:S01]  /*c0c0*/  UIMAD UR10, UR4, UR13, UR10 ;  /* 0x0000000d040a72a4 */ /* 0x000fe2000f8e020a */
[----:B------:R-:W-:Y:S01]  /*c0d0*/  LOP3.LUT R32, R32, R33, RZ, 0x3c, !PT ;  /* 0x0000002120207212 */ /* 0x000fe200078e3cff */
[--C-:B------:R-:W-:Y:S01]  /*c0e0*/  IMAD.X R33, RZ, RZ, R5.reuse, P6 ;  /* 0x000000ffff217224 */ /* 0x100fe200030e0605 */
[----:B------:R-:W-:Y:S01]  /*c0f0*/  LOP3.LUT R36, R36, R37, RZ, 0x3c, !PT ;  /* 0x0000002524247212 */ /* 0x000fe200078e3cff */
[--C-:B------:R-:W-:Y:S01]  /*c100*/  IMAD.X R37, RZ, RZ, R5.reuse, P5 ;  /* 0x000000ffff257224 */ /* 0x100fe200028e0605 */
[----:B------:R-:W-:Y:S01]  /*c110*/  LOP3.LUT R60, R60, R61, RZ, 0x3c, !PT ;  /* 0x0000003d3c3c7212 */ /* 0x000fe200078e3cff */
[----:B------:R-:W-:Y:S01]  /*c120*/  IMAD.X R61, RZ, RZ, R5, P4 ;  /* 0x000000ffff3d7224 */ /* 0x000fe200020e0605 */
[----:B------:R-:W-:Y:S01]  /*c130*/  ISETP.GE.OR P0, PT, R6, R77, P0 ;  /* 0x0000004d0600720c */ /* 0x000fe20000706670 */
[----:B------:R-:W-:Y:S01]  /*c140*/  ULDC.64 UR12, c[0x0][0xbe8] ;  /* 0x0002fa00000c7ab9 */ /* 0x000fe20000000a00 */
[----:B------:R-:W-:-:S02]  /*c150*/  IADD3 R69, P6, R4, 0xc000, RZ ;  /* 0x0000c00004457810 */ /* 0x000fc40007fde0ff */
[C---:B------:R-:W-:Y:S02]  /*c160*/  IADD3 R65, P5, R4.reuse, 0xd000, RZ ;  /* 0x0000d00004417810 */ /* 0x040fe40007fbe0ff */
[C---:B------:R-:W-:Y:S02]  /*c170*/  IADD3 R57, P4, R4.reuse, 0xe000, RZ ;  /* 0x0000e00004397810 */ /* 0x040fe40007f9e0ff */
[----:B------:R-:W-:Y:S02]  /*c180*/  LOP3.LUT R11, R4, 0x380, RZ, 0xc0, !PT ;  /* 0x00000380040b7812 */ /* 0x000fe400078ec0ff */
[----:B------:R-:W-:Y:S01]  /*c190*/  LOP3.LUT R52, R0, R9, RZ, 0x3c, !PT ;  /* 0x0000000900347212 */ /* 0x000fe200078e3cff */
[----:B------:R-:W-:Y:S01]  /*c1a0*/  IMAD R0, R220, 0x20, R224 ;  /* 0x00000020dc007824 */ /* 0x000fe200078e02e0 */
[----:B------:R-:W-:Y:S01]  /*c1b0*/  UIADD3 UR9, UR9, UR10, URZ ;  /* 0x0000000a09097290 */ /* 0x000fe2000fffe03f */
[----:B------:R-:W-:Y:S01]  /*c1c0*/  LOP3.LUT R68, R69, 0x380, RZ, 0xc0, !PT ;  /* 0x0000038045447812 */ /* 0x000fe200078ec0ff */
[----:B------:R-:W-:Y:S01]  /*c1d0*/  UIMAD UR4, UR15, UR12, URZ ;  /* 0x0000000c0f0472a4 */ /* 0x000fe2000f8e023f */
[----:B------:R-:W-:Y:S01]  /*c1e0*/  LOP3.LUT R64, R65, 0x380, RZ, 0xc0, !PT ;  /* 0x0000038041407812 */ /* 0x000fe200078ec0ff */
[----:B--2---:R2:W-:Y:S01]  /*c1f0*/  @!P0 ST.E desc[UR36][R46.64], R2 ;  /* 0x000000022e008985 */ /* 0x0045e2000c101924 */
[----:B------:R-:W-:-:S02]  /*c200*/  LOP3.LUT R56, R57, 0x380, RZ, 0xc0, !PT ;  /* 0x0000038039387812 */ /* 0x000fc400078ec0ff */
[----:B------:R-:W-:Y:S01]  /*c210*/  SHF.R.U64 R11, R11, 0x3, RZ ;  /* 0x000000030b0b7819 */ /* 0x000fe200000012ff */
[----:B------:R-:W-:Y:S01]  /*c220*/  VIADD R6, R0, UR61 ;  /* 0x0000003d00067c36 */ /* 0x000fe20008000000 */
[----:B------:R-:W-:Y:S01]  /*c230*/  UIMAD UR4, UR20, UR13, UR4 ;  /* 0x0000000d140472a4 */ /* 0x000fe2000f8e0204 */
[----:B------:R-:W-:Y:S01]  /*c240*/  SHF.R.U64 R68, R68, 0x3, RZ ;  /* 0x0000000344447819 */ /* 0x000fe200000012ff */
[----:B------:R-:W-:Y:S01]  /*c250*/  UIMAD.WIDE.U32 UR8, UR20, UR12, UR8 ;  /* 0x0000000c140872a5 */ /* 0x000fe2000f8e0008 */
[----:B------:R-:W-:Y:S01]  /*c260*/  SHF.R.U64 R64, R64, 0x3, RZ ;  /* 0x0000000340407819 */ /* 0x000fe200000012ff */
[----:B------:R-:W-:Y:S01]  /*c270*/  ULDC.64 UR10, c[0x0][0xbf0] ;  /* 0x0002fc00000a7ab9 */ /* 0x000fe20000000a00 */
[----:B------:R-:W-:Y:S01]  /*c280*/  SHF.R.U64 R56, R56, 0x3, RZ ;  /* 0x0000000338387819 */ /* 0x000fe200000012ff */
[----:B------:R-:W5:Y:S01]  /*c290*/  LD.E.128 R12, desc[UR36][R12.64] ;  /* 0x000000240c0c7980 */ /* 0x000f62000c101d00 */
[----:B------:R-:W-:Y:S01]  /*c2a0*/  LOP3.LUT R4, R11, R4, RZ, 0x3c, !PT ;  /* 0x000000040b047212 */ /* 0x000fe200078e3cff */
[----:B-1----:R-:W-:Y:S01]  /*c2b0*/  @P1 IMAD.HI.U32 R0, R6, R3, RZ ;  /* 0x0000000306001227 */ /* 0x002fe200078e00ff */
[----:B------:R-:W-:Y:S01]  /*c2c0*/  UIADD3 UR9, UR9, UR4, URZ ;  /* 0x0000000409097290 */ /* 0x000fe2000fffe03f */
[----:B------:R-:W-:Y:S01]  /*c2d0*/  LOP3.LUT R68, R68, R69, RZ, 0x3c, !PT ;  /* 0x0000004544447212 */ /* 0x000fe200078e3cff */
[----:B------:R-:W-:Y:S01]  /*c2e0*/  UIMAD UR4, UR19, UR10, URZ ;  /* 0x0000000a130472a4 */ /* 0x000fe2000f8e023f */
[----:B------:R-:W-:Y:S01]  /*c2f0*/  LOP3.LUT R64, R64, R65, RZ, 0x3c, !PT ;  /* 0x0000004140407212 */ /* 0x000fe200078e3cff */
[--C-:B------:R-:W-:Y:S01]  /*c300*/  IMAD.X R69, RZ, RZ, R5.reuse, P6 ;  /* 0x000000ffff457224 */ /* 0x100fe200030e0605 */
[----:B------:R-:W-:Y:S01]  /*c310*/  LOP3.LUT R56, R56, R57, RZ, 0x3c, !PT ;  /* 0x0000003938387212 */ /* 0x000fe200078e3cff */
[----:B------:R-:W-:Y:S01]  /*c320*/  IMAD.X R65, RZ, RZ, R5, P5 ;  /* 0x000000ffff417224 */ /* 0x000fe200028e0605 */
[----:B------:R-:W-:Y:S01]  /*c330*/  IADD3.X R57, RZ, R5, RZ, P4, !PT ;  /* 0x00000005ff397210 */ /* 0x000fe200027fe4ff */
[----:B------:R1:W5:Y:S01]  /*c340*/  LD.E.128 R8, desc[UR36][R4.64] ;  /* 0x0000002404087980 */ /* 0x000362000c101d00 */
[----:B------:R-:W-:-:S02]  /*c350*/  UIMAD UR4, UR18, UR11, UR4 ;  /* 0x0000000b120472a4 */ /* 0x000fc4000f8e0204 */
[----:B------:R-:W-:Y:S01]  /*c360*/  UIMAD.WIDE.U32 UR8, UR18, UR10, UR8 ;  /* 0x0000000a120872a5 */ /* 0x000fe2000f8e0008 */
[----:B------:R-:W5:Y:S02]  /*c370*/  LD.E.128 R16, desc[UR36][R16.64] ;  /* 0x0000002410107980 */ /* 0x000f64000c101d00 */
[----:B------:R-:W-:Y:S02]  /*c380*/  ULDC.64 UR10, c[0x0][0xbe0] ;  /* 0x0002f800000a7ab9 */ /* 0x000fe40000000a00 */
[----:B------:R-:W5:Y:S01]  /*c390*/  LD.E.128 R20, desc[UR36][R20.64] ;  /* 0x0000002414147980 */ /* 0x000f62000c101d00 */
[----:B-1----:R-:W-:Y:S01]  /*c3a0*/  IMAD.MOV.U32 R5, RZ, RZ, R6 ;  /* 0x000000ffff057224 */ /* 0x002fe200078e0006 */
[----:B0-----:R-:W-:Y:S01]  /*c3b0*/  @P1 SHF.R.U32.HI R5, RZ, R75, R0 ;  /* 0x0000004bff051219 */ /* 0x001fe20000011600 */
[----:B------:R-:W-:Y:S01]  /*c3c0*/  UIADD3 UR4, UR9, UR4, URZ ;  /* 0x0000000409047290 */ /* 0x000fe2000fffe03f */
[----:B------:R-:W5:Y:S02]  /*c3d0*/  LD.E.128 R24, desc[UR36][R24.64] ;  /* 0x0000002418187980 */ /* 0x000f64000c101d00 */
[--C-:B------:R-:W-:Y:S01]  /*c3e0*/  SHF.R.S32.HI R0, RZ, 0x1f, R5.reuse ;  /* 0x0000001fff007819 */ /* 0x100fe20000011405 */
[----:B------:R-:W-:Y:S01]  /*c3f0*/  IMAD.MOV R4, RZ, RZ, -R5 ;  /* 0x000000ffff047224 */ /* 0x000fe200078e0a05 */
[----:B------:R-:W-:Y:S01]  /*c400*/  MOV R3, UR9 ;  /* 0x0000000900037c02 */ /* 0x000fe20008000f00 */
[----:B--2---:R-:W-:Y:S01]  /*c410*/  IMAD.U32 R2, RZ, RZ, UR8 ;  /* 0x00000008ff027e24 */ /* 0x004fe2000f8e00ff */
[----:B------:R-:W5:Y:S01]  /*c420*/  LD.E.128 R28, desc[UR36][R28.64] ;  /* 0x000000241c1c7980 */ /* 0x000f62000c101d00 */
[----:B------:R-:W-:Y:S01]  /*c430*/  IMAD R0, R0, UR10, RZ ;  /* 0x0000000a00007c24 */ /* 0x000fe2000f8e02ff */
[----:B------:R-:W-:Y:S01]  /*c440*/  ULDC.64 UR8, c[0x0][0xbd8] ;  /* 0x0002f60000087ab9 */ /* 0x000fe20000000a00 */
[----:B------:R-:W-:Y:S01]  /*c450*/  IMAD R73, R73, R4, R6 ;  /* 0x0000000449497224 */ /* 0x000fe200078e0206 */
[----:B------:R-:W5:Y:S01]  /*c460*/  LD.E.128 R32, desc[UR36][R32.64] ;  /* 0x0000002420207980 */ /* 0x000f62000c101d00 */
[----:B------:R-:W-:-:S02]  /*c470*/  IMAD.U32 R3, RZ, RZ, UR4 ;  /* 0x00000004ff037e24 */ /* 0x000fc4000f8e00ff */
        /* <DEDUP_REMOVED lines=30> */
[-C--:B------:R-:W-:Y:S01]  /*c660*/  ISETP.GE.AND P1, PT, R0, R77.reuse, PT ;  /* 0x0000004d0000720c */ /* 0x080fe20003f26270 */
[----:B------:R-:W-:Y:S01]  /*c670*/  VIADD R0, R78, 0x40 ;  /* 0x000000404e007836 */ /* 0x000fe20000000000 */
[----:B------:R-:W-:Y:S01]  /*c680*/  LEA.HI.X R76, R2, UR9, R3, 0x1, P3 ;  /* 0x00000009024c7c11 */ /* 0x000fe200098f0c03 */
[----:B0-----:R0:W1:Y:S01]  /*c690*/  SHFL.IDX PT, R74, R6, RZ, 0x181f ;  /* 0x00181fff064a7589 */ /* 0x00106200000e0000 */
[----:B------:R-:W-:Y:S02]  /*c6a0*/  BSSY B1, `(.L_x_5695) ;  /* 0x000001a000017945 */ /* 0x000fe40003800000 */
[----:B------:R-:W-:Y:S01]  /*c6b0*/  ISETP.GE.AND P0, PT, R0, R77, PT ;  /* 0x0000004d0000720c */ /* 0x000fe20003f06270 */
[----:B------:R-:W-:Y:S01]  /*c6c0*/  SYNCS.ARRIVE.TRANS64.RED.A1T0 RZ, [UR7], RZ ;  /* 0x000000ffffff79a7 */ /* 0x000fe20008100407 */
[----:B------:R0:W2:Y:S01]  /*c6d0*/  SHFL.IDX PT, R0, R76, RZ, 0x181f ;  /* 0x00181fff4c007589 */ /* 0x0000a200000e0000 */
[----:B------:R-:W-:Y:S02]  /*c6e0*/  SHF.R.S32.HI R79, RZ, 0x1f, R219 ;  /* 0x0000001fff4f7819 */ /* 0x000fe400000114db */
[----:B------:R-:W-:-:S02]  /*c6f0*/  SHF.R.S32.HI R80, RZ, 0x1f, R217 ;  /* 0x0000001fff507819 */ /* 0x000fc400000114d9 */
[----:B------:R-:W-:Y:S02]  /*c700*/  SHF.R.S32.HI R81, RZ, 0x1f, R218 ;  /* 0x0000001fff517819 */ /* 0x000fe400000114da */
[----:B------:R-:W-:Y:S01]  /*c710*/  SHF.R.S32.HI R82, RZ, 0x1f, R200 ;  /* 0x0000001fff527819 */ /* 0x000fe200000114c8 */
[----:B0-----:R-:W-:Y:S06]  /*c720*/  @P2 BRA `(.L_x_5696) ;  /* 0x0000000000442947 */ /* 0x001fec0003800000 */
        /* <DEDUP_REMOVED lines=17> */
.L_x_5696:
[----:B------:R-:W-:Y:S05]  /*c840*/  BSYNC B1 ;  /* 0x0000000000017941 */ /* 0x000fea0003800000 */
.L_x_5695:
[----:B--2---:R2:W3:Y:S01]  /*c850*/  SHFL.IDX PT, R0, R76, 0x1, 0x181f ;  /* 0x00381f004c007f89 */ /* 0x0044e200000e0000 */
[----:B------:R-:W-:Y:S03]  /*c860*/  BSSY B1, `(.L_x_5697) ;  /* 0x0000014000017945 */ /* 0x000fe60003800000 */
[----:B0----5:R2:W0:Y:S01]  /*c870*/  SHFL.IDX PT, R10, R6, 0x1, 0x181f ;  /* 0x00381f00060a7f89 */ /* 0x02142200000e0000 */
        /* <DEDUP_REMOVED lines=8> */
[----:B---3--:R-:W-:Y:S02]  /*c900*/  @!P4 LEA.HI.X R3, R200, R0, R82, 0x1, P6 ;  /* 0x00000000c803c211 */ /* 0x008fe400030f0c52 */
        /* <DEDUP_REMOVED lines=9> */
.L_x_5698:
[----:B------:R-:W-:Y:S05]  /*c9a0*/  BSYNC B1 ;  /* 0x0000000000017941 */ /* 0x000fea0003800000 */
.L_x_5697:
[----:B---3--:R3:W1:Y:S01]  /*c9b0*/  SHFL.IDX PT, R0, R76, 0x2, 0x181f ;  /* 0x00581f004c007f89 */ /* 0x00866200000e0000 */
[----:B------:R-:W-:Y:S03]  /*c9c0*/  BSSY B1, `(.L_x_5699) ;  /* 0x0000014000017945 */ /* 0x000fe60003800000 */
[----:B0---4-:R3:W0:Y:S01]  /*c9d0*/  SHFL.IDX PT, R10, R6, 0x2, 0x181f ;  /* 0x00581f00060a7f89 */ /* 0x01162200000e0000 */
        /* <DEDUP_REMOVED lines=9> */
[----:B-1----:R-:W-:Y:S02]  /*ca70*/  @!P3 LEA.HI.X R3, R200, R0, R82, 0x1, P6 ;  /* 0x00000000c803b211 */ /* 0x002fe400030f0c52 */
        /* <DEDUP_REMOVED lines=8> */
.L_x_5700:
[----:B------:R-:W-:Y:S05]  /*cb00*/  BSYNC B1 ;  /* 0x0000000000017941 */ /* 0x000fea0003800000 */
.L_x_5699:
[----:B-1----:R-:W-:Y:S01]  /*cb10*/  IADD3 R0, R78, 0x60, RZ ;  /* 0x000000604e007810 */ /* 0x002fe20007ffe0ff */
[----:B--23--:R-:W3:Y:S03]  /*cb20*/  SHFL.IDX PT, R76, R76, 0x3, 0x181f ;  /* 0x00781f004c4c7f89 */ /* 0x00cee600000e0000 */
[----:B------:R-:W-:Y:S01]  /*cb30*/  ISETP.GE.AND P0, PT, R0, R77, PT ;  /* 0x0000004d0000720c */ /* 0x000fe20003f06270 */
[----:B------:R-:W1:-:S12]  /*cb40*/  SHFL.IDX PT, R6, R6, 0x3, 0x181f ;  /* 0x00781f0006067f89 */ /* 0x000e5800000e0000 */
[----:B------:R-:W-:Y:S05]  /*cb50*/  @P0 BRA `(.L_x_5701) ;  /* 0x0000000c00d80947 */ /* 0x000fea0003800000 */
[----:B------:R-:W-:Y:S02]  /*cb60*/  ULDC UR4, c[0x0][0xbc8] ;  /* 0x0002f20000047ab9 */ /* 0x000fe40000000800 */
[----:B------:R-:W-:Y:S02]  /*cb70*/  ISETP.GE.AND P3, PT, R200, UR4, PT ;  /* 0x00000004c8007c0c */ /* 0x000fe4000bf66270 */
[----:B------:R-:W-:Y:S02]  /*cb80*/  ISETP.GE.AND P4, PT, R218, UR4, PT ;  /* 0x00000004da007c0c */ /* 0x000fe4000bf86270 */
[----:B------:R-:W-:-:S09]  /*cb90*/  ISETP.GE.AND P5, PT, R217, UR4, PT ;  /* 0x00000004d9007c0c */ /* 0x000fd2000bfa6270 */
[-C--:B-1--4-:R-:W-:Y:S02]  /*cba0*/  @!P3 LEA R2, P0, R200, R6.reuse, 0x1 ;  /* 0x00000006c802b211 */ /* 0x092fe400078008ff */
        /* <DEDUP_REMOVED lines=10> */
[----:B-1----:R-:W-:-:S04]  /*cc50*/  LEA R2, P0, R219, R6, 0x1 ;  /* 0x00000006db027211 */ /* 0x002fc800078008ff */
[----:B------:R-:W-:-:S05]  /*cc60*/  LEA.HI.X R3, R219, R76, R79, 0x1, P0 ;  /* 0x0000004cdb037211 */ /* 0x000fca00000f0c4f */
[----:B------:R1:W-:Y:S01]  /*cc70*/  ST.E.128 desc[UR36][R2.64], R52 ;  /* 0x0000003402007985 */ /* 0x0003e2000c101d24 */
[----:B------:R-:W-:Y:S05]  /*cc80*/  BRA `(.L_x_5701) ;  /* 0x0000000c008c7947 */ /* 0x000fea0003800000 */
.L_x_5693:
[----:B------:R-:W-:Y:S01]  /*cc90*/  R2UR UR4, R221 ;  /* 0x00000000dd0472ca */ /* 0x000fe200000e0000 */
[----:B------:R-:W-:Y:S01]  /*cca0*/  ULDC.64 UR8, c[0x0][0xd00] ;  /* 0x0003400000087ab9 */ /* 0x000fe20000000a00 */
[----:B------:R-:W0:Y:S01]  /*ccb0*/  LDC R13, c[0x0][0xce8] ;  /* 0x00033a00ff0d7b82 */ /* 0x000e220000000800 */
[----:B------:R-:W-:Y:S01]  /*ccc0*/  UISETP.NE.U32.AND UP0, UPT, UR8, URZ, UPT ;  /* 0x0000003f0800728c */ /* 0x000fe2000bf05070 */
[----:B------:R-:W-:-:S03]  /*ccd0*/  R2UR UR7, R222 ;  /* 0x00000000de0772ca */ /* 0x000fc600000e0000 */
        /* <DEDUP_REMOVED lines=31> */
[----:B--2---:R-:W-:-:S07]  /*ced0*/  IADD3 R0, -R5, R0, RZ ;  /* 0x0000000005007210 */ /* 0x004fce0007ffe1ff */
.L_x_5702:
[----:B------:R-:W-:Y:S01]  /*cee0*/  R2UR UR8, R221 ;  /* 0x00000000dd0872ca */ /* 0x000fe200000e0000 */
[----:B------:R-:W-:Y:S01]  /*cef0*/  BSSY B1, `(.L_x_5703) ;  /* 0x000002f000017945 */ /* 0x000fe20003800000 */
[----:B------:R-:W-:-:S11]  /*cf00*/  R2UR UR7, R223 ;  /* 0x00000000df0772ca */ /* 0x000fd600000e0000 */
        /* <DEDUP_REMOVED lines=12> */
[----:B------:R-:W-:Y:S01]  /*cfd0*/  R2UR UR16, R222 ;  /* 0x00000000de1072ca */ /* 0x000fe200000e0000 */
[----:B------:R-:W-:Y:S01]  /*cfe0*/  UIMAD UR7, UR11, UR14, URZ ;  /* 0x0000000e0b0772a4 */ /* 0x000fe2000f8e023f */
[----:B------:R-:W-:Y:S01]  /*cff0*/  IMAD.MOV.U32 R2, RZ, RZ, R4 ;  /* 0x000000ffff027224 */ /* 0x000fe200078e0004 */
[----:B------:R-:W-:Y:S01]  /*d000*/  UMOV UR8, UR4 ;  /* 0x0000000400087c82 */ /* 0x000fe20008000000 */
[----:B------:R-:W-:-:S07]  /*d010*/  UMOV UR9, UR10 ;  /* 0x0000000a00097c82 */ /* 0x000fce0008000000 */
        /* <DEDUP_REMOVED lines=28> */
.L_x_5704:
[----:B------:R-:W-:Y:S05]  /*d1e0*/  BSYNC B1 ;  /* 0x0000000000017941 */ /* 0x000fea0003800000 */
.L_x_5703:
[----:B0-----:R-:W0:Y:S01]  /*d1f0*/  @P0 LDC R3, c[0x0][0xcf0] ;  /* 0x00033c00ff030b82 */ /* 0x001e220000000800 */
[----:B------:R-:W-:Y:S01]  /*d200*/  ULDC.64 UR14, c[0x0][0xba0] ;  /* 0x0002e800000e7ab9 */ /* 0x000fe20000000a00 */
[----:B------:R-:W-:Y:S01]  /*d210*/  R2UR UR16, R222 ;  /* 0x00000000de1072ca */ /* 0x000fe200000e0000 */
[----:B------:R-:W-:Y:S01]  /*d220*/  UIMAD UR7, UR10, UR14, URZ ;  /* 0x0000000e0a0772a4 */ /* 0x000fe2000f8e023f */
[----:B------:R-:W-:Y:S01]  /*d230*/  LEA R2, R220, R224, 0x5 ;  /* 0x000000e0dc027211 */ /* 0x000fe200078e28ff */
[----:B------:R-:W-:Y:S01]  /*d240*/  UIMAD.WIDE.U32 UR8, UR4, UR14, URZ ;  /* 0x0000000e040872a5 */ /* 0x000fe2000f8e003f */
[----:B------:R-:W-:Y:S01]  /*d250*/  BSSY B1, `(.L_x_5705) ;  /* 0x0000044000017945 */ /* 0x000fe20003800000 */
[----:B------:R-:W-:Y:S01]  /*d260*/  UIMAD UR7, UR4, UR15, UR7 ;  /* 0x0000000f040772a4 */ /* 0x000fe2000f8e0207 */
[----:B------:R-:W-:Y:S01]  /*d270*/  SHF.R.S32.HI R16, RZ, 0x1f, R219 ;  /* 0x0000001fff107819 */ /* 0x000fe200000114db */
[----:B------:R-:W-:Y:S01]  /*d280*/  VIADD R6, R2, UR61 ;  /* 0x0000003d02067c36 */ /* 0x000fe20008000000 */
[----:B------:R-:W-:Y:S01]  /*d290*/  ULDC.64 UR14, c[0x0][0xbe8] ;  /* 0x0002fa00000e7ab9 */ /* 0x000fe20000000a00 */
[----:B------:R-:W-:Y:S01]  /*d2a0*/  UIADD3 UR9, UR9, UR7, URZ ;  /* 0x0000000709097290 */ /* 0x000fe2000fffe03f */
[----:B------:R-:W-:Y:S01]  /*d2b0*/  SHF.R.S32.HI R17, RZ, 0x1f, R217 ;  /* 0x0000001fff117819 */ /* 0x000fe200000114d9 */
[----:B------:R-:W-:Y:S01]  /*d2c0*/  UIMAD UR4, UR11, UR14, URZ ;  /* 0x0000000e0b0472a4 */ /* 0x000fe2000f8e023f */
[----:B------:R-:W-:Y:S01]  /*d2d0*/  @P0 IMAD.HI.U32 R2, R6, R11, RZ ;  /* 0x0000000b06020227 */ /* 0x000fe200078e00ff */
[----:B------:R-:W-:Y:S01]  /*d2e0*/  UIMAD.WIDE.U32 UR8, UR16, UR14, UR8 ;  /* 0x0000000e100872a5 */ /* 0x000fe2000f8e0008 */
[----:B------:R-:W-:Y:S01]  /*d2f0*/  SHF.R.S32.HI R18, RZ, 0x1f, R218 ;  /* 0x0000001fff127819 */ /* 0x000fe200000114da */
[----:B------:R-:W-:Y:S01]  /*d300*/  UIMAD UR4, UR16, UR15, UR4 ;  /* 0x0000000f100472a4 */ /* 0x000fe2000f8e0204 */
[----:B------:R-:W-:Y:S01]  /*d310*/  IMAD.MOV.U32 R5, RZ, RZ, R6 ;  /* 0x000000ffff057224 */ /* 0x000fe200078e0006 */
[----:B------:R-:W-:Y:S01]  /*d320*/  ULDC.64 UR10, c[0x0][0xbf0] ;  /* 0x0002fc00000a7ab9 */ /* 0x000fe20000000a00 */
[----:B------:R-:W-:Y:S01]  /*d330*/  SHF.R.S32.HI R19, RZ, 0x1f, R200 ;  /* 0x0000001fff137819 */ /* 0x000fe200000114c8 */
[----:B------:R-:W-:-:S02]  /*d340*/  UIADD3 UR9, UR9, UR4, URZ ;  /* 0x0000000409097290 */ /* 0x000fc4000fffe03f */
[----:B------:R-:W-:Y:S01]  /*d350*/  UIMAD UR4, UR13, UR10, URZ ;  /* 0x0000000a0d0472a4 */ /* 0x000fe2000f8e023f */
[----:B0-----:R-:W-:Y:S01]  /*d360*/  @P0 SHF.R.U32.HI R5, RZ, R3, R2 ;  /* 0x00000003ff050219 */ /* 0x001fe20000011602 */
[----:B------:R-:W-:Y:S02]  /*d370*/  UIMAD.WIDE.U32 UR8, UR12, UR10, UR8 ;  /* 0x0000000a0c0872a5 */ /* 0x000fe4000f8e0008 */
[----:B------:R-:W-:Y:S01]  /*d380*/  UIMAD UR4, UR12, UR11, UR4 ;  /* 0x0000000b0c0472a4 */ /* 0x000fe2000f8e0204 */
[--C-:B------:R-:W-:Y:S01]  /*d390*/  SHF.R.S32.HI R2, RZ, 0x1f, R5.reuse ;  /* 0x0000001fff027819 */ /* 0x100fe20000011405 */
[----:B------:R-:W-:Y:S01]  /*d3a0*/  IMAD.MOV R9, RZ, RZ, -R5 ;  /* 0x000000ffff097224 */ /* 0x000fe200078e0a05 */
[----:B------:R-:W-:Y:S01]  /*d3b0*/  ULDC.64 UR10, c[0x0][0xbe0] ;  /* 0x0002f800000a7ab9 */ /* 0x000fe20000000a00 */
[----:B------:R-:W-:Y:S02]  /*d3c0*/  UIADD3 UR4, UR9, UR4, URZ ;  /* 0x0000000409047290 */ /* 0x000fe4000fffe03f */
[----:B------:R-:W-:-:S02]  /*d3d0*/  IMAD.U32 R3, RZ, RZ, UR9 ;  /* 0x00000009ff037e24 */ /* 0x000fc4000f8e00ff */
[----:B------:R-:W-:Y:S02]  /*d3e0*/  IMAD R4, R2, UR10, RZ ;  /* 0x0000000a02047c24 */ /* 0x000fe4000f8e02ff */
[----:B------:R-:W-:Y:S01]  /*d3f0*/  IMAD.U32 R2, RZ, RZ, UR8 ;  /* 0x00000008ff027e24 */ /* 0x000fe2000f8e00ff */
[----:B------:R-:W-:Y:S01]  /*d400*/  ULDC.64 UR8, c[0x0][0xbd8] ;  /* 0x0002f60000087ab9 */ /* 0x000fe20000000a00 */
[----:B------:R-:W-:Y:S02]  /*d410*/  IMAD.U32 R3, RZ, RZ, UR4 ;  /* 0x00000004ff037e24 */ /* 0x000fe4000f8e00ff */
[----:B------:R-:W-:Y:S02]  /*d420*/  IMAD R9, R13, R9, R6 ;  /* 0x000000090d097224 */ /* 0x000fe400078e0206 */
[C---:B------:R-:W-:Y:S02]  /*d430*/  IMAD R11, R5.reuse, UR11, R4 ;  /* 0x0000000b050b7c24 */ /* 0x040fe4000f8e0204 */
[----:B------:R-:W-:Y:S01]  /*d440*/  IMAD.WIDE.U32 R2, R5, UR10, R2 ;  /* 0x0000000a05027c25 */ /* 0x000fe2000f8e0002 */
[----:B------:R-:W-:-:S03]  /*d450*/  SHF.R.S32.HI R4, RZ, 0x1f, R9 ;  /* 0x0000001fff047819 */ /* 0x000fc60000011409 */
[----:B------:R-:W-:Y:S01]  /*d460*/  VIADD R6, R224, UR61 ;  /* 0x0000003de0067c36 */ /* 0x000fe20008000000 */
[----:B------:R-:W-:Y:S01]  /*d470*/  IADD3 R3, R3, R11, RZ ;  /* 0x0000000b03037210 */ /* 0x000fe20007ffe0ff */
[----:B------:R-:W-:Y:S02]  /*d480*/  IMAD R4, R4, UR8, RZ ;  /* 0x0000000804047c24 */ /* 0x000fe4000f8e02ff */
        /* <DEDUP_REMOVED lines=32> */
.L_x_5706:
[----:B------:R-:W-:Y:S05]  /*d690*/  BSYNC B1 ;  /* 0x0000000000017941 */ /* 0x000fea0003800000 */
.L_x_5705:
        /* <DEDUP_REMOVED lines=21> */
.L_x_5708:
[----:B------:R-:W-:Y:S05]  /*d7f0*/  BSYNC B1 ;  /* 0x0000000000017941 */ /* 0x000fea0003800000 */
.L_x_5707:
        /* <DEDUP_REMOVED lines=21> */
.L_x_5710:
[----:B------:R-:W-:Y:S05]  /*d950*/  BSYNC B1 ;  /* 0x0000000000017941 */ /* 0x000fea0003800000 */
.L_x_5709:
        /* <DEDUP_REMOVED lines=22> */
.L_x_5701:
[----:B------:R-:W-:Y:S05]  /*dac0*/  BSYNC B0 ;  /* 0x0000000000007941 */ /* 0x000fea0003800000 */
.L_x_5692:
[----:B------:R-:W-:Y:S02]  /*dad0*/  ULDC UR4, c[0x0][0xd3c] ;  /* 0x00034f0000047ab9 */ /* 0x000fe40000000800 */
[----:B------:R-:W-:-:S13]  /*dae0*/  ISETP.GE.AND P0, PT, R7, UR4, PT ;  /* 0x0000000407007c0c */ /* 0x000fda000bf06270 */
[----:B------:R-:W-:Y:S05]  /*daf0*/  @!P0 BRA `(.L_x_5711) ;  /* 0xffffff3000c48947 */ /* 0x000fea000383ffff */
[----:B------:R-:W-:Y:S05]  /*db00*/  EXIT ;  /* 0x000000000000794d */ /* 0x000fea0003800000 */
.L_x_5649:
        /* <DEDUP_REMOVED lines=16> */
.L_x_5712:
        /* <DEDUP_REMOVED lines=37> */
[----:B------:R-:W-:Y:S01]  /*de60*/  MOV R4, R3 ;  /* 0x0000000300047202 */ /* 0x000fe20000000f00 */
[----:B------:R-:W-:Y:S01]  /*de70*/  UMOV UR4, URZ ;  /* 0x0000003f00047c82 */ /* 0x000fe20008000000 */
[----:B------:R-:W-:-:S05]  /*de80*/  ULDC UR5, c[0x0][0xd38] ;  /* 0x00034e0000057ab9 */ /* 0x000fca0000000800 */
.L_x_5718:
        /* <DEDUP_REMOVED lines=12> */
.L_x_5717:
[----:B------:R-:W-:Y:S05]  /*df50*/  BSYNC B0 ;  /* 0x0000000000007941 */ /* 0x000fea0003800000 */
.L_x_5716:
        /* <DEDUP_REMOVED lines=20> */
.L_x_5714:
        /* <DEDUP_REMOVED lines=20> */
.L_x_5719:
[----:B-1----:R-:W-:Y:S02]  /*e1e0*/  IMAD.MOV R2, RZ, RZ, -R3 ;  /* 0x000000ffff027224 */ /* 0x002fe400078e0a03 */
[----:B---3--:R-:W-:-:S03]  /*e1f0*/  IMAD R16, R16, UR5, R11 ;  /* 0x0000000510107c24 */ /* 0x008fc6000f8e020b */
[----:B------:R-:W-:Y:S02]  /*e200*/  MOV R11, R2 ;  /* 0x00000002000b7202 */ /* 0x000fe40000000f00 */
        /* <DEDUP_REMOVED lines=53> */
[----:B------:R-:W-:-:S03]  /*e560*/  IMAD R18, R2, R18, R3 ;  /* 0x0000001202127224 */ /* 0x000fc600078e0203 */
[----:B------:R-:W-:Y:S01]  /*e570*/  IADD3 R17, R0, R17, RZ ;  /* 0x0000001100117210 */ /* 0x000fe20007ffe0ff */
[----:B------:R-:W-:Y:S06]  /*e580*/  BRA `(.L_x_5720) ;  /* 0x0000000000147947 */ /* 0x000fec0003800000 */
.L_x_5715:
[----:B------:R-:W-:Y:S01]  /*e590*/  ULDC UR4, c[0x0][0xd3c] ;  /* 0x00034f0000047ab9 */ /* 0x000fe20000000800 */
[----:B------:R-:W-:Y:S02]  /*e5a0*/  IMAD.MOV.U32 R17, RZ, RZ, RZ ;  /* 0x000000ffff117224 */ /* 0x000fe400078e00ff */
[----:B------:R-:W-:Y:S02]  /*e5b0*/  IMAD.U32 R16, RZ, RZ, UR6 ;  /* 0x00000006ff107e24 */ /* 0x000fe4000f8e00ff */
[----:B------:R-:W-:Y:S02]  /*e5c0*/  IMAD.MOV.U32 R18, RZ, RZ, RZ ;  /* 0x000000ffff127224 */ /* 0x000fe400078e00ff */
[----:B------:R-:W-:-:S07]  /*e5d0*/  IMAD.U32 R19, RZ, RZ, UR4 ;  /* 0x00000004ff137e24 */ /* 0x000fce000f8e00ff */
.L_x_5720:
[----:B------:R-:W-:-:S13]  /*e5e0*/  ISETP.NE.AND P0, PT, R5, RZ, PT ;  /* 0x000000ff0500720c */ /* 0x000fda0003f05270 */
[----:B------:R-:W0:Y:S01]  /*e5f0*/  @!P0 S2R R3, SR_CgaCtaId ;  /* 0x0000000000038919 */ /* 0x000e220000008800 */
[----:B------:R-:W-:-:S04]  /*e600*/  @!P0 MOV R0, 0x400 ;  /* 0x0000040000008802 */ /* 0x000fc80000000f00 */
[----:B0-----:R-:W-:-:S05]  /*e610*/  @!P0 LEA R0, R3, R0, 0x18 ;  /* 0x0000000003008211 */ /* 0x001fca00078ec0ff */
[----:B------:R0:W-:Y:S01]  /*e620*/  @!P0 STS.128 [R0+0x324d0], R16 ;  /* 0x0324d01000008388 */ /* 0x0001e20000000c00 */
[----:B------:R-:W-:Y:S06]  /*e630*/  BAR.ARV 0x5, 0x180 ;  /* 0x0146000000007b1d */ /* 0x000fec0000002000 */
.L_x_5713:
[----:B------:R2:W-:Y:S01]  /*e640*/  STL [R1+0x1c], RZ ;  /* 0x00001cff01007387 */ /* 0x0005e20000100800 */
[----:B------:R-:W-:Y:S01]  /*e650*/  ULDC UR4, c[0x0][0xd3c] ;  /* 0x00034f0000047ab9 */ /* 0x000fe20000000800 */
[----:B------:R-:W-:Y:S01]  /*e660*/  IMAD.MOV.U32 R27, RZ, RZ, 0x1 ;  /* 0x00000001ff1b7424 */ /* 0x000fe200078e00ff */
[----:B-1----:R-:W-:Y:S01]  /*e670*/  ISETP.GE.AND P0, PT, R19, UR4, PT ;  /* 0x0000000413007c0c */ /* 0x002fe2000bf06270 */
[----:B------:R-:W-:-:S12]  /*e680*/  IMAD.MOV.U32 R24, RZ, RZ, RZ ;  /* 0x000000ffff187224 */ /* 0x000fd800078e00ff */
[----:B--2---:R-:W-:Y:S05]  /*e690*/  @P0 BRA `(.L_x_5721) ;  /* 0x00000054001c0947 */ /* 0x004fea0003800000 */
[----:B0-----:R-:W2:Y:S01]  /*e6a0*/  LDL R0, [R1+0x24] ;  /* 0x0000240001007983 */ /* 0x001ea20000100800 */
        /* <DEDUP_REMOVED lines=8> */
[----:B--2---:R-:W-:-:S02]  /*e730*/  R2UR UR4, R0 ;  /* 0x00000000000472ca */ /* 0x004fc400000e0000 */
[----:B------:R-:W-:-:S04]  /*e740*/  SHF.L.U32 R0, R5, 0x3, RZ ;  /* 0x0000000305007819 */ /* 0x000fc800000006ff */
        /* <DEDUP_REMOVED lines=15> */
.L_x_5788:
        /* <DEDUP_REMOVED lines=11> */
[C---:B------:R-:W-:Y:S02]  /*e8f0*/  @P0 LEA R2, P1, R34.reuse, UR4, 0x2 ;  /* 0x0000000422020c11 */ /* 0x040fe4000f8210ff */
[C---:B------:R-:W-:Y:S01]  /*e900*/  SHF.L.U32 R28, R34.reuse, 0x2, RZ ;  /* 0x00000002221c7819 */ /* 0x040fe200000006ff */
[----:B------:R0:W-:Y:S01]  /*e910*/  STL [R1+0x8], R0 ;  /* 0x0000080001007387 */ /* 0x0001e20000100800 */
[----:B------:R-:W-:Y:S01]  /*e920*/  @P0 LEA.HI.X R3, R34, UR5, R0, 0x2, P1 ;  /* 0x0000000522030c11 */ /* 0x000fe200088f1400 */
[----:B------:R-:W-:-:S04]  /*e930*/  ULDC.64 UR4, c[0x0][0xaf8] ;  /* 0x0002be0000047ab9 */ /* 0x000fc80000000a00 */
[----:B-1----:R1:W5:Y:S01]  /*e940*/  @P0 LDG.E R32, desc[UR36][R2.64] ;  /* 0x0000002402200981 */ /* 0x002362000c1e1900 */
[----:B------:R-:W-:Y:S02]  /*e950*/  ISETP.NE.U32.AND P0, PT, RZ, UR4, PT ;  /* 0x00000004ff007c0c */ /* 0x000fe4000bf05070 */
[----:B------:R-:W-:Y:S02]  /*e960*/  SHF.L.U64.HI R31, R34, 0x2, R0 ;  /* 0x00000002221f7819 */ /* 0x000fe40000010200 */
[----:B------:R-:W-:Y:S02]  /*e970*/  ISETP.NE.AND.EX P2, PT, RZ, UR5, PT, P0 ;  /* 0x00000005ff007c0c */ /* 0x000fe4000bf45300 */
[----:B------:R-:W-:Y:S02]  /*e980*/  ISETP.NE.U32.AND P0, PT, RZ, UR6, PT ;  /* 0x00000006ff007c0c */ /* 0x000fe4000bf05070 */
[----:B------:R-:W-:Y:S02]  /*e990*/  LOP3.LUT R23, R23, 0xffffffbf, RZ, 0xc0, !PT ;  /* 0xffffffbf17177812 */ /* 0x000fe400078ec0ff */
[----:B------:R-:W-:-:S02]  /*e9a0*/  ISETP.NE.AND.EX P0, PT, RZ, UR7, PT, P0 ;  /* 0x00000007ff007c0c */ /* 0x000fc4000bf05300 */
[----:B-1----:R-:W-:-:S04]  /*e9b0*/  IADD3 R2, P1, R28, UR4, RZ ;  /* 0x000000041c027c10 */ /* 0x002fc8000ff3e0ff */
[----:B------:R-:W-:Y:S01]  /*e9c0*/  IADD3.X R3, R31, UR5, RZ, P1, !PT ;  /* 0x000000051f037c10 */ /* 0x000fe20008ffe4ff */
[----:B------:R-:W-:Y:S01]  /*e9d0*/  ULDC.64 UR4, c[0x0][0x418] ;  /* 0x0001060000047ab9 */ /* 0x000fe20000000a00 */
[----:B------:R-:W-:-:S03]  /*e9e0*/  @P2 LOP3.LUT R23, R23, 0x40, RZ, 0xfc, !PT ;  /* 0x0000004017172812 */ /* 0x000fc600078efcff */
[----:B------:R1:W5:Y:S02]  /*e9f0*/  @P2 LDG.E R35, desc[UR36][R2.64] ;  /* 0x0000002402232981 */ /* 0x000364000c1e1900 */
        /* <DEDUP_REMOVED lines=20> */
.L_x_5722:
        /* <DEDUP_REMOVED lines=9> */
.L_x_5723:
        /* <DEDUP_REMOVED lines=9> */
.L_x_5724:
[----:B------:R-:W3:Y:S01]  /*ec60*/  LDL R4, [R1+0x4] ;  /* 0x0000040001047983 */ /* 0x000ee20000100800 */
[----:B012---:R-:W0:Y:S01]  /*ec70*/  LDC R0, c[0x0][0x448] ;  /* 0x00011200ff007b82 */ /* 0x007e220000000800 */
[----:B-----5:R-:W-:Y:S01]  /*ec80*/  IMAD.IADD R25, R25, 0x1, -R32 ;  /* 0x0000000119197824 */ /* 0x020fe200078e0a20 */
[----:B------:R-:W-:Y:S01]  /*ec90*/  LOP3.LUT R23, R23, 0xfffeffff, RZ, 0xc0, !PT ;  /* 0xfffeffff17177812 */ /* 0x000fe200078ec0ff */
[----:B------:R-:W-:Y:S01]  /*eca0*/  BSSY B7, `(.L_x_5725) ;  /* 0x0000424000077945 */ /* 0x000fe20003800000 */
[----:B0-----:R-:W-:Y:S02]  /*ecb0*/  ISETP.NE.AND P0, PT, R0, 0x1, PT ;  /* 0x000000010000780c */ /* 0x001fe40003f05270 */
[----:B------:R-:W-:-:S05]  /*ecc0*/  SHF.L.U32 R0, R17, 0x7, RZ ;  /* 0x0000000711007819 */ /* 0x000fca00000006ff */
[----:B------:R-:W-:-:S06]  /*ecd0*/  VIADD R0, R0, 0x7f ;  /* 0x0000007f00007836 */ /* 0x000fcc0000000000 */
        /* <DEDUP_REMOVED lines=35> */
.L_x_5726:
        /* <DEDUP_REMOVED lines=20> */
.L_x_5729:
[----:B------:R-:W-:Y:S05]  /*f050*/  BSYNC B6 ;  /* 0x0000000000067941 */ /* 0x000fea0003800000 */
.L_x_5728:
        /* <DEDUP_REMOVED lines=20> */
.L_x_5732:
        /* <DEDUP_REMOVED lines=15> */
.L_x_5731:
[----:B------:R-:W-:Y:S05]  /*f290*/  BSYNC B6 ;  /* 0x0000000000067941 */ /* 0x000fea0003800000 */
.L_x_5730:
[----:B------:R-:W2:Y:S01]  /*f2a0*/  LDL R20, [R1+0xc] ;  /* 0x00000c0001147983 */ /* 0x000ea20000100800 */
[----:B------:R-:W-:Y:S01]  /*f2b0*/  ULDC.64 UR4, c[0x0][0xaf0] ;  /* 0x0002bc0000047ab9 */ /* 0x000fe20000000a00 */
[----:B------:R-:W0:Y:S01]  /*f2c0*/  LDC R10, c[0x0][0x430] ;  /* 0x00010c00ff0a7b82 */ /* 0x000e220000000800 */
[----:B------:R-:W-:Y:S01]  /*f2d0*/  ISETP.NE.U32.AND P0, PT, RZ, UR4, PT ;  /* 0x00000004ff007c0c */ /* 0x000fe2000bf05070 */
[----:B------:R-:W1:Y:S03]  /*f2e0*/  S2R R21, SR_TID.X ;  /* 0x0000000000157919 */ /* 0x000e660000002100 */
[----:B------:R-:W-:-:S13]  /*f2f0*/  ISETP.NE.AND.EX P0, PT, RZ, UR5, PT, P0 ;  /* 0x00000005ff007c0c */ /* 0x000fda000bf05300 */
[----:B------:R-:W-:Y:S01]  /*f300*/  @P0 IADD3 R2, P1, R28, UR4, RZ ;  /* 0x000000041c020c10 */ /* 0x000fe2000ff3e0ff */
[----:B------:R-:W-:Y:S01]  /*f310*/  ULDC UR4, c[0x0][0x320] ;  /* 0x0000c80000047ab9 */ /* 0x000fe20000000800 */
[----:B------:R-:W-:Y:S02]  /*f320*/  LOP3.LUT R23, R23, 0xffffffef, RZ, 0xc0, !PT ;  /* 0xffffffef17177812 */ /* 0x000fe400078ec0ff */
[----:B------:R-:W-:-:S05]  /*f330*/  @P0 IADD3.X R3, R31, UR5, RZ, P1, !PT ;  /* 0x000000051f030c10 */ /* 0x000fca0008ffe4ff */
[----:B------:R3:W5:Y:S01]  /*f340*/  @P0 LDG.E R29, desc[UR36][R2.64] ;  /* 0x00000024021d0981 */ /* 0x000762000c1e1900 */
[----:B------:R-:W-:Y:S01]  /*f350*/  UMOV UR5, 0xffffffff ;  /* 0xffffffff00057882 */ /* 0x000fe20000000000 */
        /* <DEDUP_REMOVED lines=15> */
[----:B------:R-:W-:Y:S02]  /*f450*/  @P0 LOP3.LUT R23, R23, 0x4, RZ, 0xfc, !PT ;  /* 0x0000000417170812 */ /* 0x000fe400078efcff */
[----:B--2---:R-:W-:Y:S01]  /*f460*/  IADD3 R0, R20, -0x1, RZ ;  /* 0xffffffff14007810 */ /* 0x004fe20007ffe0ff */
[----:B0--3--:R-:W-:Y:S06]  /*f470*/  BRA.DIV UR5, `(.L_x_5733) ;  /* 0x0000004e05547947 */ /* 0x009fec000b800000 */
.L_x_5806:
[----:B------:R-:W0:Y:S01]  /*f480*/  S2R R2, SR_TID.X ;  /* 0x0000000000027919 */ /* 0x000e220000002100 */
[----:B------:R-:W-:Y:S01]  /*f490*/  ISETP.NE.AND P1, PT, R10, 0x1, PT ;  /* 0x000000010a00780c */ /* 0x000fe20003f25270 */
[----:B------:R-:W-:Y:S01]  /*f4a0*/  IMAD.MOV.U32 R36, RZ, RZ, RZ ;  /* 0x000000ffff247224 */ /* 0x000fe200078e00ff */
[----:B-----5:R-:W-:Y:S01]  /*f4b0*/  SHF.R.S32.HI R33, RZ, 0x1f, R29 ;  /* 0x0000001fff217819 */ /* 0x020fe2000001141d */
[----:B------:R-:W1:Y:S01]  /*f4c0*/  S2R R3, SR_TID.X ;  /* 0x0000000000037919 */ /* 0x000e620000002100 */
[----:B------:R-:W-:-:S09]  /*f4d0*/  LOP3.LUT R23, R23, 0xffff7fff, RZ, 0xc0, !PT ;  /* 0xffff7fff17177812 */ /* 0x000fd200078ec0ff */
        /* <DEDUP_REMOVED lines=23> */
[----:B------:R-:W-:Y:S02]  /*f650*/  @!P0 LEA.HI.X R5, R2, R5, R7, 0x2, P1 ;  /* 0x0000000502058211 */ /* 0x000fe400008f1407 */
[----:B------:R-:W-:Y:S02]  /*f660*/  IADD3 R2, -R8, RZ, RZ ;  /* 0x000000ff08027210 */ /* 0x000fe40007ffe1ff */
[----:B------:R-:W-:Y:S01]  /*f670*/  SEL R3, RZ, 0x1, P2 ;  /* 0x00000001ff037807 */ /* 0x000fe20001000000 */
[----:B------:R0:W5:Y:S01]  /*f680*/  @!P0 LDG.E R36, desc[UR36][R4.64] ;  /* 0x0000002404248981 */ /* 0x000162000c1e1900 */
[----:B------:R-:W-:Y:S01]  /*f690*/  ISETP.GT.U32.AND P1, PT, R9, 0x5f, PT ;  /* 0x0000005f0900780c */ /* 0x000fe20003f24070 */
[----:B------:R-:W-:Y:S01]  /*f6a0*/  IMAD R37, R10, R2, R37 ;  /* 0x000000020a257224 */ /* 0x000fe200078e0225 */
[----:B------:R-:W-:Y:S01]  /*f6b0*/  LOP3.LUT R23, R23, 0xfffffbff, RZ, 0xc0, !PT ;  /* 0xfffffbff17177812 */ /* 0x000fe200078ec0ff */
[----:B------:R-:W-:Y:S01]  /*f6c0*/  IMAD.U32 R2, RZ, RZ, UR38 ;  /* 0x00000026ff027e24 */ /* 0x000fe2000f8e00ff */
[----:B------:R0:W-:Y:S01]  /*f6d0*/  STL [R1+0x20], R3 ;  /* 0x0000200301007387 */ /* 0x0001e20000100800 */
[----:B------:R-:W-:-:S03]  /*f6e0*/  SHF.R.S32.HI R28, RZ, 0x1f, R18 ;  /* 0x0000001fff1c7819 */ /* 0x000fc60000011412 */
[----:B------:R-:W-:-:S13]  /*f6f0*/  ISETP.NE.AND P0, PT, R2, 0x3, PT ;  /* 0x000000030200780c */ /* 0x000fda0003f05270 */
[----:B------:R-:W-:-:S04]  /*f700*/  @P0 LOP3.LUT R23, R23, 0x400, RZ, 0xfc, !PT ;  /* 0x0000040017170812 */ /* 0x000fc800078efcff */
[----:B------:R-:W-:-:S04]  /*f710*/  LOP3.LUT R23, R23, 0xffffffdf, RZ, 0xc0, !PT ;  /* 0xffffffdf17177812 */ /* 0x000fc800078ec0ff */
[----:B------:R-:W-:Y:S01]  /*f720*/  @P1 LOP3.LUT R23, R23, 0x20, RZ, 0xfc, !PT ;  /* 0x0000002017171812 */ /* 0x000fe200078efcff */
[----:B0-----:R-:W-:Y:S06]  /*f730*/  @!P0 BRA `(.L_x_5734) ;  /* 0x0000000000048947 */ /* 0x001fec0003800000 */
[----:B------:R-:W-:Y:S01]  /*f740*/  BPT.TRAP 0x1 ;  /* 0x000000040000795c */ /* 0x000fe20000300000 */
.L_x_5734:
[----:B------:R-:W-:Y:S01]  /*f750*/  IMAD R31, R0, -0x60, R25 ;  /* 0xffffffa0001f7824 */ /* 0x000fe200078e0219 */
[----:B------:R-:W-:Y:S01]  /*f760*/  SHF.L.U32 R0, R27, 0x1f, RZ ;  /* 0x0000001f1b007819 */ /* 0x000fe200000006ff */
[----:B------:R-:W-:Y:S01]  /*f770*/  IMAD R25, R24, 0x8, R22 ;  /* 0x0000000818197824 */ /* 0x000fe200078e0216 */
[----:B------:R-:W-:Y:S03]  /*f780*/  BSSY B0, `(.L_x_5735) ;  /* 0x0000003000007945 */ /* 0x000fe60003800000 */
[----:B------:R-:W0:Y:S02]  /*f790*/  SYNCS.PHASECHK.TRANS64.TRYWAIT P0, [R25+URZ+0x32440], R0 ;  /* 0x03244000190075a7 */ /* 0x000e24000800017f */
[----:B0-----:R-:W-:Y:S05]  /*f7a0*/  @!P0 BRA `(.L_x_5736) ;  /* 0x0000004800bc8947 */ /* 0x001fea0003800000 */
.L_x_5807:
[----:B------:R-:W-:Y:S05]  /*f7b0*/  BSYNC B0 ;  /* 0x0000000000007941 */ /* 0x000fea0003800000 */
.L_x_5735:
        /* <DEDUP_REMOVED lines=30> */
[----:B------:R-:W-:Y:S02]  /*f9a0*/  ISETP.GE.AND P0, PT, R31, 0x1, PT ;  /* 0x000000011f00780c */ /* 0x000fe40003f06270 */
[----:B0-----:R-:W-:Y:S01]  /*f9b0*/  SHF.L.U32 R7, R5, 0x3, RZ ;  /* 0x0000000305077819 */ /* 0x001fe200000006ff */
        /* <DEDUP_REMOVED lines=57> */
.L_x_5821:
        /* <DEDUP_REMOVED lines=10> */
.L_x_5738:
        /* <DEDUP_REMOVED lines=10> */
.L_x_5739:
[----:B------:R1:W5:Y:S01]  /*fe90*/  LDL.LU R0, [R1+0x8] ;  /* 0x0000080001007983 */ /* 0x0003620000300800 */
[----:B------:R-:W-:Y:S01]  /*fea0*/  LOP3.LUT P0, RZ, R23, 0x40, RZ, 0xc0, !PT ;  /* 0x0000004017ff7812 */ /* 0x000fe2000780c0ff */
[----:B------:R1:W-:-:S12]  /*feb0*/  SYNCS.ARRIVE.TRANS64.A1T0 RZ, [R25+URZ+0x32430], RZ ;  /* 0x032430ff19ff79a7 */ /* 0x0003d8000810003f */
[----:B------:R-:W-:Y:S05]  /*fec0*/  WARPSYNC.ALL ;  /* 0x0000000000007948 */ /* 0x000fea0003800000 */
[----:B0-----:R-:W-:Y:S01]  /*fed0*/  SEL R2, R34, RZ, !P0 ;  /* 0x000000ff22027207 */ /* 0x001fe20004000000 */
[----:B------:R-:W-:Y:S04]  /*fee0*/  BSSY B6, `(.L_x_5740) ;  /* 0x000001a000067945 */ /* 0x000fe80003800000 */
[----:B------:R0:W-:Y:S01]  /*fef0*/  STL [R1], R2 ;  /* 0x0000000201007387 */ /* 0x0001e20000100800 */
[----:B------:R-:W-:Y:S01]  /*ff00*/  BAR.SYNC.DEFER_BLOCKING 0x8, 0x180 ;  /* 0x0206000000007b1d */ /* 0x000fe20000010000 */
        /* <DEDUP_REMOVED lines=23> */
.L_x_5741:
[----:B------:R-:W-:Y:S05]  /*10080*/  BSYNC B6 ;  /* 0x0000000000067941 */ /* 0x000fea0003800000 */
.L_x_5740:
[----:B------:R-:W2:Y:S01]  /*10090*/  LDL R4, [R1+0x8] ;  /* 0x0000080001047983 */ /* 0x000ea20000100800 */
[----:B0-----:R-:W0:Y:S01]  /*100a0*/  S2R R2, SR_TID.X ;  /* 0x0000000000027919 */ /* 0x001e220000002100 */
[----:B------:R-:W-:Y:S01]  /*100b0*/  IMAD.MOV.U32 R21, RZ, RZ, R34 ;  /* 0x000000ffff157224 */ /* 0x000fe200078e0022 */
[----:B------:R-:W-:Y:S01]  /*100c0*/  ULDC.64 UR4, c[0x0][0x298] ;  /* 0x0000a60000047ab9 */ /* 0x000fe20000000a00 */
[----:B------:R-:W3:Y:S01]  /*100d0*/  LDC R5, c[0x0][0x448] ;  /* 0x00011200ff057b82 */ /* 0x000ee20000000800 */
[----:B------:R-:W4:Y:S01]  /*100e0*/  LDL R20, [R1] ;  /* 0x0000000001147983 */ /* 0x000f220000100800 */
[----:B------:R-:W5:Y:S01]  /*100f0*/  S2R R34, SR_TID.X ;  /* 0x0000000000227919 */ /* 0x000f620000002100 */
[----:B0-----:R-:W-:-:S04]  /*10100*/  LOP3.LUT R2, R2, 0x7f, RZ, 0xc0, !PT ;  /* 0x0000007f02027812 */ /* 0x001fc800078ec0ff */
[----:B------:R-:W-:Y:S02]  /*10110*/  SHF.R.U32.HI R0, RZ, 0x3, R2 ;  /* 0x00000003ff007819 */ /* 0x000fe40000011602 */
[----:B------:R-:W0:Y:S02]  /*10120*/  LDC R2, c[0x0][0x448] ;  /* 0x00011200ff027b82 */ /* 0x000e240000000800 */
[----:B0-----:R-:W-:Y:S01]  /*10130*/  ISETP.NE.AND P6, PT, R2, 0x1, PT ;  /* 0x000000010200780c */ /* 0x001fe20003fc5270 */
[----:B-----5:R-:W-:-:S12]  /*10140*/  IMAD.SHL.U32 R34, R34, 0x10, RZ ;  /* 0x0000001022227824 */ /* 0x020fd800078e00ff */
[----:B------:R-:W0:Y:S08]  /*10150*/  @P6 LDC R3, c[0x0][0x44c] ;  /* 0x00011300ff036b82 */ /* 0x000e300000000800 */
[----:B------:R-:W5:Y:S01]  /*10160*/  @P6 LDC R2, c[0x0][0x450] ;  /* 0x00011400ff026b82 */ /* 0x000f620000000800 */
[----:B------:R-:W-:-:S05]  /*10170*/  LOP3.LUT R34, R0, 0x70, R34, 0xf8, !PT ;  /* 0x0000007000227812 */ /* 0x000fca00078ef822 */
[----:B------:R-:W-:-:S04]  /*10180*/  IMAD R34, R17, 0x80, R34 ;  /* 0x0000008011227824 */ /* 0x000fc800078e0222 */
[----:B------:R-:W-:Y:S02]  /*10190*/  IMAD.MOV.U32 R0, RZ, RZ, R34 ;  /* 0x000000ffff007224 */ /* 0x000fe400078e0022 */
[----:B0-----:R-:W-:-:S05]  /*101a0*/  @P6 IMAD.HI.U32 R3, R34, R3, RZ ;  /* 0x0000000322036227 */ /* 0x001fca00078e00ff */
[----:B-----5:R-:W-:Y:S01]  /*101b0*/  @P6 SHF.R.U32.HI R0, RZ, R2, R3 ;  /* 0x00000002ff006219 */ /* 0x020fe20000011603 */
[----:B------:R-:W-:Y:S01]  /*101c0*/  IMAD.WIDE.U32 R2, R35, UR4, RZ ;  /* 0x0000000423027c25 */ /* 0x000fe2000f8e00ff */
[----:B------:R-:W0:Y:S03]  /*101d0*/  S2R R6, SR_TID.X ;  /* 0x0000000000067919 */ /* 0x000e260000002100 */
[----:B--2---:R-:W-:-:S04]  /*101e0*/  IMAD R4, R4, UR4, RZ ;  /* 0x0000000404047c24 */ /* 0x004fc8000f8e02ff */
[----:B------:R-:W-:Y:S01]  /*101f0*/  IMAD R4, R35, UR5, R4 ;  /* 0x0000000523047c24 */ /* 0x000fe2000f8e0204 */
        /* <DEDUP_REMOVED lines=8> */
[C---:B----4-:R-:W-:Y:S02]  /*10280*/  IMAD R4, R20.reuse, UR5, R4 ;  /* 0x0000000514047c24 */ /* 0x050fe4000f8e0204 */
[----:B------:R-:W-:Y:S01]  /*10290*/  IMAD.WIDE.U32 R2, R20, UR4, R2 ;  /* 0x0000000414027c25 */ /* 0x000fe2000f8e0002 */
        /* <DEDUP_REMOVED lines=8> */
[----:B---3--:R-:W-:Y:S02]  /*10320*/  IMAD R0, R5, R0, R34 ;  /* 0x0000000005007224 */ /* 0x008fe400078e0222 */
[----:B------:R-:W-:-:S03]  /*10330*/  IMAD.IADD R3, R3, 0x1, R4 ;  /* 0x0000000103037824 */ /* 0x000fc600078e0204 */
[----:B------:R-:W-:Y:S01]  /*10340*/  SHF.R.S32.HI R4, RZ, 0x1f, R0 ;  /* 0x0000001fff047819 */ /* 0x000fe20000011400 */
[----:B------:R-:W-:-:S04]  /*10350*/  IMAD.WIDE.U32 R2, R0, UR4, R2 ;  /* 0x0000000400027c25 */ /* 0x000fc8000f8e0002 */
[----:B------:R-:W-:-:S04]  /*10360*/  IMAD R4, R4, UR4, RZ ;  /* 0x0000000404047c24 */ /* 0x000fc8000f8e02ff */
[----:B------:R-:W-:Y:S01]  /*10370*/  IMAD R4, R0, UR5, R4 ;  /* 0x0000000500047c24 */ /* 0x000fe2000f8e0204 */
[----:B------:R-:W-:Y:S01]  /*10380*/  ULDC.64 UR4, c[0x0][0x280] ;  /* 0x0000a00000047ab9 */ /* 0x000fe20000000a00 */
[----:B0-----:R-:W-:Y:S01]  /*10390*/  IMAD.SHL.U32 R20, R6, 0x8, RZ ;  /* 0x0000000806147824 */ /* 0x001fe200078e00ff */
[----:B------:R-:W-:Y:S01]  /*103a0*/  LEA R0, P0, R2, UR4, 0x1 ;  /* 0x0000000402007c11 */ /* 0x000fe2000f8008ff */
[----:B------:R-:W-:Y:S01]  /*103b0*/  IMAD.IADD R4, R3, 0x1, R4 ;  /* 0x0000000103047824 */ /* 0x000fe200078e0204 */
[----:B------:R-:W-:Y:S02]  /*103c0*/  ULDC UR4, c[0x0][0x2b8] ;  /* 0x0000ae0000047ab9 */ /* 0x000fe40000000800 */
[----:B------:R-:W-:Y:S02]  /*103d0*/  LOP3.LUT R20, R20, 0x38, RZ, 0xc0, !PT ;  /* 0x0000003814147812 */ /* 0x000fe400078ec0ff */
[----:B------:R-:W-:Y:S01]  /*103e0*/  LEA.HI.X R4, R2, UR5, R4, 0x1, P0 ;  /* 0x0000000502047c11 */ /* 0x000fe200080f0c04 */
[----:B------:R-:W-:Y:S01]  /*103f0*/  UMOV UR5, 0xffffffff ;  /* 0xffffffff00057882 */ /* 0x000fe20000000000 */
[----:B------:R-:W-:-:S02]  /*10400*/  LOP3.LUT R21, R6, 0x7f, RZ, 0xc0, !PT ;  /* 0x0000007f06157812 */ /* 0x000fc400078ec0ff */
[----:B------:R-:W-:Y:S02]  /*10410*/  ISETP.GE.AND P0, PT, R20, UR4, PT ;  /* 0x0000000414007c0c */ /* 0x000fe4000bf06270 */
[----:B------:R-:W-:Y:S01]  /*10420*/  SHF.R.U32.HI R21, RZ, 0x3, R21 ;  /* 0x00000003ff157819 */ /* 0x000fe20000011615 */
[----:B------:R-:W-:Y:S10]  /*10430*/  BRA.DIV UR5, `(.L_x_5742) ;  /* 0x0000004605ac7947 */ /* 0x000ff4000b800000 */
[----:B------:R-:W2:Y:S01]  /*10440*/  LDL.LU R2, [R1+0x4] ;  /* 0x0000040001027983 */ /* 0x000ea20000300800 */
[----:B------:R-:W-:Y:S02]  /*10450*/  LEA R17, R17, R21, 0x7 ;  /* 0x0000001511117211 */ /* 0x000fe400078e38ff */
[----:B------:R-:W-:Y:S01]  /*10460*/  LOP3.LUT R23, R23, 0xffffdfff, RZ, 0xc0, !PT ;  /* 0xffffdfff17177812 */ /* 0x000fe200078ec0ff */
[----:B------:R-:W0:Y:S02]  /*10470*/  SHFL.IDX PT, R9, R0, RZ, 0x181f ;  /* 0x00181fff00097589 */ /* 0x000e2400000e0000 */
[----:B------:R-:W-:Y:S02]  /*10480*/  VIADD R7, R17, 0x10 ;  /* 0x0000001011077836 */ /* 0x000fe40000000000 */
[----:B------:R-:W3:Y:S04]  /*10490*/  SHFL.IDX PT, R3, R4, RZ, 0x181f ;  /* 0x00181fff04037589 */ /* 0x000ee800000e0000 */
[----:B------:R-:W4:Y:S04]  /*104a0*/  SHFL.IDX PT, R6, R0, 0x1, 0x181f ;  /* 0x00381f0000067f89 */ /* 0x000f2800000e0000 */
[----:B------:R-:W-:Y:S04]  /*104b0*/  SHFL.IDX PT, R10, R0, 0x2, 0x181f ;  /* 0x00581f00000a7f89 */ /* 0x000fe800000e0000 */
[----:B------:R-:W-:Y:S01]  /*104c0*/  SHFL.IDX PT, R11, R0, 0x3, 0x181f ;  /* 0x00781f00000b7f89 */ /* 0x000fe200000e0000 */
[----:B--2---:R-:W-:-:S03]  /*104d0*/  IMAD R5, R2, R5, RZ ;  /* 0x0000000502057224 */ /* 0x004fc600078e02ff */
[----:B------:R-:W2:Y:S02]  /*104e0*/  SHFL.IDX PT, R2, R4, 0x1, 0x181f ;  /* 0x00381f0004027f89 */ /* 0x000ea400000e0000 */
[-C--:B------:R-:W-:Y:S02]  /*104f0*/  ISETP.GE.AND P6, PT, R17, R5.reuse, PT ;  /* 0x000000051100720c */ /* 0x080fe40003fc6270 */
[----:B------:R-:W-:Y:S01]  /*10500*/  ISETP.GE.AND P5, PT, R7, R5, PT ;  /* 0x000000050700720c */ /* 0x000fe20003fa6270 */
[----:B------:R-:W-:-:S05]  /*10510*/  VIADD R7, R17, 0x20 ;  /* 0x0000002011077836 */ /* 0x000fca0000000000 */
[----:B------:R-:W-:-:S05]  /*10520*/  ISETP.GE.AND P3, PT, R7, R5, PT ;  /* 0x000000050700720c */ /* 0x000fca0003f66270 */
[----:B0-----:R-:W-:Y:S02]  /*10530*/  @!P6 LEA R9, P1, R20, R9, 0x1 ;  /* 0x000000091409e211 */ /* 0x001fe400078208ff */
[----:B------:R-:W-:-:S03]  /*10540*/  @P6 LOP3.LUT R23, R23, 0x2000, RZ, 0xfc, !PT ;  /* 0x0000200017176812 */ /* 0x000fc600078efcff */
[----:B---3--:R-:W-:Y:S01]  /*10550*/  @!P6 IMAD.X R3, RZ, RZ, R3, P1 ;  /* 0x000000ffff03e224 */ /* 0x008fe200008e0603 */
[----:B----4-:R-:W-:Y:S02]  /*10560*/  @!P5 LEA R6, P1, R20, R6, 0x1 ;  /* 0x000000061406d211 */ /* 0x010fe400078208ff */
[----:B------:R-:W-:-:S03]  /*10570*/  LOP3.LUT R23, R23, 0xffffefff, RZ, 0xc0, !PT ;  /* 0xffffefff17177812 */ /* 0x000fc600078ec0ff */
        /* <DEDUP_REMOVED lines=8> */
[----:B------:R-:W-:-:S04]  /*10600*/  IADD3 R2, R17, 0x30, RZ ;  /* 0x0000003011027810 */ /* 0x000fc80007ffe0ff */
        /* <DEDUP_REMOVED lines=12> */
[----:B--2---:R-:W-:-:S05]  /*106d0*/  @!P4 LEA R14, P1, R20, R11, 0x1 ;  /* 0x0000000b140ec211 */ /* 0x004fca00078208ff */
[----:B0-----:R-:W-:Y:S02]  /*106e0*/  @!P4 IMAD.X R11, RZ, RZ, R2, P1 ;  /* 0x000000ffff0bc224 */ /* 0x001fe400008e0602 */
[----:B------:R-:W-:-:S05]  /*106f0*/  @!P6 IMAD.MOV.U32 R2, RZ, RZ, R9 ;  /* 0x000000ffff02e224 */ /* 0x000fca00078e0009 */
[----:B------:R0:W-:Y:S02]  /*10700*/  @!P6 LDGSTS.E.BYPASS.LTC128B.128 [R26+0x18400], desc[UR36][R2.64], !P0 ;  /* 0x18400000021aefae */ /* 0x0001e4000c101d64 */
[----:B0-----:R-:W-:Y:S01]  /*10710*/  @!P5 IMAD.MOV.U32 R2, RZ, RZ, R6 ;  /* 0x000000ffff02d224 */ /* 0x001fe200078e0006 */
[----:B------:R-:W-:Y:S01]  /*10720*/  @!P5 MOV R3, R8 ;  /* 0x000000080003d202 */ /* 0x000fe20000000f00 */
[----:B------:R-:W-:Y:S04]  /*10730*/  SHFL.IDX PT, R6, R0, 0x6, 0x181f ;  /* 0x00d81f0000067f89 */ /* 0x000fe800000e0000 */
[----:B------:R0:W-:Y:S04]  /*10740*/  @!P5 LDGSTS.E.BYPASS.LTC128B.128 [R26+0x18c00], desc[UR36][R2.64], !P0 ;  /* 0x18c00000021adfae */ /* 0x0001e8000c101d64 */
[----:B------:R-:W2:Y:S04]  /*10750*/  SHFL.IDX PT, R8, R0, 0x5, 0x181f ;  /* 0x00b81f0000087f89 */ /* 0x000ea800000e0000 */
[----:B------:R-:W-:Y:S01]  /*10760*/  SHFL.IDX PT, R0, R0, 0x7, 0x181f ;  /* 0x00f81f0000007f89 */ /* 0x000fe200000e0000 */
[----:B0-----:R-:W-:-:S02]  /*10770*/  @!P3 IMAD.MOV.U32 R2, RZ, RZ, R10 ;  /* 0x000000ffff02b224 */ /* 0x001fc400078e000a */
[----:B------:R-:W-:Y:S02]  /*10780*/  @!P3 IMAD.MOV.U32 R3, RZ, RZ, R7 ;  /* 0x000000ffff03b224 */ /* 0x000fe400078e0007 */
[----:B------:R-:W0:Y:S04]  /*10790*/  SHFL.IDX PT, R7, R4, 0x5, 0x181f ;  /* 0x00b81f0004077f89 */ /* 0x000e2800000e0000 */
[----:B------:R3:W-:Y:S02]  /*107a0*/  @!P3 LDGSTS.E.BYPASS.LTC128B.128 [R26+0x19400], desc[UR36][R2.64], !P0 ;  /* 0x19400000021abfae */ /* 0x0007e4000c101d64 */
[----:B---3--:R-:W-:Y:S01]  /*107b0*/  VIADD R2, R17, 0x50 ;  /* 0x0000005011027836 */ /* 0x008fe20000000000 */
[----:B------:R-:W-:-:S04]  /*107c0*/  @!P2 MOV R3, R12 ;  /* 0x0000000c0003a202 */ /* 0x000fc80000000f00 */
[----:B------:R-:W-:Y:S01]  /*107d0*/  ISETP.GE.AND P3, PT, R2, R5, PT ;  /* 0x000000050200720c */ /* 0x000fe20003f66270 */
[----:B------:R-:W-:-:S05]  /*107e0*/  @!P2 IMAD.MOV.U32 R2, RZ, RZ, R13 ;  /* 0x000000ffff02a224 */ /* 0x000fca00078e000d */
[----:B------:R3:W-:Y:S07]  /*107f0*/  @!P2 LDGSTS.E.BYPASS.LTC128B.128 [R26+0x19c00], desc[UR36][R2.64], !P0 ;  /* 0x19c00000021aafae */ /* 0x0007ee000c101d64 */
[----:B--2---:R-:W-:Y:S02]  /*10800*/  @!P3 LEA R8, P1, R20, R8, 0x1 ;  /* 0x000000081408b211 */ /* 0x004fe400078208ff */
[----:B------:R-:W-:Y:S01]  /*10810*/  @P3 LOP3.LUT R23, R23, 0x80, RZ, 0xfc, !PT ;  /* 0x0000008017173812 */ /* 0x000fe200078efcff */
[----:B---3--:R-:W2:Y:S01]  /*10820*/  SHFL.IDX PT, R2, R4, 0x6, 0x181f ;  /* 0x00d81f0004027f89 */ /* 0x008ea200000e0000 */
[----:B------:R-:W-:-:S02]  /*10830*/  VIADD R3, R17, 0x60 ;  /* 0x0000006011037836 */ /* 0x000fc40000000000 */
[----:B------:R-:W-:Y:S01]  /*10840*/  LOP3.LUT R23, R23, 0xffffffbf, RZ, 0xc0, !PT ;  /* 0xffffffbf17177812 */ /* 0x000fe200078ec0ff */
[----:B0-----:R-:W-:Y:S01]  /*10850*/  @!P3 IMAD.X R7, RZ, RZ, R7, P1 ;  /* 0x000000ffff07b224 */ /* 0x001fe200008e0607 */
[----:B------:R-:W0:Y:S01]  /*10860*/  SHFL.IDX PT, R4, R4, 0x7, 0x181f ;  /* 0x00f81f0004047f89 */ /* 0x000e2200000e0000 */
[----:B------:R-:W-:Y:S01]  /*10870*/  ISETP.GE.AND P2, PT, R3, R5, PT ;  /* 0x000000050300720c */ /* 0x000fe20003f46270 */
[----:B------:R-:W-:-:S12]  /*10880*/  @!P4 IMAD.MOV.U32 R3, RZ, RZ, R11 ;  /* 0x000000ffff03c224 */ /* 0x000fd800078e000b */
[----:B------:R-:W-:Y:S02]  /*10890*/  @!P2 LEA R6, P1, R20, R6, 0x1 ;  /* 0x000000061406a211 */ /* 0x000fe400078208ff */
[----:B------:R-:W-:-:S03]  /*108a0*/  @P2 LOP3.LUT R23, R23, 0x40, RZ, 0xfc, !PT ;  /* 0x0000004017172812 */ /* 0x000fc600078efcff */
[----:B--2---:R-:W-:Y:S02]  /*108b0*/  @!P2 IMAD.X R9, RZ, RZ, R2, P1 ;  /* 0x000000ffff09a224 */ /* 0x004fe400008e0602 */
[----:B------:R-:W-:-:S05]  /*108c0*/  @!P4 IMAD.MOV.U32 R2, RZ, RZ, R14 ;  /* 0x000000ffff02c224 */ /* 0x000fca00078e000e */
[----:B------:R2:W-:Y:S02]  /*108d0*/  @!P4 LDGSTS.E.BYPASS.LTC128B.128 [R26+0x1a400], desc[UR36][R2.64], !P0 ;  /* 0x1a400000021acfae */ /* 0x0005e4000c101d64 */
[----:B--2---:R-:W-:Y:S01]  /*108e0*/  @!P3 IMAD.MOV.U32 R2, RZ, RZ, R8 ;  /* 0x000000ffff02b224 */ /* 0x004fe200078e0008 */
[----:B------:R-:W-:-:S05]  /*108f0*/  @!P3 MOV R3, R7 ;  /* 0x000000070003b202 */ /* 0x000fca0000000f00 */
[----:B------:R2:W-:Y:S02]  /*10900*/  @!P3 LDGSTS.E.BYPASS.LTC128B.128 [R26+0x1ac00], desc[UR36][R2.64], !P0 ;  /* 0x1ac00000021abfae */ /* 0x0005e4000c101d64 */
[----:B--2---:R-:W-:Y:S02]  /*10910*/  @!P2 IMAD.MOV.U32 R2, RZ, RZ, R6 ;  /* 0x000000ffff02a224 */ /* 0x004fe400078e0006 */
[----:B------:R-:W-:-:S05]  /*10920*/  @!P2 IMAD.MOV.U32 R3, RZ, RZ, R9 ;  /* 0x000000ffff03a224 */ /* 0x000fca00078e0009 */
[----:B0-----:R2:W-:Y:S02]  /*10930*/  @!P2 LDGSTS.E.BYPASS.LTC128B.128 [R26+0x1b400], desc[UR36][R2.64], !P0 ;  /* 0x1b400000021aafae */ /* 0x0015e4000c101d64 */
.L_x_5838:
[----:B------:R-:W-:Y:S01]  /*10940*/  VIADD R17, R17, 0x70 ;  /* 0x0000007011117836 */ /* 0x000fe20000000000 */
[----:B------:R-:W-:-:S04]  /*10950*/  LOP3.LUT R23, R23, 0xffffbfff, RZ, 0xc0, !PT ;  /* 0xffffbfff17177812 */ /* 0x000fc800078ec0ff */
[----:B------:R-:W-:-:S13]  /*10960*/  ISETP.GE.AND P2, PT, R17, R5, PT ;  /* 0x000000051100720c */ /* 0x000fda0003f46270 */
[----:B--2---:R-:W-:Y:S02]  /*10970*/  @!P2 LEA R2, P1, R20, R0, 0x1 ;  /* 0x000000001402a211 */ /* 0x004fe400078208ff */
        /* <DEDUP_REMOVED lines=8> */
.L_x_5743:
        /* <DEDUP_REMOVED lines=28> */
.L_x_5745:
[----:B------:R-:W-:Y:S05]  /*10bc0*/  BSYNC B6 ;  /* 0x0000000000067941 */ /* 0x000fea0003800000 */
.L_x_5744:
[----:B------:R-:W2:Y:S01]  /*10bd0*/  LDL.LU R21, [R1+0x8] ;  /* 0x0000080001157983 */ /* 0x000ea20000300800 */
[----:B0-----:R-:W0:Y:S01]  /*10be0*/  LDC R2, c[0x0][0x448] ;  /* 0x00011200ff027b82 */ /* 0x001e220000000800 */
[----:B------:R-:W-:Y:S02]  /*10bf0*/  ULDC.64 UR4, c[0x0][0x398] ;  /* 0x0000e60000047ab9 */ /* 0x000fe40000000a00 */
[----:B------:R-:W3:Y:S04]  /*10c00*/  LDL.LU R20, [R1+0x10] ;  /* 0x0000100001147983 */ /* 0x000ee80000300800 */
[----:B------:R-:W4:Y:S01]  /*10c10*/  LDL.LU R17, [R1] ;  /* 0x0000000001117983 */ /* 0x000f220000300800 */
        /* <DEDUP_REMOVED lines=23> */
[----:B------:R-:W-:-:S05]  /*10d90*/  IMAD R4, R17, UR5, R4 ;  /* 0x0000000511047c24 */ /* 0x000fca000f8e0204 */
[----:B------:R-:W-:Y:S01]  /*10da0*/  IADD3 R3, R3, R4, RZ ;  /* 0x0000000403037210 */ /* 0x000fe20007ffe0ff */
        /* <DEDUP_REMOVED lines=31> */
[----:B------:R-:W2:Y:S10]  /*10fa0*/  SHFL.IDX PT, R2, R4, RZ, 0x181f ;  /* 0x00181fff04027589 */ /* 0x000eb400000e0000 */
[----:B0-----:R-:W-:-:S02]  /*10fb0*/  @!P6 LEA R5, P0, R8, R14, 0x1 ;  /* 0x0000000e0805e211 */ /* 0x001fc400078008ff */
[----:B------:R-:W0:Y:S02]  /*10fc0*/  SHFL.IDX PT, R14, R0, 0x1, 0x181f ;  /* 0x00381f00000e7f89 */ /* 0x000e2400000e0000 */
[----:B--2---:R-:W-:Y:S01]  /*10fd0*/  @!P6 IADD3.X R3, RZ, R2, RZ, P0, !PT ;  /* 0x00000002ff03e210 */ /* 0x004fe200007fe4ff */
[----:B------:R-:W-:Y:S02]  /*10fe0*/  @!P6 IMAD.MOV.U32 R2, RZ, RZ, R5 ;  /* 0x000000ffff02e224 */ /* 0x000fe400078e0005 */
[----:B------:R-:W2:Y:S04]  /*10ff0*/  SHFL.IDX PT, R5, R4, 0x1, 0x181f ;  /* 0x00381f0004057f89 */ /* 0x000ea800000e0000 */
[----:B------:R-:W-:Y:S04]  /*11000*/  @!P6 LDGSTS.E.BYPASS.LTC128B.128 [R26+0x22400], desc[UR36][R2.64], !P4 ;  /* 0x22400000021aefae */ /* 0x000fe8000e101d64 */
[----:B------:R-:W-:Y:S04]  /*11010*/  @!P6 LDGSTS.E.BYPASS.LTC128B.128 [R26+0x26400], desc[UR36][R2.64+0x80], !P3 ;  /* 0x26400080021aefae */ /* 0x000fe8000d901d64 */
[----:B------:R-:W-:Y:S04]  /*11020*/  @!P6 LDGSTS.E.BYPASS.LTC128B.128 [R26+0x2a400], desc[UR36][R2.64+0x100], !P2 ;  /* 0x2a400100021aefae */ /* 0x000fe8000d101d64 */
[----:B------:R3:W-:Y:S01]  /*11030*/  @!P6 LDGSTS.E.BYPASS.LTC128B.128 [R26+0x2e400], desc[UR36][R2.64+0x180], !P1 ;  /* 0x2e400180021aefae */ /* 0x0007e2000c901d64 */
[----:B------:R-:W-:-:S02]  /*11040*/  LOP3.LUT P6, RZ, R23, 0x80, RZ, 0xc0, !PT ;  /* 0x0000008017ff7812 */ /* 0x000fc400078cc0ff */
[----:B0-----:R-:W-:Y:S02]  /*11050*/  @!P5 LEA R6, P0, R8, R14, 0x1 ;  /* 0x0000000e0806d211 */ /* 0x001fe400078008ff */
[----:B------:R-:W-:Y:S01]  /*11060*/  LOP3.LUT R23, R23, 0xfff7ffff, RZ, 0xc0, !PT ;  /* 0xfff7ffff17177812 */ /* 0x000fe200078ec0ff */
[----:B------:R-:W0:Y:S02]  /*11070*/  SHFL.IDX PT, R14, R0, 0x2, 0x181f ;  /* 0x00581f00000e7f89 */ /* 0x000e2400000e0000 */
[----:B--2---:R-:W-:Y:S02]  /*11080*/  @!P5 IMAD.X R7, RZ, RZ, R5, P0 ;  /* 0x000000ffff07d224 */ /* 0x004fe400000e0605 */
[----:B------:R-:W2:Y:S01]  /*11090*/  SHFL.IDX PT, R5, R4, 0x2, 0x181f ;  /* 0x00581f0004057f89 */ /* 0x000ea200000e0000 */
[----:B---3--:R-:W-:Y:S02]  /*110a0*/  @!P5 IMAD.MOV.U32 R2, RZ, RZ, R6 ;  /* 0x000000ffff02d224 */ /* 0x008fe400078e0006 */
[----:B------:R-:W-:Y:S01]  /*110b0*/  @!P5 IMAD.MOV.U32 R3, RZ, RZ, R7 ;  /* 0x000000ffff03d224 */ /* 0x000fe200078e0007 */
[----:B------:R-:W-:-:S04]  /*110c0*/  @P6 LOP3.LUT R23, R23, 0x80000, RZ, 0xfc, !PT ;  /* 0x0008000017176812 */ /* 0x000fc800078efcff */
[----:B------:R-:W-:Y:S01]  /*110d0*/  @!P5 LDGSTS.E.BYPASS.LTC128B.128 [R26+0x22c00], desc[UR36][R2.64], !P4 ;  /* 0x22c00000021adfae */ /* 0x000fe2000e101d64 */
[----:B------:R-:W-:-:S03]  /*110e0*/  LOP3.LUT P6, RZ, R23, 0x200, RZ, 0xc0, !PT ;  /* 0x0000020017ff7812 */ /* 0x000fc600078cc0ff */
[----:B------:R-:W-:Y:S04]  /*110f0*/  @!P5 LDGSTS.E.BYPASS.LTC128B.128 [R26+0x26c00], desc[UR36][R2.64+0x80], !P3 ;  /* 0x26c00080021adfae */ /* 0x000fe8000d901d64 */
[----:B------:R-:W-:Y:S04]  /*11100*/  @!P5 LDGSTS.E.BYPASS.LTC128B.128 [R26+0x2ac00], desc[UR36][R2.64+0x100], !P2 ;  /* 0x2ac00100021adfae */ /* 0x000fe8000d101d64 */
[----:B------:R3:W-:Y:S01]  /*11110*/  @!P5 LDGSTS.E.BYPASS.LTC128B.128 [R26+0x2ec00], desc[UR36][R2.64+0x180], !P1 ;  /* 0x2ec00180021adfae */ /* 0x0007e2000c901d64 */
[C---:B------:R-:W-:Y:S02]  /*11120*/  LOP3.LUT P5, RZ, R23.reuse, 0x40, RZ, 0xc0, !PT ;  /* 0x0000004017ff7812 */ /* 0x040fe400078ac0ff */
[----:B------:R-:W-:-:S11]  /*11130*/  LOP3.LUT R23, R23, 0xfffbffff, RZ, 0xc0, !PT ;  /* 0xfffbffff17177812 */ /* 0x000fd600078ec0ff */
[----:B------:R-:W-:-:S04]  /*11140*/  @P5 LOP3.LUT R23, R23, 0x40000, RZ, 0xfc, !PT ;  /* 0x0004000017175812 */ /* 0x000fc800078efcff */
[C---:B------:R-:W-:Y:S02]  /*11150*/  LOP3.LUT P5, RZ, R23.reuse, 0x100, RZ, 0xc0, !PT ;  /* 0x0000010017ff7812 */ /* 0x040fe400078ac0ff */
[----:B------:R-:W-:-:S11]  /*11160*/  LOP3.LUT R23, R23, 0xffefffff, RZ, 0xc0, !PT ;  /* 0xffefffff17177812 */ /* 0x000fd600078ec0ff */
[----:B------:R-:W-:-:S04]  /*11170*/  @P5 LOP3.LUT R23, R23, 0x100000, RZ, 0xfc, !PT ;  /* 0x0010000017175812 */ /* 0x000fc800078efcff */
[----:B------:R-:W-:-:S13]  /*11180*/  LOP3.LUT P5, RZ, R23, 0x800, RZ, 0xc0, !PT ;  /* 0x0000080017ff7812 */ /* 0x000fda00078ac0ff */
[----:B0-----:R-:W-:Y:S02]  /*11190*/  @!P5 LEA R6, P0, R8, R14, 0x1 ;  /* 0x0000000e0806d211 */ /* 0x001fe400078008ff */
[----:B------:R-:W0:Y:S02]  /*111a0*/  SHFL.IDX PT, R14, R0, 0x3, 0x181f ;  /* 0x00781f00000e7f89 */ /* 0x000e2400000e0000 */
[----:B---3--:R-:W-:Y:S01]  /*111b0*/  @!P5 MOV R2, R6 ;  /* 0x000000060002d202 */ /* 0x008fe20000000f00 */
[----:B--2---:R-:W-:Y:S02]  /*111c0*/  @!P5 IMAD.X R7, RZ, RZ, R5, P0 ;  /* 0x000000ffff07d224 */ /* 0x004fe400000e0605 */
[----:B------:R-:W2:Y:S02]  /*111d0*/  SHFL.IDX PT, R5, R4, 0x3, 0x181f ;  /* 0x00781f0004057f89 */ /* 0x000ea400000e0000 */
[----:B------:R-:W-:-:S05]  /*111e0*/  @!P5 IMAD.MOV.U32 R3, RZ, RZ, R7 ;  /* 0x000000ffff03d224 */ /* 0x000fca00078e0007 */
[----:B------:R-:W-:Y:S04]  /*111f0*/  @!P5 LDGSTS.E.BYPASS.LTC128B.128 [R26+0x23400], desc[UR36][R2.64], !P4 ;  /* 0x23400000021adfae */ /* 0x000fe8000e101d64 */
[----:B------:R-:W-:Y:S04]  /*11200*/  @!P5 LDGSTS.E.BYPASS.LTC128B.128 [R26+0x27400], desc[UR36][R2.64+0x80], !P3 ;  /* 0x27400080021adfae */ /* 0x000fe8000d901d64 */
[----:B------:R-:W-:Y:S01]  /*11210*/  @!P5 LDGSTS.E.BYPASS.LTC128B.128 [R26+0x2b400], desc[UR36][R2.64+0x100], !P2 ;  /* 0x2b400100021adfae */ /* 0x000fe2000d101d64 */
[----:B0-----:R-:W-:-:S03]  /*11220*/  @!P6 LEA R6, P0, R8, R14, 0x1 ;  /* 0x0000000e0806e211 */ /* 0x001fc600078008ff */
[----:B------:R0:W-:Y:S01]  /*11230*/  @!P5 LDGSTS.E.BYPASS.LTC128B.128 [R26+0x2f400], desc[UR36][R2.64+0x180], !P1 ;  /* 0x2f400180021adfae */ /* 0x0001e2000c901d64 */
[----:B------:R-:W-:-:S03]  /*11240*/  LOP3.LUT P5, RZ, R23, 0x100000, RZ, 0xc0, !PT ;  /* 0x0010000017ff7812 */ /* 0x000fc600078ac0ff */
[----:B------:R-:W3:Y:S01]  /*11250*/  SHFL.IDX PT, R14, R0, 0x4, 0x181f ;  /* 0x00981f00000e7f89 */ /* 0x000ee200000e0000 */
[----:B--2---:R-:W-:-:S03]  /*11260*/  @!P6 IMAD.X R7, RZ, RZ, R5, P0 ;  /* 0x000000ffff07e224 */ /* 0x004fc600000e0605 */
[----:B------:R-:W2:Y:S01]  /*11270*/  SHFL.IDX PT, R5, R4, 0x4, 0x181f ;  /* 0x00981f0004057f89 */ /* 0x000ea200000e0000 */
[----:B0-----:R-:W-:Y:S02]  /*11280*/  @!P6 IMAD.MOV.U32 R2, RZ, RZ, R6 ;  /* 0x000000ffff02e224 */ /* 0x001fe400078e0006 */
[----:B------:R-:W-:-:S05]  /*11290*/  @!P6 IMAD.MOV.U32 R3, RZ, RZ, R7 ;  /* 0x000000ffff03e224 */ /* 0x000fca00078e0007 */
[----:B------:R-:W-:Y:S04]  /*112a0*/  @!P6 LDGSTS.E.BYPASS.LTC128B.128 [R26+0x23c00], desc[UR36][R2.64], !P4 ;  /* 0x23c00000021aefae */ /* 0x000fe8000e101d64 */
[----:B------:R-:W-:Y:S04]  /*112b0*/  @!P6 LDGSTS.E.BYPASS.LTC128B.128 [R26+0x27c00], desc[UR36][R2.64+0x80], !P3 ;  /* 0x27c00080021aefae */ /* 0x000fe8000d901d64 */
[----:B------:R-:W-:Y:S01]  /*112c0*/  @!P6 LDGSTS.E.BYPASS.LTC128B.128 [R26+0x2bc00], desc[UR36][R2.64+0x100], !P2 ;  /* 0x2bc00100021aefae */ /* 0x000fe2000d101d64 */
[----:B---3--:R-:W-:-:S03]  /*112d0*/  @!P5 LEA R6, P0, R8, R14, 0x1 ;  /* 0x0000000e0806d211 */ /* 0x008fc600078008ff */
[----:B------:R-:W0:Y:S02]  /*112e0*/  SHFL.IDX PT, R14, R0, 0x5, 0x181f ;  /* 0x00b81f00000e7f89 */ /* 0x000e2400000e0000 */
[----:B--2---:R-:W-:Y:S02]  /*112f0*/  @!P5 IMAD.X R7, RZ, RZ, R5, P0 ;  /* 0x000000ffff07d224 */ /* 0x004fe400000e0605 */
[----:B------:R-:W2:Y:S04]  /*11300*/  SHFL.IDX PT, R5, R4, 0x5, 0x181f ;  /* 0x00b81f0004057f89 */ /* 0x000ea800000e0000 */
[----:B------:R3:W-:Y:S01]  /*11310*/  @!P6 LDGSTS.E.BYPASS.LTC128B.128 [R26+0x2fc00], desc[UR36][R2.64+0x180], !P1 ;  /* 0x2fc00180021aefae */ /* 0x0007e2000c901d64 */
[----:B------:R-:W-:Y:S02]  /*11320*/  LOP3.LUT P6, RZ, R23, 0x80000, RZ, 0xc0, !PT ;  /* 0x0008000017ff7812 */ /* 0x000fe400078cc0ff */
[----:B---3--:R-:W-:Y:S01]  /*11330*/  @!P5 MOV R2, R6 ;  /* 0x000000060002d202 */ /* 0x008fe20000000f00 */
[----:B------:R-:W-:-:S10]  /*11340*/  @!P5 IMAD.MOV.U32 R3, RZ, RZ, R7 ;  /* 0x000000ffff03d224 */ /* 0x000fd400078e0007 */
[----:B0-----:R-:W-:Y:S02]  /*11350*/  @!P6 LEA R6, P0, R8, R14, 0x1 ;  /* 0x0000000e0806e211 */ /* 0x001fe400078008ff */
[----:B------:R-:W0:Y:S03]  /*11360*/  SHFL.IDX PT, R14, R0, 0x6, 0x181f ;  /* 0x00d81f00000e7f89 */ /* 0x000e2600000e0000 */
[----:B--2---:R-:W-:Y:S01]  /*11370*/  @!P6 IMAD.X R7, RZ, RZ, R5, P0 ;  /* 0x000000ffff07e224 */ /* 0x004fe200000e0605 */
[----:B------:R-:W-:Y:S04]  /*11380*/  @!P5 LDGSTS.E.BYPASS.LTC128B.128 [R26+0x24400], desc[UR36][R2.64], !P4 ;  /* 0x24400000021adfae */ /* 0x000fe8000e101d64 */
[----:B------:R-:W2:Y:S04]  /*11390*/  SHFL.IDX PT, R5, R4, 0x6, 0x181f ;  /* 0x00d81f0004057f89 */ /* 0x000ea800000e0000 */
[----:B------:R-:W-:Y:S04]  /*113a0*/  @!P5 LDGSTS.E.BYPASS.LTC128B.128 [R26+0x28400], desc[UR36][R2.64+0x80], !P3 ;  /* 0x28400080021adfae */ /* 0x000fe8000d901d64 */
[----:B------:R-:W-:Y:S04]  /*113b0*/  @!P5 LDGSTS.E.BYPASS.LTC128B.128 [R26+0x2c400], desc[UR36][R2.64+0x100], !P2 ;  /* 0x2c400100021adfae */ /* 0x000fe8000d101d64 */
[----:B------:R3:W-:Y:S01]  /*113c0*/  @!P5 LDGSTS.E.BYPASS.LTC128B.128 [R26+0x30400], desc[UR36][R2.64+0x180], !P1 ;  /* 0x30400180021adfae */ /* 0x0007e2000c901d64 */
[----:B------:R-:W-:Y:S01]  /*113d0*/  LOP3.LUT P5, RZ, R23, 0x40000, RZ, 0xc0, !PT ;  /* 0x0004000017ff7812 */ /* 0x000fe200078ac0ff */
[----:B---3--:R-:W-:-:S02]  /*113e0*/  @!P6 IMAD.MOV.U32 R2, RZ, RZ, R6 ;  /* 0x000000ffff02e224 */ /* 0x008fc400078e0006 */
[----:B------:R-:W-:-:S10]  /*113f0*/  @!P6 IMAD.MOV.U32 R3, RZ, RZ, R7 ;  /* 0x000000ffff03e224 */ /* 0x000fd400078e0007 */
[----:B0-----:R-:W-:Y:S02]  /*11400*/  @!P5 LEA R6, P0, R8, R14, 0x1 ;  /* 0x0000000e0806d211 */ /* 0x001fe400078008ff */
[----:B------:R0:W3:Y:S03]  /*11410*/  SHFL.IDX PT, R14, R0, 0x7, 0x181f ;  /* 0x00f81f00000e7f89 */ /* 0x0000e600000e0000 */
[----:B--2---:R-:W-:Y:S01]  /*11420*/  @!P5 IMAD.X R7, RZ, RZ, R5, P0 ;  /* 0x000000ffff07d224 */ /* 0x004fe200000e0605 */
[----:B------:R-:W-:Y:S04]  /*11430*/  @!P6 LDGSTS.E.BYPASS.LTC128B.128 [R26+0x24c00], desc[UR36][R2.64], !P4 ;  /* 0x24c00000021aefae */ /* 0x000fe8000e101d64 */
[----:B------:R-:W-:Y:S04]  /*11440*/  @!P6 LDGSTS.E.BYPASS.LTC128B.128 [R26+0x28c00], desc[UR36][R2.64+0x80], !P3 ;  /* 0x28c00080021aefae */ /* 0x000fe8000d901d64 */
[----:B------:R-:W-:Y:S04]  /*11450*/  @!P6 LDGSTS.E.BYPASS.LTC128B.128 [R26+0x2cc00], desc[UR36][R2.64+0x100], !P2 ;  /* 0x2cc00100021aefae */ /* 0x000fe8000d101d64 */
[----:B------:R2:W-:Y:S04]  /*11460*/  @!P6 LDGSTS.E.BYPASS.LTC128B.128 [R26+0x30c00], desc[UR36][R2.64+0x180], !P1 ;  /* 0x30c00180021aefae */ /* 0x0005e8000c901d64 */
[----:B------:R0:W4:Y:S01]  /*11470*/  SHFL.IDX PT, R5, R4, 0x7, 0x181f ;  /* 0x00f81f0004057f89 */ /* 0x00012200000e0000 */
[----:B--2---:R-:W-:Y:S01]  /*11480*/  @!P5 MOV R2, R6 ;  /* 0x000000060002d202 */ /* 0x004fe20000000f00 */
[----:B------:R-:W-:-:S05]  /*11490*/  @!P5 IMAD.MOV.U32 R3, RZ, RZ, R7 ;  /* 0x000000ffff03d224 */ /* 0x000fca00078e0007 */
[----:B------:R0:W-:Y:S04]  /*114a0*/  @!P5 LDGSTS.E.BYPASS.LTC128B.128 [R26+0x25400], desc[UR36][R2.64], !P4 ;  /* 0x25400000021adfae */ /* 0x0001e8000e101d64 */
[----:B------:R0:W-:Y:S04]  /*114b0*/  @!P5 LDGSTS.E.BYPASS.LTC128B.128 [R26+0x29400], desc[UR36][R2.64+0x80], !P3 ;  /* 0x29400080021adfae */ /* 0x0001e8000d901d64 */
[----:B------:R0:W-:Y:S04]  /*114c0*/  @!P5 LDGSTS.E.BYPASS.LTC128B.128 [R26+0x2d400], desc[UR36][R2.64+0x100], !P2 ;  /* 0x2d400100021adfae */ /* 0x0001e8000d101d64 */
[----:B---34-:R0:W-:Y:S02]  /*114d0*/  @!P5 LDGSTS.E.BYPASS.LTC128B.128 [R26+0x31400], desc[UR36][R2.64+0x180], !P1 ;  /* 0x31400180021adfae */ /* 0x0181e4000c901d64 */
.L_x_5856:
[----:B------:R-:W-:Y:S01]  /*114e0*/  LOP3.LUT P0, RZ, R23, 0x4000, RZ, 0xc0, !PT ;  /* 0x0000400017ff7812 */ /* 0x000fe2000780c0ff */
[----:B------:R-:W-:-:S12]  /*114f0*/  BSSY B0, `(.L_x_5747) ;  /* 0x000000b000007945 */ /* 0x000fd80003800000 */
[----:B------:R-:W-:Y:S05]  /*11500*/  @P0 BRA `(.L_x_5748) ;  /* 0x0000000000240947 */ /* 0x000fea0003800000 */
[----:B0-----:R-:W-:-:S05]  /*11510*/  LEA R2, P0, R8, R14, 0x1 ;  /* 0x0000000e08027211 */ /* 0x001fca00078008ff */
[----:B------:R-:W-:-:S05]  /*11520*/  IMAD.X R3, RZ, RZ, R5, P0 ;  /* 0x000000ffff037224 */ /* 0x000fca00000e0605 */
[----:B------:R-:W-:Y:S01]  /*11530*/  @!PT LDS RZ, [RZ] ;  /* 0x00000000fffff984 */ /* 0x000fe20000000800 */
[----:B------:R-:W-:Y:S01]  /*11540*/  @!PT LDS RZ, [RZ] ;  /* 0x00000000fffff984 */ /* 0x000fe20000000800 */
[----:B------:R-:W-:Y:S01]  /*11550*/  @!PT LDS RZ, [RZ] ;  /* 0x00000000fffff984 */ /* 0x000fe20000000800 */
[----:B------:R2:W-:Y:S04]  /*11560*/  LDGSTS.E.BYPASS.LTC128B.128 [R26+0x25c00], desc[UR36][R2.64], !P4 ;  /* 0x25c00000021a7fae */ /* 0x0005e8000e101d64 */
[----:B------:R2:W-:Y:S04]  /*11570*/  LDGSTS.E.BYPASS.LTC128B.128 [R26+0x29c00], desc[UR36][R2.64+0x80], !P3 ;  /* 0x29c00080021a7fae */ /* 0x0005e8000d901d64 */
[----:B------:R2:W-:Y:S04]  /*11580*/  LDGSTS.E.BYPASS.LTC128B.128 [R26+0x2dc00], desc[UR36][R2.64+0x100], !P2 ;  /* 0x2dc00100021a7fae */ /* 0x0005e8000d101d64 */
[----:B------:R2:W-:Y:S02]  /*11590*/  LDGSTS.E.BYPASS.LTC128B.128 [R26+0x31c00], desc[UR36][R2.64+0x180], !P1 ;  /* 0x31c00180021a7fae */ /* 0x0005e4000c901d64 */
.L_x_5748:
[----:B------:R-:W-:Y:S05]  /*115a0*/  BSYNC B0 ;  /* 0x0000000000007941 */ /* 0x000fea0003800000 */
.L_x_5747:
[----:B------:R-:W-:Y:S01]  /*115b0*/  NOP ;  /* 0x0000000000007918 */ /* 0x000fe20000000000 */
[----:B------:R-:W-:-:S13]  /*115c0*/  PLOP3.LUT P0, PT, PT, PT, PT, 0x80, 0x0 ;  /* 0x000000000000781c */ /* 0x000fda0003f0f070 */
.L_x_5749:
        /* <DEDUP_REMOVED lines=18> */
.L_x_5857:
[----:B------:R-:W-:Y:S05]  /*116f0*/  BSYNC B0 ;  /* 0x0000000000007941 */ /* 0x000fea0003800000 */
.L_x_5750:
[----:B------:R-:W-:-:S13]  /*11700*/  LOP3.LUT P0, RZ, R23, 0x400, RZ, 0xc0, !PT ;  /* 0x0000040017ff7812 */ /* 0x000fda000780c0ff */
[----:B------:R-:W-:Y:S05]  /*11710*/  @!P0 BRA `(.L_x_5752) ;  /* 0x0000000000048947 */ /* 0x000fea0003800000 */
[----:B------:R-:W-:Y:S01]  /*11720*/  BPT.TRAP 0x1 ;  /* 0x000000040000795c */ /* 0x000fe20000300000 */
.L_x_5752:
[----:B------:R-:W-:Y:S01]  /*11730*/  SHF.L.U32 R0, R27, 0x1f, RZ ;  /* 0x0000001f1b007819 */ /* 0x000fe200000006ff */
[----:B------:R-:W-:Y:S03]  /*11740*/  BSSY B0, `(.L_x_5753) ;  /* 0x0000003000007945 */ /* 0x000fe60003800000 */
[----:B------:R-:W2:Y:S02]  /*11750*/  SYNCS.PHASECHK.TRANS64.TRYWAIT P0, [R25+URZ+0x32460], R0 ;  /* 0x03246000190075a7 */ /* 0x000ea4000800017f */
[----:B--2---:R-:W-:Y:S05]  /*11760*/  @!P0 BRA `(.L_x_5754) ;  /* 0x0000004800688947 */ /* 0x004fea0003800000 */
.L_x_5858:
[----:B------:R-:W-:Y:S05]  /*11770*/  BSYNC B0 ;  /* 0x0000000000007941 */ /* 0x000fea0003800000 */
.L_x_5753:
        /* <DEDUP_REMOVED lines=11> */
[----:B------:R-:W-:Y:S01]  /*11830*/  IMAD R5, R37, UR5, R0 ;  /* 0x0000000525057c24 */ /* 0x000fe2000f8e0200 */
[----:B------:R-:W-:Y:S01]  /*11840*/  ULDC.64 UR4, c[0x0][0x338] ;  /* 0x0000ce0000047ab9 */ /* 0x000fe20000000a00 */
[----:B------:R-:W-:Y:S02]  /*11850*/  SEL R0, RZ, 0x2, P3 ;  /* 0x00000002ff007807 */ /* 0x000fe40001800000 */
[----:B------:R-:W-:Y:S02]  /*11860*/  IMAD.IADD R3, R3, 0x1, R5 ;  /* 0x0000000103037824 */ /* 0x000fe400078e0205 */
[----:B---3--:R-:W-:Y:S02]  /*11870*/  IMAD R5, R6, UR4, RZ ;  /* 0x0000000406057c24 */ /* 0x008fe4000f8e02ff */
        /* <DEDUP_REMOVED lines=18> */
[----:B------:R-:W-:Y:S02]  /*119a0*/  LEA R4, R4, R22, 0x1 ;  /* 0x0000001604047211 */ /* 0x000fe400078e08ff */
        /* <DEDUP_REMOVED lines=68> */
.L_x_5872:
        /* <DEDUP_REMOVED lines=15> */
.L_x_5756:
        /* <DEDUP_REMOVED lines=10> */
.L_x_5757:
[----:B0-----:R-:W2:Y:S01]  /*11f80*/  LDL R2, [R1+0xc] ;  /* 0x00000c0001027983 */ /* 0x001ea20000100800 */
[----:B------:R0:W-:Y:S01]  /*11f90*/  SYNCS.ARRIVE.TRANS64.A1T0 RZ, [R25+URZ+0x32450], RZ ;  /* 0x032450ff19ff79a7 */ /* 0x0001e2000810003f */
[----:B------:R-:W-:Y:S01]  /*11fa0*/  BSSY B0, `(.L_x_5758) ;  /* 0x00000dc000007945 */ /* 0x000fe20003800000 */
[----:B--2---:R-:W-:-:S13]  /*11fb0*/  ISETP.GE.AND P0, PT, R2, 0x2, PT ;  /* 0x000000020200780c */ /* 0x004fda0003f06270 */
[----:B0-----:R-:W-:Y:S05]  /*11fc0*/  @!P0 BRA `(.L_x_5759) ;  /* 0x0000000c00648947 */ /* 0x001fea0003800000 */
[----:B------:R-:W-:-:S07]  /*11fd0*/  IADD3 R21, R2, -0x2, RZ ;  /* 0xfffffffe02157810 */ /* 0x000fce0007ffe0ff */
.L_x_5772:
[----:B0-----:R-:W0:Y:S01]  /*11fe0*/  S2R R2, SR_TID.X ;  /* 0x0000000000027919 */ /* 0x001e220000002100 */
[----:B------:R-:W-:Y:S01]  /*11ff0*/  IMAD R8, R21, 0x60, R32 ;  /* 0x0000006015087824 */ /* 0x000fe200078e0220 */
[----:B------:R-:W-:Y:S02]  /*12000*/  IADD3 R24, R24, 0x1, RZ ;  /* 0x0000000118187810 */ /* 0x000fe40007ffe0ff */
[----:B------:R-:W-:Y:S02]  /*12010*/  LOP3.LUT P1, RZ, R23, 0x400, RZ, 0xc0, !PT ;  /* 0x0000040017ff7812 */ /* 0x000fe4000782c0ff */
        /* <DEDUP_REMOVED lines=38> */
.L_x_5760:
[----:B------:R-:W-:Y:S01]  /*12280*/  IMAD R10, R24, 0x8, R22 ;  /* 0x00000008180a7824 */ /* 0x000fe200078e0216 */
[----:B------:R-:W-:Y:S01]  /*12290*/  SHF.L.U32 R20, R27, 0x1f, RZ ;  /* 0x0000001f1b147819 */ /* 0x000fe200000006ff */
[----:B------:R-:W-:Y:S01]  /*122a0*/  BSSY B1, `(.L_x_5761) ;  /* 0x0000004000017945 */ /* 0x000fe20003800000 */
[----:B------:R-:W-:Y:S02]  /*122b0*/  SHF.R.S32.HI R9, RZ, 0x1f, R5 ;  /* 0x0000001fff097819 */ /* 0x000fe40000011405 */
[----:B------:R-:W0:Y:S02]  /*122c0*/  SYNCS.PHASECHK.TRANS64.TRYWAIT P0, [R10+URZ+0x32440], R20 ;  /* 0x032440140a0075a7 */ /* 0x000e24000800017f */
[----:B0-----:R-:W-:Y:S05]  /*122d0*/  @!P0 BRA `(.L_x_5762) ;  /* 0x0000004400e08947 */ /* 0x001fea0003800000 */
.L_x_5873:
[----:B------:R-:W-:Y:S05]  /*122e0*/  BSYNC B1 ;  /* 0x0000000000017941 */ /* 0x000fea0003800000 */
.L_x_5761:
        /* <DEDUP_REMOVED lines=37> */
[----:B--2---:R-:W-:-:S04]  /*12540*/  IADD3 R2, P0, R2, R0, RZ ;  /* 0x0000000002027210 */ /* 0x004fc80007f1e0ff */
[----:B---3--:R-:W-:-:S05]  /*12550*/  IADD3.X R3, RZ, R3, RZ, P0, !PT ;  /* 0x00000003ff037210 */ /* 0x008fca00007fe4ff */
        /* <DEDUP_REMOVED lines=12> */
.L_x_5887:
        /* <DEDUP_REMOVED lines=8> */
.L_x_5764:
        /* <DEDUP_REMOVED lines=10> */
.L_x_5765:
[----:B------:R3:W-:Y:S01]  /*12740*/  SYNCS.ARRIVE.TRANS64.A1T0 RZ, [R10+URZ+0x32430], RZ ;  /* 0x032430ff0aff79a7 */ /* 0x0007e2000810003f */
[----:B------:R-:W-:Y:S05]  /*12750*/  @!P3 BRA `(.L_x_5766) ;  /* 0x000000000004b947 */ /* 0x000fea0003800000 */
[----:B------:R-:W-:Y:S01]  /*12760*/  BPT.TRAP 0x1 ;  /* 0x000000040000795c */ /* 0x000fe20000300000 */
.L_x_5766:
[----:B------:R-:W4:Y:S01]  /*12770*/  SYNCS.PHASECHK.TRANS64.TRYWAIT P0, [R10+URZ+0x32460], R20 ;  /* 0x032460140a0075a7 */ /* 0x000f22000800017f */
[----:B------:R-:W-:Y:S04]  /*12780*/  BSSY B1, `(.L_x_5767) ;  /* 0x0000002000017945 */ /* 0x000fe80003800000 */
[----:B----4-:R-:W-:Y:S05]  /*12790*/  @!P0 BRA `(.L_x_5768) ;  /* 0x0000004800648947 */ /* 0x010fea0003800000 */
.L_x_5888:
[----:B------:R-:W-:Y:S05]  /*127a0*/  BSYNC B1 ;  /* 0x0000000000017941 */ /* 0x000fea0003800000 */
.L_x_5767:
[----:B------:R-:W-:Y:S01]  /*127b0*/  ULDC.64 UR4, c[0x0][0x328] ;  /* 0x0000ca0000047ab9 */ /* 0x000fe20000000a00 */
[----:B------:R-:W-:Y:S01]  /*127c0*/  LOP3.LUT P5, RZ, R23, 0x1, RZ, 0xc0, !PT ;  /* 0x0000000117ff7812 */ /* 0x000fe200078ac0ff */
[----:B--2---:R-:W-:Y:S01]  /*127d0*/  IMAD R2, R9, UR4, RZ ;  /* 0x0000000409027c24 */ /* 0x004fe2000f8e02ff */
[C---:B------:R-:W-:Y:S01]  /*127e0*/  LOP3.LUT P4, RZ, R23.reuse, 0x10, RZ, 0xc0, !PT ;  /* 0x0000001017ff7812 */ /* 0x040fe2000788c0ff */
[----:B0---4-:R-:W-:Y:S01]  /*127f0*/  IMAD R20, R24, 0x6000, R30 ;  /* 0x0000600018147824 */ /* 0x011fe200078e021e */
        /* <DEDUP_REMOVED lines=15> */
[----:B-1----:R-:W-:Y:S02]  /*128f0*/  IADD3 R25, R5, R3, RZ ;  /* 0x0000000305197210 */ /* 0x002fe40007ffe0ff */
        /* <DEDUP_REMOVED lines=38> */
[----:B------:R1:W-:Y:S01]  /*12b60*/  LDGSTS.E.BYPASS.LTC128B.128 [R20+0x4c00], desc[UR36][R4.64+0x80], !P4 ;  /* 0x04c0008004147fae */ /* 0x0003e2000e101d64 */
[----:B------:R-:W-:-:S03]  /*12b70*/  IADD3.X R3, RZ, R3, RZ, P0, !PT ;  /* 0x00000003ff037210 */ /* 0x000fc600007fe4ff */
[----:B------:R1:W-:Y:S04]  /*12b80*/  LDGSTS.E.BYPASS.LTC128B.128 [R20+0x7c00], desc[UR36][R4.64+0x100], !P3 ;  /* 0x07c0010004147fae */ /* 0x0003e8000d901d64 */
[----:B------:R1:W-:Y:S04]  /*12b90*/  LDGSTS.E.BYPASS.LTC128B.128 [R20+0xac00], desc[UR36][R4.64+0x180], !P1 ;  /* 0x0ac0018004147fae */ /* 0x0003e8000c901d64 */
[----:B------:R1:W-:Y:S04]  /*12ba0*/  LDGSTS.E.BYPASS.LTC128B.128 [R20+0x2400], desc[UR36][R2.64], !P5 ;  /* 0x0240000002147fae */ /* 0x0003e8000e901d64 */
[----:B------:R1:W-:Y:S04]  /*12bb0*/  LDGSTS.E.BYPASS.LTC128B.128 [R20+0x5400], desc[UR36][R2.64+0x80], !P4 ;  /* 0x0540008002147fae */ /* 0x0003e8000e101d64 */
[----:B------:R1:W-:Y:S04]  /*12bc0*/  LDGSTS.E.BYPASS.LTC128B.128 [R20+0x8400], desc[UR36][R2.64+0x100], !P3 ;  /* 0x0840010002147fae */ /* 0x0003e8000d901d64 */
[----:B------:R1:W-:Y:S04]  /*12bd0*/  LDGSTS.E.BYPASS.LTC128B.128 [R20+0xb400], desc[UR36][R2.64+0x180], !P1 ;  /* 0x0b40018002147fae */ /* 0x0003e8000c901d64 */
[----:B------:R1:W0:Y:S02]  /*12be0*/  SHFL.IDX PT, R14, R17, 0x5, 0x181f ;  /* 0x00b81f00110e7f89 */ /* 0x00022400000e0000 */
.L_x_5902:
        /* <DEDUP_REMOVED lines=11> */
.L_x_5770:
        /* <DEDUP_REMOVED lines=10> */
.L_x_5771:
[----:B------:R2:W-:Y:S01]  /*12d40*/  SYNCS.ARRIVE.TRANS64.A1T0 RZ, [R10+URZ+0x32450], RZ ;  /* 0x032450ff0aff79a7 */ /* 0x0005e2000810003f */
[----:B------:R-:W-:Y:S05]  /*12d50*/  @P2 BRA `(.L_x_5772) ;  /* 0xfffffff000a02947 */ /* 0x000fea000383ffff */
.L_x_5759:
[----:B------:R-:W-:Y:S05]  /*12d60*/  BSYNC B0 ;  /* 0x0000000000007941 */ /* 0x000fea0003800000 */
.L_x_5758:
        /* <DEDUP_REMOVED lines=10> */
[----:B------:R-:W4:Y:S01]  /*12e10*/  LDC.64 R2, c[0x0][0xd60] ;  /* 0x00035800ff027b82 */ /* 0x000f220000000a00 */
[----:B------:R-:W0:Y:S02]  /*12e20*/  FLO.U32 R4, UR4 ;  /* 0x0000000400047d00 */ /* 0x000e2400080e0000 */
[----:B0-----:R-:W-:-:S06]  /*12e30*/  ISETP.EQ.U32.AND P1, PT, R4, R5, PT ;  /* 0x000000050400720c */ /* 0x001fcc0003f22070 */
[----:B------:R-:W4:Y:S07]  /*12e40*/  POPC R5, UR4 ;  /* 0x0000000400057d09 */ /* 0x000f2e0008000000 */
[----:B----4-:R-:W4:Y:S01]  /*12e50*/  @P1 ATOMG.E.ADD.STRONG.GPU PT, R3, desc[UR36][R2.64], R5 ;  /* 0x00000005020319a8 */ /* 0x010f2200081ee1e4 */
[----:B------:R-:W0:Y:S02]  /*12e60*/  S2R R6, SR_LTMASK ;  /* 0x0000000000067919 */ /* 0x000e240000003900 */
[----:B0-----:R-:W-:-:S04]  /*12e70*/  LOP3.LUT R6, R6, UR4, RZ, 0xc0, !PT ;  /* 0x0000000406067c12 */ /* 0x001fc8000f8ec0ff */
[----:B------:R-:W0:Y:S01]  /*12e80*/  POPC R7, R6 ;  /* 0x0000000600077309 */ /* 0x000e220000000000 */
[----:B----4-:R-:W0:Y:S02]  /*12e90*/  SHFL.IDX PT, R4, R3, R4, 0x1f ;  /* 0x00001f0403047589 */ /* 0x010e2400000e0000 */
[----:B0-----:R-:W-:-:S07]  /*12ea0*/  IADD3 R16, R4, UR39, R7 ;  /* 0x0000002704107c10 */ /* 0x001fce000fffe007 */
.L_x_5774:
[----:B------:R-:W-:Y:S05]  /*12eb0*/  BSYNC B0 ;  /* 0x0000000000007941 */ /* 0x000fea0003800000 */
.L_x_5773:
[----:B------:R-:W-:Y:S02]  /*12ec0*/  SEL R24, R24, RZ, P0 ;  /* 0x000000ff18187207 */ /* 0x000fe40000000000 */
[----:B------:R-:W-:-:S07]  /*12ed0*/  LOP3.LUT R27, R27, R0, RZ, 0x3c, !PT ;  /* 0x000000001b1b7212 */ /* 0x000fce00078e3cff */
.L_x_5727:
[----:B------:R-:W-:Y:S05]  /*12ee0*/  BSYNC B7 ;  /* 0x0000000000077941 */ /* 0x000fea0003800000 */
.L_x_5725:
[----:B------:R-:W-:-:S13]  /*12ef0*/  LOP3.LUT P0, RZ, R23, 0x20000, RZ, 0xc0, !PT ;  /* 0x0002000017ff7812 */ /* 0x000fda000780c0ff */
[----:B------:R-:W-:Y:S05]  /*12f00*/  @!P0 BRA `(.L_x_5775) ;  /* 0x0000000000248947 */ /* 0x000fea0003800000 */
[----:B------:R-:W-:Y:S05]  /*12f10*/  WARPSYNC.ALL ;  /* 0x0000000000007948 */ /* 0x000fea0003800000 */
[----:B------:R-:W0:Y:S08]  /*12f20*/  S2UR UR5, SR_CgaCtaId ;  /* 0x00000000000579c3 */ /* 0x000e300000008800 */
[----:B------:R-:W-:Y:S06]  /*12f30*/  BAR.SYNC.DEFER_BLOCKING 0x5, 0x180 ;  /* 0x0146000000007b1d */ /* 0x000fec0000010000 */
[----:B------:R-:W-:-:S02]  /*12f40*/  UMOV UR4, 0x400 ;  /* 0x0000040000047882 */ /* 0x000fc40000000000 */
[----:B0-----:R-:W-:-:S06]  /*12f50*/  ULEA UR4, UR5, UR4, 0x18 ;  /* 0x0000000405047291 */ /* 0x001fcc000f8ec03f */
[----:B------:R-:W-:-:S05]  /*12f60*/  IMAD.U32 R22, RZ, RZ, UR4 ;  /* 0x00000004ff167e24 */ /* 0x000fca000f8e00ff */
[----:B------:R0:W4:Y:S01]  /*12f70*/  LDS.128 R16, [R22+0x324d0] ;  /* 0x0324d00016107984 */ /* 0x0001220000000c00 */
[----:B------:R-:W-:Y:S06]  /*12f80*/  BAR.ARV 0x4, 0x180 ;  /* 0x0106000000007b1d */ /* 0x000fec0000002000 */
[----:B------:R-:W-:Y:S05]  /*12f90*/  BRA `(.L_x_5776) ;  /* 0x0000000800cc7947 */ /* 0x000fea0003800000 */
.L_x_5775:
[----:B------:R-:W0:Y:S01]  /*12fa0*/  S2R R0, SR_TID.X ;  /* 0x0000000000007919 */ /* 0x000e220000002100 */
        /* <DEDUP_REMOVED lines=9> */
[----:B------:R-:W4:Y:S01]  /*13040*/  @!P1 LDG.E R2, desc[UR36][R2.64] ;  /* 0x0000002402029981 */ /* 0x000f22000c1e1900 */
[----:B------:R-:W-:Y:S01]  /*13050*/  IMAD.MOV.U32 R5, RZ, RZ, RZ ;  /* 0x000000ffff057224 */ /* 0x000fe200078e00ff */
[C---:B------:R-:W-:Y:S02]  /*13060*/  ISETP.GE.U32.AND P2, PT, R8.reuse, 0x2, PT ;  /* 0x000000020800780c */ /* 0x040fe40003f46070 */
[C---:B------:R-:W-:Y:S01]  /*13070*/  ISETP.GE.U32.AND P3, PT, R8.reuse, 0x4, PT ;  /* 0x000000040800780c */ /* 0x040fe20003f66070 */
[----:B------:R-:W-:Y:S01]  /*13080*/  SHFL.IDX PT, R0, R16, RZ, 0x1f ;  /* 0x00001fff10007589 */ /* 0x000fe200000e0000 */
[C---:B------:R-:W-:Y:S02]  /*13090*/  ISETP.GE.U32.AND P4, PT, R8.reuse, 0x8, PT ;  /* 0x000000080800780c */ /* 0x040fe40003f86070 */
[----:B------:R-:W-:Y:S01]  /*130a0*/  ISETP.GE.U32.AND P5, PT, R8, 0x10, PT ;  /* 0x000000100800780c */ /* 0x000fe20003fa6070 */
[----:B------:R-:W-:Y:S01]  /*130b0*/  SHFL.IDX PT, R4, R16, 0x1, 0x1f ;  /* 0x00201f0010047f89 */ /* 0x000fe200000e0000 */
[----:B----4-:R-:W-:-:S02]  /*130c0*/  @!P1 MOV R5, R2 ;  /* 0x0000000200059202 */ /* 0x010fc40000000f00 */
[----:B------:R-:W-:-:S03]  /*130d0*/  ISETP.NE.AND P1, PT, R8, RZ, PT ;  /* 0x000000ff0800720c */ /* 0x000fc60003f25270 */
        /* <DEDUP_REMOVED lines=15> */
[----:B------:R0:W4:Y:S02]  /*131d0*/  SHFL.IDX PT, R14, R6, 0x1f, 0x1f ;  /* 0x03e01f00060e7f89 */ /* 0x00012400000e0000 */
.L_x_5912:
[----:B------:R-:W-:Y:S02]  /*131e0*/  ULDC UR4, c[0x0][0xd38] ;  /* 0x00034e0000047ab9 */ /* 0x000fe40000000800 */
[----:B------:R-:W-:-:S05]  /*131f0*/  MOV R7, UR4 ;  /* 0x0000000400077c02 */ /* 0x000fca0008000f00 */
[----:B----4-:R-:W-:-:S04]  /*13200*/  IMAD R14, R14, R7, RZ ;  /* 0x000000070e0e7224 */ /* 0x010fc800078e02ff */
[----:B------:R-:W-:-:S05]  /*13210*/  IMAD.IADD R9, R4, 0x1, R14 ;  /* 0x0000000104097824 */ /* 0x000fca00078e020e */
[----:B------:R-:W-:-:S13]  /*13220*/  ISETP.GT.AND P6, PT, R9, R0, PT ;  /* 0x000000000900720c */ /* 0x000fda0003fc4270 */
[----:B------:R-:W-:Y:S05]  /*13230*/  @P6 BRA `(.L_x_5778) ;  /* 0x00000000009c6947 */ /* 0x000fea0003800000 */
.L_x_5783:
[----:B------:R-:W4:Y:S01]  /*13240*/  LDC R2, c[0x0][0xd3c] ;  /* 0x00034f00ff027b82 */ /* 0x000f220000000800 */
[----:B------:R-:W-:-:S05]  /*13250*/  VIADD R19, R19, 0x1f ;  /* 0x0000001f13137836 */ /* 0x000fca0000000000 */
[----:B----4-:R-:W-:-:S13]  /*13260*/  ISETP.GE.AND P6, PT, R19, R2, PT ;  /* 0x000000021300720c */ /* 0x010fda0003fc6270 */
[----:B------:R-:W-:Y:S05]  /*13270*/  @P6 BRA `(.L_x_5779) ;  /* 0x0000000400d06947 */ /* 0x000fea0003800000 */
        /* <DEDUP_REMOVED lines=10> */
.L_x_5781:
[----:B------:R-:W-:Y:S05]  /*13320*/  BSYNC B0 ;  /* 0x0000000000007941 */ /* 0x000fea0003800000 */
.L_x_5780:
[----:B------:R-:W-:-:S03]  /*13330*/  UMOV UR4, 0xffffffff ;  /* 0xffffffff00047882 */ /* 0x000fc60000000000 */
[----:B------:R-:W-:Y:S05]  /*13340*/  BRA.DIV UR4, `(.L_x_5782) ;  /* 0x0000004a047c7947 */ /* 0x000fea000b800000 */
[----:B-----5:R-:W0:Y:S02]  /*13350*/  SHFL.UP PT, R14, R5, 0x1, RZ ;  /* 0x04200000050e7989 */ /* 0x020e2400000e00ff */
[----:B0-----:R-:W-:-:S05]  /*13360*/  SEL R14, R14, RZ, P1 ;  /* 0x000000ff0e0e7207 */ /* 0x001fca0000800000 */
[----:B------:R-:W-:-:S05]  /*13370*/  IMAD.IADD R13, R5, 0x1, R14 ;  /* 0x00000001050d7824 */ /* 0x000fca00078e020e */
[----:B------:R-:W4:Y:S02]  /*13380*/  SHFL.UP PT, R14, R13, 0x2, RZ ;  /* 0x044000000d0e7989 */ /* 0x000f2400000e00ff */
[----:B----4-:R-:W-:-:S04]  /*13390*/  SEL R2, R14, RZ, P2 ;  /* 0x000000ff0e027207 */ /* 0x010fc80001000000 */
        /* <DEDUP_REMOVED lines=11> */
.L_x_5920:
[----:B------:R-:W-:Y:S02]  /*13450*/  ULDC UR4, c[0x0][0xd38] ;  /* 0x00034e0000047ab9 */ /* 0x000fe40000000800 */
[----:B------:R-:W-:-:S04]  /*13460*/  IMAD.U32 R7, RZ, RZ, UR4 ;  /* 0x00000004ff077e24 */ /* 0x000fc8000f8e00ff */
[----:B----4-:R-:W-:-:S04]  /*13470*/  IMAD R14, R14, R7, RZ ;  /* 0x000000070e0e7224 */ /* 0x010fc800078e02ff */
[----:B------:R-:W-:-:S05]  /*13480*/  IMAD.IADD R9, R14, 0x1, R9 ;  /* 0x000000010e097824 */ /* 0x000fca00078e0209 */
[----:B------:R-:W-:-:S13]  /*13490*/  ISETP.GT.AND P6, PT, R9, R0, PT ;  /* 0x000000000900720c */ /* 0x000fda0003fc4270 */
[----:B------:R-:W-:Y:S05]  /*134a0*/  @!P6 BRA `(.L_x_5783) ;  /* 0xfffffffc0064e947 */ /* 0x000fea000383ffff */
.L_x_5778:
[----:B------:R-:W-:Y:S01]  /*134b0*/  IADD3 R16, -R14, R9, RZ ;  /* 0x000000090e107210 */ /* 0x000fe20007ffe1ff */
[----:B------:R-:W-:-:S04]  /*134c0*/  UMOV UR4, 0xffffffff ;  /* 0xffffffff00047882 */ /* 0x000fc80000000000 */
[----:B------:R-:W-:-:S05]  /*134d0*/  IMAD R3, R6, R7, R16 ;  /* 0x0000000706037224 */ /* 0x000fca00078e0210 */
[----:B------:R-:W-:Y:S01]  /*134e0*/  ISETP.GT.AND P6, PT, R3, R0, PT ;  /* 0x000000000300720c */ /* 0x000fe20003fc4270 */
[----:B------:R-:W-:-:S12]  /*134f0*/  BRA.DIV UR4, `(.L_x_5784) ;  /* 0x0000004a04cc7947 */ /* 0x000fd8000b800000 */
[----:B------:R-:W-:-:S04]  /*13500*/  VOTE.ANY R2, PT, !P6 ;  /* 0x0000000000027806 */ /* 0x000fc800070e0100 */
[----:B------:R-:W4:Y:S02]  /*13510*/  POPC R4, R2 ;  /* 0x0000000200047309 */ /* 0x000f240000000000 */
[----:B----4-:R4:W0:Y:S02]  /*13520*/  SHFL.IDX PT, R5, R5, R4, 0x1f ;  /* 0x00001f0405057589 */ /* 0x01082400000e0000 */
.L_x_5924:
[----:B------:R-:W-:Y:S01]  /*13530*/  ISETP.NE.AND P0, PT, R2, RZ, PT ;  /* 0x000000ff0200720c */ /* 0x000fe20003f05270 */
[----:B------:R-:W-:-:S12]  /*13540*/  IMAD.MOV.U32 R14, RZ, RZ, RZ ;  /* 0x000000ffff0e7224 */ /* 0x000fd800078e00ff */
[----:B------:R-:W-:Y:S05]  /*13550*/  @!P0 BRA `(.L_x_5785) ;  /* 0x0000000000108947 */ /* 0x000fea0003800000 */
[----:B------:R-:W-:Y:S01]  /*13560*/  UMOV UR4, 0xffffffff ;  /* 0xffffffff00047882 */ /* 0x000fe20000000000 */
[----:B------:R-:W-:Y:S02]  /*13570*/  VIADD R12, R4, 0xffffffff ;  /* 0xffffffff040c7836 */ /* 0x000fe40000000000 */
[----:B------:R-:W-:Y:S05]  /*13580*/  BRA.DIV UR4, `(.L_x_5786) ;  /* 0x0000004a04f07947 */ /* 0x000fea000b800000 */
[----:B------:R0:W0:Y:S02]  /*13590*/  SHFL.IDX PT, R14, R6, R12, 0x1f ;  /* 0x00001f0c060e7589 */ /* 0x00002400000e0000 */
.L_x_5785:
[----:B------:R-:W5:Y:S01]  /*135a0*/  LDC.64 R2, c[0x0][0xd90] ;  /* 0x00036400ff027b82 */ /* 0x000f620000000a00 */
[----:B------:R-:W-:-:S04]  /*135b0*/  IMAD.IADD R19, R4, 0x1, R19 ;  /* 0x0000000104137824 */ /* 0x000fc800078e0213 */
[----:B-----5:R-:W-:-:S05]  /*135c0*/  IMAD.WIDE R2, R19, 0x4, R2 ;  /* 0x0000000413027825 */ /* 0x020fca00078e0202 */
[----:B0-----:R0:W4:Y:S01]  /*135d0*/  LDG.E R6, desc[UR36][R2.64] ;  /* 0x0000002402067981 */ /* 0x001122000c1e1900 */
[----:B------:R-:W-:Y:S01]  /*135e0*/  IMAD R16, R14, R7, R16 ;  /* 0x000000070e107224 */ /* 0x000fe200078e0210 */
[----:B0-----:R-:W-:Y:S01]  /*135f0*/  MOV R2, RZ ;  /* 0x000000ff00027202 */ /* 0x001fe20000000f00 */
[----:B----4-:R-:W-:-:S05]  /*13600*/  IMAD R4, R5, R6, RZ ;  /* 0x0000000605047224 */ /* 0x010fca00078e02ff */
[----:B------:R-:W-:-:S04]  /*13610*/  IABS R8, R4 ;  /* 0x0000000400087213 */ /* 0x000fc80000000000 */
[----:B--23--:R-:W0:Y:S08]  /*13620*/  I2F.RP R10, R8 ;  /* 0x00000008000a7306 */ /* 0x00ce300000209400 */
        /* <DEDUP_REMOVED lines=19> */
[----:B------:R-:W-:-:S05]  /*13760*/  @P0 VIADD R2, R2, 0x1 ;  /* 0x0000000102020836 */ /* 0x000fca0000000000 */
[----:B------:R-:W-:Y:S02]  /*13770*/  @!P2 IADD3 R2, -R2, RZ, RZ ;  /* 0x000000ff0202a210 */ /* 0x000fe40007ffe1ff */
        /* <DEDUP_REMOVED lines=8> */
[----:B------:R-:W0:Y:S02]  /*13800*/  I2F.RP R8, R7 ;  /* 0x0000000700087306 */ /* 0x000e240000209400 */
[----:B------:R-:W-:-:S06]  /*13810*/  IADD3 R4, RZ, -R4, RZ ;  /* 0x80000004ff047210 */ /* 0x000fcc0007ffe0ff */
        /* <DEDUP_REMOVED lines=20> */
[----:B------:R-:W-:Y:S02]  /*13960*/  @!P1 LOP3.LUT R2, RZ, R6, RZ, 0x33, !PT ;  /* 0x00000006ff029212 */ /* 0x000fe400078e33ff */
[----:B------:R-:W-:-:S05]  /*13970*/  IADD3 R6, -R6, RZ, RZ ;  /* 0x000000ff06067210 */ /* 0x000fca0007ffe1ff */
[----:B------:R-:W-:Y:S01]  /*13980*/  IMAD R18, R2, R6, R9 ;  /* 0x0000000602127224 */ /* 0x000fe200078e0209 */
[----:B------:R-:W-:-:S05]  /*13990*/  LOP3.LUT R2, RZ, R2, RZ, 0x33, !PT ;  /* 0x00000002ff027212 */ /* 0x000fca00078e33ff */
[----:B------:R-:W-:Y:S01]  /*139a0*/  IMAD.IADD R17, R5, 0x1, R2 ;  /* 0x0000000105117824 */ /* 0x000fe200078e0202 */
[----:B------:R-:W-:Y:S06]  /*139b0*/  BRA `(.L_x_5787) ;  /* 0x00000000001c7947 */ /* 0x000fec0003800000 */
.L_x_5779:
[----:B------:R-:W-:Y:S01]  /*139c0*/  UMOV UR4, URZ ;  /* 0x0000003f00047c82 */ /* 0x000fe20008000000 */
[----:B------:R-:W-:Y:S01]  /*139d0*/  UMOV UR5, URZ ;  /* 0x0000003f00057c82 */ /* 0x000fe20008000000 */
[----:B------:R-:W-:Y:S01]  /*139e0*/  ULDC UR6, c[0x0][0xd3c] ;  /* 0x00034f0000067ab9 */ /* 0x000fe20000000800 */
[----:B------:R-:W-:Y:S02]  /*139f0*/  IMAD.MOV.U32 R16, RZ, RZ, R0 ;  /* 0x000000ffff107224 */ /* 0x000fe400078e0000 */
[----:B------:R-:W-:Y:S02]  /*13a00*/  IMAD.U32 R17, RZ, RZ, UR4 ;  /* 0x00000004ff117e24 */ /* 0x000fe4000f8e00ff */
[----:B------:R-:W-:Y:S02]  /*13a10*/  IMAD.U32 R18, RZ, RZ, UR5 ;  /* 0x00000005ff127e24 */ /* 0x000fe4000f8e00ff */
[----:B------:R-:W-:-:S07]  /*13a20*/  IMAD.U32 R19, RZ, RZ, UR6 ;  /* 0x00000006ff137e24 */ /* 0x000fce000f8e00ff */
.L_x_5787:
[----:B------:R-:W4:Y:S01]  /*13a30*/  S2R R0, SR_TID.X ;  /* 0x0000000000007919 */ /* 0x000f220000002100 */
        /* <DEDUP_REMOVED lines=9> */
.L_x_5776:
[----:B------:R-:W-:Y:S02]  /*13ad0*/  ULDC UR4, c[0x0][0xd3c] ;  /* 0x00034f0000047ab9 */ /* 0x000fe40000000800 */
[----:B----4-:R-:W-:-:S13]  /*13ae0*/  ISETP.GE.AND P0, PT, R19, UR4, PT ;  /* 0x0000000413007c0c */ /* 0x010fda000bf06270 */
[----:B------:R-:W-:Y:S05]  /*13af0*/  @!P0 BRA `(.L_x_5788) ;  /* 0xffffffac00508947 */ /* 0x000fea000383ffff */
[----:B------:R-:W-:Y:S05]  /*13b00*/  BSYNC B8 ;  /* 0x0000000000087941 */ /* 0x000fea0003800000 */
.L_x_5721:
[----:B0-----:R-:W4:Y:S01]  /*13b10*/  LDL.LU R0, [R1+0x1c] ;  /* 0x00001c0001007983 */ /* 0x001f220000300800 */
[----:B------:R-:W-:Y:S01]  /*13b20*/  BSSY B0, `(.L_x_5789) ;  /* 0x000000b000007945 */ /* 0x000fe20003800000 */
[----:B------:R-:W0:Y:S01]  /*13b30*/  S2R R5, SR_CgaCtaId ;  /* 0x0000000000057919 */ /* 0x000e220000008800 */
[----:B----4-:R-:W-:-:S04]  /*13b40*/  IADD3 R0, R0, 0x1, RZ ;  /* 0x0000000100007810 */ /* 0x010fc80007ffe0ff */
        /* <DEDUP_REMOVED lines=8> */
.L_x_5927:
[----:B------:R-:W-:Y:S05]  /*13bd0*/  BSYNC B0 ;  /* 0x0000000000007941 */ /* 0x000fea0003800000 */
.L_x_5789:
[----:B------:R-:W-:-:S03]  /*13be0*/  UMOV UR4, 0xffffffff ;  /* 0xffffffff00047882 */ /* 0x000fc60000000000 */
[----:B------:R-:W-:Y:S05]  /*13bf0*/  BRA.DIV UR4, `(.L_x_5791) ;  /* 0x00000046048c7947 */ /* 0x000fea000b800000 */
[----:B0-----:R-:W0:Y:S02]  /*13c00*/  S2R R0, SR_TID.X ;  /* 0x0000000000007919 */ /* 0x001e240000002100 */
[----:B0-----:R-:W-:-:S04]  /*13c10*/  SHF.R.U32.HI R0, RZ, 0x5, R0 ;  /* 0x00000005ff007819 */ /* 0x001fc80000011600 */
[----:B------:R-:W-:-:S05]  /*13c20*/  LOP3.LUT R0, R0, 0x3, RZ, 0xc0, !PT ;  /* 0x0000000300007812 */ /* 0x000fca00078ec0ff */
[----:B------:R0:W4:Y:S02]  /*13c30*/  SHFL.IDX PT, R14, R0, RZ, 0x1f ;  /* 0x00001fff000e7589 */ /* 0x00012400000e0000 */
.L_x_5930:
[----:B----4-:R-:W-:Y:S01]  /*13c40*/  ISETP.NE.AND P0, PT, R14, RZ, PT ;  /* 0x000000ff0e00720c */ /* 0x010fe20003f05270 */
[----:B------:R-:W-:-:S12]  /*13c50*/  BSSY B0, `(.L_x_5792) ;  /* 0x0000026000007945 */ /* 0x000fd80003800000 */
[----:B------:R-:W-:Y:S05]  /*13c60*/  @P0 BRA `(.L_x_5793) ;  /* 0x0000000000900947 */ /* 0x000fea0003800000 */
[----:B------:R-:W-:-:S03]  /*13c70*/  UMOV UR4, 0xffffffff ;  /* 0xffffffff00047882 */ /* 0x000fc60000000000 */
[----:B------:R-:W-:Y:S05]  /*13c80*/  BRA.DIV UR4, `(.L_x_5794) ;  /* 0x00000046049c7947 */ /* 0x000fea000b800000 */
[----:B------:R-:W-:-:S13]  /*13c90*/  ELECT P6, URZ, PT ;  /* 0x00000000003f782f */ /* 0x000fda00038c0000 */
.L_x_5933:
        /* <DEDUP_REMOVED lines=8> */
.L_x_5795:
[C---:B------:R-:W-:Y:S01]  /*13d20*/  IMAD R3, R24.reuse, 0x8, R5 ;  /* 0x0000000818037824 */ /* 0x040fe200078e0205 */
[----:B------:R-:W-:Y:S01]  /*13d30*/  SHF.L.U32 R2, R27, 0x1f, RZ ;  /* 0x0000001f1b027819 */ /* 0x000fe200000006ff */
[----:B------:R-:W-:-:S03]  /*13d40*/  VIADD R24, R24, 0x1 ;  /* 0x0000000118187836 */ /* 0x000fc60000000000 */
[----:B------:R-:W0:Y:S02]  /*13d50*/  SYNCS.PHASECHK.TRANS64.TRYWAIT P1, [R3+URZ+0x32440], R2 ;  /* 0x03244002030075a7 */ /* 0x000e24000802017f */
[----:B------:R-:W-:-:S04]  /*13d60*/  ISETP.NE.AND P2, PT, R24, 0x2, PT ;  /* 0x000000021800780c */ /* 0x000fc80003f45270 */
[----:B------:R-:W-:Y:S01]  /*13d70*/  SEL R0, RZ, 0x1, P2 ;  /* 0x00000001ff007807 */ /* 0x000fe20001000000 */
[----:B0-----:R-:W-:Y:S08]  /*13d80*/  @!P1 BRA `(.L_x_5796) ;  /* 0x00000044007c9947 */ /* 0x001ff00003800000 */
.L_x_5934:
[----:B------:R-:W-:Y:S02]  /*13d90*/  SEL R24, R24, RZ, P2 ;  /* 0x000000ff18187207 */ /* 0x000fe40001000000 */
[----:B------:R-:W-:Y:S01]  /*13da0*/  LOP3.LUT R0, R27, R0, RZ, 0x3c, !PT ;  /* 0x000000001b007212 */ /* 0x000fe200078e3cff */
[----:B------:R-:W-:Y:S06]  /*13db0*/  @!P0 BRA `(.L_x_5797) ;  /* 0x0000000000048947 */ /* 0x000fec0003800000 */
[----:B------:R-:W-:Y:S01]  /*13dc0*/  BPT.TRAP 0x1 ;  /* 0x000000040000795c */ /* 0x000fe20000300000 */
.L_x_5797:
[----:B------:R-:W-:Y:S01]  /*13dd0*/  IMAD R5, R24, 0x8, R5 ;  /* 0x0000000818057824 */ /* 0x000fe200078e0205 */
[----:B------:R-:W-:-:S04]  /*13de0*/  SHF.L.U32 R0, R0, 0x1f, RZ ;  /* 0x0000001f00007819 */ /* 0x000fc800000006ff */
[----:B------:R-:W4:Y:S02]  /*13df0*/  SYNCS.PHASECHK.TRANS64.TRYWAIT P1, [R5+URZ+0x32440], R0 ;  /* 0x03244000050075a7 */ /* 0x000f24000802017f */
[----:B----4-:R-:W-:Y:S05]  /*13e00*/  @!P1 BRA `(.L_x_5798) ;  /* 0x0000004400709947 */ /* 0x010fea0003800000 */
.L_x_5935:
[----:B------:R-:W-:Y:S05]  /*13e10*/  @!P0 BRA `(.L_x_5799) ;  /* 0x0000000000048947 */ /* 0x000fea0003800000 */
[----:B------:R-:W-:Y:S01]  /*13e20*/  BPT.TRAP 0x1 ;  /* 0x000000040000795c */ /* 0x000fe20000300000 */
.L_x_5799:
[----:B------:R-:W5:Y:S02]  /*13e30*/  SYNCS.PHASECHK.TRANS64.TRYWAIT P1, [R3+URZ+0x32460], R2 ;  /* 0x03246002030075a7 */ /* 0x000f64000802017f */
[----:B-----5:R-:W-:Y:S05]  /*13e40*/  @!P1 BRA `(.L_x_5800) ;  /* 0x0000004400749947 */ /* 0x020fea0003800000 */
.L_x_5936:
[----:B------:R-:W-:Y:S05]  /*13e50*/  @!P0 BRA `(.L_x_5801) ;  /* 0x0000000000048947 */ /* 0x000fea0003800000 */
[----:B------:R-:W-:Y:S01]  /*13e60*/  BPT.TRAP 0x1 ;  /* 0x000000040000795c */ /* 0x000fe20000300000 */
.L_x_5801:
[----:B------:R0:W0:Y:S02]  /*13e70*/  SYNCS.PHASECHK.TRANS64.TRYWAIT P0, [R5+URZ+0x32460], R0 ;  /* 0x03246000050075a7 */ /* 0x000024000800017f */
[----:B0-----:R-:W-:Y:S05]  /*13e80*/  @!P0 NANOSLEEP.SYNCS 0x989680 ;  /* 0x009896800000895d */ /* 0x001fea0003900000 */
[----:B------:R-:W0:Y:S02]  /*13e90*/  @!P0 SYNCS.PHASECHK.TRANS64 P0, [R5+URZ+0x32460], R0 ;  /* 0x03246000050085a7 */ /* 0x000e24000800007f */
[----:B0-----:R-:W-:Y:S05]  /*13ea0*/  @!P0 BRA `(.L_x_5801) ;  /* 0xfffffffc00f08947 */ /* 0x001fea000383ffff */
.L_x_5793:
[----:B------:R-:W-:Y:S05]  /*13eb0*/  BSYNC B0 ;  /* 0x0000000000007941 */ /* 0x000fea0003800000 */
.L_x_5792:
[----:B------:R-:W-:Y:S05]  /*13ec0*/  EXIT ;  /* 0x000000000000794d */ /* 0x000fea0003800000 */
.L_x_5656:
[----:B0-----:R-:W-:-:S04]  /*13ed0*/  MOV R3, UR40 ;  /* 0x0000002800037c02 */ /* 0x001fc80008000f00 */
[----:B------:R0:W1:Y:S03]  /*13ee0*/  SYNCS.PHASECHK.TRANS64.TRYWAIT P0, [R3+URZ+0x32400], R0 ;  /* 0x03240000030075a7 */ /* 0x000066000800017f */
[----:B-1----:R-:W-:Y:S05]  /*13ef0*/  @!P0 NANOSLEEP.SYNCS 0x989680 ;  /* 0x009896800000895d */ /* 0x002fea0003900000 */
[----:B------:R-:W1:Y:S02]  /*13f00*/  @!P0 SYNCS.PHASECHK.TRANS64 P0, [R3+URZ+0x32400], R0 ;  /* 0x03240000030085a7 */ /* 0x000e64000800007f */
[----:B-1----:R-:W-:Y:S05]  /*13f10*/  @!P0 BRA `(.L_x_5656) ;  /* 0xfffffffc00ec8947 */ /* 0x002fea000383ffff */
[----:B------:R-:W-:Y:S05]  /*13f20*/  BRA `(.L_x_5802) ;  /* 0xfffffedc00007947 */ /* 0x000fea000383ffff */
.L_x_5660:
[----:B0-----:R-:W-:-:S04]  /*13f30*/  IMAD.U32 R3, RZ, RZ, UR6 ;  /* 0x00000006ff037e24 */ /* 0x001fc8000f8e00ff */
[----:B------:R0:W2:Y:S03]  /*13f40*/  SYNCS.PHASECHK.TRANS64.TRYWAIT P1, [R3+URZ+0x32430], R2 ;  /* 0x03243002030075a7 */ /* 0x0000a6000802017f */
[----:B--2---:R-:W-:Y:S05]  /*13f50*/  @!P1 NANOSLEEP.SYNCS 0x989680 ;  /* 0x009896800000995d */ /* 0x004fea0003900000 */
[----:B------:R-:W2:Y:S02]  /*13f60*/  @!P1 SYNCS.PHASECHK.TRANS64 P1, [R3+URZ+0x32430], R2 ;  /* 0x03243002030095a7 */ /* 0x000ea4000802007f */
[----:B--2---:R-:W-:Y:S05]  /*13f70*/  @!P1 BRA `(.L_x_5660) ;  /* 0xfffffffc00ec9947 */ /* 0x004fea000383ffff */
[----:B------:R-:W-:Y:S05]  /*13f80*/  BRA `(.L_x_5659) ;  /* 0xfffffedc002c7947 */ /* 0x000fea000383ffff */
.L_x_5661:
[----:B0-----:R-:W-:-:S04]  /*13f90*/  IMAD.U32 R3, RZ, RZ, UR40 ;  /* 0x00000028ff037e24 */ /* 0x001fc8000f8e00ff */
[----:B------:R0:W2:Y:S03]  /*13fa0*/  SYNCS.PHASECHK.TRANS64.TRYWAIT P1, [R3+URZ+0x32410], R0 ;  /* 0x03241000030075a7 */ /* 0x0000a6000802017f */
[----:B--2---:R-:W-:Y:S05]  /*13fb0*/  @!P1 NANOSLEEP.SYNCS 0x989680 ;  /* 0x009896800000995d */ /* 0x004fea0003900000 */
[----:B------:R-:W2:Y:S02]  /*13fc0*/  @!P1 SYNCS.PHASECHK.TRANS64 P1, [R3+URZ+0x32410], R0 ;  /* 0x03241000030095a7 */ /* 0x000ea4000802007f */
[----:B--2---:R-:W-:Y:S05]  /*13fd0*/  @!P1 BRA `(.L_x_5661) ;  /* 0xfffffffc00ec9947 */ /* 0x004fea000383ffff */
[----:B------:R-:W-:Y:S05]  /*13fe0*/  BRA `(.L_x_5803) ;  /* 0xfffffedc00d47947 */ /* 0x000fea000383ffff */
.L_x_5665:
[----:B0-----:R-:W-:-:S04]  /*13ff0*/  IMAD.U32 R3, RZ, RZ, UR6 ;  /* 0x00000006ff037e24 */ /* 0x001fc8000f8e00ff */
[----:B------:R0:W3:Y:S03]  /*14000*/  SYNCS.PHASECHK.TRANS64.TRYWAIT P1, [R3+URZ+0x32450], R2 ;  /* 0x03245002030075a7 */ /* 0x0000e6000802017f */
[----:B---3--:R-:W-:Y:S05]  /*14010*/  @!P1 NANOSLEEP.SYNCS 0x989680 ;  /* 0x009896800000995d */ /* 0x008fea0003900000 */
[----:B------:R-:W3:Y:S02]  /*14020*/  @!P1 SYNCS.PHASECHK.TRANS64 P1, [R3+URZ+0x32450], R2 ;  /* 0x03245002030095a7 */ /* 0x000ee4000802007f */
[----:B---3--:R-:W-:Y:S05]  /*14030*/  @!P1 BRA `(.L_x_5665) ;  /* 0xfffffffc00ec9947 */ /* 0x008fea000383ffff */
[----:B------:R-:W-:Y:S05]  /*14040*/  BRA `(.L_x_5664) ;  /* 0xfffffedc00dc7947 */ /* 0x000fea000383ffff */
.L_x_5672:
[----:B-1----:R-:W-:-:S04]  /*14050*/  IMAD.U32 R153, RZ, RZ, UR4 ;  /* 0x00000004ff997e24 */ /* 0x002fc8000f8e00ff */
[----:B------:R1:W2:Y:S03]  /*14060*/  SYNCS.PHASECHK.TRANS64.TRYWAIT P1, [R153+URZ+0x32430], R0 ;  /* 0x03243000990075a7 */ /* 0x0002a6000802017f */
[----:B--2---:R-:W-:Y:S05]  /*14070*/  @!P1 NANOSLEEP.SYNCS 0x989680 ;  /* 0x009896800000995d */ /* 0x004fea0003900000 */
[----:B------:R-:W2:Y:S02]  /*14080*/  @!P1 SYNCS.PHASECHK.TRANS64 P1, [R153+URZ+0x32430], R0 ;  /* 0x03243000990095a7 */ /* 0x000ea4000802007f */
[----:B--2---:R-:W-:Y:S05]  /*14090*/  @!P1 BRA `(.L_x_5672) ;  /* 0xfffffffc00ec9947 */ /* 0x004fea000383ffff */
[----:B------:R-:W-:Y:S05]  /*140a0*/  BRA `(.L_x_5671) ;  /* 0xffffff0400f87947 */ /* 0x000fea000383ffff */
.L_x_5676:
[----:B--2---:R-:W-:-:S04]  /*140b0*/  IMAD.U32 R204, RZ, RZ, UR4 ;  /* 0x00000004ffcc7e24 */ /* 0x004fc8000f8e00ff */
[----:B------:R2:W3:Y:S03]  /*140c0*/  SYNCS.PHASECHK.TRANS64.TRYWAIT P1, [R204+URZ+0x32450], R0 ;  /* 0x03245000cc0075a7 */ /* 0x0004e6000802017f */
[----:B---3--:R-:W-:Y:S05]  /*140d0*/  @!P1 NANOSLEEP.SYNCS 0x989680 ;  /* 0x009896800000995d */ /* 0x008fea0003900000 */
[----:B------:R-:W3:Y:S02]  /*140e0*/  @!P1 SYNCS.PHASECHK.TRANS64 P1, [R204+URZ+0x32450], R0 ;  /* 0x03245000cc0095a7 */ /* 0x000ee4000802007f */
[----:B---3--:R-:W-:Y:S05]  /*140f0*/  @!P1 BRA `(.L_x_5676) ;  /* 0xfffffffc00ec9947 */ /* 0x008fea000383ffff */
[----:B------:R-:W-:Y:S05]  /*14100*/  BRA `(.L_x_5675) ;  /* 0xffffff0800787947 */ /* 0x000fea000383ffff */
.L_x_5684:
[----:B-1----:R-:W-:-:S04]  /*14110*/  MOV R153, UR4 ;  /* 0x0000000400997c02 */ /* 0x002fc80008000f00 */
[----:B------:R1:W2:Y:S03]  /*14120*/  SYNCS.PHASECHK.TRANS64.TRYWAIT P1, [R153+URZ+0x32430], R0 ;  /* 0x03243000990075a7 */ /* 0x0002a6000802017f */
[----:B--2---:R-:W-:Y:S05]  /*14130*/  @!P1 NANOSLEEP.SYNCS 0x989680 ;  /* 0x009896800000995d */ /* 0x004fea0003900000 */
[----:B------:R-:W2:Y:S02]  /*14140*/  @!P1 SYNCS.PHASECHK.TRANS64 P1, [R153+URZ+0x32430], R0 ;  /* 0x03243000990095a7 */ /* 0x000ea4000802007f */
[----:B--2---:R-:W-:Y:S05]  /*14150*/  @!P1 BRA `(.L_x_5684) ;  /* 0xfffffffc00ec9947 */ /* 0x004fea000383ffff */
[----:B------:R-:W-:Y:S05]  /*14160*/  BRA `(.L_x_5683) ;  /* 0xffffff38000c7947 */ /* 0x000fea000383ffff */
.L_x_5688:
[----:B--2---:R-:W-:-:S04]  /*14170*/  IMAD.U32 R205, RZ, RZ, UR4 ;  /* 0x00000004ffcd7e24 */ /* 0x004fc8000f8e00ff */
[----:B------:R2:W3:Y:S03]  /*14180*/  SYNCS.PHASECHK.TRANS64.TRYWAIT P1, [R205+URZ+0x32450], R0 ;  /* 0x03245000cd0075a7 */ /* 0x0004e6000802017f */
[----:B---3--:R-:W-:Y:S05]  /*14190*/  @!P1 NANOSLEEP.SYNCS 0x989680 ;  /* 0x009896800000995d */ /* 0x008fea0003900000 */
[----:B------:R-:W3:Y:S02]  /*141a0*/  @!P1 SYNCS.PHASECHK.TRANS64 P1, [R205+URZ+0x32450], R0 ;  /* 0x03245000cd0095a7 */ /* 0x000ee4000802007f */
[----:B---3--:R-:W-:Y:S05]  /*141b0*/  @!P1 BRA `(.L_x_5688) ;  /* 0xfffffffc00ec9947 */ /* 0x008fea000383ffff */
[----:B------:R-:W-:Y:S05]  /*141c0*/  BRA `(.L_x_5687) ;  /* 0xffffff38008c7947 */ /* 0x000fea000383ffff */
.L_x_5733:
        /* <DEDUP_REMOVED lines=11> */
.L_x_5805:
[----:B------:R-:W-:Y:S05]  /*14280*/  BSYNC B0 ;  /* 0x0000000000007941 */ /* 0x000fea0003800000 */
.L_x_5804:
[----:B------:R-:W-:Y:S05]  /*14290*/  BRA `(.L_x_5806) ;  /* 0xffffffb000787947 */ /* 0x000fea000383ffff */
.L_x_5736:
[----:B0-----:R0:W1:Y:S02]  /*142a0*/  SYNCS.PHASECHK.TRANS64.TRYWAIT P0, [R25+URZ+0x32440], R0 ;  /* 0x03244000190075a7 */ /* 0x001064000800017f */
[----:B-1----:R-:W-:Y:S05]  /*142b0*/  @!P0 NANOSLEEP.SYNCS 0x989680 ;  /* 0x009896800000895d */ /* 0x002fea0003900000 */
[----:B------:R-:W1:Y:S02]  /*142c0*/  @!P0 SYNCS.PHASECHK.TRANS64 P0, [R25+URZ+0x32440], R0 ;  /* 0x03244000190085a7 */ /* 0x000e64000800007f */
[----:B-1----:R-:W-:Y:S05]  /*142d0*/  @!P0 BRA `(.L_x_5736) ;  /* 0xfffffffc00f08947 */ /* 0x002fea000383ffff */
[----:B------:R-:W-:Y:S05]  /*142e0*/  BRA `(.L_x_5807) ;  /* 0xffffffb400307947 */ /* 0x000fea000383ffff */
.L_x_5737:
        /* <DEDUP_REMOVED lines=8> */
.L_x_5809:
[----:B------:R-:W-:Y:S05]  /*14370*/  BSYNC B0 ;  /* 0x0000000000007941 */ /* 0x000fea0003800000 */
.L_x_5808:
        /* <DEDUP_REMOVED lines=9> */
.L_x_5810:
[----:B------:R-:W-:Y:S01]  /*14410*/  MOV R13, R4 ;  /* 0x00000004000d7202 */ /* 0x000fe20000000f00 */
[----:B------:R-:W-:Y:S02]  /*14420*/  IMAD.MOV.U32 R12, RZ, RZ, 0x1 ;  /* 0x00000001ff0c7424 */ /* 0x000fe400078e00ff */
[----:B------:R-:W-:-:S07]  /*14430*/  IMAD.MOV.U32 R3, RZ, RZ, R14 ;  /* 0x000000ffff037224 */ /* 0x000fce00078e000e */
[----:B------:R-:W-:Y:S05]  /*14440*/  WARPSYNC.COLLECTIVE R15, `(.L_x_5811) ;  /* 0x000000000f087348 */ /* 0x000fea0003c00000 */
[----:B------:R0:W1:Y:S02]  /*14450*/  SHFL.IDX P6, R14, R13, R12, R11 ;  /* 0x0000000c0d0e7389 */ /* 0x00006400000c000b */
[----:B01----:R-:W-:Y:S01]  /*14460*/  ENDCOLLECTIVE ;  /* 0x000000000000791b */ /* 0x003fe20003800000 */
.L_x_5811:
        /* <DEDUP_REMOVED lines=15> */
.L_x_5812:
[----:B------:R-:W-:Y:S01]  /*14560*/  @P0 LEA R6, R5, R22, 0x1 ;  /* 0x0000001605060211 */ /* 0x000fe200078e08ff */
[----:B------:R-:W-:Y:S02]  /*14570*/  IMAD.MOV.U32 R13, RZ, RZ, R4 ;  /* 0x000000ffff0d7224 */ /* 0x000fe400078e0004 */
[----:B------:R-:W-:Y:S02]  /*14580*/  IMAD.MOV.U32 R12, RZ, RZ, 0x2 ;  /* 0x00000002ff0c7424 */ /* 0x000fe400078e00ff */
[----:B------:R-:W-:-:S07]  /*14590*/  IMAD.MOV.U32 R3, RZ, RZ, R14 ;  /* 0x000000ffff037224 */ /* 0x000fce00078e000e */
[----:B------:R-:W-:Y:S05]  /*145a0*/  WARPSYNC.COLLECTIVE R15, `(.L_x_5813) ;  /* 0x000000000f087348 */ /* 0x000fea0003c00000 */
[----:B------:R0:W1:Y:S02]  /*145b0*/  SHFL.IDX P6, R14, R13, R12, R11 ;  /* 0x0000000c0d0e7389 */ /* 0x00006400000c000b */
[----:B01----:R-:W-:Y:S01]  /*145c0*/  ENDCOLLECTIVE ;  /* 0x000000000000791b */ /* 0x003fe20003800000 */
.L_x_5813:
        /* <DEDUP_REMOVED lines=15> */
.L_x_5814:
[----:B------:R-:W-:Y:S02]  /*146c0*/  @P0 IMAD R6, R5, 0x2, R22 ;  /* 0x0000000205060824 */ /* 0x000fe400078e0216 */
[----:B------:R-:W-:Y:S02]  /*146d0*/  IMAD.MOV.U32 R13, RZ, RZ, R4 ;  /* 0x000000ffff0d7224 */ /* 0x000fe400078e0004 */
[----:B------:R-:W-:Y:S02]  /*146e0*/  IMAD.MOV.U32 R12, RZ, RZ, 0x3 ;  /* 0x00000003ff0c7424 */ /* 0x000fe400078e00ff */
[----:B------:R-:W-:-:S07]  /*146f0*/  IMAD.MOV.U32 R3, RZ, RZ, R14 ;  /* 0x000000ffff037224 */ /* 0x000fce00078e000e */
[----:B------:R-:W-:Y:S05]  /*14700*/  WARPSYNC.COLLECTIVE R15, `(.L_x_5815) ;  /* 0x000000000f087348 */ /* 0x000fea0003c00000 */
[----:B------:R0:W1:Y:S02]  /*14710*/  SHFL.IDX P6, R14, R13, R12, R11 ;  /* 0x0000000c0d0e7389 */ /* 0x00006400000c000b */
[----:B01----:R-:W-:Y:S01]  /*14720*/  ENDCOLLECTIVE ;  /* 0x000000000000791b */ /* 0x003fe20003800000 */
.L_x_5815:
        /* <DEDUP_REMOVED lines=15> */
.L_x_5816:
[----:B------:R-:W-:Y:S02]  /*14820*/  @P0 IMAD R6, R5, 0x2, R22 ;  /* 0x0000000205060824 */ /* 0x000fe400078e0216 */
[----:B------:R-:W-:Y:S02]  /*14830*/  IMAD.MOV.U32 R13, RZ, RZ, R4 ;  /* 0x000000ffff0d7224 */ /* 0x000fe400078e0004 */
[----:B------:R-:W-:Y:S01]  /*14840*/  IMAD.MOV.U32 R12, RZ, RZ, 0x4 ;  /* 0x00000004ff0c7424 */ /* 0x000fe200078e00ff */
[----:B------:R-:W-:-:S07]  /*14850*/  MOV R3, R14 ;  /* 0x0000000e00037202 */ /* 0x000fce0000000f00 */
[----:B------:R-:W-:Y:S05]  /*14860*/  WARPSYNC.COLLECTIVE R15, `(.L_x_5817) ;  /* 0x000000000f087348 */ /* 0x000fea0003c00000 */
[----:B------:R0:W1:Y:S02]  /*14870*/  SHFL.IDX P6, R14, R13, R12, R11 ;  /* 0x0000000c0d0e7389 */ /* 0x00006400000c000b */
[----:B01----:R-:W-:Y:S01]  /*14880*/  ENDCOLLECTIVE ;  /* 0x000000000000791b */ /* 0x003fe20003800000 */
.L_x_5817:
        /* <DEDUP_REMOVED lines=15> */
.L_x_5818:
[----:B------:R-:W-:Y:S02]  /*14980*/  @P0 IMAD R6, R5, 0x2, R22 ;  /* 0x0000000205060824 */ /* 0x000fe400078e0216 */
[----:B------:R-:W-:Y:S02]  /*14990*/  IMAD.MOV.U32 R13, RZ, RZ, R4 ;  /* 0x000000ffff0d7224 */ /* 0x000fe400078e0004 */
[----:B------:R-:W-:Y:S02]  /*149a0*/  IMAD.MOV.U32 R12, RZ, RZ, 0x5 ;  /* 0x00000005ff0c7424 */ /* 0x000fe400078e00ff */
[----:B------:R-:W-:-:S07]  /*149b0*/  IMAD.MOV.U32 R3, RZ, RZ, R14 ;  /* 0x000000ffff037224 */ /* 0x000fce00078e000e */
[----:B------:R-:W-:Y:S05]  /*149c0*/  WARPSYNC.COLLECTIVE R15, `(.L_x_5819) ;  /* 0x000000000f087348 */ /* 0x000fea0003c00000 */
[----:B------:R0:W1:Y:S02]  /*149d0*/  SHFL.IDX P6, R14, R13, R12, R11 ;  /* 0x0000000c0d0e7389 */ /* 0x00006400000c000b */
[----:B01----:R-:W-:Y:S01]  /*149e0*/  ENDCOLLECTIVE ;  /* 0x000000000000791b */ /* 0x003fe20003800000 */
.L_x_5819:
        /* <DEDUP_REMOVED lines=10> */
.L_x_5820:
[----:B------:R-:W-:Y:S01]  /*14a90*/  @!PT LDS RZ, [RZ] ;  /* 0x00000000fffff984 */ /* 0x000fe20000000800 */
[----:B------:R-:W-:Y:S01]  /*14aa0*/  @!PT LDS RZ, [RZ] ;  /* 0x00000000fffff984 */ /* 0x000fe20000000800 */
[----:B------:R-:W-:Y:S01]  /*14ab0*/  @!PT LDS RZ, [RZ] ;  /* 0x00000000fffff984 */ /* 0x000fe20000000800 */
[----:B------:R0:W-:Y:S01]  /*14ac0*/  @P0 LDGSTS.E.BYPASS.LTC128B.128 [R6+0x1e400], desc[UR36][R2.64], !P2 ;  /* 0x1e40000002060fae */ /* 0x0001e2000d101d64 */
[----:B------:R-:W-:Y:S01]  /*14ad0*/  IMAD.MOV.U32 R0, RZ, RZ, R14 ;  /* 0x000000ffff007224 */ /* 0x000fe200078e000e */
[----:B------:R-:W-:Y:S06]  /*14ae0*/  BRA `(.L_x_5821) ;  /* 0xffffffb000987947 */ /* 0x000fec000383ffff */
.L_x_5742:
[----:B------:R0:W5:Y:S01]  /*14af0*/  LDL.LU R6, [R1+0x4] ;  /* 0x0000040001067983 */ /* 0x0001620000300800 */
[----:B------:R-:W-:Y:S01]  /*14b00*/  IMAD.MOV.U32 R13, RZ, RZ, R4 ;  /* 0x000000ffff0d7224 */ /* 0x000fe200078e0004 */
[----:B------:R-:W-:Y:S01]  /*14b10*/  MOV R15, 0xffffffff ;  /* 0xffffffff000f7802 */ /* 0x000fe20000000f00 */
[----:B------:R-:W-:Y:S01]  /*14b20*/  IMAD.MOV.U32 R12, RZ, RZ, RZ ;  /* 0x000000ffff0c7224 */ /* 0x000fe200078e00ff */
[----:B------:R-:W-:Y:S01]  /*14b30*/  LOP3.LUT R23, R23, 0xffffdfff, RZ, 0xc0, !PT ;  /* 0xffffdfff17177812 */ /* 0x000fe200078ec0ff */
[----:B------:R-:W-:Y:S02]  /*14b40*/  IMAD.MOV.U32 R11, RZ, RZ, 0x181f ;  /* 0x0000181fff0b7424 */ /* 0x000fe400078e00ff */
[----:B------:R-:W-:-:S07]  /*14b50*/  IMAD R17, R17, 0x80, R21 ;  /* 0x0000008011117824 */ /* 0x000fce00078e0215 */
[----:B01---5:R-:W-:Y:S05]  /*14b60*/  WARPSYNC.COLLECTIVE R15, `(.L_x_5822) ;  /* 0x000000000f087348 */ /* 0x023fea0003c00000 */
[----:B------:R2:W3:Y:S02]  /*14b70*/  SHFL.IDX P6, R14, R13, R12, R11 ;  /* 0x0000000c0d0e7389 */ /* 0x0004e400000c000b */
[----:B0123-5:R-:W-:Y:S01]  /*14b80*/  ENDCOLLECTIVE ;  /* 0x000000000000791b */ /* 0x02ffe20003800000 */
.L_x_5822:
[----:B------:R-:W-:Y:S02]  /*14b90*/  IMAD.MOV.U32 R13, RZ, RZ, R0 ;  /* 0x000000ffff0d7224 */ /* 0x000fe400078e0000 */
[----:B------:R-:W-:-:S07]  /*14ba0*/  IMAD.MOV.U32 R3, RZ, RZ, R14 ;  /* 0x000000ffff037224 */ /* 0x000fce00078e000e */
[----:B------:R-:W-:Y:S05]  /*14bb0*/  WARPSYNC.COLLECTIVE R15, `(.L_x_5823) ;  /* 0x000000000f087348 */ /* 0x000fea0003c00000 */
[----:B------:R0:W1:Y:S02]  /*14bc0*/  SHFL.IDX P6, R14, R13, R12, R11 ;  /* 0x0000000c0d0e7389 */ /* 0x00006400000c000b */
[----:B01----:R-:W-:Y:S01]  /*14bd0*/  ENDCOLLECTIVE ;  /* 0x000000000000791b */ /* 0x003fe20003800000 */
.L_x_5823:
[----:B------:R-:W-:Y:S02]  /*14be0*/  IMAD.MOV.U32 R13, RZ, RZ, R4 ;  /* 0x000000ffff0d7224 */ /* 0x000fe400078e0004 */
[----:B------:R-:W-:Y:S02]  /*14bf0*/  IMAD.MOV.U32 R12, RZ, RZ, 0x1 ;  /* 0x00000001ff0c7424 */ /* 0x000fe400078e00ff */
[----:B------:R-:W-:-:S07]  /*14c00*/  IMAD.MOV.U32 R9, RZ, RZ, R14 ;  /* 0x000000ffff097224 */ /* 0x000fce00078e000e */
[----:B------:R-:W-:Y:S05]  /*14c10*/  WARPSYNC.COLLECTIVE R15, `(.L_x_5824) ;  /* 0x000000000f087348 */ /* 0x000fea0003c00000 */
[----:B------:R0:W1:Y:S02]  /*14c20*/  SHFL.IDX P6, R14, R13, R12, R11 ;  /* 0x0000000c0d0e7389 */ /* 0x00006400000c000b */
[----:B01----:R-:W-:Y:S01]  /*14c30*/  ENDCOLLECTIVE ;  /* 0x000000000000791b */ /* 0x003fe20003800000 */
.L_x_5824:
[----:B------:R-:W-:Y:S02]  /*14c40*/  IMAD.MOV.U32 R13, RZ, RZ, R0 ;  /* 0x000000ffff0d7224 */ /* 0x000fe400078e0000 */
[----:B------:R-:W-:-:S05]  /*14c50*/  IMAD R5, R6, R5, RZ ;  /* 0x0000000506057224 */ /* 0x000fca00078e02ff */
[----:B------:R-:W-:-:S13]  /*14c60*/  ISETP.GE.AND P2, PT, R17, R5, PT ;  /* 0x000000051100720c */ /* 0x000fda0003f46270 */
[----:B------:R-:W-:Y:S02]  /*14c70*/  @!P2 LEA R9, P1, R20, R9, 0x1 ;  /* 0x000000091409a211 */ /* 0x000fe400078208ff */
[----:B------:R-:W-:Y:S02]  /*14c80*/  @P2 LOP3.LUT R23, R23, 0x2000, RZ, 0xfc, !PT ;  /* 0x0000200017172812 */ /* 0x000fe400078efcff */
[----:B------:R-:W-:Y:S01]  /*14c90*/  @!P2 MOV R2, R9 ;  /* 0x000000090002a202 */ /* 0x000fe20000000f00 */
[----:B------:R-:W-:Y:S01]  /*14ca0*/  @!P2 IMAD.X R3, RZ, RZ, R3, P1 ;  /* 0x000000ffff03a224 */ /* 0x000fe200008e0603 */
[----:B------:R-:W-:-:S04]  /*14cb0*/  LOP3.LUT R23, R23, 0xffffefff, RZ, 0xc0, !PT ;  /* 0xffffefff17177812 */ /* 0x000fc800078ec0ff */
        /* <DEDUP_REMOVED lines=10> */
.L_x_5825:
[----:B------:R-:W-:Y:S01]  /*14d60*/  @P2 LOP3.LUT R23, R23, 0x1000, RZ, 0xfc, !PT ;  /* 0x0000100017172812 */ /* 0x000fe200078efcff */
[----:B------:R-:W-:Y:S01]  /*14d70*/  IMAD.MOV.U32 R13, RZ, RZ, R4 ;  /* 0x000000ffff0d7224 */ /* 0x000fe200078e0004 */
[----:B------:R-:W-:Y:S02]  /*14d80*/  MOV R12, 0x2 ;  /* 0x00000002000c7802 */ /* 0x000fe40000000f00 */
[----:B------:R-:W-:Y:S02]  /*14d90*/  LOP3.LUT R23, R23, 0xfffff7ff, RZ, 0xc0, !PT ;  /* 0xfffff7ff17177812 */ /* 0x000fe400078ec0ff */
[----:B------:R-:W-:-:S07]  /*14da0*/  MOV R6, R14 ;  /* 0x0000000e00067202 */ /* 0x000fce0000000f00 */
[----:B------:R-:W-:Y:S05]  /*14db0*/  WARPSYNC.COLLECTIVE R15, `(.L_x_5826) ;  /* 0x000000000f087348 */ /* 0x000fea0003c00000 */
[----:B------:R0:W1:Y:S02]  /*14dc0*/  SHFL.IDX P6, R14, R13, R12, R11 ;  /* 0x0000000c0d0e7389 */ /* 0x00006400000c000b */
[----:B01----:R-:W-:Y:S01]  /*14dd0*/  ENDCOLLECTIVE ;  /* 0x000000000000791b */ /* 0x003fe20003800000 */
.L_x_5826:
        /* <DEDUP_REMOVED lines=15> */
.L_x_5827:
[----:B------:R-:W-:Y:S01]  /*14ed0*/  @P2 LOP3.LUT R23, R23, 0x800, RZ, 0xfc, !PT ;  /* 0x0000080017172812 */ /* 0x000fe200078efcff */
[----:B------:R-:W-:-:S03]  /*14ee0*/  IMAD.MOV.U32 R13, RZ, RZ, R4 ;  /* 0x000000ffff0d7224 */ /* 0x000fc600078e0004 */
[----:B------:R-:W-:Y:S01]  /*14ef0*/  LOP3.LUT R23, R23, 0xfffffdff, RZ, 0xc0, !PT ;  /* 0xfffffdff17177812 */ /* 0x000fe200078ec0ff */
[----:B------:R-:W-:Y:S02]  /*14f00*/  IMAD.MOV.U32 R12, RZ, RZ, 0x3 ;  /* 0x00000003ff0c7424 */ /* 0x000fe400078e00ff */
[----:B------:R-:W-:-:S07]  /*14f10*/  IMAD.MOV.U32 R10, RZ, RZ, R14 ;  /* 0x000000ffff0a7224 */ /* 0x000fce00078e000e */
[----:B------:R-:W-:Y:S05]  /*14f20*/  WARPSYNC.COLLECTIVE R15, `(.L_x_5828) ;  /* 0x000000000f087348 */ /* 0x000fea0003c00000 */
[----:B------:R0:W1:Y:S02]  /*14f30*/  SHFL.IDX P6, R14, R13, R12, R11 ;  /* 0x0000000c0d0e7389 */ /* 0x00006400000c000b */
[----:B01----:R-:W-:Y:S01]  /*14f40*/  ENDCOLLECTIVE ;  /* 0x000000000000791b */ /* 0x003fe20003800000 */
.L_x_5828:
        /* <DEDUP_REMOVED lines=15> */
.L_x_5829:
[----:B------:R-:W-:-:S04]  /*15040*/  @P2 LOP3.LUT R23, R23, 0x200, RZ, 0xfc, !PT ;  /* 0x0000020017172812 */ /* 0x000fc800078efcff */
[----:B------:R-:W-:Y:S02]  /*15050*/  LOP3.LUT R23, R23, 0xfffffeff, RZ, 0xc0, !PT ;  /* 0xfffffeff17177812 */ /* 0x000fe400078ec0ff */
[----:B------:R-:W-:-:S04]  /*15060*/  MOV R11, R14 ;  /* 0x0000000e000b7202 */ /* 0x000fc80000000f00 */
[----:B------:R-:W-:Y:S01]  /*15070*/  @!P2 LEA R13, P1, R20, R11, 0x1 ;  /* 0x0000000b140da211 */ /* 0x000fe200078208ff */
[----:B------:R-:W-:-:S04]  /*15080*/  IMAD.MOV.U32 R11, RZ, RZ, 0x181f ;  /* 0x0000181fff0b7424 */ /* 0x000fc800078e00ff */
[----:B------:R-:W-:Y:S02]  /*15090*/  @!P2 IMAD.X R12, RZ, RZ, R2, P1 ;  /* 0x000000ffff0ca224 */ /* 0x000fe400008e0602 */
[----:B------:R-:W-:Y:S02]  /*150a0*/  @!P2 IMAD.MOV.U32 R2, RZ, RZ, R13 ;  /* 0x000000ffff02a224 */ /* 0x000fe400078e000d */
[----:B------:R-:W-:Y:S01]  /*150b0*/  @!P2 IMAD.MOV.U32 R3, RZ, RZ, R12 ;  /* 0x000000ffff03a224 */ /* 0x000fe200078e000c */
[----:B------:R-:W-:Y:S01]  /*150c0*/  MOV R12, 0x4 ;  /* 0x00000004000c7802 */ /* 0x000fe20000000f00 */
[----:B------:R-:W-:-:S03]  /*150d0*/  IMAD.MOV.U32 R13, RZ, RZ, R4 ;  /* 0x000000ffff0d7224 */ /* 0x000fc600078e0004 */
[----:B------:R-:W-:Y:S01]  /*150e0*/  @!PT LDS RZ, [RZ] ;  /* 0x00000000fffff984 */ /* 0x000fe20000000800 */
[----:B------:R-:W-:Y:S01]  /*150f0*/  @!PT LDS RZ, [RZ] ;  /* 0x00000000fffff984 */ /* 0x000fe20000000800 */
[----:B------:R-:W-:Y:S01]  /*15100*/  @!PT LDS RZ, [RZ] ;  /* 0x00000000fffff984 */ /* 0x000fe20000000800 */
[----:B------:R0:W-:Y:S04]  /*15110*/  @!P2 LDGSTS.E.BYPASS.LTC128B.128 [R26+0x19c00], desc[UR36][R2.64], !P0 ;  /* 0x19c00000021aafae */ /* 0x0001e8000c101d64 */
[----:B0-----:R-:W-:Y:S05]  /*15120*/  WARPSYNC.COLLECTIVE R15, `(.L_x_5830) ;  /* 0x000000000f087348 */ /* 0x001fea0003c00000 */
[----:B------:R1:W2:Y:S02]  /*15130*/  SHFL.IDX P6, R14, R13, R12, R11 ;  /* 0x0000000c0d0e7389 */ /* 0x0002a400000c000b */
[----:B012---:R-:W-:Y:S01]  /*15140*/  ENDCOLLECTIVE ;  /* 0x000000000000791b */ /* 0x007fe20003800000 */
.L_x_5830:
[----:B------:R-:W-:-:S05]  /*15150*/  VIADD R2, R17, 0x40 ;  /* 0x0000004011027836 */ /* 0x000fca0000000000 */
[----:B------:R-:W-:Y:S01]  /*15160*/  ISETP.GE.AND P2, PT, R2, R5, PT ;  /* 0x000000050200720c */ /* 0x000fe20003f46270 */
[----:B------:R-:W-:Y:S02]  /*15170*/  IMAD.MOV.U32 R13, RZ, RZ, R0 ;  /* 0x000000ffff0d7224 */ /* 0x000fe400078e0000 */
[----:B------:R-:W-:-:S10]  /*15180*/  IMAD.MOV.U32 R2, RZ, RZ, R14 ;  /* 0x000000ffff027224 */ /* 0x000fd400078e000e */
[----:B------:R-:W-:Y:S05]  /*15190*/  WARPSYNC.COLLECTIVE R15, `(.L_x_5831) ;  /* 0x000000000f087348 */ /* 0x000fea0003c00000 */
[----:B------:R0:W1:Y:S02]  /*151a0*/  SHFL.IDX P6, R14, R13, R12, R11 ;  /* 0x0000000c0d0e7389 */ /* 0x00006400000c000b */
[----:B01----:R-:W-:Y:S01]  /*151b0*/  ENDCOLLECTIVE ;  /* 0x000000000000791b */ /* 0x003fe20003800000 */
.L_x_5831:
[----:B------:R-:W-:-:S04]  /*151c0*/  @P2 LOP3.LUT R23, R23, 0x100, RZ, 0xfc, !PT ;  /* 0x0000010017172812 */ /* 0x000fc800078efcff */
[----:B------:R-:W-:Y:S01]  /*151d0*/  LOP3.LUT R23, R23, 0xffffff7f, RZ, 0xc0, !PT ;  /* 0xffffff7f17177812 */ /* 0x000fe200078ec0ff */
[----:B------:R-:W-:Y:S02]  /*151e0*/  IMAD.MOV.U32 R13, RZ, RZ, R4 ;  /* 0x000000ffff0d7224 */ /* 0x000fe400078e0004 */
[----:B------:R-:W-:Y:S02]  /*151f0*/  IMAD.MOV.U32 R12, RZ, RZ, 0x5 ;  /* 0x00000005ff0c7424 */ /* 0x000fe400078e00ff */
[----:B------:R-:W-:-:S05]  /*15200*/  IMAD.MOV.U32 R11, RZ, RZ, R14 ;  /* 0x000000ffff0b7224 */ /* 0x000fca00078e000e */
[----:B------:R-:W-:-:S05]  /*15210*/  @!P2 LEA R14, P1, R20, R11, 0x1 ;  /* 0x0000000b140ea211 */ /* 0x000fca00078208ff */
[----:B------:R-:W-:Y:S01]  /*15220*/  @!P2 IMAD.X R11, RZ, RZ, R2, P1 ;  /* 0x000000ffff0ba224 */ /* 0x000fe200008e0602 */
[----:B------:R-:W-:-:S03]  /*15230*/  @!P2 MOV R2, R14 ;  /* 0x0000000e0002a202 */ /* 0x000fc60000000f00 */
[----:B------:R-:W-:Y:S02]  /*15240*/  @!P2 IMAD.MOV.U32 R3, RZ, RZ, R11 ;  /* 0x000000ffff03a224 */ /* 0x000fe400078e000b */
[----:B------:R-:W-:-:S03]  /*15250*/  IMAD.MOV.U32 R11, RZ, RZ, 0x181f ;  /* 0x0000181fff0b7424 */ /* 0x000fc600078e00ff */
[----:B------:R-:W-:Y:S01]  /*15260*/  @!PT LDS RZ, [RZ] ;  /* 0x00000000fffff984 */ /* 0x000fe20000000800 */
[----:B------:R-:W-:Y:S01]  /*15270*/  @!PT LDS RZ, [RZ] ;  /* 0x00000000fffff984 */ /* 0x000fe20000000800 */
[----:B------:R-:W-:Y:S01]  /*15280*/  @!PT LDS RZ, [RZ] ;  /* 0x00000000fffff984 */ /* 0x000fe20000000800 */
[----:B------:R0:W-:Y:S04]  /*15290*/  @!P2 LDGSTS.E.BYPASS.LTC128B.128 [R26+0x1a400], desc[UR36][R2.64], !P0 ;  /* 0x1a400000021aafae */ /* 0x0001e8000c101d64 */
[----:B0-----:R-:W-:Y:S05]  /*152a0*/  WARPSYNC.COLLECTIVE R15, `(.L_x_5832) ;  /* 0x000000000f087348 */ /* 0x001fea0003c00000 */
[----:B------:R1:W2:Y:S02]  /*152b0*/  SHFL.IDX P6, R14, R13, R12, R11 ;  /* 0x0000000c0d0e7389 */ /* 0x0002a400000c000b */
[----:B012---:R-:W-:Y:S01]  /*152c0*/  ENDCOLLECTIVE ;  /* 0x000000000000791b */ /* 0x007fe20003800000 */
.L_x_5832:
[----:B------:R-:W-:-:S05]  /*152d0*/  VIADD R2, R17, 0x50 ;  /* 0x0000005011027836 */ /* 0x000fca0000000000 */
[----:B------:R-:W-:Y:S01]  /*152e0*/  ISETP.GE.AND P2, PT, R2, R5, PT ;  /* 0x000000050200720c */ /* 0x000fe20003f46270 */
[----:B------:R-:W-:Y:S01]  /*152f0*/  IMAD.MOV.U32 R13, RZ, RZ, R0 ;  /* 0x000000ffff0d7224 */ /* 0x000fe200078e0000 */
[----:B------:R-:W-:-:S11]  /*15300*/  MOV R7, R14 ;  /* 0x0000000e00077202 */ /* 0x000fd60000000f00 */
[----:B------:R-:W-:Y:S05]  /*15310*/  WARPSYNC.COLLECTIVE R15, `(.L_x_5833) ;  /* 0x000000000f087348 */ /* 0x000fea0003c00000 */
[----:B------:R0:W1:Y:S02]  /*15320*/  SHFL.IDX P6, R14, R13, R12, R11 ;  /* 0x0000000c0d0e7389 */ /* 0x00006400000c000b */
[----:B01----:R-:W-:Y:S01]  /*15330*/  ENDCOLLECTIVE ;  /* 0x000000000000791b */ /* 0x003fe20003800000 */
.L_x_5833:
[----:B------:R-:W-:-:S04]  /*15340*/  @P2 LOP3.LUT R23, R23, 0x80, RZ, 0xfc, !PT ;  /* 0x0000008017172812 */ /* 0x000fc800078efcff */
[----:B------:R-:W-:Y:S02]  /*15350*/  LOP3.LUT R23, R23, 0xffffffbf, RZ, 0xc0, !PT ;  /* 0xffffffbf17177812 */ /* 0x000fe400078ec0ff */
[----:B------:R-:W-:Y:S01]  /*15360*/  MOV R13, R4 ;  /* 0x00000004000d7202 */ /* 0x000fe20000000f00 */
[----:B------:R-:W-:Y:S02]  /*15370*/  IMAD.MOV.U32 R12, RZ, RZ, 0x6 ;  /* 0x00000006ff0c7424 */ /* 0x000fe400078e00ff */
[----:B------:R-:W-:-:S07]  /*15380*/  IMAD.MOV.U32 R8, RZ, RZ, R14 ;  /* 0x000000ffff087224 */ /* 0x000fce00078e000e */
[----:B------:R-:W-:Y:S05]  /*15390*/  WARPSYNC.COLLECTIVE R15, `(.L_x_5834) ;  /* 0x000000000f087348 */ /* 0x000fea0003c00000 */
[----:B------:R0:W1:Y:S02]  /*153a0*/  SHFL.IDX P6, R14, R13, R12, R11 ;  /* 0x0000000c0d0e7389 */ /* 0x00006400000c000b */
[----:B01----:R-:W-:Y:S01]  /*153b0*/  ENDCOLLECTIVE ;  /* 0x000000000000791b */ /* 0x003fe20003800000 */
.L_x_5834:
        /* <DEDUP_REMOVED lines=10> */
[----:B------:R-:W-:Y:S01]  /*15460*/  ISETP.GE.AND P2, PT, R8, R5, PT ;  /* 0x000000050800720c */ /* 0x000fe20003f46270 */
[----:B0-----:R-:W-:-:S12]  /*15470*/  IMAD.MOV.U32 R2, RZ, RZ, R14 ;  /* 0x000000ffff027224 */ /* 0x001fd800078e000e */
[----:B------:R-:W-:Y:S05]  /*15480*/  WARPSYNC.COLLECTIVE R15, `(.L_x_5835) ;  /* 0x000000000f087348 */ /* 0x000fea0003c00000 */
[----:B------:R0:W1:Y:S02]  /*15490*/  SHFL.IDX P6, R14, R13, R12, R11 ;  /* 0x0000000c0d0e7389 */ /* 0x00006400000c000b */
[----:B01----:R-:W-:Y:S01]  /*154a0*/  ENDCOLLECTIVE ;  /* 0x000000000000791b */ /* 0x003fe20003800000 */
.L_x_5835:
[----:B------:R-:W-:Y:S01]  /*154b0*/  @P2 LOP3.LUT R23, R23, 0x40, RZ, 0xfc, !PT ;  /* 0x0000004017172812 */ /* 0x000fe200078efcff */
[----:B------:R-:W-:Y:S02]  /*154c0*/  IMAD.MOV.U32 R13, RZ, RZ, R4 ;  /* 0x000000ffff0d7224 */ /* 0x000fe400078e0004 */
[----:B------:R-:W-:Y:S02]  /*154d0*/  IMAD.MOV.U32 R12, RZ, RZ, 0x7 ;  /* 0x00000007ff0c7424 */ /* 0x000fe400078e00ff */
[----:B------:R-:W-:-:S07]  /*154e0*/  IMAD.MOV.U32 R6, RZ, RZ, R14 ;  /* 0x000000ffff067224 */ /* 0x000fce00078e000e */
[----:B------:R-:W-:Y:S05]  /*154f0*/  WARPSYNC.COLLECTIVE R15, `(.L_x_5836) ;  /* 0x000000000f087348 */ /* 0x000fea0003c00000 */
[----:B------:R0:W1:Y:S02]  /*15500*/  SHFL.IDX P6, R14, R13, R12, R11 ;  /* 0x0000000c0d0e7389 */ /* 0x00006400000c000b */
[----:B01----:R-:W-:Y:S01]  /*15510*/  ENDCOLLECTIVE ;  /* 0x000000000000791b */ /* 0x003fe20003800000 */
.L_x_5836:
        /* <DEDUP_REMOVED lines=13> */
.L_x_5837:
[----:B------:R-:W-:Y:S01]  /*155f0*/  IMAD.MOV.U32 R0, RZ, RZ, R14 ;  /* 0x000000ffff007224 */ /* 0x000fe200078e000e */
[----:B------:R-:W-:Y:S06]  /*15600*/  BRA `(.L_x_5838) ;  /* 0xffffffb000cc7947 */ /* 0x000fec000383ffff */
.L_x_5746:
        /* <DEDUP_REMOVED lines=8> */
.L_x_5840:
[----:B------:R-:W-:Y:S05]  /*15690*/  BSYNC B0 ;  /* 0x0000000000007941 */ /* 0x000fea0003800000 */
.L_x_5839:
        /* <DEDUP_REMOVED lines=9> */
.L_x_5841:
[----:B------:R-:W-:Y:S02]  /*15730*/  IMAD.MOV.U32 R13, RZ, RZ, R4 ;  /* 0x000000ffff0d7224 */ /* 0x000fe400078e0004 */
[----:B------:R-:W-:Y:S01]  /*15740*/  IMAD.MOV.U32 R12, RZ, RZ, 0x1 ;  /* 0x00000001ff0c7424 */ /* 0x000fe200078e00ff */
[----:B------:R-:W-:-:S13]  /*15750*/  @!P5 LEA R5, P0, R8, R14, 0x1 ;  /* 0x0000000e0805d211 */ /* 0x000fda00078008ff */
[----:B------:R-:W-:Y:S05]  /*15760*/  WARPSYNC.COLLECTIVE R15, `(.L_x_5842) ;  /* 0x000000000f087348 */ /* 0x000fea0003c00000 */
[----:B------:R0:W1:Y:S02]  /*15770*/  SHFL.IDX P6, R14, R13, R12, R11 ;  /* 0x0000000c0d0e7389 */ /* 0x00006400000c000b */
[----:B01----:R-:W-:Y:S01]  /*15780*/  ENDCOLLECTIVE ;  /* 0x000000000000791b */ /* 0x003fe20003800000 */
.L_x_5842:
[----:B------:R-:W-:Y:S01]  /*15790*/  @!P5 IMAD.X R3, RZ, RZ, R2, P0 ;  /* 0x000000ffff03d224 */ /* 0x000fe200000e0602 */
[----:B------:R-:W-:-:S05]  /*157a0*/  @!P5 MOV R2, R5 ;  /* 0x000000050002d202 */ /* 0x000fca0000000f00 */
        /* <DEDUP_REMOVED lines=13> */
.L_x_5843:
[----:B------:R-:W-:Y:S02]  /*15880*/  IMAD.MOV.U32 R13, RZ, RZ, R4 ;  /* 0x000000ffff0d7224 */ /* 0x000fe400078e0004 */
[----:B------:R-:W-:Y:S01]  /*15890*/  IMAD.MOV.U32 R12, RZ, RZ, 0x2 ;  /* 0x00000002ff0c7424 */ /* 0x000fe200078e00ff */
[----:B------:R-:W-:-:S13]  /*158a0*/  LOP3.LUT P6, RZ, R23, 0x1000, RZ, 0xc0, !PT ;  /* 0x0000100017ff7812 */ /* 0x000fda00078cc0ff */
[----:B------:R-:W-:-:S04]  /*158b0*/  @!P6 LEA R6, P0, R8, R14, 0x1 ;  /* 0x0000000e0806e211 */ /* 0x000fc800078008ff */
[----:B------:R-:W-:Y:S01]  /*158c0*/  @!P6 MOV R2, R6 ;  /* 0x000000060002e202 */ /* 0x000fe20000000f00 */
[----:B------:R-:W-:-:S04]  /*158d0*/  @!P6 IMAD.X R7, RZ, RZ, R5, P0 ;  /* 0x000000ffff07e224 */ /* 0x000fc800000e0605 */
        /* <DEDUP_REMOVED lines=11> */
.L_x_5844:
[----:B------:R-:W-:Y:S02]  /*15990*/  IMAD.MOV.U32 R13, RZ, RZ, R0 ;  /* 0x000000ffff0d7224 */ /* 0x000fe400078e0000 */
[----:B------:R-:W-:-:S07]  /*159a0*/  IMAD.MOV.U32 R5, RZ, RZ, R14 ;  /* 0x000000ffff057224 */ /* 0x000fce00078e000e */
[----:B------:R-:W-:Y:S05]  /*159b0*/  WARPSYNC.COLLECTIVE R15, `(.L_x_5845) ;  /* 0x000000000f087348 */ /* 0x000fea0003c00000 */
[----:B------:R0:W1:Y:S02]  /*159c0*/  SHFL.IDX P6, R14, R13, R12, R11 ;  /* 0x0000000c0d0e7389 */ /* 0x00006400000c000b */
[----:B01----:R-:W-:Y:S01]  /*159d0*/  ENDCOLLECTIVE ;  /* 0x000000000000791b */ /* 0x003fe20003800000 */
.L_x_5845:
[----:B------:R-:W-:Y:S02]  /*159e0*/  IMAD.MOV.U32 R13, RZ, RZ, R4 ;  /* 0x000000ffff0d7224 */ /* 0x000fe400078e0004 */
[----:B------:R-:W-:Y:S01]  /*159f0*/  IMAD.MOV.U32 R12, RZ, RZ, 0x3 ;  /* 0x00000003ff0c7424 */ /* 0x000fe200078e00ff */
[----:B------:R-:W-:-:S13]  /*15a00*/  @!P5 LEA R6, P0, R8, R14, 0x1 ;  /* 0x0000000e0806d211 */ /* 0x000fda00078008ff */
[----:B------:R-:W-:Y:S05]  /*15a10*/  WARPSYNC.COLLECTIVE R15, `(.L_x_5846) ;  /* 0x000000000f087348 */ /* 0x000fea0003c00000 */
[----:B------:R0:W1:Y:S02]  /*15a20*/  SHFL.IDX P6, R14, R13, R12, R11 ;  /* 0x0000000c0d0e7389 */ /* 0x00006400000c000b */
[----:B01----:R-:W-:Y:S01]  /*15a30*/  ENDCOLLECTIVE ;  /* 0x000000000000791b */ /* 0x003fe20003800000 */
.L_x_5846:
[----:B------:R-:W-:Y:S01]  /*15a40*/  @!P5 IADD3.X R7, RZ, R5, RZ, P0, !PT ;  /* 0x00000005ff07d210 */ /* 0x000fe200007fe4ff */
[----:B------:R-:W-:-:S04]  /*15a50*/  @!P5 IMAD.MOV.U32 R2, RZ, RZ, R6 ;  /* 0x000000ffff02d224 */ /* 0x000fc800078e0006 */
[----:B------:R-:W-:-:S05]  /*15a60*/  @!P5 IMAD.MOV.U32 R3, RZ, RZ, R7 ;  /* 0x000000ffff03d224 */ /* 0x000fca00078e0007 */
[----:B------:R-:W-:Y:S01]  /*15a70*/  @!PT LDS RZ, [RZ] ;  /* 0x00000000fffff984 */ /* 0x000fe20000000800 */
[----:B------:R-:W-:Y:S01]  /*15a80*/  @!PT LDS RZ, [RZ] ;  /* 0x00000000fffff984 */ /* 0x000fe20000000800 */
[----:B------:R-:W-:Y:S01]  /*15a90*/  @!PT LDS RZ, [RZ] ;  /* 0x00000000fffff984 */ /* 0x000fe20000000800 */
[----:B------:R0:W-:Y:S01]  /*15aa0*/  @!P5 LDGSTS.E.BYPASS.LTC128B.128 [R26+0x23400], desc[UR36][R2.64], !P4 ;  /* 0x23400000021adfae */ /* 0x0001e2000e101d64 */
[----:B------:R-:W-:-:S03]  /*15ab0*/  MOV R13, R0 ;  /* 0x00000000000d7202 */ /* 0x000fc60000000f00 */
        /* <DEDUP_REMOVED lines=8> */
.L_x_5847:
        /* <DEDUP_REMOVED lines=17> */
.L_x_5848:
[----:B------:R-:W-:Y:S01]  /*15c50*/  IMAD.MOV.U32 R13, RZ, RZ, R0 ;  /* 0x000000ffff0d7224 */ /* 0x000fe200078e0000 */
[----:B------:R-:W-:-:S07]  /*15c60*/  MOV R5, R14 ;  /* 0x0000000e00057202 */ /* 0x000fce0000000f00 */
[----:B------:R-:W-:Y:S05]  /*15c70*/  WARPSYNC.COLLECTIVE R15, `(.L_x_5849) ;  /* 0x000000000f087348 */ /* 0x000fea0003c00000 */
[----:B------:R0:W1:Y:S02]  /*15c80*/  SHFL.IDX P6, R14, R13, R12, R11 ;  /* 0x0000000c0d0e7389 */ /* 0x00006400000c000b */
[----:B01----:R-:W-:Y:S01]  /*15c90*/  ENDCOLLECTIVE ;  /* 0x000000000000791b */ /* 0x003fe20003800000 */
.L_x_5849:
[----:B------:R-:W-:Y:S01]  /*15ca0*/  IMAD.MOV.U32 R13, RZ, RZ, R4 ;  /* 0x000000ffff0d7224 */ /* 0x000fe200078e0004 */
[----:B------:R-:W-:Y:S02]  /*15cb0*/  MOV R12, 0x5 ;  /* 0x00000005000c7802 */ /* 0x000fe40000000f00 */
[----:B------:R-:W-:-:S13]  /*15cc0*/  @!P5 LEA R6, P0, R8, R14, 0x1 ;  /* 0x0000000e0806d211 */ /* 0x000fda00078008ff */
[----:B------:R-:W-:Y:S05]  /*15cd0*/  WARPSYNC.COLLECTIVE R15, `(.L_x_5850) ;  /* 0x000000000f087348 */ /* 0x000fea0003c00000 */
[----:B------:R0:W1:Y:S02]  /*15ce0*/  SHFL.IDX P6, R14, R13, R12, R11 ;  /* 0x0000000c0d0e7389 */ /* 0x00006400000c000b */
[----:B01----:R-:W-:Y:S01]  /*15cf0*/  ENDCOLLECTIVE ;  /* 0x000000000000791b */ /* 0x003fe20003800000 */
.L_x_5850:
[----:B------:R-:W-:Y:S02]  /*15d00*/  @!P5 IMAD.X R7, RZ, RZ, R5, P0 ;  /* 0x000000ffff07d224 */ /* 0x000fe400000e0605 */
[----:B------:R-:W-:Y:S02]  /*15d10*/  @!P5 IMAD.MOV.U32 R2, RZ, RZ, R6 ;  /* 0x000000ffff02d224 */ /* 0x000fe400078e0006 */
[----:B------:R-:W-:-:S05]  /*15d20*/  @!P5 IMAD.MOV.U32 R3, RZ, RZ, R7 ;  /* 0x000000ffff03d224 */ /* 0x000fca00078e0007 */
        /* <DEDUP_REMOVED lines=13> */
.L_x_5851:
        /* <DEDUP_REMOVED lines=17> */
.L_x_5852:
[----:B------:R-:W-:Y:S02]  /*15f10*/  IMAD.MOV.U32 R13, RZ, RZ, R0 ;  /* 0x000000ffff0d7224 */ /* 0x000fe400078e0000 */
[----:B------:R-:W-:-:S07]  /*15f20*/  IMAD.MOV.U32 R5, RZ, RZ, R14 ;  /* 0x000000ffff057224 */ /* 0x000fce00078e000e */
[----:B------:R-:W-:Y:S05]  /*15f30*/  WARPSYNC.COLLECTIVE R15, `(.L_x_5853) ;  /* 0x000000000f087348 */ /* 0x000fea0003c00000 */
[----:B------:R0:W1:Y:S02]  /*15f40*/  SHFL.IDX P6, R14, R13, R12, R11 ;  /* 0x0000000c0d0e7389 */ /* 0x00006400000c000b */
[----:B01----:R-:W-:Y:S01]  /*15f50*/  ENDCOLLECTIVE ;  /* 0x000000000000791b */ /* 0x003fe20003800000 */
.L_x_5853:
[----:B------:R-:W-:Y:S02]  /*15f60*/  IMAD.MOV.U32 R13, RZ, RZ, R4 ;  /* 0x000000ffff0d7224 */ /* 0x000fe400078e0004 */
[----:B------:R-:W-:Y:S01]  /*15f70*/  IMAD.MOV.U32 R12, RZ, RZ, 0x7 ;  /* 0x00000007ff0c7424 */ /* 0x000fe200078e00ff */
[----:B------:R-:W-:-:S13]  /*15f80*/  @!P5 LEA R6, P0, R8, R14, 0x1 ;  /* 0x0000000e0806d211 */ /* 0x000fda00078008ff */
[----:B------:R-:W-:Y:S05]  /*15f90*/  WARPSYNC.COLLECTIVE R15, `(.L_x_5854) ;  /* 0x000000000f087348 */ /* 0x000fea0003c00000 */
[----:B------:R0:W1:Y:S02]  /*15fa0*/  SHFL.IDX P6, R14, R13, R12, R11 ;  /* 0x0000000c0d0e7389 */ /* 0x00006400000c000b */
[----:B01----:R-:W-:Y:S01]  /*15fb0*/  ENDCOLLECTIVE ;  /* 0x000000000000791b */ /* 0x003fe20003800000 */
.L_x_5854:
[----:B------:R-:W-:Y:S02]  /*15fc0*/  @!P5 IMAD.X R7, RZ, RZ, R5, P0 ;  /* 0x000000ffff07d224 */ /* 0x000fe400000e0605 */
[----:B------:R-:W-:-:S03]  /*15fd0*/  @!P5 IMAD.MOV.U32 R2, RZ, RZ, R6 ;  /* 0x000000ffff02d224 */ /* 0x000fc600078e0006 */
[----:B------:R-:W-:-:S05]  /*15fe0*/  @!P5 MOV R3, R7 ;  /* 0x000000070003d202 */ /* 0x000fca0000000f00 */
        /* <DEDUP_REMOVED lines=12> */
.L_x_5855:
[----:B------:R-:W-:Y:S05]  /*160b0*/  BRA `(.L_x_5856) ;  /* 0xffffffb400087947 */ /* 0x000fea000383ffff */
.L_x_5751:
[----:B0-----:R0:W2:Y:S02]  /*160c0*/  SYNCS.PHASECHK.TRANS64.TRYWAIT P0, [R22+URZ+0x32420], R3 ;  /* 0x03242003160075a7 */ /* 0x0010a4000800017f */
[----:B--2---:R-:W-:Y:S05]  /*160d0*/  @!P0 NANOSLEEP.SYNCS 0x989680 ;  /* 0x009896800000895d */ /* 0x004fea0003900000 */
[----:B------:R-:W2:Y:S02]  /*160e0*/  @!P0 SYNCS.PHASECHK.TRANS64 P0, [R22+URZ+0x32420], R3 ;  /* 0x03242003160085a7 */ /* 0x000ea4000800007f */
[----:B--2---:R-:W-:Y:S05]  /*160f0*/  @!P0 BRA `(.L_x_5751) ;  /* 0xfffffffc00f08947 */ /* 0x004fea000383ffff */
[----:B------:R-:W-:Y:S05]  /*16100*/  BRA `(.L_x_5857) ;  /* 0xffffffb400787947 */ /* 0x000fea000383ffff */
.L_x_5754:
[----:B--2---:R2:W3:Y:S02]  /*16110*/  SYNCS.PHASECHK.TRANS64.TRYWAIT P0, [R25+URZ+0x32460], R0 ;  /* 0x03246000190075a7 */ /* 0x0044e4000800017f */
[----:B---3--:R-:W-:Y:S05]  /*16120*/  @!P0 NANOSLEEP.SYNCS 0x989680 ;  /* 0x009896800000895d */ /* 0x008fea0003900000 */
[----:B------:R-:W3:Y:S02]  /*16130*/  @!P0 SYNCS.PHASECHK.TRANS64 P0, [R25+URZ+0x32460], R0 ;  /* 0x03246000190085a7 */ /* 0x000ee4000800007f */
[----:B---3--:R-:W-:Y:S05]  /*16140*/  @!P0 BRA `(.L_x_5754) ;  /* 0xfffffffc00f08947 */ /* 0x008fea000383ffff */
[----:B------:R-:W-:Y:S05]  /*16150*/  BRA `(.L_x_5858) ;  /* 0xffffffb400847947 */ /* 0x000fea000383ffff */
.L_x_5755:
        /* <DEDUP_REMOVED lines=8> */
.L_x_5860:
[----:B------:R-:W-:Y:S05]  /*161e0*/  BSYNC B0 ;  /* 0x0000000000007941 */ /* 0x000fea0003800000 */
.L_x_5859:
[----:B------:R-:W0:Y:S01]  /*161f0*/  S2R R8, SR_TID.X ;  /* 0x0000000000087919 */ /* 0x000e220000002100 */
[----:B------:R-:W-:Y:S01]  /*16200*/  IMAD.MOV.U32 R13, RZ, RZ, R5 ;  /* 0x000000ffff0d7224 */ /* 0x000fe200078e0005 */
[----:B------:R-:W-:Y:S01]  /*16210*/  MOV R11, 0x181f ;  /* 0x0000181f000b7802 */ /* 0x000fe20000000f00 */
[----:B------:R-:W-:Y:S01]  /*16220*/  IMAD.MOV.U32 R12, RZ, RZ, RZ ;  /* 0x000000ffff0c7224 */ /* 0x000fe200078e00ff */
        /* <DEDUP_REMOVED lines=8> */
.L_x_5861:
[----:B------:R-:W-:Y:S02]  /*162b0*/  ISETP.LT.OR P3, PT, R31, 0x1, !P1 ;  /* 0x000000011f00780c */ /* 0x000fe40004f61670 */
        /* <DEDUP_REMOVED lines=9> */
.L_x_5862:
        /* <DEDUP_REMOVED lines=17> */
.L_x_5863:
[----:B------:R-:W-:Y:S01]  /*16460*/  IMAD.MOV.U32 R13, RZ, RZ, R6 ;  /* 0x000000ffff0d7224 */ /* 0x000fe200078e0006 */
[----:B------:R-:W-:Y:S02]  /*16470*/  MOV R12, 0x2 ;  /* 0x00000002000c7802 */ /* 0x000fe40000000f00 */
[----:B------:R-:W-:-:S13]  /*16480*/  IADD3 R2, P3, R14, R0, RZ ;  /* 0x000000000e027210 */ /* 0x000fda0007f7e0ff */
[----:B------:R-:W-:Y:S05]  /*16490*/  WARPSYNC.COLLECTIVE R15, `(.L_x_5864) ;  /* 0x000000000f087348 */ /* 0x000fea0003c00000 */
[----:B------:R0:W1:Y:S02]  /*164a0*/  SHFL.IDX P6, R14, R13, R12, R11 ;  /* 0x0000000c0d0e7389 */ /* 0x00006400000c000b */
[----:B01----:R-:W-:Y:S01]  /*164b0*/  ENDCOLLECTIVE ;  /* 0x000000000000791b */ /* 0x003fe20003800000 */
.L_x_5864:
        /* <DEDUP_REMOVED lines=17> */
.L_x_5865:
[----:B------:R-:W-:Y:S02]  /*165d0*/  IMAD.MOV.U32 R13, RZ, RZ, R6 ;  /* 0x000000ffff0d7224 */ /* 0x000fe400078e0006 */
[----:B------:R-:W-:Y:S01]  /*165e0*/  IMAD.MOV.U32 R12, RZ, RZ, 0x3 ;  /* 0x00000003ff0c7424 */ /* 0x000fe200078e00ff */
[----:B------:R-:W-:-:S13]  /*165f0*/  IADD3 R2, P3, R14, R0, RZ ;  /* 0x000000000e027210 */ /* 0x000fda0007f7e0ff */
[----:B------:R-:W-:Y:S05]  /*16600*/  WARPSYNC.COLLECTIVE R15, `(.L_x_5866) ;  /* 0x000000000f087348 */ /* 0x000fea0003c00000 */
[----:B------:R0:W1:Y:S02]  /*16610*/  SHFL.IDX P6, R14, R13, R12, R11 ;  /* 0x0000000c0d0e7389 */ /* 0x00006400000c000b */
[----:B01----:R-:W-:Y:S01]  /*16620*/  ENDCOLLECTIVE ;  /* 0x000000000000791b */ /* 0x003fe20003800000 */
.L_x_5866:
        /* <DEDUP_REMOVED lines=17> */
.L_x_5867:
[----:B------:R-:W-:Y:S02]  /*16740*/  IMAD.MOV.U32 R13, RZ, RZ, R6 ;  /* 0x000000ffff0d7224 */ /* 0x000fe400078e0006 */
[----:B------:R-:W-:Y:S01]  /*16750*/  IMAD.MOV.U32 R12, RZ, RZ, 0x4 ;  /* 0x00000004ff0c7424 */ /* 0x000fe200078e00ff */
[----:B------:R-:W-:-:S13]  /*16760*/  IADD3 R2, P3, R14, R0, RZ ;  /* 0x000000000e027210 */ /* 0x000fda0007f7e0ff */
[----:B------:R-:W-:Y:S05]  /*16770*/  WARPSYNC.COLLECTIVE R15, `(.L_x_5868) ;  /* 0x000000000f087348 */ /* 0x000fea0003c00000 */
[----:B------:R0:W1:Y:S02]  /*16780*/  SHFL.IDX P6, R14, R13, R12, R11 ;  /* 0x0000000c0d0e7389 */ /* 0x00006400000c000b */
[----:B01----:R-:W-:Y:S01]  /*16790*/  ENDCOLLECTIVE ;  /* 0x000000000000791b */ /* 0x003fe20003800000 */
.L_x_5868:
        /* <DEDUP_REMOVED lines=17> */
.L_x_5869:
[----:B------:R-:W-:Y:S02]  /*168b0*/  IMAD.MOV.U32 R13, RZ, RZ, R6 ;  /* 0x000000ffff0d7224 */ /* 0x000fe400078e0006 */
[----:B------:R-:W-:Y:S01]  /*168c0*/  IMAD.MOV.U32 R12, RZ, RZ, 0x5 ;  /* 0x00000005ff0c7424 */ /* 0x000fe200078e00ff */
[----:B------:R-:W-:-:S13]  /*168d0*/  IADD3 R2, P3, R14, R0, RZ ;  /* 0x000000000e027210 */ /* 0x000fda0007f7e0ff */
[----:B------:R-:W-:Y:S05]  /*168e0*/  WARPSYNC.COLLECTIVE R15, `(.L_x_5870) ;  /* 0x000000000f087348 */ /* 0x000fea0003c00000 */
[----:B------:R0:W1:Y:S02]  /*168f0*/  SHFL.IDX P6, R14, R13, R12, R11 ;  /* 0x0000000c0d0e7389 */ /* 0x00006400000c000b */
[----:B01----:R-:W-:Y:S01]  /*16900*/  ENDCOLLECTIVE ;  /* 0x000000000000791b */ /* 0x003fe20003800000 */
.L_x_5870:
        /* <DEDUP_REMOVED lines=12> */
.L_x_5871:
        /* <DEDUP_REMOVED lines=9> */
.L_x_5762:
[----:B0-----:R0:W2:Y:S02]  /*16a60*/  SYNCS.PHASECHK.TRANS64.TRYWAIT P0, [R10+URZ+0x32440], R20 ;  /* 0x032440140a0075a7 */ /* 0x0010a4000800017f */
[----:B--2---:R-:W-:Y:S05]  /*16a70*/  @!P0 NANOSLEEP.SYNCS 0x989680 ;  /* 0x009896800000895d */ /* 0x004fea0003900000 */
[----:B------:R-:W2:Y:S02]  /*16a80*/  @!P0 SYNCS.PHASECHK.TRANS64 P0, [R10+URZ+0x32440], R20 ;  /* 0x032440140a0085a7 */ /* 0x000ea4000800007f */
[----:B--2---:R-:W-:Y:S05]  /*16a90*/  @!P0 BRA `(.L_x_5762) ;  /* 0xfffffffc00f08947 */ /* 0x004fea000383ffff */
[----:B------:R-:W-:Y:S05]  /*16aa0*/  BRA `(.L_x_5873) ;  /* 0xffffffb8000c7947 */ /* 0x000fea000383ffff */
.L_x_5763:
[----:B------:R-:W-:Y:S01]  /*16ab0*/  BSSY B1, `(.L_x_5874) ;  /* 0x0000008000017945 */ /* 0x000fe20003800000 */
[----:B------:R-:W-:Y:S01]  /*16ac0*/  MOV R13, R8 ;  /* 0x00000008000d7202 */ /* 0x000fe20000000f00 */
[----:B------:R-:W-:Y:S02]  /*16ad0*/  IMAD.MOV.U32 R12, RZ, RZ, RZ ;  /* 0x000000ffff0c7224 */ /* 0x000fe400078e00ff */
[----:B------:R-:W-:Y:S02]  /*16ae0*/  IMAD.MOV.U32 R11, RZ, RZ, 0x181f ;  /* 0x0000181fff0b7424 */ /* 0x000fe400078e00ff */
[----:B------:R-:W-:-:S07]  /*16af0*/  IMAD.MOV.U32 R15, RZ, RZ, -0x1 ;  /* 0xffffffffff0f7424 */ /* 0x000fce00078e00ff */
[----:B01----:R-:W-:Y:S05]  /*16b00*/  WARPSYNC.COLLECTIVE R15, `(.L_x_5875) ;  /* 0x000000000f087348 */ /* 0x003fea0003c00000 */
[----:B------:R2:W3:Y:S02]  /*16b10*/  SHFL.IDX P6, R14, R13, R12, R11 ;  /* 0x0000000c0d0e7389 */ /* 0x0004e400000c000b */
[----:B0123--:R-:W-:Y:S01]  /*16b20*/  ENDCOLLECTIVE ;  /* 0x000000000000791b */ /* 0x00ffe20003800000 */
.L_x_5875:
[----:B------:R-:W-:Y:S05]  /*16b30*/  BSYNC B1 ;  /* 0x0000000000017941 */ /* 0x000fea0003800000 */
.L_x_5874:
        /* <DEDUP_REMOVED lines=9> */
.L_x_5876:
[----:B------:R-:W-:Y:S01]  /*16bd0*/  MOV R13, R8 ;  /* 0x00000008000d7202 */ /* 0x000fe20000000f00 */
[----:B------:R-:W-:Y:S02]  /*16be0*/  IMAD.MOV.U32 R12, RZ, RZ, 0x1 ;  /* 0x00000001ff0c7424 */ /* 0x000fe400078e00ff */
[----:B------:R-:W-:-:S07]  /*16bf0*/  IMAD.MOV.U32 R2, RZ, RZ, R14 ;  /* 0x000000ffff027224 */ /* 0x000fce00078e000e */
[----:B------:R-:W-:Y:S05]  /*16c00*/  WARPSYNC.COLLECTIVE R15, `(.L_x_5877) ;  /* 0x000000000f087348 */ /* 0x000fea0003c00000 */
[----:B------:R0:W1:Y:S02]  /*16c10*/  SHFL.IDX P6, R14, R13, R12, R11 ;  /* 0x0000000c0d0e7389 */ /* 0x00006400000c000b */
[----:B01----:R-:W-:Y:S01]  /*16c20*/  ENDCOLLECTIVE ;  /* 0x000000000000791b */ /* 0x003fe20003800000 */
.L_x_5877:
        /* <DEDUP_REMOVED lines=11> */
.L_x_5878:
[----:B------:R-:W-:Y:S01]  /*16ce0*/  MOV R13, R8 ;  /* 0x00000008000d7202 */ /* 0x000fe20000000f00 */
[----:B------:R-:W-:Y:S02]  /*16cf0*/  IMAD.MOV.U32 R12, RZ, RZ, 0x2 ;  /* 0x00000002ff0c7424 */ /* 0x000fe400078e00ff */
[----:B------:R-:W-:-:S07]  /*16d00*/  IMAD.MOV.U32 R2, RZ, RZ, R14 ;  /* 0x000000ffff027224 */ /* 0x000fce00078e000e */
[----:B------:R-:W-:Y:S05]  /*16d10*/  WARPSYNC.COLLECTIVE R15, `(.L_x_5879) ;  /* 0x000000000f087348 */ /* 0x000fea0003c00000 */
[----:B------:R0:W1:Y:S02]  /*16d20*/  SHFL.IDX P6, R14, R13, R12, R11 ;  /* 0x0000000c0d0e7389 */ /* 0x00006400000c000b */
[----:B01----:R-:W-:Y:S01]  /*16d30*/  ENDCOLLECTIVE ;  /* 0x000000000000791b */ /* 0x003fe20003800000 */
.L_x_5879:
        /* <DEDUP_REMOVED lines=11> */
.L_x_5880:
[----:B------:R-:W-:Y:S01]  /*16df0*/  MOV R13, R8 ;  /* 0x00000008000d7202 */ /* 0x000fe20000000f00 */
[----:B------:R-:W-:Y:S02]  /*16e00*/  IMAD.MOV.U32 R12, RZ, RZ, 0x3 ;  /* 0x00000003ff0c7424 */ /* 0x000fe400078e00ff */
[----:B------:R-:W-:-:S07]  /*16e10*/  IMAD.MOV.U32 R2, RZ, RZ, R14 ;  /* 0x000000ffff027224 */ /* 0x000fce00078e000e */
[----:B------:R-:W-:Y:S05]  /*16e20*/  WARPSYNC.COLLECTIVE R15, `(.L_x_5881) ;  /* 0x000000000f087348 */ /* 0x000fea0003c00000 */
[----:B------:R0:W1:Y:S02]  /*16e30*/  SHFL.IDX P6, R14, R13, R12, R11 ;  /* 0x0000000c0d0e7389 */ /* 0x00006400000c000b */
[----:B01----:R-:W-:Y:S01]  /*16e40*/  ENDCOLLECTIVE ;  /* 0x000000000000791b */ /* 0x003fe20003800000 */
.L_x_5881:
        /* <DEDUP_REMOVED lines=11> */
.L_x_5882:
[----:B------:R-:W-:Y:S01]  /*16f00*/  MOV R13, R8 ;  /* 0x00000008000d7202 */ /* 0x000fe20000000f00 */
[----:B------:R-:W-:Y:S02]  /*16f10*/  IMAD.MOV.U32 R12, RZ, RZ, 0x4 ;  /* 0x00000004ff0c7424 */ /* 0x000fe400078e00ff */
[----:B------:R-:W-:-:S07]  /*16f20*/  IMAD.MOV.U32 R2, RZ, RZ, R14 ;  /* 0x000000ffff027224 */ /* 0x000fce00078e000e */
[----:B------:R-:W-:Y:S05]  /*16f30*/  WARPSYNC.COLLECTIVE R15, `(.L_x_5883) ;  /* 0x000000000f087348 */ /* 0x000fea0003c00000 */
[----:B------:R0:W1:Y:S02]  /*16f40*/  SHFL.IDX P6, R14, R13, R12, R11 ;  /* 0x0000000c0d0e7389 */ /* 0x00006400000c000b */
[----:B01----:R-:W-:Y:S01]  /*16f50*/  ENDCOLLECTIVE ;  /* 0x000000000000791b */ /* 0x003fe20003800000 */
.L_x_5883:
        /* <DEDUP_REMOVED lines=11> */
.L_x_5884:
[----:B------:R-:W-:Y:S01]  /*17010*/  MOV R13, R8 ;  /* 0x00000008000d7202 */ /* 0x000fe20000000f00 */
[----:B------:R-:W-:Y:S02]  /*17020*/  IMAD.MOV.U32 R12, RZ, RZ, 0x5 ;  /* 0x00000005ff0c7424 */ /* 0x000fe400078e00ff */
[----:B------:R-:W-:-:S07]  /*17030*/  IMAD.MOV.U32 R2, RZ, RZ, R14 ;  /* 0x000000ffff027224 */ /* 0x000fce00078e000e */
[----:B------:R-:W-:Y:S05]  /*17040*/  WARPSYNC.COLLECTIVE R15, `(.L_x_5885) ;  /* 0x000000000f087348 */ /* 0x000fea0003c00000 */
[----:B------:R0:W1:Y:S02]  /*17050*/  SHFL.IDX P6, R14, R13, R12, R11 ;  /* 0x0000000c0d0e7389 */ /* 0x00006400000c000b */
[----:B01----:R-:W-:Y:S01]  /*17060*/  ENDCOLLECTIVE ;  /* 0x000000000000791b */ /* 0x003fe20003800000 */
.L_x_5885:
        /* <DEDUP_REMOVED lines=11> */
.L_x_5886:
[----:B------:R-:W-:Y:S05]  /*17120*/  BRA `(.L_x_5887) ;  /* 0xffffffb4003c7947 */ /* 0x000fea000383ffff */
.L_x_5768:
[----:B----4-:R4:W0:Y:S02]  /*17130*/  SYNCS.PHASECHK.TRANS64.TRYWAIT P0, [R10+URZ+0x32460], R20 ;  /* 0x032460140a0075a7 */ /* 0x010824000800017f */
[----:B0-----:R-:W-:Y:S05]  /*17140*/  @!P0 NANOSLEEP.SYNCS 0x989680 ;  /* 0x009896800000895d */ /* 0x001fea0003900000 */
[----:B------:R-:W0:Y:S02]  /*17150*/  @!P0 SYNCS.PHASECHK.TRANS64 P0, [R10+URZ+0x32460], R20 ;  /* 0x032460140a0085a7 */ /* 0x000e24000800007f */
[----:B0-----:R-:W-:Y:S05]  /*17160*/  @!P0 BRA `(.L_x_5768) ;  /* 0xfffffffc00f08947 */ /* 0x001fea000383ffff */
[----:B------:R-:W-:Y:S05]  /*17170*/  BRA `(.L_x_5888) ;  /* 0xffffffb400887947 */ /* 0x000fea000383ffff */
.L_x_5769:
[----:B------:R-:W-:Y:S01]  /*17180*/  BSSY B1, `(.L_x_5889) ;  /* 0x0000008000017945 */ /* 0x000fe20003800000 */
[----:B------:R-:W-:Y:S01]  /*17190*/  IMAD.MOV.U32 R13, RZ, RZ, R25 ;  /* 0x000000ffff0d7224 */ /* 0x000fe200078e0019 */
[----:B------:R-:W-:Y:S01]  /*171a0*/  MOV R11, 0x181f ;  /* 0x0000181f000b7802 */ /* 0x000fe20000000f00 */
[----:B------:R-:W-:Y:S02]  /*171b0*/  IMAD.MOV.U32 R12, RZ, RZ, RZ ;  /* 0x000000ffff0c7224 */ /* 0x000fe400078e00ff */
[----:B------:R-:W-:-:S07]  /*171c0*/  IMAD.MOV.U32 R15, RZ, RZ, -0x1 ;  /* 0xffffffffff0f7424 */ /* 0x000fce00078e00ff */
[----:B---3--:R-:W-:Y:S05]  /*171d0*/  WARPSYNC.COLLECTIVE R15, `(.L_x_5890) ;  /* 0x000000000f087348 */ /* 0x008fea0003c00000 */
[----:B------:R0:W1:Y:S02]  /*171e0*/  SHFL.IDX P6, R14, R13, R12, R11 ;  /* 0x0000000c0d0e7389 */ /* 0x00006400000c000b */
[----:B01-3--:R-:W-:Y:S01]  /*171f0*/  ENDCOLLECTIVE ;  /* 0x000000000000791b */ /* 0x00bfe20003800000 */
.L_x_5890:
[----:B------:R-:W-:Y:S05]  /*17200*/  BSYNC B1 ;  /* 0x0000000000017941 */ /* 0x000fea0003800000 */
.L_x_5889:
        /* <DEDUP_REMOVED lines=9> */
.L_x_5891:
[----:B------:R-:W-:Y:S02]  /*172a0*/  IMAD.MOV.U32 R13, RZ, RZ, R25 ;  /* 0x000000ffff0d7224 */ /* 0x000fe400078e0019 */
[----:B------:R-:W-:Y:S01]  /*172b0*/  IMAD.MOV.U32 R12, RZ, RZ, 0x1 ;  /* 0x00000001ff0c7424 */ /* 0x000fe200078e00ff */
[----:B------:R-:W-:-:S13]  /*172c0*/  IADD3 R2, P0, R14, R0, RZ ;  /* 0x000000000e027210 */ /* 0x000fda0007f1e0ff */
[----:B------:R-:W-:Y:S05]  /*172d0*/  WARPSYNC.COLLECTIVE R15, `(.L_x_5892) ;  /* 0x000000000f087348 */ /* 0x000fea0003c00000 */
[----:B------:R0:W1:Y:S02]  /*172e0*/  SHFL.IDX P6, R14, R13, R12, R11 ;  /* 0x0000000c0d0e7389 */ /* 0x00006400000c000b */
[----:B01----:R-:W-:Y:S01]  /*172f0*/  ENDCOLLECTIVE ;  /* 0x000000000000791b */ /* 0x003fe20003800000 */
.L_x_5892:
        /* <DEDUP_REMOVED lines=13> */
.L_x_5893:
[----:B------:R-:W-:Y:S02]  /*173d0*/  IMAD.MOV.U32 R13, RZ, RZ, R25 ;  /* 0x000000ffff0d7224 */ /* 0x000fe400078e0019 */
[----:B------:R-:W-:Y:S01]  /*173e0*/  IMAD.MOV.U32 R12, RZ, RZ, 0x2 ;  /* 0x00000002ff0c7424 */ /* 0x000fe200078e00ff */
[----:B------:R-:W-:-:S13]  /*173f0*/  IADD3 R2, P0, R14, R0, RZ ;  /* 0x000000000e027210 */ /* 0x000fda0007f1e0ff */
[----:B------:R-:W-:Y:S05]  /*17400*/  WARPSYNC.COLLECTIVE R15, `(.L_x_5894) ;  /* 0x000000000f087348 */ /* 0x000fea0003c00000 */
[----:B------:R0:W1:Y:S02]  /*17410*/  SHFL.IDX P6, R14, R13, R12, R11 ;  /* 0x0000000c0d0e7389 */ /* 0x00006400000c000b */
[----:B01----:R-:W-:Y:S01]  /*17420*/  ENDCOLLECTIVE ;  /* 0x000000000000791b */ /* 0x003fe20003800000 */
.L_x_5894:
        /* <DEDUP_REMOVED lines=13> */
.L_x_5895:
[----:B------:R-:W-:Y:S02]  /*17500*/  IMAD.MOV.U32 R13, RZ, RZ, R25 ;  /* 0x000000ffff0d7224 */ /* 0x000fe400078e0019 */
[----:B------:R-:W-:Y:S01]  /*17510*/  IMAD.MOV.U32 R12, RZ, RZ, 0x3 ;  /* 0x00000003ff0c7424 */ /* 0x000fe200078e00ff */
[----:B------:R-:W-:-:S07]  /*17520*/  MOV R8, R14 ;  /* 0x0000000e00087202 */ /* 0x000fce0000000f00 */
[----:B------:R-:W-:Y:S05]  /*17530*/  WARPSYNC.COLLECTIVE R15, `(.L_x_5896) ;  /* 0x000000000f087348 */ /* 0x000fea0003c00000 */
[----:B------:R0:W1:Y:S02]  /*17540*/  SHFL.IDX P6, R14, R13, R12, R11 ;  /* 0x0000000c0d0e7389 */ /* 0x00006400000c000b */
[----:B01----:R-:W-:Y:S01]  /*17550*/  ENDCOLLECTIVE ;  /* 0x000000000000791b */ /* 0x003fe20003800000 */
.L_x_5896:
        /* <DEDUP_REMOVED lines=14> */
.L_x_5897:
[----:B------:R-:W-:Y:S02]  /*17640*/  IMAD.MOV.U32 R13, RZ, RZ, R25 ;  /* 0x000000ffff0d7224 */ /* 0x000fe400078e0019 */
[----:B------:R-:W-:Y:S01]  /*17650*/  IMAD.MOV.U32 R12, RZ, RZ, 0x4 ;  /* 0x00000004ff0c7424 */ /* 0x000fe200078e00ff */
[----:B------:R-:W-:-:S13]  /*17660*/  IADD3 R2, P0, R14, R0, RZ ;  /* 0x000000000e027210 */ /* 0x000fda0007f1e0ff */
[----:B------:R-:W-:Y:S05]  /*17670*/  WARPSYNC.COLLECTIVE R15, `(.L_x_5898) ;  /* 0x000000000f087348 */ /* 0x000fea0003c00000 */
[----:B------:R0:W1:Y:S02]  /*17680*/  SHFL.IDX P6, R14, R13, R12, R11 ;  /* 0x0000000c0d0e7389 */ /* 0x00006400000c000b */
[----:B01----:R-:W-:Y:S01]  /*17690*/  ENDCOLLECTIVE ;  /* 0x000000000000791b */ /* 0x003fe20003800000 */
.L_x_5898:
        /* <DEDUP_REMOVED lines=13> */
.L_x_5899:
[----:B------:R-:W-:Y:S01]  /*17770*/  MOV R13, R25 ;  /* 0x00000019000d7202 */ /* 0x000fe20000000f00 */
[----:B------:R-:W-:Y:S01]  /*17780*/  IMAD.MOV.U32 R12, RZ, RZ, 0x5 ;  /* 0x00000005ff0c7424 */ /* 0x000fe200078e00ff */
[----:B------:R-:W-:-:S13]  /*17790*/  IADD3 R2, P0, R14, R0, RZ ;  /* 0x000000000e027210 */ /* 0x000fda0007f1e0ff */
[----:B------:R-:W-:Y:S05]  /*177a0*/  WARPSYNC.COLLECTIVE R15, `(.L_x_5900) ;  /* 0x000000000f087348 */ /* 0x000fea0003c00000 */
[----:B------:R0:W1:Y:S02]  /*177b0*/  SHFL.IDX P6, R14, R13, R12, R11 ;  /* 0x0000000c0d0e7389 */ /* 0x00006400000c000b */
[----:B01----:R-:W-:Y:S01]  /*177c0*/  ENDCOLLECTIVE ;  /* 0x000000000000791b */ /* 0x003fe20003800000 */
.L_x_5900:
        /* <DEDUP_REMOVED lines=13> */
.L_x_5901:
[----:B------:R-:W-:Y:S05]  /*178a0*/  BRA `(.L_x_5902) ;  /* 0xffffffb000d07947 */ /* 0x000fea000383ffff */
.L_x_5777:
[----:B------:R-:W-:Y:S01]  /*178b0*/  BSSY B0, `(.L_x_5903) ;  /* 0x0000008000007945 */ /* 0x000fe20003800000 */
[----:B------:R-:W-:Y:S01]  /*178c0*/  IMAD.MOV.U32 R13, RZ, RZ, R16 ;  /* 0x000000ffff0d7224 */ /* 0x000fe200078e0010 */
[----:B------:R-:W-:Y:S01]  /*178d0*/  MOV R11, 0x1f ;  /* 0x0000001f000b7802 */ /* 0x000fe20000000f00 */
[----:B------:R-:W-:Y:S02]  /*178e0*/  IMAD.MOV.U32 R12, RZ, RZ, RZ ;  /* 0x000000ffff0c7224 */ /* 0x000fe400078e00ff */
[----:B------:R-:W-:-:S07]  /*178f0*/  IMAD.MOV.U32 R15, RZ, RZ, -0x1 ;  /* 0xffffffffff0f7424 */ /* 0x000fce00078e00ff */
[----:B-123--:R-:W-:Y:S05]  /*17900*/  WARPSYNC.COLLECTIVE R15, `(.L_x_5904) ;  /* 0x000000000f087348 */ /* 0x00efea0003c00000 */
[----:B------:R0:W4:Y:S02]  /*17910*/  SHFL.IDX P6, R14, R13, R12, R11 ;  /* 0x0000000c0d0e7389 */ /* 0x00012400000c000b */
[----:B01234-:R-:W-:Y:S01]  /*17920*/  ENDCOLLECTIVE ;  /* 0x000000000000791b */ /* 0x01ffe20003800000 */
.L_x_5904:
[----:B------:R-:W-:Y:S05]  /*17930*/  BSYNC B0 ;  /* 0x0000000000007941 */ /* 0x000fea0003800000 */
.L_x_5903:
        /* <DEDUP_REMOVED lines=9> */
.L_x_5905:
        /* <DEDUP_REMOVED lines=18> */
.L_x_5906:
[----:B------:R-:W-:Y:S01]  /*17af0*/  IMAD.MOV.U32 R12, RZ, RZ, 0x2 ;  /* 0x00000002ff0c7424 */ /* 0x000fe200078e00ff */
[----:B------:R-:W-:-:S05]  /*17b00*/  SEL R6, R14, RZ, P1 ;  /* 0x000000ff0e067207 */ /* 0x000fca0000800000 */
[----:B------:R-:W-:-:S04]  /*17b10*/  IMAD.IADD R6, R5, 0x1, R6 ;  /* 0x0000000105067824 */ /* 0x000fc800078e0206 */
[----:B------:R-:W-:-:S07]  /*17b20*/  IMAD.MOV.U32 R13, RZ, RZ, R6 ;  /* 0x000000ffff0d7224 */ /* 0x000fce00078e0006 */
[----:B------:R-:W-:Y:S05]  /*17b30*/  WARPSYNC.COLLECTIVE R15, `(.L_x_5907) ;  /* 0x000000000f087348 */ /* 0x000fea0003c00000 */
[----:B------:R0:W1:Y:S02]  /*17b40*/  SHFL.UP P6, R14, R13, R12, R11 ;  /* 0x0400000c0d0e7389 */ /* 0x00006400000c000b */
[----:B01----:R-:W-:Y:S01]  /*17b50*/  ENDCOLLECTIVE ;  /* 0x000000000000791b */ /* 0x003fe20003800000 */
.L_x_5907:
[----:B------:R-:W-:Y:S02]  /*17b60*/  MOV R12, 0x4 ;  /* 0x00000004000c7802 */ /* 0x000fe40000000f00 */
[----:B------:R-:W-:-:S05]  /*17b70*/  SEL R7, R14, RZ, P2 ;  /* 0x000000ff0e077207 */ /* 0x000fca0001000000 */
[----:B------:R-:W-:-:S04]  /*17b80*/  IMAD.IADD R7, R6, 0x1, R7 ;  /* 0x0000000106077824 */ /* 0x000fc800078e0207 */
[----:B------:R-:W-:-:S07]  /*17b90*/  IMAD.MOV.U32 R13, RZ, RZ, R7 ;  /* 0x000000ffff0d7224 */ /* 0x000fce00078e0007 */
[----:B------:R-:W-:Y:S05]  /*17ba0*/  WARPSYNC.COLLECTIVE R15, `(.L_x_5908) ;  /* 0x000000000f087348 */ /* 0x000fea0003c00000 */
[----:B------:R0:W1:Y:S02]  /*17bb0*/  SHFL.UP P6, R14, R13, R12, R11 ;  /* 0x0400000c0d0e7389 */ /* 0x00006400000c000b */
[----:B01----:R-:W-:Y:S01]  /*17bc0*/  ENDCOLLECTIVE ;  /* 0x000000000000791b */ /* 0x003fe20003800000 */
.L_x_5908:
[----:B------:R-:W-:Y:S01]  /*17bd0*/  IMAD.MOV.U32 R12, RZ, RZ, 0x8 ;  /* 0x00000008ff0c7424 */ /* 0x000fe200078e00ff */
[----:B------:R-:W-:-:S05]  /*17be0*/  SEL R2, R14, RZ, P3 ;  /* 0x000000ff0e027207 */ /* 0x000fca0001800000 */
[----:B------:R-:W-:-:S04]  /*17bf0*/  IMAD.IADD R2, R7, 0x1, R2 ;  /* 0x0000000107027824 */ /* 0x000fc800078e0202 */
[----:B------:R-:W-:-:S07]  /*17c00*/  IMAD.MOV.U32 R13, RZ, RZ, R2 ;  /* 0x000000ffff0d7224 */ /* 0x000fce00078e0002 */
[----:B------:R-:W-:Y:S05]  /*17c10*/  WARPSYNC.COLLECTIVE R15, `(.L_x_5909) ;  /* 0x000000000f087348 */ /* 0x000fea0003c00000 */
[----:B------:R0:W1:Y:S02]  /*17c20*/  SHFL.UP P6, R14, R13, R12, R11 ;  /* 0x0400000c0d0e7389 */ /* 0x00006400000c000b */
[----:B01----:R-:W-:Y:S01]  /*17c30*/  ENDCOLLECTIVE ;  /* 0x000000000000791b */ /* 0x003fe20003800000 */
.L_x_5909:
[----:B------:R-:W-:Y:S02]  /*17c40*/  MOV R12, 0x10 ;  /* 0x00000010000c7802 */ /* 0x000fe40000000f00 */
[----:B------:R-:W-:-:S05]  /*17c50*/  SEL R3, R14, RZ, P4 ;  /* 0x000000ff0e037207 */ /* 0x000fca0002000000 */
[----:B------:R-:W-:-:S04]  /*17c60*/  IMAD.IADD R3, R2, 0x1, R3 ;  /* 0x0000000102037824 */ /* 0x000fc800078e0203 */
[----:B------:R-:W-:-:S07]  /*17c70*/  IMAD.MOV.U32 R13, RZ, RZ, R3 ;  /* 0x000000ffff0d7224 */ /* 0x000fce00078e0003 */
[----:B------:R-:W-:Y:S05]  /*17c80*/  WARPSYNC.COLLECTIVE R15, `(.L_x_5910) ;  /* 0x000000000f087348 */ /* 0x000fea0003c00000 */
[----:B------:R0:W1:Y:S02]  /*17c90*/  SHFL.UP P6, R14, R13, R12, R11 ;  /* 0x0400000c0d0e7389 */ /* 0x00006400000c000b */
[----:B01----:R-:W-:Y:S01]  /*17ca0*/  ENDCOLLECTIVE ;  /* 0x000000000000791b */ /* 0x003fe20003800000 */
.L_x_5910:
        /* <DEDUP_REMOVED lines=8> */
.L_x_5911:
[----:B------:R-:W-:Y:S05]  /*17d30*/  BRA `(.L_x_5912) ;  /* 0xffffffb400287947 */ /* 0x000fea000383ffff */
.L_x_5782:
[----:B------:R-:W-:Y:S01]  /*17d40*/  BSSY B0, `(.L_x_5913) ;  /* 0x0000008000007945 */ /* 0x000fe20003800000 */
[----:B-----5:R-:W-:Y:S01]  /*17d50*/  IMAD.MOV.U32 R13, RZ, RZ, R5 ;  /* 0x000000ffff0d7224 */ /* 0x020fe200078e0005 */
[----:B------:R-:W-:Y:S01]  /*17d60*/  MOV R12, 0x1 ;  /* 0x00000001000c7802 */ /* 0x000fe20000000f00 */
[----:B------:R-:W-:Y:S02]  /*17d70*/  IMAD.MOV.U32 R11, RZ, RZ, RZ ;  /* 0x000000ffff0b7224 */ /* 0x000fe400078e00ff */
[----:B------:R-:W-:-:S07]  /*17d80*/  IMAD.MOV.U32 R15, RZ, RZ, -0x1 ;  /* 0xffffffffff0f7424 */ /* 0x000fce00078e00ff */
[----:B01234-:R-:W-:Y:S05]  /*17d90*/  WARPSYNC.COLLECTIVE R15, `(.L_x_5914) ;  /* 0x000000000f087348 */ /* 0x01ffea0003c00000 */
[----:B------:R0:W0:Y:S02]  /*17da0*/  SHFL.UP P6, R14, R13, R12, R11 ;  /* 0x0400000c0d0e7389 */ /* 0x00002400000c000b */
[----:B01234-:R-:W-:Y:S01]  /*17db0*/  ENDCOLLECTIVE ;  /* 0x000000000000791b */ /* 0x01ffe20003800000 */
.L_x_5914:
[----:B------:R-:W-:Y:S05]  /*17dc0*/  BSYNC B0 ;  /* 0x0000000000007941 */ /* 0x000fea0003800000 */
.L_x_5913:
        /* <DEDUP_REMOVED lines=8> */
.L_x_5915:
[----:B------:R-:W-:Y:S01]  /*17e50*/  IMAD.MOV.U32 R12, RZ, RZ, 0x4 ;  /* 0x00000004ff0c7424 */ /* 0x000fe200078e00ff */
[----:B------:R-:W-:-:S05]  /*17e60*/  SEL R2, R14, RZ, P2 ;  /* 0x000000ff0e027207 */ /* 0x000fca0001000000 */
[----:B------:R-:W-:-:S04]  /*17e70*/  IMAD.IADD R2, R13, 0x1, R2 ;  /* 0x000000010d027824 */ /* 0x000fc800078e0202 */
[----:B------:R-:W-:-:S07]  /*17e80*/  IMAD.MOV.U32 R13, RZ, RZ, R2 ;  /* 0x000000ffff0d7224 */ /* 0x000fce00078e0002 */
[----:B------:R-:W-:Y:S05]  /*17e90*/  WARPSYNC.COLLECTIVE R15, `(.L_x_5916) ;  /* 0x000000000f087348 */ /* 0x000fea0003c00000 */
[----:B------:R0:W1:Y:S02]  /*17ea0*/  SHFL.UP P6, R14, R13, R12, R11 ;  /* 0x0400000c0d0e7389 */ /* 0x00006400000c000b */
[----:B01----:R-:W-:Y:S01]  /*17eb0*/  ENDCOLLECTIVE ;  /* 0x000000000000791b */ /* 0x003fe20003800000 */
.L_x_5916:
[----:B------:R-:W-:Y:S02]  /*17ec0*/  MOV R12, 0x8 ;  /* 0x00000008000c7802 */ /* 0x000fe40000000f00 */
[----:B------:R-:W-:-:S05]  /*17ed0*/  SEL R3, R14, RZ, P3 ;  /* 0x000000ff0e037207 */ /* 0x000fca0001800000 */
[----:B------:R-:W-:-:S04]  /*17ee0*/  IMAD.IADD R3, R2, 0x1, R3 ;  /* 0x0000000102037824 */ /* 0x000fc800078e0203 */
[----:B------:R-:W-:-:S07]  /*17ef0*/  IMAD.MOV.U32 R13, RZ, RZ, R3 ;  /* 0x000000ffff0d7224 */ /* 0x000fce00078e0003 */
[----:B------:R-:W-:Y:S05]  /*17f00*/  WARPSYNC.COLLECTIVE R15, `(.L_x_5917) ;  /* 0x000000000f087348 */ /* 0x000fea0003c00000 */
[----:B------:R0:W1:Y:S02]  /*17f10*/  SHFL.UP P6, R14, R13, R12, R11 ;  /* 0x0400000c0d0e7389 */ /* 0x00006400000c000b */
[----:B01----:R-:W-:Y:S01]  /*17f20*/  ENDCOLLECTIVE ;  /* 0x000000000000791b */ /* 0x003fe20003800000 */
.L_x_5917:
[----:B------:R-:W-:Y:S01]  /*17f30*/  IMAD.MOV.U32 R12, RZ, RZ, 0x10 ;  /* 0x00000010ff0c7424 */ /* 0x000fe200078e00ff */
[----:B------:R-:W-:-:S05]  /*17f40*/  SEL R4, R14, RZ, P4 ;  /* 0x000000ff0e047207 */ /* 0x000fca0002000000 */
[----:B------:R-:W-:-:S04]  /*17f50*/  IMAD.IADD R4, R3, 0x1, R4 ;  /* 0x0000000103047824 */ /* 0x000fc800078e0204 */
[----:B------:R-:W-:-:S07]  /*17f60*/  IMAD.MOV.U32 R13, RZ, RZ, R4 ;  /* 0x000000ffff0d7224 */ /* 0x000fce00078e0004 */
[----:B------:R-:W-:Y:S05]  /*17f70*/  WARPSYNC.COLLECTIVE R15, `(.L_x_5918) ;  /* 0x000000000f087348 */ /* 0x000fea0003c00000 */
[----:B------:R0:W1:Y:S02]  /*17f80*/  SHFL.UP P6, R14, R13, R12, R11 ;  /* 0x0400000c0d0e7389 */ /* 0x00006400000c000b */
[----:B01----:R-:W-:Y:S01]  /*17f90*/  ENDCOLLECTIVE ;  /* 0x000000000000791b */ /* 0x003fe20003800000 */
.L_x_5918:
        /* <DEDUP_REMOVED lines=8> */
.L_x_5919:
[----:B------:R-:W-:Y:S05]  /*18020*/  BRA `(.L_x_5920) ;  /* 0xffffffb400087947 */ /* 0x000fea000383ffff */
.L_x_5784:
[----:B------:R-:W-:Y:S01]  /*18030*/  BSSY B0, `(.L_x_5921) ;  /* 0x0000006000007945 */ /* 0x000fe20003800000 */
[----:B------:R-:W-:Y:S01]  /*18040*/  PLOP3.LUT P6, PT, P6, PT, PT, 0x8, 0x0 ;  /* 0x000000000000781c */ /* 0x000fe200037ce170 */
[----:B------:R-:W-:-:S12]  /*18050*/  IMAD.MOV.U32 R15, RZ, RZ, -0x1 ;  /* 0xffffffffff0f7424 */ /* 0x000fd800078e00ff */
[----:B0123--:R-:W-:Y:S05]  /*18060*/  WARPSYNC.COLLECTIVE R15, `(.L_x_5922) ;  /* 0x000000000f087348 */ /* 0x00ffea0003c00000 */
[----:B------:R-:W-:Y:S01]  /*18070*/  VOTE.ANY R14, PT, P6 ;  /* 0x00000000000e7806 */ /* 0x000fe200030e0100 */
[----:B0123--:R-:W-:Y:S06]  /*18080*/  ENDCOLLECTIVE ;  /* 0x000000000000791b */ /* 0x00ffec0003800000 */
.L_x_5922:
[----:B------:R-:W-:Y:S05]  /*18090*/  BSYNC B0 ;  /* 0x0000000000007941 */ /* 0x000fea0003800000 */
.L_x_5921:
        /* <DEDUP_REMOVED lines=9> */
.L_x_5923:
[----:B------:R-:W-:Y:S01]  /*18130*/  IMAD.MOV.U32 R5, RZ, RZ, R14 ;  /* 0x000000ffff057224 */ /* 0x000fe200078e000e */
[----:B------:R-:W-:Y:S06]  /*18140*/  BRA `(.L_x_5924) ;  /* 0xffffffb000f87947 */ /* 0x000fec000383ffff */
.L_x_5786:
[----:B------:R-:W-:Y:S01]  /*18150*/  BSSY B0, `(.L_x_5925) ;  /* 0x0000007000007945 */ /* 0x000fe20003800000 */
[----:B------:R-:W-:Y:S02]  /*18160*/  IMAD.MOV.U32 R13, RZ, RZ, R6 ;  /* 0x000000ffff0d7224 */ /* 0x000fe400078e0006 */
[----:B------:R-:W-:Y:S02]  /*18170*/  IMAD.MOV.U32 R11, RZ, RZ, 0x1f ;  /* 0x0000001fff0b7424 */ /* 0x000fe400078e00ff */
[----:B------:R-:W-:-:S07]  /*18180*/  IMAD.MOV.U32 R15, RZ, RZ, -0x1 ;  /* 0xffffffffff0f7424 */ /* 0x000fce00078e00ff */
[----:B01234-:R-:W-:Y:S05]  /*18190*/  WARPSYNC.COLLECTIVE R15, `(.L_x_5926) ;  /* 0x000000000f087348 */ /* 0x01ffea0003c00000 */
[----:B------:R0:W0:Y:S02]  /*181a0*/  SHFL.IDX P6, R14, R13, R12, R11 ;  /* 0x0000000c0d0e7389 */ /* 0x00002400000c000b */
[----:B01234-:R-:W-:Y:S01]  /*181b0*/  ENDCOLLECTIVE ;  /* 0x000000000000791b */ /* 0x01ffe20003800000 */
.L_x_5926:
[----:B------:R-:W-:Y:S05]  /*181c0*/  BSYNC B0 ;  /* 0x0000000000007941 */ /* 0x000fea0003800000 */
.L_x_5925:
[----:B------:R-:W-:Y:S05]  /*181d0*/  BRA `(.L_x_5785) ;  /* 0xffffffb000f07947 */ /* 0x000fea000383ffff */
.L_x_5790:
[----:B0-----:R0:W4:Y:S02]  /*181e0*/  SYNCS.PHASECHK.TRANS64.TRYWAIT P0, [R5+URZ+0x32420], R0 ;  /* 0x03242000050075a7 */ /* 0x001124000800017f */
[----:B----4-:R-:W-:Y:S05]  /*181f0*/  @!P0 NANOSLEEP.SYNCS 0x989680 ;  /* 0x009896800000895d */ /* 0x010fea0003900000 */
[----:B------:R-:W4:Y:S02]  /*18200*/  @!P0 SYNCS.PHASECHK.TRANS64 P0, [R5+URZ+0x32420], R0 ;  /* 0x03242000050085a7 */ /* 0x000f24000800007f */
[----:B----4-:R-:W-:Y:S05]  /*18210*/  @!P0 BRA `(.L_x_5790) ;  /* 0xfffffffc00f08947 */ /* 0x010fea000383ffff */
[----:B------:R-:W-:Y:S05]  /*18220*/  BRA `(.L_x_5927) ;  /* 0xffffffb800687947 */ /* 0x000fea000383ffff */
.L_x_5791:
[----:B------:R-:W4:Y:S01]  /*18230*/  S2R R2, SR_TID.X ;  /* 0x0000000000027919 */ /* 0x000f220000002100 */
[----:B------:R-:W-:Y:S01]  /*18240*/  BSSY B0, `(.L_x_5928) ;  /* 0x000000a000007945 */ /* 0x000fe20003800000 */
[----:B------:R-:W-:Y:S02]  /*18250*/  IMAD.MOV.U32 R12, RZ, RZ, RZ ;  /* 0x000000ffff0c7224 */ /* 0x000fe400078e00ff */
[----:B------:R-:W-:Y:S02]  /*18260*/  IMAD.MOV.U32 R11, RZ, RZ, 0x1f ;  /* 0x0000001fff0b7424 */ /* 0x000fe400078e00ff */
[----:B------:R-:W-:Y:S01]  /*18270*/  IMAD.MOV.U32 R15, RZ, RZ, -0x1 ;  /* 0xffffffffff0f7424 */ /* 0x000fe200078e00ff */
[----:B----4-:R-:W-:-:S04]  /*18280*/  SHF.R.U32.HI R2, RZ, 0x5, R2 ;  /* 0x00000005ff027819 */ /* 0x010fc80000011602 */
[----:B------:R-:W-:-:S04]  /*18290*/  LOP3.LUT R2, R2, 0x3, RZ, 0xc0, !PT ;  /* 0x0000000302027812 */ /* 0x000fc800078ec0ff */
[----:B------:R-:W-:-:S07]  /*182a0*/  MOV R13, R2 ;  /* 0x00000002000d7202 */ /* 0x000fce0000000f00 */
[----:B0123--:R-:W-:Y:S05]  /*182b0*/  WARPSYNC.COLLECTIVE R15, `(.L_x_5929) ;  /* 0x000000000f087348 */ /* 0x00ffea0003c00000 */
[----:B------:R4:W0:Y:S02]  /*182c0*/  SHFL.IDX P6, R14, R13, R12, R11 ;  /* 0x0000000c0d0e7389 */ /* 0x00082400000c000b */
[----:B01234-:R-:W-:Y:S01]  /*182d0*/  ENDCOLLECTIVE ;  /* 0x000000000000791b */ /* 0x01ffe20003800000 */
.L_x_5929:
[----:B------:R-:W-:Y:S05]  /*182e0*/  BSYNC B0 ;  /* 0x0000000000007941 */ /* 0x000fea0003800000 */
.L_x_5928:
[----:B------:R-:W-:Y:S05]  /*182f0*/  BRA `(.L_x_5930) ;  /* 0xffffffb800507947 */ /* 0x000fea000383ffff */
.L_x_5794:
[----:B------:R-:W-:Y:S01]  /*18300*/  BSSY B1, `(.L_x_5931) ;  /* 0x0000006000017945 */ /* 0x000fe20003800000 */
[----:B------:R-:W-:-:S07]  /*18310*/  IMAD.MOV.U32 R15, RZ, RZ, -0x1 ;  /* 0xffffffffff0f7424 */ /* 0x000fce00078e00ff */
[----:B0123--:R-:W-:Y:S05]  /*18320*/  WARPSYNC.COLLECTIVE R15, `(.L_x_5932) ;  /* 0x000000000f0c7348 */ /* 0x00ffea0003c00000 */
[----:B------:R-:W-:Y:S02]  /*18330*/  ELECT P6, UR62, PT ;  /* 0x00000000003e782f */ /* 0x000fe400038c0000 */
[----:B------:R-:W-:Y:S01]  /*18340*/  MOV R14, UR62 ;  /* 0x0000003e000e7c02 */ /* 0x000fe20008000f00 */
[----:B0123--:R-:W-:Y:S10]  /*18350*/  ENDCOLLECTIVE ;  /* 0x000000000000791b */ /* 0x00fff40003800000 */
.L_x_5932:
[----:B------:R-:W-:Y:S05]  /*18360*/  BSYNC B1 ;  /* 0x0000000000017941 */ /* 0x000fea0003800000 */
.L_x_5931:
[----:B------:R-:W-:Y:S05]  /*18370*/  BRA `(.L_x_5933) ;  /* 0xffffffb800487947 */ /* 0x000fea000383ffff */
.L_x_5796:
[----:B0-----:R0:W4:Y:S02]  /*18380*/  SYNCS.PHASECHK.TRANS64.TRYWAIT P1, [R3+URZ+0x32440], R2 ;  /* 0x03244002030075a7 */ /* 0x001124000802017f */
[----:B----4-:R-:W-:Y:S05]  /*18390*/  @!P1 NANOSLEEP.SYNCS 0x989680 ;  /* 0x009896800000995d */ /* 0x010fea0003900000 */
[----:B------:R-:W4:Y:S02]  /*183a0*/  @!P1 SYNCS.PHASECHK.TRANS64 P1, [R3+URZ+0x32440], R2 ;  /* 0x03244002030095a7 */ /* 0x000f24000802007f */
[----:B----4-:R-:W-:Y:S05]  /*183b0*/  @!P1 BRA `(.L_x_5796) ;  /* 0xfffffffc00f09947 */ /* 0x010fea000383ffff */
[----:B------:R-:W-:Y:S05]  /*183c0*/  BRA `(.L_x_5934) ;  /* 0xffffffb800707947 */ /* 0x000fea000383ffff */
.L_x_5798:
[----:B----4-:R4:W0:Y:S02]  /*183d0*/  SYNCS.PHASECHK.TRANS64.TRYWAIT P1, [R5+URZ+0x32440], R0 ;  /* 0x03244000050075a7 */ /* 0x010824000802017f */
[----:B0-----:R-:W-:Y:S05]  /*183e0*/  @!P1 NANOSLEEP.SYNCS 0x989680 ;  /* 0x009896800000995d */ /* 0x001fea0003900000 */
[----:B------:R-:W0:Y:S02]  /*183f0*/  @!P1 SYNCS.PHASECHK.TRANS64 P1, [R5+URZ+0x32440], R0 ;  /* 0x03244000050095a7 */ /* 0x000e24000802007f */
[----:B0-----:R-:W-:Y:S05]  /*18400*/  @!P1 BRA `(.L_x_5798) ;  /* 0xfffffffc00f09947 */ /* 0x001fea000383ffff */
[----:B------:R-:W-:Y:S05]  /*18410*/  BRA `(.L_x_5935) ;  /* 0xffffffb8007c7947 */ /* 0x000fea000383ffff */
.L_x_5800:
[----:B------:R0:W0:Y:S02]  /*18420*/  SYNCS.PHASECHK.TRANS64.TRYWAIT P1, [R3+URZ+0x32460], R2 ;  /* 0x03246002030075a7 */ /* 0x000024000802017f */
[----:B0-----:R-:W-:Y:S05]  /*18430*/  @!P1 NANOSLEEP.SYNCS 0x989680 ;  /* 0x009896800000995d */ /* 0x001fea0003900000 */
[----:B------:R-:W0:Y:S02]  /*18440*/  @!P1 SYNCS.PHASECHK.TRANS64 P1, [R3+URZ+0x32460], R2 ;  /* 0x03246002030095a7 */ /* 0x000e24000802007f */
[----:B0-----:R-:W-:Y:S05]  /*18450*/  @!P1 BRA `(.L_x_5800) ;  /* 0xfffffffc00f09947 */ /* 0x001fea000383ffff */
[----:B------:R-:W-:Y:S05]  /*18460*/  BRA `(.L_x_5936) ;  /* 0xffffffb800787947 */ /* 0x000fea000383ffff */
.L_x_5937:
        /* <DEDUP_REMOVED lines=9> */
.L_x_6467:


//--------------------- .text._ZN7cutlass13device_kernelIN5flash11enable_sm90INS1_16FlashAttnFwdSm90INS1_25CollectiveMainloopFwdSm90ILi2EN4cute5tupleIJNS5_1CILi1EEES8_S8_EEENS6_IJNS7_ILi128EEENS7_ILi96EEENS7_ILi64EEEEEELi256ENS_6half_tEfNS_4arch4Sm90ELb1ELb0ELb1ELb1ELb1ELb1ELb1ELb1ELb0ELb1ELb0ELb0EEENS1_21CollectiveEpilogueFwdINS6_IJSA_NS7_ILi256EEESB_EEES9_SE_SG_Li256ELb1ELb1ELb0ELb0EEENS1_36VarlenDynamicPersistentTileSchedulerILi128ELi96ELi256ELi128ELb0ELb1ELb1ELb1ELb1ELb1EEEEEEEEEvNT_6ParamsE --------------------------
	.section	.text._ZN7cutlass13device_kernelIN5flash11enable_sm90INS1_16FlashAttnFwdSm90INS1_25CollectiveMainloopFwdSm90ILi2EN4cute5tupleIJNS5_1CILi1EEES8_S8_EEENS6_IJNS7_ILi128EEENS7_ILi96EEENS7_ILi64EEEEEELi256ENS_6half_tEfNS_4arch4Sm90ELb1ELb0ELb1ELb1ELb1ELb1ELb1ELb1ELb0ELb1ELb0ELb0EEENS1_21CollectiveEpilogueFwdINS6_IJSA_NS7_ILi256EEESB_EEES9_SE_SG_Li256ELb1ELb1ELb0ELb0EEENS1_36VarlenDynamicPersistentTileSchedulerILi128ELi96ELi256ELi128ELb0ELb1ELb1ELb1ELb1ELb1EEEEEEEEEvNT_6ParamsE,"ax",@progbits
	.align	128
.text._ZN7cutlass13device_kernelIN5flash11enable_sm90INS1_16FlashAttnFwdSm90INS1_25CollectiveMainloopFwdSm90ILi2EN4cute5tupleIJNS5_1CILi1EEES8_S8_EEENS6_IJNS7_ILi128EEENS7_ILi96EEENS7_ILi64EEEEEELi256ENS_6half_tEfNS_4arch4Sm90ELb1ELb0ELb1ELb1ELb1ELb1ELb1ELb1ELb0ELb1ELb0ELb0EEENS1_21CollectiveEpilogueFwdINS6_IJSA_NS7_ILi256EEESB_EEES9_SE_SG_Li256ELb1ELb1ELb0ELb0EEENS1_36VarlenDynamicPersistentTileSchedulerILi128ELi96ELi256ELi128ELb0ELb1ELb1ELb1ELb1ELb1EEEEEEEEEvNT_6ParamsE:
        .type           _ZN7cutlass13device_kernelIN5flash11enable_sm90INS1_16FlashAttnFwdSm90INS1_25CollectiveMainloopFwdSm90ILi2EN4cute5tupleIJNS5_1CILi1EEES8_S8_EEENS6_IJNS7_ILi128EEENS7_ILi96EEENS7_ILi64EEEEEELi256ENS_6half_tEfNS_4arch4Sm90ELb1ELb0ELb1ELb1ELb1ELb1ELb1ELb1ELb0ELb1ELb0ELb0EEENS1_21CollectiveEpilogueFwdINS6_IJSA_NS7_ILi256EEESB_EEES9_SE_SG_Li256ELb1ELb1ELb0ELb0EEENS1_36VarlenDynamicPersistentTileSchedulerILi128ELi96ELi256ELi128ELb0ELb1ELb1ELb1ELb1ELb1EEEEEEEEEvNT_6ParamsE,@function
        .size           _ZN7cutlass13device_kernelIN5flash11enable_sm90INS1_16FlashAttnFwdSm90INS1_25CollectiveMainloopFwdSm90ILi2EN4cute5tupleIJNS5_1CILi1EEES8_S8_EEENS6_IJNS7_ILi128EEENS7_ILi96EEENS7_ILi64EEEEEELi256ENS_6half_tEfNS_4arch4Sm90ELb1ELb0ELb1ELb1ELb1ELb1ELb1ELb1ELb0ELb1ELb0ELb0EEENS1_21CollectiveEpilogueFwdINS6_IJSA_NS7_ILi256EEESB_EEES9_SE_SG_Li256ELb1ELb1ELb0ELb0EEENS1_36VarlenDynamicPersistentTileSchedulerILi128ELi96ELi256ELi128ELb0ELb1ELb1ELb1ELb1ELb1EEEEEEEEEvNT_6ParamsE,(.L_x_6468 - _ZN7cutlass13device_kernelIN5flash11enable_sm90INS1_16FlashAttnFwdSm90INS1_25CollectiveMainloopFwdSm90ILi2EN4cute5tupleIJNS5_1CILi1EEES8_S8_EEENS6_IJNS7_ILi128EEENS7_ILi96EEENS7_ILi64EEEEEELi256ENS_6half_tEfNS_4arch4Sm90ELb1ELb0ELb1ELb1ELb1ELb1ELb1ELb1ELb0ELb1ELb0ELb0EEENS1_21CollectiveEpilogueFwdINS6_IJSA_NS7_ILi256EEESB_EEES9_SE_SG_Li256ELb1ELb1ELb0ELb0EEENS1_36VarlenDynamicPersistentTileSchedulerILi128ELi96ELi256ELi128ELb0ELb1ELb1ELb1ELb1ELb1EEEEEEEEEvNT_6ParamsE)
        .other          _ZN7cutlass13device_kernelIN5flash11enable_sm90INS1_16FlashAttnFwdSm90INS1_25CollectiveMainloopFwdSm90ILi2EN4cute5tupleIJNS5_1CILi1EEES8_S8_EEENS6_IJNS7_ILi128EEENS7_ILi96EEENS7_ILi64EEEEEELi256ENS_6half_tEfNS_4arch4Sm90ELb1ELb0ELb1ELb1ELb1ELb1ELb1ELb1ELb0ELb1ELb0ELb0EEENS1_21CollectiveEpilogueFwdINS6_IJSA_NS7_ILi256EEESB_EEES9_SE_SG_Li256ELb1ELb1ELb0ELb0EEENS1_36VarlenDynamicPersistentTileSchedulerILi128ELi96ELi256ELi128ELb0ELb1ELb1ELb1ELb1ELb1EEEEEEEEEvNT_6ParamsE,@"STO_CUDA_ENTRY STV_DEFAULT"
_ZN7cutlass13device_kernelIN5flash11enable_sm90INS1_16FlashAttnFwdSm90INS1_25CollectiveMainloopFwdSm90ILi2EN4cute5tupleIJNS5_1CILi1EEES8_S8_EEENS6_IJNS7_ILi128EEENS7_ILi96EEENS7_ILi64EEEEEELi256ENS_6half_tEfNS_4arch4Sm90ELb1ELb0ELb1ELb1ELb1ELb1ELb1ELb1ELb0ELb1ELb0ELb0EEENS1_21CollectiveEpilogueFwdINS6_IJSA_NS7_ILi256EEESB_EEES9_SE_SG_Li256ELb1ELb1ELb0ELb0EEENS1_36VarlenDynamicPersistentTileSchedulerILi128ELi96ELi256ELi128ELb0ELb1ELb1ELb1ELb1ELb1EEEEEEEEEvNT_6ParamsE:
        /* <DEDUP_REMOVED lines=18> */
.L_x_5939:
[----:B------:R-:W-:Y:S05]  /*0120*/  BSYNC B0 ;  /* 0x0000000000007941 */ /* 0x000fea0003800000 */
.L_x_5938:
        /* <DEDUP_REMOVED lines=43> */
.L_x_5940:
        /* <DEDUP_REMOVED lines=22> */
.L_x_5941:
        /* <DEDUP_REMOVED lines=18> */
.L_x_5942:
        /* <DEDUP_REMOVED lines=22> */
.L_x_5943:
        /* <DEDUP_REMOVED lines=22> */
.L_x_5944:
[----:B------:R-:W-:Y:S01]  /*0920*/  PLOP3.LUT P0, PT, PT, PT, UP0, 0x80, 0x0 ;  /* 0x000000000000781c */ /* 0x000fe20003f0f008 */
[----:B------:R-:W-:Y:S01]  /*0930*/  UMOV UR36, 0x1 ;  /* 0x0000000100247882 */ /* 0x000fe20000000000 */
[----:B------:R-:W-:Y:S01]  /*0940*/  NOP ;  /* 0x0000000000007918 */ /* 0x000fe20000000000 */
[----:B------:R-:W-:Y:S01]  /*0950*/  USEL UR36, UR36, 0x2, !UP0 ;  /* 0x0000000224247887 */ /* 0x000fe2000c000000 */
[----:B------:R-:W-:Y:S01]  /*0960*/  BSSY B9, `(.L_x_5945) ;  /* 0x0001db5000097945 */ /* 0x000fe20003800000 */
[----:B------:R-:W-:Y:S01]  /*0970*/  ULDC.64 UR40, c[0x0][0x208] ;  /* 0x0000820000287ab9 */ /* 0x000fe20000000a00 */
[----:B0123--:R-:W-:Y:S07]  /*0980*/  BAR.SYNC.DEFER_BLOCKING 0x0 ;  /* 0x0000000000007b1d */ /* 0x00ffee0000010000 */
[----:B------:R-:W-:Y:S05]  /*0990*/  @!P0 BRA `(.L_x_5946) ;  /* 0x0000016000988947 */ /* 0x000fea0003800000 */
.L_x_5947:
[----:B------:R-:W-:-:S08]  /*09a0*/  NOP ;  /* 0x0000000000007918 */ /* 0x000fd00000000000 */
[----:B------:R-:W0:Y:S02]  /*09b0*/  USETMAXREG.TRY_ALLOC.CTAPOOL UP0, 0xe8 ;  /* 0x000000e8000079c8 */ /* 0x000e240008000600 */
[----:B0-----:R-:W-:-:S13]  /*09c0*/  PLOP3.LUT P0, PT, PT, PT, UP0, 0x80, 0x0 ;  /* 0x000000000000781c */ /* 0x001fda0003f0f008 */
[----:B------:R-:W-:Y:S05]  /*09d0*/  @!P0 BRA `(.L_x_5947) ;  /* 0xfffffffc00f08947 */ /* 0x000fea000383ffff */
[----:B------:R-:W2:Y:S01]  /*09e0*/  LDL.LU R2, [R1] ;  /* 0x0000000001027983 */ /* 0x000ea20000300800 */
[----:B------:R-:W-:Y:S01]  /*09f0*/  SHF.R.U32.HI R3, RZ, 0x7, R0 ;  /* 0x00000007ff037819 */ /* 0x000fe20000011600 */
[----:B------:R-:W0:Y:S01]  /*0a00*/  S2UR UR37, SR_CgaCtaId ;  /* 0x00000000002579c3 */ /* 0x000e220000008800 */
[----:B------:R-:W-:-:S07]  /*0a10*/  UMOV UR4, 0x400 ;  /* 0x0000040000047882 */ /* 0x000fce0000000000 */
[----:B------:R-:W-:Y:S06]  /*0a20*/  BAR.ARV 0x8, 0x180 ;  /* 0x0206000000007b1d */ /* 0x000fec0000002000 */
[----:B------:R-:W-:-:S13]  /*0a30*/  ISETP.NE.AND P0, PT, R3, 0x1, PT ;  /* 0x000000010300780c */ /* 0x000fda0003f05270 */
[----:B------:R-:W-:Y:S06]  /*0a40*/  @!P0 BAR.ARV 0x9, 0x100 ;  /* 0x0244000000008b1d */ /* 0x000fec0000002000 */
[----:B0-----:R-:W-:Y:S02]  /*0a50*/  ULEA UR4, UR37, UR4, 0x18 ;  /* 0x0000000425047291 */ /* 0x001fe4000f8ec03f */
[----:B------:R-:W-:Y:S04]  /*0a60*/  BAR.SYNC.DEFER_BLOCKING 0x5, 0x180 ;  /* 0x0146000000007b1d */ /* 0x000fe80000010000 */
[----:B------:R-:W-:-:S02]  /*0a70*/  IMAD.U32 R22, RZ, RZ, UR4 ;  /* 0x00000004ff167e24 */ /* 0x000fc4000f8e00ff */
[----:B------:R-:W-:-:S03]  /*0a80*/  ULDC UR4, c[0x0][0xd3c] ;  /* 0x00034f0000047ab9 */ /* 0x000fc60000000800 */
[----:B------:R-:W0:Y:S01]  /*0a90*/  LDS.128 R100, [R22+0x324d0] ;  /* 0x0324d00016647984 */ /* 0x000e220000000c00 */
[----:B------:R-:W-:Y:S06]  /*0aa0*/  BAR.ARV 0x4, 0x180 ;  /* 0x0106000000007b1d */ /* 0x000fec0000002000 */
[----:B--2---:R-:W-:-:S04]  /*0ab0*/  LOP3.LUT R2, R2, 0xfffffffb, RZ, 0xc0, !PT ;  /* 0xfffffffb02027812 */ /* 0x004fc800078ec0ff */
[----:B------:R-:W-:Y:S02]  /*0ac0*/  @P0 LOP3.LUT R2, R2, 0x4, RZ, 0xfc, !PT ;  /* 0x0000000402020812 */ /* 0x000fe400078efcff */
[----:B0-----:R-:W-:-:S03]  /*0ad0*/  ISETP.GE.AND P0, PT, R103, UR4, PT ;  /* 0x0000000467007c0c */ /* 0x001fc6000bf06270 */
[----:B------:R0:W-:Y:S10]  /*0ae0*/  STL [R1], R2 ;  /* 0x0000000201007387 */ /* 0x0001f40000100800 */
[----:B0-----:R-:W-:Y:S05]  /*0af0*/  @P0 BRA `(.L_x_5948) ;  /* 0x000001d8006c0947 */ /* 0x001fea0003800000 */
[----:B------:R-:W-:Y:S01]  /*0b00*/  VIADD R14, R0, 0xffffff80 ;  /* 0xffffff80000e7836 */ /* 0x000fe20000000000 */
[----:B------:R-:W-:Y:S01]  /*0b10*/  CS2R R18, SRZ ;  /* 0x0000000000127805 */ /* 0x000fe2000001ff00 */
[----:B------:R-:W-:Y:S01]  /*0b20*/  IMAD.MOV.U32 R206, RZ, RZ, RZ ;  /* 0x000000ffffce7224 */ /* 0x000fe200078e00ff */
[----:B------:R-:W-:Y:S01]  /*0b30*/  MOV R202, RZ ;  /* 0x000000ff00ca7202 */ /* 0x000fe20000000f00 */
[----:B------:R-:W-:Y:S01]  /*0b40*/  ULOP3.LUT UR47, UR36, 0x1, URZ, 0xfc, !UPT ;  /* 0x00000001242f7892 */ /* 0x000fe2000f8efc3f */
[----:B------:R-:W-:-:S04]  /*0b50*/  SHF.R.S32.HI R0, RZ, 0x1f, R14 ;  /* 0x0000001fff007819 */ /* 0x000fc8000001140e */
[----:B------:R-:W-:-:S04]  /*0b60*/  LEA.HI R2, R0, R14, RZ, 0x7 ;  /* 0x0000000e00027211 */ /* 0x000fc800078f38ff */
[----:B------:R-:W-:-:S05]  /*0b70*/  LOP3.LUT R3, R2, 0xffffff80, RZ, 0xc0, !PT ;  /* 0xffffff8002037812 */ /* 0x000fca00078ec0ff */
[----:B------:R-:W-:Y:S01]  /*0b80*/  IMAD.IADD R7, R14, 0x1, -R3 ;  /* 0x000000010e077824 */ /* 0x000fe200078e0a03 */
[----:B------:R-:W-:-:S04]  /*0b90*/  SHF.R.S32.HI R3, RZ, 0x7, R2 ;  /* 0x00000007ff037819 */ /* 0x000fc80000011402 */
[----:B------:R-:W-:-:S04]  /*0ba0*/  SHF.R.S32.HI R6, RZ, 0x1f, R7 ;  /* 0x0000001fff067819 */ /* 0x000fc80000011407 */
[CC--:B------:R-:W-:Y:S02]  /*0bb0*/  LEA.HI R9, R6.reuse, R7.reuse, RZ, 0x2 ;  /* 0x0000000706097211 */ /* 0x0c0fe400078f10ff */
[----:B------:R-:W-:Y:S02]  /*0bc0*/  LEA.HI R10, R6, R7, RZ, 0x5 ;  /* 0x00000007060a7211 */ /* 0x000fe400078f28ff */
[--C-:B------:R-:W-:Y:S02]  /*0bd0*/  SHF.R.S32.HI R5, RZ, 0x2, R9.reuse ;  /* 0x00000002ff057819 */ /* 0x100fe40000011409 */
[----:B------:R-:W-:Y:S02]  /*0be0*/  SHF.R.S32.HI R4, RZ, 0x1f, R9 ;  /* 0x0000001fff047819 */ /* 0x000fe40000011409 */
[----:B------:R-:W-:Y:S02]  /*0bf0*/  LEA.HI R6, R0, R14, RZ, 0x2 ;  /* 0x0000000e00067211 */ /* 0x000fe400078f10ff */
[----:B------:R-:W-:-:S02]  /*0c00*/  LEA.HI R4, R4, R5, RZ, 0x3 ;  /* 0x0000000504047211 */ /* 0x000fc400078f18ff */
[----:B------:R-:W-:Y:S02]  /*0c10*/  SHF.R.S32.HI R10, RZ, 0x5, R10 ;  /* 0x00000005ff0a7819 */ /* 0x000fe4000001140a */
[----:B------:R-:W-:Y:S02]  /*0c20*/  LOP3.LUT R8, R4, 0xfffffff8, RZ, 0xc0, !PT ;  /* 0xfffffff804087812 */ /* 0x000fe400078ec0ff */
[----:B------:R-:W-:Y:S02]  /*0c30*/  LEA.HI R4, R2, R3, RZ, 0x1 ;  /* 0x0000000302047211 */ /* 0x000fe400078f08ff */
[----:B------:R-:W-:Y:S01]  /*0c40*/  LEA.HI R2, R0, R14, RZ, 0x4 ;  /* 0x0000000e00027211 */ /* 0x000fe200078f20ff */
[----:B------:R-:W-:Y:S01]  /*0c50*/  IMAD.IADD R11, R5, 0x1, -R8 ;  /* 0x00000001050b7824 */ /* 0x000fe200078e0a08 */
[----:B------:R-:W-:Y:S02]  /*0c60*/  LOP3.LUT R8, R4, 0x3fffffe, RZ, 0xc0, !PT ;  /* 0x03fffffe04087812 */ /* 0x000fe400078ec0ff */
[----:B------:R-:W-:Y:S01]  /*0c70*/  SHF.R.S32.HI R5, RZ, 0x4, R2 ;  /* 0x00000004ff057819 */ /* 0x000fe20000011402 */
[----:B------:R-:W-:Y:S01]  /*0c80*/  IMAD R11, R10, 0x10, R11 ;  /* 0x000000100a0b7824 */ /* 0x000fe200078e020b */
[----:B------:R-:W-:-:S02]  /*0c90*/  LOP3.LUT R4, R6, 0xfffffffc, RZ, 0xc0, !PT ;  /* 0xfffffffc06047812 */ /* 0x000fc400078ec0ff */
[----:B------:R-:W-:Y:S02]  /*0ca0*/  IADD3 R8, R3, -R8, RZ ;  /* 0x8000000803087210 */ /* 0x000fe40007ffe0ff */
[----:B------:R-:W-:Y:S01]  /*0cb0*/  LEA.HI R3, R2, R5, RZ, 0x1 ;  /* 0x0000000502037211 */ /* 0x000fe200078f08ff */
[----:B------:R-:W-:Y:S01]  /*0cc0*/  IMAD.IADD R12, R14, 0x1, -R4 ;  /* 0x000000010e0c7824 */ /* 0x000fe200078e0a04 */
[----:B------:R-:W-:Y:S01]  /*0cd0*/  LOP3.LUT R2, R2, 0x3fffff0, RZ, 0xc0, !PT ;  /* 0x03fffff002027812 */ /* 0x000fe200078ec0ff */
[----:B------:R-:W-:Y:S01]  /*0ce0*/  IMAD R8, R8, 0x40, R11 ;  /* 0x0000004008087824 */ /* 0x000fe200078e020b */
[----:B------:R-:W-:Y:S01]  /*0cf0*/  LEA.HI R0, R0, R14, RZ, 0x5 ;  /* 0x0000000e00007211 */ /* 0x000fe200078f28ff */
[----:B------:R-:W-:Y:S01]  /*0d00*/  IMAD.SHL.U32 R16, R12, 0x8, RZ ;  /* 0x000000080c107824 */ /* 0x000fe200078e00ff */
[----:B------:R-:W-:Y:S01]  /*0d10*/  LOP3.LUT R4, R3, 0x1ffffffe, RZ, 0xc0, !PT ;  /* 0x1ffffffe03047812 */ /* 0x000fe200078ec0ff */
[----:B------:R-:W-:Y:S01]  /*0d20*/  IMAD.IADD R2, R14, 0x1, -R2 ;  /* 0x000000010e027824 */ /* 0x000fe200078e0a02 */
[----:B------:R-:W-:Y:S01]  /*0d30*/  SHF.R.S32.HI R13, RZ, 0x5, R0 ;  /* 0x00000005ff0d7819 */ /* 0x000fe20000011400 */
[----:B------:R-:W-:Y:S01]  /*0d40*/  VIADD R225, R16, 0x80 ;  /* 0x0000008010e17836 */ /* 0x000fe20000000000 */
[----:B------:R-:W-:Y:S01]  /*0d50*/  LEA.HI R3, R12, R12, RZ, 0x1 ;  /* 0x0000000c0c037211 */ /* 0x000fe200078f08ff */
[----:B------:R-:W-:Y:S01]  /*0d60*/  IMAD.IADD R4, R5, 0x1, -R4 ;  /* 0x0000000105047824 */ /* 0x000fe200078e0a04 */
[----:B------:R-:W-:Y:S01]  /*0d70*/  LEA R5, R13, R2, 0x4 ;  /* 0x000000020d057211 */ /* 0x000fe200078e20ff */
[C---:B------:R-:W-:Y:S01]  /*0d80*/  VIADD R224, R16.reuse, 0xa0 ;  /* 0x000000a010e07836 */ /* 0x040fe20000000000 */
[----:B------:R-:W-:Y:S01]  /*0d90*/  LOP3.LUT R0, R9, 0x7ffffffc, RZ, 0xc0, !PT ;  /* 0x7ffffffc09007812 */ /* 0x000fe200078ec0ff */
[----:B------:R-:W-:Y:S01]  /*0da0*/  VIADD R227, R16, 0xc0 ;  /* 0x000000c010e37836 */ /* 0x000fe20000000000 */
[----:B------:R-:W-:Y:S01]  /*0db0*/  SHF.R.S32.HI R23, RZ, 0x2, R6 ;  /* 0x00000002ff177819 */ /* 0x000fe20000011406 */
[----:B------:R-:W-:Y:S01]  /*0dc0*/  IMAD R4, R5, 0x8, R4 ;  /* 0x0000000805047824 */ /* 0x000fe200078e0204 */
[----:B------:R-:W-:Y:S01]  /*0dd0*/  LOP3.LUT R3, R3, 0x1ffffffe, RZ, 0xc0, !PT ;  /* 0x1ffffffe03037812 */ /* 0x000fe200078ec0ff */
[----:B------:R-:W-:Y:S01]  /*0de0*/  IMAD.IADD R2, R7, 0x1, -R0 ;  /* 0x0000000107027824 */ /* 0x000fe200078e0a00 */
[----:B------:R-:W-:Y:S01]  /*0df0*/  SHF.R.S32.HI R6, RZ, 0x1f, R6 ;  /* 0x0000001fff067819 */ /* 0x000fe20000011406 */
[----:B------:R-:W-:Y:S01]  /*0e00*/  VIADD R5, R23, 0x40 ;  /* 0x0000004017057836 */ /* 0x000fe20000000000 */
[----:B------:R-:W-:Y:S01]  /*0e10*/  SHF.R.S32.HI R7, RZ, 0x1f, R225 ;  /* 0x0000001fff077819 */ /* 0x000fe200000114e1 */
[----:B------:R-:W-:Y:S01]  /*0e20*/  IMAD.IADD R3, R12, 0x1, -R3 ;  /* 0x000000010c037824 */ /* 0x000fe200078e0a03 */
[----:B------:R0:W-:Y:S01]  /*0e30*/  STL [R1+0xbc], R2 ;  /* 0x0000bc0201007387 */ /* 0x0001e20000100800 */
[----:B------:R-:W-:Y:S01]  /*0e40*/  LEA.HI R6, R6, R23, RZ, 0x3 ;  /* 0x0000001706067211 */ /* 0x000fe200078f18ff */
[----:B------:R-:W-:Y:S01]  /*0e50*/  IMAD.SHL.U32 R4, R4, 0x8, RZ ;  /* 0x0000000804047824 */ /* 0x000fe200078e00ff */
[----:B------:R-:W-:Y:S01]  /*0e60*/  IADD3 R226, R16, 0xe0, RZ ;  /* 0x000000e010e27810 */ /* 0x000fe20007ffe0ff */
[----:B------:R-:W-:Y:S01]  /*0e70*/  IMAD R0, R3, 0x8, R8 ;  /* 0x0000000803007824 */ /* 0x000fe200078e0208 */
[----:B------:R-:W-:Y:S01]  /*0e80*/  LOP3.LUT R6, R6, 0xfffffff8, RZ, 0xc0, !PT ;  /* 0xfffffff806067812 */ /* 0x000fe200078ec0ff */
[----:B------:R-:W-:Y:S01]  /*0e90*/  IMAD.SHL.U32 R200, R12, 0x4, RZ ;  /* 0x000000040cc87824 */ /* 0x000fe200078e00ff */
[----:B------:R-:W-:Y:S01]  /*0ea0*/  SHF.R.S32.HI R17, RZ, 0x1f, R16 ;  /* 0x0000001fff117819 */ /* 0x000fe20000011410 */
[----:B------:R-:W-:Y:S01]  /*0eb0*/  VIADD R205, R16, 0x40 ;  /* 0x0000004010cd7836 */ /* 0x000fe20000000000 */
[----:B------:R1:W-:Y:S01]  /*0ec0*/  STL [R1+0xb8], R0 ;  /* 0x0000b80001007387 */ /* 0x0003e20000100800 */
[----:B0-----:R-:W-:Y:S01]  /*0ed0*/  SHF.R.S32.HI R2, RZ, 0x1f, R5 ;  /* 0x0000001fff027819 */ /* 0x001fe20000011405 */
[----:B------:R-:W-:-:S02]  /*0ee0*/  IMAD.IADD R6, R23, 0x1, -R6 ;  /* 0x0000000117067824 */ /* 0x000fc400078e0a06 */
[----:B------:R-:W-:Y:S01]  /*0ef0*/  STL [R1+0xc8], RZ ;  /* 0x0000c8ff01007387 */ /* 0x000fe20000100800 */
[----:B------:R-:W-:Y:S01]  /*0f00*/  LEA.HI R3, R2, R5, RZ, 0x3 ;  /* 0x0000000502037211 */ /* 0x000fe200078f18ff */
[C---:B------:R-:W-:Y:S01]  /*0f10*/  VIADD R204, R16.reuse, 0x60 ;  /* 0x0000006010cc7836 */ /* 0x040fe20000000000 */
[----:B------:R-:W-:Y:S01]  /*0f20*/  IADD3 R2, R16, 0x20, RZ ;  /* 0x0000002010027810 */ /* 0x000fe20007ffe0ff */
[----:B------:R0:W-:Y:S01]  /*0f30*/  STL [R1+0xcc], R6 ;  /* 0x0000cc0601007387 */ /* 0x0001e20000100800 */
[----:B------:R-:W-:Y:S02]  /*0f40*/  VIADD R207, R200, 0x10 ;  /* 0x00000010c8cf7836 */ /* 0x000fe40000000000 */
[----:B-1----:R-:W-:Y:S01]  /*0f50*/  IMAD.SHL.U32 R0, R5, 0x40, RZ ;  /* 0x0000004005007824 */ /* 0x002fe200078e00ff */
[----:B------:R-:W-:Y:S01]  /*0f60*/  SHF.R.S32.HI R203, RZ, 0x1f, R2 ;  /* 0x0000001fffcb7819 */ /* 0x000fe20000011402 */
[----:B------:R-:W-:-:S03]  /*0f70*/  IMAD.SHL.U32 R3, R3, 0x40, RZ ;  /* 0x0000004003037824 */ /* 0x000fc600078e00ff */
[----:B------:R-:W-:Y:S02]  /*0f80*/  LOP3.LUT R0, R0, 0x1c0, RZ, 0xc0, !PT ;  /* 0x000001c000007812 */ /* 0x000fe400078ec0ff */
[----:B------:R-:W-:Y:S02]  /*0f90*/  LOP3.LUT R3, R3, 0xfffffe00, RZ, 0xc0, !PT ;  /* 0xfffffe0003037812 */ /* 0x000fe400078ec0ff */
[----:B------:R-:W-:Y:S02]  /*0fa0*/  SHF.R.U32.HI R5, RZ, 0x3, R0 ;  /* 0x00000003ff057819 */ /* 0x000fe40000011600 */
[----:B------:R-:W-:Y:S01]  /*0fb0*/  LOP3.LUT R0, R0, 0x38, R16, 0xf8, !PT ;  /* 0x0000003800007812 */ /* 0x000fe200078ef810 */
[----:B------:R1:W-:Y:S01]  /*0fc0*/  STL [R1+0xb4], R3 ;  /* 0x0000b40301007387 */ /* 0x0003e20000100800 */
[----:B0-----:R-:W-:-:S03]  /*0fd0*/  SHF.R.S32.HI R6, RZ, 0x1f, R224 ;  /* 0x0000001fff067819 */ /* 0x001fc600000114e0 */
[----:B------:R-:W-:Y:S04]  /*0fe0*/  STL [R1+0xa8], R7 ;  /* 0x0000a80701007387 */ /* 0x000fe80000100800 */
[----:B------:R-:W-:Y:S01]  /*0ff0*/  STL [R1+0xa4], R6 ;  /* 0x0000a40601007387 */ /* 0x000fe20000100800 */
[----:B-1----:R-:W-:Y:S02]  /*1000*/  LOP3.LUT R3, R3, R0, R5, 0xf6, !PT ;  /* 0x0000000003037212 */ /* 0x002fe400078ef605 */
[----:B------:R-:W-:Y:S02]  /*1010*/  SHF.R.S32.HI R0, RZ, 0x1f, R227 ;  /* 0x0000001fff007819 */ /* 0x000fe400000114e3 */
[----:B------:R-:W-:-:S03]  /*1020*/  SHF.R.S32.HI R5, RZ, 0x1f, R226 ;  /* 0x0000001fff057819 */ /* 0x000fc600000114e2 */
[----:B------:R0:W-:Y:S04]  /*1030*/  STL [R1+0xa0], R0 ;  /* 0x0000a00001007387 */ /* 0x0001e80000100800 */
[----:B------:R1:W-:Y:S01]  /*1040*/  STL [R1+0x9c], R5 ;  /* 0x00009c0501007387 */ /* 0x0003e20000100800 */
[----:B0-----:R-:W-:-:S05]  /*1050*/  IMAD R0, R3, 0x2, R22 ;  /* 0x0000000203007824 */ /* 0x001fca00078e0216 */
[----:B------:R1:W-:Y:S04]  /*1060*/  STL [R1+0xd0], R0 ;  /* 0x0000d00001007387 */ /* 0x0003e80000100800 */
[----:B------:R1:W-:Y:S02]  /*1070*/  STL [R1+0xd4], R4 ;  /* 0x0000d40401007387 */ /* 0x0003e40000100800 */
.L_x_6106:
[----:B01----:R-:W0:Y:S02]  /*1080*/  LDC.64 R4, c[0x0][0xd88] ;  /* 0x00036200ff047b82 */ /* 0x003e240000000a00 */
[----:B0-----:R-:W-:-:S05]  /*1090*/  IMAD.WIDE R4, R103, 0x4, R4 ;  /* 0x0000000467047825 */ /* 0x001fca00078e0204 */
[----:B------:R-:W2:Y:S01]  /*10a0*/  LDG.E R11, desc[UR40][R4.64] ;  /* 0x00000028040b7981 */ /* 0x000ea2000c1e1900 */
[----:B------:R-:W-:Y:S05]  /*10b0*/  YIELD ;  /* 0x0000000000007946 */ /* 0x000fea0003800000 */
[----:B------:R-:W-:Y:S01]  /*10c0*/  ULDC.64 UR4, c[0x0][0xb20] ;  /* 0x0002c80000047ab9 */ /* 0x000fe20000000a00 */
[----:B------:R-:W-:Y:S01]  /*10d0*/  ULDC.64 UR8, c[0x0][0xb10] ;  /* 0x0002c40000087ab9 */ /* 0x000fe20000000a00 */
[----:B------:R-:W-:Y:S01]  /*10e0*/  ISETP.NE.U32.AND P1, PT, RZ, UR4, PT ;  /* 0x00000004ff007c0c */ /* 0x000fe2000bf25070 */
[----:B------:R-:W-:Y:S01]  /*10f0*/  ULDC.64 UR6, c[0x0][0xb00] ;  /* 0x0002c00000067ab9 */ /* 0x000fe20000000a00 */
[----:B------:R-:W-:Y:S01]  /*1100*/  MOV R3, RZ ;  /* 0x000000ff00037202 */ /* 0x000fe20000000f00 */
[----:B------:R-:W-:Y:S01]  /*1110*/  IMAD.MOV.U32 R33, RZ, RZ, RZ ;  /* 0x000000ffff217224 */ /* 0x000fe200078e00ff */
[----:B------:R-:W-:-:S02]  /*1120*/  ISETP.NE.AND.EX P1, PT, RZ, UR5, PT, P1 ;  /* 0x00000005ff007c0c */ /* 0x000fc4000bf25310 */
[----:B------:R-:W-:-:S04]  /*1130*/  ISETP.NE.U32.AND P0, PT, RZ, UR6, PT ;  /* 0x00000006ff007c0c */ /* 0x000fc8000bf05070 */
[----:B------:R-:W-:Y:S02]  /*1140*/  ISETP.NE.AND.EX P0, PT, RZ, UR7, PT, P0 ;  /* 0x00000007ff007c0c */ /* 0x000fe4000bf05300 */
[----:B--2---:R-:W-:Y:S01]  /*1150*/  SHF.R.S32.HI R0, RZ, 0x1f, R11 ;  /* 0x0000001fff007819 */ /* 0x004fe2000001140b */
[----:B------:R-:W-:-:S04]  /*1160*/  IMAD.SHL.U32 R34, R11, 0x4, RZ ;  /* 0x000000040b227824 */ /* 0x000fc800078e00ff */
[C---:B------:R-:W-:Y:S01]  /*1170*/  @P1 LEA R6, P2, R11.reuse, UR4, 0x2 ;  /* 0x000000040b061c11 */ /* 0x040fe2000f8410ff */
[----:B------:R0:W-:Y:S01]  /*1180*/  STL [R1+0xc0], R11 ;  /* 0x0000c00b01007387 */ /* 0x0001e20000100800 */
[C-C-:B------:R-:W-:Y:S02]  /*1190*/  SHF.L.U64.HI R35, R11.reuse, 0x2, R0.reuse ;  /* 0x000000020b237819 */ /* 0x140fe40000010200 */
[----:B------:R-:W-:Y:S02]  /*11a0*/  @P1 LEA.HI.X R7, R11, UR5, R0, 0x2, P2 ;  /* 0x000000050b071c11 */ /* 0x000fe400090f1400 */
[----:B------:R-:W-:Y:S01]  /*11b0*/  ISETP.NE.U32.AND P2, PT, RZ, UR8, PT ;  /* 0x00000008ff007c0c */ /* 0x000fe2000bf45070 */
[----:B------:R-:W-:Y:S01]  /*11c0*/  ULDC UR4, c[0x0][0x288] ;  /* 0x0000a20000047ab9 */ /* 0x000fe20000000800 */
[----:B------:R-:W-:Y:S01]  /*11d0*/  IADD3 R8, P3, R34, UR6, RZ ;  /* 0x0000000622087c10 */ /* 0x000fe2000ff7e0ff */
[----:B------:R0:W5:Y:S01]  /*11e0*/  @P1 LDG.E R3, desc[UR40][R6.64] ;  /* 0x0000002806031981 */ /* 0x000162000c1e1900 */
[----:B------:R-:W-:Y:S01]  /*11f0*/  ISETP.NE.AND.EX P2, PT, RZ, UR9, PT, P2 ;  /* 0x00000009ff007c0c */ /* 0x000fe2000bf45320 */
[----:B------:R-:W-:Y:S01]  /*1200*/  IMAD.U32 R10, RZ, RZ, UR4 ;  /* 0x00000004ff0a7e24 */ /* 0x000fe2000f8e00ff */
[----:B------:R-:W-:Y:S01]  /*1210*/  IADD3.X R9, R35, UR7, RZ, P3, !PT ;  /* 0x0000000723097c10 */ /* 0x000fe20009ffe4ff */
[----:B------:R-:W-:-:S04]  /*1220*/  ULDC.64 UR4, c[0x0][0x418] ;  /* 0x0001060000047ab9 */ /* 0x000fc80000000a00 */
[----:B------:R0:W5:Y:S06]  /*1230*/  @P0 LDG.E R33, desc[UR40][R8.64] ;  /* 0x0000002808210981 */ /* 0x00016c000c1e1900 */
[----:B------:R-:W-:-:S04]  /*1240*/  @P2 IADD3 R4, P1, R34, UR8, RZ ;  /* 0x0000000822042c10 */ /* 0x000fc8000ff3e0ff */
[----:B------:R-:W-:-:S05]  /*1250*/  @P2 IADD3.X R5, R35, UR9, RZ, P1, !PT ;  /* 0x0000000923052c10 */ /* 0x000fca0008ffe4ff */
[----:B------:R-:W2:Y:S01]  /*1260*/  @P2 LDG.E R10, desc[UR40][R4.64] ;  /* 0x00000028040a2981 */ /* 0x000ea2000c1e1900 */
[----:B------:R-:W-:-:S03]  /*1270*/  UISETP.NE.U32.AND UP0, UPT, UR4, URZ, UPT ;  /* 0x0000003f0400728c */ /* 0x000fc6000bf05070 */
[----:B------:R-:W-:Y:S01]  /*1280*/  ULDC UR4, c[0x0][0x424] ;  /* 0x0001090000047ab9 */ /* 0x000fe20000000800 */
[----:B------:R-:W-:-:S03]  /*1290*/  UISETP.NE.AND.EX UP0, UPT, UR5, URZ, UPT, UP0 ;  /* 0x0000003f0500728c */ /* 0x000fc6000bf05300 */
[----:B------:R-:W-:Y:S01]  /*12a0*/  ULDC UR5, c[0x0][0x2f0] ;  /* 0x0000bc0000057ab9 */ /* 0x000fe20000000800 */
[----:B------:R-:W-:-:S04]  /*12b0*/  USEL UR4, UR4, 0x1, UP0 ;  /* 0x0000000104047887 */ /* 0x000fc80008000000 */
[----:B------:R-:W-:-:S03]  /*12c0*/  UIMAD UR4, UR4, UR5, URZ ;  /* 0x00000005040472a4 */ /* 0x000fc6000f8e023f */
[----:B------:R-:W-:Y:S02]  /*12d0*/  ULDC UR5, c[0x0][0x348] ;  /* 0x0000d20000057ab9 */ /* 0x000fe40000000800 */
[----:B----4-:R-:W-:Y:S02]  /*12e0*/  IMAD.U32 R25, RZ, RZ, UR5 ;  /* 0x00000005ff197e24 */ /* 0x010fe4000f8e00ff */
[----:B------:R-:W-:Y:S02]  /*12f0*/  IMAD.U32 R32, RZ, RZ, UR4 ;  /* 0x00000004ff207e24 */ /* 0x000fe4000f8e00ff */
[----:B------:R-:W-:Y:S01]  /*1300*/  IMAD.MOV.U32 R24, RZ, RZ, R11 ;  /* 0x000000ffff187224 */ /* 0x000fe200078e000b */
[----:B--2---:R0:W-:Y:S01]  /*1310*/  STL [R1+0x90], R10 ;  /* 0x0000900a01007387 */ /* 0x0041e20000100800 */
[----:B---3--:R-:W-:Y:S05]  /*1320*/  @P2 BRA `(.L_x_5949) ;  /* 0x0000000000282947 */ /* 0x008fea0003800000 */
[----:B------:R-:W-:Y:S02]  /*1330*/  ULDC.64 UR4, c[0x0][0xaf8] ;  /* 0x0002be0000047ab9 */ /* 0x000fe40000000a00 */
[----:B------:R-:W-:-:S04]  /*1340*/  ISETP.NE.U32.AND P1, PT, RZ, UR4, PT ;  /* 0x00000004ff007c0c */ /* 0x000fc8000bf25070 */
[----:B------:R-:W-:-:S13]  /*1350*/  ISETP.NE.AND.EX P1, PT, RZ, UR5, PT, P1 ;  /* 0x00000005ff007c0c */ /* 0x000fda000bf25310 */
[----:B------:R-:W-:Y:S05]  /*1360*/  @!P1 BRA `(.L_x_5949) ;  /* 0x0000000000189947 */ /* 0x000fea0003800000 */
[----:B------:R-:W1:Y:S02]  /*1370*/  LDC.64 R4, c[0x0][0xaf8] ;  /* 0x0002be00ff047b82 */ /* 0x000e640000000a00 */
[----:B-1----:R-:W-:-:S05]  /*1380*/  IMAD.WIDE R4, R24, 0x4, R4 ;  /* 0x0000000418047825 */ /* 0x002fca00078e0204 */
[----:B------:R-:W2:Y:S04]  /*1390*/  LDG.E R0, desc[UR40][R4.64] ;  /* 0x0000002804007981 */ /* 0x000ea8000c1e1900 */
[----:B0-----:R-:W2:Y:S02]  /*13a0*/  LDG.E R7, desc[UR40][R4.64+0x4] ;  /* 0x0000042804077981 */ /* 0x001ea4000c1e1900 */
[----:B--2---:R-:W-:-:S05]  /*13b0*/  IADD3 R10, -R0, R7, RZ ;  /* 0x00000007000a7210 */ /* 0x004fca0007ffe1ff */
[----:B------:R1:W-:Y:S02]  /*13c0*/  STL [R1+0x90], R10 ;  /* 0x0000900a01007387 */ /* 0x0003e40000100800 */
.L_x_5949:
[----:B------:R-:W-:Y:S01]  /*13d0*/  ULDC.64 UR4, c[0x0][0xb18] ;  /* 0x0002c60000047ab9 */ /* 0x000fe20000000a00 */
[----:B------:R2:W-:Y:S01]  /*13e0*/  STL [R1+0xc4], R102 ;  /* 0x0000c46601007387 */ /* 0x0005e20000100800 */
[----:B------:R-:W-:-:S04]  /*13f0*/  ISETP.NE.U32.AND P1, PT, RZ, UR4, PT ;  /* 0x00000004ff007c0c */ /* 0x000fc8000bf25070 */
[----:B------:R-:W-:-:S13]  /*1400*/  ISETP.NE.AND.EX P1, PT, RZ, UR5, PT, P1 ;  /* 0x00000005ff007c0c */ /* 0x000fda000bf25310 */
[----:B--2---:R-:W-:Y:S05]  /*1410*/  @!P1 BRA `(.L_x_5950) ;  /* 0x0000000000109947 */ /* 0x004fea0003800000 */
[----:B------:R-:W-:-:S04]  /*1420*/  IADD3 R4, P0, R34, UR4, RZ ;  /* 0x0000000422047c10 */ /* 0x000fc8000ff1e0ff */
[----:B------:R-:W-:-:S05]  /*1430*/  IADD3.X R5, R35, UR5, RZ, P0, !PT ;  /* 0x0000000523057c10 */ /* 0x000fca00087fe4ff */
[----:B------:R2:W5:Y:S01]  /*1440*/  LDG.E R32, desc[UR40][R4.64] ;  /* 0x0000002804207981 */ /* 0x000562000c1e1900 */
[----:B------:R-:W-:Y:S05]  /*1450*/  BRA `(.L_x_5951) ;  /* 0x0000000000107947 */ /* 0x000fea0003800000 */
.L_x_5950:
[----:B------:R-:W-:Y:S05]  /*1460*/  @!P0 BRA `(.L_x_5951) ;  /* 0x00000000000c8947 */ /* 0x000fea0003800000 */
[----:B------:R-:W2:Y:S04]  /*1470*/  LDG.E R5, desc[UR40][R8.64] ;  /* 0x0000002808057981 */ /* 0x000ea8000c1e1900 */
[----:B------:R-:W2:Y:S02]  /*1480*/  LDG.E R32, desc[UR40][R8.64+0x4] ;  /* 0x0000042808207981 */ /* 0x000ea4000c1e1900 */
[----:B--2---:R-:W-:-:S07]  /*1490*/  IMAD.IADD R32, R32, 0x1, -R5 ;  /* 0x0000000120207824 */ /* 0x004fce00078e0a05 */
.L_x_5951:
[----:B------:R-:W-:Y:S01]  /*14a0*/  ULDC.64 UR4, c[0x0][0xb08] ;  /* 0x0002c20000047ab9 */ /* 0x000fe20000000a00 */
[----:B0-----:R-:W0:Y:S01]  /*14b0*/  LDC R8, c[0x0][0x448] ;  /* 0x00011200ff087b82 */ /* 0x001e220000000800 */
[----:B------:R-:W-:-:S04]  /*14c0*/  ISETP.NE.U32.AND P0, PT, RZ, UR4, PT ;  /* 0x00000004ff007c0c */ /* 0x000fc8000bf05070 */
[----:B------:R-:W-:Y:S01]  /*14d0*/  ISETP.NE.AND.EX P0, PT, RZ, UR5, PT, P0 ;  /* 0x00000005ff007c0c */ /* 0x000fe2000bf05300 */
[----:B------:R-:W-:-:S12]  /*14e0*/  ULDC.64 UR4, c[0x0][0xb28] ;  /* 0x0002ca0000047ab9 */ /* 0x000fd80000000a00 */
[----:B--2---:R-:W2:Y:S02]  /*14f0*/  @P0 LDC.64 R4, c[0x0][0xb08] ;  /* 0x0002c200ff040b82 */ /* 0x004ea40000000a00 */
[----:B--2---:R-:W-:-:S05]  /*1500*/  @P0 IMAD.WIDE R4, R24, 0x4, R4 ;  /* 0x0000000418040825 */ /* 0x004fca00078e0204 */
        /* <DEDUP_REMOVED lines=8> */
[----:B0-----:R-:W-:Y:S01]  /*1590*/  ISETP.NE.AND P1, PT, R8, 0x1, PT ;  /* 0x000000010800780c */ /* 0x001fe20003f25270 */
[----:B------:R-:W-:Y:S01]  /*15a0*/  IMAD.SHL.U32 R12, R101, 0x80, RZ ;  /* 0x00000080650c7824 */ /* 0x000fe200078e00ff */
[----:B------:R-:W-:-:S03]  /*15b0*/  IADD3 R8, -R3, R32, RZ ;  /* 0x0000002003087210 */ /* 0x000fc60007ffe1ff */
[----:B---3--:R-:W-:Y:S01]  /*15c0*/  VIADD R4, R12, 0x7f ;  /* 0x0000007f0c047836 */ /* 0x008fe20000000000 */
[----:B------:R0:W-:Y:S07]  /*15d0*/  STL [R1+0x98], R12 ;  /* 0x0000980c01007387 */ /* 0x0001ee0000100800 */
[----:B------:R-:W3:Y:S08]  /*15e0*/  @P1 LDC R11, c[0x0][0x44c] ;  /* 0x00011300ff0b1b82 */ /* 0x000ef00000000800 */
[----:B------:R-:W1:Y:S01]  /*15f0*/  @P1 LDC R5, c[0x0][0x450] ;  /* 0x00011400ff051b82 */ /* 0x000e620000000800 */
[----:B--2---:R-:W-:-:S02]  /*1600*/  @P0 IMAD.IADD R25, R9, 0x1, -R0 ;  /* 0x0000000109190824 */ /* 0x004fc400078e0a00 */
[----:B---3--:R-:W-:-:S04]  /*1610*/  @P1 IMAD.HI.U32 R0, R4, R11, RZ ;  /* 0x0000000b04001227 */ /* 0x008fc800078e00ff */
[----:B----4-:R-:W-:Y:S01]  /*1620*/  IMAD.IADD R6, R8, 0x1, R25 ;  /* 0x0000000108067824 */ /* 0x010fe200078e0219 */
[----:B-1----:R-:W-:-:S03]  /*1630*/  @P1 SHF.R.U32.HI R4, RZ, R5, R0 ;  /* 0x00000005ff041219 */ /* 0x002fc60000011600 */
[C---:B------:R-:W-:Y:S01]  /*1640*/  VIADD R0, R6.reuse, 0x5f ;  /* 0x0000005f06007836 */ /* 0x040fe20000000000 */
[----:B------:R-:W-:Y:S01]  /*1650*/  IADD3 R31, R6, 0x60, -R10 ;  /* 0x00000060061f7810 */ /* 0x000fe20007ffe80a */
[----:B------:R0:W-:Y:S02]  /*1660*/  STL [R1+0xac], R6 ;  /* 0x0000ac0601007387 */ /* 0x0001e40000100800 */
[----:B------:R-:W-:-:S04]  /*1670*/  IMAD.HI R0, R0, 0x2aaaaaab, RZ ;  /* 0x2aaaaaab00007827 */ /* 0x000fc800078e02ff */
[----:B------:R-:W-:Y:S01]  /*1680*/  IMAD.IADD R4, R31, 0x1, R4 ;  /* 0x000000011f047824 */ /* 0x000fe200078e0204 */
[----:B------:R-:W-:-:S03]  /*1690*/  SHF.R.U32.HI R177, RZ, 0x1f, R0 ;  /* 0x0000001fffb17819 */ /* 0x000fc60000011600 */
[----:B------:R-:W-:Y:S01]  /*16a0*/  IMAD.HI R4, R4, 0x2aaaaaab, RZ ;  /* 0x2aaaaaab04047827 */ /* 0x000fe200078e02ff */
[----:B------:R-:W-:-:S04]  /*16b0*/  LEA.HI.SX32 R177, R0, R177, 0x1c ;  /* 0x000000b100b17211 */ /* 0x000fc800078fe2ff */
[----:B------:R-:W-:-:S04]  /*16c0*/  SHF.R.U32.HI R3, RZ, 0x1f, R4 ;  /* 0x0000001fff037819 */ /* 0x000fc80000011604 */
[----:B------:R-:W-:Y:S01]  /*16d0*/  LEA.HI.SX32 R4, R4, R3, 0x1c ;  /* 0x0000000304047211 */ /* 0x000fe200078fe2ff */
[----:B------:R-:W-:-:S03]  /*16e0*/  IMAD.MOV R3, RZ, RZ, -R8 ;  /* 0x000000ffff037224 */ /* 0x000fc600078e0a08 */
[----:B------:R-:W-:-:S05]  /*16f0*/  VIMNMX R4, R177, R4, PT ;  /* 0x00000004b1047248 */ /* 0x000fca0003fe0100 */
[----:B------:R-:W-:Y:S01]  /*1700*/  IMAD R0, R4, 0x60, -R8 ;  /* 0x0000006004007824 */ /* 0x000fe200078e0a08 */
[----:B------:R-:W-:-:S04]  /*1710*/  VIMNMX R4, RZ, R3, !PT ;  /* 0x00000003ff047248 */ /* 0x000fc80007fe0100 */
        /* <DEDUP_REMOVED lines=32> */
.L_x_5954:
[----:B------:R-:W-:Y:S05]  /*1920*/  BSYNC B6 ;  /* 0x0000000000067941 */ /* 0x000fea0003800000 */
.L_x_5953:
        /* <DEDUP_REMOVED lines=20> */
.L_x_5956:
[----:B------:R-:W-:Y:S05]  /*1a70*/  BSYNC B6 ;  /* 0x0000000000067941 */ /* 0x000fea0003800000 */
.L_x_5955:
[----:B------:R-:W2:Y:S01]  /*1a80*/  LDL R36, [R1+0xcc] ;  /* 0x0000cc0001247983 */ /* 0x000ea20000100800 */
[----:B------:R-:W-:Y:S01]  /*1a90*/  ULDC.64 UR4, c[0x0][0xaf0] ;  /* 0x0002bc0000047ab9 */ /* 0x000fe20000000a00 */
[----:B------:R-:W0:Y:S01]  /*1aa0*/  LDC.64 R54, c[0x0][0x408] ;  /* 0x00010200ff367b82 */ /* 0x000e220000000a00 */
[----:B------:R-:W-:-:S04]  /*1ab0*/  ISETP.NE.U32.AND P0, PT, RZ, UR4, PT ;  /* 0x00000004ff007c0c */ /* 0x000fc8000bf05070 */
[----:B------:R-:W-:-:S03]  /*1ac0*/  ISETP.NE.AND.EX P0, PT, RZ, UR5, PT, P0 ;  /* 0x00000005ff007c0c */ /* 0x000fc6000bf05300 */
[----:B------:R-:W1:Y:S10]  /*1ad0*/  LDC.64 R48, c[0x0][0x3f8] ;  /* 0x0000fe00ff307b82 */ /* 0x000e740000000a00 */
[----:B------:R-:W-:Y:S01]  /*1ae0*/  @P0 IADD3 R4, P1, R34, UR4, RZ ;  /* 0x0000000422040c10 */ /* 0x000fe2000ff3e0ff */
[----:B------:R-:W-:-:S03]  /*1af0*/  ULDC UR4, c[0x0][0x320] ;  /* 0x0000c80000047ab9 */ /* 0x000fc60000000800 */
[----:B------:R-:W-:Y:S02]  /*1b00*/  @P0 IADD3.X R5, R35, UR5, RZ, P1, !PT ;  /* 0x0000000523050c10 */ /* 0x000fe40008ffe4ff */
[----:B------:R-:W-:Y:S02]  /*1b10*/  ISETP.GE.AND P1, PT, R2, UR4, PT ;  /* 0x0000000402007c0c */ /* 0x000fe4000bf26270 */
[----:B------:R-:W-:Y:S01]  /*1b20*/  SHF.R.S32.HI R9, RZ, 0x1f, R23 ;  /* 0x0000001fff097819 */ /* 0x000fe20000011417 */
[----:B------:R3:W4:Y:S01]  /*1b30*/  @P0 LDG.E R24, desc[UR40][R4.64] ;  /* 0x0000002804180981 */ /* 0x000722000c1e1900 */
[----:B------:R-:W-:Y:S01]  /*1b40*/  SEL R3, RZ, 0xffffffff, P1 ;  /* 0xffffffffff037807 */ /* 0x000fe20000800000 */
[----:B------:R-:W0:Y:S01]  /*1b50*/  LDC R35, c[0x0][0x3f4] ;  /* 0x0000fd00ff237b82 */ /* 0x000e220000000800 */
[----:B------:R-:W-:Y:S02]  /*1b60*/  ISETP.GE.AND P0, PT, R16, UR4, PT ;  /* 0x0000000410007c0c */ /* 0x000fe4000bf06270 */
[----:B------:R-:W-:Y:S01]  /*1b70*/  SHF.R.S32.HI R201, RZ, 0x1f, R200 ;  /* 0x0000001fffc97819 */ /* 0x000fe200000114c8 */
[----:B------:R-:W-:Y:S01]  /*1b80*/  IMAD.SHL.U32 R3, R3, 0x2, RZ ;  /* 0x0000000203037824 */ /* 0x000fe200078e00ff */
[----:B------:R-:W-:Y:S01]  /*1b90*/  SEL R0, RZ, 0x1, P0 ;  /* 0x00000001ff007807 */ /* 0x000fe20000000000 */
[----:B------:R-:W0:Y:S01]  /*1ba0*/  S2R R38, SR_TID.X ;  /* 0x0000000000267919 */ /* 0x000e220000002100 */
[----:B------:R-:W-:Y:S01]  /*1bb0*/  ISETP.GE.AND P0, PT, R205, UR4, PT ;  /* 0x00000004cd007c0c */ /* 0x000fe2000bf06270 */
[----:B-1----:R-:W-:Y:S01]  /*1bc0*/  IMAD.WIDE.U32 R10, R23, R48, R16 ;  /* 0x00000030170a7225 */ /* 0x002fe200078e0010 */
[----:B------:R-:W-:-:S02]  /*1bd0*/  ISETP.GE.AND P1, PT, R204, UR4, PT ;  /* 0x00000004cc007c0c */ /* 0x000fc4000bf26270 */
[----:B------:R-:W-:Y:S01]  /*1be0*/  LOP3.LUT R0, R3, 0x2, R0, 0xe2, !PT ;  /* 0x0000000203007812 */ /* 0x000fe200078ee200 */
[----:B------:R-:W1:Y:S01]  /*1bf0*/  S2R R37, SR_TID.X ;  /* 0x0000000000257919 */ /* 0x000e620000002100 */
[----:B------:R-:W-:Y:S01]  /*1c00*/  SEL R3, RZ, 0x4, P0 ;  /* 0x00000004ff037807 */ /* 0x000fe20000000000 */
[----:B------:R-:W-:Y:S01]  /*1c10*/  IMAD.MOV.U32 R63, RZ, RZ, 0x20 ;  /* 0x00000020ff3f7424 */ /* 0x000fe200078e00ff */
[----:B---3--:R-:W-:Y:S01]  /*1c20*/  SEL R4, RZ, 0x8, P1 ;  /* 0x00000008ff047807 */ /* 0x008fe20000800000 */
[----:B------:R-:W-:Y:S01]  /*1c30*/  IMAD R65, R49, 0x60, RZ ;  /* 0x0000006031417824 */ /* 0x000fe200078e02ff */
[----:B------:R-:W-:Y:S01]  /*1c40*/  ISETP.GE.AND P0, PT, R225, UR4, PT ;  /* 0x00000004e1007c0c */ /* 0x000fe2000bf06270 */
[----:B0-----:R-:W-:Y:S01]  /*1c50*/  IMAD.SHL.U32 R57, R54, 0x40, RZ ;  /* 0x0000004036397824 */ /* 0x001fe200078e00ff */
[----:B------:R-:W-:Y:S02]  /*1c60*/  ISETP.GE.AND P1, PT, R224, UR4, PT ;  /* 0x00000004e0007c0c */ /* 0x000fe4000bf26270 */
[----:B------:R-:W-:-:S02]  /*1c70*/  LOP3.LUT R0, R4, R0, R3, 0xfe, !PT ;  /* 0x0000000004007212 */ /* 0x000fc400078efe03 */
[----:B------:R-:W-:Y:S02]  /*1c80*/  SEL R3, RZ, 0x10, P0 ;  /* 0x00000010ff037807 */ /* 0x000fe40000000000 */
[----:B------:R-:W-:Y:S02]  /*1c90*/  SEL R4, RZ, 0x20, P1 ;  /* 0x00000020ff047807 */ /* 0x000fe40000800000 */
[----:B------:R-:W-:Y:S02]  /*1ca0*/  ISETP.GE.AND P0, PT, R227, UR4, PT ;  /* 0x00000004e3007c0c */ /* 0x000fe4000bf06270 */
[----:B------:R-:W-:Y:S02]  /*1cb0*/  ISETP.GE.AND P1, PT, R226, UR4, PT ;  /* 0x00000004e2007c0c */ /* 0x000fe4000bf26270 */
[----:B------:R-:W-:Y:S01]  /*1cc0*/  LOP3.LUT R3, R4, R0, R3, 0xfe, !PT ;  /* 0x0000000004037212 */ /* 0x000fe200078efe03 */
[-C--:B------:R-:W-:Y:S01]  /*1cd0*/  IMAD R0, R9, R48.reuse, RZ ;  /* 0x0000003009007224 */ /* 0x080fe200078e02ff */
[----:B------:R-:W-:Y:S01]  /*1ce0*/  SEL R6, RZ, 0x40, P0 ;  /* 0x00000040ff067807 */ /* 0x000fe20000000000 */
[----:B------:R-:W-:Y:S01]  /*1cf0*/  IMAD.WIDE.U32 R4, R23, R48, R200 ;  /* 0x0000003017047225 */ /* 0x000fe200078e00c8 */
[----:B------:R-:W-:-:S02]  /*1d00*/  SEL R7, RZ, 0x7fff80, P1 ;  /* 0x007fff80ff077807 */ /* 0x000fc40000800000 */
[----:B------:R-:W-:Y:S01]  /*1d10*/  ISETP.GE.AND P0, PT, R16, R35, PT ;  /* 0x000000231000720c */ /* 0x000fe20003f06270 */
[----:B------:R-:W-:Y:S01]  /*1d20*/  VIADD R38, R38, 0xffffff80 ;  /* 0xffffff8026267836 */ /* 0x000fe20000000000 */
[----:B------:R-:W-:Y:S01]  /*1d30*/  LOP3.LUT R3, R7, R3, R6, 0xfe, !PT ;  /* 0x0000000307037212 */ /* 0x000fe200078efe06 */
[-C--:B------:R-:W-:Y:S01]  /*1d40*/  IMAD R6, R9, R54.reuse, RZ ;  /* 0x0000003609067224 */ /* 0x080fe200078e02ff */
[----:B------:R-:W-:Y:S01]  /*1d50*/  SEL R13, R35, RZ, P0 ;  /* 0x000000ff230d7207 */ /* 0x000fe20000000000 */
[----:B------:R-:W-:Y:S01]  /*1d60*/  IMAD.WIDE.U32 R8, R23, R54, R200 ;  /* 0x0000003617087225 */ /* 0x000fe200078e00c8 */
[----:B------:R-:W-:-:S03]  /*1d70*/  SHF.L.U64.HI R56, R54, 0x6, R55 ;  /* 0x0000000636387819 */ /* 0x000fc60000010237 */
[C---:B------:R-:W-:Y:S01]  /*1d80*/  IMAD R53, R23.reuse, R55, R6 ;  /* 0x0000003717357224 */ /* 0x040fe200078e0206 */
[----:B-1----:R-:W-:Y:S01]  /*1d90*/  SHF.R.U32.HI R37, RZ, 0x7, R37 ;  /* 0x00000007ff257819 */ /* 0x002fe20000011625 */
[----:B------:R-:W-:Y:S01]  /*1da0*/  IMAD R15, R23, R49, R0 ;  /* 0x00000031170f7224 */ /* 0x000fe200078e0200 */
[----:B------:R-:W-:Y:S01]  /*1db0*/  MOV R6, R4 ;  /* 0x0000000400067202 */ /* 0x000fe20000000f00 */
[----:B------:R-:W-:Y:S01]  /*1dc0*/  IMAD.IADD R9, R9, 0x1, R53 ;  /* 0x0000000109097824 */ /* 0x000fe200078e0235 */
[----:B------:R-:W-:Y:S01]  /*1dd0*/  ISETP.NE.AND P6, PT, R37, 0x1, PT ;  /* 0x000000012500780c */ /* 0x000fe20003fc5270 */
[----:B------:R-:W-:Y:S02]  /*1de0*/  IMAD.IADD R11, R15, 0x1, R11 ;  /* 0x000000010f0b7824 */ /* 0x000fe400078e020b */
[----:B-----5:R-:W-:Y:S02]  /*1df0*/  IMAD.WIDE.U32 R50, R26, R54, R8 ;  /* 0x000000361a327225 */ /* 0x020fe400078e0008 */
[----:B------:R-:W3:Y:S01]  /*1e00*/  LDL R8, [R1+0xb4] ;  /* 0x0000b40001087983 */ /* 0x000ee20000100800 */
[----:B------:R-:W-:Y:S01]  /*1e10*/  IADD3 R61, R37, 0x8, RZ ;  /* 0x00000008253d7810 */ /* 0x000fe20007ffe0ff */
[----:B------:R-:W-:Y:S01]  /*1e20*/  IMAD.IADD R13, R16, 0x1, R13 ;  /* 0x00000001100d7824 */ /* 0x000fe200078e020d */
[----:B------:R-:W-:Y:S01]  /*1e30*/  IADD3 R37, R23, 0x40, RZ ;  /* 0x0000004017257810 */ /* 0x000fe20007ffe0ff */
[----:B------:R-:W-:-:S03]  /*1e40*/  IMAD.WIDE.U32 R20, R26, R48, R10 ;  /* 0x000000301a147225 */ /* 0x000fc600078e000a */
[----:B------:R-:W-:Y:S01]  /*1e50*/  SHF.R.S32.HI R12, RZ, 0x1f, R13 ;  /* 0x0000001fff0c7819 */ /* 0x000fe2000001140d */
[----:B------:R-:W-:Y:S01]  /*1e60*/  VIADD R10, R23, 0x40 ;  /* 0x00000040170a7836 */ /* 0x000fe20000000000 */
[----:B------:R-:W-:Y:S05]  /*1e70*/  @!P6 WARPSYNC.ALL ;  /* 0x000000000000e948 */ /* 0x000fea0003800000 */
[----:B------:R-:W-:Y:S01]  /*1e80*/  IMAD.SHL.U32 R37, R37, 0x40, RZ ;  /* 0x0000004025257824 */ /* 0x000fe200078e00ff */
[----:B------:R-:W-:Y:S01]  /*1e90*/  LEA.HI R13, R12, R13, RZ, 0x3 ;  /* 0x0000000d0c0d7211 */ /* 0x000fe200078f18ff */
[----:B------:R-:W-:Y:S01]  /*1ea0*/  IMAD.SHL.U32 R10, R10, 0x40, RZ ;  /* 0x000000400a0a7824 */ /* 0x000fe200078e00ff */
[----:B------:R-:W-:Y:S01]  /*1eb0*/  PRMT R85, R3, 0x8880, RZ ;  /* 0x0000888003557816 */ /* 0x000fe200000000ff */
[----:B------:R-:W-:Y:S01]  /*1ec0*/  IMAD.IADD R7, R5, 0x1, R15 ;  /* 0x0000000105077824 */ /* 0x000fe200078e020f */
[----:B------:R-:W-:Y:S01]  /*1ed0*/  SHF.R.S32.HI R15, RZ, 0x1f, R26 ;  /* 0x0000001fff0f7819 */ /* 0x000fe2000001141a */
[----:B------:R-:W-:Y:S01]  /*1ee0*/  IMAD.WIDE.U32 R4, R23, R54, R16 ;  /* 0x0000003617047225 */ /* 0x000fe200078e0010 */
[----:B------:R-:W-:Y:S01]  /*1ef0*/  LOP3.LUT R37, R37, 0x1c0, RZ, 0xc0, !PT ;  /* 0x000001c025257812 */ /* 0x000fe200078ec0ff */
[----:B------:R-:W-:Y:S01]  /*1f00*/  ULDC UR4, c[0x0][0x2f4] ;  /* 0x0000bd0000047ab9 */ /* 0x000fe20000000800 */
[----:B------:R-:W-:Y:S01]  /*1f10*/  LOP3.LUT R10, R10, 0x1c0, RZ, 0xc0, !PT ;  /* 0x000001c00a0a7812 */ /* 0x000fe200078ec0ff */
[----:B------:R-:W-:Y:S01]  /*1f20*/  IMAD.IADD R53, R53, 0x1, R5 ;  /* 0x0000000135357824 */ /* 0x000fe200078e0205 */
[----:B------:R-:W-:Y:S01]  /*1f30*/  SHF.R.S32.HI R73, RZ, 0x3, R13 ;  /* 0x00000003ff497819 */ /* 0x000fe2000001140d */
[----:B------:R-:W-:Y:S01]  /*1f40*/  IMAD R5, R15, R48, RZ ;  /* 0x000000300f057224 */ /* 0x000fe200078e02ff */
[----:B------:R-:W-:Y:S01]  /*1f50*/  LOP3.LUT R74, R13, 0xfffffff8, RZ, 0xc0, !PT ;  /* 0xfffffff80d4a7812 */ /* 0x000fe200078ec0ff */
[----:B------:R-:W-:Y:S01]  /*1f60*/  IMAD.MOV.U32 R52, RZ, RZ, R4 ;  /* 0x000000ffff347224 */ /* 0x000fe200078e0004 */
[----:B------:R-:W-:Y:S01]  /*1f70*/  SHF.R.U32.HI R10, RZ, 0x3, R10 ;  /* 0x00000003ff0a7819 */ /* 0x000fe2000001160a */
[----:B------:R-:W-:Y:S01]  /*1f80*/  IMAD R15, R15, R54, RZ ;  /* 0x000000360f0f7224 */ /* 0x000fe200078e02ff */
[----:B------:R-:W-:Y:S01]  /*1f90*/  SHF.L.U64.HI R4, R48, 0x6, R49 ;  /* 0x0000000630047819 */ /* 0x000fe20000010231 */
[----:B------:R-:W-:Y:S01]  /*1fa0*/  IMAD.IADD R0, R33, 0x1, R32 ;  /* 0x0000000121007824 */ /* 0x000fe200078e0220 */
[----:B------:R-:W-:Y:S01]  /*1fb0*/  PRMT R85, R85, 0x7710, RZ ;  /* 0x0000771055557816 */ /* 0x000fe200000000ff */
[----:B------:R-:W-:Y:S01]  /*1fc0*/  IMAD R33, R26, R49, R5 ;  /* 0x000000311a217224 */ /* 0x000fe200078e0205 */
[----:B------:R-:W-:Y:S01]  /*1fd0*/  SHF.L.U32 R5, R48, 0x6, RZ ;  /* 0x0000000630057819 */ /* 0x000fe200000006ff */
[----:B------:R-:W-:Y:S01]  /*1fe0*/  IMAD.WIDE.U32 R6, R26, R48, R6 ;  /* 0x000000301a067225 */ /* 0x000fe200078e0006 */
[----:B------:R-:W-:-:S03]  /*1ff0*/  ISETP.GE.AND P2, PT, R2, UR4, PT ;  /* 0x0000000402007c0c */ /* 0x000fc6000bf46270 */
[----:B------:R-:W-:Y:S02]  /*2000*/  IMAD R11, R55, 0x60, RZ ;  /* 0x00000060370b7824 */ /* 0x000fe400078e02ff */
[C---:B------:R-:W-:Y:S02]  /*2010*/  IMAD R15, R26.reuse, R55, R15 ;  /* 0x000000371a0f7224 */ /* 0x040fe400078e020f */
[----:B------:R-:W-:Y:S01]  /*2020*/  IMAD.WIDE.U32 R52, R26, R54, R52 ;  /* 0x000000361a347225 */ /* 0x000fe200078e0034 */
[----:B------:R-:W-:-:S03]  /*2030*/  LOP3.LUT R79, R85, 0x1, RZ, 0xc0, !PT ;  /* 0x00000001554f7812 */ /* 0x000fc600078ec0ff */
[----:B------:R-:W-:Y:S01]  /*2040*/  IMAD.WIDE.U32 R48, R48, 0x60, RZ ;  /* 0x0000006030307825 */ /* 0x000fe200078e00ff */
[----:B------:R-:W-:-:S03]  /*2050*/  LOP3.LUT R80, R85, 0x2, RZ, 0xc0, !PT ;  /* 0x0000000255507812 */ /* 0x000fc600078ec0ff */
[----:B------:R-:W-:Y:S01]  /*2060*/  IMAD.WIDE.U32 R54, R54, 0x60, RZ ;  /* 0x0000006036367825 */ /* 0x000fe200078e00ff */
[C---:B------:R-:W-:Y:S02]  /*2070*/  LOP3.LUT R81, R85.reuse, 0x4, RZ, 0xc0, !PT ;  /* 0x0000000455517812 */ /* 0x040fe400078ec0ff */
[----:B------:R-:W-:Y:S01]  /*2080*/  LOP3.LUT R82, R85, 0x8, RZ, 0xc0, !PT ;  /* 0x0000000855527812 */ /* 0x000fe200078ec0ff */
[----:B------:R-:W-:Y:S01]  /*2090*/  IMAD.SHL.U32 R64, R35, 0x2, RZ ;  /* 0x0000000223407824 */ /* 0x000fe200078e00ff */
[----:B------:R-:W-:Y:S01]  /*20a0*/  LOP3.LUT R83, R85, 0x10, RZ, 0xc0, !PT ;  /* 0x0000001055537812 */ /* 0x000fe200078ec0ff */
[----:B------:R-:W-:Y:S01]  /*20b0*/  IMAD.IADD R65, R49, 0x1, R65 ;  /* 0x0000000131417824 */ /* 0x000fe200078e0241 */
[----:B------:R-:W-:Y:S01]  /*20c0*/  LOP3.LUT R84, R85, 0x20, RZ, 0xc0, !PT ;  /* 0x0000002055547812 */ /* 0x000fe200078ec0ff */
[----:B------:R-:W-:Y:S01]  /*20d0*/  IMAD.IADD R66, R55, 0x1, R11 ;  /* 0x0000000137427824 */ /* 0x000fe200078e020b */
        /* <DEDUP_REMOVED lines=10> */
[----:B------:R-:W-:Y:S02]  /*2180*/  LOP3.LUT P1, RZ, R36, 0x4, RZ, 0xc0, !PT ;  /* 0x0000000424ff7812 */ /* 0x000fe4000782c0ff */
[----:B------:R-:W-:Y:S02]  /*2190*/  SHF.R.S32.HI R36, RZ, 0x1f, R38 ;  /* 0x0000001fff247819 */ /* 0x000fe40000011426 */
[----:B------:R-:W-:Y:S02]  /*21a0*/  LOP3.LUT R58, R58, 0x1c0, RZ, 0xc0, !PT ;  /* 0x000001c03a3a7812 */ /* 0x000fe400078ec0ff */
[----:B------:R-:W-:-:S04]  /*21b0*/  LEA.HI R36, R36, R38, RZ, 0x2 ;  /* 0x0000002624247211 */ /* 0x000fc800078f10ff */
[----:B------:R-:W-:-:S05]  /*21c0*/  LOP3.LUT R36, R36, 0xfffffffc, RZ, 0xc0, !PT ;  /* 0xfffffffc24247812 */ /* 0x000fca00078ec0ff */
[----:B------:R-:W-:Y:S02]  /*21d0*/  IMAD.IADD R36, R38, 0x1, -R36 ;  /* 0x0000000126247824 */ /* 0x000fe400078e0a24 */
[----:B------:R-:W0:Y:S02]  /*21e0*/  S2R R38, SR_TID.X ;  /* 0x0000000000267919 */ /* 0x000e240000002100 */
[----:B------:R-:W-:Y:S01]  /*21f0*/  IMAD R62, R36, 0x40, R23 ;  /* 0x00000040243e7824 */ /* 0x000fe200078e0217 */
[----:B------:R-:W-:Y:S02]  /*2200*/  SHF.R.U32.HI R60, RZ, 0x3, R58 ;  /* 0x00000003ff3c7819 */ /* 0x000fe4000001163a */
[----:B------:R-:W-:-:S04]  /*2210*/  LOP3.LUT R9, R58, 0x18, R16, 0xf8, !PT ;  /* 0x000000183a097812 */ /* 0x000fc800078ef810 */
[----:B------:R-:W-:Y:S01]  /*2220*/  LOP3.LUT R9, R9, R60, RZ, 0x3c, !PT ;  /* 0x0000003c09097212 */ /* 0x000fe200078e3cff */
[----:B0-----:R-:W-:-:S05]  /*2230*/  VIADD R38, R38, 0xffffff80 ;  /* 0xffffff8026267836 */ /* 0x001fca0000000000 */
[----:B------:R-:W-:-:S04]  /*2240*/  SHF.R.S32.HI R36, RZ, 0x1f, R38 ;  /* 0x0000001fff247819 */ /* 0x000fc80000011426 */
[----:B------:R-:W-:-:S04]  /*2250*/  LEA.HI R36, R36, R38, RZ, 0x5 ;  /* 0x0000002624247211 */ /* 0x000fc800078f28ff */
[----:B------:R-:W-:-:S04]  /*2260*/  SHF.R.S32.HI R36, RZ, 0x5, R36 ;  /* 0x00000005ff247819 */ /* 0x000fc80000011424 */
[----:B------:R-:W-:Y:S02]  /*2270*/  LEA R67, R36, R9, 0x9 ;  /* 0x0000000924437211 */ /* 0x000fe400078e48ff */
        /* <DEDUP_REMOVED lines=8> */
[----:B----4-:R-:W-:Y:S01]  /*2300*/  SHF.R.S32.HI R75, RZ, 0x1f, R24 ;  /* 0x0000001fff4b7819 */ /* 0x010fe20000011418 */
[----:B---3--:R-:W-:-:S10]  /*2310*/  IMAD.IADD R78, R8, 0x1, R13 ;  /* 0x00000001084e7824 */ /* 0x008fd400078e020d */
.L_x_6010:
[----:B0-----:R-:W0:Y:S01]  /*2320*/  LDC R91, c[0x0][0x430] ;  /* 0x00010c00ff5b7b82 */ /* 0x001e220000000800 */
[----:B------:R-:W-:Y:S01]  /*2330*/  IADD3 R29, R29, -0x1, RZ ;  /* 0xffffffff1d1d7810 */ /* 0x000fe20007ffe0ff */
[----:B------:R-:W-:-:S04]  /*2340*/  IMAD.MOV.U32 R96, RZ, RZ, RZ ;  /* 0x000000ffff607224 */ /* 0x000fc800078e00ff */
[----:B------:R-:W-:Y:S02]  /*2350*/  IMAD R12, R29, 0x60, R62 ;  /* 0x000000601d0c7824 */ /* 0x000fe400078e023e */
[----:B-1----:R-:W1:Y:S02]  /*2360*/  LDC R95, c[0x0][0x3f4] ;  /* 0x0000fd00ff5f7b82 */ /* 0x002e640000000800 */
[----:B------:R-:W-:Y:S01]  /*2370*/  IMAD.IADD R15, R0, 0x1, R12 ;  /* 0x00000001000f7824 */ /* 0x000fe200078e020c */
[----:B------:R-:W-:-:S03]  /*2380*/  ISETP.GE.AND P2, PT, R12, R25, PT ;  /* 0x000000190c00720c */ /* 0x000fc60003f46270 */
[----:B------:R-:W-:Y:S01]  /*2390*/  IMAD.MOV.U32 R13, RZ, RZ, R15 ;  /* 0x000000ffff0d7224 */ /* 0x000fe200078e000f */
[----:B------:R-:W-:Y:S02]  /*23a0*/  ISETP.GT.OR P2, PT, R62, 0x5f, P2 ;  /* 0x0000005f3e00780c */ /* 0x000fe40001744670 */
[----:B0-----:R-:W-:-:S11]  /*23b0*/  ISETP.NE.AND P3, PT, R91, 0x1, PT ;  /* 0x000000015b00780c */ /* 0x001fd60003f65270 */
[----:B------:R-:W0:Y:S08]  /*23c0*/  @!P2 LDC.64 R10, c[0x0][0x428] ;  /* 0x00010a00ff0aab82 */ /* 0x000e300000000a00 */
[----:B------:R-:W2:Y:S08]  /*23d0*/  @!P2 LDC.64 R32, c[0x0][0x418] ;  /* 0x00010600ff20ab82 */ /* 0x000eb00000000a00 */
[----:B------:R-:W3:Y:S08]  /*23e0*/  @P3 LDC R8, c[0x0][0x434] ;  /* 0x00010d00ff083b82 */ /* 0x000ef00000000800 */
        /* <DEDUP_REMOVED lines=86> */
.L_x_5961:
[----:B------:R-:W-:Y:S05]  /*2950*/  BSYNC B1 ;  /* 0x0000000000017941 */ /* 0x000fea0003800000 */
.L_x_5960:
        /* <DEDUP_REMOVED lines=29> */
.L_x_5963:
[----:B------:R-:W-:Y:S05]  /*2b30*/  BSYNC B1 ;  /* 0x0000000000017941 */ /* 0x000fea0003800000 */
.L_x_5962:
[----:B0-----:R-:W-:Y:S01]  /*2b40*/  IMAD.MOV.U32 R8, RZ, RZ, R92 ;  /* 0x000000ffff087224 */ /* 0x001fe200078e005c */
[----:B------:R-:W-:Y:S01]  /*2b50*/  UISETP.NE.AND UP0, UPT, UR47, 0x3, UPT ;  /* 0x000000032f00788c */ /* 0x000fe2000bf05270 */
[----:B------:R-:W-:Y:S01]  /*2b60*/  IMAD.MOV.U32 R9, RZ, RZ, R93 ;  /* 0x000000ffff097224 */ /* 0x000fe200078e005d */
[----:B------:R-:W-:Y:S01]  /*2b70*/  MOV R11, R47 ;  /* 0x0000002f000b7202 */ /* 0x000fe20000000f00 */
[----:B------:R-:W-:Y:S01]  /*2b80*/  IMAD.MOV.U32 R10, RZ, RZ, R46 ;  /* 0x000000ffff0a7224 */ /* 0x000fe200078e002e */
[----:B------:R-:W-:Y:S02]  /*2b90*/  PRMT R113, R13, 0x5410, R14 ;  /* 0x000054100d717816 */ /* 0x000fe4000000000e */
        /* <DEDUP_REMOVED lines=9> */
[----:B------:R-:W-:Y:S01]  /*2c30*/  PRMT R105, R105, 0x5410, R10 ;  /* 0x0000541069697816 */ /* 0x000fe2000000000a */
        /* <DEDUP_REMOVED lines=8> */
[----:B------:R-:W-:Y:S02]  /*2cc0*/  PRMT R103, R8, 0x5410, R9 ;  /* 0x0000541008677816 */ /* 0x000fe40000000009 */
[----:B------:R-:W-:Y:S01]  /*2cd0*/  PRMT R104, R104, 0x5410, R11 ;  /* 0x0000541068687816 */ /* 0x000fe2000000000b */
[----:B------:R-:W-:Y:S06]  /*2ce0*/  @!P3 BRA `(.L_x_5964) ;  /* 0x000000000004b947 */ /* 0x000fec0003800000 */
[----:B------:R-:W-:Y:S01]  /*2cf0*/  BPT.TRAP 0x1 ;  /* 0x000000040000795c */ /* 0x000fe20000300000 */
.L_x_5964:
[----:B------:R-:W-:Y:S01]  /*2d00*/  IMAD R86, R19, 0x8, R22 ;  /* 0x0000000813567824 */ /* 0x000fe200078e0216 */
[----:B------:R-:W-:Y:S01]  /*2d10*/  SHF.L.U32 R99, R206, 0x1f, RZ ;  /* 0x0000001fce637819 */ /* 0x000fe200000006ff */
[----:B------:R-:W-:Y:S03]  /*2d20*/  BSSY B1, `(.L_x_5965) ;  /* 0x0000003000017945 */ /* 0x000fe60003800000 */
[----:B------:R-:W0:Y:S02]  /*2d30*/  SYNCS.PHASECHK.TRANS64.TRYWAIT P5, [R86+URZ+0x32490], R99 ;  /* 0x03249063560075a7 */ /* 0x000e2400080a017f */
[----:B0-----:R-:W-:Y:S05]  /*2d40*/  @!P5 BRA `(.L_x_5966) ;  /* 0x000001b400e0d947 */ /* 0x001fea0003800000 */
.L_x_6233:
[----:B------:R-:W-:Y:S05]  /*2d50*/  BSYNC B1 ;  /* 0x0000000000017941 */ /* 0x000fea0003800000 */
.L_x_5965:
[----:B------:R-:W-:-:S03]  /*2d60*/  UMOV UR4, 0xffffffff ;  /* 0xffffffff00047882 */ /* 0x000fc60000000000 */
[----:B------:R-:W-:Y:S05]  /*2d70*/  BRA.DIV UR4, `(.L_x_5967) ;  /* 0x000001b604e87947 */ /* 0x000fea000b800000 */
[----:B------:R1:W2:Y:S04]  /*2d80*/  SHFL.IDX PT, R33, R90, RZ, 0x1c1f ;  /* 0x001c1fff5a217589 */ /* 0x0002a800000e0000 */
[----:B------:R1:W3:Y:S02]  /*2d90*/  SHFL.IDX PT, R14, R89, RZ, 0x1c1f ;  /* 0x001c1fff590e7589 */ /* 0x0002e400000e0000 */
.L_x_6237:
        /* <DEDUP_REMOVED lines=17> */
[----:B------:R-:W-:Y:S02]  /*2eb0*/  HADD2.F32 R46, -RZ, R11.H1_H1 ;  /* 0x3000000bff2e7230 */ /* 0x000fe40000004100 */
[----:B------:R-:W-:Y:S02]  /*2ec0*/  HADD2.F32 R93, -RZ, R93.H0_H0 ;  /* 0x2000005dff5d7230 */ /* 0x000fe40000004100 */
[----:B------:R-:W-:-:S02]  /*2ed0*/  HADD2.F32 R106, -RZ, R106.H0_H0 ;  /* 0x2000006aff6a7230 */ /* 0x000fc40000004100 */
[----:B------:R-:W-:Y:S02]  /*2ee0*/  HADD2.F32 R11, -RZ, R11.H0_H0 ;  /* 0x2000000bff0b7230 */ /* 0x000fe40000004100 */
[-C--:B------:R-:W-:Y:S01]  /*2ef0*/  FMUL.FTZ R108, R10, R93.reuse ;  /* 0x0000005d0a6c7220 */ /* 0x080fe20000410000 */
[----:B------:R-:W-:Y:S02]  /*2f00*/  HADD2.F32 R47, -RZ, R107.H0_H0 ;  /* 0x2000006bff2f7230 */ /* 0x000fe40000004100 */
[----:B------:R-:W-:Y:S01]  /*2f10*/  FMUL.FTZ R93, R9, R93 ;  /* 0x0000005d095d7220 */ /* 0x000fe20000410000 */
[----:B------:R-:W-:Y:S02]  /*2f20*/  HADD2.F32 R92, -RZ, R92.H0_H0 ;  /* 0x2000005cff5c7230 */ /* 0x000fe40000004100 */
        /* <DEDUP_REMOVED lines=26> */
.L_x_5973:
[----:B------:R-:W-:Y:S05]  /*30d0*/  BSYNC B3 ;  /* 0x0000000000037941 */ /* 0x000fea0003800000 */
.L_x_5972:
[----:B0-----:R4:W-:Y:S02]  /*30e0*/  ST.E.128 desc[UR40][R12.64], R8 ;  /* 0x000000080c007985 */ /* 0x0019e4000c101d28 */
.L_x_5971:
[----:B------:R-:W-:Y:S05]  /*30f0*/  BSYNC B2 ;  /* 0x0000000000027941 */ /* 0x000fea0003800000 */
.L_x_5970:
        /* <DEDUP_REMOVED lines=9> */
[----:B0-----:R-:W-:Y:S01]  /*3190*/  IMAD.MOV.U32 R12, RZ, RZ, R10 ;  /* 0x000000ffff0c7224 */ /* 0x001fe200078e000a */
[----:B------:R-:W-:Y:S01]  /*31a0*/  SHF.R.U64 R33, R44, 0x10, R45 ;  /* 0x000000102c217819 */ /* 0x000fe2000000122d */
[----:B------:R-:W-:Y:S01]  /*31b0*/  HADD2.F32 R10, -RZ, R9.H1_H1 ;  /* 0x30000009ff0a7230 */ /* 0x000fe20000004100 */
[----:B------:R-:W-:Y:S01]  /*31c0*/  SHF.R.U32.HI R44, RZ, 0x10, R43 ;  /* 0x00000010ff2c7819 */ /* 0x000fe2000001162b */
[----:B------:R-:W-:Y:S01]  /*31d0*/  HADD2.F32 R43, -RZ, R13.H0_H0 ;  /* 0x2000000dff2b7230 */ /* 0x000fe20000004100 */
[----:B------:R-:W-:Y:S01]  /*31e0*/  SHF.R.U32.HI R45, RZ, 0x10, R45 ;  /* 0x00000010ff2d7819 */ /* 0x000fe2000001162d */
[----:B------:R-:W-:Y:S02]  /*31f0*/  HADD2.F32 R9, -RZ, R9.H0_H0 ;  /* 0x20000009ff097230 */ /* 0x000fe40000004100 */
[----:B------:R-:W-:Y:S02]  /*3200*/  HADD2.F32 R33, -RZ, R33.H0_H0 ;  /* 0x20000021ff217230 */ /* 0x000fe40000004100 */
[----:B------:R-:W-:Y:S01]  /*3210*/  FMUL.FTZ R46, R10, R43 ;  /* 0x0000002b0a2e7220 */ /* 0x000fe20000410000 */
[----:B------:R-:W-:-:S02]  /*3220*/  HADD2.F32 R44, -RZ, R44.H0_H0 ;  /* 0x2000002cff2c7230 */ /* 0x000fc40000004100 */
[C---:B------:R-:W-:Y:S01]  /*3230*/  FMUL.FTZ R43, R9.reuse, R43 ;  /* 0x0000002b092b7220 */ /* 0x040fe20000410000 */
[--C-:B------:R-:W-:Y:S02]  /*3240*/  HADD2.F32 R13, -RZ, R11.reuse.H1_H1 ;  /* 0x3000000bff0d7230 */ /* 0x100fe40000004100 */
[-C--:B------:R-:W-:Y:S01]  /*3250*/  FFMA.FTZ R46, R9, R33.reuse, -R46 ;  /* 0x00000021092e7223 */ /* 0x080fe2000001082e */
[----:B------:R-:W-:Y:S02]  /*3260*/  HADD2.F32 R11, -RZ, R11.H0_H0 ;  /* 0x2000000bff0b7230 */ /* 0x000fe40000004100 */
[----:B------:R-:W-:Y:S01]  /*3270*/  FFMA.FTZ R47, R10, R33, R43 ;  /* 0x000000210a2f7223 */ /* 0x000fe2000001002b */
[----:B------:R-:W-:Y:S02]  /*3280*/  HADD2.F32 R42, -RZ, R45.H0_H0 ;  /* 0x2000002dff2a7230 */ /* 0x000fe40000004100 */
[----:B------:R-:W-:Y:S01]  /*3290*/  FMUL.FTZ R92, R13, R44 ;  /* 0x0000002c0d5c7220 */ /* 0x000fe20000410000 */
[----:B------:R-:W-:-:S02]  /*32a0*/  HADD2.F32 R9, -RZ, R8.H1_H1 ;  /* 0x30000008ff097230 */ /* 0x000fc40000004100 */
[C---:B------:R-:W-:Y:S01]  /*32b0*/  FMUL.FTZ R44, R11.reuse, R44 ;  /* 0x0000002c0b2c7220 */ /* 0x040fe20000410000 */
[--C-:B------:R-:W-:Y:S02]  /*32c0*/  HADD2.F32 R33, -RZ, R115.reuse.H0_H0 ;  /* 0x20000073ff217230 */ /* 0x100fe40000004100 */
        /* <DEDUP_REMOVED lines=20> */
.L_x_5975:
[----:B------:R-:W-:Y:S05]  /*3410*/  BSYNC B2 ;  /* 0x0000000000027941 */ /* 0x000fea0003800000 */
.L_x_5974:
[----:B0-----:R0:W-:Y:S02]  /*3420*/  ST.E.128 desc[UR40][R14.64], R8 ;  /* 0x000000080e007985 */ /* 0x0011e4000c101d28 */
.L_x_5969:
[----:B------:R-:W-:Y:S05]  /*3430*/  BSYNC B1 ;  /* 0x0000000000017941 */ /* 0x000fea0003800000 */
.L_x_5968:
[----:B------:R-:W-:-:S03]  /*3440*/  UMOV UR4, 0xffffffff ;  /* 0xffffffff00047882 */ /* 0x000fc60000000000 */
[----:B------:R-:W-:Y:S05]  /*3450*/  BRA.DIV UR4, `(.L_x_5976) ;  /* 0x000001b204787947 */ /* 0x000fea000b800000 */
[----:B--2---:R2:W1:Y:S04]  /*3460*/  SHFL.IDX PT, R33, R90, 0x1, 0x1c1f ;  /* 0x003c1f005a217f89 */ /* 0x00446800000e0000 */
[----:B0--3--:R2:W0:Y:S02]  /*3470*/  SHFL.IDX PT, R14, R89, 0x1, 0x1c1f ;  /* 0x003c1f00590e7f89 */ /* 0x00942400000e0000 */
.L_x_6241:
[----:B------:R-:W-:Y:S05]  /*3480*/  @P4 BRA `(.L_x_5977) ;  /* 0x0000001c00dc4947 */ /* 0x000fea0003800000 */
[----:B------:R-:W-:Y:S04]  /*3490*/  BSSY B1, `(.L_x_5978) ;  /* 0x0000033000017945 */ /* 0x000fe80003800000 */
[----:B------:R-:W-:Y:S05]  /*34a0*/  @P1 BRA `(.L_x_5979) ;  /* 0x0000000000c41947 */ /* 0x000fea0003800000 */
[----:B----4-:R3:W4:Y:S01]  /*34b0*/  LDS.128 R8, [R101+0x2000] ;  /* 0x0020000065087984 */ /* 0x0107220000000c00 */
[C---:B0-----:R-:W-:Y:S01]  /*34c0*/  LEA R12, P2, R16.reuse, R14, 0x1 ;  /* 0x0000000e100c7211 */ /* 0x041fe200078408ff */
[----:B------:R-:W-:Y:S03]  /*34d0*/  BSSY B2, `(.L_x_5980) ;  /* 0x000002d000027945 */ /* 0x000fe60003800000 */
[----:B-1----:R-:W-:Y:S02]  /*34e0*/  LEA.HI.X R13, R16, R33, R17, 0x1, P2 ;  /* 0x00000021100d7211 */ /* 0x002fe400010f0c11 */
[----:B------:R-:W-:-:S13]  /*34f0*/  ISETP.GE.AND P2, PT, R200, R95, PT ;  /* 0x0000005fc800720c */ /* 0x000fda0003f46270 */
[----:B---3--:R-:W-:Y:S05]  /*3500*/  @P2 BRA `(.L_x_5981) ;  /* 0x0000000000a42947 */ /* 0x008fea0003800000 */
[--C-:B------:R-:W-:Y:S02]  /*3510*/  SHF.R.U64 R43, R40, 0x10, R41.reuse ;  /* 0x00000010282b7819 */ /* 0x100fe40000001229 */
[----:B------:R-:W-:Y:S02]  /*3520*/  SHF.R.U32.HI R40, RZ, 0x10, R41 ;  /* 0x00000010ff287819 */ /* 0x000fe40000011629 */
[--C-:B------:R-:W-:Y:S01]  /*3530*/  SHF.R.U64 R41, R38, 0x10, R39.reuse ;  /* 0x0000001026297819 */ /* 0x100fe20000001227 */
[--C-:B----4-:R-:W-:Y:S01]  /*3540*/  HADD2.F32 R38, -RZ, R11.reuse.H1_H1 ;  /* 0x3000000bff267230 */ /* 0x110fe20000004100 */
[----:B------:R-:W-:Y:S01]  /*3550*/  SHF.R.U32.HI R42, RZ, 0x10, R39 ;  /* 0x00000010ff2a7819 */ /* 0x000fe20000011627 */
[----:B------:R-:W-:Y:S01]  /*3560*/  HADD2.F32 R11, -RZ, R11.H0_H0 ;  /* 0x2000000bff0b7230 */ /* 0x000fe20000004100 */
[----:B------:R-:W-:Y:S01]  /*3570*/  MOV R15, R10 ;  /* 0x0000000a000f7202 */ /* 0x000fe20000000f00 */
[----:B------:R-:W-:Y:S02]  /*3580*/  HADD2.F32 R41, -RZ, R41.H0_H0 ;  /* 0x20000029ff297230 */ /* 0x000fe40000004100 */
[----:B------:R-:W-:-:S02]  /*3590*/  HADD2.F32 R10, -RZ, R9.H1_H1 ;  /* 0x30000009ff0a7230 */ /* 0x000fc40000004100 */
[----:B------:R-:W-:Y:S02]  /*35a0*/  HADD2.F32 R42, -RZ, R42.H0_H0 ;  /* 0x2000002aff2a7230 */ /* 0x000fe40000004100 */
[----:B------:R-:W-:Y:S02]  /*35b0*/  HADD2.F32 R9, -RZ, R9.H0_H0 ;  /* 0x20000009ff097230 */ /* 0x000fe40000004100 */
[-C--:B------:R-:W-:Y:S01]  /*35c0*/  FMUL.FTZ R44, R10, R41.reuse ;  /* 0x000000290a2c7220 */ /* 0x080fe20000410000 */
[----:B------:R-:W-:Y:S02]  /*35d0*/  HADD2.F32 R39, -RZ, R43.H0_H0 ;  /* 0x2000002bff277230 */ /* 0x000fe40000004100 */
[-C--:B------:R-:W-:Y:S01]  /*35e0*/  FMUL.FTZ R46, R38, R42.reuse ;  /* 0x0000002a262e7220 */ /* 0x080fe20000410000 */
[----:B------:R-:W-:Y:S02]  /*35f0*/  HADD2.F32 R40, -RZ, R40.H0_H0 ;  /* 0x20000028ff287230 */ /* 0x000fe40000004100 */
[----:B------:R-:W-:Y:S01]  /*3600*/  FMUL.FTZ R41, R9, R41 ;  /* 0x0000002909297220 */ /* 0x000fe20000410000 */
[----:B------:R-:W-:Y:S01]  /*3610*/  FMUL.FTZ R43, R11, R42 ;  /* 0x0000002a0b2b7220 */ /* 0x000fe20000410000 */
[----:B------:R-:W-:Y:S01]  /*3620*/  FFMA.FTZ R44, R9, R39, -R44 ;  /* 0x00000027092c7223 */ /* 0x000fe2000001082c */
[----:B------:R-:W-:-:S02]  /*3630*/  HADD2.F32 R9, -RZ, R8.H1_H1 ;  /* 0x30000008ff097230 */ /* 0x000fc40000004100 */
[----:B------:R-:W-:Y:S01]  /*3640*/  FFMA.FTZ R41, R10, R39, R41 ;  /* 0x000000270a297223 */ /* 0x000fe20000010029 */
[-C--:B------:R-:W-:Y:S01]  /*3650*/  FFMA.FTZ R46, R11, R40.reuse, -R46 ;  /* 0x000000280b2e7223 */ /* 0x080fe2000001082e */
[----:B------:R-:W-:Y:S01]  /*3660*/  FFMA.FTZ R45, R38, R40, R43 ;  /* 0x00000028262d7223 */ /* 0x000fe2000001002b */
[----:B------:R-:W-:Y:S02]  /*3670*/  HADD2.F32 R11, -RZ, R105.H1_H1 ;  /* 0x30000069ff0b7230 */ /* 0x000fe40000004100 */
[----:B------:R-:W-:Y:S02]  /*3680*/  HADD2.F32 R10, -RZ, R15.H1_H1 ;  /* 0x3000000fff0a7230 */ /* 0x000fe40000004100 */
[----:B------:R-:W-:Y:S02]  /*3690*/  HADD2.F32 R105, -RZ, R105.H0_H0 ;  /* 0x20000069ff697230 */ /* 0x000fe40000004100 */
[----:B------:R-:W-:Y:S02]  /*36a0*/  HADD2.F32 R38, -RZ, R104.H1_H1 ;  /* 0x30000068ff267230 */ /* 0x000fe40000004100 */
[----:B------:R-:W-:-:S02]  /*36b0*/  HADD2.F32 R8, -RZ, R8.H0_H0 ;  /* 0x20000008ff087230 */ /* 0x000fc40000004100 */
[-C--:B------:R-:W-:Y:S01]  /*36c0*/  FMUL.FTZ R39, R9, R105.reuse ;  /* 0x0000006909277220 */ /* 0x080fe20000410000 */
[----:B------:R-:W-:Y:S02]  /*36d0*/  HADD2.F32 R15, -RZ, R15.H0_H0 ;  /* 0x2000000fff0f7230 */ /* 0x000fe40000004100 */
[-C--:B------:R-:W-:Y:S01]  /*36e0*/  FMUL.FTZ R42, R10, R38.reuse ;  /* 0x000000260a2a7220 */ /* 0x080fe20000410000 */
[----:B------:R-:W-:Y:S02]  /*36f0*/  HADD2.F32 R104, -RZ, R104.H0_H0 ;  /* 0x20000068ff687230 */ /* 0x000fe40000004100 */
[C---:B------:R-:W-:Y:S01]  /*3700*/  FMUL.FTZ R40, R8.reuse, R105 ;  /* 0x0000006908287220 */ /* 0x040fe20000410000 */
[-C--:B------:R-:W-:Y:S01]  /*3710*/  FFMA.FTZ R39, R8, R11.reuse, -R39 ;  /* 0x0000000b08277223 */ /* 0x080fe20000010827 */
[----:B------:R-:W-:Y:S02]  /*3720*/  FMUL.FTZ R43, R15, R38 ;  /* 0x000000260f2b7220 */ /* 0x000fe40000410000 */
[----:B------:R-:W-:Y:S01]  /*3730*/  FFMA.FTZ R40, R9, R11, R40 ;  /* 0x0000000b09287223 */ /* 0x000fe20000010028 */
[-C--:B------:R-:W-:Y:S01]  /*3740*/  FFMA.FTZ R42, R15, R104.reuse, -R42 ;  /* 0x000000680f2a7223 */ /* 0x080fe2000001082a */
[----:B------:R-:W-:Y:S01]  /*3750*/  FFMA.FTZ R43, R10, R104, R43 ;  /* 0x000000680a2b7223 */ /* 0x000fe2000001002b */
[----:B------:R-:W-:-:S02]  /*3760*/  F2FP.F16.F32.PACK_AB R9, R41, R44 ;  /* 0x0000002c2909723e */ /* 0x000fc400000000ff */
[----:B------:R-:W-:Y:S02]  /*3770*/  F2FP.F16.F32.PACK_AB R11, R45, R46 ;  /* 0x0000002e2d0b723e */ /* 0x000fe400000000ff */
[----:B------:R-:W-:Y:S02]  /*3780*/  F2FP.F16.F32.PACK_AB R8, R40, R39 ;  /* 0x000000272808723e */ /* 0x000fe400000000ff */
[----:B------:R-:W-:-:S07]  /*3790*/  F2FP.F16.F32.PACK_AB R10, R43, R42 ;  /* 0x0000002a2b0a723e */ /* 0x000fce00000000ff */
.L_x_5981:
[----:B------:R-:W-:Y:S05]  /*37a0*/  BSYNC B2 ;  /* 0x0000000000027941 */ /* 0x000fea0003800000 */
.L_x_5980:
[----:B----4-:R3:W-:Y:S02]  /*37b0*/  ST.E.128 desc[UR40][R12.64], R8 ;  /* 0x000000080c007985 */ /* 0x0107e4000c101d28 */
.L_x_5979:
[----:B------:R-:W-:Y:S05]  /*37c0*/  BSYNC B1 ;  /* 0x0000000000017941 */ /* 0x000fea0003800000 */
.L_x_5978:
[----:B------:R-:W-:-:S13]  /*37d0*/  ISETP.NE.AND P2, PT, R87, RZ, PT ;  /* 0x000000ff5700720c */ /* 0x000fda0003f45270 */
[----:B------:R-:W-:Y:S05]  /*37e0*/  @P2 BRA `(.L_x_5977) ;  /* 0x0000001c00042947 */ /* 0x000fea0003800000 */
[----:B---34-:R3:W4:Y:S01]  /*37f0*/  LDS.128 R8, [R94+0x2000] ;  /* 0x002000005e087984 */ /* 0x0187220000000c00 */
[C---:B0-----:R-:W-:Y:S01]  /*3800*/  LEA R14, P2, R2.reuse, R14, 0x1 ;  /* 0x0000000e020e7211 */ /* 0x041fe200078408ff */
[----:B------:R-:W-:Y:S03]  /*3810*/  BSSY B1, `(.L_x_5982) ;  /* 0x000002d000017945 */ /* 0x000fe60003800000 */
[----:B-1----:R-:W-:Y:S02]  /*3820*/  LEA.HI.X R15, R2, R33, R203, 0x1, P2 ;  /* 0x00000021020f7211 */ /* 0x002fe400010f0ccb */
[----:B------:R-:W-:-:S13]  /*3830*/  ISETP.GE.AND P2, PT, R207, R95, PT ;  /* 0x0000005fcf00720c */ /* 0x000fda0003f46270 */
[----:B---3--:R-:W-:Y:S05]  /*3840*/  @P2 BRA `(.L_x_5983) ;  /* 0x0000000000a42947 */ /* 0x008fea0003800000 */
[----:B------:R-:W-:Y:S01]  /*3850*/  SHF.R.U64 R13, R34, 0x10, R35 ;  /* 0x00000010220d7819 */ /* 0x000fe20000001223 */
[----:B----4-:R-:W-:Y:S01]  /*3860*/  IMAD.MOV.U32 R12, RZ, RZ, R10 ;  /* 0x000000ffff0c7224 */ /* 0x010fe200078e000a */
        /* <DEDUP_REMOVED lines=13> */
[----:B------:R-:W-:Y:S02]  /*3940*/  HADD2.F32 R34, -RZ, R37.H0_H0 ;  /* 0x20000025ff227230 */ /* 0x000fe40000004100 */
[-C--:B------:R-:W-:Y:S01]  /*3950*/  FMUL.FTZ R40, R13, R36.reuse ;  /* 0x000000240d287220 */ /* 0x080fe20000410000 */
[----:B------:R-:W-:Y:S01]  /*3960*/  FFMA.FTZ R37, R10, R33, R35 ;  /* 0x000000210a257223 */ /* 0x000fe20000010023 */
[----:B------:R-:W-:Y:S01]  /*3970*/  FMUL.FTZ R36, R11, R36 ;  /* 0x000000240b247220 */ /* 0x000fe20000410000 */
[----:B------:R-:W-:-:S02]  /*3980*/  HADD2.F32 R9, -RZ, R8.H1_H1 ;  /* 0x30000008ff097230 */ /* 0x000fc40000004100 */
[-C--:B------:R-:W-:Y:S01]  /*3990*/  FFMA.FTZ R40, R11, R34.reuse, -R40 ;  /* 0x000000220b287223 */ /* 0x080fe20000010828 */
[--C-:B------:R-:W-:Y:S02]  /*39a0*/  HADD2.F32 R33, -RZ, R103.reuse.H0_H0 ;  /* 0x20000067ff217230 */ /* 0x100fe40000004100 */
[----:B------:R-:W-:Y:S01]  /*39b0*/  FFMA.FTZ R39, R13, R34, R36 ;  /* 0x000000220d277223 */ /* 0x000fe20000010024 */
[----:B------:R-:W-:Y:S02]  /*39c0*/  HADD2.F32 R8, -RZ, R8.H0_H0 ;  /* 0x20000008ff087230 */ /* 0x000fe40000004100 */
[----:B------:R-:W-:Y:S02]  /*39d0*/  HADD2.F32 R103, -RZ, R103.H1_H1 ;  /* 0x30000067ff677230 */ /* 0x000fe40000004100 */
[----:B------:R-:W-:Y:S01]  /*39e0*/  FMUL.FTZ R35, R9, R33 ;  /* 0x0000002109237220 */ /* 0x000fe20000410000 */
[--C-:B------:R-:W-:Y:S02]  /*39f0*/  HADD2.F32 R10, -RZ, R12.reuse.H1_H1 ;  /* 0x3000000cff0a7230 */ /* 0x100fe40000004100 */
[----:B------:R-:W-:-:S02]  /*3a00*/  HADD2.F32 R12, -RZ, R12.H0_H0 ;  /* 0x2000000cff0c7230 */ /* 0x000fc40000004100 */
[--C-:B------:R-:W-:Y:S02]  /*3a10*/  HADD2.F32 R11, -RZ, R32.reuse.H0_H0 ;  /* 0x20000020ff0b7230 */ /* 0x100fe40000004100 */
[----:B------:R-:W-:Y:S02]  /*3a20*/  HADD2.F32 R13, -RZ, R32.H1_H1 ;  /* 0x30000020ff0d7230 */ /* 0x000fe40000004100 */
[----:B------:R-:W-:Y:S01]  /*3a30*/  FMUL.FTZ R32, R8, R33 ;  /* 0x0000002108207220 */ /* 0x000fe20000410000 */
[-C--:B------:R-:W-:Y:S01]  /*3a40*/  FMUL.FTZ R33, R10, R103.reuse ;  /* 0x000000670a217220 */ /* 0x080fe20000410000 */
        /* <DEDUP_REMOVED lines=9> */
.L_x_5983:
[----:B------:R-:W-:Y:S05]  /*3ae0*/  BSYNC B1 ;  /* 0x0000000000017941 */ /* 0x000fea0003800000 */
.L_x_5982:
[----:B----4-:R0:W-:Y:S01]  /*3af0*/  ST.E.128 desc[UR40][R14.64], R8 ;  /* 0x000000080e007985 */ /* 0x0101e2000c101d28 */
[----:B------:R-:W-:Y:S05]  /*3b00*/  BRA `(.L_x_5977) ;  /* 0x00000018003c7947 */ /* 0x000fea0003800000 */
.L_x_5959:
[----:B------:R-:W-:Y:S01]  /*3b10*/  VIADD R12, R23, 0x40 ;  /* 0x00000040170c7836 */ /* 0x000fe20000000000 */
[----:B------:R-:W-:-:S04]  /*3b20*/  CS2R R34, SRZ ;  /* 0x0000000000227805 */ /* 0x000fc8000001ff00 */
        /* <DEDUP_REMOVED lines=10> */
[----:B------:R-:W-:Y:S01]  /*3bd0*/  @!P3 IMAD.X R9, R33, 0x1, R70, P4 ;  /* 0x000000012109b824 */ /* 0x000fe200020e0646 */
[----:B------:R-:W-:Y:S01]  /*3be0*/  CS2R R32, SRZ ;  /* 0x0000000000207805 */ /* 0x000fe2000001ff00 */
[----:B------:R-:W1:Y:S01]  /*3bf0*/  @!P3 LDC.64 R12, c[0x0][0x400] ;  /* 0x00010000ff0cbb82 */ /* 0x000e620000000a00 */
[----:B0-----:R-:W-:-:S04]  /*3c00*/  @!P3 LEA R14, P4, R10, R14, 0x1 ;  /* 0x0000000e0a0eb211 */ /* 0x001fc800078808ff */
[----:B------:R-:W-:Y:S02]  /*3c10*/  @!P3 LEA.HI.X R15, R10, R15, R9, 0x1, P4 ;  /* 0x0000000f0a0fb211 */ /* 0x000fe400020f0c09 */
[----:B------:R-:W-:Y:S01]  /*3c20*/  @!P3 IADD3 R8, P4, R52, R8, RZ ;  /* 0x000000083408b210 */ /* 0x000fe20007f9e0ff */
[----:B------:R-:W0:Y:S01]  /*3c30*/  @!P2 LDC.64 R10, c[0x0][0x3e8] ;  /* 0x0000fa00ff0aab82 */ /* 0x000e220000000a00 */
[----:B------:R-:W-:Y:S02]  /*3c40*/  CS2R R38, SRZ ;  /* 0x0000000000267805 */ /* 0x000fe4000001ff00 */
[----:B------:R-:W-:Y:S01]  /*3c50*/  CS2R R36, SRZ ;  /* 0x0000000000247805 */ /* 0x000fe2000001ff00 */
[----:B------:R-:W2:Y:S01]  /*3c60*/  @!P3 LDG.E.128 R32, desc[UR40][R14.64] ;  /* 0x000000280e20b981 */ /* 0x000ea2000c1e1d00 */
[----:B------:R-:W-:Y:S01]  /*3c70*/  @!P3 IMAD.X R9, R99, 0x1, R72, P4 ;  /* 0x000000016309b824 */ /* 0x000fe200020e0648 */
[----:B-1----:R-:W-:-:S04]  /*3c80*/  @!P3 LEA R12, P4, R8, R12, 0x1 ;  /* 0x0000000c080cb211 */ /* 0x002fc800078808ff */
[----:B------:R-:W-:Y:S02]  /*3c90*/  @!P3 LEA.HI.X R13, R8, R13, R9, 0x1, P4 ;  /* 0x0000000d080db211 */ /* 0x000fe400020f0c09 */
[----:B------:R-:W1:Y:S03]  /*3ca0*/  @!P2 LDC.64 R8, c[0x0][0x400] ;  /* 0x00010000ff08ab82 */ /* 0x000e660000000a00 */
[----:B------:R3:W4:Y:S01]  /*3cb0*/  @!P3 LDG.E.128 R36, desc[UR40][R12.64] ;  /* 0x000000280c24b981 */ /* 0x000722000c1e1d00 */
[----:B------:R-:W-:Y:S02]  /*3cc0*/  CS2R R42, SRZ ;  /* 0x00000000002a7805 */ /* 0x000fe4000001ff00 */
[----:B0-----:R-:W-:-:S04]  /*3cd0*/  @!P2 LEA R10, P3, R40, R10, 0x1 ;  /* 0x0000000a280aa211 */ /* 0x001fc800078608ff */
[----:B------:R-:W-:Y:S02]  /*3ce0*/  @!P2 LEA.HI.X R11, R40, R11, R41, 0x1, P3 ;  /* 0x0000000b280ba211 */ /* 0x000fe400018f0c29 */
[----:B------:R-:W-:Y:S02]  /*3cf0*/  CS2R R40, SRZ ;  /* 0x0000000000287805 */ /* 0x000fe4000001ff00 */
[----:B------:R-:W-:Y:S02]  /*3d00*/  CS2R R46, SRZ ;  /* 0x00000000002e7805 */ /* 0x000fe4000001ff00 */
[C---:B-1----:R-:W-:Y:S02]  /*3d10*/  @!P2 LEA R8, P3, R44.reuse, R8, 0x1 ;  /* 0x000000082c08a211 */ /* 0x042fe400078608ff */
[----:B------:R4:W5:Y:S02]  /*3d20*/  @!P2 LDG.E.128 R40, desc[UR40][R10.64] ;  /* 0x000000280a28a981 */ /* 0x000964000c1e1d00 */
[----:B------:R-:W-:-:S02]  /*3d30*/  @!P2 LEA.HI.X R9, R44, R9, R45, 0x1, P3 ;  /* 0x000000092c09a211 */ /* 0x000fc400018f0c2d */
[----:B------:R-:W-:-:S06]  /*3d40*/  CS2R R44, SRZ ;  /* 0x00000000002c7805 */ /* 0x000fcc000001ff00 */
[----:B------:R0:W5:Y:S01]  /*3d50*/  @!P2 LDG.E.128 R44, desc[UR40][R8.64] ;  /* 0x00000028082ca981 */ /* 0x000162000c1e1d00 */
[----:B------:R-:W-:-:S06]  /*3d60*/  UISETP.NE.AND UP0, UPT, UR47, 0x3, UPT ;  /* 0x000000032f00788c */ /* 0x000fcc000bf05270 */
[----:B------:R-:W-:Y:S02]  /*3d70*/  PLOP3.LUT P3, PT, PT, PT, UP0, 0x80, 0x0 ;  /* 0x000000000000781c */ /* 0x000fe40003f6f008 */
[----:B------:R-:W-:Y:S01]  /*3d80*/  ISETP.GE.AND P2, PT, R16, R95, PT ;  /* 0x0000005f1000720c */ /* 0x000fe20003f46270 */
[----:B--2---:R-:W-:Y:S01]  /*3d90*/  IMAD.MOV.U32 R15, RZ, RZ, R33 ;  /* 0x000000ffff0f7224 */ /* 0x004fe200078e0021 */
[----:B---3--:R-:W-:-:S04]  /*3da0*/  MOV R13, R35 ;  /* 0x00000023000d7202 */ /* 0x008fc80000000f00 */
        /* <DEDUP_REMOVED lines=8> */
[----:B------:R-:W-:Y:S01]  /*3e30*/  PRMT R120, R10, 0x5410, R9 ;  /* 0x000054100a787816 */ /* 0x000fe20000000009 */
[----:B------:R-:W-:Y:S02]  /*3e40*/  IMAD.MOV.U32 R12, RZ, RZ, R34 ;  /* 0x000000ffff0c7224 */ /* 0x000fe400078e0022 */
[----:B------:R-:W-:Y:S02]  /*3e50*/  IMAD.MOV.U32 R14, RZ, RZ, R32 ;  /* 0x000000ffff0e7224 */ /* 0x000fe400078e0020 */
[----:B-----5:R-:W-:Y:S02]  /*3e60*/  IMAD.MOV.U32 R8, RZ, RZ, R42 ;  /* 0x000000ffff087224 */ /* 0x020fe400078e002a */
[----:B------:R-:W-:Y:S02]  /*3e70*/  IMAD.MOV.U32 R10, RZ, RZ, R40 ;  /* 0x000000ffff0a7224 */ /* 0x000fe400078e0028 */
[----:B------:R-:W-:Y:S02]  /*3e80*/  IMAD.MOV.U32 R11, RZ, RZ, R41 ;  /* 0x000000ffff0b7224 */ /* 0x000fe400078e0029 */
[----:B------:R-:W-:Y:S01]  /*3e90*/  IMAD.MOV.U32 R9, RZ, RZ, R43 ;  /* 0x000000ffff097224 */ /* 0x000fe200078e002b */
[----:B------:R-:W-:-:S02]  /*3ea0*/  PRMT R104, R8, 0x7610, R104 ;  /* 0x0000761008687816 */ /* 0x000fc40000000068 */
[----:B------:R-:W-:Y:S01]  /*3eb0*/  PRMT R106, R10, 0x7610, R106 ;  /* 0x000076100a6a7816 */ /* 0x000fe2000000006a */
[----:B------:R-:W-:Y:S01]  /*3ec0*/  IMAD.MOV.U32 R8, RZ, RZ, R46 ;  /* 0x000000ffff087224 */ /* 0x000fe200078e002e */
[----:B------:R-:W-:Y:S01]  /*3ed0*/  PRMT R108, R108, 0x5410, R11 ;  /* 0x000054106c6c7816 */ /* 0x000fe2000000000b */
[----:B------:R-:W-:Y:S01]  /*3ee0*/  IMAD.MOV.U32 R10, RZ, RZ, R44 ;  /* 0x000000ffff0a7224 */ /* 0x000fe200078e002c */
[----:B------:R-:W-:Y:S01]  /*3ef0*/  PRMT R107, R9, 0x7610, R107 ;  /* 0x00007610096b7816 */ /* 0x000fe2000000006b */
[----:B------:R-:W-:Y:S01]  /*3f00*/  IMAD.MOV.U32 R11, RZ, RZ, R45 ;  /* 0x000000ffff0b7224 */ /* 0x000fe200078e002d */
[----:B------:R-:W-:Y:S02]  /*3f10*/  MOV R9, R47 ;  /* 0x0000002f00097202 */ /* 0x000fe40000000f00 */
[----:B------:R-:W-:Y:S02]  /*3f20*/  PRMT R119, R12, 0x5410, R14 ;  /* 0x000054100c777816 */ /* 0x000fe4000000000e */
[----:B------:R-:W-:-:S02]  /*3f30*/  PRMT R104, R104, 0x5410, R8 ;  /* 0x0000541068687816 */ /* 0x000fc40000000008 */
[----:B------:R-:W-:Y:S02]  /*3f40*/  PRMT R107, R107, 0x5410, R9 ;  /* 0x000054106b6b7816 */ /* 0x000fe40000000009 */
[----:B------:R-:W-:Y:S02]  /*3f50*/  PRMT R106, R106, 0x5410, R10 ;  /* 0x000054106a6a7816 */ /* 0x000fe4000000000a */
[----:B------:R-:W-:Y:S01]  /*3f60*/  PRMT R108, R11, 0x7610, R108 ;  /* 0x000076100b6c7816 */ /* 0x000fe2000000006c */
[----:B------:R-:W-:Y:S06]  /*3f70*/  @!P3 BRA `(.L_x_5984) ;  /* 0x000000000004b947 */ /* 0x000fec0003800000 */
[----:B------:R-:W-:Y:S01]  /*3f80*/  BPT.TRAP 0x1 ;  /* 0x000000040000795c */ /* 0x000fe20000300000 */
.L_x_5984:
[----:B------:R-:W-:Y:S01]  /*3f90*/  IMAD R86, R19, 0x8, R22 ;  /* 0x0000000813567824 */ /* 0x000fe200078e0216 */
[----:B------:R-:W-:Y:S01]  /*3fa0*/  SHF.L.U32 R99, R206, 0x1f, RZ ;  /* 0x0000001fce637819 */ /* 0x000fe200000006ff */
[----:B------:R-:W0:Y:S01]  /*3fb0*/  LDC R101, c[0x0][0x2f4] ;  /* 0x0000bd00ff657b82 */ /* 0x000e220000000800 */
[----:B------:R-:W-:Y:S02]  /*3fc0*/  BSSY B1, `(.L_x_5985) ;  /* 0x0000003000017945 */ /* 0x000fe40003800000 */
[----:B------:R-:W1:Y:S02]  /*3fd0*/  SYNCS.PHASECHK.TRANS64.TRYWAIT P4, [R86+URZ+0x32490], R99 ;  /* 0x03249063560075a7 */ /* 0x000e64000808017f */
[----:B-1----:R-:W-:Y:S05]  /*3fe0*/  @!P4 BRA `(.L_x_5986) ;  /* 0x000001a400dcc947 */ /* 0x002fea0003800000 */
.L_x_6242:
[----:B------:R-:W-:Y:S05]  /*3ff0*/  BSYNC B1 ;  /* 0x0000000000017941 */ /* 0x000fea0003800000 */
.L_x_5985:
[----:B------:R-:W-:Y:S01]  /*4000*/  UMOV UR4, 0xffffffff ;  /* 0xffffffff00047882 */ /* 0x000fe20000000000 */
[----:B0-----:R-:W-:Y:S02]  /*4010*/  IMAD.IADD R103, R101, 0x1, -R64 ;  /* 0x0000000165677824 */ /* 0x001fe400078e0a40 */
[----:B------:R-:W-:Y:S05]  /*4020*/  BRA.DIV UR4, `(.L_x_5987) ;  /* 0x000001a604e07947 */ /* 0x000fea000b800000 */
[----:B------:R0:W2:Y:S04]  /*4030*/  SHFL.IDX PT, R9, R90, RZ, 0x1c1f ;  /* 0x001c1fff5a097589 */ /* 0x0000a800000e0000 */
[----:B------:R0:W3:Y:S02]  /*4040*/  SHFL.IDX PT, R14, R89, RZ, 0x1c1f ;  /* 0x001c1fff590e7589 */ /* 0x0000e400000e0000 */
.L_x_6246:
[----:B------:R-:W-:Y:S01]  /*4050*/  ISETP.GE.OR P4, PT, R23, R100, P1 ;  /* 0x000000641700720c */ /* 0x000fe20000f86670 */
[----:B------:R-:W-:-:S12]  /*4060*/  BSSY B1, `(.L_x_5988) ;  /* 0x0000076000017945 */ /* 0x000fd80003800000 */
[----:B------:R-:W-:Y:S05]  /*4070*/  @P4 BRA `(.L_x_5989) ;  /* 0x0000000400d04947 */ /* 0x000fea0003800000 */
[----:B------:R-:W4:Y:S01]  /*4080*/  S2R R12, SR_TID.X ;  /* 0x00000000000c7919 */ /* 0x000f220000002100 */
[----:B------:R-:W-:Y:S01]  /*4090*/  SEL R8, R64, R103, !P0 ;  /* 0x0000006740087207 */ /* 0x000fe20004000000 */
[----:B---3--:R-:W-:Y:S01]  /*40a0*/  IMAD.MOV.U32 R94, RZ, RZ, R14 ;  /* 0x000000ffff5e7224 */ /* 0x008fe200078e000e */
[C---:B------:R-:W-:Y:S01]  /*40b0*/  LEA R92, P4, R74.reuse, R14, 0x1 ;  /* 0x0000000e4a5c7211 */ /* 0x040fe200078808ff */
[----:B--2---:R-:W-:Y:S01]  /*40c0*/  IMAD.MOV.U32 R95, RZ, RZ, R9 ;  /* 0x000000ffff5f7224 */ /* 0x004fe200078e0009 */
[----:B------:R-:W-:Y:S01]  /*40d0*/  SHF.R.S32.HI R11, RZ, 0x1f, R8 ;  /* 0x0000001fff0b7819 */ /* 0x000fe20000011408 */
[----:B------:R-:W-:Y:S01]  /*40e0*/  BSSY B2, `(.L_x_5990) ;  /* 0x0000069000027945 */ /* 0x000fe20003800000 */
[----:B------:R-:W-:Y:S02]  /*40f0*/  LEA.HI.X R93, R74, R9, R76, 0x1, P4 ;  /* 0x000000094a5d7211 */ /* 0x000fe400020f0c4c */
        /* <DEDUP_REMOVED lines=18> */
[----:B------:R-:W-:Y:S01]  /*4220*/  SHF.R.U32.HI R36, RZ, 0x10, R37 ;  /* 0x00000010ff247819 */ /* 0x000fe20000011625 */
[----:B------:R-:W-:Y:S01]  /*4230*/  HADD2.F32 R37, -RZ, R110.H1_H1 ;  /* 0x3000006eff257230 */ /* 0x000fe20000004100 */
[--C-:B------:R-:W-:Y:S02]  /*4240*/  SHF.R.U64 R118, R32, 0x10, R33.reuse ;  /* 0x0000001020767819 */ /* 0x100fe40000001221 */
[----:B------:R-:W-:Y:S01]  /*4250*/  SHF.R.U32.HI R109, RZ, 0x10, R33 ;  /* 0x00000010ff6d7819 */ /* 0x000fe20000011621 */
[----:B---3--:R-:W-:Y:S01]  /*4260*/  IMAD.MOV.U32 R33, RZ, RZ, R14 ;  /* 0x000000ffff217224 */ /* 0x008fe200078e000e */
[----:B------:R-:W-:Y:S01]  /*4270*/  MOV R32, R12 ;  /* 0x0000000c00207202 */ /* 0x000fe20000000f00 */
[----:B--2---:R-:W-:Y:S01]  /*4280*/  IMAD.MOV.U32 R12, RZ, RZ, R10 ;  /* 0x000000ffff0c7224 */ /* 0x004fe200078e000a */
[--C-:B------:R-:W-:Y:S01]  /*4290*/  SHF.R.U64 R117, R34, 0x10, R35.reuse ;  /* 0x0000001022757819 */ /* 0x100fe20000001223 */
[--C-:B------:R-:W-:Y:S01]  /*42a0*/  HADD2.F32 R14, -RZ, R13.reuse.H0_H0 ;  /* 0x2000000dff0e7230 */ /* 0x100fe20000004100 */
[----:B------:R-:W-:Y:S01]  /*42b0*/  SHF.R.U32.HI R112, RZ, 0x10, R35 ;  /* 0x00000010ff707819 */ /* 0x000fe20000011623 */
[----:B------:R-:W-:Y:S01]  /*42c0*/  HADD2.F32 R13, -RZ, R13.H1_H1 ;  /* 0x3000000dff0d7230 */ /* 0x000fe20000004100 */
[--C-:B------:R-:W-:Y:S01]  /*42d0*/  SHF.R.U64 R115, R38, 0x10, R39.reuse ;  /* 0x0000001026737819 */ /* 0x100fe20000001227 */
[----:B------:R-:W-:Y:S01]  /*42e0*/  HADD2.F32 R10, -RZ, R9.H0_H0 ;  /* 0x20000009ff0a7230 */ /* 0x000fe20000004100 */
[----:B------:R-:W-:Y:S01]  /*42f0*/  SHF.R.U32.HI R111, RZ, 0x10, R39 ;  /* 0x00000010ff6f7819 */ /* 0x000fe20000011627 */
[----:B------:R-:W-:-:S02]  /*4300*/  HADD2.F32 R36, -RZ, R36.H0_H0 ;  /* 0x20000024ff247230 */ /* 0x000fc40000004100 */
[-C--:B------:R-:W-:Y:S01]  /*4310*/  FMUL.FTZ R39, R14, R37.reuse ;  /* 0x000000250e277220 */ /* 0x080fe20000410000 */
[----:B------:R-:W-:Y:S02]  /*4320*/  HADD2.F32 R9, -RZ, R9.H1_H1 ;  /* 0x30000009ff097230 */ /* 0x000fe40000004100 */
[C---:B------:R-:W-:Y:S01]  /*4330*/  FMUL.FTZ R37, R10.reuse, R37 ;  /* 0x000000250a257220 */ /* 0x040fe20000410000 */
[----:B------:R-:W-:Y:S02]  /*4340*/  HADD2.F32 R35, -RZ, R110.H0_H0 ;  /* 0x2000006eff237230 */ /* 0x000fe40000004100 */
[-C--:B------:R-:W-:Y:S01]  /*4350*/  FMUL.FTZ R110, R13, R36.reuse ;  /* 0x000000240d6e7220 */ /* 0x080fe20000410000 */
[----:B------:R-:W-:Y:S02]  /*4360*/  HADD2.F32 R34, -RZ, R109.H0_H0 ;  /* 0x2000006dff227230 */ /* 0x000fe40000004100 */
[----:B------:R-:W-:Y:S01]  /*4370*/  FMUL.FTZ R36, R9, R36 ;  /* 0x0000002409247220 */ /* 0x000fe20000410000 */
[----:B------:R-:W-:Y:S01]  /*4380*/  FFMA.FTZ R39, R10, R35, -R39 ;  /* 0x000000230a277223 */ /* 0x000fe20000010827 */
[----:B------:R-:W-:-:S02]  /*4390*/  HADD2.F32 R10, -RZ, R15.H0_H0 ;  /* 0x2000000fff0a7230 */ /* 0x000fc40000004100 */
[-C--:B------:R-:W-:Y:S01]  /*43a0*/  FFMA.FTZ R110, R9, R34.reuse, -R110 ;  /* 0x00000022096e7223 */ /* 0x080fe2000001086e */
[----:B------:R-:W-:Y:S01]  /*43b0*/  FFMA.FTZ R109, R13, R34, R36 ;  /* 0x000000220d6d7223 */ /* 0x000fe20000010024 */
[----:B------:R-:W-:Y:S02]  /*43c0*/  HADD2.F32 R34, -RZ, R113.H1_H1 ;  /* 0x30000071ff227230 */ /* 0x000fe40000004100 */
[----:B------:R-:W-:Y:S01]  /*43d0*/  FFMA.FTZ R38, R14, R35, R37 ;  /* 0x000000230e267223 */ /* 0x000fe20000010025 */
[----:B------:R-:W-:Y:S02]  /*43e0*/  HADD2.F32 R9, -RZ, R11.H0_H0 ;  /* 0x2000000bff097230 */ /* 0x000fe40000004100 */
[----:B------:R-:W-:Y:S02]  /*43f0*/  HADD2.F32 R15, -RZ, R15.H1_H1 ;  /* 0x3000000fff0f7230 */ /* 0x000fe40000004100 */
[----:B------:R-:W-:Y:S02]  /*4400*/  HADD2.F32 R36, -RZ, R111.H0_H0 ;  /* 0x2000006fff247230 */ /* 0x000fe40000004100 */
[----:B------:R-:W-:Y:S01]  /*4410*/  FMUL.FTZ R35, R9, R34 ;  /* 0x0000002209237220 */ /* 0x000fe20000410000 */
[----:B------:R-:W-:-:S02]  /*4420*/  HADD2.F32 R11, -RZ, R11.H1_H1 ;  /* 0x3000000bff0b7230 */ /* 0x000fc40000004100 */
[----:B------:R-:W-:Y:S02]  /*4430*/  HADD2.F32 R14, -RZ, R112.H0_H0 ;  /* 0x20000070ff0e7230 */ /* 0x000fe40000004100 */
[C---:B------:R-:W-:Y:S01]  /*4440*/  FMUL.FTZ R112, R10.reuse, R34 ;  /* 0x000000220a707220 */ /* 0x040fe20000410000 */
[----:B------:R-:W-:Y:S02]  /*4450*/  HADD2.F32 R13, -RZ, R113.H0_H0 ;  /* 0x20000071ff0d7230 */ /* 0x000fe40000004100 */
[-C--:B------:R-:W-:Y:S01]  /*4460*/  FMUL.FTZ R34, R15, R36.reuse ;  /* 0x000000240f227220 */ /* 0x080fe20000410000 */
[----:B------:R-:W-:Y:S02]  /*4470*/  FMUL.FTZ R36, R11, R36 ;  /* 0x000000240b247220 */ /* 0x000fe40000410000 */
[-C--:B------:R-:W-:Y:S01]  /*4480*/  FFMA.FTZ R111, R10, R13.reuse, R35 ;  /* 0x0000000d0a6f7223 */ /* 0x080fe20000010023 */
[----:B------:R-:W-:Y:S01]  /*4490*/  FFMA.FTZ R112, R9, R13, -R112 ;  /* 0x0000000d09707223 */ /* 0x000fe20000010870 */
[----:B------:R-:W-:Y:S01]  /*44a0*/  FFMA.FTZ R114, R15, R14, R36 ;  /* 0x0000000e0f727223 */ /* 0x000fe20000010024 */
[----:B------:R-:W-:-:S02]  /*44b0*/  HADD2.F32 R10, -RZ, R32.H0_H0 ;  /* 0x20000020ff0a7230 */ /* 0x000fc40000004100 */
[----:B------:R-:W-:Y:S01]  /*44c0*/  FFMA.FTZ R113, R11, R14, -R34 ;  /* 0x0000000e0b717223 */ /* 0x000fe20000010822 */
[----:B------:R-:W-:Y:S02]  /*44d0*/  HADD2.F32 R15, -RZ, R116.H0_H0 ;  /* 0x20000074ff0f7230 */ /* 0x000fe40000004100 */
[----:B------:R-:W-:Y:S01]  /*44e0*/  HADD2.F32 R9, -RZ, R8.H0_H0 ;  /* 0x20000008ff097230 */ /* 0x000fe20000004100 */
[----:B------:R-:W-:Y:S01]  /*44f0*/  F2FP.F16.F32.PACK_AB R111, R114, R111 ;  /* 0x0000006f726f723e */ /* 0x000fe200000000ff */
[----:B------:R-:W-:Y:S01]  /*4500*/  HADD2.F32 R32, -RZ, R32.H1_H1 ;  /* 0x30000020ff207230 */ /* 0x000fe20000004100 */
[----:B------:R-:W-:Y:S01]  /*4510*/  F2FP.F16.F32.PACK_AB R112, R113, R112 ;  /* 0x000000707170723e */ /* 0x000fe200000000ff */
[----:B------:R-:W-:Y:S02]  /*4520*/  HADD2.F32 R14, -RZ, R120.H1_H1 ;  /* 0x30000078ff0e7230 */ /* 0x000fe40000004100 */
[----:B------:R-:W-:Y:S02]  /*4530*/  HADD2.F32 R8, -RZ, R8.H1_H1 ;  /* 0x30000008ff087230 */ /* 0x000fe40000004100 */
[----:B------:R-:W-:Y:S01]  /*4540*/  FMUL.FTZ R37, R32, R15 ;  /* 0x0000000f20257220 */ /* 0x000fe20000410000 */
[----:B------:R-:W-:-:S02]  /*4550*/  HADD2.F32 R11, -RZ, R119.H1_H1 ;  /* 0x30000077ff0b7230 */ /* 0x000fc40000004100 */
[-C--:B------:R-:W-:Y:S01]  /*4560*/  FMUL.FTZ R34, R10, R14.reuse ;  /* 0x0000000e0a227220 */ /* 0x080fe20000410000 */
[----:B------:R-:W-:Y:S02]  /*4570*/  HADD2.F32 R13, -RZ, R118.H0_H0 ;  /* 0x20000076ff0d7230 */ /* 0x000fe40000004100 */
[C---:B------:R-:W-:Y:S01]  /*4580*/  FMUL.FTZ R15, R8.reuse, R15 ;  /* 0x0000000f080f7220 */ /* 0x040fe20000410000 */
[C---:B------:R-:W-:Y:S01]  /*4590*/  FMUL.FTZ R35, R9.reuse, R14 ;  /* 0x0000000e09237220 */ /* 0x040fe20000410000 */
[----:B------:R-:W-:Y:S01]  /*45a0*/  FFMA.FTZ R34, R9, R11, -R34 ;  /* 0x0000000b09227223 */ /* 0x000fe20000010822 */
[----:B------:R-:W-:Y:S02]  /*45b0*/  HADD2.F32 R9, -RZ, R33.H0_H0 ;  /* 0x20000021ff097230 */ /* 0x000fe40000004100 */
[-C--:B------:R-:W-:Y:S01]  /*45c0*/  FFMA.FTZ R37, R8, R13.reuse, -R37 ;  /* 0x0000000d08257223 */ /* 0x080fe20000010825 */
[----:B------:R-:W-:Y:S01]  /*45d0*/  FFMA.FTZ R32, R32, R13, R15 ;  /* 0x0000000d20207223 */ /* 0x000fe2000001000f */
[----:B------:R-:W-:-:S02]  /*45e0*/  HADD2.F32 R13, -RZ, R120.H0_H0 ;  /* 0x20000078ff0d7230 */ /* 0x000fc40000004100 */
[----:B------:R-:W-:Y:S01]  /*45f0*/  FFMA.FTZ R35, R10, R11, R35 ;  /* 0x0000000b0a237223 */ /* 0x000fe20000010023 */
[--C-:B------:R-:W-:Y:S02]  /*4600*/  HADD2.F32 R8, -RZ, R12.reuse.H0_H0 ;  /* 0x2000000cff087230 */ /* 0x100fe40000004100 */
[----:B------:R-:W-:Y:S02]  /*4610*/  HADD2.F32 R14, -RZ, R115.H0_H0 ;  /* 0x20000073ff0e7230 */ /* 0x000fe40000004100 */
[-C--:B------:R-:W-:Y:S01]  /*4620*/  FMUL.FTZ R15, R9, R13.reuse ;  /* 0x0000000d090f7220 */ /* 0x080fe20000410000 */
[----:B------:R-:W-:Y:S02]  /*4630*/  HADD2.F32 R33, -RZ, R33.H1_H1 ;  /* 0x30000021ff217230 */ /* 0x000fe40000004100 */
[----:B------:R-:W-:Y:S01]  /*4640*/  FMUL.FTZ R36, R8, R13 ;  /* 0x0000000d08247220 */ /* 0x000fe20000410000 */
[----:B------:R-:W-:Y:S01]  /*4650*/  HADD2.F32 R12, -RZ, R12.H1_H1 ;  /* 0x3000000cff0c7230 */ /* 0x000fe20000004100 */
[----:B------:R-:W-:Y:S01]  /*4660*/  F2FP.F16.F32.PACK_AB R32, R32, R35 ;  /* 0x000000232020723e */ /* 0x000fe200000000ff */
[----:B------:R-:W-:-:S02]  /*4670*/  HADD2.F32 R11, -RZ, R117.H0_H0 ;  /* 0x20000075ff0b7230 */ /* 0x000fc40000004100 */
[-C--:B------:R-:W-:Y:S01]  /*4680*/  FMUL.FTZ R13, R33, R14.reuse ;  /* 0x0000000e210d7220 */ /* 0x080fe20000410000 */
[----:B------:R-:W-:Y:S02]  /*4690*/  HADD2.F32 R10, -RZ, R119.H0_H0 ;  /* 0x20000077ff0a7230 */ /* 0x000fe40000004100 */
[C---:B------:R-:W-:Y:S01]  /*46a0*/  FMUL.FTZ R14, R12.reuse, R14 ;  /* 0x0000000e0c0e7220 */ /* 0x040fe20000410000 */
[-C--:B------:R-:W-:Y:S01]  /*46b0*/  FFMA.FTZ R12, R12, R11.reuse, -R13 ;  /* 0x0000000b0c0c7223 */ /* 0x080fe2000001080d */
[----:B------:R-:W-:Y:S01]  /*46c0*/  F2FP.F16.F32.PACK_AB R13, R109, R38 ;  /* 0x000000266d0d723e */ /* 0x000fe200000000ff */
[-C--:B------:R-:W-:Y:S01]  /*46d0*/  FFMA.FTZ R15, R8, R10.reuse, -R15 ;  /* 0x0000000a080f7223 */ /* 0x080fe2000001080f */
[----:B------:R-:W-:Y:S01]  /*46e0*/  FFMA.FTZ R36, R9, R10, R36 ;  /* 0x0000000a09247223 */ /* 0x000fe20000010024 */
[----:B------:R-:W-:Y:S01]  /*46f0*/  FFMA.FTZ R11, R33, R11, R14 ;  /* 0x0000000b210b7223 */ /* 0x000fe2000001000e */
[----:B------:R-:W-:Y:S02]  /*4700*/  F2FP.F16.F32.PACK_AB R9, R110, R39 ;  /* 0x000000276e09723e */ /* 0x000fe400000000ff */
[----:B------:R-:W-:Y:S01]  /*4710*/  F2FP.F16.F32.PACK_AB R10, R12, R15 ;  /* 0x0000000f0c0a723e */ /* 0x000fe200000000ff */
[----:B------:R-:W-:Y:S01]  /*4720*/  IMAD.MOV.U32 R12, RZ, RZ, R32 ;  /* 0x000000ffff0c7224 */ /* 0x000fe200078e0020 */
[----:B------:R-:W-:Y:S01]  /*4730*/  F2FP.F16.F32.PACK_AB R14, R11, R36 ;  /* 0x000000240b0e723e */ /* 0x000fe200000000ff */
[----:B------:R-:W-:Y:S01]  /*4740*/  IMAD.MOV.U32 R11, RZ, RZ, R112 ;  /* 0x000000ffff0b7224 */ /* 0x000fe200078e0070 */
[----:B------:R-:W-:Y:S01]  /*4750*/  F2FP.F16.F32.PACK_AB R8, R37, R34 ;  /* 0x000000222508723e */ /* 0x000fe200000000ff */
[----:B------:R-:W-:-:S07]  /*4760*/  IMAD.MOV.U32 R15, RZ, RZ, R111 ;  /* 0x000000ffff0f7224 */ /* 0x000fce00078e006f */
.L_x_5991:
[----:B------:R-:W-:Y:S05]  /*4770*/  BSYNC B2 ;  /* 0x0000000000027941 */ /* 0x000fea0003800000 */
.L_x_5990:
[----:B------:R-:W-:Y:S01]  /*4780*/  ISETP.GE.AND P4, PT, R105, R101, PT ;  /* 0x000000656900720c */ /* 0x000fe20003f86270 */
[----:B--2---:R4:W-:-:S12]  /*4790*/  ST.E.128 desc[UR40][R92.64], R8 ;  /* 0x000000085c007985 */ /* 0x0049d8000c101d28 */
[----:B------:R-:W-:-:S05]  /*47a0*/  @!P4 IMAD.WIDE R94, R105, 0x2, R94 ;  /* 0x00000002695ec825 */ /* 0x000fca00078e025e */
[----:B---3--:R4:W-:Y:S02]  /*47b0*/  @!P4 ST.E.128 desc[UR40][R94.64], R12 ;  /* 0x0000000c5e00c985 */ /* 0x0089e4000c101d28 */
.L_x_5989:
[----:B------:R-:W-:Y:S05]  /*47c0*/  BSYNC B1 ;  /* 0x0000000000017941 */ /* 0x000fea0003800000 */
.L_x_5988:
[----:B------:R-:W-:-:S03]  /*47d0*/  UMOV UR4, 0xffffffff ;  /* 0xffffffff00047882 */ /* 0x000fc60000000000 */
[----:B------:R-:W-:Y:S05]  /*47e0*/  BRA.DIV UR4, `(.L_x_5992) ;  /* 0x000001a204387947 */ /* 0x000fea000b800000 */
[----:B------:R0:W0:Y:S04]  /*47f0*/  SHFL.IDX PT, R33, R90, 0x1, 0x1c1f ;  /* 0x003c1f005a217f89 */ /* 0x00002800000e0000 */
[----:B------:R0:W0:Y:S02]  /*4800*/  SHFL.IDX PT, R32, R89, 0x1, 0x1c1f ;  /* 0x003c1f0059207f89 */ /* 0x00002400000e0000 */
.L_x_6250:
[----:B----4-:R-:W-:-:S04]  /*4810*/  IADD3 R8, R23, 0x40, RZ ;  /* 0x0000004017087810 */ /* 0x010fc80007ffe0ff */
[----:B------:R-:W-:-:S13]  /*4820*/  ISETP.GE.OR P4, PT, R8, R100, P1 ;  /* 0x000000640800720c */ /* 0x000fda0000f86670 */
[----:B------:R-:W-:Y:S05]  /*4830*/  @P4 BRA `(.L_x_5977) ;  /* 0x0000000800f04947 */ /* 0x000fea0003800000 */
[----:B--2---:R-:W2:Y:S01]  /*4840*/  LDL R9, [R1+0xb4] ;  /* 0x0000b40001097983 */ /* 0x004ea20000100800 */
[----:B------:R-:W-:Y:S01]  /*4850*/  SEL R103, R64, R103, !P0 ;  /* 0x0000006740677207 */ /* 0x000fe20004000000 */
[C---:B------:R-:W-:Y:S01]  /*4860*/  VIADD R10, R23.reuse, 0x40 ;  /* 0x00000040170a7836 */ /* 0x040fe20000000000 */
[----:B0-----:R-:W-:Y:S01]  /*4870*/  LEA R34, P4, R74, R32, 0x1 ;  /* 0x000000204a227211 */ /* 0x001fe200078808ff */
[----:B------:R-:W-:Y:S01]  /*4880*/  VIADD R11, R23, 0x40 ;  /* 0x00000040170b7836 */ /* 0x000fe20000000000 */
[----:B------:R-:W-:Y:S01]  /*4890*/  SHF.R.S32.HI R8, RZ, 0x1f, R103 ;  /* 0x0000001fff087819 */ /* 0x000fe20000011467 */
[----:B------:R-:W-:Y:S01]  /*48a0*/  IMAD.SHL.U32 R10, R10, 0x40, RZ ;  /* 0x000000400a0a7824 */ /* 0x000fe200078e00ff */
[----:B------:R-:W-:Y:S01]  /*48b0*/  BSSY B1, `(.L_x_5993) ;  /* 0x0000069000017945 */ /* 0x000fe20003800000 */
[----:B------:R-:W-:Y:S01]  /*48c0*/  IMAD.SHL.U32 R11, R11, 0x40, RZ ;  /* 0x000000400b0b7824 */ /* 0x000fe200078e00ff */
[----:B------:R-:W-:Y:S02]  /*48d0*/  LEA.HI R8, R8, R103, RZ, 0x4 ;  /* 0x0000006708087211 */ /* 0x000fe400078f20ff */
[----:B------:R-:W-:-:S02]  /*48e0*/  LOP3.LUT R10, R10, 0x1c0, RZ, 0xc0, !PT ;  /* 0x000001c00a0a7812 */ /* 0x000fc400078ec0ff */
[----:B------:R-:W-:Y:S02]  /*48f0*/  LEA.HI.SX32 R8, R8, R73, 0x1c ;  /* 0x0000004908087211 */ /* 0x000fe400078fe2ff */
[----:B------:R-:W-:Y:S02]  /*4900*/  LOP3.LUT R11, R11, 0x1c0, RZ, 0xc0, !PT ;  /* 0x000001c00b0b7812 */ /* 0x000fe400078ec0ff */
[----:B------:R-:W-:Y:S01]  /*4910*/  SHF.R.U32.HI R10, RZ, 0x3, R10 ;  /* 0x00000003ff0a7819 */ /* 0x000fe2000001160a */
[----:B------:R-:W-:Y:S01]  /*4920*/  IMAD.SHL.U32 R36, R8, 0x8, RZ ;  /* 0x0000000808247824 */ /* 0x000fe200078e00ff */
[----:B------:R-:W-:-:S04]  /*4930*/  LEA.HI.X R35, R74, R33, R76, 0x1, P4 ;  /* 0x000000214a237211 */ /* 0x000fc800020f0c4c */
[----:B------:R-:W-:-:S04]  /*4940*/  LOP3.LUT R8, R11, 0x38, R36, 0xf8, !PT ;  /* 0x000000380b087812 */ /* 0x000fc800078ef824 */
[----:B------:R-:W-:-:S04]  /*4950*/  LOP3.LUT R8, R8, R10, RZ, 0x3c, !PT ;  /* 0x0000000a08087212 */ /* 0x000fc800078e3cff */
[----:B--2---:R-:W-:Y:S01]  /*4960*/  IADD3 R8, R9, R8, RZ ;  /* 0x0000000809087210 */ /* 0x004fe20007ffe0ff */
[----:B------:R-:W-:-:S04]  /*4970*/  IMAD R9, R19, 0x1800, R78 ;  /* 0x0000180013097824 */ /* 0x000fc800078e024e */
[----:B------:R-:W-:Y:S02]  /*4980*/  IMAD R11, R19, 0x1800, R8 ;  /* 0x00001800130b7824 */ /* 0x000fe400078e0208 */
[--C-:B------:R-:W-:Y:S02]  /*4990*/  IMAD R9, R9, 0x2, R22.reuse ;  /* 0x0000000209097824 */ /* 0x100fe400078e0216 */
[----:B------:R-:W-:-:S04]  /*49a0*/  IMAD R12, R11, 0x2, R22 ;  /* 0x000000020b0c7824 */ /* 0x000fc800078e0216 */
[----:B------:R-:W0:Y:S04]  /*49b0*/  LDS.128 R8, [R9+0x1c400] ;  /* 0x01c4000009087984 */ /* 0x000e280000000c00 */
[----:B---3--:R-:W2:Y:S01]  /*49c0*/  LDS.128 R12, [R12+0x1c400] ;  /* 0x01c400000c0c7984 */ /* 0x008ea20000000c00 */
[----:B------:R-:W-:Y:S05]  /*49d0*/  @P2 BRA `(.L_x_5994) ;  /* 0x0000000400582947 */ /* 0x000fea0003800000 */
[--C-:B------:R-:W-:Y:S01]  /*49e0*/  SHF.R.U64 R89, R44, 0x10, R45.reuse ;  /* 0x000000102c597819 */ /* 0x100fe2000000122d */
[----:B--2---:R-:W-:Y:S01]  /*49f0*/  IMAD.MOV.U32 R37, RZ, RZ, R12 ;  /* 0x000000ffff257224 */ /* 0x004fe200078e000c */
[----:B------:R-:W-:Y:S01]  /*4a00*/  SHF.R.U32.HI R44, RZ, 0x10, R45 ;  /* 0x00000010ff2c7819 */ /* 0x000fe2000001162d */
[----:B------:R-:W-:Y:S01]  /*4a10*/  IMAD.MOV.U32 R38, RZ, RZ, R14 ;  /* 0x000000ffff267224 */ /* 0x000fe200078e000e */
[----:B------:R-:W-:Y:S01]  /*4a20*/  SHF.R.U64 R93, R40, 0x10, R41 ;  /* 0x00000010285d7819 */ /* 0x000fe20000001229 */
[----:B0-----:R-:W-:Y:S01]  /*4a30*/  IMAD.MOV.U32 R12, RZ, RZ, R10 ;  /* 0x000000ffff0c7224 */ /* 0x001fe200078e000a */
[----:B------:R-:W-:Y:S01]  /*4a40*/  SHF.R.U64 R92, R42, 0x10, R43 ;  /* 0x000000102a5c7819 */ /* 0x000fe2000000122b */
[--C-:B------:R-:W-:Y:S01]  /*4a50*/  HADD2.F32 R14, -RZ, R13.reuse.H0_H0 ;  /* 0x2000000dff0e7230 */ /* 0x100fe20000004100 */
[----:B------:R-:W-:Y:S01]  /*4a60*/  SHF.R.U32.HI R40, RZ, 0x10, R41 ;  /* 0x00000010ff287819 */ /* 0x000fe20000011629 */
[----:B------:R-:W-:Y:S01]  /*4a70*/  HADD2.F32 R13, -RZ, R13.H1_H1 ;  /* 0x3000000dff0d7230 */ /* 0x000fe20000004100 */
[----:B------:R-:W-:Y:S01]  /*4a80*/  SHF.R.U32.HI R90, RZ, 0x10, R43 ;  /* 0x00000010ff5a7819 */ /* 0x000fe2000001162b */
[--C-:B------:R-:W-:Y:S01]  /*4a90*/  HADD2.F32 R10, -RZ, R9.reuse.H0_H0 ;  /* 0x20000009ff0a7230 */ /* 0x100fe20000004100 */
[--C-:B------:R-:W-:Y:S01]  /*4aa0*/  SHF.R.U64 R45, R46, 0x10, R47.reuse ;  /* 0x000000102e2d7819 */ /* 0x100fe2000000122f */
[----:B------:R-:W-:Y:S01]  /*4ab0*/  HADD2.F32 R42, -RZ, R44.H0_H0 ;  /* 0x2000002cff2a7230 */ /* 0x000fe20000004100 */
[----:B------:R-:W-:Y:S01]  /*4ac0*/  SHF.R.U32.HI R46, RZ, 0x10, R47 ;  /* 0x00000010ff2e7819 */ /* 0x000fe2000001162f */
[----:B------:R-:W-:-:S02]  /*4ad0*/  HADD2.F32 R9, -RZ, R9.H1_H1 ;  /* 0x30000009ff097230 */ /* 0x000fc40000004100 */
[----:B------:R-:W-:Y:S02]  /*4ae0*/  HADD2.F32 R41, -RZ, R108.H0_H0 ;  /* 0x2000006cff297230 */ /* 0x000fe40000004100 */
[-C--:B------:R-:W-:Y:S01]  /*4af0*/  FMUL.FTZ R44, R13, R42.reuse ;  /* 0x0000002a0d2c7220 */ /* 0x080fe20000410000 */
[----:B------:R-:W-:Y:S02]  /*4b00*/  HADD2.F32 R40, -RZ, R40.H0_H0 ;  /* 0x20000028ff287230 */ /* 0x000fe40000004100 */
[----:B------:R-:W-:Y:S01]  /*4b10*/  FMUL.FTZ R42, R9, R42 ;  /* 0x0000002a092a7220 */ /* 0x000fe20000410000 */
[----:B------:R-:W-:Y:S02]  /*4b20*/  HADD2.F32 R39, -RZ, R108.H1_H1 ;  /* 0x3000006cff277230 */ /* 0x000fe40000004100 */
[-C--:B------:R-:W-:Y:S01]  /*4b30*/  FMUL.FTZ R43, R14, R41.reuse ;  /* 0x000000290e2b7220 */ /* 0x080fe20000410000 */
[----:B------:R-:W-:Y:S01]  /*4b40*/  FMUL.FTZ R41, R10, R41 ;  /* 0x000000290a297220 */ /* 0x000fe20000410000 */
[----:B------:R-:W-:Y:S01]  /*4b50*/  FFMA.FTZ R42, R13, R40, R42 ;  /* 0x000000280d2a7223 */ /* 0x000fe2000001002a */
[----:B------:R-:W-:-:S02]  /*4b60*/  HADD2.F32 R13, -RZ, R107.H0_H0 ;  /* 0x2000006bff0d7230 */ /* 0x000fc40000004100 */
[-C--:B------:R-:W-:Y:S01]  /*4b70*/  FFMA.FTZ R43, R10, R39.reuse, -R43 ;  /* 0x000000270a2b7223 */ /* 0x080fe2000001082b */
[----:B------:R-:W-:Y:S01]  /*4b80*/  FFMA.FTZ R44, R9, R40, -R44 ;  /* 0x00000028092c7223 */ /* 0x000fe2000001082c */
[----:B------:R-:W-:Y:S02]  /*4b90*/  HADD2.F32 R107, -RZ, R107.H1_H1 ;  /* 0x3000006bff6b7230 */ /* 0x000fe40000004100 */
[----:B------:R-:W-:Y:S01]  /*4ba0*/  FFMA.FTZ R41, R14, R39, R41 ;  /* 0x000000270e297223 */ /* 0x000fe20000010029 */
[--C-:B------:R-:W-:Y:S02]  /*4bb0*/  HADD2.F32 R10, -RZ, R15.reuse.H0_H0 ;  /* 0x2000000fff0a7230 */ /* 0x100fe40000004100 */
[----:B------:R-:W-:Y:S02]  /*4bc0*/  HADD2.F32 R15, -RZ, R15.H1_H1 ;  /* 0x3000000fff0f7230 */ /* 0x000fe40000004100 */
[----:B------:R-:W-:Y:S01]  /*4bd0*/  HADD2.F32 R9, -RZ, R11.H0_H0 ;  /* 0x2000000bff097230 */ /* 0x000fe20000004100 */
[----:B------:R-:W-:Y:S01]  /*4be0*/  F2FP.F16.F32.PACK_AB R41, R42, R41 ;  /* 0x000000292a29723e */ /* 0x000fe200000000ff */
[----:B------:R-:W-:-:S02]  /*4bf0*/  HADD2.F32 R40, -RZ, R46.H0_H0 ;  /* 0x2000002eff287230 */ /* 0x000fc40000004100 */
[CC--:B------:R-:W-:Y:S01]  /*4c00*/  FMUL.FTZ R46, R10.reuse, R107.reuse ;  /* 0x0000006b0a2e7220 */ /* 0x0c0fe20000410000 */
[----:B------:R-:W-:Y:S02]  /*4c10*/  HADD2.F32 R11, -RZ, R11.H1_H1 ;  /* 0x3000000bff0b7230 */ /* 0x000fe40000004100 */
[----:B------:R-:W-:Y:S01]  /*4c20*/  FMUL.FTZ R107, R9, R107 ;  /* 0x0000006b096b7220 */ /* 0x000fe20000410000 */
[----:B------:R-:W-:Y:S02]  /*4c30*/  HADD2.F32 R14, -RZ, R90.H0_H0 ;  /* 0x2000005aff0e7230 */ /* 0x000fe40000004100 */
[-C--:B------:R-:W-:Y:S01]  /*4c40*/  FMUL.FTZ R90, R15, R40.reuse ;  /* 0x000000280f5a7220 */ /* 0x080fe20000410000 */
[-C--:B------:R-:W-:Y:S01]  /*4c50*/  FFMA.FTZ R46, R9, R13.reuse, -R46 ;  /* 0x0000000d092e7223 */ /* 0x080fe2000001082e */
[C---:B------:R-:W-:Y:S01]  /*4c60*/  FMUL.FTZ R40, R11.reuse, R40 ;  /* 0x000000280b287220 */ /* 0x040fe20000410000 */
[----:B------:R-:W-:Y:S01]  /*4c70*/  FFMA.FTZ R107, R10, R13, R107 ;  /* 0x0000000d0a6b7223 */ /* 0x000fe2000001006b */
[----:B------:R-:W-:Y:S01]  /*4c80*/  FFMA.FTZ R47, R11, R14, -R90 ;  /* 0x0000000e0b2f7223 */ /* 0x000fe2000001085a */
[----:B------:R-:W-:-:S02]  /*4c90*/  HADD2.F32 R11, -RZ, R106.H0_H0 ;  /* 0x2000006aff0b7230 */ /* 0x000fc40000004100 */
[----:B------:R-:W-:Y:S01]  /*4ca0*/  FFMA.FTZ R90, R15, R14, R40 ;  /* 0x0000000e0f5a7223 */ /* 0x000fe20000010028 */
[----:B------:R-:W-:Y:S02]  /*4cb0*/  HADD2.F32 R10, -RZ, R37.H0_H0 ;  /* 0x20000025ff0a7230 */ /* 0x000fe40000004100 */
[----:B------:R-:W-:Y:S02]  /*4cc0*/  HADD2.F32 R106, -RZ, R106.H1_H1 ;  /* 0x3000006aff6a7230 */ /* 0x000fe40000004100 */
[----:B------:R-:W-:Y:S01]  /*4cd0*/  HADD2.F32 R14, -RZ, R89.H0_H0 ;  /* 0x20000059ff0e7230 */ /* 0x000fe20000004100 */
[----:B------:R-:W-:Y:S01]  /*4ce0*/  F2FP.F16.F32.PACK_AB R90, R90, R107 ;  /* 0x0000006b5a5a723e */ /* 0x000fe200000000ff */
[----:B------:R-:W-:Y:S02]  /*4cf0*/  HADD2.F32 R9, -RZ, R8.H0_H0 ;  /* 0x20000008ff097230 */ /* 0x000fe40000004100 */
[----:B------:R-:W-:Y:S01]  /*4d00*/  FMUL.FTZ R40, R10, R106 ;  /* 0x0000006a0a287220 */ /* 0x000fe20000410000 */
[----:B------:R-:W-:-:S02]  /*4d10*/  HADD2.F32 R37, -RZ, R37.H1_H1 ;  /* 0x30000025ff257230 */ /* 0x000fc40000004100 */
[----:B------:R-:W-:Y:S02]  /*4d20*/  HADD2.F32 R8, -RZ, R8.H1_H1 ;  /* 0x30000008ff087230 */ /* 0x000fe40000004100 */
[----:B------:R-:W-:Y:S01]  /*4d30*/  FMUL.FTZ R15, R9, R106 ;  /* 0x0000006a090f7220 */ /* 0x000fe20000410000 */
[----:B------:R-:W-:Y:S02]  /*4d40*/  HADD2.F32 R13, -RZ, R93.H0_H0 ;  /* 0x2000005dff0d7230 */ /* 0x000fe40000004100 */
[-C--:B------:R-:W-:Y:S01]  /*4d50*/  FMUL.FTZ R39, R37, R14.reuse ;  /* 0x0000000e25277220 */ /* 0x080fe20000410000 */
[-C--:B------:R-:W-:Y:S01]  /*4d60*/  FFMA.FTZ R40, R9, R11.reuse, -R40 ;  /* 0x0000000b09287223 */ /* 0x080fe20000010828 */
[----:B------:R-:W-:Y:S01]  /*4d70*/  FMUL.FTZ R14, R8, R14 ;  /* 0x0000000e080e7220 */ /* 0x000fe20000410000 */
[----:B------:R-:W-:Y:S01]  /*4d80*/  FFMA.FTZ R15, R10, R11, R15 ;  /* 0x0000000b0a0f7223 */ /* 0x000fe2000001000f */
[----:B------:R-:W-:Y:S01]  /*4d90*/  FFMA.FTZ R39, R8, R13, -R39 ;  /* 0x0000000d08277223 */ /* 0x000fe20000010827 */
[----:B------:R-:W-:-:S02]  /*4da0*/  HADD2.F32 R10, -RZ, R104.H0_H0 ;  /* 0x20000068ff0a7230 */ /* 0x000fc40000004100 */
[----:B------:R-:W-:Y:S01]  /*4db0*/  FFMA.FTZ R14, R37, R13, R14 ;  /* 0x0000000d250e7223 */ /* 0x000fe2000001000e */
[----:B------:R-:W-:Y:S02]  /*4dc0*/  HADD2.F32 R9, -RZ, R38.H0_H0 ;  /* 0x20000026ff097230 */ /* 0x000fe40000004100 */
[----:B------:R-:W-:Y:S02]  /*4dd0*/  HADD2.F32 R104, -RZ, R104.H1_H1 ;  /* 0x30000068ff687230 */ /* 0x000fe40000004100 */
[----:B------:R-:W-:Y:S02]  /*4de0*/  HADD2.F32 R13, -RZ, R45.H0_H0 ;  /* 0x2000002dff0d7230 */ /* 0x000fe40000004100 */
        /* <DEDUP_REMOVED lines=8> */
[C---:B------:R-:W-:Y:S01]  /*4e70*/  FMUL.FTZ R13, R12.reuse, R13 ;  /* 0x0000000d0c0d7220 */ /* 0x040fe20000410000 */
[----:B------:R-:W-:Y:S01]  /*4e80*/  FFMA.FTZ R104, R9, R10, R104 ;  /* 0x0000000a09687223 */ /* 0x000fe20000010068 */
[-C--:B------:R-:W-:Y:S01]  /*4e90*/  FFMA.FTZ R12, R12, R11.reuse, -R45 ;  /* 0x0000000b0c0c7223 */ /* 0x080fe2000001082d */
[----:B------:R-:W-:Y:S01]  /*4ea0*/  F2FP.F16.F32.PACK_AB R8, R39, R40 ;  /* 0x000000282708723e */ /* 0x000fe200000000ff */
[----:B------:R-:W-:Y:S01]  /*4eb0*/  FFMA.FTZ R13, R38, R11, R13 ;  /* 0x0000000b260d7223 */ /* 0x000fe2000001000d */
[----:B------:R-:W-:Y:S01]  /*4ec0*/  F2FP.F16.F32.PACK_AB R40, R14, R15 ;  /* 0x0000000f0e28723e */ /* 0x000fe200000000ff */
[----:B------:R-:W-:Y:S01]  /*4ed0*/  IMAD.MOV.U32 R15, RZ, RZ, R90 ;  /* 0x000000ffff0f7224 */ /* 0x000fe200078e005a */
[----:B------:R-:W-:-:S02]  /*4ee0*/  F2FP.F16.F32.PACK_AB R10, R12, R37 ;  /* 0x000000250c0a723e */ /* 0x000fc400000000ff */
[----:B------:R-:W-:Y:S01]  /*4ef0*/  F2FP.F16.F32.PACK_AB R14, R13, R104 ;  /* 0x000000680d0e723e */ /* 0x000fe200000000ff */
[----:B------:R-:W-:Y:S01]  /*4f00*/  IMAD.MOV.U32 R13, RZ, RZ, R41 ;  /* 0x000000ffff0d7224 */ /* 0x000fe200078e0029 */
[----:B------:R-:W-:Y:S02]  /*4f10*/  F2FP.F16.F32.PACK_AB R9, R44, R43 ;  /* 0x0000002b2c09723e */ /* 0x000fe400000000ff */
[----:B------:R-:W-:Y:S02]  /*4f20*/  F2FP.F16.F32.PACK_AB R11, R47, R46 ;  /* 0x0000002e2f0b723e */ /* 0x000fe400000000ff */
[----:B------:R-:W-:-:S07]  /*4f30*/  MOV R12, R40 ;  /* 0x00000028000c7202 */ /* 0x000fce0000000f00 */
.L_x_5994:
[----:B------:R-:W-:Y:S05]  /*4f40*/  BSYNC B1 ;  /* 0x0000000000017941 */ /* 0x000fea0003800000 */
.L_x_5993:
[----:B0-----:R0:W-:Y:S01]  /*4f50*/  ST.E.128 desc[UR40][R34.64], R8 ;  /* 0x0000000822007985 */ /* 0x0011e2000c101d28 */
[----:B------:R-:W-:-:S13]  /*4f60*/  ISETP.GE.AND P2, PT, R36, R101, PT ;  /* 0x000000652400720c */ /* 0x000fda0003f46270 */
[----:B------:R-:W-:Y:S05]  /*4f70*/  @P2 BRA `(.L_x_5977) ;  /* 0x0000000400202947 */ /* 0x000fea0003800000 */
[----:B------:R-:W-:-:S05]  /*4f80*/  IMAD.WIDE R36, R36, 0x2, R32 ;  /* 0x0000000224247825 */ /* 0x000fca00078e0220 */
[----:B--2---:R2:W-:Y:S01]  /*4f90*/  ST.E.128 desc[UR40][R36.64], R12 ;  /* 0x0000000c24007985 */ /* 0x0045e2000c101d28 */
[----:B------:R-:W-:Y:S05]  /*4fa0*/  BRA `(.L_x_5977) ;  /* 0x0000000400147947 */ /* 0x000fea0003800000 */
.L_x_5958:
[----:B------:R-:W-:-:S06]  /*4fb0*/  UISETP.NE.AND UP0, UPT, UR47, 0x3, UPT ;  /* 0x000000032f00788c */ /* 0x000fcc000bf05270 */
[----:B------:R-:W-:-:S13]  /*4fc0*/  PLOP3.LUT P3, PT, PT, PT, UP0, 0x80, 0x0 ;  /* 0x000000000000781c */ /* 0x000fda0003f6f008 */
[----:B------:R-:W-:Y:S05]  /*4fd0*/  @!P3 BRA `(.L_x_5995) ;  /* 0x000000000004b947 */ /* 0x000fea0003800000 */
[----:B------:R-:W-:Y:S01]  /*4fe0*/  BPT.TRAP 0x1 ;  /* 0x000000040000795c */ /* 0x000fe20000300000 */
.L_x_5995:
[----:B------:R-:W-:Y:S01]  /*4ff0*/  IMAD R86, R19, 0x8, R22 ;  /* 0x0000000813567824 */ /* 0x000fe200078e0216 */
[----:B------:R-:W-:Y:S01]  /*5000*/  SHF.L.U32 R99, R206, 0x1f, RZ ;  /* 0x0000001fce637819 */ /* 0x000fe200000006ff */
[----:B------:R-:W-:Y:S01]  /*5010*/  BSSY B1, `(.L_x_5996) ;  /* 0x0000004000017945 */ /* 0x000fe20003800000 */
[----:B------:R-:W-:Y:S02]  /*5020*/  SHF.R.S32.HI R97, RZ, 0x1f, R91 ;  /* 0x0000001fff617819 */ /* 0x000fe4000001145b */
[----:B------:R-:W0:Y:S02]  /*5030*/  SYNCS.PHASECHK.TRANS64.TRYWAIT P2, [R86+URZ+0x32490], R99 ;  /* 0x03249063560075a7 */ /* 0x000e24000804017f */
[----:B0-----:R-:W-:Y:S05]  /*5040*/  @!P2 BRA `(.L_x_5997) ;  /* 0x00000198006ca947 */ /* 0x001fea0003800000 */
.L_x_6251:
[----:B------:R-:W-:Y:S05]  /*5050*/  BSYNC B1 ;  /* 0x0000000000017941 */ /* 0x000fea0003800000 */
.L_x_5996:
        /* <DEDUP_REMOVED lines=27> */
.L_x_6255:
        /* <DEDUP_REMOVED lines=13> */
.L_x_6000:
[----:B------:R-:W-:Y:S05]  /*52e0*/  BSYNC B1 ;  /* 0x0000000000017941 */ /* 0x000fea0003800000 */
.L_x_5999:
[----:B------:R-:W-:-:S03]  /*52f0*/  UMOV UR4, 0xffffffff ;  /* 0xffffffff00047882 */ /* 0x000fc60000000000 */
[----:B------:R-:W-:Y:S05]  /*5300*/  BRA.DIV UR4, `(.L_x_6001) ;  /* 0x0000019a04187947 */ /* 0x000fea000b800000 */
[----:B--2-4-:R2:W4:Y:S04]  /*5310*/  SHFL.IDX PT, R9, R33, 0x1, 0x1c1f ;  /* 0x003c1f0021097f89 */ /* 0x01452800000e0000 */
[----:B---3--:R2:W3:Y:S02]  /*5320*/  SHFL.IDX PT, R14, R32, 0x1, 0x1c1f ;  /* 0x003c1f00200e7f89 */ /* 0x0084e400000e0000 */
.L_x_6259:
        /* <DEDUP_REMOVED lines=13> */
.L_x_5977:
[----:B------:R-:W-:Y:S05]  /*5400*/  BSYNC B0 ;  /* 0x0000000000007941 */ /* 0x000fea0003800000 */
.L_x_5957:
        /* <DEDUP_REMOVED lines=17> */
.L_x_6003:
[----:B------:R-:W-:Y:S05]  /*5520*/  BSYNC B0 ;  /* 0x0000000000007941 */ /* 0x000fea0003800000 */
.L_x_6002:
[----:B------:R-:W3:Y:S01]  /*5530*/  SYNCS.PHASECHK.TRANS64.TRYWAIT P3, [R86+URZ+0x324b0], R99 ;  /* 0x0324b063560075a7 */ /* 0x000ee2000806017f */
[----:B------:R-:W-:Y:S04]  /*5540*/  BSSY B0, `(.L_x_6004) ;  /* 0x0000002000007945 */ /* 0x000fe80003800000 */
[----:B---3--:R-:W-:Y:S05]  /*5550*/  @!P3 BRA `(.L_x_6005) ;  /* 0x0000019400ccb947 */ /* 0x008fea0003800000 */
.L_x_6260:
[----:B------:R-:W-:Y:S05]  /*5560*/  BSYNC B0 ;  /* 0x0000000000007941 */ /* 0x000fea0003800000 */
.L_x_6004:
[----:B-12---:R1:W5:Y:S01]  /*5570*/  LDL R90, [R1+0xa8] ;  /* 0x0000a800015a7983 */ /* 0x0063620000100800 */
[----:B------:R-:W-:-:S03]  /*5580*/  ULDC.64 UR4, c[0x0][0x328] ;  /* 0x0000ca0000047ab9 */ /* 0x000fc60000000a00 */
[----:B------:R1:W5:Y:S04]  /*5590*/  LDL R89, [R1+0xa4] ;  /* 0x0000a40001597983 */ /* 0x0003680000100800 */
[----:B------:R1:W5:Y:S04]  /*55a0*/  LDL R47, [R1+0xa0] ;  /* 0x0000a000012f7983 */ /* 0x0003680000100800 */
[----:B------:R1:W5:Y:S01]  /*55b0*/  LDL R45, [R1+0x9c] ;  /* 0x00009c00012d7983 */ /* 0x0003620000100800 */
[----:B------:R-:W-:Y:S01]  /*55c0*/  IMAD R10, R97, UR4, RZ ;  /* 0x00000004610a7c24 */ /* 0x000fe2000f8e02ff */
[----:B------:R-:W-:Y:S01]  /*55d0*/  IADD3 R100, -R23, R100, RZ ;  /* 0x0000006417647210 */ /* 0x000fe20007ffe1ff */
[----:B0-----:R-:W-:Y:S01]  /*55e0*/  IMAD.WIDE.U32 R8, R91, UR4, RZ ;  /* 0x000000045b087c25 */ /* 0x001fe2000f8e00ff */
[----:B------:R-:W-:Y:S01]  /*55f0*/  BSSY B0, `(.L_x_6006) ;  /* 0x0000043000007945 */ /* 0x000fe20003800000 */
[----:B------:R-:W-:-:S02]  /*5600*/  SHF.R.S32.HI R44, RZ, 0x1f, R204 ;  /* 0x0000001fff2c7819 */ /* 0x000fc400000114cc */
[----:B------:R-:W-:Y:S01]  /*5610*/  IMAD R91, R91, UR5, R10 ;  /* 0x000000055b5b7c24 */ /* 0x000fe2000f8e020a */
[----:B------:R-:W-:Y:S01]  /*5620*/  ULDC.64 UR4, c[0x0][0x338] ;  /* 0x0000ce0000047ab9 */ /* 0x000fe20000000a00 */
[----:B------:R-:W-:Y:S01]  /*5630*/  IMAD R10, R19, 0x6000, R67 ;  /* 0x00006000130a7824 */ /* 0x000fe200078e0243 */
[----:B------:R-:W-:Y:S01]  /*5640*/  SHF.R.S32.HI R46, RZ, 0x1f, R205 ;  /* 0x0000001fff2e7819 */ /* 0x000fe200000114cd */
        /* <DEDUP_REMOVED lines=16> */
[----:B------:R1:W0:Y:S02]  /*5750*/  SHFL.IDX PT, R43, R38, RZ, 0x1c1f ;  /* 0x001c1fff262b7589 */ /* 0x00022400000e0000 */
[----:B------:R-:W-:Y:S02]  /*5760*/  IMAD R42, R8, 0x2, R27 ;  /* 0x00000002082a7824 */ /* 0x000fe400078e021b */
[----:B------:R1:W2:Y:S08]  /*5770*/  SHFL.IDX PT, R41, R39, RZ, 0x1c1f ;  /* 0x001c1fff27297589 */ /* 0x0002b000000e0000 */
[----:B-1----:R-:W-:Y:S05]  /*5780*/  @!P3 BRA `(.L_x_6007) ;  /* 0x0000000000a4b947 */ /* 0x002fea0003800000 */
[----:B------:R-:W-:Y:S02]  /*5790*/  ISETP.NE.AND P5, PT, R79, RZ, PT ;  /* 0x000000ff4f00720c */ /* 0x000fe40003fa5270 */
[----:B------:R-:W-:-:S11]  /*57a0*/  ISETP.NE.AND P4, PT, R80, RZ, PT ;  /* 0x000000ff5000720c */ /* 0x000fd60003f85270 */
[----:B------:R-:W1:Y:S01]  /*57b0*/  @P5 LDS.128 R8, [R40] ;  /* 0x0000000028085984 */ /* 0x000e620000000c00 */
[----:B0-----:R-:W-:-:S04]  /*57c0*/  @P5 LEA R12, P3, R16, R43, 0x1 ;  /* 0x0000002b100c5211 */ /* 0x001fc800078608ff */
[----:B--2---:R-:W-:Y:S02]  /*57d0*/  @P5 LEA.HI.X R13, R16, R41, R17, 0x1, P3 ;  /* 0x00000029100d5211 */ /* 0x004fe400018f0c11 */
[----:B------:R-:W-:-:S04]  /*57e0*/  @P4 LEA R36, P3, R2, R43, 0x1 ;  /* 0x0000002b02244211 */ /* 0x000fc800078608ff */
[----:B------:R-:W-:Y:S02]  /*57f0*/  @P4 LEA.HI.X R37, R2, R41, R203, 0x1, P3 ;  /* 0x0000002902254211 */ /* 0x000fe400018f0ccb */
[----:B------:R-:W-:-:S13]  /*5800*/  ISETP.NE.AND P3, PT, R81, RZ, PT ;  /* 0x000000ff5100720c */ /* 0x000fda0003f65270 */
[----:B------:R-:W-:-:S04]  /*5810*/  @P3 LEA R14, P6, R205, R43, 0x1 ;  /* 0x0000002bcd0e3211 */ /* 0x000fc800078c08ff */
[----:B------:R-:W-:Y:S01]  /*5820*/  @P3 LEA.HI.X R15, R205, R41, R46, 0x1, P6 ;  /* 0x00000029cd0f3211 */ /* 0x000fe200030f0c2e */
[----:B-1----:R-:W-:Y:S01]  /*5830*/  @P5 ST.E.128 desc[UR40][R12.64], R8 ;  /* 0x000000080c005985 */ /* 0x002fe2000c101d28 */
        /* <DEDUP_REMOVED lines=8> */
[----:B-----5:R-:W-:Y:S01]  /*58c0*/  @P4 LEA.HI.X R35, R225, R41, R90, 0x1, P6 ;  /* 0x00000029e1234211 */ /* 0x020fe200030f0c5a */
[----:B0-----:R0:W-:Y:S01]  /*58d0*/  @P3 ST.E.128 desc[UR40][R14.64], R8 ;  /* 0x000000080e003985 */ /* 0x0011e2000c101d28 */
[----:B------:R-:W-:-:S03]  /*58e0*/  ISETP.NE.AND P3, PT, R84, RZ, PT ;  /* 0x000000ff5400720c */ /* 0x000fc60003f65270 */
[----:B------:R-:W1:Y:S10]  /*58f0*/  @P5 LDS.128 R8, [R42+0x3000] ;  /* 0x003000002a085984 */ /* 0x000e740000000c00 */
[----:B------:R-:W-:-:S04]  /*5900*/  @P3 LEA R12, P6, R224, R43, 0x1 ;  /* 0x0000002be00c3211 */ /* 0x000fc800078c08ff */
[----:B------:R-:W-:Y:S02]  /*5910*/  @P3 LEA.HI.X R13, R224, R41, R89, 0x1, P6 ;  /* 0x00000029e00d3211 */ /* 0x000fe400030f0c59 */
[----:B0-----:R-:W-:Y:S01]  /*5920*/  PRMT R14, R3, 0x8880, RZ ;  /* 0x00008880030e7816 */ /* 0x001fe200000000ff */
[----:B-1----:R-:W-:Y:S01]  /*5930*/  @P5 ST.E.128 desc[UR40][R32.64], R8 ;  /* 0x0000000820005985 */ /* 0x002fe2000c101d28 */
        /* <DEDUP_REMOVED lines=14> */
.L_x_6007:
[----:B------:R-:W-:Y:S05]  /*5a20*/  BSYNC B0 ;  /* 0x0000000000007941 */ /* 0x000fea0003800000 */
.L_x_6006:
[----:B------:R-:W-:Y:S01]  /*5a30*/  ISETP.GE.AND P3, PT, R100, 0x41, PT ;  /* 0x000000416400780c */ /* 0x000fe20003f66270 */
[----:B------:R-:W4:Y:S01]  /*5a40*/  SHFL.IDX PT, R39, R39, 0x1, 0x1c1f ;  /* 0x003c1f0027277f89 */ /* 0x000f2200000e0000 */
[----:B------:R-:W-:Y:S03]  /*5a50*/  BSSY B0, `(.L_x_6008) ;  /* 0x000002c000007945 */ /* 0x000fe60003800000 */
[----:B--2---:R2:W0:Y:S08]  /*5a60*/  SHFL.IDX PT, R41, R38, 0x1, 0x1c1f ;  /* 0x003c1f0026297f89 */ /* 0x00443000000e0000 */
[----:B--2---:R-:W-:Y:S05]  /*5a70*/  @!P3 BRA `(.L_x_6009) ;  /* 0x0000000000a4b947 */ /* 0x004fea0003800000 */
[----:B------:R-:W-:-:S13]  /*5a80*/  ISETP.NE.AND P4, PT, R81, RZ, PT ;  /* 0x000000ff5100720c */ /* 0x000fda0003f85270 */
[----:B0-----:R-:W-:-:S04]  /*5a90*/  @P4 LEA R32, P3, R205, R41, 0x1 ;  /* 0x00000029cd204211 */ /* 0x001fc800078608ff */
[----:B----4-:R-:W-:Y:S02]  /*5aa0*/  @P4 LEA.HI.X R33, R205, R39, R46, 0x1, P3 ;  /* 0x00000027cd214211 */ /* 0x010fe400018f0c2e */
[----:B------:R-:W-:-:S13]  /*5ab0*/  ISETP.NE.AND P3, PT, R82, RZ, PT ;  /* 0x000000ff5200720c */ /* 0x000fda0003f65270 */
[----:B------:R-:W-:-:S04]  /*5ac0*/  @P3 LEA R34, P5, R204, R41, 0x1 ;  /* 0x00000029cc223211 */ /* 0x000fc800078a08ff */
[----:B------:R-:W-:Y:S02]  /*5ad0*/  @P3 LEA.HI.X R35, R204, R39, R44, 0x1, P5 ;  /* 0x00000027cc233211 */ /* 0x000fe400028f0c2c */
[----:B------:R-:W-:-:S13]  /*5ae0*/  ISETP.NE.AND P5, PT, R79, RZ, PT ;  /* 0x000000ff4f00720c */ /* 0x000fda0003fa5270 */
[----:B-1----:R-:W0:Y:S01]  /*5af0*/  @P5 LDS.128 R8, [R40+0x2000] ;  /* 0x0020000028085984 */ /* 0x002e220000000c00 */
[----:B------:R-:W-:-:S04]  /*5b00*/  @P5 LEA R12, P6, R16, R41, 0x1 ;  /* 0x00000029100c5211 */ /* 0x000fc800078c08ff */
[----:B------:R-:W-:-:S05]  /*5b10*/  @P5 LEA.HI.X R13, R16, R39, R17, 0x1, P6 ;  /* 0x00000027100d5211 */ /* 0x000fca00030f0c11 */
[----:B0-----:R-:W-:Y:S01]  /*5b20*/  @P5 ST.E.128 desc[UR40][R12.64], R8 ;  /* 0x000000080c005985 */ /* 0x001fe2000c101d28 */
[----:B------:R-:W-:-:S13]  /*5b30*/  ISETP.NE.AND P5, PT, R80, RZ, PT ;  /* 0x000000ff5000720c */ /* 0x000fda0003fa5270 */
[----:B------:R-:W0:Y:S01]  /*5b40*/  @P5 LDS.128 R8, [R42+0x2000] ;  /* 0x002000002a085984 */ /* 0x000e220000000c00 */
[----:B------:R-:W-:-:S04]  /*5b50*/  @P5 LEA R14, P6, R2, R41, 0x1 ;  /* 0x00000029020e5211 */ /* 0x000fc800078c08ff */
[----:B------:R-:W-:-:S05]  /*5b60*/  @P5 LEA.HI.X R15, R2, R39, R203, 0x1, P6 ;  /* 0x00000027020f5211 */ /* 0x000fca00030f0ccb */
        /* <DEDUP_REMOVED lines=26> */
.L_x_6009:
[----:B------:R-:W-:Y:S05]  /*5d10*/  BSYNC B0 ;  /* 0x0000000000007941 */ /* 0x000fea0003800000 */
.L_x_6008:
        /* <DEDUP_REMOVED lines=13> */
[----:B--2---:R-:W-:Y:S02]  /*5df0*/  SEL R9, RZ, 0x1, P2 ;  /* 0x00000001ff097807 */ /* 0x004fe40001000000 */
[----:B------:R-:W-:Y:S02]  /*5e00*/  SEL R19, R19, RZ, P2 ;  /* 0x000000ff13137207 */ /* 0x000fe40001000000 */
[----:B------:R-:W-:Y:S01]  /*5e10*/  LOP3.LUT R206, R206, R9, RZ, 0x3c, !PT ;  /* 0x00000009cece7212 */ /* 0x000fe200078e3cff */
[----:B------:R-:W-:Y:S06]  /*5e20*/  @P3 BRA `(.L_x_6010) ;  /* 0xffffffc4003c3947 */ /* 0x000fec000383ffff */
[----:B------:R-:W2:Y:S01]  /*5e30*/  S2R R8, SR_TID.X ;  /* 0x0000000000087919 */ /* 0x000ea20000002100 */
[----:B------:R-:W-:Y:S02]  /*5e40*/  PLOP3.LUT P0, PT, PT, PT, PT, 0x8, 0x0 ;  /* 0x000000000000781c */ /* 0x000fe40003f0e170 */
[----:B--2---:R-:W-:-:S04]  /*5e50*/  SHF.R.U32.HI R8, RZ, 0x7, R8 ;  /* 0x00000007ff087819 */ /* 0x004fc80000011608 */
[----:B------:R-:W-:-:S13]  /*5e60*/  ISETP.NE.AND P3, PT, R8, 0x1, PT ;  /* 0x000000010800780c */ /* 0x000fda0003f65270 */
[----:B------:R-:W-:Y:S06]  /*5e70*/  @!P3 BAR.ARV 0x9, 0x100 ;  /* 0x024400000000bb1d */ /* 0x000fec0000002000 */
.L_x_5952:
[----:B------:R-:W2:Y:S01]  /*5e80*/  LDL R5, [R1+0x98] ;  /* 0x0000980001057983 */ /* 0x000ea20000100800 */
[----:B------:R-:W3:Y:S01]  /*5e90*/  LDC R0, c[0x0][0x448] ;  /* 0x00011200ff007b82 */ /* 0x000ee20000000800 */
[----:B------:R-:W-:Y:S01]  /*5ea0*/  CS2R R20, SRZ ;  /* 0x0000000000147805 */ /* 0x000fe2000001ff00 */
[----:B------:R-:W-:Y:S01]  /*5eb0*/  IMAD.MOV.U32 R150, RZ, RZ, RZ ;  /* 0x000000ffff967224 */ /* 0x000fe200078e00ff */
        /* <DEDUP_REMOVED lines=15> */
[----:B-----5:R-:W-:-:S02]  /*5fb0*/  CS2R R88, SRZ ;  /* 0x0000000000587805 */ /* 0x020fc4000001ff00 */
[----:B-1----:R-:W-:Y:S02]  /*5fc0*/  CS2R R86, SRZ ;  /* 0x0000000000567805 */ /* 0x002fe4000001ff00 */
[----:B------:R-:W-:Y:S02]  /*5fd0*/  CS2R R156, SRZ ;  /* 0x00000000009c7805 */ /* 0x000fe4000001ff00 */
[----:B------:R-:W-:Y:S02]  /*5fe0*/  CS2R R84, SRZ ;  /* 0x0000000000547805 */ /* 0x000fe4000001ff00 */
[----:B------:R-:W-:Y:S02]  /*5ff0*/  CS2R R80, SRZ ;  /* 0x0000000000507805 */ /* 0x000fe4000001ff00 */
[----:B------:R-:W-:Y:S02]  /*6000*/  CS2R R178, SRZ ;  /* 0x0000000000b27805 */ /* 0x000fe4000001ff00 */
[----:B---3--:R-:W-:-:S02]  /*6010*/  ISETP.NE.AND P1, PT, R0, 0x1, PT ;  /* 0x000000010000780c */ /* 0x008fc40003f25270 */
        /* <DEDUP_REMOVED lines=12> */
[----:B------:R-:W1:Y:S01]  /*60e0*/  @P1 LDC R3, c[0x0][0x44c] ;  /* 0x00011300ff031b82 */ /* 0x000e620000000800 */
[----:B0-----:R-:W-:-:S02]  /*60f0*/  CS2R R42, SRZ ;  /* 0x00000000002a7805 */ /* 0x001fc4000001ff00 */
[----:B------:R-:W-:Y:S02]  /*6100*/  CS2R R40, SRZ ;  /* 0x0000000000287805 */ /* 0x000fe4000001ff00 */
[----:B------:R-:W-:Y:S02]  /*6110*/  CS2R R170, SRZ ;  /* 0x0000000000aa7805 */ /* 0x000fe4000001ff00 */
[----:B------:R-:W-:Y:S02]  /*6120*/  CS2R R36, SRZ ;  /* 0x0000000000247805 */ /* 0x000fe4000001ff00 */
[----:B------:R-:W-:Y:S02]  /*6130*/  CS2R R32, SRZ ;  /* 0x0000000000207805 */ /* 0x000fe4000001ff00 */
[----:B------:R-:W-:Y:S02]  /*6140*/  CS2R R90, SRZ ;  /* 0x00000000005a7805 */ /* 0x000fe4000001ff00 */
[----:B------:R-:W-:Y:S01]  /*6150*/  CS2R R168, SRZ ;  /* 0x0000000000a87805 */ /* 0x000fe2000001ff00 */
[----:B------:R-:W0:Y:S01]  /*6160*/  @P1 LDC R4, c[0x0][0x450] ;  /* 0x00011400ff041b82 */ /* 0x000e220000000800 */
        /* <DEDUP_REMOVED lines=8> */
[----:B------:R-:W-:Y:S02]  /*61f0*/  MOV R27, RZ ;  /* 0x000000ff001b7202 */ /* 0x000fe40000000f00 */
[----:B------:R-:W-:Y:S02]  /*6200*/  CS2R R58, SRZ ;  /* 0x00000000003a7805 */ /* 0x000fe4000001ff00 */
[----:B------:R-:W-:Y:S02]  /*6210*/  CS2R R160, SRZ ;  /* 0x0000000000a07805 */ /* 0x000fe4000001ff00 */
[----:B------:R-:W-:Y:S02]  /*6220*/  CS2R R54, SRZ ;  /* 0x0000000000367805 */ /* 0x000fe4000001ff00 */
[----:B------:R-:W-:Y:S01]  /*6230*/  CS2R R12, SRZ ;  /* 0x00000000000c7805 */ /* 0x000fe2000001ff00 */
[----:B------:R-:W-:Y:S01]  /*6240*/  IMAD.MOV.U32 R47, RZ, RZ, RZ ;  /* 0x000000ffff2f7224 */ /* 0x000fe200078e00ff */
[----:B------:R-:W-:-:S02]  /*6250*/  CS2R R10, SRZ ;  /* 0x00000000000a7805 */ /* 0x000fc4000001ff00 */
[----:B------:R-:W-:Y:S02]  /*6260*/  CS2R R44, SRZ ;  /* 0x00000000002c7805 */ /* 0x000fe4000001ff00 */
[----:B------:R-:W-:Y:S01]  /*6270*/  CS2R R8, SRZ ;  /* 0x0000000000087805 */ /* 0x000fe2000001ff00 */
[----:B------:R-:W-:Y:S01]  /*6280*/  IMAD.MOV.U32 R24, RZ, RZ, RZ ;  /* 0x000000ffff187224 */ /* 0x000fe200078e00ff */
[----:B----4-:R-:W-:Y:S02]  /*6290*/  CS2R R38, SRZ ;  /* 0x0000000000267805 */ /* 0x010fe4000001ff00 */
[----:B------:R-:W-:Y:S02]  /*62a0*/  CS2R R34, SRZ ;  /* 0x0000000000227805 */ /* 0x000fe4000001ff00 */
[----:B------:R-:W-:Y:S02]  /*62b0*/  CS2R R6, SRZ ;  /* 0x0000000000067805 */ /* 0x000fe4000001ff00 */
[----:B------:R-:W-:-:S02]  /*62c0*/  CS2R R28, SRZ ;  /* 0x00000000001c7805 */ /* 0x000fc4000001ff00 */
[----:B--2---:R-:W-:Y:S01]  /*62d0*/  IADD3 R0, R5, 0x7f, RZ ;  /* 0x0000007f05007810 */ /* 0x004fe20007ffe0ff */
[----:B------:R-:W-:-:S04]  /*62e0*/  IMAD.MOV.U32 R5, RZ, RZ, RZ ;  /* 0x000000ffff057224 */ /* 0x000fc800078e00ff */
[----:B-1----:R-:W-:-:S05]  /*62f0*/  @P1 IMAD.HI.U32 R3, R0, R3, RZ ;  /* 0x0000000300031227 */ /* 0x002fca00078e00ff */
[----:B0-----:R-:W-:Y:S02]  /*6300*/  @P1 SHF.R.U32.HI R0, RZ, R4, R3 ;  /* 0x00000004ff001219 */ /* 0x001fe40000011603 */
[----:B------:R-:W-:-:S03]  /*6310*/  PLOP3.LUT P1, PT, PT, PT, PT, 0x80, 0x0 ;  /* 0x000000000000781c */ /* 0x000fc60003f2f070 */
[----:B------:R-:W-:Y:S02]  /*6320*/  IMAD.IADD R0, R31, 0x1, R0 ;  /* 0x000000011f007824 */ /* 0x000fe400078e0200 */
[----:B------:R-:W-:Y:S02]  /*6330*/  IMAD.MOV.U32 R31, RZ, RZ, RZ ;  /* 0x000000ffff1f7224 */ /* 0x000fe400078e00ff */
[----:B------:R-:W-:-:S05]  /*6340*/  IMAD.HI R0, R0, 0x2aaaaaab, RZ ;  /* 0x2aaaaaab00007827 */ /* 0x000fca00078e02ff */
[----:B------:R-:W-:-:S04]  /*6350*/  SHF.R.U32.HI R3, RZ, 0x1f, R0 ;  /* 0x0000001fff037819 */ /* 0x000fc80000011600 */
[----:B------:R-:W-:Y:S01]  /*6360*/  LEA.HI.SX32 R0, R0, R3, 0x1c ;  /* 0x0000000300007211 */ /* 0x000fe200078fe2ff */
[----:B------:R-:W-:-:S03]  /*6370*/  IMAD.MOV.U32 R3, RZ, RZ, RZ ;  /* 0x000000ffff037224 */ /* 0x000fc600078e00ff */
[----:B------:R-:W-:Y:S01]  /*6380*/  VIMNMX R177, R177, R0, PT ;  /* 0x00000000b1b17248 */ /* 0x000fe20003fe0100 */
[----:B------:R-:W-:-:S03]  /*6390*/  IMAD.MOV.U32 R0, RZ, RZ, RZ ;  /* 0x000000ffff007224 */ /* 0x000fc600078e00ff */
[----:B------:R-:W-:Y:S01]  /*63a0*/  ISETP.GE.AND P2, PT, R177, 0x1, PT ;  /* 0x00000001b100780c */ /* 0x000fe20003f46270 */
[----:B------:R-:W-:-:S12]  /*63b0*/  @P0 BRA `(.L_x_6011) ;  /* 0x00000000000c0947 */ /* 0x000fd80003800000 */
[----:B------:R-:W0:Y:S01]  /*63c0*/  FENCE.VIEW.ASYNC.G ;  /* 0x00000000000073c6 */ /* 0x000e220000000100 */
[----:B------:R-:W-:Y:S05]  /*63d0*/  WARPSYNC.ALL ;  /* 0x0000000000007948 */ /* 0x000fea0003800000 */
[----:B0-----:R-:W-:Y:S06]  /*63e0*/  BAR.ARV 0xc, 0x180 ;  /* 0x0306000000007b1d */ /* 0x001fec0000002000 */
.L_x_6011:
[----:B------:R-:W-:Y:S02]  /*63f0*/  IMAD.MOV.U32 R25, RZ, RZ, RZ ;  /* 0x000000ffff197224 */ /* 0x000fe400078e00ff */
[----:B------:R-:W-:Y:S01]  /*6400*/  IMAD.MOV.U32 R4, RZ, RZ, RZ ;  /* 0x000000ffff047224 */ /* 0x000fe200078e00ff */
[----:B------:R-:W-:Y:S06]  /*6410*/  @!P2 BRA `(.L_x_6012) ;  /* 0x000000d400d8a947 */ /* 0x000fec0003800000 */
[----:B------:R-:W0:Y:S01]  /*6420*/  S2R R14, SR_TID.X ;  /* 0x00000000000e7919 */ /* 0x000e220000002100 */
[----:B------:R-:W-:Y:S01]  /*6430*/  UMOV UR4, 0xffffffff ;  /* 0xffffffff00047882 */ /* 0x000fe20000000000 */
[----:B0-----:R-:W-:-:S04]  /*6440*/  IADD3 R14, R14, -0x80, RZ ;  /* 0xffffff800e0e7810 */ /* 0x001fc80007ffe0ff */
[----:B------:R-:W-:-:S04]  /*6450*/  SHF.R.S32.HI R0, RZ, 0x1f, R14 ;  /* 0x0000001fff007819 */ /* 0x000fc8000001140e */
[----:B------:R-:W-:-:S04]  /*6460*/  LEA.HI R0, R0, R14, RZ, 0x7 ;  /* 0x0000000e00007211 */ /* 0x000fc800078f38ff */
[----:B------:R-:W-:Y:S01]  /*6470*/  SHF.R.S32.HI R13, RZ, 0x7, R0 ;  /* 0x00000007ff0d7819 */ /* 0x000fe20000011400 */
[----:B------:R-:W-:Y:S06]  /*6480*/  BRA.DIV UR4, `(.L_x_6013) ;  /* 0x0000018a04147947 */ /* 0x000fec000b800000 */
[----:B------:R0:W1:Y:S02]  /*6490*/  SHFL.IDX PT, R14, R13, RZ, 0x1f ;  /* 0x00001fff0d0e7589 */ /* 0x00006400000e0000 */
.L_x_6263:
[----:B-1----:R-:W-:Y:S01]  /*64a0*/  LEA.HI R0, R14, R14, RZ, 0x1 ;  /* 0x0000000e0e007211 */ /* 0x002fe200078f08ff */
[----:B------:R-:W-:Y:S01]  /*64b0*/  VIADD R24, R22, 0x18400 ;  /* 0x0001840016187836 */ /* 0x000fe20000000000 */
[----:B------:R-:W-:Y:S01]  /*64c0*/  BSSY B6, `(.L_x_6014) ;  /* 0x000001d000067945 */ /* 0x000fe20003800000 */
[----:B------:R-:W-:Y:S01]  /*64d0*/  IMAD.MOV.U32 R213, RZ, RZ, 0x40000040 ;  /* 0x40000040ffd57424 */ /* 0x000fe200078e00ff */
[----:B------:R-:W-:Y:S02]  /*64e0*/  LOP3.LUT R3, R0, 0x7fffe, RZ, 0xc0, !PT ;  /* 0x0007fffe00037812 */ /* 0x000fe400078ec0ff */
[----:B------:R-:W-:-:S03]  /*64f0*/  LOP3.LUT P0, RZ, R24, 0x1bf, RZ, 0xc0, !PT ;  /* 0x000001bf18ff7812 */ /* 0x000fc6000780c0ff */
[----:B------:R-:W-:-:S04]  /*6500*/  IMAD.IADD R3, R14, 0x1, -R3 ;  /* 0x000000010e037824 */ /* 0x000fc800078e0a03 */
[----:B------:R-:W-:-:S05]  /*6510*/  IMAD R3, R3, 0x2000, R24 ;  /* 0x0000200003037824 */ /* 0x000fca00078e0218 */
[----:B------:R-:W-:Y:S01]  /*6520*/  SHF.R.U32.HI R0, RZ, 0x4, R3 ;  /* 0x00000004ff007819 */ /* 0x000fe20000011603 */
[----:B------:R-:W-:-:S03]  /*6530*/  VIADD R3, R3, 0xa000 ;  /* 0x0000a00003037836 */ /* 0x000fc60000000000 */
[----:B------:R-:W-:Y:S02]  /*6540*/  LOP3.LUT R0, R0, 0x3fff, RZ, 0xc0, !PT ;  /* 0x00003fff00007812 */ /* 0x000fe400078ec0ff */
[----:B------:R-:W-:Y:S02]  /*6550*/  SHF.R.U32.HI R3, RZ, 0x4, R3 ;  /* 0x00000004ff037819 */ /* 0x000fe40000011603 */
[----:B------:R-:W-:Y:S02]  /*6560*/  LOP3.LUT R212, R0, 0x10000, RZ, 0xfc, !PT ;  /* 0x0001000000d47812 */ /* 0x000fe400078efcff */
[----:B------:R-:W-:Y:S01]  /*6570*/  LOP3.LUT R72, R3, 0x3fff, RZ, 0xc0, !PT ;  /* 0x00003fff03487812 */ /* 0x000fe200078ec0ff */
[----:B------:R-:W-:Y:S06]  /*6580*/  @!P0 BRA `(.L_x_6015) ;  /* 0x0000000000408947 */ /* 0x000fec0003800000 */
[----:B------:R-:W-:Y:S01]  /*6590*/  MOV R0, 0x0 ;  /* 0x0000000000007802 */ /* 0x000fe20000000f00 */
[----:B------:R-:W-:Y:S01]  /*65a0*/  ULDC.64 UR4, c[0x4][0x98] ;  /* 0x0100260000047ab9 */ /* 0x000fe20000000a00 */
[----:B------:R-:W-:Y:S01]  /*65b0*/  ULDC.64 UR6, c[0x4][0xa0] ;  /* 0x0100280000067ab9 */ /* 0x000fe20000000a00 */
[----:B------:R-:W-:Y:S01]  /*65c0*/  MOV R4, UR4 ;  /* 0x0000000400047c02 */ /* 0x000fe20008000f00 */
[----:B------:R1:W2:Y:S01]  /*65d0*/  LDC.64 R14, c[0x4][R0] ;  /* 0x01000000000e7b82 */ /* 0x0002a20000000a00 */
        /* <DEDUP_REMOVED lines=8> */
[----:B01----:R-:W-:-:S07]  /*6660*/  IMAD.MOV.U32 R13, RZ, RZ, RZ ;  /* 0x000000ffff0d7224 */ /* 0x003fce00078e00ff */
[----:B------:R-:W-:-:S07]  /*6670*/  LEPC R20, `(.L_x_6015) ;  /* 0x000000001014794e */ /* 0x000fce0000000000 */
[----:B--2---:R-:W-:Y:S05]  /*6680*/  CALL.ABS.NOINC R14 ;  /* 0x000000000e007343 */ /* 0x004fea0003c00000 */
.L_x_6015:
[----:B------:R-:W-:Y:S05]  /*6690*/  BSYNC B6 ;  /* 0x0000000000067941 */ /* 0x000fea0003800000 */
.L_x_6014:
        /* <DEDUP_REMOVED lines=13> */
.L_x_6019:
[----:B--2---:R2:W3:Y:S02]  /*6770*/  SYNCS.PHASECHK.TRANS64.TRYWAIT P0, [R22+URZ+0x32400], R3 ;  /* 0x03240003160075a7 */ /* 0x0044e4000800017f */
[----:B---3--:R-:W-:Y:S05]  /*6780*/  @!P0 NANOSLEEP.SYNCS 0x989680 ;  /* 0x009896800000895d */ /* 0x008fea0003900000 */
[----:B------:R-:W3:Y:S02]  /*6790*/  @!P0 SYNCS.PHASECHK.TRANS64 P0, [R22+URZ+0x32400], R3 ;  /* 0x03240003160085a7 */ /* 0x000ee4000800007f */
[----:B---3--:R-:W-:Y:S05]  /*67a0*/  @!P0 BRA `(.L_x_6019) ;  /* 0xfffffffc00f08947 */ /* 0x008fea000383ffff */
.L_x_6018:
[----:B------:R-:W-:Y:S05]  /*67b0*/  BSYNC B0 ;  /* 0x0000000000007941 */ /* 0x000fea0003800000 */
.L_x_6017:
[----:B------:R-:W-:Y:S05]  /*67c0*/  BRA `(.L_x_6020) ;  /* 0x0000002c00747947 */ /* 0x000fea0003800000 */
.L_x_6016:
        /* <DEDUP_REMOVED lines=30> */
.L_x_6022:
[----:B------:R-:W-:Y:S05]  /*69b0*/  BSYNC B6 ;  /* 0x0000000000067941 */ /* 0x000fea0003800000 */
.L_x_6021:
[----:B------:R-:W2:Y:S01]  /*69c0*/  LDL R39, [R1+0x98] ;  /* 0x0000980001277983 */ /* 0x000ea20000100800 */
[----:B------:R-:W-:Y:S01]  /*69d0*/  ULDC.U8 UR4, c[0x0][0x410] ;  /* 0x0001040000047ab9 */ /* 0x000fe20000000000 */
[----:B------:R-:W-:Y:S01]  /*69e0*/  BSSY B0, `(.L_x_6023) ;  /* 0x00002b3000007945 */ /* 0x000fe20003800000 */
[----:B------:R-:W-:Y:S01]  /*69f0*/  ISETP.NE.AND P0, PT, RZ, UR4, PT ;  /* 0x00000004ff007c0c */ /* 0x000fe2000bf05270 */
[----:B--2---:R-:W-:-:S12]  /*6a00*/  IMAD.IADD R35, R23, 0x1, R39 ;  /* 0x0000000117237824 */ /* 0x004fd800078e0227 */
        /* <DEDUP_REMOVED lines=17> */
[----:B------:R-:W-:-:S05]  /*6b20*/  IMAD.IADD R20, R21, 0x1, -R20 ;  /* 0x0000000115147824 */ /* 0x000fca00078e0a14 */
[----:B------:R-:W-:-:S05]  /*6b30*/  LEA R3, R20, R35, 0x6 ;  /* 0x0000002314037211 */ /* 0x000fca00078e30ff */
        /* <DEDUP_REMOVED lines=14> */
[----:B------:R-:W-:-:S02]  /*6c20*/  LEA R7, P1, R10, UR6, 0x1 ;  /* 0x000000060a077c11 */ /* 0x000fc4000f8208ff */
[----:B------:R-:W-:Y:S02]  /*6c30*/  IADD3 R3, R11, R3, RZ ;  /* 0x000000030b037210 */ /* 0x000fe40007ffe0ff */
[----:B------:R-:W-:Y:S02]  /*6c40*/  LEA.HI.X R6, R8, UR5, R5, 0x1, P0 ;  /* 0x0000000508067c11 */ /* 0x000fe400080f0c05 */
[----:B------:R-:W-:Y:S01]  /*6c50*/  LEA.HI.X R8, R10, UR7, R3, 0x1, P1 ;  /* 0x000000070a087c11 */ /* 0x000fe200088f0c03 */
[----:B------:R-:W-:Y:S06]  /*6c60*/  BRA.DIV UR4, `(.L_x_6025) ;  /* 0x0000018204407947 */ /* 0x000fec000b800000 */
[----:B------:R1:W2:Y:S04]  /*6c70*/  SHFL.IDX PT, R3, R6, RZ, 0x1c1f ;  /* 0x001c1fff06037589 */ /* 0x0002a800000e0000 */
[----:B------:R1:W3:Y:S04]  /*6c80*/  SHFL.IDX PT, R0, R4, RZ, 0x1c1f ;  /* 0x001c1fff04007589 */ /* 0x0002e800000e0000 */
[----:B------:R1:W4:Y:S04]  /*6c90*/  SHFL.IDX PT, R5, R8, RZ, 0x1c1f ;  /* 0x001c1fff08057589 */ /* 0x00032800000e0000 */
[----:B------:R1:W0:Y:S02]  /*6ca0*/  SHFL.IDX PT, R14, R7, RZ, 0x1c1f ;  /* 0x001c1fff070e7589 */ /* 0x00022400000e0000 */
.L_x_6269:
[----:B------:R-:W5:Y:S01]  /*6cb0*/  LDL R9, [R1+0x90] ;  /* 0x0000900001097983 */ /* 0x000f620000100800 */
[----:B------:R-:W-:Y:S01]  /*6cc0*/  BSSY B1, `(.L_x_6026) ;  /* 0x000001e000017945 */ /* 0x000fe20003800000 */
[----:B------:R-:W-:Y:S02]  /*6cd0*/  CS2R R32, SRZ ;  /* 0x0000000000207805 */ /* 0x000fe4000001ff00 */
[----:B------:R-:W-:Y:S02]  /*6ce0*/  CS2R R20, SRZ ;  /* 0x0000000000147805 */ /* 0x000fe4000001ff00 */
[----:B------:R-:W-:Y:S02]  /*6cf0*/  CS2R R30, SRZ ;  /* 0x00000000001e7805 */ /* 0x000fe4000001ff00 */
[----:B------:R-:W-:Y:S01]  /*6d00*/  CS2R R24, SRZ ;  /* 0x0000000000187805 */ /* 0x000fe2000001ff00 */
[----:B-----5:R-:W-:-:S05]  /*6d10*/  IMAD R36, R9, R36, RZ ;  /* 0x0000002409247224 */ /* 0x020fca00078e02ff */
[----:B------:R-:W-:-:S13]  /*6d20*/  ISETP.GE.AND P0, PT, R35, R36, PT ;  /* 0x000000242300720c */ /* 0x000fda0003f06270 */
        /* <DEDUP_REMOVED lines=14> */
[----:B0-----:R-:W-:Y:S01]  /*6e10*/  @!P3 IADD3 R28, P1, R14, R29, RZ ;  /* 0x0000001d0e1cb210 */ /* 0x001fe20007f3e0ff */
[----:B------:R-:W-:Y:S01]  /*6e20*/  @!P2 IMAD.WIDE R12, R200, 0x2, R14 ;  /* 0x00000002c80ca825 */ /* 0x000fe200078e020e */
[----:B------:R0:W5:Y:S02]  /*6e30*/  @!P2 LD.E.64 R30, desc[UR40][R10.64] ;  /* 0x000000280a1ea980 */ /* 0x000164000c101b00 */
[----:B------:R-:W-:Y:S01]  /*6e40*/  @!P3 IADD3.X R29, R5, R20, RZ, P1, !PT ;  /* 0x00000014051db210 */ /* 0x000fe20000ffe4ff */
[----:B------:R-:W-:Y:S01]  /*6e50*/  @!P3 IMAD.X R27, R3, 0x1, R20, P0 ;  /* 0x00000001031bb824 */ /* 0x000fe200000e0614 */
[----:B------:R-:W-:Y:S01]  /*6e60*/  CS2R R20, SRZ ;  /* 0x0000000000147805 */ /* 0x000fe2000001ff00 */
[----:B------:R0:W5:Y:S04]  /*6e70*/  @!P2 LD.E.64 R32, desc[UR40][R12.64] ;  /* 0x000000280c20a980 */ /* 0x000168000c101b00 */
[----:B------:R0:W5:Y:S04]  /*6e80*/  @!P3 LD.E.64 R24, desc[UR40][R26.64] ;  /* 0x000000281a18b980 */ /* 0x000168000c101b00 */
[----:B------:R0:W5:Y:S02]  /*6e90*/  @!P3 LD.E.64 R20, desc[UR40][R28.64] ;  /* 0x000000281c14b980 */ /* 0x000164000c101b00 */
.L_x_6027:
[----:B------:R-:W-:Y:S05]  /*6ea0*/  BSYNC B1 ;  /* 0x0000000000017941 */ /* 0x000fea0003800000 */
.L_x_6026:
[----:B---3-5:R-:W-:Y:S01]  /*6eb0*/  IMAD.MOV.U32 R0, RZ, RZ, R32 ;  /* 0x000000ffff007224 */ /* 0x028fe200078e0020 */
[----:B------:R-:W-:Y:S01]  /*6ec0*/  UMOV UR4, 0xffffffff ;  /* 0xffffffff00047882 */ /* 0x000fe20000000000 */
[----:B--2---:R-:W-:Y:S01]  /*6ed0*/  IMAD.MOV.U32 R3, RZ, RZ, R33 ;  /* 0x000000ffff037224 */ /* 0x004fe200078e0021 */
[----:B0-----:R-:W-:Y:S01]  /*6ee0*/  CS2R R26, SRZ ;  /* 0x00000000001a7805 */ /* 0x001fe2000001ff00 */
[----:B----4-:R-:W-:Y:S02]  /*6ef0*/  IMAD.MOV.U32 R5, RZ, RZ, R20 ;  /* 0x000000ffff057224 */ /* 0x010fe400078e0014 */
        /* <DEDUP_REMOVED lines=9> */
[----:B------:R-:W-:Y:S06]  /*6f90*/  BRA.DIV UR4, `(.L_x_6028) ;  /* 0x0000017e04e47947 */ /* 0x000fec000b800000 */
[----:B------:R0:W2:Y:S04]  /*6fa0*/  SHFL.IDX PT, R3, R6, 0x1, 0x1c1f ;  /* 0x003c1f0006037f89 */ /* 0x0000a800000e0000 */
[----:B------:R0:W3:Y:S04]  /*6fb0*/  SHFL.IDX PT, R0, R4, 0x1, 0x1c1f ;  /* 0x003c1f0004007f89 */ /* 0x0000e800000e0000 */
[----:B------:R0:W4:Y:S04]  /*6fc0*/  SHFL.IDX PT, R5, R8, 0x1, 0x1c1f ;  /* 0x003c1f0008057f89 */ /* 0x00012800000e0000 */
[----:B------:R0:W0:Y:S02]  /*6fd0*/  SHFL.IDX PT, R14, R7, 0x1, 0x1c1f ;  /* 0x003c1f00070e7f89 */ /* 0x00002400000e0000 */
.L_x_6275:
        /* <DEDUP_REMOVED lines=14> */
[----:B------:R-:W-:Y:S01]  /*70c0*/  ULDC UR4, c[0x0][0x3f4] ;  /* 0x0000fd0000047ab9 */ /* 0x000fe20000000800 */
[----:B---3--:R-:W-:Y:S01]  /*70d0*/  MOV R6, R0 ;  /* 0x0000000000067202 */ /* 0x008fe20000000f00 */
[----:B------:R-:W-:Y:S01]  /*70e0*/  IMAD.MOV.U32 R7, RZ, RZ, R3 ;  /* 0x000000ffff077224 */ /* 0x000fe200078e0003 */
[----:B------:R-:W-:Y:S02]  /*70f0*/  ISETP.GE.AND P3, PT, R207, UR4, PT ;  /* 0x00000004cf007c0c */ /* 0x000fe4000bf66270 */
[----:B------:R-:W-:Y:S02]  /*7100*/  CS2R R28, SRZ ;  /* 0x00000000001c7805 */ /* 0x000fe4000001ff00 */
[----:B------:R-:W-:Y:S01]  /*7110*/  ISETP.GE.AND P2, PT, R200, UR4, PT ;  /* 0x00000004c8007c0c */ /* 0x000fe2000bf46270 */
[----:B----4-:R-:W-:-:S08]  /*7120*/  IMAD.MOV.U32 R15, RZ, RZ, R5 ;  /* 0x000000ffff0f7224 */ /* 0x010fd000078e0005 */
        /* <DEDUP_REMOVED lines=15> */
.L_x_6030:
[----:B------:R-:W-:Y:S05]  /*7220*/  BSYNC B1 ;  /* 0x0000000000017941 */ /* 0x000fea0003800000 */
.L_x_6029:
[----:B0-----:R-:W0:Y:S01]  /*7230*/  S2R R14, SR_TID.X ;  /* 0x00000000000e7919 */ /* 0x001e220000002100 */
[----:B------:R-:W1:Y:S01]  /*7240*/  SYNCS.PHASECHK.TRANS64.TRYWAIT P0, [R22+URZ+0x32400], R11 ;  /* 0x0324000b160075a7 */ /* 0x000e62000800017f */
[----:B------:R-:W-:Y:S01]  /*7250*/  LOP3.LUT R37, R37, 0x1c0, RZ, 0xc0, !PT ;  /* 0x000001c025257812 */ /* 0x000fe200078ec0ff */
[----:B-----5:R-:W-:Y:S01]  /*7260*/  IMAD.MOV.U32 R4, RZ, RZ, R8 ;  /* 0x000000ffff047224 */ /* 0x020fe200078e0008 */
[----:B------:R-:W-:Y:S01]  /*7270*/  MOV R3, R26 ;  /* 0x0000001a00037202 */ /* 0x000fe20000000f00 */
[----:B----4-:R-:W-:Y:S01]  /*7280*/  IMAD.MOV.U32 R5, RZ, RZ, R9 ;  /* 0x000000ffff057224 */ /* 0x010fe200078e0009 */
        /* <DEDUP_REMOVED lines=14> */
[----:B------:R-:W-:-:S02]  /*7370*/  LOP3.LUT P2, RZ, R38, 0x4, RZ, 0xc0, !PT ;  /* 0x0000000426ff7812 */ /* 0x000fc4000784c0ff */
[----:B------:R-:W-:Y:S01]  /*7380*/  ISETP.GE.AND P1, PT, R23, R40, PT ;  /* 0x000000281700720c */ /* 0x000fe20003f26270 */
[----:B0-----:R-:W-:-:S05]  /*7390*/  VIADD R14, R14, 0xffffff80 ;  /* 0xffffff800e0e7836 */ /* 0x001fca0000000000 */
[----:B------:R-:W-:-:S04]  /*73a0*/  SHF.R.S32.HI R7, RZ, 0x1f, R14 ;  /* 0x0000001fff077819 */ /* 0x000fc8000001140e */
[----:B------:R-:W-:-:S04]  /*73b0*/  LEA.HI R7, R7, R14, RZ, 0x5 ;  /* 0x0000000e07077211 */ /* 0x000fc800078f28ff */
[----:B------:R-:W-:-:S04]  /*73c0*/  SHF.R.S32.HI R7, RZ, 0x5, R7 ;  /* 0x00000005ff077819 */ /* 0x000fc80000011407 */
[----:B------:R-:W-:Y:S01]  /*73d0*/  LEA R3, R7, R0, 0x9 ;  /* 0x0000000007037211 */ /* 0x000fe200078e48ff */
[----:B------:R-:W-:-:S04]  /*73e0*/  IMAD.MOV.U32 R0, RZ, RZ, R29 ;  /* 0x000000ffff007224 */ /* 0x000fc800078e001d */
[----:B------:R-:W-:Y:S01]  /*73f0*/  IMAD R3, R3, 0x2, R22 ;  /* 0x0000000203037824 */ /* 0x000fe200078e0216 */
[----:B------:R-:W-:-:S03]  /*7400*/  PRMT R47, R47, 0x5410, R0 ;  /* 0x000054102f2f7816 */ /* 0x000fc60000000000 */
[C---:B------:R-:W-:Y:S01]  /*7410*/  VIADD R4, R3.reuse, 0x18400 ;  /* 0x0001840003047836 */ /* 0x040fe20000000000 */
[----:B------:R-:W-:Y:S01]  /*7420*/  IADD3 R0, R3, 0x18440, RZ ;  /* 0x0001844003007810 */ /* 0x000fe20007ffe0ff */
[----:B-1----:R-:W-:Y:S06]  /*7430*/  @!P0 BRA `(.L_x_6032) ;  /* 0x0000017c002c8947 */ /* 0x002fec0003800000 */
.L_x_6276:
[----:B------:R-:W-:Y:S05]  /*7440*/  BSYNC B1 ;  /* 0x0000000000017941 */ /* 0x000fea0003800000 */
.L_x_6031:
        /* <DEDUP_REMOVED lines=10> */
[----:B0-----:R-:W-:Y:S02]  /*74f0*/  SHF.R.U32.HI R11, RZ, 0x10, R31 ;  /* 0x00000010ff0b7819 */ /* 0x001fe4000001161f */
        /* <DEDUP_REMOVED lines=40> */
.L_x_6036:
[----:B------:R-:W-:Y:S05]  /*7780*/  BSYNC B2 ;  /* 0x0000000000027941 */ /* 0x000fea0003800000 */
.L_x_6035:
[----:B------:R-:W-:Y:S05]  /*7790*/  @P1 BRA `(.L_x_6034) ;  /* 0x0000000000a81947 */ /* 0x000fea0003800000 */
[----:B-1----:R-:W1:Y:S01]  /*77a0*/  LDS.128 R4, [R0] ;  /* 0x0000000000047984 */ /* 0x002e620000000c00 */
        /* <DEDUP_REMOVED lines=14> */
[----:B0-----:R-:W-:-:S02]  /*7890*/  HADD2.F32 R11, -RZ, R6.H0_H0 ;  /* 0x20000006ff0b7230 */ /* 0x001fc40000004100 */
[C---:B------:R-:W-:Y:S01]  /*78a0*/  FMUL.FTZ R20, R4.reuse, R25 ;  /* 0x0000001904147220 */ /* 0x040fe20000410000 */
[C---:B------:R-:W-:Y:S01]  /*78b0*/  FFMA.FTZ R32, R15.reuse, R24, -R32 ;  /* 0x000000180f207223 */ /* 0x040fe20000010820 */
[----:B------:R-:W-:Y:S01]  /*78c0*/  FFMA.FTZ R33, R15, R30, R31 ;  /* 0x0000001e0f217223 */ /* 0x000fe2000001001f */
[----:B------:R-:W-:Y:S02]  /*78d0*/  HADD2.F32 R14, -RZ, R6.H1_H1 ;  /* 0x30000006ff0e7230 */ /* 0x000fe40000004100 */
[-C--:B------:R-:W-:Y:S01]  /*78e0*/  FMUL.FTZ R30, R4, R21.reuse ;  /* 0x00000015041e7220 */ /* 0x080fe20000410000 */
[C---:B------:R-:W-:Y:S01]  /*78f0*/  FFMA.FTZ R24, R7.reuse, R21, -R20 ;  /* 0x0000001507187223 */ /* 0x040fe20000010814 */
[--C-:B------:R-:W-:Y:S02]  /*7900*/  HADD2.F32 R6, -RZ, R5.reuse.H0_H0 ;  /* 0x20000005ff067230 */ /* 0x100fe40000004100 */
        /* <DEDUP_REMOVED lines=19> */
.L_x_6034:
[----:B------:R-:W-:Y:S05]  /*7a40*/  BSYNC B1 ;  /* 0x0000000000017941 */ /* 0x000fea0003800000 */
.L_x_6033:
        /* <DEDUP_REMOVED lines=50> */
.L_x_6039:
[----:B------:R-:W-:Y:S05]  /*7d70*/  BSYNC B1 ;  /* 0x0000000000017941 */ /* 0x000fea0003800000 */
.L_x_6038:
[----:B------:R-:W-:Y:S05]  /*7d80*/  @P1 BRA `(.L_x_6037) ;  /* 0x0000001400e01947 */ /* 0x000fea0003800000 */
[----:B-1----:R-:W0:Y:S01]  /*7d90*/  LDS.128 R4, [R0+0x2000] ;  /* 0x0020000000047984 */ /* 0x002e220000000c00 */
[----:B------:R-:W-:Y:S02]  /*7da0*/  SHF.R.U32.HI R20, RZ, 0x10, R9 ;  /* 0x00000010ff147819 */ /* 0x000fe40000011609 */
[--C-:B------:R-:W-:Y:S02]  /*7db0*/  SHF.R.U32.HI R14, RZ, 0x10, R13.reuse ;  /* 0x00000010ff0e7819 */ /* 0x100fe4000001160d */
[----:B------:R-:W-:Y:S01]  /*7dc0*/  SHF.R.U64 R25, R12, 0x10, R13 ;  /* 0x000000100c197819 */ /* 0x000fe2000000120d */
[----:B------:R-:W-:Y:S01]  /*7dd0*/  HADD2.F32 R20, -RZ, R20.H0_H0 ;  /* 0x20000014ff147230 */ /* 0x000fe20000004100 */
[----:B------:R-:W-:Y:S01]  /*7de0*/  SHF.R.U64 R15, R8, 0x10, R9 ;  /* 0x00000010080f7819 */ /* 0x000fe20000001209 */
[----:B------:R-:W-:Y:S02]  /*7df0*/  HADD2.F32 R13, -RZ, R46.H0_H0 ;  /* 0x2000002eff0d7230 */ /* 0x000fe40000004100 */
[----:B------:R-:W-:-:S02]  /*7e00*/  HADD2.F32 R14, -RZ, R14.H0_H0 ;  /* 0x2000000eff0e7230 */ /* 0x000fc40000004100 */
[----:B------:R-:W-:Y:S02]  /*7e10*/  HADD2.F32 R12, -RZ, R48.H0_H0 ;  /* 0x20000030ff0c7230 */ /* 0x000fe40000004100 */
[--C-:B0-----:R-:W-:Y:S02]  /*7e20*/  HADD2.F32 R11, -RZ, R7.reuse.H1_H1 ;  /* 0x30000007ff0b7230 */ /* 0x101fe40000004100 */
[--C-:B------:R-:W-:Y:S02]  /*7e30*/  HADD2.F32 R3, -RZ, R4.reuse.H0_H0 ;  /* 0x20000004ff037230 */ /* 0x100fe40000004100 */
[----:B------:R-:W-:Y:S02]  /*7e40*/  HADD2.F32 R4, -RZ, R4.H1_H1 ;  /* 0x30000004ff047230 */ /* 0x000fe40000004100 */
[C---:B------:R-:W-:Y:S01]  /*7e50*/  FMUL.FTZ R26, R11.reuse, R20 ;  /* 0x000000140b1a7220 */ /* 0x040fe20000410000 */
[----:B------:R-:W-:Y:S02]  /*7e60*/  HADD2.F32 R9, -RZ, R7.H0_H0 ;  /* 0x20000007ff097230 */ /* 0x000fe40000004100 */
[----:B------:R-:W-:Y:S01]  /*7e70*/  FMUL.FTZ R11, R11, R14 ;  /* 0x0000000e0b0b7220 */ /* 0x000fe20000410000 */
[----:B------:R-:W-:-:S02]  /*7e80*/  HADD2.F32 R7, -RZ, R6.H0_H0 ;  /* 0x20000006ff077230 */ /* 0x000fc40000004100 */
[CC--:B------:R-:W-:Y:S01]  /*7e90*/  FMUL.FTZ R24, R4.reuse, R13.reuse ;  /* 0x0000000d04187220 */ /* 0x0c0fe20000410000 */
[----:B------:R-:W-:Y:S02]  /*7ea0*/  HADD2.F32 R8, -RZ, R6.H1_H1 ;  /* 0x30000006ff087230 */ /* 0x000fe40000004100 */
[C---:B------:R-:W-:Y:S01]  /*7eb0*/  FFMA.FTZ R26, R9.reuse, R14, -R26 ;  /* 0x0000000e091a7223 */ /* 0x040fe2000001081a */
[----:B------:R-:W-:Y:S01]  /*7ec0*/  FFMA.FTZ R21, R9, R20, R11 ;  /* 0x0000001409157223 */ /* 0x000fe2000001000b */
[-C--:B------:R-:W-:Y:S01]  /*7ed0*/  FMUL.FTZ R14, R4, R12.reuse ;  /* 0x0000000c040e7220 */ /* 0x080fe20000410000 */
[C---:B------:R-:W-:Y:S01]  /*7ee0*/  FFMA.FTZ R24, R3.reuse, R12, -R24 ;  /* 0x0000000c03187223 */ /* 0x040fe20000010818 */
[--C-:B------:R-:W-:Y:S02]  /*7ef0*/  HADD2.F32 R6, -RZ, R5.reuse.H0_H0 ;  /* 0x20000005ff067230 */ /* 0x100fe40000004100 */
[----:B------:R-:W-:Y:S02]  /*7f00*/  HADD2.F32 R12, -RZ, R46.H1_H1 ;  /* 0x3000002eff0c7230 */ /* 0x000fe40000004100 */
[----:B------:R-:W-:Y:S01]  /*7f10*/  FFMA.FTZ R3, R3, R13, R14 ;  /* 0x0000000d03037223 */ /* 0x000fe2000001000e */
[----:B------:R-:W-:Y:S01]  /*7f20*/  HADD2.F32 R9, -RZ, R48.H1_H1 ;  /* 0x30000030ff097230 */ /* 0x000fe20000004100 */
[----:B------:R-:W-:Y:S01]  /*7f30*/  F2FP.F16.F32.PACK_AB R27, R21, R26 ;  /* 0x0000001a151b723e */ /* 0x000fe200000000ff */
[----:B------:R-:W-:-:S02]  /*7f40*/  HADD2.F32 R5, -RZ, R5.H1_H1 ;  /* 0x30000005ff057230 */ /* 0x000fc40000004100 */
[C---:B------:R-:W-:Y:S01]  /*7f50*/  FMUL.FTZ R14, R8.reuse, R12 ;  /* 0x0000000c080e7220 */ /* 0x040fe20000410000 */
[----:B------:R-:W-:Y:S02]  /*7f60*/  HADD2.F32 R11, -RZ, R15.H0_H0 ;  /* 0x2000000fff0b7230 */ /* 0x000fe40000004100 */
[-C--:B------:R-:W-:Y:S01]  /*7f70*/  FMUL.FTZ R15, R8, R9.reuse ;  /* 0x00000009080f7220 */ /* 0x080fe20000410000 */
[----:B------:R-:W-:Y:S02]  /*7f80*/  HADD2.F32 R4, -RZ, R25.H0_H0 ;  /* 0x20000019ff047230 */ /* 0x000fe40000004100 */
[----:B------:R-:W-:Y:S01]  /*7f90*/  FFMA.FTZ R14, R7, R9, -R14 ;  /* 0x00000009070e7223 */ /* 0x000fe2000001080e */
[----:B------:R-:W-:Y:S01]  /*7fa0*/  F2FP.F16.F32.PACK_AB R24, R3, R24 ;  /* 0x000000180318723e */ /* 0x000fe200000000ff */
[----:B------:R-:W-:Y:S01]  /*7fb0*/  FMUL.FTZ R13, R5, R11 ;  /* 0x0000000b050d7220 */ /* 0x000fe20000410000 */
[----:B------:R-:W-:Y:S01]  /*7fc0*/  FFMA.FTZ R15, R7, R12, R15 ;  /* 0x0000000c070f7223 */ /* 0x000fe2000001000f */
[----:B------:R-:W-:-:S02]  /*7fd0*/  FMUL.FTZ R8, R5, R4 ;  /* 0x0000000405087220 */ /* 0x000fc40000410000 */
[C---:B------:R-:W-:Y:S02]  /*7fe0*/  FFMA.FTZ R13, R6.reuse, R4, -R13 ;  /* 0x00000004060d7223 */ /* 0x040fe4000001080d */
[----:B------:R-:W-:Y:S01]  /*7ff0*/  FFMA.FTZ R8, R6, R11, R8 ;  /* 0x0000000b06087223 */ /* 0x000fe20000010008 */
[----:B------:R-:W-:-:S04]  /*8000*/  F2FP.F16.F32.PACK_AB R26, R15, R14 ;  /* 0x0000000e0f1a723e */ /* 0x000fc800000000ff */
[----:B------:R-:W-:-:S05]  /*8010*/  F2FP.F16.F32.PACK_AB R25, R8, R13 ;  /* 0x0000000d0819723e */ /* 0x000fca00000000ff */
[----:B------:R2:W-:Y:S01]  /*8020*/  STS.128 [R0+0x2000], R24 ;  /* 0x0020001800007388 */ /* 0x0005e20000000c00 */
[----:B------:R-:W-:Y:S05]  /*8030*/  BRA `(.L_x_6037) ;  /* 0x0000001400347947 */ /* 0x000fea0003800000 */
.L_x_6024:
[----:B------:R-:W1:Y:S01]  /*8040*/  S2R R0, SR_TID.X ;  /* 0x0000000000007919 */ /* 0x000e620000002100 */
[----:B------:R-:W2:Y:S01]  /*8050*/  LDC R30, c[0x0][0x448] ;  /* 0x00011200ff1e7b82 */ /* 0x000ea20000000800 */
[----:B------:R-:W-:Y:S01]  /*8060*/  ULDC.64 UR4, c[0x0][0x3f8] ;  /* 0x0000fe0000047ab9 */ /* 0x000fe20000000a00 */
[----:B------:R-:W-:Y:S01]  /*8070*/  ULDC.64 UR6, c[0x0][0x408] ;  /* 0x0001020000067ab9 */ /* 0x000fe20000000a00 */
[----:B------:R-:W-:Y:S01]  /*8080*/  MOV R20, R24 ;  /* 0x0000001800147202 */ /* 0x000fe20000000f00 */
[----:B------:R-:W-:Y:S02]  /*8090*/  IMAD.MOV.U32 R21, RZ, RZ, R29 ;  /* 0x000000ffff157224 */ /* 0x000fe400078e001d */
[----:B------:R-:W-:Y:S01]  /*80a0*/  IMAD.MOV.U32 R4, RZ, RZ, R26 ;  /* 0x000000ffff047224 */ /* 0x000fe200078e001a */
[----:B--2---:R-:W-:Y:S01]  /*80b0*/  ISETP.NE.AND P0, PT, R30, 0x1, PT ;  /* 0x000000011e00780c */ /* 0x004fe20003f05270 */
[----:B-1----:R-:W-:-:S05]  /*80c0*/  VIADD R0, R0, 0xffffff80 ;  /* 0xffffff8000007836 */ /* 0x002fca0000000000 */
        /* <DEDUP_REMOVED lines=27> */
[----:B------:R-:W2:Y:S01]  /*8280*/  LDL R11, [R1+0x90] ;  /* 0x00009000010b7983 */ /* 0x000ea20000100800 */
[----:B------:R-:W1:Y:S03]  /*8290*/  LDC R31, c[0x0][0x3f4] ;  /* 0x0000fd00ff1f7b82 */ /* 0x000e660000000800 */
[----:B------:R-:W3:Y:S04]  /*82a0*/  SHFL.IDX PT, R3, R10, RZ, 0x1c1f ;  /* 0x001c1fff0a037589 */ /* 0x000ee800000e0000 */
[----:B------:R-:W4:Y:S04]  /*82b0*/  SHFL.IDX PT, R0, R20, RZ, 0x1c1f ;  /* 0x001c1fff14007589 */ /* 0x000f2800000e0000 */
[----:B------:R-:W5:Y:S04]  /*82c0*/  SHFL.IDX PT, R14, R28, RZ, 0x1c1f ;  /* 0x001c1fff1c0e7589 */ /* 0x000f6800000e0000 */
[----:B------:R-:W0:Y:S01]  /*82d0*/  SHFL.IDX PT, R8, R29, RZ, 0x1c1f ;  /* 0x001c1fff1d087589 */ /* 0x000e2200000e0000 */
[----:B-1----:R-:W-:Y:S01]  /*82e0*/  ISETP.GE.AND P0, PT, R16, R31, PT ;  /* 0x0000001f1000720c */ /* 0x002fe20003f06270 */
[----:B--2---:R-:W-:-:S05]  /*82f0*/  IMAD R30, R11, R30, RZ ;  /* 0x0000001e0b1e7224 */ /* 0x004fca00078e02ff */
[----:B------:R-:W-:-:S13]  /*8300*/  ISETP.GE.OR P1, PT, R35, R30, P0 ;  /* 0x0000001e2300720c */ /* 0x000fda0000726670 */
[C---:B------:R-:W-:Y:S02]  /*8310*/  @!P1 SHF.L.U32 R9, R16.reuse, 0x1, RZ ;  /* 0x0000000110099819 */ /* 0x040fe400000006ff */
[----:B------:R-:W-:Y:S02]  /*8320*/  @!P1 SHF.L.U64.HI R21, R16, 0x1, R17 ;  /* 0x0000000110159819 */ /* 0x000fe40000010211 */
[----:B---3--:R-:W-:-:S05]  /*8330*/  @!P1 IADD3 R4, P2, R3, R9, RZ ;  /* 0x0000000903049210 */ /* 0x008fca0007f5e0ff */
[----:B----4-:R-:W-:Y:S01]  /*8340*/  @!P1 IMAD.X R5, R0, 0x1, R21, P2 ;  /* 0x0000000100059824 */ /* 0x010fe200010e0615 */
[----:B-----5:R-:W-:-:S05]  /*8350*/  @!P1 IADD3 R14, P2, R14, R9, RZ ;  /* 0x000000090e0e9210 */ /* 0x020fca0007f5e0ff */
[----:B0-----:R-:W-:Y:S01]  /*8360*/  @!P1 IMAD.X R3, R8, 0x1, R21, P2 ;  /* 0x0000000108039824 */ /* 0x001fe200010e0615 */
[----:B------:R-:W2:Y:S03]  /*8370*/  @!P1 LD.E.128 R4, desc[UR40][R4.64] ;  /* 0x0000002804049980 */ /* 0x000ea6000c101d00 */
[----:B------:R-:W-:-:S05]  /*8380*/  @!P1 IMAD.MOV.U32 R15, RZ, RZ, R3 ;  /* 0x000000ffff0f9224 */ /* 0x000fca00078e0003 */
[----:B------:R0:W3:Y:S01]  /*8390*/  @!P1 LD.E.128 R24, desc[UR40][R14.64] ;  /* 0x000000280e189980 */ /* 0x0000e2000c101d00 */
[----:B------:R-:W-:Y:S02]  /*83a0*/  CS2R R38, SRZ ;  /* 0x0000000000267805 */ /* 0x000fe4000001ff00 */
[----:B------:R-:W-:Y:S01]  /*83b0*/  CS2R R36, SRZ ;  /* 0x0000000000247805 */ /* 0x000fe2000001ff00 */
[----:B------:R-:W1:Y:S04]  /*83c0*/  SHFL.IDX PT, R8, R29, 0x1, 0x1c1f ;  /* 0x003c1f001d087f89 */ /* 0x000e6800000e0000 */
[----:B0-----:R-:W0:Y:S01]  /*83d0*/  SHFL.IDX PT, R14, R28, 0x1, 0x1c1f ;  /* 0x003c1f001c0e7f89 */ /* 0x001e2200000e0000 */
[----:B--2---:R-:W-:Y:S02]  /*83e0*/  @!P1 IMAD.MOV.U32 R39, RZ, RZ, R5 ;  /* 0x000000ffff279224 */ /* 0x004fe400078e0005 */
[----:B------:R-:W-:-:S02]  /*83f0*/  @!P1 IMAD.MOV.U32 R36, RZ, RZ, R6 ;  /* 0x000000ffff249224 */ /* 0x000fc400078e0006 */
[----:B------:R-:W-:Y:S01]  /*8400*/  @!P1 IMAD.MOV.U32 R37, RZ, RZ, R7 ;  /* 0x000000ffff259224 */ /* 0x000fe200078e0007 */
[----:B------:R-:W-:Y:S01]  /*8410*/  CS2R R6, SRZ ;  /* 0x0000000000067805 */ /* 0x000fe2000001ff00 */
[----:B------:R-:W-:Y:S01]  /*8420*/  @!P1 IMAD.MOV.U32 R38, RZ, RZ, R4 ;  /* 0x000000ffff269224 */ /* 0x000fe200078e0004 */
[----:B------:R-:W-:Y:S01]  /*8430*/  CS2R R4, SRZ ;  /* 0x0000000000047805 */ /* 0x000fe2000001ff00 */
[----:B------:R-:W-:Y:S01]  /*8440*/  IMAD.MOV.U32 R3, RZ, RZ, R39 ;  /* 0x000000ffff037224 */ /* 0x000fe200078e0027 */
[----:B---3--:R-:W-:Y:S01]  /*8450*/  @!P1 MOV R6, R24 ;  /* 0x0000001800069202 */ /* 0x008fe20000000f00 */
[----:B------:R-:W-:Y:S01]  /*8460*/  IMAD.MOV.U32 R9, RZ, RZ, R36 ;  /* 0x000000ffff097224 */ /* 0x000fe200078e0024 */
[----:B------:R-:W-:Y:S01]  /*8470*/  MOV R0, R38 ;  /* 0x0000002600007202 */ /* 0x000fe20000000f00 */
[----:B------:R-:W-:Y:S01]  /*8480*/  IMAD.MOV.U32 R11, RZ, RZ, R37 ;  /* 0x000000ffff0b7224 */ /* 0x000fe200078e0025 */
[----:B------:R-:W-:Y:S01]  /*8490*/  PRMT R40, R3, 0x7610, R40 ;  /* 0x0000761003287816 */ /* 0x000fe20000000028 */
[----:B------:R-:W-:Y:S01]  /*84a0*/  @!P1 IMAD.MOV.U32 R7, RZ, RZ, R25 ;  /* 0x000000ffff079224 */ /* 0x000fe200078e0019 */
[----:B------:R2:W3:Y:S01]  /*84b0*/  SHFL.IDX PT, R3, R10, 0x1, 0x1c1f ;  /* 0x003c1f000a037f89 */ /* 0x0004e200000e0000 */
[----:B------:R-:W-:Y:S01]  /*84c0*/  @!P1 IMAD.MOV.U32 R4, RZ, RZ, R26 ;  /* 0x000000ffff049224 */ /* 0x000fe200078e001a */
[----:B------:R-:W-:Y:S01]  /*84d0*/  PRMT R9, R9, 0x5410, R11 ;  /* 0x0000541009097816 */ /* 0x000fe2000000000b */
[----:B------:R-:W-:Y:S01]  /*84e0*/  @!P1 IMAD.MOV.U32 R5, RZ, RZ, R27 ;  /* 0x000000ffff059224 */ /* 0x000fe200078e001b */
[----:B------:R-:W-:Y:S01]  /*84f0*/  PRMT R52, R52, 0x5410, R0 ;  /* 0x0000541034347816 */ /* 0x000fe20000000000 */
[----:B------:R-:W-:Y:S01]  /*8500*/  IMAD.MOV.U32 R11, RZ, RZ, R7 ;  /* 0x000000ffff0b7224 */ /* 0x000fe200078e0007 */
[----:B------:R-:W-:Y:S01]  /*8510*/  MOV R12, R4 ;  /* 0x00000004000c7202 */ /* 0x000fe20000000f00 */
[----:B------:R-:W-:Y:S01]  /*8520*/  IMAD.MOV.U32 R13, RZ, RZ, R5 ;  /* 0x000000ffff0d7224 */ /* 0x000fe200078e0005 */
[----:B------:R4:W0:Y:S01]  /*8530*/  SHFL.IDX PT, R0, R20, 0x1, 0x1c1f ;  /* 0x003c1f0014007f89 */ /* 0x00082200000e0000 */
[----:B--2---:R-:W-:Y:S01]  /*8540*/  IMAD.MOV.U32 R10, RZ, RZ, R6 ;  /* 0x000000ffff0a7224 */ /* 0x004fe200078e0006 */
[----:B------:R-:W-:-:S02]  /*8550*/  CS2R R24, SRZ ;  /* 0x0000000000187805 */ /* 0x000fc4000001ff00 */
[----:B------:R-:W-:Y:S02]  /*8560*/  PRMT R52, R13, 0x7610, R52 ;  /* 0x000076100d347816 */ /* 0x000fe40000000034 */
[----:B------:R-:W-:Y:S02]  /*8570*/  PRMT R51, R10, 0x5410, R12 ;  /* 0x000054100a337816 */ /* 0x000fe4000000000c */
[----:B-1--4-:R-:W-:-:S07]  /*8580*/  PRMT R20, R11, 0x7610, R20 ;  /* 0x000076100b147816 */ /* 0x012fce0000000014 */
.L_x_6286:
[----:B------:R-:W2:Y:S01]  /*8590*/  LDL R11, [R1+0xc8] ;  /* 0x0000c800010b7983 */ /* 0x000ea20000100800 */
[----:B------:R-:W-:Y:S01]  /*85a0*/  VIADD R35, R35, 0x40 ;  /* 0x0000004023237836 */ /* 0x000fe20000000000 */
[----:B------:R-:W-:Y:S01]  /*85b0*/  BSSY B1, `(.L_x_6041) ;  /* 0x0000016000017945 */ /* 0x000fe20003800000 */
[----:B------:R-:W-:Y:S02]  /*85c0*/  CS2R R26, SRZ ;  /* 0x00000000001a7805 */ /* 0x000fe4000001ff00 */
[----:B------:R-:W-:Y:S02]  /*85d0*/  CS2R R32, SRZ ;  /* 0x0000000000207805 */ /* 0x000fe4000001ff00 */
[----:B------:R-:W-:Y:S02]  /*85e0*/  ISETP.GE.AND P1, PT, R35, R30, PT ;  /* 0x0000001e2300720c */ /* 0x000fe40003f26270 */
[----:B------:R-:W-:Y:S02]  /*85f0*/  CS2R R34, SRZ ;  /* 0x0000000000227805 */ /* 0x000fe4000001ff00 */
[----:B--2---:R-:W-:-:S04]  /*8600*/  LEA.HI R10, R11, R11, RZ, 0x1 ;  /* 0x0000000b0b0a7211 */ /* 0x004fc800078f08ff */
        /* <DEDUP_REMOVED lines=10> */
[-C--:B---3--:R-:W-:Y:S02]  /*86b0*/  IADD3 R32, P1, R3, R15.reuse, RZ ;  /* 0x0000000f03207210 */ /* 0x088fe40007f3e0ff */
[----:B0-----:R-:W-:-:S03]  /*86c0*/  IADD3 R14, P2, R14, R15, RZ ;  /* 0x0000000f0e0e7210 */ /* 0x001fc60007f5e0ff */
[----:B------:R-:W-:Y:S01]  /*86d0*/  IMAD.X R33, R0, 0x1, R13, P1 ;  /* 0x0000000100217824 */ /* 0x000fe200008e060d */
[----:B------:R-:W-:-:S05]  /*86e0*/  IADD3.X R15, R8, R13, RZ, P2, !PT ;  /* 0x0000000d080f7210 */ /* 0x000fca00017fe4ff */
[----:B------:R-:W5:Y:S04]  /*86f0*/  LD.E.128 R32, desc[UR40][R32.64] ;  /* 0x0000002820207980 */ /* 0x000f68000c101d00 */
[----:B------:R1:W5:Y:S02]  /*8700*/  LD.E.128 R24, desc[UR40][R14.64] ;  /* 0x000000280e187980 */ /* 0x000364000c101d00 */
.L_x_6042:
[----:B------:R-:W-:Y:S05]  /*8710*/  BSYNC B1 ;  /* 0x0000000000017941 */ /* 0x000fea0003800000 */
.L_x_6041:
[----:B0-----:R-:W2:Y:S01]  /*8720*/  LDL R0, [R1+0x98] ;  /* 0x0000980001007983 */ /* 0x001ea20000100800 */
[----:B------:R-:W0:Y:S01]  /*8730*/  SYNCS.PHASECHK.TRANS64.TRYWAIT P1, [R22+URZ+0x32400], R11 ;  /* 0x0324000b160075a7 */ /* 0x000e22000802017f */
[----:B---3-5:R-:W-:Y:S01]  /*8740*/  IMAD.MOV.U32 R3, RZ, RZ, R25 ;  /* 0x000000ffff037224 */ /* 0x028fe200078e0019 */
[----:B------:R-:W-:Y:S01]  /*8750*/  BSSY B1, `(.L_x_6043) ;  /* 0x000000f000017945 */ /* 0x000fe20003800000 */
[----:B------:R-:W-:Y:S02]  /*8760*/  VIADD R8, R23, 0x40 ;  /* 0x0000004017087836 */ /* 0x000fe40000000000 */
[----:B------:R-:W-:Y:S01]  /*8770*/  IMAD.MOV.U32 R12, RZ, RZ, R33 ;  /* 0x000000ffff0c7224 */ /* 0x000fe200078e0021 */
[----:B--2---:R-:W-:Y:S01]  /*8780*/  VIADDMNMX R30, R30, -R0, 0x80, PT ;  /* 0x000000801e1e7446 */ /* 0x004fe20003800900 */
[----:B------:R-:W-:-:S03]  /*8790*/  IMAD.MOV.U32 R0, RZ, RZ, R24 ;  /* 0x000000ffff007224 */ /* 0x000fc600078e0018 */
[-C--:B------:R-:W-:Y:S02]  /*87a0*/  ISETP.GE.OR P2, PT, R23, R30.reuse, P0 ;  /* 0x0000001e1700720c */ /* 0x080fe40000746670 */
[----:B------:R-:W-:Y:S01]  /*87b0*/  PRMT R53, R0, 0x5410, R3 ;  /* 0x0000541000357816 */ /* 0x000fe20000000003 */
[----:B------:R-:W-:Y:S01]  /*87c0*/  IMAD.MOV.U32 R0, RZ, RZ, R26 ;  /* 0x000000ffff007224 */ /* 0x000fe200078e001a */
[----:B------:R-:W-:Y:S01]  /*87d0*/  ISETP.GE.OR P0, PT, R8, R30, P0 ;  /* 0x0000001e0800720c */ /* 0x000fe20000706670 */
[----:B------:R-:W-:Y:S01]  /*87e0*/  IMAD.MOV.U32 R3, RZ, RZ, R27 ;  /* 0x000000ffff037224 */ /* 0x000fe200078e001b */
[----:B------:R-:W-:-:S04]  /*87f0*/  MOV R8, R32 ;  /* 0x0000002000087202 */ /* 0x000fc80000000f00 */
[----:B------:R-:W-:Y:S01]  /*8800*/  PRMT R54, R0, 0x5410, R3 ;  /* 0x0000541000367816 */ /* 0x000fe20000000003 */
[----:B------:R-:W-:Y:S01]  /*8810*/  IMAD.IADD R0, R16, 0x1, R31 ;  /* 0x0000000110007824 */ /* 0x000fe200078e021f */
[----:B------:R-:W-:Y:S01]  /*8820*/  PRMT R55, R8, 0x5410, R12 ;  /* 0x0000541008377816 */ /* 0x000fe2000000000c */
[----:B0-----:R-:W-:Y:S06]  /*8830*/  @!P1 BRA `(.L_x_6044) ;  /* 0x0000016c00a89947 */ /* 0x001fec0003800000 */
.L_x_6287:
[----:B------:R-:W-:Y:S05]  /*8840*/  BSYNC B1 ;  /* 0x0000000000017941 */ /* 0x000fea0003800000 */
.L_x_6043:
[----:B------:R-:W-:Y:S01]  /*8850*/  BSSY B1, `(.L_x_6045) ;  /* 0x0000069000017945 */ /* 0x000fe20003800000 */
[----:B------:R-:W-:Y:S01]  /*8860*/  IMAD.MOV.U32 R56, RZ, RZ, R34 ;  /* 0x000000ffff387224 */ /* 0x000fe200078e0022 */
[----:B------:R-:W-:Y:S01]  /*8870*/  LOP3.LUT R0, R0, 0x38, RZ, 0xc0, !PT ;  /* 0x0000003800007812 */ /* 0x000fe200078ec0ff */
[----:B------:R-:W-:Y:S01]  /*8880*/  IMAD.MOV.U32 R57, RZ, RZ, R35 ;  /* 0x000000ffff397224 */ /* 0x000fe200078e0023 */
[----:B------:R-:W-:Y:S06]  /*8890*/  @P2 BRA `(.L_x_6046) ;  /* 0x0000000400902947 */ /* 0x000fec0003800000 */
[----:B------:R-:W2:Y:S01]  /*88a0*/  LDL R3, [R1+0xcc] ;  /* 0x0000cc0001037983 */ /* 0x000ea20000100800 */
[--C-:B------:R-:W-:Y:S02]  /*88b0*/  SHF.R.U64 R49, R36, 0x10, R37.reuse ;  /* 0x0000001024317819 */ /* 0x100fe40000001225 */
[----:B------:R-:W-:Y:S01]  /*88c0*/  SHF.R.U32.HI R44, RZ, 0x10, R37 ;  /* 0x00000010ff2c7819 */ /* 0x000fe20000011625 */
[----:B------:R-:W3:Y:S01]  /*88d0*/  S2R R8, SR_TID.X ;  /* 0x0000000000087919 */ /* 0x000ee20000002100 */
[----:B------:R-:W-:Y:S01]  /*88e0*/  SHF.R.U64 R50, R38, 0x10, R39 ;  /* 0x0000001026327819 */ /* 0x000fe20000001227 */
[----:B------:R-:W-:Y:S01]  /*88f0*/  HADD2.F32 R37, -RZ, R20.H0_H0 ;  /* 0x20000014ff257230 */ /* 0x000fe20000004100 */
[----:B------:R-:W-:Y:S02]  /*8900*/  SHF.R.U32.HI R38, RZ, 0x10, R7 ;  /* 0x00000010ff267819 */ /* 0x000fe40000011607 */
[----:B------:R-:W-:Y:S02]  /*8910*/  SHF.R.U64 R47, R4, 0x10, R5 ;  /* 0x00000010042f7819 */ /* 0x000fe40000001205 */
[----:B------:R-:W-:Y:S01]  /*8920*/  SHF.R.U32.HI R46, RZ, 0x10, R39 ;  /* 0x00000010ff2e7819 */ /* 0x000fe20000011627 */
[----:B------:R-:W-:Y:S01]  /*8930*/  HADD2.F32 R36, -RZ, R38.H0_H0 ;  /* 0x20000026ff247230 */ /* 0x000fe20000004100 */
[----:B------:R-:W-:-:S02]  /*8940*/  SHF.R.U32.HI R42, RZ, 0x10, R5 ;  /* 0x00000010ff2a7819 */ /* 0x000fc40000011605 */
[----:B------:R-:W-:Y:S01]  /*8950*/  SHF.R.U64 R48, R6, 0x10, R7 ;  /* 0x0000001006307819 */ /* 0x000fe20000001207 */
[----:B---3--:R-:W-:-:S05]  /*8960*/  VIADD R8, R8, 0xffffff80 ;  /* 0xffffff8008087836 */ /* 0x008fca0000000000 */
[----:B------:R-:W-:-:S04]  /*8970*/  SHF.R.S32.HI R21, RZ, 0x1f, R8 ;  /* 0x0000001fff157819 */ /* 0x000fc80000011408 */
[----:B------:R-:W-:-:S04]  /*8980*/  LEA.HI R21, R21, R8, RZ, 0x5 ;  /* 0x0000000815157211 */ /* 0x000fc800078f28ff */
[----:B------:R-:W-:Y:S02]  /*8990*/  SHF.R.S32.HI R21, RZ, 0x5, R21 ;  /* 0x00000005ff157819 */ /* 0x000fe40000011415 */
[----:B--2---:R-:W-:-:S04]  /*89a0*/  SHF.L.U32 R3, R3, 0x6, RZ ;  /* 0x0000000603037819 */ /* 0x004fc800000006ff */
[----:B0-----:R-:W-:-:S04]  /*89b0*/  LOP3.LUT R11, R3, 0x1c0, RZ, 0xc0, !PT ;  /* 0x000001c0030b7812 */ /* 0x001fc800078ec0ff */
[----:B------:R-:W-:Y:S02]  /*89c0*/  LOP3.LUT R3, R11, 0x38, R16, 0xf8, !PT ;  /* 0x000000380b037812 */ /* 0x000fe400078ef810 */
[----:B------:R-:W-:-:S04]  /*89d0*/  SHF.R.U32.HI R8, RZ, 0x3, R11 ;  /* 0x00000003ff087819 */ /* 0x000fc8000001160b */
[----:B------:R-:W-:-:S05]  /*89e0*/  LOP3.LUT R3, R3, R8, RZ, 0x3c, !PT ;  /* 0x0000000803037212 */ /* 0x000fca00078e3cff */
[----:B------:R-:W-:-:S04]  /*89f0*/  IMAD R3, R21, 0x200, R3 ;  /* 0x0000020015037824 */ /* 0x000fc800078e0203 */
[----:B------:R-:W-:Y:S01]  /*8a00*/  IMAD R43, R3, 0x2, R22 ;  /* 0x00000002032b7824 */ /* 0x000fe200078e0216 */
[----:B------:R-:W-:-:S04]  /*8a10*/  LOP3.LUT R3, R8, R0, R11, 0x1e, !PT ;  /* 0x0000000008037212 */ /* 0x000fc800078e1e0b */
[----:B-1----:R-:W0:Y:S01]  /*8a20*/  LDS.128 R12, [R43+0x18400] ;  /* 0x018400002b0c7984 */ /* 0x002e220000000c00 */
[----:B------:R-:W-:Y:S02]  /*8a30*/  IMAD R3, R21, 0x200, R3 ;  /* 0x0000020015037824 */ /* 0x000fe400078e0203 */
[----:B------:R-:W-:Y:S02]  /*8a40*/  HADD2.F32 R21, -RZ, R40.H0_H0 ;  /* 0x20000028ff157230 */ /* 0x000fe40000004100 */
[----:B------:R-:W-:-:S05]  /*8a50*/  IMAD R45, R3, 0x2, R22 ;  /* 0x00000002032d7824 */ /* 0x000fca00078e0216 */
[----:B------:R-:W1:Y:S01]  /*8a60*/  LDS.128 R28, [R45+0x18400] ;  /* 0x018400002d1c7984 */ /* 0x000e620000000c00 */
[--C-:B0-----:R-:W-:Y:S02]  /*8a70*/  HADD2.F32 R4, -RZ, R13.reuse.H0_H0 ;  /* 0x2000000dff047230 */ /* 0x101fe40000004100 */
[----:B------:R-:W-:Y:S02]  /*8a80*/  HADD2.F32 R13, -RZ, R13.H1_H1 ;  /* 0x3000000dff0d7230 */ /* 0x000fe40000004100 */
[--C-:B------:R-:W-:Y:S02]  /*8a90*/  HADD2.F32 R6, -RZ, R15.reuse.H0_H0 ;  /* 0x2000000fff067230 */ /* 0x100fe40000004100 */
[----:B------:R-:W-:Y:S02]  /*8aa0*/  HADD2.F32 R15, -RZ, R15.H1_H1 ;  /* 0x3000000fff0f7230 */ /* 0x000fe40000004100 */
[----:B------:R-:W-:Y:S02]  /*8ab0*/  HADD2.F32 R3, -RZ, R12.H0_H0 ;  /* 0x2000000cff037230 */ /* 0x000fe40000004100 */
[----:B-1----:R-:W-:-:S02]  /*8ac0*/  HADD2.F32 R8, -RZ, R29.H0_H0 ;  /* 0x2000001dff087230 */ /* 0x002fc40000004100 */
[----:B------:R-:W-:Y:S02]  /*8ad0*/  HADD2.F32 R29, -RZ, R29.H1_H1 ;  /* 0x3000001dff1d7230 */ /* 0x000fe40000004100 */
[----:B------:R-:W-:Y:S02]  /*8ae0*/  HADD2.F32 R20, -RZ, R31.H0_H0 ;  /* 0x2000001fff147230 */ /* 0x000fe40000004100 */
[C---:B------:R-:W-:Y:S01]  /*8af0*/  FMUL.FTZ R39, R8.reuse, R37 ;  /* 0x0000002508277220 */ /* 0x040fe20000410000 */
[-C--:B------:R-:W-:Y:S01]  /*8b00*/  FMUL.FTZ R41, R8, R21.reuse ;  /* 0x0000001508297220 */ /* 0x080fe20000410000 */
[----:B------:R-:W-:Y:S02]  /*8b10*/  HADD2.F32 R8, -RZ, R46.H0_H0 ;  /* 0x2000002eff087230 */ /* 0x000fe40000004100 */
[----:B------:R-:W-:Y:S01]  /*8b20*/  FMUL.FTZ R38, R29, R36 ;  /* 0x000000241d267220 */ /* 0x000fe20000410000 */
[----:B------:R-:W-:Y:S01]  /*8b30*/  FFMA.FTZ R40, R4, R21, -R39 ;  /* 0x0000001504287223 */ /* 0x000fe20000010827 */
[----:B------:R-:W-:-:S02]  /*8b40*/  HADD2.F32 R39, -RZ, R52.H0_H0 ;  /* 0x20000034ff277230 */ /* 0x000fc40000004100 */
[----:B------:R-:W-:Y:S01]  /*8b50*/  FFMA.FTZ R41, R4, R37, R41 ;  /* 0x0000002504297223 */ /* 0x000fe20000010029 */
[----:B------:R-:W-:Y:S02]  /*8b60*/  HADD2.F32 R21, -RZ, R9.H1_H1 ;  /* 0x30000009ff157230 */ /* 0x000fe40000004100 */
[-C--:B------:R-:W-:Y:S01]  /*8b70*/  FMUL.FTZ R4, R29, R8.reuse ;  /* 0x000000081d047220 */ /* 0x080fe20000410000 */
[----:B------:R-:W-:Y:S01]  /*8b80*/  FFMA.FTZ R29, R13, R8, -R38 ;  /* 0x000000080d1d7223 */ /* 0x000fe20000010826 */
[C---:B------:R-:W-:Y:S01]  /*8b90*/  FMUL.FTZ R37, R20.reuse, R39 ;  /* 0x0000002714257220 */ /* 0x040fe20000410000 */
[----:B------:R-:W-:Y:S02]  /*8ba0*/  HADD2.F32 R31, -RZ, R31.H1_H1 ;  /* 0x3000001fff1f7230 */ /* 0x000fe40000004100 */
[-C--:B------:R-:W-:Y:S01]  /*8bb0*/  FMUL.FTZ R20, R20, R21.reuse ;  /* 0x0000001514147220 */ /* 0x080fe20000410000 */
[----:B------:R-:W-:Y:S02]  /*8bc0*/  HADD2.F32 R38, -RZ, R42.H0_H0 ;  /* 0x2000002aff267230 */ /* 0x000fe40000004100 */
[----:B------:R-:W-:Y:S01]  /*8bd0*/  FFMA.FTZ R37, R6, R21, -R37 ;  /* 0x0000001506257223 */ /* 0x000fe20000010825 */
[----:B------:R-:W-:-:S02]  /*8be0*/  HADD2.F32 R8, -RZ, R44.H0_H0 ;  /* 0x2000002cff087230 */ /* 0x000fc40000004100 */
[----:B------:R-:W-:Y:S01]  /*8bf0*/  FFMA.FTZ R39, R6, R39, R20 ;  /* 0x0000002706277223 */ /* 0x000fe20000010014 */
[----:B------:R-:W-:Y:S02]  /*8c00*/  HADD2.F32 R7, -RZ, R28.H0_H0 ;  /* 0x2000001cff077230 */ /* 0x000fe40000004100 */
[----:B------:R-:W-:Y:S01]  /*8c10*/  FMUL.FTZ R6, R31, R38 ;  /* 0x000000261f067220 */ /* 0x000fe20000410000 */
[----:B------:R-:W-:Y:S02]  /*8c20*/  HADD2.F32 R20, -RZ, R51.H0_H0 ;  /* 0x20000033ff147230 */ /* 0x000fe40000004100 */
[----:B------:R-:W-:Y:S01]  /*8c30*/  FFMA.FTZ R42, R13, R36, R4 ;  /* 0x000000240d2a7223 */ /* 0x000fe20000010004 */
[----:B------:R-:W-:Y:S02]  /*8c40*/  HADD2.F32 R4, -RZ, R52.H1_H1 ;  /* 0x30000034ff047230 */ /* 0x000fe40000004100 */
[-C--:B------:R-:W-:Y:S01]  /*8c50*/  FMUL.FTZ R46, R31, R8.reuse ;  /* 0x000000081f2e7220 */ /* 0x080fe20000410000 */
[----:B------:R-:W-:Y:S01]  /*8c60*/  FFMA.FTZ R44, R15, R8, -R6 ;  /* 0x000000080f2c7223 */ /* 0x000fe20000010806 */
[----:B------:R-:W-:-:S02]  /*8c70*/  HADD2.F32 R11, -RZ, R30.H0_H0 ;  /* 0x2000001eff0b7230 */ /* 0x000fc40000004100 */
[C---:B------:R-:W-:Y:S01]  /*8c80*/  FMUL.FTZ R36, R7.reuse, R20 ;  /* 0x0000001407247220 */ /* 0x040fe20000410000 */
[----:B------:R-:W-:Y:S02]  /*8c90*/  HADD2.F32 R8, -RZ, R51.H1_H1 ;  /* 0x30000033ff087230 */ /* 0x000fe40000004100 */
[----:B------:R-:W-:Y:S01]  /*8ca0*/  FMUL.FTZ R7, R7, R4 ;  /* 0x0000000407077220 */ /* 0x000fe20000410000 */
[----:B------:R-:W-:Y:S02]  /*8cb0*/  HADD2.F32 R6, -RZ, R9.H0_H0 ;  /* 0x20000009ff067230 */ /* 0x000fe40000004100 */
[----:B------:R-:W-:Y:S01]  /*8cc0*/  FFMA.FTZ R46, R15, R38, R46 ;  /* 0x000000260f2e7223 */ /* 0x000fe2000001002e */
[----:B------:R-:W-:Y:S01]  /*8cd0*/  FFMA.FTZ R4, R3, R4, -R36 ;  /* 0x0000000403047223 */ /* 0x000fe20000010824 */
[----:B------:R-:W-:Y:S02]  /*8ce0*/  HADD2.F32 R5, -RZ, R14.H0_H0 ;  /* 0x2000000eff057230 */ /* 0x000fe40000004100 */
[C---:B------:R-:W-:Y:S01]  /*8cf0*/  FMUL.FTZ R38, R11.reuse, R8 ;  /* 0x000000080b267220 */ /* 0x040fe20000410000 */
[----:B------:R-:W-:Y:S01]  /*8d00*/  FMUL.FTZ R36, R11, R6 ;  /* 0x000000060b247220 */ /* 0x000fe20000410000 */
[----:B------:R-:W-:-:S02]  /*8d10*/  HADD2.F32 R28, -RZ, R28.H1_H1 ;  /* 0x3000001cff1c7230 */ /* 0x000fc40000004100 */
[----:B------:R-:W-:Y:S01]  /*8d20*/  FFMA.FTZ R20, R3, R20, R7 ;  /* 0x0000001403147223 */ /* 0x000fe20000010007 */
[----:B------:R-:W-:Y:S02]  /*8d30*/  HADD2.F32 R30, -RZ, R30.H1_H1 ;  /* 0x3000001eff1e7230 */ /* 0x000fe40000004100 */
[C---:B------:R-:W-:Y:S01]  /*8d40*/  FFMA.FTZ R6, R5.reuse, R6, -R38 ;  /* 0x0000000605067223 */ /* 0x040fe20000010826 */
[----:B------:R-:W-:Y:S02]  /*8d50*/  HADD2.F32 R9, -RZ, R48.H0_H0 ;  /* 0x20000030ff097230 */ /* 0x000fe40000004100 */
[----:B------:R-:W-:Y:S01]  /*8d60*/  FFMA.FTZ R36, R5, R8, R36 ;  /* 0x0000000805247223 */ /* 0x000fe20000010024 */
[----:B------:R-:W-:Y:S01]  /*8d70*/  HADD2.F32 R11, -RZ, R47.H0_H0 ;  /* 0x2000002fff0b7230 */ /* 0x000fe20000004100 */
[----:B------:R-:W-:Y:S01]  /*8d80*/  F2FP.F16.F32.PACK_AB R15, R46, R39 ;  /* 0x000000272e0f723e */ /* 0x000fe200000000ff */
        /* <DEDUP_REMOVED lines=21> */
.L_x_6046:
[----:B------:R-:W-:Y:S05]  /*8ee0*/  BSYNC B1 ;  /* 0x0000000000017941 */ /* 0x000fea0003800000 */
.L_x_6045:
[----:B------:R-:W-:Y:S01]  /*8ef0*/  PRMT R41, R56, 0x5410, R57 ;  /* 0x0000541038297816 */ /* 0x000fe20000000039 */
[----:B------:R-:W-:Y:S06]  /*8f00*/  @P0 BRA `(.L_x_6037) ;  /* 0x0000000400800947 */ /* 0x000fec0003800000 */
[----:B------:R-:W3:Y:S01]  /*8f10*/  LDL R3, [R1+0xb4] ;  /* 0x0000b40001037983 */ /* 0x000ee20000100800 */
[C---:B--2---:R-:W-:Y:S02]  /*8f20*/  VIADD R4, R23.reuse, 0x40 ;  /* 0x0000004017047836 */ /* 0x044fe40000000000 */
[----:B------:R-:W-:Y:S01]  /*8f30*/  VIADD R5, R23, 0x40 ;  /* 0x0000004017057836 */ /* 0x000fe20000000000 */
[----:B------:R-:W2:Y:S02]  /*8f40*/  LDL R42, [R1+0xd0] ;  /* 0x0000d000012a7983 */ /* 0x000ea40000100800 */
[----:B------:R-:W-:Y:S01]  /*8f50*/  SHF.L.U32 R4, R4, 0x6, RZ ;  /* 0x0000000604047819 */ /* 0x000fe200000006ff */
[----:B------:R-:W-:-:S03]  /*8f60*/  IMAD.SHL.U32 R5, R5, 0x40, RZ ;  /* 0x0000004005057824 */ /* 0x000fc600078e00ff */
[----:B------:R-:W-:Y:S02]  /*8f70*/  LOP3.LUT R4, R4, 0x1c0, RZ, 0xc0, !PT ;  /* 0x000001c004047812 */ /* 0x000fe400078ec0ff */
[----:B------:R-:W-:Y:S02]  /*8f80*/  LOP3.LUT R5, R5, 0x1c0, RZ, 0xc0, !PT ;  /* 0x000001c005057812 */ /* 0x000fe400078ec0ff */
[----:B------:R-:W-:-:S04]  /*8f90*/  SHF.R.U32.HI R4, RZ, 0x3, R4 ;  /* 0x00000003ff047819 */ /* 0x000fc80000011604 */
[----:B------:R-:W-:Y:S02]  /*8fa0*/  LOP3.LUT R0, R4, R0, R5, 0x1e, !PT ;  /* 0x0000000004007212 */ /* 0x000fe400078e1e05 */
[--C-:B------:R-:W-:Y:S02]  /*8fb0*/  SHF.R.U64 R39, R34, 0x10, R35.reuse ;  /* 0x0000001022277819 */ /* 0x100fe40000001223 */
[----:B------:R-:W-:Y:S01]  /*8fc0*/  SHF.R.U32.HI R36, RZ, 0x10, R35 ;  /* 0x00000010ff247819 */ /* 0x000fe20000011623 */
[----:B------:R-:W-:Y:S01]  /*8fd0*/  HADD2.F32 R29, -RZ, R53.H1_H1 ;  /* 0x30000035ff1d7230 */ /* 0x000fe20000004100 */
[----:B------:R-:W-:Y:S02]  /*8fe0*/  SHF.R.U32.HI R28, RZ, 0x10, R25 ;  /* 0x00000010ff1c7819 */ /* 0x000fe40000011619 */
[--C-:B------:R-:W-:Y:S02]  /*8ff0*/  SHF.R.U64 R37, R26, 0x10, R27.reuse ;  /* 0x000000101a257819 */ /* 0x100fe4000000121b */
[----:B------:R-:W-:Y:S01]  /*9000*/  SHF.R.U32.HI R35, RZ, 0x10, R27 ;  /* 0x00000010ff237819 */ /* 0x000fe2000001161b */
[----:B------:R-:W-:Y:S01]  /*9010*/  HADD2.F32 R27, -RZ, R55.H1_H1 ;  /* 0x30000037ff1b7230 */ /* 0x000fe20000004100 */
[--C-:B------:R-:W-:Y:S01]  /*9020*/  SHF.R.U64 R40, R32, 0x10, R33.reuse ;  /* 0x0000001020287819 */ /* 0x100fe20000001221 */
[----:B------:R-:W-:Y:S01]  /*9030*/  HADD2.F32 R28, -RZ, R28.H0_H0 ;  /* 0x2000001cff1c7230 */ /* 0x000fe20000004100 */
[----:B------:R-:W-:Y:S01]  /*9040*/  SHF.R.U32.HI R32, RZ, 0x10, R33 ;  /* 0x00000010ff207819 */ /* 0x000fe20000011621 */
[----:B------:R-:W-:Y:S01]  /*9050*/  HADD2.F32 R26, -RZ, R53.H0_H0 ;  /* 0x20000035ff1a7230 */ /* 0x000fe20000004100 */
[----:B------:R-:W-:Y:S01]  /*9060*/  SHF.R.U64 R38, R24, 0x10, R25 ;  /* 0x0000001018267819 */ /* 0x000fe20000001219 */
[----:B---3--:R-:W-:-:S04]  /*9070*/  IMAD.IADD R3, R3, 0x1, R0 ;  /* 0x0000000103037824 */ /* 0x008fc800078e0200 */
[----:B------:R-:W-:Y:S01]  /*9080*/  IMAD R3, R3, 0x2, R22 ;  /* 0x0000000203037824 */ /* 0x000fe200078e0216 */
[----:B--2---:R-:W2:Y:S04]  /*9090*/  LDS.128 R4, [R42+0x18400] ;  /* 0x018400002a047984 */ /* 0x004ea80000000c00 */
[----:B-1----:R-:W1:Y:S01]  /*90a0*/  LDS.128 R12, [R3+0x18400] ;  /* 0x01840000030c7984 */ /* 0x002e620000000c00 */
[----:B--2---:R-:W-:Y:S02]  /*90b0*/  HADD2.F32 R8, -RZ, R5.H0_H0 ;  /* 0x20000005ff087230 */ /* 0x004fe40000004100 */
        /* <DEDUP_REMOVED lines=10> */
[----:B------:R-:W-:-:S02]  /*9160*/  HADD2.F32 R8, -RZ, R55.H0_H0 ;  /* 0x20000037ff087230 */ /* 0x000fc40000004100 */
[-C--:B------:R-:W-:Y:S01]  /*9170*/  FMUL.FTZ R32, R21, R20.reuse ;  /* 0x0000001415207220 */ /* 0x080fe20000410000 */
[----:B------:R-:W-:Y:S02]  /*9180*/  HADD2.F32 R0, -RZ, R4.H0_H0 ;  /* 0x20000004ff007230 */ /* 0x000fe40000004100 */
[----:B------:R-:W-:Y:S01]  /*9190*/  FFMA.FTZ R30, R5, R20, -R30 ;  /* 0x00000014051e7223 */ /* 0x000fe2000001081e */
[----:B------:R-:W-:Y:S02]  /*91a0*/  HADD2.F32 R24, -RZ, R14.H0_H0 ;  /* 0x2000000eff187230 */ /* 0x000fe40000004100 */
[C---:B------:R-:W-:Y:S01]  /*91b0*/  FMUL.FTZ R21, R13.reuse, R26 ;  /* 0x0000001a0d157220 */ /* 0x040fe20000410000 */
[----:B------:R-:W-:Y:S02]  /*91c0*/  HADD2.F32 R20, -RZ, R54.H0_H0 ;  /* 0x20000036ff147230 */ /* 0x000fe40000004100 */
[----:B------:R-:W-:Y:S01]  /*91d0*/  FMUL.FTZ R13, R13, R8 ;  /* 0x000000080d0d7220 */ /* 0x000fe20000410000 */
[----:B------:R-:W-:Y:S01]  /*91e0*/  FFMA.FTZ R32, R5, R28, R32 ;  /* 0x0000001c05207223 */ /* 0x000fe20000010020 */
[----:B------:R-:W-:-:S02]  /*91f0*/  HADD2.F32 R9, -RZ, R6.H0_H0 ;  /* 0x20000006ff097230 */ /* 0x000fc40000004100 */
[C---:B------:R-:W-:Y:S01]  /*9200*/  FFMA.FTZ R21, R0.reuse, R8, -R21 ;  /* 0x0000000800157223 */ /* 0x040fe20000010815 */
[----:B------:R-:W-:Y:S02]  /*9210*/  HADD2.F32 R5, -RZ, R41.H0_H0 ;  /* 0x20000029ff057230 */ /* 0x000fe40000004100 */
[----:B------:R-:W-:Y:S01]  /*9220*/  FFMA.FTZ R27, R0, R26, R13 ;  /* 0x0000001a001b7223 */ /* 0x000fe2000001000d */
[----:B------:R-:W-:Y:S01]  /*9230*/  FMUL.FTZ R8, R24, R20 ;  /* 0x0000001418087220 */ /* 0x000fe20000410000 */
[----:B------:R-:W-:Y:S02]  /*9240*/  HADD2.F32 R25, -RZ, R15.H0_H0 ;  /* 0x2000000fff197230 */ /* 0x000fe40000004100 */
[----:B------:R-:W-:Y:S02]  /*9250*/  HADD2.F32 R26, -RZ, R54.H1_H1 ;  /* 0x30000036ff1a7230 */ /* 0x000fe40000004100 */
[----:B------:R-:W-:Y:S02]  /*9260*/  HADD2.F32 R0, -RZ, R41.H1_H1 ;  /* 0x30000029ff007230 */ /* 0x000fe40000004100 */
[----:B------:R-:W-:Y:S01]  /*9270*/  FFMA.FTZ R28, R9, R5, -R8 ;  /* 0x00000005091c7223 */ /* 0x000fe20000010808 */
[----:B------:R-:W-:-:S02]  /*9280*/  HADD2.F32 R8, -RZ, R36.H0_H0 ;  /* 0x20000024ff087230 */ /* 0x000fc40000004100 */
[----:B------:R-:W-:Y:S01]  /*9290*/  FMUL.FTZ R34, R24, R5 ;  /* 0x0000000518227220 */ /* 0x000fe20000410000 */
[----:B0-----:R-:W-:Y:S02]  /*92a0*/  HADD2.F32 R11, -RZ, R7.H0_H0 ;  /* 0x20000007ff0b7230 */ /* 0x001fe40000004100 */
[C---:B------:R-:W-:Y:S01]  /*92b0*/  FMUL.FTZ R36, R25.reuse, R26 ;  /* 0x0000001a19247220 */ /* 0x040fe20000410000 */
[----:B------:R-:W-:Y:S02]  /*92c0*/  HADD2.F32 R15, -RZ, R15.H1_H1 ;  /* 0x3000000fff0f7230 */ /* 0x000fe40000004100 */
[----:B------:R-:W-:Y:S01]  /*92d0*/  FMUL.FTZ R25, R25, R0 ;  /* 0x0000000019197220 */ /* 0x000fe20000410000 */
[----:B------:R-:W-:Y:S02]  /*92e0*/  HADD2.F32 R24, -RZ, R35.H0_H0 ;  /* 0x20000023ff187230 */ /* 0x000fe40000004100 */
[----:B------:R-:W-:Y:S01]  /*92f0*/  FFMA.FTZ R34, R9, R20, R34 ;  /* 0x0000001409227223 */ /* 0x000fe20000010022 */
[----:B------:R-:W-:-:S02]  /*9300*/  HADD2.F32 R7, -RZ, R7.H1_H1 ;  /* 0x30000007ff077230 */ /* 0x000fc40000004100 */
[C---:B------:R-:W-:Y:S01]  /*9310*/  FFMA.FTZ R36, R11.reuse, R0, -R36 ;  /* 0x000000000b247223 */ /* 0x040fe20000010824 */
[----:B------:R-:W-:Y:S01]  /*9320*/  FFMA.FTZ R25, R11, R26, R25 ;  /* 0x0000001a0b197223 */ /* 0x000fe20000010019 */
[----:B------:R-:W-:Y:S02]  /*9330*/  HADD2.F32 R12, -RZ, R12.H1_H1 ;  /* 0x3000000cff0c7230 */ /* 0x000fe40000004100 */
[C---:B------:R-:W-:Y:S01]  /*9340*/  FMUL.FTZ R20, R15.reuse, R24 ;  /* 0x000000180f147220 */ /* 0x040fe20000410000 */
[----:B------:R-:W-:Y:S01]  /*9350*/  FMUL.FTZ R0, R15, R8 ;  /* 0x000000080f007220 */ /* 0x000fe20000410000 */
[----:B------:R-:W-:Y:S02]  /*9360*/  HADD2.F32 R11, -RZ, R38.H0_H0 ;  /* 0x20000026ff0b7230 */ /* 0x000fe40000004100 */
[----:B------:R-:W-:Y:S02]  /*9370*/  HADD2.F32 R14, -RZ, R14.H1_H1 ;  /* 0x3000000eff0e7230 */ /* 0x000fe40000004100 */
[----:B------:R-:W-:-:S02]  /*9380*/  HADD2.F32 R5, -RZ, R40.H0_H0 ;  /* 0x20000028ff057230 */ /* 0x000fc40000004100 */
[----:B------:R-:W-:Y:S02]  /*9390*/  HADD2.F32 R13, -RZ, R37.H0_H0 ;  /* 0x20000025ff0d7230 */ /* 0x000fe40000004100 */
[----:B------:R-:W-:Y:S02]  /*93a0*/  HADD2.F32 R9, -RZ, R39.H0_H0 ;  /* 0x20000027ff097230 */ /* 0x000fe40000004100 */
[C---:B------:R-:W-:Y:S01]  /*93b0*/  FFMA.FTZ R29, R7.reuse, R8, -R20 ;  /* 0x00000008071d7223 */ /* 0x040fe20000010814 */
[----:B------:R-:W-:Y:S01]  /*93c0*/  FFMA.FTZ R24, R7, R24, R0 ;  /* 0x0000001807187223 */ /* 0x000fe20000010000 */
[----:B------:R-:W-:Y:S02]  /*93d0*/  HADD2.F32 R4, -RZ, R4.H1_H1 ;  /* 0x30000004ff047230 */ /* 0x000fe40000004100 */
[C---:B------:R-:W-:Y:S01]  /*93e0*/  FMUL.FTZ R7, R12.reuse, R11 ;  /* 0x0000000b0c077220 */ /* 0x040fe20000410000 */
[----:B------:R-:W-:Y:S02]  /*93f0*/  HADD2.F32 R6, -RZ, R6.H1_H1 ;  /* 0x30000006ff067230 */ /* 0x000fe40000004100 */
[----:B------:R-:W-:Y:S01]  /*9400*/  FMUL.FTZ R12, R12, R5 ;  /* 0x000000050c0c7220 */ /* 0x000fe20000410000 */
[C---:B------:R-:W-:Y:S01]  /*9410*/  FMUL.FTZ R15, R14.reuse, R13 ;  /* 0x0000000d0e0f7220 */ /* 0x040fe20000410000 */
        /* <DEDUP_REMOVED lines=15> */
.L_x_6037:
[----:B------:R-:W-:Y:S05]  /*9510*/  BSYNC B0 ;  /* 0x0000000000007941 */ /* 0x000fea0003800000 */
.L_x_6023:
        /* <DEDUP_REMOVED lines=8> */
.L_x_6020:
[----:B--2---:R-:W2:Y:S01]  /*95a0*/  S2R R0, SR_TID.X ;  /* 0x0000000000007919 */ /* 0x004ea20000002100 */
[----:B-1-3--:R-:W-:Y:S01]  /*95b0*/  MOV R3, UR47 ;  /* 0x0000002f00037c02 */ /* 0x00afe20008000f00 */
[----:B------:R-:W-:Y:S05]  /*95c0*/  WARPSYNC.ALL ;  /* 0x0000000000007948 */ /* 0x000fea0003800000 */
[----:B------:R-:W-:Y:S02]  /*95d0*/  ISETP.NE.AND P0, PT, R3, 0x3, PT ;  /* 0x000000030300780c */ /* 0x000fe40003f05270 */
[----:B--2---:R-:W-:-:S05]  /*95e0*/  SHF.R.U32.HI R0, RZ, 0x7, R0 ;  /* 0x00000007ff007819 */ /* 0x004fca0000011600 */
[----:B------:R-:W-:-:S05]  /*95f0*/  VIADD R0, R0, 0x8 ;  /* 0x0000000800007836 */ /* 0x000fca0000000000 */
[----:B------:R1:W-:Y:S06]  /*9600*/  BAR.SYNC.DEFER_BLOCKING R0, 0x100 ;  /* 0x000400000000751d */ /* 0x0003ec0000010000 */
[----:B------:R-:W-:Y:S05]  /*9610*/  @!P0 BRA `(.L_x_6047) ;  /* 0x0000000000048947 */ /* 0x000fea0003800000 */
[----:B------:R-:W-:Y:S01]  /*9620*/  BPT.TRAP 0x1 ;  /* 0x000000040000795c */ /* 0x000fe20000300000 */
.L_x_6047:
[----:B0-----:R-:W-:Y:S01]  /*9630*/  IMAD R13, R18, 0x8, R22 ;  /* 0x00000008120d7824 */ /* 0x001fe200078e0216 */
[----:B------:R-:W-:-:S04]  /*9640*/  SHF.L.U32 R6, R202, 0x1f, RZ ;  /* 0x0000001fca067819 */ /* 0x000fc800000006ff */
[----:B------:R0:W2:Y:S01]  /*9650*/  SYNCS.PHASECHK.TRANS64.TRYWAIT P1, [R13+URZ+0x32430], R6 ;  /* 0x032430060d0075a7 */ /* 0x0000a2000802017f */
[----:B------:R-:W-:Y:S05]  /*9660*/  @!P0 BRA `(.L_x_6048) ;  /* 0x0000000000048947 */ /* 0x000fea0003800000 */
[----:B------:R-:W-:Y:S01]  /*9670*/  BPT.TRAP 0x1 ;  /* 0x000000040000795c */ /* 0x000fe20000300000 */
.L_x_6048:
[----:B------:R-:W-:-:S05]  /*9680*/  VIADD R3, R22, 0x1c400 ;  /* 0x0001c40016037836 */ /* 0x000fca0000000000 */
[----:B------:R-:W-:-:S04]  /*9690*/  SHF.R.U32.HI R3, RZ, 0x4, R3 ;  /* 0x00000004ff037819 */ /* 0x000fc80000011603 */
[----:B------:R-:W-:-:S04]  /*96a0*/  LOP3.LUT R3, R3, 0x3fff, RZ, 0xc0, !PT ;  /* 0x00003fff03037812 */ /* 0x000fc800078ec0ff */
[----:B------:R-:W-:-:S05]  /*96b0*/  LOP3.LUT R3, R3, 0x10000, RZ, 0xfc, !PT ;  /* 0x0001000003037812 */ /* 0x000fca00078efcff */
[----:B------:R3:W-:Y:S01]  /*96c0*/  STL [R1+0x94], R3 ;  /* 0x0000940301007387 */ /* 0x0007e20000100800 */
[----:B--2---:R-:W-:Y:S05]  /*96d0*/  @P1 BRA `(.L_x_6049) ;  /* 0x0000000000081947 */ /* 0x004fea0003800000 */
[----:B------:R-:W2:Y:S02]  /*96e0*/  SYNCS.PHASECHK.TRANS64.TRYWAIT P1, [R13+URZ+0x32430], R6 ;  /* 0x032430060d0075a7 */ /* 0x000ea4000802017f */
[----:B--2---:R-:W-:Y:S05]  /*96f0*/  @!P1 BRA `(.L_x_6050) ;  /* 0x00000160000c9947 */ /* 0x004fea0003800000 */
.L_x_6049:
[----:B---3--:R-:W3:Y:S01]  /*9700*/  LDL R3, [R1+0x94] ;  /* 0x0000940001037983 */ /* 0x008ee20000100800 */
[----:B------:R-:W-:Y:S01]  /*9710*/  IMAD.MOV.U32 R5, RZ, RZ, 0x40000040 ;  /* 0x40000040ff057424 */ /* 0x000fe200078e00ff */
[----:B------:R-:W-:Y:S05]  /*9720*/  WARPSYNC.ALL ;  /* 0x0000000000007948 */ /* 0x000fea0003800000 */
[C---:B------:R-:W-:Y:S01]  /*9730*/  R2UR UR4, R212.reuse ;  /* 0x00000000d40472ca */ /* 0x040fe200000e0000 */
[----:B------:R-:W-:Y:S01]  /*9740*/  WARPGROUP.ARRIVE ;  /* 0x00000000000079c5 */ /* 0x000fe20000000000 */
[----:B------:R-:W-:Y:S01]  /*9750*/  R2UR UR5, R213 ;  /* 0x00000000d50572ca */ /* 0x000fe200000e0000 */
[C---:B------:R-:W-:Y:S01]  /*9760*/  VIADD R74, R212.reuse, 0x2 ;  /* 0x00000002d44a7836 */ /* 0x040fe20000000000 */
[----:B------:R-:W-:Y:S01]  /*9770*/  R2UR UR7, R5 ;  /* 0x00000000050772ca */ /* 0x000fe200000e0000 */
[----:B------:R-:W-:Y:S01]  /*9780*/  IMAD.MOV.U32 R9, RZ, RZ, 0x40000040 ;  /* 0x40000040ff097424 */ /* 0x000fe200078e00ff */
[----:B------:R-:W-:Y:S01]  /*9790*/  MOV R75, 0x40000040 ;  /* 0x40000040004b7802 */ /* 0x000fe20000000f00 */
[C---:B------:R-:W-:Y:S01]  /*97a0*/  VIADD R20, R212.reuse, 0x4 ;  /* 0x00000004d4147836 */ /* 0x040fe20000000000 */
[----:B------:R-:W-:Y:S01]  /*97b0*/  IADD3 R14, R212, 0x6, RZ ;  /* 0x00000006d40e7810 */ /* 0x000fe20007ffe0ff */
[----:B------:R-:W-:Y:S01]  /*97c0*/  IMAD.MOV.U32 R21, RZ, RZ, 0x40000040 ;  /* 0x40000040ff157424 */ /* 0x000fe200078e00ff */
[----:B------:R-:W-:Y:S01]  /*97d0*/  BSSY B0, `(.L_x_6051) ;  /* 0x0000026000007945 */ /* 0x000fe20003800000 */
[----:B------:R-:W-:Y:S01]  /*97e0*/  IMAD.MOV.U32 R15, RZ, RZ, 0x40000040 ;  /* 0x40000040ff0f7424 */ /* 0x000fe200078e00ff */
[----:B------:R4:W-:Y:S01]  /*97f0*/  STL.64 [R1+0x88], R74 ;  /* 0x0000884a01007387 */ /* 0x0009e20000100a00 */
[----:B------:R-:W-:-:S03]  /*9800*/  IMAD.MOV.U32 R5, RZ, RZ, 0x40000040 ;  /* 0x40000040ff057424 */ /* 0x000fc600078e00ff */
[----:B------:R4:W-:Y:S04]  /*9810*/  STL.64 [R1+0x80], R20 ;  /* 0x0000801401007387 */ /* 0x0009e80000100a00 */
[----:B------:R4:W-:Y:S01]  /*9820*/  STL.64 [R1+0x78], R14 ;  /* 0x0000780e01007387 */ /* 0x0009e20000100a00 */
[----:B---3--:R-:W-:Y:S01]  /*9830*/  IMAD R4, R18, 0x300, R3 ;  /* 0x0000030012047824 */ /* 0x008fe200078e0203 */
[----:B------:R-:W-:-:S03]  /*9840*/  SHF.L.U32 R3, R10, 0x1f, RZ ;  /* 0x0000001f0a037819 */ /* 0x000fc600000006ff */
[C---:B------:R-:W-:Y:S01]  /*9850*/  VIADD R8, R4.reuse, 0x2 ;  /* 0x0000000204087836 */ /* 0x040fe20000000000 */
[----:B------:R-:W-:-:S13]  /*9860*/  R2UR UR6, R4 ;  /* 0x00000000040672ca */ /* 0x000fda00000e0000 */
[----:B------:R-:W-:Y:S01]  /*9870*/  HGMMA.64x96x16.F32 R24, gdesc[UR4], RZ, !UPT, gsb0 ;  /* 0x01600000041879f0 */ /* 0x000fe2000c0008ff */
[----:B------:R-:W-:Y:S02]  /*9880*/  R2UR UR4, R74 ;  /* 0x000000004a0472ca */ /* 0x000fe400000e0000 */
[----:B------:R-:W-:Y:S02]  /*9890*/  R2UR UR5, R75 ;  /* 0x000000004b0572ca */ /* 0x000fe400000e0000 */
[----:B------:R-:W-:Y:S01]  /*98a0*/  R2UR UR6, R8 ;  /* 0x00000000080672ca */ /* 0x000fe200000e0000 */
[C---:B------:R-:W-:Y:S01]  /*98b0*/  VIADD R8, R4.reuse, 0x4 ;  /* 0x0000000404087836 */ /* 0x040fe20000000000 */
[----:B------:R-:W-:Y:S01]  /*98c0*/  R2UR UR7, R9 ;  /* 0x00000000090772ca */ /* 0x000fe200000e0000 */
[----:B------:R-:W-:Y:S02]  /*98d0*/  IMAD.MOV.U32 R9, RZ, RZ, 0x40000040 ;  /* 0x40000040ff097424 */ /* 0x000fe400078e00ff */
        /* <DEDUP_REMOVED lines=19> */
[----:B------:R-:W3:Y:S02]  /*9a10*/  SYNCS.PHASECHK.TRANS64.TRYWAIT P1, [R22+URZ+0x32410], R3 ;  /* 0x03241003160075a7 */ /* 0x000ee4000802017f */
[----:B---34-:R-:W-:Y:S05]  /*9a20*/  @!P1 BRA `(.L_x_6052) ;  /* 0x0000015c00549947 */ /* 0x018fea0003800000 */
.L_x_6288:
[----:B------:R-:W-:Y:S05]  /*9a30*/  BSYNC B0 ;  /* 0x0000000000007941 */ /* 0x000fea0003800000 */
.L_x_6051:
[----:B------:R-:W-:Y:S05]  /*9a40*/  @!P0 BRA `(.L_x_6053) ;  /* 0x0000000000048947 */ /* 0x000fea0003800000 */
[----:B------:R-:W-:Y:S01]  /*9a50*/  BPT.TRAP 0x1 ;  /* 0x000000040000795c */ /* 0x000fe20000300000 */
.L_x_6053:
[----:B------:R4:W0:Y:S01]  /*9a60*/  SYNCS.PHASECHK.TRANS64.TRYWAIT P1, [R13+URZ+0x32450], R6 ;  /* 0x032450060d0075a7 */ /* 0x000822000802017f */
[----:B------:R-:W-:Y:S05]  /*9a70*/  @!P0 BRA `(.L_x_6054) ;  /* 0x0000000000048947 */ /* 0x000fea0003800000 */
[----:B------:R-:W-:Y:S01]  /*9a80*/  BPT.TRAP 0x1 ;  /* 0x000000040000795c */ /* 0x000fe20000300000 */
.L_x_6054:
[----:B0-----:R-:W-:Y:S05]  /*9a90*/  @P1 BRA `(.L_x_6055) ;  /* 0x0000000000081947 */ /* 0x001fea0003800000 */
[----:B------:R-:W0:Y:S02]  /*9aa0*/  SYNCS.PHASECHK.TRANS64.TRYWAIT P1, [R13+URZ+0x32450], R6 ;  /* 0x032450060d0075a7 */ /* 0x000e24000802017f */
[----:B0-----:R-:W-:Y:S05]  /*9ab0*/  @!P1 BRA `(.L_x_6056) ;  /* 0x0000015c00449947 */ /* 0x001fea0003800000 */
.L_x_6055:
[----:B------:R-:W-:Y:S05]  /*9ac0*/  WARPSYNC.ALL ;  /* 0x0000000000007948 */ /* 0x000fea0003800000 */
[----:B------:R-:W-:Y:S01]  /*9ad0*/  R2UR UR39, R22 ;  /* 0x00000000162772ca */ /* 0x000fe200000e0000 */
[----:B------:R-:W-:Y:S01]  /*9ae0*/  IMAD.MOV.U32 R15, RZ, RZ, 0xc00 ;  /* 0x00000c00ff0f7424 */ /* 0x000fe200078e00ff */
[----:B------:R-:W-:Y:S01]  /*9af0*/  LOP3.LUT R4, R72, 0x10000, RZ, 0xfc, !PT ;  /* 0x0001000048047812 */ /* 0x000fe200078efcff */
[----:B------:R-:W-:Y:S01]  /*9b00*/  IMAD.MOV.U32 R5, RZ, RZ, 0x40000040 ;  /* 0x40000040ff057424 */ /* 0x000fe200078e00ff */
[----:B------:R-:W-:Y:S01]  /*9b10*/  WARPGROUP.ARRIVE ;  /* 0x00000000000079c5 */ /* 0x000fe20000000000 */
[----:B------:R-:W-:Y:S01]  /*9b20*/  IMAD.MOV.U32 R83, RZ, RZ, 0x40000040 ;  /* 0x40000040ff537424 */ /* 0x000fe200078e00ff */
[C---:B------:R-:W-:Y:S01]  /*9b30*/  R2UR UR4, R4.reuse ;  /* 0x00000000040472ca */ /* 0x040fe200000e0000 */
[C---:B------:R-:W-:Y:S01]  /*9b40*/  VIADD R82, R4.reuse, 0x2 ;  /* 0x0000000204527836 */ /* 0x040fe20000000000 */
[----:B------:R-:W-:Y:S01]  /*9b50*/  R2UR UR5, R5 ;  /* 0x00000000050572ca */ /* 0x000fe200000e0000 */
[----:B------:R-:W-:Y:S01]  /*9b60*/  IMAD.MOV.U32 R7, RZ, RZ, 0x40000040 ;  /* 0x40000040ff077424 */ /* 0x000fe200078e00ff */
[----:B---3--:R-:W0:Y:S01]  /*9b70*/  S2R R3, SR_TID.X ;  /* 0x0000000000037919 */ /* 0x008e220000002100 */
[----:B------:R-:W-:-:S02]  /*9b80*/  VIADD R80, R4, 0x4 ;  /* 0x0000000404507836 */ /* 0x000fc40000000000 */
[----:B------:R-:W-:Y:S01]  /*9b90*/  UIADD3 UR39, UR39, 0x400, URZ ;  /* 0x0000040027277890 */ /* 0x000fe2000fffe03f */
[----:B------:R-:W-:Y:S01]  /*9ba0*/  IMAD.MOV.U32 R81, RZ, RZ, 0x40000040 ;  /* 0x40000040ff517424 */ /* 0x000fe200078e00ff */
[----:B------:R3:W-:Y:S01]  /*9bb0*/  STL.64 [R1+0x70], R82 ;  /* 0x0000705201007387 */ /* 0x0007e20000100a00 */
[C---:B------:R-:W-:Y:S01]  /*9bc0*/  VIADD R78, R4.reuse, 0x6 ;  /* 0x00000006044e7836 */ /* 0x040fe20000000000 */
[----:B------:R-:W-:Y:S01]  /*9bd0*/  USHF.R.U32.HI UR39, URZ, 0x4, UR39 ;  /* 0x000000043f277899 */ /* 0x000fe20008011627 */
[----:B------:R-:W-:Y:S01]  /*9be0*/  IMAD.MOV.U32 R79, RZ, RZ, 0x40000040 ;  /* 0x40000040ff4f7424 */ /* 0x000fe200078e00ff */
[----:B------:R3:W-:Y:S01]  /*9bf0*/  STL.64 [R1+0x68], R80 ;  /* 0x0000685001007387 */ /* 0x0007e20000100a00 */
[C---:B------:R-:W-:Y:S01]  /*9c00*/  VIADD R76, R4.reuse, 0x400 ;  /* 0x00000400044c7836 */ /* 0x040fe20000000000 */
[----:B------:R-:W-:Y:S01]  /*9c10*/  ULOP3.LUT UR39, UR39, 0x3fff, URZ, 0xc0, !UPT ;  /* 0x00003fff27277892 */ /* 0x000fe2000f8ec03f */
[----:B------:R-:W-:Y:S01]  /*9c20*/  IMAD.MOV.U32 R77, RZ, RZ, 0x40000040 ;  /* 0x40000040ff4d7424 */ /* 0x000fe200078e00ff */
[----:B------:R3:W-:Y:S01]  /*9c30*/  STL.64 [R1+0x60], R78 ;  /* 0x0000604e01007387 */ /* 0x0007e20000100a00 */
[C---:B------:R-:W-:Y:S01]  /*9c40*/  VIADD R74, R4.reuse, 0x402 ;  /* 0x00000402044a7836 */ /* 0x040fe20000000000 */
[----:B------:R-:W-:Y:S01]  /*9c50*/  ULOP3.LUT UR38, UR39, 0x10000, URZ, 0xfc, !UPT ;  /* 0x0001000027267892 */ /* 0x000fe2000f8efc3f */
[----:B------:R-:W-:Y:S01]  /*9c60*/  IMAD.MOV.U32 R75, RZ, RZ, 0x40000040 ;  /* 0x40000040ff4b7424 */ /* 0x000fe200078e00ff */
[----:B------:R3:W-:Y:S01]  /*9c70*/  STL.64 [R1+0x58], R76 ;  /* 0x0000584c01007387 */ /* 0x0007e20000100a00 */
[----:B------:R-:W-:-:S02]  /*9c80*/  VIADD R72, R4, 0x404 ;  /* 0x0000040404487836 */ /* 0x000fc40000000000 */
[----:B------:R-:W-:Y:S01]  /*9c90*/  IMAD.MOV.U32 R73, RZ, RZ, 0x40000040 ;  /* 0x40000040ff497424 */ /* 0x000fe200078e00ff */
[----:B------:R3:W-:Y:S01]  /*9ca0*/  STL.64 [R1+0x50], R74 ;  /* 0x0000504a01007387 */ /* 0x0007e20000100a00 */
[----:B------:R-:W-:Y:S01]  /*9cb0*/  IMAD R14, R18, R15, UR38 ;  /* 0x00000026120e7e24 */ /* 0x000fe2000f8e020f */
[----:B------:R-:W-:Y:S01]  /*9cc0*/  MOV R15, 0x40000040 ;  /* 0x40000040000f7802 */ /* 0x000fe20000000f00 */
[----:B------:R-:W-:Y:S01]  /*9cd0*/  VIADD R20, R4, 0x406 ;  /* 0x0000040604147836 */ /* 0x000fe20000000000 */
[----:B------:R3:W-:Y:S01]  /*9ce0*/  STL.64 [R1+0x10], R72 ;  /* 0x0000104801007387 */ /* 0x0007e20000100a00 */
[C---:B--2-4-:R-:W-:Y:S01]  /*9cf0*/  VIADD R6, R14.reuse, 0x2 ;  /* 0x000000020e067836 */ /* 0x054fe20000000000 */
[----:B------:R-:W-:Y:S01]  /*9d00*/  R2UR UR6, R14 ;  /* 0x000000000e0672ca */ /* 0x000fe200000e0000 */
[----:B------:R-:W-:Y:S01]  /*9d10*/  IMAD.MOV.U32 R21, RZ, RZ, 0x40000040 ;  /* 0x40000040ff157424 */ /* 0x000fe200078e00ff */
[----:B------:R-:W-:Y:S01]  /*9d20*/  R2UR UR7, R15 ;  /* 0x000000000f0772ca */ /* 0x000fe200000e0000 */
[C---:B------:R-:W-:Y:S01]  /*9d30*/  VIADD R222, R4.reuse, 0x800 ;  /* 0x0000080004de7836 */ /* 0x040fe20000000000 */
[----:B------:R-:W-:Y:S01]  /*9d40*/  MOV R15, 0x40000040 ;  /* 0x40000040000f7802 */ /* 0x000fe20000000f00 */
[----:B------:R-:W-:Y:S01]  /*9d50*/  IMAD.MOV.U32 R223, RZ, RZ, 0x40000040 ;  /* 0x40000040ffdf7424 */ /* 0x000fe200078e00ff */
[----:B------:R3:W-:Y:S01]  /*9d60*/  STL.64 [R1+0x8], R20 ;  /* 0x0000081401007387 */ /* 0x0007e20000100a00 */
[----:B------:R-:W-:Y:S01]  /*9d70*/  VIADD R220, R4, 0x802 ;  /* 0x0000080204dc7836 */ /* 0x000fe20000000000 */
[----:B0-----:R-:W-:Y:S01]  /*9d80*/  SHF.R.U32.HI R3, RZ, 0x7, R3 ;  /* 0x00000007ff037819 */ /* 0x001fe20000011603 */
[----:B------:R-:W-:-:S02]  /*9d90*/  IMAD.MOV.U32 R221, RZ, RZ, 0x40000040 ;  /* 0x40000040ffdd7424 */ /* 0x000fc400078e00ff */
[----:B------:R-:W-:Y:S01]  /*9da0*/  VIADD R218, R4, 0x804 ;  /* 0x0000080404da7836 */ /* 0x000fe20000000000 */
[----:B------:R-:W-:Y:S01]  /*9db0*/  IADD3 R12, -R3, 0xb, RZ ;  /* 0x0000000b030c7810 */ /* 0x000fe20007ffe1ff */
[----:B------:R-:W-:Y:S02]  /*9dc0*/  IMAD.MOV.U32 R219, RZ, RZ, 0x40000040 ;  /* 0x40000040ffdb7424 */ /* 0x000fe400078e00ff */
[----:B------:R-:W-:Y:S01]  /*9dd0*/  HGMMA.64x96x16.F32 R24, gdesc[UR4], R24, gsb0 ;  /* 0x01600000041879f0 */ /* 0x000fe20008000818 */
[----:B------:R-:W-:Y:S01]  /*9de0*/  R2UR UR4, R82 ;  /* 0x00000000520472ca */ /* 0x000fe200000e0000 */
[----:B------:R-:W-:Y:S01]  /*9df0*/  VIADD R216, R4, 0x806 ;  /* 0x0000080604d87836 */ /* 0x000fe20000000000 */
[----:B------:R-:W-:Y:S01]  /*9e00*/  R2UR UR5, R83 ;  /* 0x00000000530572ca */ /* 0x000fe200000e0000 */
[----:B------:R-:W-:Y:S01]  /*9e10*/  IMAD.MOV.U32 R217, RZ, RZ, 0x40000040 ;  /* 0x40000040ffd97424 */ /* 0x000fe200078e00ff */
[----:B------:R-:W-:Y:S01]  /*9e20*/  R2UR UR6, R6 ;  /* 0x00000000060672ca */ /* 0x000fe200000e0000 */
[----:B------:R-:W-:Y:S01]  /*9e30*/  VIADD R214, R4, 0xc00 ;  /* 0x00000c0004d67836 */ /* 0x000fe20000000000 */
[----:B------:R-:W-:Y:S01]  /*9e40*/  R2UR UR7, R7 ;  /* 0x00000000070772ca */ /* 0x000fe200000e0000 */
[----:B------:R-:W-:Y:S01]  /*9e50*/  IMAD.MOV.U32 R7, RZ, RZ, 0x40000040 ;  /* 0x40000040ff077424 */ /* 0x000fe200078e00ff */
[----:B------:R-:W-:Y:S01]  /*9e60*/  IADD3 R6, R14, 0x4, RZ ;  /* 0x000000040e067810 */ /* 0x000fe20007ffe0ff */
[----:B------:R-:W-:-:S02]  /*9e70*/  IMAD.MOV.U32 R215, RZ, RZ, 0x40000040 ;  /* 0x40000040ffd77424 */ /* 0x000fc400078e00ff */
[C---:B------:R-:W-:Y:S02]  /*9e80*/  VIADD R10, R4.reuse, 0xc02 ;  /* 0x00000c02040a7836 */ /* 0x040fe40000000000 */
[----:B------:R-:W-:Y:S02]  /*9e90*/  IMAD.MOV.U32 R11, RZ, RZ, 0x40000040 ;  /* 0x40000040ff0b7424 */ /* 0x000fe400078e00ff */
[----:B------:R-:W-:Y:S02]  /*9ea0*/  VIADD R8, R4, 0xc04 ;  /* 0x00000c0404087836 */ /* 0x000fe40000000000 */
[----:B------:R-:W-:Y:S01]  /*9eb0*/  IMAD.MOV.U32 R9, RZ, RZ, 0x40000040 ;  /* 0x40000040ff097424 */ /* 0x000fe200078e00ff */
[----:B------:R-:W-:Y:S02]  /*9ec0*/  WARPGROUP.DEPBAR.LE gsb0, 0x0 ;  /* 0x00008000000079c5 */ /* 0x000fe40000010000 */
[----:B------:R-:W-:-:S06]  /*9ed0*/  WARPGROUP.ARRIVE ;  /* 0x00000000000079c5 */ /* 0x000fcc0000000000 */
[----:B------:R-:W-:Y:S01]  /*9ee0*/  HGMMA.64x96x16.F32 R24, gdesc[UR4], R24, gsb0 ;  /* 0x01600000041879f0 */ /* 0x000fe20008000818 */
[----:B------:R-:W-:Y:S02]  /*9ef0*/  R2UR UR4, R80 ;  /* 0x00000000500472ca */ /* 0x000fe400000e0000 */
[----:B------:R-:W-:Y:S02]  /*9f00*/  R2UR UR5, R81 ;  /* 0x00000000510572ca */ /* 0x000fe400000e0000 */
[----:B------:R-:W-:Y:S01]  /*9f10*/  R2UR UR6, R6 ;  /* 0x00000000060672ca */ /* 0x000fe200000e0000 */
[----:B------:R-:W-:Y:S01]  /*9f20*/  VIADD R6, R14, 0x6 ;  /* 0x000000060e067836 */ /* 0x000fe20000000000 */
[----:B------:R-:W-:Y:S02]  /*9f30*/  R2UR UR7, R7 ;  /* 0x00000000070772ca */ /* 0x000fe400000e0000 */
[----:B------:R-:W-:Y:S01]  /*9f40*/  MOV R7, 0x40000040 ;  /* 0x4000004000077802 */ /* 0x000fe20000000f00 */
[----:B------:R-:W-:-:S02]  /*9f50*/  WARPGROUP.DEPBAR.LE gsb0, 0x0 ;  /* 0x00008000000079c5 */ /* 0x000fc40000010000 */
[----:B------:R-:W-:-:S08]  /*9f60*/  WARPGROUP.ARRIVE ;  /* 0x00000000000079c5 */ /* 0x000fd00000000000 */
        /* <DEDUP_REMOVED lines=96> */
[C---:B------:R-:W-:Y:S01]  /*a570*/  IADD3 R6, R14.reuse, 0x904, RZ ;  /* 0x000009040e067810 */ /* 0x040fe20007ffe0ff */
[----:B------:R-:W-:Y:S01]  /*a580*/  VIADD R14, R14, 0x906 ;  /* 0x000009060e0e7836 */ /* 0x000fe20000000000 */
[----:B------:R-:W-:-:S02]  /*a590*/  WARPGROUP.DEPBAR.LE gsb0, 0x0 ;  /* 0x00008000000079c5 */ /* 0x000fc40000010000 */
[----:B------:R-:W-:-:S07]  /*a5a0*/  WARPGROUP.ARRIVE ;  /* 0x00000000000079c5 */ /* 0x000fce0000000000 */
        /* <DEDUP_REMOVED lines=21> */
.L_x_6057:
[----:B---3--:R-:W2:Y:S01]  /*a700*/  LDL.LU R76, [R1] ;  /* 0x00000000014c7983 */ /* 0x008ea20000300800 */
[----:B------:R-:W0:Y:S01]  /*a710*/  LDC R75, c[0x0][0x448] ;  /* 0x00011200ff4b7b82 */ /* 0x000e220000000800 */
[----:B------:R-:W-:Y:S01]  /*a720*/  ULDC UR4, c[0x0][0xad0] ;  /* 0x0002b40000047ab9 */ /* 0x000fe20000000800 */
[----:B------:R-:W-:Y:S01]  /*a730*/  ULDC UR46, c[0x0][0xa80] ;  /* 0x0002a000002e7ab9 */ /* 0x000fe20000000800 */
[----:B------:R-:W3:Y:S04]  /*a740*/  LDL R15, [R1+0xb8] ;  /* 0x0000b800010f7983 */ /* 0x000ee80000100800 */
[----:B------:R-:W3:Y:S04]  /*a750*/  LDL R180, [R1+0x98] ;  /* 0x0000980001b47983 */ /* 0x000ee80000100800 */
[----:B------:R-:W4:Y:S01]  /*a760*/  LDL R178, [R1+0xac] ;  /* 0x0000ac0001b27983 */ /* 0x000f220000100800 */
[----:B------:R-:W-:Y:S01]  /*a770*/  FMUL.FTZ R32, R32, UR4 ;  /* 0x0000000420207c20 */ /* 0x000fe20008410000 */
[----:B------:R-:W-:Y:S01]  /*a780*/  FMUL.FTZ R24, R24, UR4 ;  /* 0x0000000418187c20 */ /* 0x000fe20008410000 */
[----:B------:R-:W-:Y:S01]  /*a790*/  FMUL.FTZ R29, R29, UR4 ;  /* 0x000000041d1d7c20 */ /* 0x000fe20008410000 */
[----:B------:R-:W5:Y:S01]  /*a7a0*/  LDL R179, [R1+0x90] ;  /* 0x0000900001b37983 */ /* 0x000f620000100800 */
[----:B------:R-:W-:Y:S01]  /*a7b0*/  MUFU.TANH R78, R32 ;  /* 0x00000020004e7308 */ /* 0x000fe20000002400 */
[----:B------:R-:W-:Y:S01]  /*a7c0*/  FMUL.FTZ R25, R25, UR4 ;  /* 0x0000000419197c20 */ /* 0x000fe20008410000 */
[----:B------:R-:W-:Y:S01]  /*a7d0*/  FMUL.FTZ R28, R28, UR4 ;  /* 0x000000041c1c7c20 */ /* 0x000fe20008410000 */
[----:B------:R-:W-:Y:S01]  /*a7e0*/  FMUL.FTZ R33, R33, UR4 ;  /* 0x0000000421217c20 */ /* 0x000fe20008410000 */
[----:B------:R-:W-:Y:S01]  /*a7f0*/  FMUL.FTZ R36, R36, UR4 ;  /* 0x0000000424247c20 */ /* 0x000fe20008410000 */
[----:B------:R-:W-:Y:S01]  /*a800*/  FMUL.FTZ R37, R37, UR4 ;  /* 0x0000000425257c20 */ /* 0x000fe20008410000 */
[----:B0-----:R-:W-:-:S02]  /*a810*/  ISETP.NE.AND P5, PT, R75, 0x1, PT ;  /* 0x000000014b00780c */ /* 0x001fc40003fa5270 */
[----:B------:R0:W1:Y:S01]  /*a820*/  MUFU.TANH R74, R24 ;  /* 0x00000018004a7308 */ /* 0x0000620000002400 */
[----:B------:R-:W5:Y:S01]  /*a830*/  LDL R75, [R1+0xbc] ;  /* 0x0000bc00014b7983 */ /* 0x000f620000100800 */
[----:B------:R-:W-:Y:S01]  /*a840*/  FMUL.FTZ R40, R40, UR4 ;  /* 0x0000000428287c20 */ /* 0x000fe20008410000 */
[----:B------:R-:W-:Y:S01]  /*a850*/  FMUL.FTZ R52, R52, UR4 ;  /* 0x0000000434347c20 */ /* 0x000fe20008410000 */
[----:B------:R-:W-:Y:S01]  /*a860*/  FMUL.FTZ R20, R31, UR4 ;  /* 0x000000041f147c20 */ /* 0x000fe20008410000 */
[----:B------:R-:W-:Y:S01]  /*a870*/  FMUL.FTZ R41, R41, UR4 ;  /* 0x0000000429297c20 */ /* 0x000fe20008410000 */
[----:B------:R-:W-:Y:S01]  /*a880*/  FMUL.FTZ R49, R49, UR4 ;  /* 0x0000000431317c20 */ /* 0x000fe20008410000 */
[----:B------:R-:W-:Y:S01]  /*a890*/  FMUL.FTZ R21, R30, UR4 ;  /* 0x000000041e157c20 */ /* 0x000fe20008410000 */
[----:B------:R-:W-:Y:S01]  /*a8a0*/  MUFU.TANH R77, R29 ;  /* 0x0000001d004d7308 */ /* 0x000fe20000002400 */
[----:B0-----:R-:W-:Y:S01]  /*a8b0*/  FMUL.FTZ R24, R34, UR4 ;  /* 0x0000000422187c20 */ /* 0x001fe20008410000 */
[----:B------:R-:W-:Y:S01]  /*a8c0*/  FMUL.FTZ R48, R48, UR4 ;  /* 0x0000000430307c20 */ /* 0x000fe20008410000 */
[----:B------:R-:W-:Y:S01]  /*a8d0*/  FMUL.FTZ R3, R26, UR4 ;  /* 0x000000041a037c20 */ /* 0x000fe20008410000 */
[----:B------:R-:W0:Y:S01]  /*a8e0*/  @P5 LDC R32, c[0x0][0x44c] ;  /* 0x00011300ff205b82 */ /* 0x000e220000000800 */
[----:B------:R-:W-:Y:S01]  /*a8f0*/  FMUL.FTZ R45, R45, UR4 ;  /* 0x000000042d2d7c20 */ /* 0x000fe20008410000 */
[----:B------:R-:W-:-:S02]  /*a900*/  FMUL.FTZ R14, R27, UR4 ;  /* 0x000000041b0e7c20 */ /* 0x000fc40008410000 */
[----:B------:R1:W5:Y:S04]  /*a910*/  MUFU.TANH R73, R25 ;  /* 0x0000001900497308 */ /* 0x0003680000002400 */
[----:B------:R-:W0:Y:S04]  /*a920*/  @P5 LDC R34, c[0x0][0x450] ;  /* 0x00011400ff225b82 */ /* 0x000e280000000800 */
[----:B------:R1:W5:Y:S02]  /*a930*/  MUFU.TANH R72, R28 ;  /* 0x0000001c00487308 */ /* 0x0003640000002400 */
[----:B-1----:R-:W-:-:S06]  /*a940*/  FMUL.FTZ R25, R35, UR4 ;  /* 0x0000000423197c20 */ /* 0x002fcc0008410000 */
[----:B------:R-:W1:Y:S01]  /*a950*/  MUFU.TANH R33, R33 ;  /* 0x0000002100217308 */ /* 0x000e620000002400 */
[----:B------:R-:W-:Y:S01]  /*a960*/  FMUL.FTZ R28, R44, UR4 ;  /* 0x000000042c1c7c20 */ /* 0x000fe20008410000 */
[----:B------:R-:W-:-:S06]  /*a970*/  FMUL.FTZ R44, R46, UR4 ;  /* 0x000000042e2c7c20 */ /* 0x000fcc0008410000 */
[----:B------:R-:W1:Y:S01]  /*a980*/  MUFU.TANH R36, R36 ;  /* 0x0000002400247308 */ /* 0x000e620000002400 */
[----:B------:R-:W-:-:S07]  /*a990*/  FMUL.FTZ R31, R43, UR4 ;  /* 0x000000042b1f7c20 */ /* 0x000fce0008410000 */
[----:B------:R1:W-:Y:S01]  /*a9a0*/  MUFU.TANH R35, R28 ;  /* 0x0000001c00237308 */ /* 0x0003e20000002400 */
[----:B------:R-:W-:-:S07]  /*a9b0*/  FMUL.FTZ R30, R42, UR4 ;  /* 0x000000042a1e7c20 */ /* 0x000fce0008410000 */
[----:B------:R-:W5:Y:S01]  /*a9c0*/  MUFU.TANH R37, R37 ;  /* 0x0000002500257308 */ /* 0x000f620000002400 */
[----:B-1----:R-:W-:-:S07]  /*a9d0*/  FMUL.FTZ R28, R53, UR4 ;  /* 0x00000004351c7c20 */ /* 0x002fce0008410000 */
[----:B------:R-:W1:Y:S01]  /*a9e0*/  MUFU.TANH R40, R40 ;  /* 0x0000002800287308 */ /* 0x000e620000002400 */
[----:B------:R-:W-:-:S07]  /*a9f0*/  FMUL.FTZ R26, R39, UR4 ;  /* 0x00000004271a7c20 */ /* 0x000fce0008410000 */
[----:B------:R1:W-:Y:S08]  /*aa00*/  MUFU.TANH R43, R52 ;  /* 0x00000034002b7308 */ /* 0x0003f00000002400 */
[----:B------:R-:W1:Y:S08]  /*aa10*/  MUFU.TANH R41, R41 ;  /* 0x0000002900297308 */ /* 0x000e700000002400 */
[----:B------:R1:W-:Y:S08]  /*aa20*/  MUFU.TANH R42, R49 ;  /* 0x00000031002a7308 */ /* 0x0003f00000002400 */
[----:B------:R1:W-:Y:S01]  /*aa30*/  MUFU.TANH R79, R28 ;  /* 0x0000001c004f7308 */ /* 0x0003e20000002400 */
[----:B------:R-:W-:-:S07]  /*aa40*/  FMUL.FTZ R27, R38, UR4 ;  /* 0x00000004261b7c20 */ /* 0x000fce0008410000 */
[----:B------:R1:W-:Y:S08]  /*aa50*/  MUFU.TANH R39, R48 ;  /* 0x0000003000277308 */ /* 0x0003f00000002400 */
[----:B------:R-:W1:Y:S01]  /*aa60*/  MUFU.TANH R45, R45 ;  /* 0x0000002d002d7308 */ /* 0x000e620000002400 */
[----:B------:R-:W-:Y:S01]  /*aa70*/  FMUL.FTZ R56, R56, UR4 ;  /* 0x0000000438387c20 */ /* 0x000fe20008410000 */
[----:B------:R-:W-:Y:S01]  /*aa80*/  FMUL.FTZ R57, R57, UR4 ;  /* 0x0000000439397c20 */ /* 0x000fe20008410000 */
[----:B------:R-:W-:-:S05]  /*aa90*/  FMUL.FTZ R60, R60, UR4 ;  /* 0x000000043c3c7c20 */ /* 0x000fca0008410000 */
[----:B------:R-:W1:Y:S01]  /*aaa0*/  MUFU.TANH R56, R56 ;  /* 0x0000003800387308 */ /* 0x000e620000002400 */
[----:B------:R-:W-:Y:S01]  /*aab0*/  FMUL.FTZ R61, R61, UR4 ;  /* 0x000000043d3d7c20 */ /* 0x000fe20008410000 */
[----:B------:R-:W-:-:S06]  /*aac0*/  FMUL.FTZ R64, R64, UR4 ;  /* 0x0000000440407c20 */ /* 0x000fcc0008410000 */
[----:B------:R-:W1:Y:S01]  /*aad0*/  MUFU.TANH R57, R57 ;  /* 0x0000003900397308 */ /* 0x000e620000002400 */
[----:B------:R-:W-:-:S07]  /*aae0*/  FMUL.FTZ R65, R65, UR4 ;  /* 0x0000000441417c20 */ /* 0x000fce0008410000 */
[----:B------:R-:W1:Y:S01]  /*aaf0*/  MUFU.TANH R60, R60 ;  /* 0x0000003c003c7308 */ /* 0x000e620000002400 */
[----:B------:R-:W-:-:S07]  /*ab00*/  FMUL.FTZ R68, R68, UR4 ;  /* 0x0000000444447c20 */ /* 0x000fce0008410000 */
[----:B------:R-:W1:Y:S01]  /*ab10*/  MUFU.TANH R61, R61 ;  /* 0x0000003d003d7308 */ /* 0x000e620000002400 */
[----:B------:R-:W-:-:S07]  /*ab20*/  FMUL.FTZ R69, R69, UR4 ;  /* 0x0000000445457c20 */ /* 0x000fce0008410000 */
[----:B------:R-:W1:Y:S08]  /*ab30*/  MUFU.TANH R64, R64 ;  /* 0x0000004000407308 */ /* 0x000e700000002400 */
[----:B------:R-:W1:Y:S08]  /*ab40*/  MUFU.TANH R65, R65 ;  /* 0x0000004100417308 */ /* 0x000e700000002400 */
[----:B------:R-:W1:Y:S01]  /*ab50*/  MUFU.TANH R68, R68 ;  /* 0x0000004400447308 */ /* 0x000e620000002400 */
[----:B---3--:R-:W-:Y:S01]  /*ab60*/  IMAD.IADD R15, R15, 0x1, R180 ;  /* 0x000000010f0f7824 */ /* 0x008fe200078e02b4 */
[----:B--2---:R-:W-:Y:S01]  /*ab70*/  LOP3.LUT R76, R76, 0xfffffffe, RZ, 0xc0, !PT ;  /* 0xfffffffe4c4c7812 */ /* 0x004fe200078ec0ff */
[----:B------:R-:W-:-:S05]  /*ab80*/  FMUL.FTZ R50, R50, UR4 ;  /* 0x0000000432327c20 */ /* 0x000fca0008410000 */
[----:B------:R-:W-:Y:S01]  /*ab90*/  MUFU.TANH R3, R3 ;  /* 0x0000000300037308 */ /* 0x000fe20000002400 */
[----:B0-----:R-:W-:-:S05]  /*aba0*/  @P5 IMAD.HI.U32 R29, R15, R32, RZ ;  /* 0x000000200f1d5227 */ /* 0x001fca00078e00ff */
[----:B------:R-:W-:Y:S02]  /*abb0*/  @P5 SHF.R.U32.HI R15, RZ, R34, R29 ;  /* 0x00000022ff0f5219 */ /* 0x000fe4000001161d */
[----:B------:R-:W-:Y:S03]  /*abc0*/  MUFU.TANH R14, R14 ;  /* 0x0000000e000e7308 */ /* 0x000fe60000002400 */
[----:B------:R-:W0:Y:S01]  /*abd0*/  SHFL.IDX PT, R32, R15, RZ, 0x1c1f ;  /* 0x001c1fff0f207589 */ /* 0x000e2200000e0000 */
[----:B----4-:R-:W-:Y:S01]  /*abe0*/  IMAD R29, R177, -0x60, R178 ;  /* 0xffffffa0b11d7824 */ /* 0x010fe200078e02b2 */
[----:B------:R-:W-:-:S03]  /*abf0*/  @P5 LOP3.LUT R76, R76, 0x1, RZ, 0xfc, !PT ;  /* 0x000000014c4c5812 */ /* 0x000fc600078efcff */
[----:B------:R-:W-:Y:S01]  /*ac00*/  VIADD R29, R29, 0x60 ;  /* 0x000000601d1d7836 */ /* 0x000fe20000000000 */
[----:B------:R-:W-:Y:S03]  /*ac10*/  MUFU.TANH R21, R21 ;  /* 0x0000001500157308 */ /* 0x000fe60000002400 */
[----:B-----5:R-:W-:Y:S01]  /*ac20*/  IMAD R75, R75, -0x2, R29 ;  /* 0xfffffffe4b4b7824 */ /* 0x020fe200078e021d */
[----:B------:R2:W-:Y:S04]  /*ac30*/  STL [R1], R76 ;  /* 0x0000004c01007387 */ /* 0x0005e80000100800 */
[----:B------:R-:W-:Y:S01]  /*ac40*/  MUFU.TANH R20, R20 ;  /* 0x0000001400147308 */ /* 0x000fe20000002400 */
[----:B--2---:R-:W-:Y:S01]  /*ac50*/  IADD3 R76, -R179, 0x1, R75 ;  /* 0x00000001b34c7810 */ /* 0x004fe20007ffe14b */
[----:B------:R-:W-:-:S06]  /*ac60*/  FMUL.FTZ R55, R55, UR4 ;  /* 0x0000000437377c20 */ /* 0x000fcc0008410000 */
[----:B------:R-:W-:Y:S01]  /*ac70*/  MUFU.TANH R24, R24 ;  /* 0x0000001800187308 */ /* 0x000fe20000002400 */
[----:B0-----:R-:W-:-:S04]  /*ac80*/  VIADDMNMX R46, R32, R76, R75, PT ;  /* 0x0000004c202e7246 */ /* 0x001fc8000380014b */
[C---:B------:R-:W-:Y:S02]  /*ac90*/  ISETP.GT.AND P1, PT, R46.reuse, RZ, PT ;  /* 0x000000ff2e00720c */ /* 0x040fe40003f24270 */
[C---:B------:R-:W-:Y:S01]  /*aca0*/  ISETP.GT.AND P2, PT, R46.reuse, 0x1, PT ;  /* 0x000000012e00780c */ /* 0x040fe20003f44270 */
[----:B------:R-:W-:Y:S01]  /*acb0*/  MUFU.TANH R25, R25 ;  /* 0x0000001900197308 */ /* 0x000fe20000002400 */
[----:B------:R-:W-:Y:S02]  /*acc0*/  ISETP.GT.AND P3, PT, R46, 0x8, PT ;  /* 0x000000082e00780c */ /* 0x000fe40003f64270 */
[----:B------:R-:W-:Y:S02]  /*acd0*/  FSEL R74, R74, -INF , P1 ;  /* 0xff8000004a4a7808 */ /* 0x000fe40000800000 */
[----:B------:R-:W-:Y:S02]  /*ace0*/  FSEL R73, R73, -INF , P2 ;  /* 0xff80000049497808 */ /* 0x000fe40001000000 */
[----:B------:R-:W-:-:S02]  /*acf0*/  ISETP.GT.AND P1, PT, R46, 0x9, PT ;  /* 0x000000092e00780c */ /* 0x000fc40003f24270 */
[----:B------:R-:W-:Y:S02]  /*ad00*/  FSEL R72, R72, -INF , P3 ;  /* 0xff80000048487808 */ /* 0x000fe40001800000 */
[----:B------:R-:W-:Y:S02]  /*ad10*/  FMNMX.FTZ R29, R74, R73, !PT ;  /* 0x000000494a1d7209 */ /* 0x000fe40007810000 */
[----:B------:R-:W-:Y:S02]  /*ad20*/  ISETP.GT.AND P2, PT, R46, 0x10, PT ;  /* 0x000000102e00780c */ /* 0x000fe40003f44270 */
[----:B------:R-:W-:Y:S02]  /*ad30*/  FSEL R53, R77, -INF , P1 ;  /* 0xff8000004d357808 */ /* 0x000fe40000800000 */
[----:B------:R-:W-:Y:S02]  /*ad40*/  FMNMX.FTZ R32, R72, R29, !PT ;  /* 0x0000001d48207209 */ /* 0x000fe40007810000 */
[----:B------:R-:W-:-:S02]  /*ad50*/  ISETP.GT.AND P1, PT, R46, 0x11, PT ;  /* 0x000000112e00780c */ /* 0x000fc40003f24270 */
[----:B-1----:R-:W-:Y:S02]  /*ad60*/  FSEL R52, R78, -INF , P2 ;  /* 0xff8000004e347808 */ /* 0x002fe40001000000 */
[----:B------:R-:W-:Y:S02]  /*ad70*/  FMNMX.FTZ R29, R53, R32, !PT ;  /* 0x00000020351d7209 */ /* 0x000fe40007810000 */
[----:B------:R-:W-:Y:S02]  /*ad80*/  ISETP.GT.AND P2, PT, R46, 0x18, PT ;  /* 0x000000182e00780c */ /* 0x000fe40003f44270 */
[----:B------:R-:W-:Y:S02]  /*ad90*/  FSEL R49, R33, -INF , P1 ;  /* 0xff80000021317808 */ /* 0x000fe40000800000 */
[----:B------:R-:W-:Y:S02]  /*ada0*/  FMNMX.FTZ R28, R52, R29, !PT ;  /* 0x0000001d341c7209 */ /* 0x000fe40007810000 */
[----:B------:R-:W-:-:S02]  /*adb0*/  ISETP.GT.AND P1, PT, R46, 0x19, PT ;  /* 0x000000192e00780c */ /* 0x000fc40003f24270 */
[----:B------:R-:W-:Y:S02]  /*adc0*/  FSEL R48, R36, -INF , P2 ;  /* 0xff80000024307808 */ /* 0x000fe40001000000 */
        /* <DEDUP_REMOVED lines=10> */
[----:B------:R-:W-:-:S02]  /*ae70*/  FSEL R28, R35, -INF , P2 ;  /* 0xff800000231c7808 */ /* 0x000fc40001000000 */
[C---:B------:R-:W-:Y:S02]  /*ae80*/  ISETP.GT.AND P1, PT, R46.reuse, 0x29, PT ;  /* 0x000000292e00780c */ /* 0x040fe40003f24270 */
        /* <DEDUP_REMOVED lines=24> */
[----:B------:R-:W-:Y:S01]  /*b010*/  FMNMX.FTZ R56, R40, R43, !PT ;  /* 0x0000002b28387209 */ /* 0x000fe20007810000 */
[----:B------:R-:W0:Y:S01]  /*b020*/  MUFU.TANH R69, R69 ;  /* 0x0000004500457308 */ /* 0x000e220000002400 */
        /* <DEDUP_REMOVED lines=12> */
[----:B------:R-:W-:Y:S01]  /*b0f0*/  FMUL.FTZ R56, R47, UR4 ;  /* 0x000000042f387c20 */ /* 0x000fe20008410000 */
[----:B0-----:R-:W-:Y:S02]  /*b100*/  FSEL R47, R69, -INF , P1 ;  /* 0xff800000452f7808 */ /* 0x001fe40000800000 */
[----:B------:R-:W-:-:S04]  /*b110*/  FMNMX.FTZ R60, R46, R57, !PT ;  /* 0x000000392e3c7209 */ /* 0x000fc80007810000 */
[----:B------:R-:W-:-:S05]  /*b120*/  FMNMX.FTZ R60, R47, R60, !PT ;  /* 0x0000003c2f3c7209 */ /* 0x000fca0007810000 */
[----:B------:R-:W0:Y:S04]  /*b130*/  SHFL.BFLY PT, R57, R60, 0x2, 0x1f ;  /* 0x0c401f003c397f89 */ /* 0x000e2800000e0000 */
[----:B------:R-:W1:Y:S01]  /*b140*/  SHFL.IDX PT, R15, R15, 0x1, 0x1c1f ;  /* 0x003c1f000f0f7f89 */ /* 0x000e6200000e0000 */
[----:B------:R2:W-:Y:S01]  /*b150*/  MUFU.TANH R64, R50 ;  /* 0x0000003200407308 */ /* 0x0005e20000002400 */
[----:B0-----:R-:W-:-:S05]  /*b160*/  FMNMX.FTZ R57, R60, R57, !PT ;  /* 0x000000393c397209 */ /* 0x001fca0007810000 */
[----:B--2---:R-:W0:Y:S01]  /*b170*/  SHFL.BFLY PT, R50, R57, 0x1, 0x1f ;  /* 0x0c201f0039327f89 */ /* 0x004e2200000e0000 */
[----:B-1----:R-:W-:Y:S01]  /*b180*/  VIADDMNMX R75, R15, R76, R75, PT ;  /* 0x0000004c0f4b7246 */ /* 0x002fe2000380014b */
[----:B------:R1:W-:Y:S03]  /*b190*/  MUFU.TANH R69, R55 ;  /* 0x0000003700457308 */ /* 0x0003e60000002400 */
[C---:B------:R-:W-:Y:S02]  /*b1a0*/  ISETP.GT.AND P3, PT, R75.reuse, RZ, PT ;  /* 0x000000ff4b00720c */ /* 0x040fe40003f64270 */
[C---:B------:R-:W-:Y:S02]  /*b1b0*/  ISETP.GT.AND P4, PT, R75.reuse, 0x1, PT ;  /* 0x000000014b00780c */ /* 0x040fe40003f84270 */
[----:B------:R-:W-:Y:S02]  /*b1c0*/  ISETP.GT.AND P2, PT, R75, 0x8, PT ;  /* 0x000000084b00780c */ /* 0x000fe40003f44270 */
[----:B-1----:R-:W-:-:S02]  /*b1d0*/  FSEL R55, R3, -INF , P3 ;  /* 0xff80000003377808 */ /* 0x002fc40001800000 */
[----:B------:R-:W-:Y:S01]  /*b1e0*/  FSEL R14, R14, -INF , P4 ;  /* 0xff8000000e0e7808 */ /* 0x000fe20002000000 */
[----:B------:R-:W1:Y:S01]  /*b1f0*/  MUFU.TANH R27, R27 ;  /* 0x0000001b001b7308 */ /* 0x000e620000002400 */
[----:B------:R-:W-:Y:S02]  /*b200*/  ISETP.GT.AND P1, PT, R75, 0x9, PT ;  /* 0x000000094b00780c */ /* 0x000fe40003f24270 */
[----:B------:R-:W-:Y:S02]  /*b210*/  FSEL R21, R21, -INF , P2 ;  /* 0xff80000015157808 */ /* 0x000fe40001000000 */
[----:B------:R-:W-:Y:S02]  /*b220*/  ISETP.GT.AND P2, PT, R75, 0x10, PT ;  /* 0x000000104b00780c */ /* 0x000fe40003f44270 */
[----:B0-----:R-:W-:Y:S02]  /*b230*/  FMNMX.FTZ R15, R57, R50, !PT ;  /* 0x00000032390f7209 */ /* 0x001fe40007810000 */
[----:B------:R-:W-:Y:S01]  /*b240*/  FMNMX.FTZ R50, R55, R14, !PT ;  /* 0x0000000e37327209 */ /* 0x000fe20007810000 */
[----:B------:R-:W0:Y:S01]  /*b250*/  MUFU.TANH R26, R26 ;  /* 0x0000001a001a7308 */ /* 0x000e220000002400 */
[----:B------:R-:W-:-:S02]  /*b260*/  FSEL R20, R20, -INF , P1 ;  /* 0xff80000014147808 */ /* 0x000fc40000800000 */
[----:B------:R-:W-:Y:S01]  /*b270*/  FMNMX.FTZ R3, R21, R50, !PT ;  /* 0x0000003215037209 */ /* 0x000fe20007810000 */
[----:B------:R-:W-:Y:S01]  /*b280*/  FMUL.FTZ R54, R54, UR4 ;  /* 0x0000000436367c20 */ /* 0x000fe20008410000 */
[C---:B------:R-:W-:Y:S02]  /*b290*/  ISETP.GT.AND P1, PT, R75.reuse, 0x11, PT ;  /* 0x000000114b00780c */ /* 0x040fe40003f24270 */
[----:B------:R-:W-:Y:S01]  /*b2a0*/  FSEL R24, R24, -INF , P2 ;  /* 0xff80000018187808 */ /* 0x000fe20001000000 */
[----:B------:R-:W2:Y:S01]  /*b2b0*/  MUFU.TANH R30, R30 ;  /* 0x0000001e001e7308 */ /* 0x000ea20000002400 */
[----:B------:R-:W-:Y:S02]  /*b2c0*/  FMNMX.FTZ R3, R20, R3, !PT ;  /* 0x0000000314037209 */ /* 0x000fe40007810000 */
[----:B------:R-:W-:Y:S02]  /*b2d0*/  ISETP.GT.AND P2, PT, R75, 0x18, PT ;  /* 0x000000184b00780c */ /* 0x000fe40003f44270 */
[----:B------:R-:W-:-:S03]  /*b2e0*/  FSEL R25, R25, -INF , P1 ;  /* 0xff80000019197808 */ /* 0x000fc60000800000 */
[----:B------:R-:W3:Y:S01]  /*b2f0*/  MUFU.TANH R31, R31 ;  /* 0x0000001f001f7308 */ /* 0x000ee20000002400 */
[----:B-1----:R-:W-:Y:S02]  /*b300*/  FSEL R50, R27, -INF , P2 ;  /* 0xff8000001b327808 */ /* 0x002fe40001000000 */
[----:B------:R-:W-:-:S05]  /*b310*/  ISETP.GT.AND P1, PT, R75, 0x19, PT ;  /* 0x000000194b00780c */ /* 0x000fca0003f24270 */
[----:B------:R1:W-:Y:S01]  /*b320*/  MUFU.TANH R68, R54 ;  /* 0x0000003600447308 */ /* 0x0003e20000002400 */
[----:B------:R-:W-:Y:S01]  /*b330*/  FMUL.FTZ R59, R59, UR4 ;  /* 0x000000043b3b7c20 */ /* 0x000fe20008410000 */
[----:B-1----:R-:W-:-:S06]  /*b340*/  FMNMX.FTZ R54, R24, R3, !PT ;  /* 0x0000000318367209 */ /* 0x002fcc0007810000 */
[----:B------:R-:W1:Y:S01]  /*b350*/  MUFU.TANH R44, R44 ;  /* 0x0000002c002c7308 */ /* 0x000e620000002400 */
[----:B------:R-:W-:Y:S02]  /*b360*/  FMNMX.FTZ R27, R25, R54, !PT ;  /* 0x00000036191b7209 */ /* 0x000fe40007810000 */
[----:B------:R-:W-:Y:S02]  /*b370*/  ISETP.GT.AND P2, PT, R75, 0x20, PT ;  /* 0x000000204b00780c */ /* 0x000fe40003f44270 */
[----:B0-----:R-:W-:-:S03]  /*b380*/  FSEL R54, R26, -INF , P1 ;  /* 0xff8000001a367808 */ /* 0x001fc60000800000 */
[----:B------:R3:W0:Y:S01]  /*b390*/  MUFU.TANH R61, R56 ;  /* 0x00000038003d7308 */ /* 0x0006220000002400 */
[----:B------:R-:W-:Y:S01]  /*b3a0*/  FMNMX.FTZ R27, R50, R27, !PT ;  /* 0x0000001b321b7209 */ /* 0x000fe20007810000 */
[----:B------:R-:W-:Y:S01]  /*b3b0*/  FMUL.FTZ R51, R51, UR4 ;  /* 0x0000000433337c20 */ /* 0x000fe20008410000 */
[----:B------:R-:W-:Y:S02]  /*b3c0*/  ISETP.GT.AND P1, PT, R75, 0x21, PT ;  /* 0x000000214b00780c */ /* 0x000fe40003f24270 */
[----:B--2---:R-:W-:Y:S02]  /*b3d0*/  FSEL R30, R30, -INF , P2 ;  /* 0xff8000001e1e7808 */ /* 0x004fe40001000000 */
[----:B------:R-:W-:Y:S01]  /*b3e0*/  FMNMX.FTZ R27, R54, R27, !PT ;  /* 0x0000001b361b7209 */ /* 0x000fe20007810000 */
[----:B------:R2:W-:Y:S01]  /*b3f0*/  MUFU.TANH R78, R59 ;  /* 0x0000003b004e7308 */ /* 0x0005e20000002400 */
[----:B------:R-:W-:Y:S02]  /*b400*/  FSETP.NEU.FTZ.AND P3, PT, R15, -INF , PT ;  /* 0xff8000000f00780b */ /* 0x000fe40003f7d000 */
[----:B------:R-:W-:-:S02]  /*b410*/  ISETP.GT.AND P2, PT, R75, 0x28, PT ;  /* 0x000000284b00780c */ /* 0x000fc40003f44270 */
[----:B---3--:R-:W-:Y:S01]  /*b420*/  FSEL R56, R31, -INF , P1 ;  /* 0xff8000001f387808 */ /* 0x008fe20000800000 */
[----:B--2---:R-:W-:Y:S02]  /*b430*/  FMUL.FTZ R59, R15, UR46 ;  /* 0x0000002e0f3b7c20 */ /* 0x004fe40008410000 */
[----:B------:R2:W3:Y:S01]  /*b440*/  MUFU.TANH R65, R51 ;  /* 0x0000003300417308 */ /* 0x0004e20000002400 */
[----:B------:R-:W-:Y:S02]  /*b450*/  FMNMX.FTZ R27, R30, R27, !PT ;  /* 0x0000001b1e1b7209 */ /* 0x000fe40007810000 */
[----:B------:R-:W-:Y:S02]  /*b460*/  FSEL R59, R59, RZ, P3 ;  /* 0x000000ff3b3b7208 */ /* 0x000fe40001800000 */
[----:B------:R-:W-:Y:S02]  /*b470*/  ISETP.GT.AND P1, PT, R75, 0x29, PT ;  /* 0x000000294b00780c */ /* 0x000fe40003f24270 */
[----:B-1----:R-:W-:-:S02]  /*b480*/  FSEL R57, R44, -INF , P2 ;  /* 0xff8000002c397808 */ /* 0x002fc40001000000 */
[----:B------:R-:W-:Y:S01]  /*b490*/  FMNMX.FTZ R26, R56, R27, !PT ;  /* 0x0000001b381a7209 */ /* 0x000fe20007810000 */
[----:B------:R-:W-:Y:S01]  /*b4a0*/  FMUL.FTZ R58, R58, UR4 ;  /* 0x000000043a3a7c20 */ /* 0x000fe20008410000 */
[----:B--2---:R-:W-:Y:S01]  /*b4b0*/  FFMA.FTZ R51, R53, UR46, -R59 ;  /* 0x0000002e35337c23 */ /* 0x004fe2000801083b */
[----:B------:R-:W-:Y:S02]  /*b4c0*/  ISETP.GT.AND P2, PT, R75, 0x30, PT ;  /* 0x000000304b00780c */ /* 0x000fe40003f44270 */
[----:B0-----:R-:W-:Y:S02]  /*b4d0*/  FSEL R53, R61, -INF , P1 ;  /* 0xff8000003d357808 */ /* 0x001fe40000800000 */
[----:B------:R-:W-:Y:S01]  /*b4e0*/  FMNMX.FTZ R26, R57, R26, !PT ;  /* 0x0000001a391a7209 */ /* 0x000fe20007810000 */
[----:B------:R0:W1:Y:S01]  /*b4f0*/  MUFU.TANH R77, R58 ;  /* 0x0000003a004d7308 */ /* 0x0000620000002400 */
[----:B------:R-:W-:Y:S01]  /*b500*/  FMUL.FTZ R62, R62, UR4 ;  /* 0x000000043e3e7c20 */ /* 0x000fe20008410000 */
[----:B------:R-:W-:-:S02]  /*b510*/  ISETP.GT.AND P1, PT, R75, 0x31, PT ;  /* 0x000000314b00780c */ /* 0x000fc40003f24270 */
[----:B------:R-:W-:Y:S02]  /*b520*/  FSEL R44, R64, -INF , P2 ;  /* 0xff800000402c7808 */ /* 0x000fe40001000000 */
[----:B------:R-:W-:Y:S02]  /*b530*/  FMNMX.FTZ R31, R53, R26, !PT ;  /* 0x0000001a351f7209 */ /* 0x000fe40007810000 */
[----:B------:R-:W-:Y:S02]  /*b540*/  ISETP.GT.AND P2, PT, R75, 0x38, PT ;  /* 0x000000384b00780c */ /* 0x000fe40003f44270 */
[----:B---3--:R-:W-:Y:S02]  /*b550*/  FSEL R26, R65, -INF , P1 ;  /* 0xff800000411a7808 */ /* 0x008fe40000800000 */
[----:B------:R-:W-:Y:S01]  /*b560*/  FMNMX.FTZ R31, R44, R31, !PT ;  /* 0x0000001f2c1f7209 */ /* 0x000fe20007810000 */
[----:B------:R-:W2:Y:S01]  /*b570*/  MUFU.TANH R62, R62 ;  /* 0x0000003e003e7308 */ /* 0x000ea20000002400 */
[----:B------:R-:W-:Y:S01]  /*b580*/  FMUL.FTZ R63, R63, UR4 ;  /* 0x000000043f3f7c20 */ /* 0x000fe20008410000 */
[----:B------:R-:W-:Y:S01]  /*b590*/  FFMA.FTZ R156, R52, UR46, -R59 ;  /* 0x0000002e349c7c23 */ /* 0x000fe2000801083b */
[----:B------:R-:W-:Y:S01]  /*b5a0*/  ISETP.GT.AND P1, PT, R75, 0x39, PT ;  /* 0x000000394b00780c */ /* 0x000fe20003f24270 */
[----:B------:R-:W-:Y:S01]  /*b5b0*/  FMUL.FTZ R66, R66, UR4 ;  /* 0x0000000442427c20 */ /* 0x000fe20008410000 */
[----:B------:R-:W-:-:S03]  /*b5c0*/  FSEL R52, R68, -INF , P2 ;  /* 0xff80000044347808 */ /* 0x000fc60001000000 */
[----:B------:R3:W-:Y:S01]  /*b5d0*/  MUFU.EX2 R27, R51 ;  /* 0x00000033001b7308 */ /* 0x0007e20000000800 */
[----:B------:R-:W-:Y:S01]  /*b5e0*/  ISETP.GT.AND P2, PT, R75, 0x40, PT ;  /* 0x000000404b00780c */ /* 0x000fe20003f44270 */
[----:B------:R-:W-:Y:S01]  /*b5f0*/  FMUL.FTZ R67, R67, UR4 ;  /* 0x0000000443437c20 */ /* 0x000fe20008410000 */
[----:B0-----:R-:W-:Y:S01]  /*b600*/  FSEL R58, R69, -INF , P1 ;  /* 0xff800000453a7808 */ /* 0x001fe20000800000 */
[----:B---3--:R-:W-:Y:S01]  /*b610*/  FFMA.FTZ R51, R49, UR46, -R59 ;  /* 0x0000002e31337c23 */ /* 0x008fe2000801083b */
[----:B------:R-:W-:-:S03]  /*b620*/  FMNMX.FTZ R49, R26, R31, !PT ;  /* 0x0000001f1a317209 */ /* 0x000fc60007810000 */
[----:B------:R0:W3:Y:S01]  /*b630*/  MUFU.TANH R79, R63 ;  /* 0x0000003f004f7308 */ /* 0x0000e20000002400 */
[----:B------:R-:W-:Y:S01]  /*b640*/  FMNMX.FTZ R49, R52, R49, !PT ;  /* 0x0000003134317209 */ /* 0x000fe20007810000 */
[----:B------:R-:W-:Y:S01]  /*b650*/  FMUL.FTZ R70, R70, UR4 ;  /* 0x0000000446467c20 */ /* 0x000fe20008410000 */
[----:B------:R-:W-:Y:S02]  /*b660*/  ISETP.GT.AND P1, PT, R75, 0x41, PT ;  /* 0x000000414b00780c */ /* 0x000fe40003f24270 */
[----:B-1----:R-:W-:-:S03]  /*b670*/  FSEL R60, R77, -INF , P2 ;  /* 0xff8000004d3c7808 */ /* 0x002fc60001000000 */
[----:B------:R-:W1:Y:S01]  /*b680*/  MUFU.TANH R66, R66 ;  /* 0x0000004200427308 */ /* 0x000e620000002400 */
[----:B------:R-:W-:Y:S01]  /*b690*/  FMNMX.FTZ R49, R58, R49, !PT ;  /* 0x000000313a317209 */ /* 0x000fe20007810000 */
[----:B------:R-:W-:Y:S01]  /*b6a0*/  FFMA.FTZ R158, R48, UR46, -R59 ;  /* 0x0000002e309e7c23 */ /* 0x000fe2000801083b */
[----:B------:R-:W-:Y:S01]  /*b6b0*/  ISETP.GT.AND P2, PT, R75, 0x48, PT ;  /* 0x000000484b00780c */ /* 0x000fe20003f44270 */
[----:B------:R-:W-:Y:S01]  /*b6c0*/  FMUL.FTZ R71, R71, UR4 ;  /* 0x0000000447477c20 */ /* 0x000fe20008410000 */
[----:B------:R-:W-:Y:S02]  /*b6d0*/  FSEL R48, R78, -INF , P1 ;  /* 0xff8000004e307808 */ /* 0x000fe40000800000 */
[----:B------:R-:W-:Y:S01]  /*b6e0*/  FMNMX.FTZ R49, R60, R49, !PT ;  /* 0x000000313c317209 */ /* 0x000fe20007810000 */
[----:B------:R-:W4:Y:S01]  /*b6f0*/  MUFU.TANH R67, R67 ;  /* 0x0000004300437308 */ /* 0x000f220000002400 */
[----:B--2---:R-:W-:Y:S02]  /*b700*/  FSEL R61, R62, -INF , P2 ;  /* 0xff8000003e3d7808 */ /* 0x004fe40001000000 */
[----:B------:R-:W-:-:S02]  /*b710*/  ISETP.GT.AND P1, PT, R75, 0x49, PT ;  /* 0x000000494b00780c */ /* 0x000fc40003f24270 */
[----:B------:R-:W-:-:S03]  /*b720*/  FMNMX.FTZ R62, R48, R49, !PT ;  /* 0x00000031303e7209 */ /* 0x000fc60007810000 */
[----:B------:R-:W-:Y:S01]  /*b730*/  MUFU.TANH R70, R70 ;  /* 0x0000004600467308 */ /* 0x000fe20000002400 */
[----:B0-----:R-:W-:Y:S01]  /*b740*/  FFMA.FTZ R63, R38, UR46, -R59 ;  /* 0x0000002e263f7c23 */ /* 0x001fe2000801083b */
[----:B------:R-:W-:Y:S02]  /*b750*/  ISETP.GT.AND P2, PT, R75, 0x50, PT ;  /* 0x000000504b00780c */ /* 0x000fe40003f44270 */
[----:B---3--:R-:W-:-:S04]  /*b760*/  FSEL R38, R79, -INF , P1 ;  /* 0xff8000004f267808 */ /* 0x008fc80000800000 */
[----:B------:R-:W0:Y:S01]  /*b770*/  MUFU.TANH R71, R71 ;  /* 0x0000004700477308 */ /* 0x000e220000002400 */
[----:B------:R-:W-:-:S07]  /*b780*/  ISETP.GT.AND P1, PT, R75, 0x51, PT ;  /* 0x000000514b00780c */ /* 0x000fce0003f24270 */
[----:B------:R2:W-:Y:S01]  /*b790*/  MUFU.EX2 R31, R51 ;  /* 0x00000033001f7308 */ /* 0x0005e20000000800 */
[----:B------:R-:W-:Y:S01]  /*b7a0*/  FFMA.FTZ R160, R32, UR46, -R59 ;  /* 0x0000002e20a07c23 */ /* 0x000fe2000801083b */
[----:B--2---:R-:W-:Y:S02]  /*b7b0*/  FMNMX.FTZ R51, R61, R62, !PT ;  /* 0x0000003e3d337209 */ /* 0x004fe40007810000 */
[----:B-1----:R-:W-:Y:S02]  /*b7c0*/  FSEL R62, R66, -INF , P2 ;  /* 0xff800000423e7808 */ /* 0x002fe40001000000 */
[----:B------:R-:W-:Y:S02]  /*b7d0*/  FMNMX.FTZ R51, R38, R51, !PT ;  /* 0x0000003326337209 */ /* 0x000fe40007810000 */
[----:B------:R-:W-:Y:S02]  /*b7e0*/  ISETP.GT.AND P2, PT, R75, 0x58, PT ;  /* 0x000000584b00780c */ /* 0x000fe40003f44270 */
[----:B----4-:R-:W-:-:S02]  /*b7f0*/  FSEL R32, R67, -INF , P1 ;  /* 0xff80000043207808 */ /* 0x010fc40000800000 */
[----:B------:R-:W-:Y:S01]  /*b800*/  FMNMX.FTZ R51, R62, R51, !PT ;  /* 0x000000333e337209 */ /* 0x000fe20007810000 */
[----:B------:R1:W-:Y:S01]  /*b810*/  MUFU.EX2 R49, R63 ;  /* 0x0000003f00317308 */ /* 0x0003e20000000800 */
[----:B------:R-:W-:Y:S02]  /*b820*/  ISETP.GT.AND P1, PT, R75, 0x59, PT ;  /* 0x000000594b00780c */ /* 0x000fe40003f24270 */
[----:B------:R-:W-:Y:S02]  /*b830*/  FMNMX.FTZ R66, R32, R51, !PT ;  /* 0x0000003320427209 */ /* 0x000fe40007810000 */
[----:B0-----:R-:W-:Y:S02]  /*b840*/  FSEL R64, R71, -INF , P1 ;  /* 0xff80000047407808 */ /* 0x001fe40000800000 */
[----:B-1----:R-:W-:Y:S01]  /*b850*/  FSEL R63, R70, -INF , P2 ;  /* 0xff800000463f7808 */ /* 0x002fe20001000000 */
[----:B------:R-:W-:-:S03]  /*b860*/  FFMA.FTZ R162, R28, UR46, -R59 ;  /* 0x0000002e1ca27c23 */ /* 0x000fc6000801083b */
[----:B------:R-:W-:-:S04]  /*b870*/  FMNMX.FTZ R51, R63, R66, !PT ;  /* 0x000000423f337209 */ /* 0x000fc80007810000 */
[----:B------:R-:W-:Y:S01]  /*b880*/  FMNMX.FTZ R28, R64, R51, !PT ;  /* 0x00000033401c7209 */ /* 0x000fe20007810000 */
[----:B------:R-:W-:-:S04]  /*b890*/  FFMA.FTZ R51, R33, UR46, -R59 ;  /* 0x0000002e21337c23 */ /* 0x000fc8000801083b */
[----:B------:R-:W0:Y:S02]  /*b8a0*/  SHFL.BFLY PT, R33, R28, 0x2, 0x1f ;  /* 0x0c401f001c217f89 */ /* 0x000e2400000e0000 */
[----:B0-----:R-:W-:-:S05]  /*b8b0*/  FMNMX.FTZ R33, R28, R33, !PT ;  /* 0x000000211c217209 */ /* 0x001fca0007810000 */
[----:B------:R-:W0:Y:S01]  /*b8c0*/  SHFL.BFLY PT, R176, R33, 0x1, 0x1f ;  /* 0x0c201f0021b07f89 */ /* 0x000e2200000e0000 */
[--C-:B------:R-:W-:Y:S01]  /*b8d0*/  FFMA.FTZ R152, R74, UR46, -R59.reuse ;  /* 0x0000002e4a987c23 */ /* 0x100fe2000801083b */
[--C-:B------:R-:W-:Y:S01]  /*b8e0*/  FFMA.FTZ R3, R73, UR46, -R59.reuse ;  /* 0x0000002e49037c23 */ /* 0x100fe2000801083b */
[----:B------:R-:W-:Y:S01]  /*b8f0*/  FFMA.FTZ R154, R72, UR46, -R59 ;  /* 0x0000002e489a7c23 */ /* 0x000fe2000801083b */
[----:B0-----:R-:W-:-:S04]  /*b900*/  FMNMX.FTZ R176, R33, R176, !PT ;  /* 0x000000b021b07209 */ /* 0x001fc80007810000 */
[C---:B------:R-:W-:Y:S01]  /*b910*/  FSETP.NEU.FTZ.AND P1, PT, R176.reuse, -INF , PT ;  /* 0xff800000b000780b */ /* 0x040fe20003f3d000 */
[----:B------:R-:W-:-:S05]  /*b920*/  FMUL.FTZ R28, R176, UR46 ;  /* 0x0000002eb01c7c20 */ /* 0x000fca0008410000 */
[----:B------:R-:W-:Y:S01]  /*b930*/  FSEL R33, R28, RZ, P1 ;  /* 0x000000ff1c217208 */ /* 0x000fe20000800000 */
[----:B------:R-:W-:Y:S04]  /*b940*/  MUFU.EX2 R152, R152 ;  /* 0x0000009800987308 */ /* 0x000fe80000000800 */
[--C-:B------:R-:W-:Y:S01]  /*b950*/  FFMA.FTZ R55, R55, UR46, -R33.reuse ;  /* 0x0000002e37377c23 */ /* 0x100fe20008010821 */
[--C-:B------:R-:W-:Y:S01]  /*b960*/  FFMA.FTZ R14, R14, UR46, -R33.reuse ;  /* 0x0000002e0e0e7c23 */ /* 0x100fe20008010821 */
[--C-:B------:R-:W-:Y:S02]  /*b970*/  FFMA.FTZ R21, R21, UR46, -R33.reuse ;  /* 0x0000002e15157c23 */ /* 0x100fe40008010821 */
[----:B------:R-:W0:Y:S01]  /*b980*/  MUFU.EX2 R3, R3 ;  /* 0x0000000300037308 */ /* 0x000e220000000800 */
[--C-:B------:R-:W-:Y:S01]  /*b990*/  FFMA.FTZ R20, R20, UR46, -R33.reuse ;  /* 0x0000002e14147c23 */ /* 0x100fe20008010821 */
[----:B------:R-:W-:-:S06]  /*b9a0*/  FFMA.FTZ R25, R25, UR46, -R33 ;  /* 0x0000002e19197c23 */ /* 0x000fcc0008010821 */
[----:B------:R-:W-:Y:S01]  /*b9b0*/  MUFU.EX2 R55, R55 ;  /* 0x0000003700377308 */ /* 0x000fe20000000800 */
[----:B------:R-:W-:-:S07]  /*b9c0*/  FFMA.FTZ R164, R34, UR46, -R59 ;  /* 0x0000002e22a47c23 */ /* 0x000fce000801083b */
[----:B------:R1:W2:Y:S01]  /*b9d0*/  MUFU.EX2 R28, R14 ;  /* 0x0000000e001c7308 */ /* 0x0002a20000000800 */
[----:B------:R-:W-:-:S07]  /*b9e0*/  FFMA.FTZ R24, R24, UR46, -R33 ;  /* 0x0000002e18187c23 */ /* 0x000fce0008010821 */
[----:B------:R-:W3:Y:S01]  /*b9f0*/  MUFU.EX2 R154, R154 ;  /* 0x0000009a009a7308 */ /* 0x000ee20000000800 */
[----:B-1----:R-:W-:-:S07]  /*ba00*/  VIADD R14, R13, 0x32440 ;  /* 0x000324400d0e7836 */ /* 0x002fce0000000000 */
[----:B------:R1:W4:Y:S01]  /*ba10*/  MUFU.EX2 R155, R21 ;  /* 0x00000015009b7308 */ /* 0x0003220000000800 */
[----:B------:R-:W-:Y:S01]  /*ba20*/  FFMA.FTZ R166, R36, UR46, -R59 ;  /* 0x0000002e24a67c23 */ /* 0x000fe2000801083b */
[----:B------:R-:W-:Y:S01]  /*ba30*/  ULOP3.LUT UR39, UR39, 0x3000000, URZ, 0xfc, !UPT ;  /* 0x0300000027277892 */ /* 0x000fe2000f8efc3f */
[----:B-1----:R-:W-:-:S05]  /*ba40*/  IMAD.U32 R21, RZ, RZ, UR37 ;  /* 0x00000025ff157e24 */ /* 0x002fca000f8e00ff */
[----:B------:R-:W1:Y:S01]  /*ba50*/  MUFU.EX2 R34, R20 ;  /* 0x0000001400227308 */ /* 0x000e620000000800 */
[----:B------:R-:W-:Y:S01]  /*ba60*/  PRMT R14, R21, 0x654, R14 ;  /* 0x00000654150e7816 */ /* 0x000fe2000000000e */
[----:B------:R-:W-:-:S06]  /*ba70*/  IMAD.MOV.U32 R21, RZ, RZ, 0x40000040 ;  /* 0x40000040ff157424 */ /* 0x000fcc00078e00ff */
[----:B------:R-:W5:Y:S01]  /*ba80*/  MUFU.EX2 R156, R156 ;  /* 0x0000009c009c7308 */ /* 0x000f620000000800 */
[--C-:B------:R-:W-:Y:S01]  /*ba90*/  FFMA.FTZ R26, R26, UR46, -R33.reuse ;  /* 0x0000002e1a1a7c23 */ /* 0x100fe20008010821 */
[----:B------:R-:W-:Y:S01]  /*baa0*/  R2UR UR7, R21 ;  /* 0x00000000150772ca */ /* 0x000fe200000e0000 */
[----:B------:R-:W-:Y:S01]  /*bab0*/  FFMA.FTZ R50, R50, UR46, -R33 ;  /* 0x0000002e32327c23 */ /* 0x000fe20008010821 */
[----:B0-----:R-:W-:Y:S01]  /*bac0*/  FADD.FTZ R21, R152, R3 ;  /* 0x0000000398157221 */ /* 0x001fe20000010000 */
[----:B------:R2:W-:Y:S03]  /*bad0*/  SYNCS.ARRIVE.TRANS64.RED.A1T0 RZ, [R14+URZ], RZ ;  /* 0x000000ff0eff79a7 */ /* 0x0005e6000810043f */
[----:B------:R-:W-:Y:S01]  /*bae0*/  MUFU.EX2 R158, R158 ;  /* 0x0000009e009e7308 */ /* 0x000fe20000000800 */
[----:B------:R-:W-:Y:S01]  /*baf0*/  FFMA.FTZ R54, R54, UR46, -R33 ;  /* 0x0000002e36367c23 */ /* 0x000fe20008010821 */
[----:B------:R0:W-:Y:S06]  /*bb00*/  BAR.SYNC.DEFER_BLOCKING R0, 0x100 ;  /* 0x000400000000751d */ /* 0x0001ec0000010000 */
[----:B------:R3:W-:Y:S01]  /*bb10*/  MUFU.EX2 R36, R25 ;  /* 0x0000001900247308 */ /* 0x0007e20000000800 */
[----:B--2---:R-:W-:-:S07]  /*bb20*/  FADD.FTZ R14, R55, R28 ;  /* 0x0000001c370e7221 */ /* 0x004fce0000010000 */
[----:B------:R-:W2:Y:S01]  /*bb30*/  MUFU.EX2 R157, R24 ;  /* 0x00000018009d7308 */ /* 0x000ea20000000800 */
[----:B---3--:R-:W-:-:S04]  /*bb40*/  IMAD.MOV.U32 R25, RZ, RZ, 0xc00 ;  /* 0x00000c00ff197424 */ /* 0x008fc800078e00ff */
[----:B------:R-:W-:Y:S02]  /*bb50*/  IMAD R20, R18, R25, UR39 ;  /* 0x0000002712147e24 */ /* 0x000fe4000f8e0219 */
[----:B------:R-:W-:Y:S01]  /*bb60*/  IMAD.MOV.U32 R25, RZ, RZ, 0x40000040 ;  /* 0x40000040ff197424 */ /* 0x000fe200078e00ff */
[----:B------:R3:W-:Y:S01]  /*bb70*/  MUFU.EX2 R165, R26 ;  /* 0x0000001a00a57308 */ /* 0x0007e20000000800 */
[--C-:B------:R-:W-:Y:S01]  /*bb80*/  FFMA.FTZ R30, R30, UR46, -R33.reuse ;  /* 0x0000002e1e1e7c23 */ /* 0x100fe20008010821 */
[----:B------:R-:W-:Y:S02]  /*bb90*/  FFMA.FTZ R56, R56, UR46, -R33 ;  /* 0x0000002e38387c23 */ /* 0x000fe40008010821 */
[----:B------:R-:W-:Y:S01]  /*bba0*/  R2UR UR11, R25 ;  /* 0x00000000190b72ca */ /* 0x000fe200000e0000 */
[----:B---3--:R-:W-:-:S03]  /*bbb0*/  FADD.FTZ R26, R154, R21 ;  /* 0x000000159a1a7221 */ /* 0x008fc60000010000 */
[----:B------:R-:W3:Y:S01]  /*bbc0*/  MUFU.EX2 R50, R50 ;  /* 0x0000003200327308 */ /* 0x000ee20000000800 */
[----:B----4-:R-:W-:Y:S01]  /*bbd0*/  FADD.FTZ R21, R155, R14 ;  /* 0x0000000e9b157221 */ /* 0x010fe20000010000 */
[--C-:B------:R-:W-:Y:S01]  /*bbe0*/  FFMA.FTZ R57, R57, UR46, -R33.reuse ;  /* 0x0000002e39397c23 */ /* 0x100fe20008010821 */
[----:B------:R-:W-:Y:S01]  /*bbf0*/  FADD.FTZ R25, R27, R26 ;  /* 0x0000001a1b197221 */ /* 0x000fe20000010000 */
        /* <DEDUP_REMOVED lines=9> */
[--C-:B0-----:R-:W-:Y:S01]  /*bc90*/  FFMA.FTZ R0, R32, UR46, -R33.reuse ;  /* 0x0000002e20007c23 */ /* 0x101fe20008010821 */
[--C-:B------:R-:W-:Y:S01]  /*bca0*/  FFMA.FTZ R63, R63, UR46, -R33.reuse ;  /* 0x0000002e3f3f7c23 */ /* 0x100fe20008010821 */
[----:B------:R-:W-:Y:S01]  /*bcb0*/  FFMA.FTZ R64, R64, UR46, -R33 ;  /* 0x0000002e40407c23 */ /* 0x000fe20008010821 */
[----:B------:R-:W-:Y:S01]  /*bcc0*/  IMAD.MOV.U32 R33, RZ, RZ, 0x40000040 ;  /* 0x40000040ff217424 */ /* 0x000fe200078e00ff */
[----:B------:R-:W-:Y:S01]  /*bcd0*/  MUFU.EX2 R160, R160 ;  /* 0x000000a000a07308 */ /* 0x000fe20000000800 */
[----:B-1----:R-:W-:Y:S01]  /*bce0*/  FADD.FTZ R14, R34, R21 ;  /* 0x00000015220e7221 */ /* 0x002fe20000010000 */
[----:B------:R-:W-:Y:S01]  /*bcf0*/  FFMA.FTZ R29, R29, UR46, -R59 ;  /* 0x0000002e1d1d7c23 */ /* 0x000fe2000801083b */
[----:B------:R-:W-:Y:S01]  /*bd00*/  IADD3 R24, R20, 0x80, RZ ;  /* 0x0000008014187810 */ /* 0x000fe20007ffe0ff */
[----:B-----5:R-:W-:-:S04]  /*bd10*/  FADD.FTZ R26, R156, R25 ;  /* 0x000000199c1a7221 */ /* 0x020fc80000010000 */
[----:B------:R-:W0:Y:S01]  /*bd20*/  MUFU.EX2 R159, R54 ;  /* 0x00000036009f7308 */ /* 0x000e220000000800 */
[----:B------:R-:W-:Y:S01]  /*bd30*/  R2UR UR15, R33 ;  /* 0x00000000210f72ca */ /* 0x000fe200000e0000 */
[----:B--2---:R-:W-:Y:S01]  /*bd40*/  FADD.FTZ R21, R157, R14 ;  /* 0x0000000e9d157221 */ /* 0x004fe20000010000 */
[----:B------:R-:W-:Y:S01]  /*bd50*/  R2UR UR10, R24 ;  /* 0x00000000180a72ca */ /* 0x000fe200000e0000 */
[----:B------:R-:W-:Y:S01]  /*bd60*/  FADD.FTZ R33, R31, R26 ;  /* 0x0000001a1f217221 */ /* 0x000fe20000010000 */
[----:B------:R-:W-:-:S03]  /*bd70*/  VIADD R24, R20, 0x180 ;  /* 0x0000018014187836 */ /* 0x000fc60000000000 */
[----:B------:R-:W1:Y:S01]  /*bd80*/  MUFU.EX2 R30, R30 ;  /* 0x0000001e001e7308 */ /* 0x000e620000000800 */
[----:B------:R-:W-:Y:S01]  /*bd90*/  FADD.FTZ R21, R36, R21 ;  /* 0x0000001524157221 */ /* 0x000fe20000010000 */
[----:B------:R-:W-:Y:S01]  /*bda0*/  FADD.FTZ R14, R158, R33 ;  /* 0x000000219e0e7221 */ /* 0x000fe20000010000 */
[----:B------:R-:W-:Y:S01]  /*bdb0*/  IMAD.MOV.U32 R25, RZ, RZ, 0x40000040 ;  /* 0x40000040ff197424 */ /* 0x000fe200078e00ff */
[----:B------:R-:W-:-:S04]  /*bdc0*/  R2UR UR18, R24 ;  /* 0x00000000181272ca */ /* 0x000fc800000e0000 */
[----:B------:R-:W2:Y:S01]  /*bdd0*/  MUFU.EX2 R29, R29 ;  /* 0x0000001d001d7308 */ /* 0x000ea20000000800 */
[----:B---3--:R-:W-:Y:S01]  /*bde0*/  FADD.FTZ R24, R50, R21 ;  /* 0x0000001532187221 */ /* 0x008fe20000010000 */
[----:B------:R-:W-:-:S06]  /*bdf0*/  FADD.FTZ R21, R49, R14 ;  /* 0x0000000e31157221 */ /* 0x000fcc0000010000 */
[----:B------:R-:W3:Y:S01]  /*be00*/  MUFU.EX2 R161, R56 ;  /* 0x0000003800a17308 */ /* 0x000ee20000000800 */
[--C-:B------:R-:W-:Y:S01]  /*be10*/  FFMA.FTZ R168, R39, UR46, -R59.reuse ;  /* 0x0000002e27a87c23 */ /* 0x100fe2000801083b */
[----:B------:R-:W-:Y:S01]  /*be20*/  FFMA.FTZ R39, R40, UR46, -R59 ;  /* 0x0000002e28277c23 */ /* 0x000fe2000801083b */
[----:B------:R-:W-:-:S05]  /*be30*/  R2UR UR19, R25 ;  /* 0x00000000191372ca */ /* 0x000fca00000e0000 */
[----:B------:R-:W4:Y:S01]  /*be40*/  MUFU.EX2 R162, R162 ;  /* 0x000000a200a27308 */ /* 0x000f220000000800 */
[----:B------:R-:W-:Y:S01]  /*be50*/  FFMA.FTZ R35, R35, UR46, -R59 ;  /* 0x0000002e23237c23 */ /* 0x000fe2000801083b */
[----:B0-----:R-:W-:Y:S01]  /*be60*/  FADD.FTZ R25, R159, R24 ;  /* 0x000000189f197221 */ /* 0x001fe20000010000 */
[----:B------:R-:W-:-:S05]  /*be70*/  FADD.FTZ R14, R160, R21 ;  /* 0x00000015a00e7221 */ /* 0x000fca0000010000 */
[----:B------:R-:W0:Y:S01]  /*be80*/  MUFU.EX2 R57, R57 ;  /* 0x0000003900397308 */ /* 0x000e220000000800 */
[----:B------:R-:W-:Y:S02]  /*be90*/  IMAD.MOV.U32 R21, RZ, RZ, 0x40000040 ;  /* 0x40000040ff157424 */ /* 0x000fe400078e00ff */
[----:B-1----:R-:W-:-:S05]  /*bea0*/  FADD.FTZ R24, R30, R25 ;  /* 0x000000191e187221 */ /* 0x002fca0000010000 */
[----:B------:R-:W1:Y:S01]  /*beb0*/  MUFU.EX2 R51, R51 ;  /* 0x0000003300337308 */ /* 0x000e620000000800 */
[----:B------:R-:W-:-:S07]  /*bec0*/  R2UR UR27, R21 ;  /* 0x00000000151b72ca */ /* 0x000fce00000e0000 */
[----:B------:R-:W5:Y:S01]  /*bed0*/  MUFU.EX2 R40, R53 ;  /* 0x0000003500287308 */ /* 0x000f620000000800 */
[----:B------:R-:W-:Y:S02]  /*bee0*/  VIADD R32, R20, 0x100 ;  /* 0x0000010014207836 */ /* 0x000fe40000000000 */
[----:B--2---:R-:W-:-:S05]  /*bef0*/  FADD.FTZ R21, R29, R14 ;  /* 0x0000000e1d157221 */ /* 0x004fca0000010000 */
[----:B------:R-:W2:Y:S01]  /*bf00*/  MUFU.EX2 R164, R164 ;  /* 0x000000a400a47308 */ /* 0x000ea20000000800 */
[----:B------:R-:W-:Y:S01]  /*bf10*/  FFMA.FTZ R37, R37, UR46, -R59 ;  /* 0x0000002e25257c23 */ /* 0x000fe2000801083b */
[----:B---3--:R-:W-:-:S06]  /*bf20*/  FADD.FTZ R24, R161, R24 ;  /* 0x00000018a1187221 */ /* 0x008fcc0000010000 */
[----:B------:R-:W3:Y:S01]  /*bf30*/  MUFU.EX2 R44, R44 ;  /* 0x0000002c002c7308 */ /* 0x000ee20000000800 */
[----:B------:R-:W-:Y:S01]  /*bf40*/  F2FP.F16.F32.PACK_AB R152, R3, R152 ;  /* 0x000000980398723e */ /* 0x000fe200000000ff */
[----:B----4-:R-:W-:-:S06]  /*bf50*/  FADD.FTZ R14, R162, R21 ;  /* 0x00000015a20e7221 */ /* 0x010fcc0000010000 */
[----:B------:R-:W4:Y:S01]  /*bf60*/  MUFU.EX2 R35, R35 ;  /* 0x0000002300237308 */ /* 0x000f220000000800 */
[----:B------:R-:W-:Y:S01]  /*bf70*/  R2UR UR14, R32 ;  /* 0x00000000200e72ca */ /* 0x000fe200000e0000 */
[----:B0-----:R-:W-:Y:S01]  /*bf80*/  FADD.FTZ R3, R57, R24 ;  /* 0x0000001839037221 */ /* 0x001fe20000010000 */
[C---:B------:R-:W-:Y:S02]  /*bf90*/  R2UR UR6, R20.reuse ;  /* 0x00000000140672ca */ /* 0x040fe400000e0000 */
[----:B------:R-:W-:-:S03]  /*bfa0*/  IADD3 R32, R20, 0x200, RZ ;  /* 0x0000020014207810 */ /* 0x000fc60007ffe0ff */
[----:B------:R-:W0:Y:S01]  /*bfb0*/  MUFU.EX2 R166, R166 ;  /* 0x000000a600a67308 */ /* 0x000e220000000800 */
[----:B------:R-:W-:Y:S02]  /*bfc0*/  VIADD R20, R20, 0x280 ;  /* 0x0000028014147836 */ /* 0x000fe40000000000 */
[----:B-1----:R-:W-:Y:S01]  /*bfd0*/  FADD.FTZ R21, R51, R14 ;  /* 0x0000000e33157221 */ /* 0x002fe20000010000 */
[----:B-----5:R-:W-:-:S04]  /*bfe0*/  FADD.FTZ R3, R40, R3 ;  /* 0x0000000328037221 */ /* 0x020fc80000010000 */
[----:B------:R-:W1:Y:S01]  /*bff0*/  MUFU.EX2 R52, R52 ;  /* 0x0000003400347308 */ /* 0x000e620000000800 */
[----:B------:R-:W-:Y:S01]  /*c000*/  R2UR UR26, R20 ;  /* 0x00000000141a72ca */ /* 0x000fe200000e0000 */
[----:B--2---:R-:W-:-:S06]  /*c010*/  FADD.FTZ R14, R164, R21 ;  /* 0x00000015a40e7221 */ /* 0x004fcc0000010000 */
[----:B------:R-:W2:Y:S01]  /*c020*/  MUFU.EX2 R37, R37 ;  /* 0x0000002500257308 */ /* 0x000ea20000000800 */
[----:B------:R-:W-:Y:S01]  /*c030*/  FFMA.FTZ R170, R41, UR46, -R59 ;  /* 0x0000002e29aa7c23 */ /* 0x000fe2000801083b */
[----:B---3--:R-:W-:-:S06]  /*c040*/  FADD.FTZ R20, R44, R3 ;  /* 0x000000032c147221 */ /* 0x008fcc0000010000 */
[----:B------:R-:W3:Y:S01]  /*c050*/  MUFU.EX2 R167, R58 ;  /* 0x0000003a00a77308 */ /* 0x000ee20000000800 */
[----:B----4-:R-:W-:Y:S01]  /*c060*/  FADD.FTZ R3, R35, R14 ;  /* 0x0000000e23037221 */ /* 0x010fe20000010000 */
[----:B------:R-:W-:-:S06]  /*c070*/  FFMA.FTZ R41, R42, UR46, -R59 ;  /* 0x0000002e2a297c23 */ /* 0x000fcc000801083b */
[----:B------:R-:W4:Y:S01]  /*c080*/  MUFU.EX2 R168, R168 ;  /* 0x000000a800a87308 */ /* 0x000f220000000800 */
[----:B------:R-:W-:-:S07]  /*c090*/  FADD.FTZ R21, R165, R20 ;  /* 0x00000014a5157221 */ /* 0x000fce0000010000 */
[----:B------:R-:W5:Y:S01]  /*c0a0*/  MUFU.EX2 R60, R60 ;  /* 0x0000003c003c7308 */ /* 0x000f620000000800 */
[----:B0-----:R-:W-:Y:S01]  /*c0b0*/  FADD.FTZ R14, R166, R3 ;  /* 0x00000003a60e7221 */ /* 0x001fe20000010000 */
[----:B------:R-:W-:-:S06]  /*c0c0*/  FFMA.FTZ R172, R43, UR46, -R59 ;  /* 0x0000002e2bac7c23 */ /* 0x000fcc000801083b */
[----:B------:R-:W0:Y:S01]  /*c0d0*/  MUFU.EX2 R39, R39 ;  /* 0x0000002700277308 */ /* 0x000e220000000800 */
[----:B-1----:R-:W-:-:S07]  /*c0e0*/  FADD.FTZ R20, R52, R21 ;  /* 0x0000001534147221 */ /* 0x002fce0000010000 */
[----:B------:R-:W1:Y:S01]  /*c0f0*/  MUFU.EX2 R169, R48 ;  /* 0x0000003000a97308 */ /* 0x000e620000000800 */
[----:B--2---:R-:W-:Y:S01]  /*c100*/  FADD.FTZ R3, R37, R14 ;  /* 0x0000000e25037221 */ /* 0x004fe20000010000 */
[----:B------:R-:W-:-:S06]  /*c110*/  FFMA.FTZ R43, R45, UR46, -R59 ;  /* 0x0000002e2d2b7c23 */ /* 0x000fcc000801083b */
[----:B------:R-:W2:Y:S01]  /*c120*/  MUFU.EX2 R170, R170 ;  /* 0x000000aa00aa7308 */ /* 0x000ea20000000800 */
[----:B---3--:R-:W-:-:S07]  /*c130*/  FADD.FTZ R21, R167, R20 ;  /* 0x00000014a7157221 */ /* 0x008fce0000010000 */
[----:B------:R-:W3:Y:S01]  /*c140*/  MUFU.EX2 R61, R61 ;  /* 0x0000003d003d7308 */ /* 0x000ee20000000800 */
[----:B----4-:R-:W-:Y:S01]  /*c150*/  FADD.FTZ R14, R168, R3 ;  /* 0x00000003a80e7221 */ /* 0x010fe20000010000 */
[----:B------:R-:W-:-:S06]  /*c160*/  FFMA.FTZ R174, R46, UR46, -R59 ;  /* 0x0000002e2eae7c23 */ /* 0x000fcc000801083b */
[----:B------:R-:W4:Y:S01]  /*c170*/  MUFU.EX2 R41, R41 ;  /* 0x0000002900297308 */ /* 0x000f220000000800 */
[----:B-----5:R-:W-:-:S07]  /*c180*/  FADD.FTZ R20, R60, R21 ;  /* 0x000000153c147221 */ /* 0x020fce0000010000 */
[----:B------:R-:W5:Y:S01]  /*c190*/  MUFU.EX2 R38, R38 ;  /* 0x0000002600267308 */ /* 0x000f620000000800 */
[----:B0-----:R-:W-:Y:S01]  /*c1a0*/  FADD.FTZ R3, R39, R14 ;  /* 0x0000000e27037221 */ /* 0x001fe20000010000 */
[----:B------:R-:W-:-:S06]  /*c1b0*/  FFMA.FTZ R45, R47, UR46, -R59 ;  /* 0x0000002e2f2d7c23 */ /* 0x000fcc000801083b */
[----:B------:R-:W0:Y:S01]  /*c1c0*/  MUFU.EX2 R172, R172 ;  /* 0x000000ac00ac7308 */ /* 0x000e220000000800 */
[----:B-1----:R-:W-:-:S07]  /*c1d0*/  FADD.FTZ R20, R169, R20 ;  /* 0x00000014a9147221 */ /* 0x002fce0000010000 */
[----:B------:R-:W1:Y:S08]  /*c1e0*/  MUFU.EX2 R62, R62 ;  /* 0x0000003e003e7308 */ /* 0x000e700000000800 */
[----:B------:R-:W1:Y:S08]  /*c1f0*/  MUFU.EX2 R43, R43 ;  /* 0x0000002b002b7308 */ /* 0x000e700000000800 */
[----:B------:R2:W1:Y:S08]  /*c200*/  MUFU.EX2 R173, R0 ;  /* 0x0000000000ad7308 */ /* 0x0004700000000800 */
[----:B------:R-:W1:Y:S01]  /*c210*/  MUFU.EX2 R174, R174 ;  /* 0x000000ae00ae7308 */ /* 0x000e620000000800 */
[----:B--2---:R-:W-:Y:S01]  /*c220*/  FADD.FTZ R0, R170, R3 ;  /* 0x00000003aa007221 */ /* 0x004fe20000010000 */
[----:B---3--:R-:W-:-:S06]  /*c230*/  FADD.FTZ R3, R61, R20 ;  /* 0x000000143d037221 */ /* 0x008fcc0000010000 */
[----:B------:R-:W2:Y:S01]  /*c240*/  MUFU.EX2 R63, R63 ;  /* 0x0000003f003f7308 */ /* 0x000ea20000000800 */
[----:B----4-:R-:W-:Y:S01]  /*c250*/  FADD.FTZ R21, R41, R0 ;  /* 0x0000000029157221 */ /* 0x010fe20000010000 */
[----:B-----5:R-:W-:-:S06]  /*c260*/  FADD.FTZ R3, R38, R3 ;  /* 0x0000000326037221 */ /* 0x020fcc0000010000 */
[----:B------:R-:W3:Y:S01]  /*c270*/  MUFU.EX2 R45, R45 ;  /* 0x0000002d002d7308 */ /* 0x000ee20000000800 */
[----:B0-----:R-:W-:Y:S01]  /*c280*/  FADD.FTZ R0, R172, R21 ;  /* 0x00000015ac007221 */ /* 0x001fe20000010000 */
[----:B-1----:R-:W-:-:S06]  /*c290*/  FADD.FTZ R14, R62, R3 ;  /* 0x000000033e0e7221 */ /* 0x002fcc0000010000 */
[----:B------:R-:W0:Y:S01]  /*c2a0*/  MUFU.EX2 R64, R64 ;  /* 0x0000004000407308 */ /* 0x000e220000000800 */
[----:B------:R-:W-:Y:S01]  /*c2b0*/  FADD.FTZ R3, R43, R0 ;  /* 0x000000002b037221 */ /* 0x000fe20000010000 */
[----:B------:R-:W-:Y:S01]  /*c2c0*/  FADD.FTZ R14, R173, R14 ;  /* 0x0000000ead0e7221 */ /* 0x000fe20000010000 */
[----:B------:R-:W-:Y:S02]  /*c2d0*/  IMAD.MOV.U32 R33, RZ, RZ, 0x40000040 ;  /* 0x40000040ff217424 */ /* 0x000fe400078e00ff */
[----:B------:R-:W-:Y:S01]  /*c2e0*/  FADD.FTZ R0, R174, R3 ;  /* 0x00000003ae007221 */ /* 0x000fe20000010000 */
[----:B--2---:R-:W-:Y:S01]  /*c2f0*/  FADD.FTZ R21, R63, R14 ;  /* 0x0000000e3f157221 */ /* 0x004fe20000010000 */
[----:B------:R-:W-:Y:S02]  /*c300*/  F2FP.F16.F32.PACK_AB R154, R27, R154 ;  /* 0x0000009a1b9a723e */ /* 0x000fe400000000ff */
[----:B------:R-:W-:Y:S02]  /*c310*/  F2FP.F16.F32.PACK_AB R153, R28, R55 ;  /* 0x000000371c99723e */ /* 0x000fe400000000ff */
[----:B------:R-:W-:Y:S01]  /*c320*/  F2FP.F16.F32.PACK_AB R155, R34, R155 ;  /* 0x0000009b229b723e */ /* 0x000fe200000000ff */
[----:B---3--:R-:W-:Y:S01]  /*c330*/  FADD.FTZ R3, R45, R0 ;  /* 0x000000002d037221 */ /* 0x008fe20000010000 */
[----:B------:R-:W-:-:S02]  /*c340*/  R2UR UR22, R32 ;  /* 0x00000000201672ca */ /* 0x000fc400000e0000 */
[----:B------:R-:W-:Y:S02]  /*c350*/  R2UR UR23, R33 ;  /* 0x00000000211772ca */ /* 0x000fe400000e0000 */
[----:B------:R-:W-:Y:S01]  /*c360*/  F2FP.F16.F32.PACK_AB R156, R31, R156 ;  /* 0x0000009c1f9c723e */ /* 0x000fe200000000ff */
[----:B0-----:R-:W-:Y:S01]  /*c370*/  FADD.FTZ R0, R64, R21 ;  /* 0x0000001540007221 */ /* 0x001fe20000010000 */
        /* <DEDUP_REMOVED lines=19> */
[----:B------:R-:W-:-:S06]  /*c4b0*/  WARPGROUP.ARRIVE ;  /* 0x00000000000079c5 */ /* 0x000fcc0000000000 */
        /* <DEDUP_REMOVED lines=22> */
[----:B------:R-:W-:Y:S05]  /*c620*/  @!P0 BRA `(.L_x_6058) ;  /* 0x0000000000048947 */ /* 0x000fea0003800000 */
[----:B------:R-:W-:Y:S01]  /*c630*/  BPT.TRAP 0x1 ;  /* 0x000000040000795c */ /* 0x000fe20000300000 */
.L_x_6058:
[----:B------:R-:W0:Y:S01]  /*c640*/  @P5 LDC R20, c[0x0][0x44c] ;  /* 0x00011300ff145b82 */ /* 0x000e220000000800 */
[----:B------:R-:W-:Y:S01]  /*c650*/  IMAD.MOV.U32 R14, RZ, RZ, R180 ;  /* 0x000000ffff0e7224 */ /* 0x000fe200078e00b4 */
[----:B------:R-:W-:Y:S01]  /*c660*/  IADD3 R13, R13, 0x32460, RZ ;  /* 0x000324600d0d7810 */ /* 0x000fe20007ffe0ff */
[----:B------:R-:W-:Y:S01]  /*c670*/  ULDC UR42, c[0x0][0xad0] ;  /* 0x0002b400002a7ab9 */ /* 0x000fe20000000800 */
[----:B------:R-:W-:Y:S01]  /*c680*/  ULDC UR43, c[0x0][0xad0] ;  /* 0x0002b400002b7ab9 */ /* 0x000fe20000000800 */
[----:B------:R-:W-:Y:S01]  /*c690*/  ULDC UR44, c[0x0][0xa80] ;  /* 0x0002a000002c7ab9 */ /* 0x000fe20000000800 */
[----:B------:R-:W-:Y:S02]  /*c6a0*/  ULDC UR45, c[0x0][0xa80] ;  /* 0x0002a000002d7ab9 */ /* 0x000fe40000000800 */
[----:B------:R-:W1:Y:S01]  /*c6b0*/  @P5 LDC R21, c[0x0][0x450] ;  /* 0x00011400ff155b82 */ /* 0x000e620000000800 */
[----:B0-----:R-:W-:-:S05]  /*c6c0*/  @P5 IMAD.HI.U32 R20, R180, R20, RZ ;  /* 0x00000014b4145227 */ /* 0x001fca00078e00ff */
[----:B-1----:R-:W-:Y:S01]  /*c6d0*/  @P5 SHF.R.U32.HI R14, RZ, R21, R20 ;  /* 0x00000015ff0e5219 */ /* 0x002fe20000011614 */
[----:B------:R-:W-:-:S03]  /*c6e0*/  IMAD.U32 R20, RZ, RZ, UR37 ;  /* 0x00000025ff147e24 */ /* 0x000fc6000f8e00ff */
[----:B------:R-:W-:Y:S02]  /*c6f0*/  IADD3 R14, R14, R178, -R179 ;  /* 0x000000b20e0e7210 */ /* 0x000fe40007ffe8b3 */
[----:B------:R-:W-:-:S03]  /*c700*/  PRMT R13, R20, 0x654, R13 ;  /* 0x00000654140d7816 */ /* 0x000fc6000000000d */
[----:B------:R-:W-:Y:S01]  /*c710*/  IMAD.HI R14, R14, 0x2aaaaaab, RZ ;  /* 0x2aaaaaab0e0e7827 */ /* 0x000fe200078e02ff */
[----:B------:R0:W-:Y:S04]  /*c720*/  SYNCS.ARRIVE.TRANS64.RED.A1T0 RZ, [R13+URZ], RZ ;  /* 0x000000ff0dff79a7 */ /* 0x0001e8000810043f */
[----:B0-----:R-:W-:-:S04]  /*c730*/  SHF.R.U32.HI R13, RZ, 0x1f, R14 ;  /* 0x0000001fff0d7819 */ /* 0x001fc8000001160e */
[----:B------:R-:W-:Y:S01]  /*c740*/  LEA.HI.SX32 R14, R14, R13, 0x1c ;  /* 0x0000000d0e0e7211 */ /* 0x000fe200078fe2ff */
[----:B------:R-:W-:-:S03]  /*c750*/  VIADD R13, R177, 0xfffffffe ;  /* 0xfffffffeb10d7836 */ /* 0x000fc60000000000 */
[----:B------:R-:W-:-:S04]  /*c760*/  VIMNMX R21, RZ, R14, !PT ;  /* 0x0000000eff157248 */ /* 0x000fc80007fe0100 */
[----:B------:R-:W-:Y:S01]  /*c770*/  ISETP.GE.AND P1, PT, R13, R21, PT ;  /* 0x000000150d00720c */ /* 0x000fe20003f26270 */
[----:B------:R0:W-:-:S12]  /*c780*/  STL [R1+0xb0], R21 ;  /* 0x0000b01501007387 */ /* 0x0001d80000100800 */
[----:B0-----:R-:W-:Y:S05]  /*c790*/  @!P1 BRA `(.L_x_6059) ;  /* 0x0000003800289947 */ /* 0x001fea0003800000 */
[----:B------:R-:W-:Y:S02]  /*c7a0*/  IMAD.MOV.U32 R20, RZ, RZ, R176 ;  /* 0x000000ffff147224 */ /* 0x000fe400078e00b0 */
[----:B------:R-:W-:-:S07]  /*c7b0*/  IMAD.MOV.U32 R21, RZ, RZ, R15 ;  /* 0x000000ffff157224 */ /* 0x000fce00078e000f */
.L_x_6070:
[----:B------:R-:W-:Y:S01]  /*c7c0*/  VIADD R18, R18, 0x1 ;  /* 0x0000000112127836 */ /* 0x000fe20000000000 */
[----:B------:R-:W-:Y:S05]  /*c7d0*/  YIELD ;  /* 0x0000000000007946 */ /* 0x000fea0003800000 */
[----:B------:R-:W-:-:S04]  /*c7e0*/  ISETP.NE.AND P1, PT, R18, 0x2, PT ;  /* 0x000000021200780c */ /* 0x000fc80003f25270 */
[----:B------:R-:W-:Y:S02]  /*c7f0*/  SEL R15, RZ, 0x1, P1 ;  /* 0x00000001ff0f7807 */ /* 0x000fe40000800000 */
[----:B------:R-:W-:Y:S02]  /*c800*/  SEL R18, R18, RZ, P1 ;  /* 0x000000ff12127207 */ /* 0x000fe40000800000 */
[----:B------:R-:W-:Y:S01]  /*c810*/  LOP3.LUT R202, R202, R15, RZ, 0x3c, !PT ;  /* 0x0000000fcaca7212 */ /* 0x000fe200078e3cff */
[----:B-----5:R-:W-:Y:S06]  /*c820*/  @!P0 BRA `(.L_x_6060) ;  /* 0x0000000000048947 */ /* 0x020fec0003800000 */
[----:B------:R-:W-:Y:S01]  /*c830*/  BPT.TRAP 0x1 ;  /* 0x000000040000795c */ /* 0x000fe20000300000 */
.L_x_6060:
[----:B------:R-:W-:Y:S02]  /*c840*/  LEA R14, R18, R22, 0x3 ;  /* 0x00000016120e7211 */ /* 0x000fe400078e18ff */
[----:B------:R-:W-:-:S04]  /*c850*/  SHF.L.U32 R12, R202, 0x1f, RZ ;  /* 0x0000001fca0c7819 */ /* 0x000fc800000006ff */
[----:B------:R0:W1:Y:S01]  /*c860*/  SYNCS.PHASECHK.TRANS64.TRYWAIT P1, [R14+URZ+0x32430], R12 ;  /* 0x0324300c0e0075a7 */ /* 0x000062000802017f */
[----:B------:R-:W-:Y:S05]  /*c870*/  @!P0 BRA `(.L_x_6061) ;  /* 0x0000000000048947 */ /* 0x000fea0003800000 */
[----:B------:R-:W-:Y:S01]  /*c880*/  BPT.TRAP 0x1 ;  /* 0x000000040000795c */ /* 0x000fe20000300000 */
.L_x_6061:
[----:B------:R-:W2:Y:S01]  /*c890*/  LDL R15, [R1+0x94] ;  /* 0x00009400010f7983 */ /* 0x000ea20000100800 */
[----:B------:R-:W-:Y:S02]  /*c8a0*/  IMAD.MOV.U32 R157, RZ, RZ, 0x40000040 ;  /* 0x40000040ff9d7424 */ /* 0x000fe400078e00ff */
[----:B--2---:R-:W-:Y:S01]  /*c8b0*/  IMAD R156, R18, 0x300, R15 ;  /* 0x00000300129c7824 */ /* 0x004fe200078e020f */
[----:B-1----:R-:W-:Y:S06]  /*c8c0*/  @P1 BRA `(.L_x_6062) ;  /* 0x0000000000081947 */ /* 0x002fec0003800000 */
[----:B------:R-:W1:Y:S02]  /*c8d0*/  SYNCS.PHASECHK.TRANS64.TRYWAIT P1, [R14+URZ+0x32430], R12 ;  /* 0x0324300c0e0075a7 */ /* 0x000e64000802017f */
[----:B-1----:R-:W-:Y:S05]  /*c8e0*/  @!P1 BRA `(.L_x_6063) ;  /* 0x0000012c00cc9947 */ /* 0x002fea0003800000 */
.L_x_6062:
[----:B------:R2:W-:Y:S04]  /*c8f0*/  STL.64 [R1+0xe0], R2 ;  /* 0x0000e00201007387 */ /* 0x0005e80000100a00 */
[----:B------:R-:W3:Y:S01]  /*c900*/  LDL.64 R210, [R1+0x80] ;  /* 0x0000800001d27983 */ /* 0x000ee20000100a00 */
[----:B------:R-:W-:Y:S05]  /*c910*/  WARPSYNC.ALL ;  /* 0x0000000000007948 */ /* 0x000fea0003800000 */
[----:B------:R-:W4:Y:S04]  /*c920*/  LDL.64 R208, [R1+0x78] ;  /* 0x0000780001d07983 */ /* 0x000f280000100a00 */
[----:B--2---:R-:W2:Y:S01]  /*c930*/  LDL.64 R2, [R1+0x88] ;  /* 0x0000880001027983 */ /* 0x004ea20000100a00 */
        /* <DEDUP_REMOVED lines=10> */
[----:B------:R-:W-:-:S02]  /*c9e0*/  R2UR UR10, R154 ;  /* 0x000000009a0a72ca */ /* 0x000fc400000e0000 */
[----:B------:R-:W-:Y:S02]  /*c9f0*/  R2UR UR11, R155 ;  /* 0x000000009b0b72ca */ /* 0x000fe400000e0000 */
[----:B------:R-:W-:Y:S02]  /*ca00*/  R2UR UR14, R152 ;  /* 0x00000000980e72ca */ /* 0x000fe400000e0000 */
[----:B------:R-:W-:Y:S02]  /*ca10*/  R2UR UR15, R153 ;  /* 0x00000000990f72ca */ /* 0x000fe400000e0000 */
[----:B------:R-:W-:Y:S02]  /*ca20*/  R2UR UR18, R156 ;  /* 0x000000009c1272ca */ /* 0x000fe400000e0000 */
[----:B------:R-:W-:Y:S02]  /*ca30*/  R2UR UR19, R157 ;  /* 0x000000009d1372ca */ /* 0x000fe400000e0000 */
[----:B------:R-:W-:-:S06]  /*ca40*/  WARPGROUP.ARRIVE ;  /* 0x00000000000079c5 */ /* 0x000fcc0000000000 */
[----:B------:R-:W-:Y:S03]  /*ca50*/  HGMMA.64x96x16.F32 R152, gdesc[UR4], RZ, !UPT, gsb0 ;  /* 0x01600000049879f0 */ /* 0x000fe6000c0008ff */
[----:B------:R-:W-:Y:S02]  /*ca60*/  WARPGROUP.DEPBAR.LE gsb0, 0x0 ;  /* 0x00008000000079c5 */ /* 0x000fe40000010000 */
[----:B------:R-:W-:Y:S01]  /*ca70*/  WARPGROUP.ARRIVE ;  /* 0x00000000000079c5 */ /* 0x000fe20000000000 */
[----:B--2---:R-:W-:Y:S02]  /*ca80*/  R2UR UR8, R2 ;  /* 0x00000000020872ca */ /* 0x004fe400000e0000 */
[----:B------:R-:W-:Y:S02]  /*ca90*/  R2UR UR9, R3 ;  /* 0x00000000030972ca */ /* 0x000fe400000e0000 */
[----:B------:R2:W5:Y:S11]  /*caa0*/  LDL.LU.64 R2, [R1+0xe0] ;  /* 0x0000e00001027983 */ /* 0x0005760000300a00 */
[----:B------:R-:W-:Y:S01]  /*cab0*/  HGMMA.64x96x16.F32 R152, gdesc[UR8], R152, gsb0 ;  /* 0x01600000089879f0 */ /* 0x000fe20008000898 */
[----:B---3--:R-:W-:-:S02]  /*cac0*/  R2UR UR12, R210 ;  /* 0x00000000d20c72ca */ /* 0x008fc400000e0000 */
[----:B------:R-:W-:Y:S02]  /*cad0*/  R2UR UR13, R211 ;  /* 0x00000000d30d72ca */ /* 0x000fe400000e0000 */
[----:B----4-:R-:W-:Y:S02]  /*cae0*/  R2UR UR16, R208 ;  /* 0x00000000d01072ca */ /* 0x010fe400000e0000 */
        /* <DEDUP_REMOVED lines=8> */
[----:B--2---:R-:W-:Y:S05]  /*cb70*/  @!P0 BRA `(.L_x_6064) ;  /* 0x0000000000048947 */ /* 0x004fea0003800000 */
[----:B------:R-:W-:Y:S01]  /*cb80*/  BPT.TRAP 0x1 ;  /* 0x000000040000795c */ /* 0x000fe20000300000 */
.L_x_6064:
[----:B------:R2:W3:Y:S01]  /*cb90*/  SYNCS.PHASECHK.TRANS64.TRYWAIT P1, [R14+URZ+0x32450], R12 ;  /* 0x0324500c0e0075a7 */ /* 0x0004e2000802017f */
[----:B------:R-:W-:Y:S05]  /*cba0*/  @!P0 BRA `(.L_x_6065) ;  /* 0x0000000000048947 */ /* 0x000fea0003800000 */
[----:B------:R-:W-:Y:S01]  /*cbb0*/  BPT.TRAP 0x1 ;  /* 0x000000040000795c */ /* 0x000fe20000300000 */
.L_x_6065:
[----:B---3--:R-:W-:Y:S05]  /*cbc0*/  @P1 BRA `(.L_x_6066) ;  /* 0x0000000000081947 */ /* 0x008fea0003800000 */
[----:B------:R-:W3:Y:S02]  /*cbd0*/  SYNCS.PHASECHK.TRANS64.TRYWAIT P1, [R14+URZ+0x32450], R12 ;  /* 0x0324500c0e0075a7 */ /* 0x000ee4000802017f */
[----:B---3--:R-:W-:Y:S05]  /*cbe0*/  @!P1 BRA `(.L_x_6067) ;  /* 0x0000012c00209947 */ /* 0x008fea0003800000 */
.L_x_6066:
[----:B------:R4:W-:Y:S04]  /*cbf0*/  STL.64 [R1+0xf8], R20 ;  /* 0x0000f81401007387 */ /* 0x0009e80000100a00 */
[----:B----4-:R-:W4:Y:S04]  /*cc00*/  LDL.64 R20, [R1+0x70] ;  /* 0x0000700001147983 */ /* 0x010f280000100a00 */
[----:B------:R0:W-:Y:S04]  /*cc10*/  STL.64 [R1+0xf0], R16 ;  /* 0x0000f01001007387 */ /* 0x0001e80000100a00 */
[----:B0-----:R-:W4:Y:S01]  /*cc20*/  LDL.64 R16, [R1+0x68] ;  /* 0x0000680001107983 */ /* 0x001f220000100a00 */
[----:B------:R-:W-:-:S02]  /*cc30*/  IMAD.MOV.U32 R208, RZ, RZ, 0xc00 ;  /* 0x00000c00ffd07424 */ /* 0x000fc400078e00ff */
[----:B------:R-:W-:Y:S01]  /*cc40*/  IMAD.MOV.U32 R209, RZ, RZ, 0x40000040 ;  /* 0x40000040ffd17424 */ /* 0x000fe200078e00ff */
[----:B------:R1:W-:Y:S01]  /*cc50*/  STL [R1+0xe8], R14 ;  /* 0x0000e80e01007387 */ /* 0x0003e20000100800 */
[----:B------:R-:W-:-:S03]  /*cc60*/  IMAD R208, R18, R208, UR38 ;  /* 0x0000002612d07e24 */ /* 0x000fc6000f8e02d0 */
[----:B-----5:R0:W-:Y:S01]  /*cc70*/  STL.64 [R1+0xe0], R2 ;  /* 0x0000e00201007387 */ /* 0x0201e20000100a00 */
[----:B------:R-:W-:Y:S05]  /*cc80*/  WARPSYNC.ALL ;  /* 0x0000000000007948 */ /* 0x000fea0003800000 */
[C---:B------:R-:W-:Y:S01]  /*cc90*/  R2UR UR6, R208.reuse ;  /* 0x00000000d00672ca */ /* 0x040fe200000e0000 */
[----:B------:R-:W-:Y:S01]  /*cca0*/  VIADD R210, R208, 0x2 ;  /* 0x00000002d0d27836 */ /* 0x000fe20000000000 */
[----:B------:R-:W-:Y:S01]  /*ccb0*/  R2UR UR7, R209 ;  /* 0x00000000d10772ca */ /* 0x000fe200000e0000 */
[----:B------:R-:W-:Y:S01]  /*ccc0*/  IMAD.MOV.U32 R211, RZ, RZ, 0x40000040 ;  /* 0x40000040ffd37424 */ /* 0x000fe200078e00ff */
[----:B-123--:R-:W2:Y:S01]  /*ccd0*/  LDL.64 R14, [R1+0x10] ;  /* 0x00001000010e7983 */ /* 0x00eea20000100a00 */
[----:B------:R-:W-:-:S03]  /*cce0*/  R2UR UR4, R4 ;  /* 0x00000000040472ca */ /* 0x000fc600000e0000 */
[----:B0-----:R-:W3:Y:S01]  /*ccf0*/  LDL.64 R2, [R1+0x60] ;  /* 0x0000600001027983 */ /* 0x001ee20000100a00 */
[----:B------:R-:W-:Y:S01]  /*cd00*/  R2UR UR5, R5 ;  /* 0x00000000050572ca */ /* 0x000fe200000e0000 */
[----:B------:R-:W-:-:S12]  /*cd10*/  WARPGROUP.ARRIVE ;  /* 0x00000000000079c5 */ /* 0x000fd80000000000 */
[----:B------:R-:W-:Y:S01]  /*cd20*/  HGMMA.64x96x16.F32 R152, gdesc[UR4], R152, gsb0 ;  /* 0x01600000049879f0 */ /* 0x000fe20008000898 */
[----:B------:R-:W-:Y:S02]  /*cd30*/  R2UR UR6, R210 ;  /* 0x00000000d20672ca */ /* 0x000fe400000e0000 */
[----:B------:R-:W-:Y:S01]  /*cd40*/  R2UR UR7, R211 ;  /* 0x00000000d30772ca */ /* 0x000fe200000e0000 */
[----:B------:R-:W-:Y:S01]  /*cd50*/  IMAD.MOV.U32 R211, RZ, RZ, 0x40000040 ;  /* 0x40000040ffd37424 */ /* 0x000fe200078e00ff */
[----:B------:R-:W-:Y:S01]  /*cd60*/  IADD3 R210, R208, 0x4, RZ ;  /* 0x00000004d0d27810 */ /* 0x000fe20007ffe0ff */
[----:B------:R-:W-:Y:S02]  /*cd70*/  WARPGROUP.DEPBAR.LE gsb0, 0x0 ;  /* 0x00008000000079c5 */ /* 0x000fe40000010000 */
[----:B------:R-:W-:Y:S01]  /*cd80*/  WARPGROUP.ARRIVE ;  /* 0x00000000000079c5 */ /* 0x000fe20000000000 */
[----:B----4-:R-:W-:Y:S02]  /*cd90*/  R2UR UR4, R20 ;  /* 0x00000000140472ca */ /* 0x010fe400000e0000 */
[----:B------:R-:W-:-:S02]  /*cda0*/  R2UR UR5, R21 ;  /* 0x00000000150572ca */ /* 0x000fc400000e0000 */
[----:B------:R-:W4:Y:S11]  /*cdb0*/  LDL.64 R20, [R1+0x58] ;  /* 0x0000580001147983 */ /* 0x000f360000100a00 */
[----:B------:R-:W-:Y:S01]  /*cdc0*/  HGMMA.64x96x16.F32 R152, gdesc[UR4], R152, gsb0 ;  /* 0x01600000049879f0 */ /* 0x000fe20008000898 */
[----:B------:R-:W-:-:S02]  /*cdd0*/  R2UR UR4, R16 ;  /* 0x00000000100472ca */ /* 0x000fc400000e0000 */
[----:B------:R-:W-:Y:S02]  /*cde0*/  R2UR UR5, R17 ;  /* 0x00000000110572ca */ /* 0x000fe400000e0000 */
[----:B------:R-:W2:Y:S01]  /*cdf0*/  LDL.64 R16, [R1+0x50] ;  /* 0x0000500001107983 */ /* 0x000ea20000100a00 */
[----:B------:R-:W-:Y:S02]  /*ce00*/  R2UR UR6, R210 ;  /* 0x00000000d20672ca */ /* 0x000fe400000e0000 */
[----:B------:R-:W-:Y:S01]  /*ce10*/  R2UR UR7, R211 ;  /* 0x00000000d30772ca */ /* 0x000fe200000e0000 */
[----:B------:R-:W-:Y:S02]  /*ce20*/  VIADD R210, R208, 0x6 ;  /* 0x00000006d0d27836 */ /* 0x000fe40000000000 */
[----:B------:R-:W-:Y:S01]  /*ce30*/  IMAD.MOV.U32 R211, RZ, RZ, 0x40000040 ;  /* 0x40000040ffd37424 */ /* 0x000fe200078e00ff */
[----:B------:R-:W-:Y:S02]  /*ce40*/  WARPGROUP.DEPBAR.LE gsb0, 0x0 ;  /* 0x00008000000079c5 */ /* 0x000fe40000010000 */
[----:B------:R-:W-:-:S07]  /*ce50*/  WARPGROUP.ARRIVE ;  /* 0x00000000000079c5 */ /* 0x000fce0000000000 */
[----:B------:R-:W-:Y:S01]  /*ce60*/  HGMMA.64x96x16.F32 R152, gdesc[UR4], R152, gsb0 ;  /* 0x01600000049879f0 */ /* 0x000fe20008000898 */
[----:B------:R-:W-:Y:S02]  /*ce70*/  R2UR UR6, R210 ;  /* 0x00000000d20672ca */ /* 0x000fe400000e0000 */
[----:B------:R-:W-:Y:S02]  /*ce80*/  R2UR UR7, R211 ;  /* 0x00000000d30772ca */ /* 0x000fe400000e0000 */
[----:B---3--:R-:W-:Y:S02]  /*ce90*/  R2UR UR4, R2 ;  /* 0x00000000020472ca */ /* 0x008fe400000e0000 */
[----:B------:R-:W-:Y:S01]  /*cea0*/  R2UR UR5, R3 ;  /* 0x00000000030572ca */ /* 0x000fe200000e0000 */
[----:B------:R-:W-:Y:S01]  /*ceb0*/  VIADD R210, R208, 0x300 ;  /* 0x00000300d0d27836 */ /* 0x000fe20000000000 */
[----:B------:R-:W3:Y:S01]  /*cec0*/  LDL.64 R2, [R1+0x8] ;  /* 0x0000080001027983 */ /* 0x000ee20000100a00 */
[----:B------:R-:W-:Y:S01]  /*ced0*/  IMAD.MOV.U32 R211, RZ, RZ, 0x40000040 ;  /* 0x40000040ffd37424 */ /* 0x000fe200078e00ff */
[----:B------:R-:W-:-:S02]  /*cee0*/  WARPGROUP.DEPBAR.LE gsb0, 0x0 ;  /* 0x00008000000079c5 */ /* 0x000fc40000010000 */
[----:B------:R-:W-:-:S07]  /*cef0*/  WARPGROUP.ARRIVE ;  /* 0x00000000000079c5 */ /* 0x000fce0000000000 */
[----:B------:R-:W-:Y:S01]  /*cf00*/  HGMMA.64x96x16.F32 R152, gdesc[UR4], R152, gsb0 ;  /* 0x01600000049879f0 */ /* 0x000fe20008000898 */
[----:B------:R-:W-:Y:S02]  /*cf10*/  R2UR UR6, R210 ;  /* 0x00000000d20672ca */ /* 0x000fe400000e0000 */
[----:B------:R-:W-:Y:S02]  /*cf20*/  R2UR UR7, R211 ;  /* 0x00000000d30772ca */ /* 0x000fe400000e0000 */
[----:B----4-:R-:W-:Y:S02]  /*cf30*/  R2UR UR4, R20 ;  /* 0x00000000140472ca */ /* 0x010fe400000e0000 */
[----:B------:R-:W-:Y:S01]  /*cf40*/  R2UR UR5, R21 ;  /* 0x00000000150572ca */ /* 0x000fe200000e0000 */
[----:B------:R-:W-:Y:S02]  /*cf50*/  WARPGROUP.DEPBAR.LE gsb0, 0x0 ;  /* 0x00008000000079c5 */ /* 0x000fe40000010000 */
[----:B------:R-:W-:Y:S01]  /*cf60*/  WARPGROUP.ARRIVE ;  /* 0x00000000000079c5 */ /* 0x000fe20000000000 */
[----:B------:R-:W-:Y:S01]  /*cf70*/  IMAD.MOV.U32 R211, RZ, RZ, 0x40000040 ;  /* 0x40000040ffd37424 */ /* 0x000fe200078e00ff */
[----:B------:R-:W-:Y:S01]  /*cf80*/  IADD3 R210, R208, 0x302, RZ ;  /* 0x00000302d0d27810 */ /* 0x000fe20007ffe0ff */
[----:B------:R0:W5:Y:S07]  /*cf90*/  LDL.LU.64 R20, [R1+0xf8] ;  /* 0x0000f80001147983 */ /* 0x00016e0000300a00 */
[----:B------:R-:W-:Y:S01]  /*cfa0*/  HGMMA.64x96x16.F32 R152, gdesc[UR4], R152, gsb0 ;  /* 0x01600000049879f0 */ /* 0x000fe20008000898 */
[----:B------:R-:W-:-:S02]  /*cfb0*/  R2UR UR6, R210 ;  /* 0x00000000d20672ca */ /* 0x000fc400000e0000 */
[----:B------:R-:W-:Y:S02]  /*cfc0*/  R2UR UR7, R211 ;  /* 0x00000000d30772ca */ /* 0x000fe400000e0000 */
[----:B--2---:R-:W-:Y:S02]  /*cfd0*/  R2UR UR4, R16 ;  /* 0x00000000100472ca */ /* 0x004fe400000e0000 */
[----:B------:R-:W-:Y:S01]  /*cfe0*/  R2UR UR5, R17 ;  /* 0x00000000110572ca */ /* 0x000fe200000e0000 */
[----:B------:R-:W-:Y:S01]  /*cff0*/  VIADD R210, R208, 0x304 ;  /* 0x00000304d0d27836 */ /* 0x000fe20000000000 */
[----:B------:R0:W5:Y:S01]  /*d000*/  LDL.LU.64 R16, [R1+0xf0] ;  /* 0x0000f00001107983 */ /* 0x0001620000300a00 */
[----:B------:R-:W-:Y:S01]  /*d010*/  IMAD.MOV.U32 R211, RZ, RZ, 0x40000040 ;  /* 0x40000040ffd37424 */ /* 0x000fe200078e00ff */
[----:B------:R-:W-:Y:S02]  /*d020*/  WARPGROUP.DEPBAR.LE gsb0, 0x0 ;  /* 0x00008000000079c5 */ /* 0x000fe40000010000 */
[----:B------:R-:W-:-:S07]  /*d030*/  WARPGROUP.ARRIVE ;  /* 0x00000000000079c5 */ /* 0x000fce0000000000 */
[----:B------:R-:W-:Y:S01]  /*d040*/  HGMMA.64x96x16.F32 R152, gdesc[UR4], R152, gsb0 ;  /* 0x01600000049879f0 */ /* 0x000fe20008000898 */
[----:B------:R-:W-:Y:S02]  /*d050*/  R2UR UR6, R210 ;  /* 0x00000000d20672ca */ /* 0x000fe400000e0000 */
[----:B------:R-:W-:Y:S02]  /*d060*/  R2UR UR7, R211 ;  /* 0x00000000d30772ca */ /* 0x000fe400000e0000 */
[----:B------:R-:W-:Y:S02]  /*d070*/  R2UR UR4, R14 ;  /* 0x000000000e0472ca */ /* 0x000fe400000e0000 */
[----:B------:R-:W-:Y:S01]  /*d080*/  R2UR UR5, R15 ;  /* 0x000000000f0572ca */ /* 0x000fe200000e0000 */
[----:B------:R-:W-:Y:S01]  /*d090*/  VIADD R210, R208, 0x306 ;  /* 0x00000306d0d27836 */ /* 0x000fe20000000000 */
[----:B------:R0:W5:Y:S01]  /*d0a0*/  LDL.LU R14, [R1+0xe8] ;  /* 0x0000e800010e7983 */ /* 0x0001620000300800 */
        /* <DEDUP_REMOVED lines=8> */
[----:B------:R-:W-:Y:S01]  /*d130*/  IMAD.MOV.U32 R211, RZ, RZ, 0x40000040 ;  /* 0x40000040ffd37424 */ /* 0x000fe200078e00ff */
[----:B------:R-:W-:Y:S01]  /*d140*/  IADD3 R210, R208, 0x600, RZ ;  /* 0x00000600d0d27810 */ /* 0x000fe20007ffe0ff */
[----:B------:R0:W5:Y:S01]  /*d150*/  LDL.LU.64 R2, [R1+0xe0] ;  /* 0x0000e00001027983 */ /* 0x0001620000300a00 */
        /* <DEDUP_REMOVED lines=71> */
[----:B------:R-:W-:Y:S02]  /*d5d0*/  WARPGROUP.DEPBAR.LE gsb0, 0x0 ;  /* 0x00008000000079c5 */ /* 0x000fe40000010000 */
[----:B------:R-:W-:-:S09]  /*d5e0*/  WARPGROUP.ARRIVE ;  /* 0x00000000000079c5 */ /* 0x000fd20000000000 */
[----:B------:R-:W-:Y:S01]  /*d5f0*/  HGMMA.64x96x16.F32 R152, gdesc[UR4], R152, gsb0 ;  /* 0x01600000049879f0 */ /* 0x000fe20008000898 */
[----:B-1----:R-:W-:-:S04]  /*d600*/  SHF.R.U32.HI R12, RZ, 0x7, R12 ;  /* 0x00000007ff0c7819 */ /* 0x002fc8000001160c */
[----:B------:R-:W-:Y:S01]  /*d610*/  IADD3 R12, -R12, 0xb, RZ ;  /* 0x0000000b0c0c7810 */ /* 0x000fe20007ffe1ff */
[----:B------:R-:W-:-:S04]  /*d620*/  WARPGROUP.DEPBAR.LE gsb0, 0x0 ;  /* 0x00008000000079c5 */ /* 0x000fc80000010000 */
[----:B------:R0:W-:Y:S06]  /*d630*/  BAR.ARV R12, 0x100 ;  /* 0x0004000c0000751d */ /* 0x0001ec0000002000 */
[----:B------:R-:W-:Y:S05]  /*d640*/  @!P0 BRA `(.L_x_6068) ;  /* 0x0000000000048947 */ /* 0x000fea0003800000 */
[----:B------:R-:W-:Y:S01]  /*d650*/  BPT.TRAP 0x1 ;  /* 0x000000040000795c */ /* 0x000fe20000300000 */
.L_x_6068:
[----:B------:R-:W2:Y:S01]  /*d660*/  LDL R210, [R1+0x98] ;  /* 0x0000980001d27983 */ /* 0x000ea20000100800 */
[----:B------:R-:W1:Y:S03]  /*d670*/  LDC R15, c[0x0][0x448] ;  /* 0x00011200ff0f7b82 */ /* 0x000e660000000800 */
[----:B------:R-:W2:Y:S01]  /*d680*/  LDL R209, [R1+0xb8] ;  /* 0x0000b80001d17983 */ /* 0x000ea20000100800 */
[----:B------:R-:W-:Y:S01]  /*d690*/  FMUL.FTZ R154, R154, UR43 ;  /* 0x0000002b9a9a7c20 */ /* 0x000fe20008410000 */
[----:B------:R-:W-:Y:S01]  /*d6a0*/  FMUL.FTZ R155, R155, UR43 ;  /* 0x0000002b9b9b7c20 */ /* 0x000fe20008410000 */
[----:B------:R-:W-:Y:S01]  /*d6b0*/  FMUL.FTZ R159, R159, UR43 ;  /* 0x0000002b9f9f7c20 */ /* 0x000fe20008410000 */
[----:B------:R3:W-:Y:S01]  /*d6c0*/  STL [R1+0xe0], R4 ;  /* 0x0000e00401007387 */ /* 0x0007e20000100800 */
[----:B------:R-:W-:Y:S01]  /*d6d0*/  FMUL.FTZ R162, R162, UR43 ;  /* 0x0000002ba2a27c20 */ /* 0x000fe20008410000 */
[----:B------:R-:W-:Y:S01]  /*d6e0*/  FMUL.FTZ R175, R175, UR43 ;  /* 0x0000002bafaf7c20 */ /* 0x000fe20008410000 */
[----:B------:R-:W-:Y:S01]  /*d6f0*/  FMUL.FTZ R167, R167, UR43 ;  /* 0x0000002ba7a77c20 */ /* 0x000fe20008410000 */
[----:B-----5:R4:W-:Y:S01]  /*d700*/  STL [R1+0xd8], R2 ;  /* 0x0000d80201007387 */ /* 0x0209e20000100800 */
[----:B------:R-:W-:Y:S01]  /*d710*/  FMUL.FTZ R229, R152, UR43 ;  /* 0x0000002b98e57c20 */ /* 0x000fe20008410000 */
[----:B------:R-:W-:Y:S01]  /*d720*/  FMUL.FTZ R174, R174, UR43 ;  /* 0x0000002baeae7c20 */ /* 0x000fe20008410000 */
[----:B------:R-:W-:Y:S01]  /*d730*/  FMUL.FTZ R152, R160, UR43 ;  /* 0x0000002ba0987c20 */ /* 0x000fe20008410000 */
[----:B------:R-:W-:Y:S01]  /*d740*/  FMUL.FTZ R158, R158, UR43 ;  /* 0x0000002b9e9e7c20 */ /* 0x000fe20008410000 */
[----:B------:R-:W-:Y:S01]  /*d750*/  FMUL.FTZ R166, R166, UR43 ;  /* 0x0000002ba6a67c20 */ /* 0x000fe20008410000 */
[----:B---3--:R3:W-:Y:S01]  /*d760*/  MUFU.TANH R4, R162 ;  /* 0x000000a200047308 */ /* 0x0087e20000002400 */
[----:B------:R-:W-:Y:S01]  /*d770*/  FMUL.FTZ R178, R178, UR43 ;  /* 0x0000002bb2b27c20 */ /* 0x000fe20008410000 */
[----:B------:R-:W-:Y:S01]  /*d780*/  FMUL.FTZ R163, R163, UR43 ;  /* 0x0000002ba3a37c20 */ /* 0x000fe20008410000 */
[----:B------:R-:W-:Y:S01]  /*d790*/  FMUL.FTZ R171, R171, UR43 ;  /* 0x0000002babab7c20 */ /* 0x000fe20008410000 */
[----:B------:R-:W-:Y:S01]  /*d7a0*/  FMUL.FTZ R182, R182, UR43 ;  /* 0x0000002bb6b67c20 */ /* 0x000fe20008410000 */
[----:B------:R-:W-:Y:S01]  /*d7b0*/  FMUL.FTZ R170, R170, UR43 ;  /* 0x0000002baaaa7c20 */ /* 0x000fe20008410000 */
[----:B------:R-:W-:Y:S01]  /*d7c0*/  FMUL.FTZ R165, R165, UR43 ;  /* 0x0000002ba5a57c20 */ /* 0x000fe20008410000 */
[----:B-1----:R-:W-:Y:S01]  /*d7d0*/  ISETP.NE.AND P1, PT, R15, 0x1, PT ;  /* 0x000000010f00780c */ /* 0x002fe20003f25270 */
[----:B----4-:R1:W4:Y:S01]  /*d7e0*/  MUFU.TANH R2, R154 ;  /* 0x0000009a00027308 */ /* 0x0103220000002400 */
[----:B---3--:R-:W-:Y:S01]  /*d7f0*/  FMUL.FTZ R162, R164, UR43 ;  /* 0x0000002ba4a27c20 */ /* 0x008fe20008410000 */
[----:B------:R-:W-:-:S06]  /*d800*/  FMUL.FTZ R179, R179, UR43 ;  /* 0x0000002bb3b37c20 */ /* 0x000fcc0008410000 */
[----:B------:R-:W-:Y:S01]  /*d810*/  MUFU.TANH R160, R175 ;  /* 0x000000af00a07308 */ /* 0x000fe20000002400 */
[----:B-1----:R-:W-:-:S03]  /*d820*/  FMUL.FTZ R154, R157, UR43 ;  /* 0x0000002b9d9a7c20 */ /* 0x002fc60008410000 */
[----:B------:R-:W1:Y:S04]  /*d830*/  @P1 LDC R208, c[0x0][0x44c] ;  /* 0x00011300ffd01b82 */ /* 0x000e680000000800 */
[----:B------:R-:W-:Y:S01]  /*d840*/  MUFU.TANH R211, R163 ;  /* 0x000000a300d37308 */ /* 0x000fe20000002400 */
[----:B----4-:R-:W-:-:S03]  /*d850*/  IMAD.MOV.U32 R157, RZ, RZ, R2 ;  /* 0x000000ffff9d7224 */ /* 0x010fc600078e0002 */
[----:B------:R-:W3:Y:S04]  /*d860*/  @P1 LDC R15, c[0x0][0x450] ;  /* 0x00011400ff0f1b82 */ /* 0x000ee80000000800 */
[----:B------:R4:W-:Y:S08]  /*d870*/  MUFU.TANH R2, R166 ;  /* 0x000000a600027308 */ /* 0x0009f00000002400 */
[----:B------:R0:W-:Y:S01]  /*d880*/  MUFU.TANH R163, R171 ;  /* 0x000000ab00a37308 */ /* 0x0001e20000002400 */
[----:B----4-:R-:W-:Y:S01]  /*d890*/  MOV R166, R157 ;  /* 0x0000009d00a67202 */ /* 0x010fe20000000f00 */
[----:B------:R-:W-:Y:S01]  /*d8a0*/  FMUL.FTZ R157, R169, UR43 ;  /* 0x0000002ba99d7c20 */ /* 0x000fe20008410000 */
[----:B--2---:R-:W-:-:S02]  /*d8b0*/  IMAD.IADD R209, R209, 0x1, R210 ;  /* 0x00000001d1d17824 */ /* 0x004fc400078e02d2 */
[----:B0-----:R-:W-:-:S03]  /*d8c0*/  FMUL.FTZ R171, R177, UR43 ;  /* 0x0000002bb1ab7c20 */ /* 0x001fc60008410000 */
[----:B------:R0:W2:Y:S01]  /*d8d0*/  MUFU.TANH R210, R155 ;  /* 0x0000009b00d27308 */ /* 0x0000a20000002400 */
[----:B-1----:R-:W-:-:S05]  /*d8e0*/  @P1 IMAD.HI.U32 R208, R209, R208, RZ ;  /* 0x000000d0d1d01227 */ /* 0x002fca00078e00ff */
[----:B---3--:R-:W-:Y:S01]  /*d8f0*/  @P1 SHF.R.U32.HI R209, RZ, R15, R208 ;  /* 0x0000000fffd11219 */ /* 0x008fe200000116d0 */
[----:B------:R-:W-:Y:S01]  /*d900*/  FMUL.FTZ R208, R153, UR43 ;  /* 0x0000002b99d07c20 */ /* 0x000fe20008410000 */
[----:B------:R-:W-:Y:S01]  /*d910*/  FMUL.FTZ R153, R156, UR43 ;  /* 0x0000002b9c997c20 */ /* 0x000fe20008410000 */
[----:B0-----:R-:W-:Y:S01]  /*d920*/  FMUL.FTZ R155, R161, UR43 ;  /* 0x0000002ba19b7c20 */ /* 0x001fe20008410000 */
[----:B------:R0:W1:Y:S01]  /*d930*/  MUFU.TANH R156, R159 ;  /* 0x0000009f009c7308 */ /* 0x0000620000002400 */
[----:B--2---:R-:W-:-:S07]  /*d940*/  IMAD.MOV.U32 R164, RZ, RZ, R210 ;  /* 0x000000ffffa47224 */ /* 0x004fce00078e00d2 */
[----:B------:R1:W-:Y:S01]  /*d950*/  MUFU.TANH R210, R167 ;  /* 0x000000a700d27308 */ /* 0x0003e20000002400 */
[----:B0-----:R-:W-:Y:S01]  /*d960*/  FMUL.FTZ R159, R172, UR43 ;  /* 0x0000002bac9f7c20 */ /* 0x001fe20008410000 */
[----:B------:R-:W-:Y:S01]  /*d970*/  FMUL.FTZ R172, R180, UR43 ;  /* 0x0000002bb4ac7c20 */ /* 0x000fe20008410000 */
[----:B------:R-:W-:-:S05]  /*d980*/  IMAD.MOV.U32 R180, RZ, RZ, R2 ;  /* 0x000000ffffb47224 */ /* 0x000fca00078e0002 */
[----:B------:R-:W0:Y:S01]  /*d990*/  MUFU.TANH R161, R174 ;  /* 0x000000ae00a17308 */ /* 0x000e220000002400 */
[----:B-1----:R-:W-:Y:S02]  /*d9a0*/  IMAD.MOV.U32 R167, RZ, RZ, R156 ;  /* 0x000000ffffa77224 */ /* 0x002fe400078e009c */
[----:B------:R-:W-:Y:S02]  /*d9b0*/  FMUL.FTZ R156, R168, UR43 ;  /* 0x0000002ba89c7c20 */ /* 0x000fe40008410000 */
[----:B------:R-:W-:-:S03]  /*d9c0*/  IMAD.MOV.U32 R169, RZ, RZ, R167 ;  /* 0x000000ffffa97224 */ /* 0x000fc600078e00a7 */
[----:B------:R1:W2:Y:S08]  /*d9d0*/  MUFU.TANH R15, R158 ;  /* 0x0000009e000f7308 */ /* 0x0002b00000002400 */
[----:B------:R3:W4:Y:S01]  /*d9e0*/  MUFU.TANH R167, R178 ;  /* 0x000000b200a77308 */ /* 0x0007220000002400 */
[----:B-1----:R-:W-:Y:S01]  /*d9f0*/  FMUL.FTZ R158, R173, UR43 ;  /* 0x0000002bad9e7c20 */ /* 0x002fe20008410000 */
[----:B------:R-:W-:Y:S01]  /*da00*/  FMUL.FTZ R173, R181, UR43 ;  /* 0x0000002bb5ad7c20 */ /* 0x000fe20008410000 */
[----:B------:R-:W-:Y:S01]  /*da10*/  FMUL.FTZ R181, R183, UR43 ;  /* 0x0000002bb7b57c20 */ /* 0x000fe20008410000 */
[----:B------:R-:W-:-:S02]  /*da20*/  IMAD.MOV.U32 R183, RZ, RZ, R160 ;  /* 0x000000ffffb77224 */ /* 0x000fc400078e00a0 */
[----:B------:R-:W-:Y:S01]  /*da30*/  FMUL.FTZ R160, R184, UR43 ;  /* 0x0000002bb8a07c20 */ /* 0x000fe20008410000 */
[----:B0-----:R-:W-:Y:S02]  /*da40*/  IMAD.MOV.U32 R184, RZ, RZ, R161 ;  /* 0x000000ffffb87224 */ /* 0x001fe400078e00a1 */
[----:B------:R-:W-:Y:S01]  /*da50*/  FMUL.FTZ R161, R185, UR43 ;  /* 0x0000002bb9a17c20 */ /* 0x000fe20008410000 */
[----:B------:R-:W-:Y:S01]  /*da60*/  MOV R185, R210 ;  /* 0x000000d200b97202 */ /* 0x000fe20000000f00 */
[----:B--2---:R-:W-:Y:S01]  /*da70*/  IMAD.MOV.U32 R168, RZ, RZ, R15 ;  /* 0x000000ffffa87224 */ /* 0x004fe200078e000f */
[----:B------:R-:W2:Y:S01]  /*da80*/  LDL R210, [R1+0xbc] ;  /* 0x0000bc0001d27983 */ /* 0x000ea20000100800 */
[----:B------:R4:W-:Y:S01]  /*da90*/  MUFU.TANH R2, R182 ;  /* 0x000000b600027308 */ /* 0x0009e20000002400 */
[----:B------:R-:W-:Y:S01]  /*daa0*/  FMUL.FTZ R175, R187, UR43 ;  /* 0x0000002bbbaf7c20 */ /* 0x000fe20008410000 */
[----:B------:R-:W-:Y:S02]  /*dab0*/  IMAD.MOV.U32 R177, RZ, RZ, R168 ;  /* 0x000000ffffb17224 */ /* 0x000fe400078e00a8 */
[----:B------:R-:W-:Y:S01]  /*dac0*/  FMUL.FTZ R168, R188, UR43 ;  /* 0x0000002bbca87c20 */ /* 0x000fe20008410000 */
[----:B------:R-:W0:Y:S01]  /*dad0*/  SHFL.IDX PT, R174, R209, RZ, 0x1c1f ;  /* 0x001c1fffd1ae7589 */ /* 0x000e2200000e0000 */
[----:B---3--:R-:W-:-:S03]  /*dae0*/  MOV R178, R4 ;  /* 0x0000000400b27202 */ /* 0x008fc60000000f00 */
[----:B------:R-:W3:Y:S01]  /*daf0*/  LDL R188, [R1+0x90] ;  /* 0x0000900001bc7983 */ /* 0x000ee20000100800 */
[----:B----4-:R-:W-:Y:S02]  /*db00*/  IMAD.MOV.U32 R182, RZ, RZ, R167 ;  /* 0x000000ffffb67224 */ /* 0x010fe400078e00a7 */
[----:B------:R-:W-:Y:S01]  /*db10*/  FMUL.FTZ R167, R189, UR43 ;  /* 0x0000002bbda77c20 */ /* 0x000fe20008410000 */
[----:B------:R1:W4:Y:S01]  /*db20*/  MUFU.TANH R15, R170 ;  /* 0x000000aa000f7308 */ /* 0x0003220000002400 */
[----:B------:R-:W3:Y:S07]  /*db30*/  LDL R189, [R1+0xac] ;  /* 0x0000ac0001bd7983 */ /* 0x000eee0000100800 */
[----:B------:R-:W0:Y:S01]  /*db40*/  MUFU.TANH R229, R229 ;  /* 0x000000e500e57308 */ /* 0x000e220000002400 */
[----:B-1----:R-:W-:Y:S01]  /*db50*/  FMUL.FTZ R170, R176, UR43 ;  /* 0x0000002bb0aa7c20 */ /* 0x002fe20008410000 */
[----:B------:R-:W-:Y:S01]  /*db60*/  FMUL.FTZ R176, R186, UR43 ;  /* 0x0000002bbab07c20 */ /* 0x000fe20008410000 */
[----:B------:R-:W-:-:S02]  /*db70*/  IMAD.MOV.U32 R186, RZ, RZ, R163 ;  /* 0x000000ffffba7224 */ /* 0x000fc400078e00a3 */
[----:B------:R-:W-:-:S03]  /*db80*/  IMAD.MOV.U32 R163, RZ, RZ, -0x60 ;  /* 0xffffffa0ffa37424 */ /* 0x000fc600078e00ff */
[----:B------:R-:W1:Y:S01]  /*db90*/  MUFU.TANH R208, R208 ;  /* 0x000000d000d07308 */ /* 0x000e620000002400 */
[----:B----4-:R-:W-:Y:S02]  /*dba0*/  IMAD.MOV.U32 R187, RZ, RZ, R15 ;  /* 0x000000ffffbb7224 */ /* 0x010fe400078e000f */
[----:B------:R4:W1:Y:S01]  /*dbb0*/  SHFL.IDX PT, R15, R209, 0x1, 0x1c1f ;  /* 0x003c1f00d10f7f89 */ /* 0x00086200000e0000 */
[----:B------:R-:W-:-:S04]  /*dbc0*/  IMAD R163, R13, R163, 0x1 ;  /* 0x000000010da37424 */ /* 0x000fc800078e02a3 */
[----:B------:R-:W1:Y:S08]  /*dbd0*/  MUFU.TANH R153, R153 ;  /* 0x0000009900997308 */ /* 0x000e700000002400 */
[----:B------:R-:W1:Y:S08]  /*dbe0*/  MUFU.TANH R154, R154 ;  /* 0x0000009a009a7308 */ /* 0x000e700000002400 */
[----:B------:R-:W1:Y:S08]  /*dbf0*/  MUFU.TANH R152, R152 ;  /* 0x0000009800987308 */ /* 0x000e700000002400 */
[----:B------:R-:W1:Y:S08]  /*dc00*/  MUFU.TANH R155, R155 ;  /* 0x0000009b009b7308 */ /* 0x000e700000002400 */
[----:B------:R-:W1:Y:S08]  /*dc10*/  MUFU.TANH R162, R162 ;  /* 0x000000a200a27308 */ /* 0x000e700000002400 */
[----:B------:R-:W1:Y:S08]  /*dc20*/  MUFU.TANH R165, R165 ;  /* 0x000000a500a57308 */ /* 0x000e700000002400 */
[----:B------:R-:W1:Y:S08]  /*dc30*/  MUFU.TANH R156, R156 ;  /* 0x0000009c009c7308 */ /* 0x000e700000002400 */
[----:B------:R-:W1:Y:S08]  /*dc40*/  MUFU.TANH R157, R157 ;  /* 0x0000009d009d7308 */ /* 0x000e700000002400 */
[----:B------:R-:W1:Y:S01]  /*dc50*/  MUFU.TANH R159, R159 ;  /* 0x0000009f009f7308 */ /* 0x000e620000002400 */
[----:B------:R-:W-:-:S07]  /*dc60*/  FMUL.FTZ R228, R192, UR43 ;  /* 0x0000002bc0e47c20 */ /* 0x000fce0008410000 */
[----:B------:R-:W1:Y:S08]  /*dc70*/  MUFU.TANH R158, R158 ;  /* 0x0000009e009e7308 */ /* 0x000e700000002400 */
[----:B------:R-:W1:Y:S08]  /*dc80*/  MUFU.TANH R170, R170 ;  /* 0x000000aa00aa7308 */ /* 0x000e700000002400 */
[----:B------:R-:W1:Y:S08]  /*dc90*/  MUFU.TANH R171, R171 ;  /* 0x000000ab00ab7308 */ /* 0x000e700000002400 */
[----:B------:R-:W1:Y:S08]  /*dca0*/  MUFU.TANH R172, R172 ;  /* 0x000000ac00ac7308 */ /* 0x000e700000002400 */
[----:B------:R0:W-:Y:S01]  /*dcb0*/  MUFU.TANH R4, R179 ;  /* 0x000000b300047308 */ /* 0x0001e20000002400 */
[----:B----4-:R-:W-:-:S07]  /*dcc0*/  IMAD.MOV.U32 R209, RZ, RZ, R178 ;  /* 0x000000ffffd17224 */ /* 0x010fce00078e00b2 */
[----:B------:R-:W4:Y:S01]  /*dcd0*/  MUFU.TANH R173, R173 ;  /* 0x000000ad00ad7308 */ /* 0x000f220000002400 */
[----:B0-----:R-:W-:Y:S02]  /*dce0*/  IMAD.MOV.U32 R179, RZ, RZ, R211 ;  /* 0x000000ffffb37224 */ /* 0x001fe400078e00d3 */
[----:B------:R-:W-:-:S05]  /*dcf0*/  FMUL.FTZ R211, R193, UR43 ;  /* 0x0000002bc1d37c20 */ /* 0x000fca0008410000 */
[----:B------:R-:W0:Y:S01]  /*dd00*/  MUFU.TANH R160, R160 ;  /* 0x000000a000a07308 */ /* 0x000e220000002400 */
[----:B------:R-:W-:-:S07]  /*dd10*/  MOV R193, R179 ;  /* 0x000000b300c17202 */ /* 0x000fce0000000f00 */
[----:B------:R-:W0:Y:S08]  /*dd20*/  MUFU.TANH R161, R161 ;  /* 0x000000a100a17308 */ /* 0x000e300000002400 */
[----:B------:R-:W0:Y:S08]  /*dd30*/  MUFU.TANH R168, R168 ;  /* 0x000000a800a87308 */ /* 0x000e300000002400 */
[----:B------:R-:W0:Y:S08]  /*dd40*/  MUFU.TANH R167, R167 ;  /* 0x000000a700a77308 */ /* 0x000e300000002400 */
[----:B------:R-:W0:Y:S08]  /*dd50*/  MUFU.TANH R228, R228 ;  /* 0x000000e400e47308 */ /* 0x000e300000002400 */
[----:B------:R-:W0:Y:S08]  /*dd60*/  MUFU.TANH R211, R211 ;  /* 0x000000d300d37308 */ /* 0x000e300000002400 */
[----:B------:R-:W-:Y:S08]  /*dd70*/  MUFU.TANH R181, R181 ;  /* 0x000000b500b57308 */ /* 0x000ff00000002400 */
[----:B------:R-:W-:Y:S08]  /*dd80*/  MUFU.TANH R176, R176 ;  /* 0x000000b000b07308 */ /* 0x000ff00000002400 */
[----:B------:R-:W-:Y:S01]  /*dd90*/  MUFU.TANH R175, R175 ;  /* 0x000000af00af7308 */ /* 0x000fe20000002400 */
[----:B--2---:R-:W-:-:S02]  /*dda0*/  IMAD R163, R210, -0x2, R163 ;  /* 0xfffffffed2a37824 */ /* 0x004fc400078e02a3 */
[----:B------:R-:W-:Y:S01]  /*ddb0*/  FMUL.FTZ R210, R196, UR43 ;  /* 0x0000002bc4d27c20 */ /* 0x000fe20008410000 */
[----:B------:R-:W-:Y:S02]  /*ddc0*/  IMAD.MOV.U32 R196, RZ, RZ, R169 ;  /* 0x000000ffffc47224 */ /* 0x000fe400078e00a9 */
[----:B------:R-:W-:Y:S01]  /*ddd0*/  FMUL.FTZ R169, R197, UR43 ;  /* 0x0000002bc5a97c20 */ /* 0x000fe20008410000 */
[----:B---3--:R-:W-:-:S05]  /*dde0*/  IADD3 R163, -R188, R163, R189 ;  /* 0x000000a3bca37210 */ /* 0x008fca0007ffe1bd */
[C---:B------:R-:W-:Y:S02]  /*ddf0*/  IMAD.IADD R174, R163.reuse, 0x1, R174 ;  /* 0x00000001a3ae7824 */ /* 0x040fe400078e02ae */
[----:B------:R-:W-:Y:S02]  /*de00*/  IMAD.MOV.U32 R197, RZ, RZ, R177 ;  /* 0x000000ffffc57224 */ /* 0x000fe400078e00b1 */
[----:B------:R-:W-:Y:S01]  /*de10*/  FMUL.FTZ R177, R190, UR43 ;  /* 0x0000002bbeb17c20 */ /* 0x000fe20008410000 */
[C---:B------:R-:W-:Y:S02]  /*de20*/  ISETP.GT.AND P2, PT, R174.reuse, RZ, PT ;  /* 0x000000ffae00720c */ /* 0x040fe40003f44270 */
[C---:B------:R-:W-:Y:S02]  /*de30*/  ISETP.GT.AND P3, PT, R174.reuse, 0x1, PT ;  /* 0x00000001ae00780c */ /* 0x040fe40003f64270 */
[----:B------:R-:W-:Y:S01]  /*de40*/  ISETP.GT.AND P4, PT, R174, 0x8, PT ;  /* 0x00000008ae00780c */ /* 0x000fe20003f84270 */
[----:B-1----:R-:W-:Y:S01]  /*de50*/  IMAD.IADD R15, R163, 0x1, R15 ;  /* 0x00000001a30f7824 */ /* 0x002fe200078e020f */
[----:B------:R-:W-:-:S02]  /*de60*/  MOV R190, R164 ;  /* 0x000000a400be7202 */ /* 0x000fc40000000f00 */
[----:B------:R-:W-:Y:S02]  /*de70*/  FSEL R164, R229, -INF , P2 ;  /* 0xff800000e5a47808 */ /* 0x000fe40001000000 */
[C---:B------:R-:W-:Y:S02]  /*de80*/  ISETP.GT.AND P1, PT, R174.reuse, 0x9, PT ;  /* 0x00000009ae00780c */ /* 0x040fe40003f24270 */
[----:B------:R-:W-:Y:S02]  /*de90*/  ISETP.GT.AND P2, PT, R174, 0x10, PT ;  /* 0x00000010ae00780c */ /* 0x000fe40003f44270 */
[----:B------:R-:W-:Y:S02]  /*dea0*/  FSEL R163, R208, -INF , P3 ;  /* 0xff800000d0a37808 */ /* 0x000fe40001800000 */
[----:B------:R-:W-:Y:S02]  /*deb0*/  FSEL R153, R153, -INF , P4 ;  /* 0xff80000099997808 */ /* 0x000fe40002000000 */
[----:B------:R-:W-:-:S02]  /*dec0*/  ISETP.GT.AND P3, PT, R174, 0x11, PT ;  /* 0x00000011ae00780c */ /* 0x000fc40003f64270 */
[----:B------:R-:W-:Y:S01]  /*ded0*/  ISETP.GT.AND P4, PT, R174, 0x18, PT ;  /* 0x00000018ae00780c */ /* 0x000fe20003f84270 */
[----:B------:R-:W-:Y:S01]  /*dee0*/  IMAD.MOV.U32 R208, RZ, RZ, R166 ;  /* 0x000000ffffd07224 */ /* 0x000fe200078e00a6 */
[----:B------:R-:W-:Y:S02]  /*def0*/  FSEL R154, R154, -INF , P1 ;  /* 0xff8000009a9a7808 */ /* 0x000fe40000800000 */
[----:B------:R-:W-:Y:S02]  /*df00*/  FSEL R192, R152, -INF , P2 ;  /* 0xff80000098c07808 */ /* 0x000fe40001000000 */
[C---:B------:R-:W-:Y:S02]  /*df10*/  ISETP.GT.AND P1, PT, R174.reuse, 0x19, PT ;  /* 0x00000019ae00780c */ /* 0x040fe40003f24270 */
[----:B------:R-:W-:Y:S02]  /*df20*/  ISETP.GT.AND P2, PT, R174, 0x20, PT ;  /* 0x00000020ae00780c */ /* 0x000fe40003f44270 */
[----:B------:R-:W-:-:S02]  /*df30*/  FSEL R166, R155, -INF , P3 ;  /* 0xff8000009ba67808 */ /* 0x000fc40001800000 */
[----:B------:R-:W-:Y:S02]  /*df40*/  FSEL R162, R162, -INF , P4 ;  /* 0xff800000a2a27808 */ /* 0x000fe40002000000 */
[C---:B------:R-:W-:Y:S02]  /*df50*/  ISETP.GT.AND P3, PT, R174.reuse, 0x21, PT ;  /* 0x00000021ae00780c */ /* 0x040fe40003f64270 */
[----:B------:R-:W-:Y:S01]  /*df60*/  ISETP.GT.AND P4, PT, R174, 0x28, PT ;  /* 0x00000028ae00780c */ /* 0x000fe20003f84270 */
[----:B------:R-:W1:Y:S01]  /*df70*/  MUFU.TANH R210, R210 ;  /* 0x000000d200d27308 */ /* 0x000e620000002400 */
[----:B------:R-:W-:Y:S01]  /*df80*/  IMAD.MOV.U32 R189, RZ, RZ, R180 ;  /* 0x000000ffffbd7224 */ /* 0x000fe200078e00b4 */
[----:B------:R-:W-:Y:S02]  /*df90*/  FSEL R165, R165, -INF , P1 ;  /* 0xff800000a5a57808 */ /* 0x000fe40000800000 */
[----:B------:R-:W-:Y:S02]  /*dfa0*/  FSEL R178, R156, -INF , P2 ;  /* 0xff8000009cb27808 */ /* 0x000fe40001000000 */
[----:B------:R-:W-:-:S02]  /*dfb0*/  ISETP.GT.AND P1, PT, R174, 0x29, PT ;  /* 0x00000029ae00780c */ /* 0x000fc40003f24270 */
[C---:B------:R-:W-:Y:S02]  /*dfc0*/  ISETP.GT.AND P2, PT, R174.reuse, 0x30, PT ;  /* 0x00000030ae00780c */ /* 0x040fe40003f44270 */
[----:B------:R-:W-:Y:S02]  /*dfd0*/  FSEL R179, R157, -INF , P3 ;  /* 0xff8000009db37808 */ /* 0x000fe40001800000 */
[----:B------:R-:W-:Y:S01]  /*dfe0*/  FSEL R180, R159, -INF , P4 ;  /* 0xff8000009fb47808 */ /* 0x000fe20002000000 */
[----:B------:R-:W2:Y:S01]  /*dff0*/  MUFU.TANH R169, R169 ;  /* 0x000000a900a97308 */ /* 0x000ea20000002400 */
[C---:B------:R-:W-:Y:S02]  /*e000*/  ISETP.GT.AND P3, PT, R174.reuse, 0x31, PT ;  /* 0x00000031ae00780c */ /* 0x040fe40003f64270 */
[----:B------:R-:W-:Y:S01]  /*e010*/  ISETP.GT.AND P4, PT, R174, 0x38, PT ;  /* 0x00000038ae00780c */ /* 0x000fe20003f84270 */
[----:B------:R-:W-:Y:S01]  /*e020*/  IMAD.MOV.U32 R188, RZ, RZ, R185 ;  /* 0x000000ffffbc7224 */ /* 0x000fe200078e00b9 */
[----:B------:R-:W-:-:S02]  /*e030*/  FSEL R185, R158, -INF , P1 ;  /* 0xff8000009eb97808 */ /* 0x000fc40000800000 */
[----:B------:R-:W-:Y:S02]  /*e040*/  FSEL R170, R170, -INF , P2 ;  /* 0xff800000aaaa7808 */ /* 0x000fe40001000000 */
[C---:B------:R-:W-:Y:S02]  /*e050*/  ISETP.GT.AND P1, PT, R174.reuse, 0x39, PT ;  /* 0x00000039ae00780c */ /* 0x040fe40003f24270 */
[----:B------:R-:W-:Y:S02]  /*e060*/  ISETP.GT.AND P2, PT, R174, 0x40, PT ;  /* 0x00000040ae00780c */ /* 0x000fe40003f44270 */
[----:B------:R-:W-:Y:S02]  /*e070*/  FSEL R171, R171, -INF , P3 ;  /* 0xff800000abab7808 */ /* 0x000fe40001800000 */
[----:B------:R-:W-:Y:S02]  /*e080*/  FSEL R172, R172, -INF , P4 ;  /* 0xff800000acac7808 */ /* 0x000fe40002000000 */
[----:B------:R-:W-:-:S02]  /*e090*/  ISETP.GT.AND P3, PT, R174, 0x41, PT ;  /* 0x00000041ae00780c */ /* 0x000fc40003f64270 */
[----:B------:R-:W-:Y:S02]  /*e0a0*/  ISETP.GT.AND P4, PT, R174, 0x48, PT ;  /* 0x00000048ae00780c */ /* 0x000fe40003f84270 */
[----:B----4-:R-:W-:Y:S02]  /*e0b0*/  FSEL R173, R173, -INF , P1 ;  /* 0xff800000adad7808 */ /* 0x010fe40000800000 */
[----:B0-----:R-:W-:Y:S02]  /*e0c0*/  FSEL R159, R160, -INF , P2 ;  /* 0xff800000a09f7808 */ /* 0x001fe40001000000 */
[C---:B------:R-:W-:Y:S02]  /*e0d0*/  ISETP.GT.AND P1, PT, R174.reuse, 0x49, PT ;  /* 0x00000049ae00780c */ /* 0x040fe40003f24270 */
[----:B------:R-:W-:Y:S02]  /*e0e0*/  ISETP.GT.AND P2, PT, R174, 0x50, PT ;  /* 0x00000050ae00780c */ /* 0x000fe40003f44270 */
[----:B------:R-:W-:-:S02]  /*e0f0*/  FSEL R157, R161, -INF , P3 ;  /* 0xff800000a19d7808 */ /* 0x000fc40001800000 */
[----:B------:R-:W-:Y:S02]  /*e100*/  FSEL R156, R168, -INF , P4 ;  /* 0xff800000a89c7808 */ /* 0x000fe40002000000 */
[C---:B------:R-:W-:Y:S02]  /*e110*/  ISETP.GT.AND P3, PT, R174.reuse, 0x51, PT ;  /* 0x00000051ae00780c */ /* 0x040fe40003f64270 */
[----:B------:R-:W-:Y:S02]  /*e120*/  ISETP.GT.AND P4, PT, R174, 0x58, PT ;  /* 0x00000058ae00780c */ /* 0x000fe40003f84270 */
[----:B------:R-:W-:Y:S02]  /*e130*/  FSEL R158, R167, -INF , P1 ;  /* 0xff800000a79e7808 */ /* 0x000fe40000800000 */
[----:B------:R-:W-:Y:S02]  /*e140*/  FSEL R228, R228, -INF , P2 ;  /* 0xff800000e4e47808 */ /* 0x000fe40001000000 */
[----:B------:R-:W-:-:S02]  /*e150*/  ISETP.GT.AND P1, PT, R174, 0x59, PT ;  /* 0x00000059ae00780c */ /* 0x000fc40003f24270 */
[----:B------:R-:W-:Y:S02]  /*e160*/  ISETP.GT.AND P2, PT, R15, RZ, PT ;  /* 0x000000ff0f00720c */ /* 0x000fe40003f44270 */
[----:B------:R-:W-:Y:S02]  /*e170*/  FSEL R211, R211, -INF , P3 ;  /* 0xff800000d3d37808 */ /* 0x000fe40001800000 */
[----:B-1----:R-:W-:Y:S02]  /*e180*/  FSEL R210, R210, -INF , P4 ;  /* 0xff800000d2d27808 */ /* 0x002fe40002000000 */
[C---:B------:R-:W-:Y:S02]  /*e190*/  ISETP.GT.AND P3, PT, R15.reuse, 0x1, PT ;  /* 0x000000010f00780c */ /* 0x040fe40003f64270 */
[----:B------:R-:W-:Y:S02]  /*e1a0*/  ISETP.GT.AND P4, PT, R15, 0x8, PT ;  /* 0x000000080f00780c */ /* 0x000fe40003f84270 */
[----:B--2---:R-:W-:-:S02]  /*e1b0*/  FSEL R155, R169, -INF , P1 ;  /* 0xff800000a99b7808 */ /* 0x004fc40000800000 */
[----:B------:R-:W-:Y:S02]  /*e1c0*/  FSEL R160, R208, -INF , P2 ;  /* 0xff800000d0a07808 */ /* 0x000fe40001000000 */
[C---:B------:R-:W-:Y:S02]  /*e1d0*/  ISETP.GT.AND P1, PT, R15.reuse, 0x9, PT ;  /* 0x000000090f00780c */ /* 0x040fe40003f24270 */
[----:B------:R-:W-:Y:S02]  /*e1e0*/  ISETP.GT.AND P2, PT, R15, 0x10, PT ;  /* 0x000000100f00780c */ /* 0x000fe40003f44270 */
[----:B------:R-:W-:Y:S02]  /*e1f0*/  FSEL R161, R190, -INF , P3 ;  /* 0xff800000bea17808 */ /* 0x000fe40001800000 */
[----:B------:R-:W-:Y:S02]  /*e200*/  FSEL R168, R197, -INF , P4 ;  /* 0xff800000c5a87808 */ /* 0x000fe40002000000 */
[----:B------:R-:W-:-:S02]  /*e210*/  ISETP.GT.AND P3, PT, R15, 0x11, PT ;  /* 0x000000110f00780c */ /* 0x000fc40003f64270 */
[----:B------:R-:W-:Y:S01]  /*e220*/  ISETP.GT.AND P4, PT, R15, 0x18, PT ;  /* 0x000000180f00780c */ /* 0x000fe20003f84270 */
[----:B------:R-:W0:Y:S01]  /*e230*/  MUFU.TANH R177, R177 ;  /* 0x000000b100b17308 */ /* 0x000e220000002400 */
[----:B------:R-:W-:Y:S02]  /*e240*/  FSEL R196, R196, -INF , P1 ;  /* 0xff800000c4c47808 */ /* 0x000fe40000800000 */
[----:B------:R-:W-:Y:S02]  /*e250*/  FSEL R209, R209, -INF , P2 ;  /* 0xff800000d1d17808 */ /* 0x000fe40001000000 */
        /* <DEDUP_REMOVED lines=9> */
[----:B------:R-:W-:Y:S02]  /*e2f0*/  FSEL R189, R186, -INF , P3 ;  /* 0xff800000babd7808 */ /* 0x000fe40001800000 */
[----:B------:R-:W-:Y:S02]  /*e300*/  FSEL R187, R184, -INF , P4 ;  /* 0xff800000b8bb7808 */ /* 0x000fe40002000000 */
[C---:B------:R-:W-:Y:S02]  /*e310*/  ISETP.GT.AND P2, PT, R15.reuse, 0x30, PT ;  /* 0x000000300f00780c */ /* 0x040fe40003f44270 */
[C---:B------:R-:W-:Y:S02]  /*e320*/  ISETP.GT.AND P3, PT, R15.reuse, 0x31, PT ;  /* 0x000000310f00780c */ /* 0x040fe40003f64270 */
[----:B------:R-:W-:Y:S02]  /*e330*/  ISETP.GT.AND P4, PT, R15, 0x38, PT ;  /* 0x000000380f00780c */ /* 0x000fe40003f84270 */
[----:B------:R-:W-:-:S02]  /*e340*/  FSEL R186, R183, -INF , P1 ;  /* 0xff800000b7ba7808 */ /* 0x000fc40000800000 */
[----:B------:R-:W-:Y:S02]  /*e350*/  FSEL R182, R182, -INF , P2 ;  /* 0xff800000b6b67808 */ /* 0x000fe40001000000 */
[----:B------:R-:W-:Y:S02]  /*e360*/  FSEL R183, R4, -INF , P3 ;  /* 0xff80000004b77808 */ /* 0x000fe40001800000 */
[----:B------:R-:W-:Y:S01]  /*e370*/  FSEL R184, R2, -INF , P4 ;  /* 0xff80000002b87808 */ /* 0x000fe20002000000 */
[----:B------:R-:W-:Y:S01]  /*e380*/  UMOV UR46, UR45 ;  /* 0x0000002d002e7c82 */ /* 0x000fe20008000000 */
[----:B------:R-:W-:Y:S01]  /*e390*/  ISETP.GT.AND P1, PT, R15, 0x39, PT ;  /* 0x000000390f00780c */ /* 0x000fe20003f24270 */
[----:B------:R-:W-:Y:S01]  /*e3a0*/  FMUL.FTZ R191, R191, UR43 ;  /* 0x0000002bbfbf7c20 */ /* 0x000fe20008410000 */
[C---:B------:R-:W-:Y:S01]  /*e3b0*/  ISETP.GT.AND P2, PT, R15.reuse, 0x40, PT ;  /* 0x000000400f00780c */ /* 0x040fe20003f44270 */
[----:B------:R-:W-:Y:S01]  /*e3c0*/  FMUL.FTZ R194, R194, UR43 ;  /* 0x0000002bc2c27c20 */ /* 0x000fe20008410000 */
[C---:B------:R-:W-:Y:S01]  /*e3d0*/  ISETP.GT.AND P3, PT, R15.reuse, 0x41, PT ;  /* 0x000000410f00780c */ /* 0x040fe20003f64270 */
[----:B------:R1:W5:Y:S01]  /*e3e0*/  LDL.LU R4, [R1+0xe0] ;  /* 0x0000e00001047983 */ /* 0x0003620000300800 */
[----:B------:R-:W-:-:S02]  /*e3f0*/  ISETP.GT.AND P4, PT, R15, 0x48, PT ;  /* 0x000000480f00780c */ /* 0x000fc40003f84270 */
[----:B------:R-:W-:Y:S02]  /*e400*/  FSEL R181, R181, -INF , P1 ;  /* 0xff800000b5b57808 */ /* 0x000fe40000800000 */
[----:B------:R-:W-:Y:S01]  /*e410*/  ISETP.GT.AND P5, PT, R15, 0x59, PT ;  /* 0x000000590f00780c */ /* 0x000fe20003fa4270 */
[----:B------:R2:W-:Y:S01]  /*e420*/  MUFU.TANH R169, R191 ;  /* 0x000000bf00a97308 */ /* 0x0005e20000002400 */
[----:B------:R-:W-:Y:S01]  /*e430*/  FSEL R174, R176, -INF , P2 ;  /* 0xff800000b0ae7808 */ /* 0x000fe20001000000 */
[----:B------:R1:W5:Y:S01]  /*e440*/  LDL.LU R2, [R1+0xd8] ;  /* 0x0000d80001027983 */ /* 0x0003620000300800 */
[----:B------:R-:W-:Y:S02]  /*e450*/  FSEL R175, R175, -INF , P3 ;  /* 0xff800000afaf7808 */ /* 0x000fe40001800000 */
[----:B0-----:R-:W-:Y:S02]  /*e460*/  FSEL R177, R177, -INF , P4 ;  /* 0xff800000b1b17808 */ /* 0x001fe40002000000 */
[----:B------:R-:W-:-:S02]  /*e470*/  ISETP.GT.AND P1, PT, R15, 0x49, PT ;  /* 0x000000490f00780c */ /* 0x000fc40003f24270 */
[C---:B------:R-:W-:Y:S02]  /*e480*/  ISETP.GT.AND P2, PT, R15.reuse, 0x50, PT ;  /* 0x000000500f00780c */ /* 0x040fe40003f44270 */
[C---:B------:R-:W-:Y:S02]  /*e490*/  ISETP.GT.AND P3, PT, R15.reuse, 0x51, PT ;  /* 0x000000510f00780c */ /* 0x040fe40003f64270 */
[----:B------:R-:W-:Y:S02]  /*e4a0*/  ISETP.GT.AND P4, PT, R15, 0x58, PT ;  /* 0x000000580f00780c */ /* 0x000fe40003f84270 */
        /* <DEDUP_REMOVED lines=24> */
[----:B------:R-:W0:Y:S02]  /*e630*/  SHFL.BFLY PT, R152, R15, 0x2, 0x1f ;  /* 0x0c401f000f987f89 */ /* 0x000e2400000e0000 */
[----:B0-----:R-:W-:-:S05]  /*e640*/  FMNMX.FTZ R15, R15, R152, !PT ;  /* 0x000000980f0f7209 */ /* 0x001fca0007810000 */
[----:B------:R-:W0:Y:S02]  /*e650*/  SHFL.BFLY PT, R152, R15, 0x1, 0x1f ;  /* 0x0c201f000f987f89 */ /* 0x000e2400000e0000 */
[----:B0-----:R-:W-:-:S04]  /*e660*/  FMNMX.FTZ R15, R15, R152, !PT ;  /* 0x000000980f0f7209 */ /* 0x001fc80007810000 */
[----:B------:R-:W-:-:S04]  /*e670*/  FSETP.NEU.FTZ.AND P6, PT, R15, -INF , PT ;  /* 0xff8000000f00780b */ /* 0x000fc80003fdd000 */
[----:B------:R-:W-:-:S05]  /*e680*/  FSEL R152, R15, RZ, P6 ;  /* 0x000000ff0f987208 */ /* 0x000fca0003000000 */
[----:B------:R-:W-:Y:S01]  /*e690*/  FADD.FTZ R152, -R152, R21 ;  /* 0x0000001598987221 */ /* 0x000fe20000010100 */
[----:B------:R-:W-:-:S05]  /*e6a0*/  FMUL.FTZ R21, R15, UR46 ;  /* 0x0000002e0f157c20 */ /* 0x000fca0008410000 */
[----:B------:R-:W-:Y:S01]  /*e6b0*/  FSEL R21, R21, RZ, P6 ;  /* 0x000000ff15157208 */ /* 0x000fe20003000000 */
[----:B------:R-:W-:-:S04]  /*e6c0*/  FMUL.FTZ R152, R152, UR46 ;  /* 0x0000002e98987c20 */ /* 0x000fc80008410000 */
[--C-:B------:R-:W-:Y:S01]  /*e6d0*/  FFMA.FTZ R164, R164, UR46, -R21.reuse ;  /* 0x0000002ea4a47c23 */ /* 0x100fe20008010815 */
[--C-:B------:R-:W-:Y:S01]  /*e6e0*/  FFMA.FTZ R163, R163, UR46, -R21.reuse ;  /* 0x0000002ea3a37c23 */ /* 0x100fe20008010815 */
[--C-:B------:R-:W-:Y:S01]  /*e6f0*/  FFMA.FTZ R153, R153, UR46, -R21.reuse ;  /* 0x0000002e99997c23 */ /* 0x100fe20008010815 */
[--C-:B------:R-:W-:Y:S01]  /*e700*/  FFMA.FTZ R154, R154, UR46, -R21.reuse ;  /* 0x0000002e9a9a7c23 */ /* 0x100fe20008010815 */
[--C-:B------:R-:W-:Y:S01]  /*e710*/  FFMA.FTZ R192, R192, UR46, -R21.reuse ;  /* 0x0000002ec0c07c23 */ /* 0x100fe20008010815 */
[--C-:B------:R-:W-:Y:S01]  /*e720*/  FFMA.FTZ R166, R166, UR46, -R21.reuse ;  /* 0x0000002ea6a67c23 */ /* 0x100fe20008010815 */
[--C-:B------:R-:W-:Y:S01]  /*e730*/  FFMA.FTZ R162, R162, UR46, -R21.reuse ;  /* 0x0000002ea2a27c23 */ /* 0x100fe20008010815 */
[--C-:B--2---:R-:W-:Y:S01]  /*e740*/  FFMA.FTZ R191, R165, UR46, -R21.reuse ;  /* 0x0000002ea5bf7c23 */ /* 0x104fe20008010815 */
        /* <DEDUP_REMOVED lines=16> */
[----:B------:R-:W-:Y:S08]  /*e850*/  MUFU.EX2 R164, R164 ;  /* 0x000000a400a47308 */ /* 0x000ff00000000800 */
[----:B------:R-:W0:Y:S08]  /*e860*/  MUFU.EX2 R155, R152 ;  /* 0x00000098009b7308 */ /* 0x000e300000000800 */
[----:B------:R-:W2:Y:S08]  /*e870*/  MUFU.EX2 R152, R163 ;  /* 0x000000a300987308 */ /* 0x000eb00000000800 */
[----:B------:R-:W3:Y:S01]  /*e880*/  MUFU.EX2 R153, R153 ;  /* 0x0000009900997308 */ /* 0x000ee20000000800 */
[----:B0-----:R-:W-:-:S07]  /*e890*/  FFMA.FTZ R3, R155, R3, R164 ;  /* 0x000000039b037223 */ /* 0x001fce00000100a4 */
[----:B------:R-:W0:Y:S01]  /*e8a0*/  MUFU.EX2 R154, R154 ;  /* 0x0000009a009a7308 */ /* 0x000e220000000800 */
[----:B--2---:R-:W-:-:S04]  /*e8b0*/  FADD.FTZ R3, R152, R3 ;  /* 0x0000000398037221 */ /* 0x004fc80000010000 */
[----:B---3--:R-:W-:-:S04]  /*e8c0*/  FADD.FTZ R3, R153, R3 ;  /* 0x0000000399037221 */ /* 0x008fc80000010000 */
[----:B0-----:R-:W-:Y:S01]  /*e8d0*/  FADD.FTZ R188, R154, R3 ;  /* 0x000000039abc7221 */ /* 0x001fe20000010000 */
        /* <DEDUP_REMOVED lines=11> */
[----:B------:R-:W-:Y:S02]  /*e990*/  F2FP.F16.F32.PACK_AB R154, R154, R153 ;  /* 0x000000999a9a723e */ /* 0x000fe400000000ff */
[----:B------:R-:W-:-:S04]  /*e9a0*/  FMNMX.FTZ R153, R186, R3, !PT ;  /* 0x00000003ba997209 */ /* 0x000fc80007810000 */
[----:B------:R-:W-:-:S04]  /*e9b0*/  FMNMX.FTZ R153, R182, R153, !PT ;  /* 0x00000099b6997209 */ /* 0x000fc80007810000 */
[----:B------:R-:W-:Y:S01]  /*e9c0*/  FMNMX.FTZ R153, R183, R153, !PT ;  /* 0x00000099b7997209 */ /* 0x000fe20007810000 */
[----:B------:R-:W-:-:S03]  /*e9d0*/  FMUL.FTZ R163, R195, UR43 ;  /* 0x0000002bc3a37c20 */ /* 0x000fc60008410000 */
[----:B------:R-:W-:Y:S01]  /*e9e0*/  FMNMX.FTZ R153, R184, R153, !PT ;  /* 0x00000099b8997209 */ /* 0x000fe20007810000 */
[----:B------:R-:W0:Y:S01]  /*e9f0*/  MUFU.TANH R3, R194 ;  /* 0x000000c200037308 */ /* 0x000e220000002400 */
[----:B------:R-:W-:Y:S01]  /*ea00*/  F2FP.F16.F32.PACK_AB R152, R152, R164 ;  /* 0x000000a49898723e */ /* 0x000fe200000000ff */
[----:B------:R-:W-:Y:S01]  /*ea10*/  FMUL.FTZ R164, R198, UR43 ;  /* 0x0000002bc6a47c20 */ /* 0x000fe20008410000 */
[----:B------:R-:W-:Y:S01]  /*ea20*/  FMNMX.FTZ R153, R181, R153, !PT ;  /* 0x00000099b5997209 */ /* 0x000fe20007810000 */
[----:B------:R-:W-:-:S03]  /*ea30*/  FMUL.FTZ R165, R199, UR43 ;  /* 0x0000002bc7a57c20 */ /* 0x000fc60008410000 */
[----:B------:R-:W-:Y:S01]  /*ea40*/  FMNMX.FTZ R153, R174, R153, !PT ;  /* 0x00000099ae997209 */ /* 0x000fe20007810000 */
[----:B------:R-:W2:Y:S03]  /*ea50*/  MUFU.TANH R163, R163 ;  /* 0x000000a300a37308 */ /* 0x000ea60000002400 */
[----:B------:R-:W-:-:S05]  /*ea60*/  FMNMX.FTZ R153, R175, R153, !PT ;  /* 0x00000099af997209 */ /* 0x000fca0007810000 */
[----:B------:R-:W3:Y:S01]  /*ea70*/  MUFU.TANH R164, R164 ;  /* 0x000000a400a47308 */ /* 0x000ee20000002400 */
[----:B------:R-:W-:Y:S02]  /*ea80*/  FSEL R169, R169, -INF , P1 ;  /* 0xff800000a9a97808 */ /* 0x000fe40000800000 */
[----:B------:R-:W-:-:S05]  /*ea90*/  FMNMX.FTZ R153, R177, R153, !PT ;  /* 0x00000099b1997209 */ /* 0x000fca0007810000 */
[----:B------:R-:W4:Y:S01]  /*eaa0*/  MUFU.TANH R165, R165 ;  /* 0x000000a500a57308 */ /* 0x000f220000002400 */
[----:B0-----:R-:W-:Y:S02]  /*eab0*/  FSEL R3, R3, -INF , P2 ;  /* 0xff80000003037808 */ /* 0x001fe40001000000 */
[----:B------:R-:W-:Y:S02]  /*eac0*/  FMNMX.FTZ R153, R169, R153, !PT ;  /* 0x00000099a9997209 */ /* 0x000fe40007810000 */
[----:B--2---:R-:W-:Y:S02]  /*ead0*/  FSEL R163, R163, -INF , P3 ;  /* 0xff800000a3a37808 */ /* 0x004fe40001800000 */
[----:B------:R-:W-:Y:S02]  /*eae0*/  FMNMX.FTZ R153, R3, R153, !PT ;  /* 0x0000009903997209 */ /* 0x000fe40007810000 */
[----:B---3--:R-:W-:Y:S02]  /*eaf0*/  FSEL R164, R164, -INF , P4 ;  /* 0xff800000a4a47808 */ /* 0x008fe40002000000 */
[----:B------:R-:W-:-:S04]  /*eb00*/  FMNMX.FTZ R153, R163, R153, !PT ;  /* 0x00000099a3997209 */ /* 0x000fc80007810000 */
[----:B------:R-:W-:Y:S02]  /*eb10*/  FMNMX.FTZ R153, R164, R153, !PT ;  /* 0x00000099a4997209 */ /* 0x000fe40007810000 */
[----:B----4-:R-:W-:-:S04]  /*eb20*/  FSEL R165, R165, -INF , P5 ;  /* 0xff800000a5a57808 */ /* 0x010fc80002800000 */
[----:B------:R-:W-:-:S05]  /*eb30*/  FMNMX.FTZ R153, R165, R153, !PT ;  /* 0x00000099a5997209 */ /* 0x000fca0007810000 */
[----:B------:R-:W0:Y:S02]  /*eb40*/  SHFL.BFLY PT, R167, R153, 0x2, 0x1f ;  /* 0x0c401f0099a77f89 */ /* 0x000e2400000e0000 */
[----:B0-----:R-:W-:-:S05]  /*eb50*/  FMNMX.FTZ R167, R153, R167, !PT ;  /* 0x000000a799a77209 */ /* 0x001fca0007810000 */
[----:B------:R-:W0:Y:S01]  /*eb60*/  SHFL.BFLY PT, R176, R167, 0x1, 0x1f ;  /* 0x0c201f00a7b07f89 */ /* 0x000e2200000e0000 */
[----:B------:R-:W2:Y:S01]  /*eb70*/  S2R R198, SR_TID.X ;  /* 0x0000000000c67919 */ /* 0x000ea20000002100 */
[----:B0-----:R-:W-:-:S04]  /*eb80*/  FMNMX.FTZ R176, R167, R176, !PT ;  /* 0x000000b0a7b07209 */ /* 0x001fc80007810000 */
[C---:B------:R-:W-:Y:S01]  /*eb90*/  FSETP.NEU.FTZ.AND P1, PT, R176.reuse, -INF , PT ;  /* 0xff800000b000780b */ /* 0x040fe20003f3d000 */
[----:B------:R-:W-:-:S03]  /*eba0*/  FMUL.FTZ R167, R176, UR46 ;  /* 0x0000002eb0a77c20 */ /* 0x000fc60008410000 */
[----:B------:R-:W-:Y:S02]  /*ebb0*/  FSEL R153, R176, RZ, P1 ;  /* 0x000000ffb0997208 */ /* 0x000fe40000800000 */
[----:B------:R-:W-:-:S03]  /*ebc0*/  FSEL R167, R167, RZ, P1 ;  /* 0x000000ffa7a77208 */ /* 0x000fc60000800000 */
[----:B------:R-:W-:Y:S02]  /*ebd0*/  FADD.FTZ R153, -R153, R20 ;  /* 0x0000001499997221 */ /* 0x000fe40000010100 */
[--C-:B------:R-:W-:Y:S02]  /*ebe0*/  FFMA.FTZ R160, R160, UR46, -R167.reuse ;  /* 0x0000002ea0a07c23 */ /* 0x100fe400080108a7 */
[----:B------:R-:W-:Y:S01]  /*ebf0*/  FMUL.FTZ R153, R153, UR46 ;  /* 0x0000002e99997c20 */ /* 0x000fe20008410000 */
[--C-:B------:R-:W-:Y:S01]  /*ec00*/  FFMA.FTZ R194, R197, UR46, -R167.reuse ;  /* 0x0000002ec5c27c23 */ /* 0x100fe200080108a7 */
[--C-:B------:R-:W-:Y:S02]  /*ec10*/  FFMA.FTZ R161, R161, UR46, -R167.reuse ;  /* 0x0000002ea1a17c23 */ /* 0x100fe400080108a7 */
[----:B------:R-:W-:Y:S01]  /*ec20*/  MUFU.EX2 R160, R160 ;  /* 0x000000a000a07308 */ /* 0x000fe20000000800 */
[--C-:B------:R-:W-:Y:S01]  /*ec30*/  FFMA.FTZ R168, R168, UR46, -R167.reuse ;  /* 0x0000002ea8a87c23 */ /* 0x100fe200080108a7 */
[--C-:B------:R-:W-:Y:S01]  /*ec40*/  FFMA.FTZ R196, R196, UR46, -R167.reuse ;  /* 0x0000002ec4c47c23 */ /* 0x100fe200080108a7 */
[--C-:B------:R-:W-:Y:S01]  /*ec50*/  FFMA.FTZ R20, R209, UR46, -R167.reuse ;  /* 0x0000002ed1147c23 */ /* 0x100fe200080108a7 */
[----:B------:R-:W-:-:S04]  /*ec60*/  FFMA.FTZ R195, R208, UR46, -R167 ;  /* 0x0000002ed0c37c23 */ /* 0x000fc800080108a7 */
        /* <DEDUP_REMOVED lines=18> */
[----:B------:R3:W4:Y:S01]  /*ed90*/  MUFU.EX2 R153, R161 ;  /* 0x000000a100997308 */ /* 0x0007220000000800 */
[----:B------:R-:W-:Y:S01]  /*eda0*/  IMAD.U32 R167, RZ, RZ, UR37 ;  /* 0x00000025ffa77e24 */ /* 0x000fe2000f8e00ff */
[----:B--2---:R-:W-:Y:S01]  /*edb0*/  SHF.R.U32.HI R198, RZ, 0x7, R198 ;  /* 0x00000007ffc67819 */ /* 0x004fe200000116c6 */
[-C--:B------:R-:W-:Y:S01]  /*edc0*/  FMUL.FTZ R24, R24, R155.reuse ;  /* 0x0000009b18187220 */ /* 0x080fe20000410000 */
[-C--:B------:R-:W-:Y:S01]  /*edd0*/  FMUL.FTZ R25, R25, R155.reuse ;  /* 0x0000009b19197220 */ /* 0x080fe20000410000 */
[----:B------:R-:W-:Y:S01]  /*ede0*/  FMUL.FTZ R28, R28, R155 ;  /* 0x0000009b1c1c7220 */ /* 0x000fe20000410000 */
[----:B---3--:R-:W-:-:S02]  /*edf0*/  VIADD R161, R14, 0x32440 ;  /* 0x000324400ea17836 */ /* 0x008fc40000000000 */
        /* <DEDUP_REMOVED lines=61> */
[----:B------:R-:W-:-:S02]  /*f1d0*/  PRMT R161, R167, 0x654, R161 ;  /* 0x00000654a7a17816 */ /* 0x000fc400000000a1 */
[----:B------:R-:W-:Y:S02]  /*f1e0*/  IADD3 R155, R198, 0x8, RZ ;  /* 0x00000008c69b7810 */ /* 0x000fe40007ffe0ff */
[----:B------:R2:W-:Y:S01]  /*f1f0*/  SYNCS.ARRIVE.TRANS64.RED.A1T0 RZ, [R161+URZ], RZ ;  /* 0x000000ffa1ff79a7 */ /* 0x0005e2000810043f */
[----:B0-----:R-:W-:Y:S01]  /*f200*/  FFMA.FTZ R167, R197, R0, R160 ;  /* 0x00000000c5a77223 */ /* 0x001fe200000100a0 */
[----:B------:R-:W-:Y:S03]  /*f210*/  MUFU.EX2 R168, R168 ;  /* 0x000000a800a87308 */ /* 0x000fe60000000800 */
[C---:B----4-:R-:W-:Y:S01]  /*f220*/  FADD.FTZ R167, R153.reuse, R167 ;  /* 0x000000a799a77221 */ /* 0x050fe20000010000 */
[----:B------:R-:W-:-:S04]  /*f230*/  F2FP.F16.F32.PACK_AB R153, R153, R160 ;  /* 0x000000a09999723e */ /* 0x000fc800000000ff */
[----:B------:R-:W0:Y:S01]  /*f240*/  MUFU.EX2 R0, R196 ;  /* 0x000000c400007308 */ /* 0x000e220000000800 */
[----:B------:R0:W-:Y:S01]  /*f250*/  BAR.SYNC.DEFER_BLOCKING R155, 0x100 ;  /* 0x0004009b0000751d */ /* 0x0001e20000010000 */
[----:B------:R-:W-:Y:S02]  /*f260*/  IMAD.MOV.U32 R160, RZ, RZ, 0xc00 ;  /* 0x00000c00ffa07424 */ /* 0x000fe400078e00ff */
[----:B--2---:R-:W-:Y:S02]  /*f270*/  IMAD.MOV.U32 R161, RZ, RZ, 0x40000040 ;  /* 0x40000040ffa17424 */ /* 0x004fe400078e00ff */
[----:B------:R-:W-:Y:S02]  /*f280*/  IMAD R160, R18, R160, UR39 ;  /* 0x0000002712a07e24 */ /* 0x000fe4000f8e02a0 */
[-C--:B------:R-:W-:Y:S01]  /*f290*/  FMUL.FTZ R26, R26, R197.reuse ;  /* 0x000000c51a1a7220 */ /* 0x080fe20000410000 */
[-C--:B------:R-:W-:Y:S01]  /*f2a0*/  FMUL.FTZ R27, R27, R197.reuse ;  /* 0x000000c51b1b7220 */ /* 0x080fe20000410000 */
[----:B------:R-:W-:Y:S01]  /*f2b0*/  R2UR UR7, R161 ;  /* 0x00000000a10772ca */ /* 0x000fe200000e0000 */
[-C--:B------:R-:W-:Y:S01]  /*f2c0*/  FMUL.FTZ R30, R30, R197.reuse ;  /* 0x000000c51e1e7220 */ /* 0x080fe20000410000 */
[----:B------:R-:W-:Y:S01]  /*f2d0*/  R2UR UR6, R160 ;  /* 0x00000000a00672ca */ /* 0x000fe200000e0000 */
        /* <DEDUP_REMOVED lines=61> */
[----:B0-----:R-:W-:-:S05]  /*f6b0*/  F2FP.F16.F32.PACK_AB R155, R0, R168 ;  /* 0x000000a8009b723e */ /* 0x001fca00000000ff */
[----:B------:R-:W-:-:S06]  /*f6c0*/  WARPGROUP.ARRIVE ;  /* 0x00000000000079c5 */ /* 0x000fcc0000000000 */
[----:B------:R-:W-:Y:S01]  /*f6d0*/  HGMMA.64x256x16.F32 R24, R152, gdesc[UR4].tnspB, R24, gsb0 ;  /* 0x43e0000498187df0 */ /* 0x000fe20008000818 */
[----:B------:R-:W0:Y:S08]  /*f6e0*/  MUFU.EX2 R192, R192 ;  /* 0x000000c000c07308 */ /* 0x000e300000000800 */
[----:B------:R-:W-:Y:S08]  /*f6f0*/  MUFU.EX2 R191, R191 ;  /* 0x000000bf00bf7308 */ /* 0x000ff00000000800 */
[----:B------:R-:W-:Y:S08]  /*f700*/  MUFU.EX2 R20, R20 ;  /* 0x0000001400147308 */ /* 0x000ff00000000800 */
[----:B------:R-:W-:Y:S01]  /*f710*/  MUFU.EX2 R161, R195 ;  /* 0x000000c300a17308 */ /* 0x000fe20000000800 */
[----:B0-----:R-:W-:-:S07]  /*f720*/  FADD.FTZ R188, R192, R188 ;  /* 0x000000bcc0bc7221 */ /* 0x001fce0000010000 */
[----:B------:R-:W-:Y:S08]  /*f730*/  MUFU.EX2 R185, R185 ;  /* 0x000000b900b97308 */ /* 0x000ff00000000800 */
[----:B------:R-:W-:Y:S01]  /*f740*/  MUFU.EX2 R186, R186 ;  /* 0x000000ba00ba7308 */ /* 0x000fe20000000800 */
[----:B------:R-:W-:-:S07]  /*f750*/  WARPGROUP.DEPBAR.LE gsb0, 0x0 ;  /* 0x00008000000079c5 */ /* 0x000fce0000010000 */
[----:B------:R-:W0:Y:S08]  /*f760*/  MUFU.EX2 R155, R166 ;  /* 0x000000a6009b7308 */ /* 0x000e300000000800 */
[----:B------:R-:W2:Y:S08]  /*f770*/  MUFU.EX2 R154, R162 ;  /* 0x000000a2009a7308 */ /* 0x000eb00000000800 */
[----:B------:R-:W-:Y:S08]  /*f780*/  MUFU.EX2 R162, R194 ;  /* 0x000000c200a27308 */ /* 0x000ff00000000800 */
[----:B------:R-:W3:Y:S01]  /*f790*/  MUFU.EX2 R166, R193 ;  /* 0x000000c100a67308 */ /* 0x000ee20000000800 */
[----:B------:R-:W-:-:S02]  /*f7a0*/  VIADD R152, R160, 0x80 ;  /* 0x00000080a0987836 */ /* 0x000fc40000000000 */
[----:B------:R-:W-:Y:S02]  /*f7b0*/  IMAD.MOV.U32 R153, RZ, RZ, 0x40000040 ;  /* 0x40000040ff997424 */ /* 0x000fe400078e00ff */
[----:B0-----:R-:W-:Y:S01]  /*f7c0*/  FADD.FTZ R188, R155, R188 ;  /* 0x000000bc9bbc7221 */ /* 0x001fe20000010000 */
[----:B------:R-:W-:Y:S02]  /*f7d0*/  R2UR UR6, R152 ;  /* 0x00000000980672ca */ /* 0x000fe400000e0000 */
[----:B------:R-:W-:Y:S01]  /*f7e0*/  R2UR UR7, R153 ;  /* 0x00000000990772ca */ /* 0x000fe200000e0000 */
[----:B--2---:R-:W-:Y:S01]  /*f7f0*/  FADD.FTZ R188, R154, R188 ;  /* 0x000000bc9abc7221 */ /* 0x004fe20000010000 */
[----:B------:R-:W-:Y:S02]  /*f800*/  F2FP.F16.F32.PACK_AB R152, R155, R192 ;  /* 0x000000c09b98723e */ /* 0x000fe400000000ff */
[----:B------:R-:W-:Y:S02]  /*f810*/  F2FP.F16.F32.PACK_AB R154, R191, R154 ;  /* 0x0000009abf9a723e */ /* 0x000fe400000000ff */
[----:B------:R-:W-:-:S02]  /*f820*/  F2FP.F16.F32.PACK_AB R153, R161, R20 ;  /* 0x00000014a199723e */ /* 0x000fc400000000ff */
[----:B---3--:R-:W-:-:S04]  /*f830*/  F2FP.F16.F32.PACK_AB R155, R166, R162 ;  /* 0x000000a2a69b723e */ /* 0x008fc800000000ff */
[----:B------:R-:W-:-:S06]  /*f840*/  WARPGROUP.ARRIVE ;  /* 0x00000000000079c5 */ /* 0x000fcc0000000000 */
[----:B------:R-:W-:Y:S01]  /*f850*/  HGMMA.64x256x16.F32 R24, R152, gdesc[UR4].tnspB, R24, gsb0 ;  /* 0x43e0000498187df0 */ /* 0x000fe20008000818 */
[----:B------:R-:W-:Y:S02]  /*f860*/  FADD.FTZ R188, R191, R188 ;  /* 0x000000bcbfbc7221 */ /* 0x000fe40000010000 */
        /* <DEDUP_REMOVED lines=9> */
[----:B------:R-:W0:Y:S08]  /*f900*/  MUFU.EX2 R154, R178 ;  /* 0x000000b2009a7308 */ /* 0x000e300000000800 */
[----:B------:R-:W2:Y:S08]  /*f910*/  MUFU.EX2 R155, R180 ;  /* 0x000000b4009b7308 */ /* 0x000eb00000000800 */
[----:B------:R-:W3:Y:S08]  /*f920*/  MUFU.EX2 R178, R190 ;  /* 0x000000be00b27308 */ /* 0x000ef00000000800 */
[----:B------:R4:W1:Y:S01]  /*f930*/  MUFU.EX2 R180, R187 ;  /* 0x000000bb00b47308 */ /* 0x0008620000000800 */
[----:B0-----:R-:W-:Y:S01]  /*f940*/  FADD.FTZ R188, R154, R188 ;  /* 0x000000bc9abc7221 */ /* 0x001fe20000010000 */
[----:B------:R-:W-:-:S02]  /*f950*/  VIADD R152, R160, 0x100 ;  /* 0x00000100a0987836 */ /* 0x000fc40000000000 */
[----:B------:R-:W-:-:S03]  /*f960*/  IMAD.MOV.U32 R153, RZ, RZ, 0x40000040 ;  /* 0x40000040ff997424 */ /* 0x000fc600078e00ff */
[----:B------:R-:W-:Y:S01]  /*f970*/  R2UR UR6, R152 ;  /* 0x00000000980672ca */ /* 0x000fe200000e0000 */
[----:B----4-:R-:W-:Y:S01]  /*f980*/  FADD.FTZ R187, R191, R188 ;  /* 0x000000bcbfbb7221 */ /* 0x010fe20000010000 */
[----:B------:R-:W-:Y:S02]  /*f990*/  R2UR UR7, R153 ;  /* 0x00000000990772ca */ /* 0x000fe400000e0000 */
[----:B------:R-:W-:Y:S01]  /*f9a0*/  F2FP.F16.F32.PACK_AB R152, R191, R154 ;  /* 0x0000009abf98723e */ /* 0x000fe200000000ff */
[----:B--2---:R-:W-:Y:S01]  /*f9b0*/  FADD.FTZ R187, R155, R187 ;  /* 0x000000bb9bbb7221 */ /* 0x004fe20000010000 */
[----:B------:R-:W-:Y:S02]  /*f9c0*/  F2FP.F16.F32.PACK_AB R154, R185, R155 ;  /* 0x0000009bb99a723e */ /* 0x000fe400000000ff */
[----:B---3--:R-:W-:Y:S02]  /*f9d0*/  F2FP.F16.F32.PACK_AB R153, R179, R178 ;  /* 0x000000b2b399723e */ /* 0x008fe400000000ff */
[----:B-1----:R-:W-:-:S04]  /*f9e0*/  F2FP.F16.F32.PACK_AB R155, R186, R180 ;  /* 0x000000b4ba9b723e */ /* 0x002fc800000000ff */
[----:B------:R-:W-:-:S06]  /*f9f0*/  WARPGROUP.ARRIVE ;  /* 0x00000000000079c5 */ /* 0x000fcc0000000000 */
[----:B------:R-:W-:Y:S01]  /*fa00*/  HGMMA.64x256x16.F32 R24, R152, gdesc[UR4].tnspB, R24, gsb0 ;  /* 0x43e0000498187df0 */ /* 0x000fe20008000818 */
[----:B------:R-:W-:Y:S01]  /*fa10*/  FADD.FTZ R187, R185, R187 ;  /* 0x000000bbb9bb7221 */ /* 0x000fe20000010000 */
[----:B------:R-:W0:Y:S03]  /*fa20*/  MUFU.EX2 R181, R181 ;  /* 0x000000b500b57308 */ /* 0x000e260000000800 */
[----:B------:R-:W-:-:S05]  /*fa30*/  FADD.FTZ R187, R170, R187 ;  /* 0x000000bbaabb7221 */ /* 0x000fca0000010000 */
        /* <DEDUP_REMOVED lines=8> */
[----:B------:R-:W1:Y:S01]  /*fac0*/  MUFU.EX2 R154, R172 ;  /* 0x000000ac009a7308 */ /* 0x000e620000000800 */
[----:B------:R-:W-:Y:S01]  /*fad0*/  MOV R153, 0x40000040 ;  /* 0x4000004000997802 */ /* 0x000fe20000000f00 */
[----:B------:R-:W-:-:S03]  /*fae0*/  VIADD R152, R160, 0x180 ;  /* 0x00000180a0987836 */ /* 0x000fc60000000000 */
[----:B------:R-:W-:Y:S01]  /*faf0*/  R2UR UR7, R153 ;  /* 0x00000000990772ca */ /* 0x000fe200000e0000 */
[C---:B------:R-:W-:Y:S01]  /*fb00*/  FADD.FTZ R153, R171.reuse, R187 ;  /* 0x000000bbab997221 */ /* 0x040fe20000010000 */
[----:B------:R-:W-:Y:S02]  /*fb10*/  R2UR UR6, R152 ;  /* 0x00000000980672ca */ /* 0x000fe400000e0000 */
[----:B------:R-:W-:Y:S02]  /*fb20*/  F2FP.F16.F32.PACK_AB R152, R171, R170 ;  /* 0x000000aaab98723e */ /* 0x000fe400000000ff */
[----:B0-----:R-:W-:Y:S01]  /*fb30*/  F2FP.F16.F32.PACK_AB R155, R181, R184 ;  /* 0x000000b8b59b723e */ /* 0x001fe200000000ff */
[----:B-1----:R-:W-:Y:S01]  /*fb40*/  FADD.FTZ R153, R154, R153 ;  /* 0x000000999a997221 */ /* 0x002fe20000010000 */
[----:B------:R-:W-:-:S03]  /*fb50*/  F2FP.F16.F32.PACK_AB R154, R173, R154 ;  /* 0x0000009aad9a723e */ /* 0x000fc600000000ff */
[----:B------:R-:W-:Y:S01]  /*fb60*/  FADD.FTZ R170, R173, R153 ;  /* 0x00000099adaa7221 */ /* 0x000fe20000010000 */
[----:B------:R-:W-:-:S04]  /*fb70*/  F2FP.F16.F32.PACK_AB R153, R183, R182 ;  /* 0x000000b6b799723e */ /* 0x000fc800000000ff */
[----:B------:R-:W-:-:S06]  /*fb80*/  WARPGROUP.ARRIVE ;  /* 0x00000000000079c5 */ /* 0x000fcc0000000000 */
[----:B------:R-:W-:Y:S01]  /*fb90*/  HGMMA.64x256x16.F32 R24, R152, gdesc[UR4].tnspB, R24, gsb0 ;  /* 0x43e0000498187df0 */ /* 0x000fe20008000818 */
[----:B------:R-:W-:Y:S01]  /*fba0*/  FADD.FTZ R170, R159, R170 ;  /* 0x000000aa9faa7221 */ /* 0x000fe20000010000 */
[----:B------:R-:W-:Y:S08]  /*fbb0*/  MUFU.EX2 R228, R228 ;  /* 0x000000e400e47308 */ /* 0x000ff00000000800 */
[----:B------:R-:W-:Y:S08]  /*fbc0*/  MUFU.EX2 R211, R211 ;  /* 0x000000d300d37308 */ /* 0x000ff00000000800 */
[----:B------:R-:W-:Y:S08]  /*fbd0*/  MUFU.EX2 R163, R163 ;  /* 0x000000a300a37308 */ /* 0x000ff00000000800 */
[----:B------:R-:W-:Y:S08]  /*fbe0*/  MUFU.EX2 R164, R164 ;  /* 0x000000a400a47308 */ /* 0x000ff00000000800 */
[----:B------:R-:W-:Y:S01]  /*fbf0*/  MUFU.EX2 R165, R165 ;  /* 0x000000a500a57308 */ /* 0x000fe20000000800 */
[----:B------:R-:W-:-:S07]  /*fc00*/  WARPGROUP.DEPBAR.LE gsb0, 0x0 ;  /* 0x00008000000079c5 */ /* 0x000fce0000010000 */
[----:B------:R0:W1:Y:S01]  /*fc10*/  MUFU.EX2 R154, R156 ;  /* 0x0000009c009a7308 */ /* 0x0000620000000800 */
[----:B------:R-:W-:Y:S02]  /*fc20*/  VIADD R152, R160, 0x200 ;  /* 0x00000200a0987836 */ /* 0x000fe40000000000 */
[----:B------:R-:W-:-:S03]  /*fc30*/  IMAD.MOV.U32 R153, RZ, RZ, 0x40000040 ;  /* 0x40000040ff997424 */ /* 0x000fc600078e00ff */
[----:B------:R-:W-:Y:S01]  /*fc40*/  R2UR UR6, R152 ;  /* 0x00000000980672ca */ /* 0x000fe200000e0000 */
[----:B0-----:R-:W-:Y:S01]  /*fc50*/  FADD.FTZ R156, R157, R170 ;  /* 0x000000aa9d9c7221 */ /* 0x001fe20000010000 */
[----:B------:R-:W-:Y:S02]  /*fc60*/  R2UR UR7, R153 ;  /* 0x00000000990772ca */ /* 0x000fe400000e0000 */
[----:B------:R-:W-:Y:S02]  /*fc70*/  F2FP.F16.F32.PACK_AB R152, R157, R159 ;  /* 0x0000009f9d98723e */ /* 0x000fe400000000ff */
[----:B------:R-:W-:Y:S02]  /*fc80*/  F2FP.F16.F32.PACK_AB R153, R175, R174 ;  /* 0x000000aeaf99723e */ /* 0x000fe400000000ff */
[----:B------:R-:W-:Y:S01]  /*fc90*/  F2FP.F16.F32.PACK_AB R155, R169, R177 ;  /* 0x000000b1a99b723e */ /* 0x000fe200000000ff */
[----:B-1----:R-:W-:Y:S01]  /*fca0*/  FADD.FTZ R156, R154, R156 ;  /* 0x0000009c9a9c7221 */ /* 0x002fe20000010000 */
[----:B------:R-:W-:-:S04]  /*fcb0*/  F2FP.F16.F32.PACK_AB R154, R158, R154 ;  /* 0x0000009a9e9a723e */ /* 0x000fc800000000ff */
[----:B------:R-:W-:-:S06]  /*fcc0*/  WARPGROUP.ARRIVE ;  /* 0x00000000000079c5 */ /* 0x000fcc0000000000 */
[----:B------:R-:W-:Y:S01]  /*fcd0*/  HGMMA.64x256x16.F32 R24, R152, gdesc[UR4].tnspB, R24, gsb0 ;  /* 0x43e0000498187df0 */ /* 0x000fe20008000818 */
[----:B------:R-:W-:-:S04]  /*fce0*/  FADD.FTZ R156, R158, R156 ;  /* 0x0000009c9e9c7221 */ /* 0x000fc80000010000 */
[----:B------:R-:W-:Y:S01]  /*fcf0*/  FADD.FTZ R156, R228, R156 ;  /* 0x0000009ce49c7221 */ /* 0x000fe20000010000 */
[----:B------:R-:W-:-:S04]  /*fd00*/  FADD.FTZ R167, R168, R167 ;  /* 0x000000a7a8a77221 */ /* 0x000fc80000010000 */
        /* <DEDUP_REMOVED lines=16> */
[----:B------:R-:W-:Y:S01]  /*fe10*/  FADD.FTZ R174, R169, R174 ;  /* 0x000000aea9ae7221 */ /* 0x000fe20000010000 */
[----:B------:R-:W-:Y:S02]  /*fe20*/  WARPGROUP.DEPBAR.LE gsb0, 0x0 ;  /* 0x00008000000079c5 */ /* 0x000fe40000010000 */
[----:B------:R-:W0:Y:S08]  /*fe30*/  MUFU.EX2 R154, R210 ;  /* 0x000000d2009a7308 */ /* 0x000e300000000800 */
[----:B------:R-:W1:Y:S08]  /*fe40*/  MUFU.EX2 R155, R21 ;  /* 0x00000015009b7308 */ /* 0x000e700000000800 */
[----:B------:R2:W3:Y:S01]  /*fe50*/  MUFU.EX2 R21, R3 ;  /* 0x0000000300157308 */ /* 0x0004e20000000800 */
[----:B------:R-:W-:-:S02]  /*fe60*/  VIADD R152, R160, 0x280 ;  /* 0x00000280a0987836 */ /* 0x000fc40000000000 */
[----:B------:R-:W-:Y:S02]  /*fe70*/  IMAD.MOV.U32 R153, RZ, RZ, 0x40000040 ;  /* 0x40000040ff997424 */ /* 0x000fe400078e00ff */
[----:B--2---:R-:W-:Y:S01]  /*fe80*/  FADD.FTZ R3, R211, R156 ;  /* 0x0000009cd3037221 */ /* 0x004fe20000010000 */
[----:B------:R-:W-:-:S03]  /*fe90*/  R2UR UR6, R152 ;  /* 0x00000000980672ca */ /* 0x000fc600000e0000 */
[----:B0-----:R-:W-:Y:S01]  /*fea0*/  FADD.FTZ R3, R154, R3 ;  /* 0x000000039a037221 */ /* 0x001fe20000010000 */
[----:B------:R-:W-:Y:S02]  /*feb0*/  R2UR UR7, R153 ;  /* 0x00000000990772ca */ /* 0x000fe400000e0000 */
[C---:B-1----:R-:W-:Y:S01]  /*fec0*/  F2FP.F16.F32.PACK_AB R154, R155.reuse, R154 ;  /* 0x0000009a9b9a723e */ /* 0x042fe200000000ff */
[----:B------:R-:W-:Y:S01]  /*fed0*/  FADD.FTZ R3, R155, R3 ;  /* 0x000000039b037221 */ /* 0x000fe20000010000 */
[----:B------:R-:W-:Y:S02]  /*fee0*/  F2FP.F16.F32.PACK_AB R152, R211, R228 ;  /* 0x000000e4d398723e */ /* 0x000fe400000000ff */
[----:B---3--:R-:W-:Y:S02]  /*fef0*/  F2FP.F16.F32.PACK_AB R153, R163, R21 ;  /* 0x00000015a399723e */ /* 0x008fe400000000ff */
[----:B------:R-:W-:-:S04]  /*ff00*/  F2FP.F16.F32.PACK_AB R155, R165, R164 ;  /* 0x000000a4a59b723e */ /* 0x000fc800000000ff */
[----:B------:R-:W-:-:S06]  /*ff10*/  WARPGROUP.ARRIVE ;  /* 0x00000000000079c5 */ /* 0x000fcc0000000000 */
[----:B------:R-:W-:Y:S01]  /*ff20*/  HGMMA.64x256x16.F32 R24, R152, gdesc[UR4].tnspB, R24, gsb0 ;  /* 0x43e0000498187df0 */ /* 0x000fe20008000818 */
[----:B------:R-:W-:-:S04]  /*ff30*/  FADD.FTZ R174, R21, R174 ;  /* 0x000000ae15ae7221 */ /* 0x000fc80000010000 */
[----:B------:R-:W-:-:S04]  /*ff40*/  FADD.FTZ R163, R163, R174 ;  /* 0x000000aea3a37221 */ /* 0x000fc80000010000 */
[----:B------:R-:W-:-:S04]  /*ff50*/  FADD.FTZ R0, R164, R163 ;  /* 0x000000a3a4007221 */ /* 0x000fc80000010000 */
[----:B------:R-:W-:Y:S01]  /*ff60*/  FADD.FTZ R0, R165, R0 ;  /* 0x00000000a5007221 */ /* 0x000fe20000010000 */
[----:B------:R-:W-:Y:S02]  /*ff70*/  WARPGROUP.DEPBAR.LE gsb0, 0x0 ;  /* 0x00008000000079c5 */ /* 0x000fe40000010000 */
[----:B------:R-:W-:Y:S05]  /*ff80*/  @!P0 BRA `(.L_x_6069) ;  /* 0x0000000000048947 */ /* 0x000fea0003800000 */
[----:B------:R-:W-:Y:S01]  /*ff90*/  BPT.TRAP 0x1 ;  /* 0x000000040000795c */ /* 0x000fe20000300000 */
.L_x_6069:
[----:B------:R-:W2:Y:S01]  /*ffa0*/  LDL R20, [R1+0xb0] ;  /* 0x0000b00001147983 */ /* 0x000ea20000100800 */
[----:B------:R-:W-:Y:S01]  /*ffb0*/  VIADD R14, R14, 0x32460 ;  /* 0x000324600e0e7836 */ /* 0x000fe20000000000 */
[----:B------:R-:W-:-:S04]  /*ffc0*/  MOV R21, UR37 ;  /* 0x0000002500157c02 */ /* 0x000fc80008000f00 */
[----:B------:R-:W-:Y:S01]  /*ffd0*/  PRMT R14, R21, 0x654, R14 ;  /* 0x00000654150e7816 */ /* 0x000fe2000000000e */
[----:B------:R-:W-:-:S03]  /*ffe0*/  IMAD.MOV.U32 R21, RZ, RZ, R15 ;  /* 0x000000ffff157224 */ /* 0x000fc600078e000f */
[----:B------:R0:W-:Y:S01]  /*fff0*/  SYNCS.ARRIVE.TRANS64.RED.A1T0 RZ, [R14+URZ], RZ ;  /* 0x000000ff0eff79a7 */ /* 0x0001e2000810043f */
[C---:B--2---:R-:W-:Y:S01]  /*10000*/  ISETP.GT.AND P1, PT, R13.reuse, R20, PT ;  /* 0x000000140d00720c */ /* 0x044fe20003f24270 */
[----:B------:R-:W-:Y:S02]  /*10010*/  VIADD R13, R13, 0xffffffff ;  /* 0xffffffff0d0d7836 */ /* 0x000fe40000000000 */
[----:B------:R-:W-:-:S10]  /*10020*/  IMAD.MOV.U32 R20, RZ, RZ, R176 ;  /* 0x000000ffff147224 */ /* 0x000fd400078e00b0 */
[----:B0-----:R-:W-:Y:S05]  /*10030*/  @P1 BRA `(.L_x_6070) ;  /* 0xffffffc400e01947 */ /* 0x001fea000383ffff */
.L_x_6059:
[----:B------:R-:W-:-:S13]  /*10040*/  ISETP.GE.AND P1, PT, R13, RZ, PT ;  /* 0x000000ff0d00720c */ /* 0x000fda0003f26270 */
[----:B------:R-:W-:Y:S05]  /*10050*/  @!P1 BRA `(.L_x_6071) ;  /* 0x0000003000309947 */ /* 0x000fea0003800000 */
[----:B------:R-:W-:Y:S02]  /*10060*/  IMAD.MOV.U32 R20, RZ, RZ, R176 ;  /* 0x000000ffff147224 */ /* 0x000fe400078e00b0 */
[----:B------:R-:W-:-:S07]  /*10070*/  IMAD.MOV.U32 R21, RZ, RZ, R15 ;  /* 0x000000ffff157224 */ /* 0x000fce00078e000f */
.L_x_6082:
[----:B------:R-:W-:Y:S01]  /*10080*/  IADD3 R18, R18, 0x1, RZ ;  /* 0x0000000112127810 */ /* 0x000fe20007ffe0ff */
[----:B------:R-:W-:Y:S05]  /*10090*/  YIELD ;  /* 0x0000000000007946 */ /* 0x000fea0003800000 */
[----:B------:R-:W-:-:S04]  /*100a0*/  ISETP.NE.AND P1, PT, R18, 0x2, PT ;  /* 0x000000021200780c */ /* 0x000fc80003f25270 */
[----:B------:R-:W-:Y:S02]  /*100b0*/  SEL R15, RZ, 0x1, P1 ;  /* 0x00000001ff0f7807 */ /* 0x000fe40000800000 */
[----:B------:R-:W-:Y:S02]  /*100c0*/  SEL R18, R18, RZ, P1 ;  /* 0x000000ff12127207 */ /* 0x000fe40000800000 */
[----:B------:R-:W-:Y:S01]  /*100d0*/  LOP3.LUT R202, R202, R15, RZ, 0x3c, !PT ;  /* 0x0000000fcaca7212 */ /* 0x000fe200078e3cff */
[----:B0-----:R-:W-:Y:S06]  /*100e0*/  @!P0 BRA `(.L_x_6072) ;  /* 0x0000000000048947 */ /* 0x001fec0003800000 */
[----:B------:R-:W-:Y:S01]  /*100f0*/  BPT.TRAP 0x1 ;  /* 0x000000040000795c */ /* 0x000fe20000300000 */
.L_x_6072:
[----:B------:R-:W-:Y:S01]  /*10100*/  IMAD R14, R18, 0x8, R22 ;  /* 0x00000008120e7824 */ /* 0x000fe200078e0216 */
[----:B------:R-:W-:-:S04]  /*10110*/  SHF.L.U32 R12, R202, 0x1f, RZ ;  /* 0x0000001fca0c7819 */ /* 0x000fc800000006ff */
[----:B------:R0:W1:Y:S01]  /*10120*/  SYNCS.PHASECHK.TRANS64.TRYWAIT P1, [R14+URZ+0x32430], R12 ;  /* 0x0324300c0e0075a7 */ /* 0x000062000802017f */
[----:B------:R-:W-:Y:S05]  /*10130*/  @!P0 BRA `(.L_x_6073) ;  /* 0x0000000000048947 */ /* 0x000fea0003800000 */
[----:B------:R-:W-:Y:S01]  /*10140*/  BPT.TRAP 0x1 ;  /* 0x000000040000795c */ /* 0x000fe20000300000 */
.L_x_6073:
[----:B------:R-:W2:Y:S01]  /*10150*/  LDL R15, [R1+0x94] ;  /* 0x00009400010f7983 */ /* 0x000ea20000100800 */
[----:B------:R-:W-:Y:S02]  /*10160*/  IMAD.MOV.U32 R157, RZ, RZ, 0x40000040 ;  /* 0x40000040ff9d7424 */ /* 0x000fe400078e00ff */
[----:B--2---:R-:W-:Y:S01]  /*10170*/  IMAD R156, R18, 0x300, R15 ;  /* 0x00000300129c7824 */ /* 0x004fe200078e020f */
[----:B-1----:R-:W-:Y:S06]  /*10180*/  @P1 BRA `(.L_x_6074) ;  /* 0x0000000000081947 */ /* 0x002fec0003800000 */
[----:B------:R-:W1:Y:S02]  /*10190*/  SYNCS.PHASECHK.TRANS64.TRYWAIT P1, [R14+URZ+0x32430], R12 ;  /* 0x0324300c0e0075a7 */ /* 0x000e64000802017f */
[----:B-1----:R-:W-:Y:S05]  /*101a0*/  @!P1 BRA `(.L_x_6075) ;  /* 0x000000f400c49947 */ /* 0x002fea0003800000 */
.L_x_6074:
[----:B-----5:R2:W-:Y:S04]  /*101b0*/  STL.64 [R1+0xe0], R2 ;  /* 0x0000e00201007387 */ /* 0x0205e80000100a00 */
        /* <DEDUP_REMOVED lines=41> */
.L_x_6076:
[----:B------:R2:W3:Y:S01]  /*10450*/  SYNCS.PHASECHK.TRANS64.TRYWAIT P1, [R14+URZ+0x32450], R12 ;  /* 0x0324500c0e0075a7 */ /* 0x0004e2000802017f */
[----:B------:R-:W-:Y:S05]  /*10460*/  @!P0 BRA `(.L_x_6077) ;  /* 0x0000000000048947 */ /* 0x000fea0003800000 */
[----:B------:R-:W-:Y:S01]  /*10470*/  BPT.TRAP 0x1 ;  /* 0x000000040000795c */ /* 0x000fe20000300000 */
.L_x_6077:
[----:B---3--:R-:W-:Y:S05]  /*10480*/  @P1 BRA `(.L_x_6078) ;  /* 0x0000000000081947 */ /* 0x008fea0003800000 */
[----:B------:R-:W3:Y:S02]  /*10490*/  SYNCS.PHASECHK.TRANS64.TRYWAIT P1, [R14+URZ+0x32450], R12 ;  /* 0x0324500c0e0075a7 */ /* 0x000ee4000802017f */
[----:B---3--:R-:W-:Y:S05]  /*104a0*/  @!P1 BRA `(.L_x_6079) ;  /* 0x000000f400189947 */ /* 0x008fea0003800000 */
.L_x_6078:
        /* <DEDUP_REMOVED lines=13> */
[----:B-123--:R-:W2:Y:S01]  /*10580*/  LDL.64 R14, [R1+0x10] ;  /* 0x00001000010e7983 */ /* 0x00eea20000100a00 */
[----:B------:R-:W-:-:S03]  /*10590*/  R2UR UR4, R4 ;  /* 0x00000000040472ca */ /* 0x000fc600000e0000 */
[----:B0-----:R-:W3:Y:S01]  /*105a0*/  LDL.64 R2, [R1+0x60] ;  /* 0x0000600001027983 */ /* 0x001ee20000100a00 */
[----:B------:R-:W-:Y:S01]  /*105b0*/  R2UR UR5, R5 ;  /* 0x00000000050572ca */ /* 0x000fe200000e0000 */
[----:B------:R-:W-:Y:S01]  /*105c0*/  WARPGROUP.ARRIVE ;  /* 0x00000000000079c5 */ /* 0x000fe20000000000 */
[----:B------:R-:W-:-:S11]  /*105d0*/  MOV R211, 0x40000040 ;  /* 0x4000004000d37802 */ /* 0x000fd60000000f00 */
[----:B------:R-:W-:Y:S01]  /*105e0*/  HGMMA.64x96x16.F32 R152, gdesc[UR4], R152, gsb0 ;  /* 0x01600000049879f0 */ /* 0x000fe20008000898 */
[----:B------:R-:W-:Y:S02]  /*105f0*/  R2UR UR6, R210 ;  /* 0x00000000d20672ca */ /* 0x000fe400000e0000 */
[----:B------:R-:W-:Y:S01]  /*10600*/  R2UR UR7, R211 ;  /* 0x00000000d30772ca */ /* 0x000fe200000e0000 */
[----:B------:R-:W-:Y:S02]  /*10610*/  VIADD R210, R208, 0x4 ;  /* 0x00000004d0d27836 */ /* 0x000fe40000000000 */
[----:B------:R-:W-:Y:S01]  /*10620*/  IMAD.MOV.U32 R211, RZ, RZ, 0x40000040 ;  /* 0x40000040ffd37424 */ /* 0x000fe200078e00ff */
[----:B------:R-:W-:Y:S02]  /*10630*/  WARPGROUP.DEPBAR.LE gsb0, 0x0 ;  /* 0x00008000000079c5 */ /* 0x000fe40000010000 */
[----:B------:R-:W-:Y:S01]  /*10640*/  WARPGROUP.ARRIVE ;  /* 0x00000000000079c5 */ /* 0x000fe20000000000 */
[----:B----4-:R-:W-:-:S02]  /*10650*/  R2UR UR4, R20 ;  /* 0x00000000140472ca */ /* 0x010fc400000e0000 */
[----:B------:R-:W-:Y:S02]  /*10660*/  R2UR UR5, R21 ;  /* 0x00000000150572ca */ /* 0x000fe400000e0000 */
        /* <DEDUP_REMOVED lines=17> */
[----:B------:R-:W-:Y:S01]  /*10780*/  MOV R211, 0x40000040 ;  /* 0x4000004000d37802 */ /* 0x000fe20000000f00 */
[----:B------:R-:W3:Y:S01]  /*10790*/  LDL.64 R2, [R1+0x8] ;  /* 0x0000080001027983 */ /* 0x000ee20000100a00 */
        /* <DEDUP_REMOVED lines=9> */
[----:B------:R-:W-:Y:S01]  /*10830*/  VIADD R210, R208, 0x302 ;  /* 0x00000302d0d27836 */ /* 0x000fe20000000000 */
[----:B------:R0:W5:Y:S08]  /*10840*/  LDL.LU.64 R20, [R1+0xf8] ;  /* 0x0000f80001147983 */ /* 0x0001700000300a00 */
[----:B------:R-:W-:Y:S01]  /*10850*/  HGMMA.64x96x16.F32 R152, gdesc[UR4], R152, gsb0 ;  /* 0x01600000049879f0 */ /* 0x000fe20008000898 */
[----:B------:R-:W-:Y:S01]  /*10860*/  IMAD.MOV.U32 R211, RZ, RZ, 0x40000040 ;  /* 0x40000040ffd37424 */ /* 0x000fe200078e00ff */
[----:B------:R-:W-:-:S02]  /*10870*/  R2UR UR6, R210 ;  /* 0x00000000d20672ca */ /* 0x000fc400000e0000 */
[----:B--2---:R-:W-:Y:S02]  /*10880*/  R2UR UR4, R16 ;  /* 0x00000000100472ca */ /* 0x004fe400000e0000 */
[----:B------:R-:W-:Y:S02]  /*10890*/  R2UR UR7, R211 ;  /* 0x00000000d30772ca */ /* 0x000fe400000e0000 */
        /* <DEDUP_REMOVED lines=12> */
[----:B------:R-:W-:Y:S01]  /*10960*/  MOV R211, 0x40000040 ;  /* 0x4000004000d37802 */ /* 0x000fe20000000f00 */
[----:B------:R0:W5:Y:S01]  /*10970*/  LDL.LU R14, [R1+0xe8] ;  /* 0x0000e800010e7983 */ /* 0x0001620000300800 */
[----:B------:R-:W-:-:S02]  /*10980*/  WARPGROUP.DEPBAR.LE gsb0, 0x0 ;  /* 0x00008000000079c5 */ /* 0x000fc40000010000 */
[----:B------:R-:W-:-:S07]  /*10990*/  WARPGROUP.ARRIVE ;  /* 0x00000000000079c5 */ /* 0x000fce0000000000 */
[----:B------:R-:W-:Y:S01]  /*109a0*/  HGMMA.64x96x16.F32 R152, gdesc[UR4], R152, gsb0 ;  /* 0x01600000049879f0 */ /* 0x000fe20008000898 */
[----:B------:R-:W-:Y:S02]  /*109b0*/  R2UR UR6, R210 ;  /* 0x00000000d20672ca */ /* 0x000fe400000e0000 */
[----:B------:R-:W-:Y:S02]  /*109c0*/  R2UR UR7, R211 ;  /* 0x00000000d30772ca */ /* 0x000fe400000e0000 */
[----:B---3--:R-:W-:Y:S02]  /*109d0*/  R2UR UR4, R2 ;  /* 0x00000000020472ca */ /* 0x008fe400000e0000 */
        /* <DEDUP_REMOVED lines=84> */
.L_x_6080:
        /* <DEDUP_REMOVED lines=23> */
[----:B-1---5:R-:W-:Y:S01]  /*11090*/  FMNMX.FTZ R15, R229, R21, !PT ;  /* 0x00000015e50f7209 */ /* 0x022fe20007810000 */
        /* <DEDUP_REMOVED lines=11> */
[----:B------:R-:W-:Y:S01]  /*11150*/  UMOV UR46, UR44 ;  /* 0x0000002c002e7c82 */ /* 0x000fe20008000000 */
[----:B------:R-:W-:Y:S01]  /*11160*/  FMUL.FTZ R166, R166, UR42 ;  /* 0x0000002aa6a67c20 */ /* 0x000fe20008410000 */
[----:B------:R-:W-:Y:S01]  /*11170*/  FMUL.FTZ R178, R178, UR42 ;  /* 0x0000002ab2b27c20 */ /* 0x000fe20008410000 */
[----:B------:R-:W2:Y:S01]  /*11180*/  MUFU.TANH R209, R209 ;  /* 0x000000d100d17308 */ /* 0x000ea20000002400 */
[----:B---3--:R-:W-:Y:S01]  /*11190*/  FMNMX.FTZ R15, R211, R15, !PT ;  /* 0x0000000fd30f7209 */ /* 0x008fe20007810000 */
[----:B------:R-:W-:Y:S01]  /*111a0*/  FMUL.FTZ R179, R179, UR42 ;  /* 0x0000002ab3b37c20 */ /* 0x000fe20008410000 */
[----:B------:R-:W-:-:S05]  /*111b0*/  FMUL.FTZ R199, R199, UR42 ;  /* 0x0000002ac7c77c20 */ /* 0x000fca0008410000 */
        /* <DEDUP_REMOVED lines=24> */
[----:B------:R3:W4:Y:S01]  /*11340*/  MUFU.TANH R184, R185 ;  /* 0x000000b900b87308 */ /* 0x0007220000002400 */
[----:B-1----:R-:W-:-:S07]  /*11350*/  FMNMX.FTZ R15, R169, R15, !PT ;  /* 0x0000000fa90f7209 */ /* 0x002fce0007810000 */
[----:B------:R1:W0:Y:S01]  /*11360*/  MUFU.TANH R176, R188 ;  /* 0x000000bc00b07308 */ /* 0x0002220000002400 */
[----:B--2---:R-:W-:Y:S01]  /*11370*/  FMNMX.FTZ R15, R180, R15, !PT ;  /* 0x0000000fb40f7209 */ /* 0x004fe20007810000 */
[----:B---3--:R-:W-:-:S06]  /*11380*/  FMUL.FTZ R185, R197, UR42 ;  /* 0x0000002ac5b97c20 */ /* 0x008fcc0008410000 */
[----:B------:R-:W2:Y:S01]  /*11390*/  MUFU.TANH R189, R189 ;  /* 0x000000bd00bd7308 */ /* 0x000ea20000002400 */
[----:B-1----:R-:W-:Y:S01]  /*113a0*/  FMUL.FTZ R188, R196, UR42 ;  /* 0x0000002ac4bc7c20 */ /* 0x002fe20008410000 */
[----:B----4-:R-:W-:Y:S01]  /*113b0*/  FMNMX.FTZ R15, R184, R15, !PT ;  /* 0x0000000fb80f7209 */ /* 0x010fe20007810000 */
[----:B------:R-:W-:-:S05]  /*113c0*/  FMUL.FTZ R196, R167, UR42 ;  /* 0x0000002aa7c47c20 */ /* 0x000fca0008410000 */
        /* <DEDUP_REMOVED lines=8> */
[----:B------:R-:W-:Y:S01]  /*11450*/  MUFU.TANH R197, R154 ;  /* 0x0000009a00c57308 */ /* 0x000fe20000002400 */
[----:B--2---:R-:W-:-:S07]  /*11460*/  FMNMX.FTZ R15, R188, R15, !PT ;  /* 0x0000000fbc0f7209 */ /* 0x004fce0007810000 */
[----:B------:R-:W-:Y:S01]  /*11470*/  MUFU.TANH R181, R155 ;  /* 0x0000009b00b57308 */ /* 0x000fe20000002400 */
[----:B-1----:R-:W-:-:S05]  /*11480*/  FMNMX.FTZ R15, R185, R15, !PT ;  /* 0x0000000fb90f7209 */ /* 0x002fca0007810000 */
[----:B------:R-:W0:Y:S02]  /*11490*/  SHFL.BFLY PT, R173, R15, 0x2, 0x1f ;  /* 0x0c401f000fad7f89 */ /* 0x000e2400000e0000 */
[----:B------:R1:W2:Y:S08]  /*114a0*/  MUFU.TANH R155, R162 ;  /* 0x000000a2009b7308 */ /* 0x0002b00000002400 */
[----:B------:R3:W4:Y:S01]  /*114b0*/  MUFU.TANH R192, R158 ;  /* 0x0000009e00c07308 */ /* 0x0007220000002400 */
[----:B-1----:R-:W-:-:S07]  /*114c0*/  IMAD.MOV.U32 R162, RZ, RZ, R184 ;  /* 0x000000ffffa27224 */ /* 0x002fce00078e00b8 */
[----:B------:R-:W-:Y:S01]  /*114d0*/  MUFU.TANH R196, R196 ;  /* 0x000000c400c47308 */ /* 0x000fe20000002400 */
[----:B---3--:R-:W-:Y:S02]  /*114e0*/  IMAD.MOV.U32 R158, RZ, RZ, R176 ;  /* 0x000000ffff9e7224 */ /* 0x008fe400078e00b0 */
[----:B--2---:R-:W-:Y:S01]  /*114f0*/  IMAD.MOV.U32 R170, RZ, RZ, R155 ;  /* 0x000000ffffaa7224 */ /* 0x004fe200078e009b */
[----:B0-----:R-:W-:-:S04]  /*11500*/  FMNMX.FTZ R15, R15, R173, !PT ;  /* 0x000000ad0f0f7209 */ /* 0x001fc80007810000 */
[----:B------:R-:W0:Y:S01]  /*11510*/  MUFU.TANH R173, R163 ;  /* 0x000000a300ad7308 */ /* 0x000e220000002400 */
[----:B------:R-:W1:Y:S07]  /*11520*/  SHFL.BFLY PT, R154, R15, 0x1, 0x1f ;  /* 0x0c201f000f9a7f89 */ /* 0x000e6e00000e0000 */
[----:B------:R4:W2:Y:S08]  /*11530*/  MUFU.TANH R176, R159 ;  /* 0x0000009f00b07308 */ /* 0x0008b00000002400 */
[----:B------:R-:W-:Y:S01]  /*11540*/  MUFU.TANH R193, R193 ;  /* 0x000000c100c17308 */ /* 0x000fe20000002400 */
[----:B----4-:R-:W-:-:S07]  /*11550*/  MOV R159, R192 ;  /* 0x000000c0009f7202 */ /* 0x010fce0000000f00 */
[----:B------:R3:W4:Y:S01]  /*11560*/  MUFU.TANH R192, R166 ;  /* 0x000000a600c07308 */ /* 0x0007220000002400 */
[----:B-1----:R-:W-:-:S05]  /*11570*/  FMNMX.FTZ R15, R15, R154, !PT ;  /* 0x0000009a0f0f7209 */ /* 0x002fca0007810000 */
[C---:B------:R-:W-:Y:S01]  /*11580*/  FADD.FTZ R155, -R15.reuse, R21 ;  /* 0x000000150f9b7221 */ /* 0x040fe20000010100 */
[----:B0-----:R-:W-:Y:S02]  /*11590*/  IMAD.MOV.U32 R21, RZ, RZ, R173 ;  /* 0x000000ffff157224 */ /* 0x001fe400078e00ad */
[----:B------:R-:W-:Y:S01]  /*115a0*/  FMUL.FTZ R173, R15, UR46 ;  /* 0x0000002e0fad7c20 */ /* 0x000fe20008410000 */
[----:B---3--:R-:W-:Y:S02]  /*115b0*/  IMAD.MOV.U32 R166, RZ, RZ, R181 ;  /* 0x000000ffffa67224 */ /* 0x008fe400078e00b5 */
[----:B------:R-:W-:Y:S01]  /*115c0*/  FMUL.FTZ R155, R155, UR46 ;  /* 0x0000002e9b9b7c20 */ /* 0x000fe20008410000 */
[----:B------:R-:W-:Y:S01]  /*115d0*/  MUFU.TANH R178, R178 ;  /* 0x000000b200b27308 */ /* 0x000fe20000002400 */
[--C-:B------:R-:W-:Y:S01]  /*115e0*/  FFMA.FTZ R154, R211, UR46, -R173.reuse ;  /* 0x0000002ed39a7c23 */ /* 0x100fe200080108ad */
[----:B--2---:R-:W-:Y:S02]  /*115f0*/  IMAD.MOV.U32 R211, RZ, RZ, R176 ;  /* 0x000000ffffd37224 */ /* 0x004fe400078e00b0 */
[--C-:B------:R-:W-:Y:S01]  /*11600*/  FFMA.FTZ R176, R210, UR46, -R173.reuse ;  /* 0x0000002ed2b07c23 */ /* 0x100fe200080108ad */
[----:B------:R-:W-:Y:S01]  /*11610*/  MOV R210, R159 ;  /* 0x0000009f00d27202 */ /* 0x000fe20000000f00 */
[----:B------:R-:W-:Y:S01]  /*11620*/  FFMA.FTZ R159, R209, UR46, -R173 ;  /* 0x0000002ed19f7c23 */ /* 0x000fe200080108ad */
[----:B------:R-:W-:-:S02]  /*11630*/  IMAD.MOV.U32 R209, RZ, RZ, R158 ;  /* 0x000000ffffd17224 */ /* 0x000fc400078e009e */
[--C-:B------:R-:W-:Y:S01]  /*11640*/  FFMA.FTZ R158, R208, UR46, -R173.reuse ;  /* 0x0000002ed09e7c23 */ /* 0x100fe200080108ad */
[----:B------:R-:W-:Y:S02]  /*11650*/  IMAD.MOV.U32 R208, RZ, RZ, R162 ;  /* 0x000000ffffd07224 */ /* 0x000fe400078e00a2 */
[--C-:B------:R-:W-:Y:S01]  /*11660*/  FFMA.FTZ R163, R153, UR46, -R173.reuse ;  /* 0x0000002e99a37c23 */ /* 0x100fe200080108ad */
[----:B------:R-:W-:Y:S02]  /*11670*/  IMAD.MOV.U32 R153, RZ, RZ, R166 ;  /* 0x000000ffff997224 */ /* 0x000fe400078e00a6 */
[--C-:B------:R-:W-:Y:S01]  /*11680*/  FFMA.FTZ R166, R169, UR46, -R173.reuse ;  /* 0x0000002ea9a67c23 */ /* 0x100fe200080108ad */
[--C-:B------:R-:W-:Y:S01]  /*11690*/  FFMA.FTZ R169, R208, UR46, -R173.reuse ;  /* 0x0000002ed0a97c23 */ /* 0x100fe200080108ad */
[--C-:B------:R-:W-:Y:S01]  /*116a0*/  FFMA.FTZ R167, R164, UR46, -R173.reuse ;  /* 0x0000002ea4a77c23 */ /* 0x100fe200080108ad */
[----:B------:R-:W-:Y:S01]  /*116b0*/  MOV R208, R170 ;  /* 0x000000aa00d07202 */ /* 0x000fe20000000f00 */
[--C-:B------:R-:W-:Y:S01]  /*116c0*/  FFMA.FTZ R164, R168, UR46, -R173.reuse ;  /* 0x0000002ea8a47c23 */ /* 0x100fe200080108ad */
[--C-:B------:R-:W-:Y:S01]  /*116d0*/  FFMA.FTZ R170, R189, UR46, -R173.reuse ;  /* 0x0000002ebdaa7c23 */ /* 0x100fe200080108ad */
[----:B------:R-:W-:Y:S01]  /*116e0*/  FFMA.FTZ R168, R209, UR46, -R173 ;  /* 0x0000002ed1a87c23 */ /* 0x000fe200080108ad */
[----:B------:R-:W-:-:S02]  /*116f0*/  IMAD.MOV.U32 R189, RZ, RZ, R21 ;  /* 0x000000ffffbd7224 */ /* 0x000fc400078e0015 */
[--C-:B------:R-:W-:Y:S01]  /*11700*/  FFMA.FTZ R181, R229, UR46, -R173.reuse ;  /* 0x0000002ee5b57c23 */ /* 0x100fe200080108ad */
[----:B------:R-:W-:Y:S02]  /*11710*/  IMAD.MOV.U32 R209, RZ, RZ, R210 ;  /* 0x000000ffffd17224 */ /* 0x000fe400078e00d2 */
[----:B------:R-:W-:Y:S01]  /*11720*/  FFMA.FTZ R184, R228, UR46, -R173 ;  /* 0x0000002ee4b87c23 */ /* 0x000fe200080108ad */
[----:B------:R-:W-:Y:S02]  /*11730*/  IMAD.MOV.U32 R210, RZ, RZ, R211 ;  /* 0x000000ffffd27224 */ /* 0x000fe400078e00d3 */
[----:B------:R-:W-:Y:S01]  /*11740*/  FMUL.FTZ R211, R174, UR42 ;  /* 0x0000002aaed37c20 */ /* 0x000fe20008410000 */
[----:B------:R-:W-:Y:S02]  /*11750*/  IMAD.MOV.U32 R174, RZ, RZ, R189 ;  /* 0x000000ffffae7224 */ /* 0x000fe400078e00bd */
[----:B------:R-:W-:Y:S01]  /*11760*/  FMUL.FTZ R189, R175, UR42 ;  /* 0x0000002aafbd7c20 */ /* 0x000fe20008410000 */
[----:B------:R-:W-:Y:S01]  /*11770*/  IMAD.MOV.U32 R175, RZ, RZ, R153 ;  /* 0x000000ffffaf7224 */ /* 0x000fe200078e0099 */
[----:B------:R-:W-:Y:S01]  /*11780*/  FMNMX.FTZ R153, R197, R20, !PT ;  /* 0x00000014c5997209 */ /* 0x000fe20007810000 */
[--C-:B------:R-:W-:Y:S01]  /*11790*/  FFMA.FTZ R162, R152, UR46, -R173.reuse ;  /* 0x0000002e98a27c23 */ /* 0x100fe200080108ad */
[----:B------:R-:W-:Y:S01]  /*117a0*/  MUFU.EX2 R155, R155 ;  /* 0x0000009b009b7308 */ /* 0x000fe20000000800 */
[--C-:B------:R-:W-:Y:S01]  /*117b0*/  FFMA.FTZ R157, R157, UR46, -R173.reuse ;  /* 0x0000002e9d9d7c23 */ /* 0x100fe200080108ad */
[----:B------:R-:W-:Y:S01]  /*117c0*/  FMNMX.FTZ R153, R175, R153, !PT ;  /* 0x00000099af997209 */ /* 0x000fe20007810000 */
[--C-:B------:R-:W-:Y:S01]  /*117d0*/  FFMA.FTZ R156, R156, UR46, -R173.reuse ;  /* 0x0000002e9c9c7c23 */ /* 0x100fe200080108ad */
[--C-:B------:R-:W-:Y:S01]  /*117e0*/  FFMA.FTZ R160, R160, UR46, -R173.reuse ;  /* 0x0000002ea0a07c23 */ /* 0x100fe200080108ad */
[--C-:B------:R-:W-:Y:S01]  /*117f0*/  FFMA.FTZ R161, R161, UR46, -R173.reuse ;  /* 0x0000002ea1a17c23 */ /* 0x100fe200080108ad */
[----:B------:R-:W-:Y:S01]  /*11800*/  FMNMX.FTZ R153, R209, R153, !PT ;  /* 0x00000099d1997209 */ /* 0x000fe20007810000 */
[--C-:B------:R-:W-:Y:S01]  /*11810*/  FFMA.FTZ R165, R165, UR46, -R173.reuse ;  /* 0x0000002ea5a57c23 */ /* 0x100fe200080108ad */
[----:B------:R4:W0:Y:S01]  /*11820*/  MUFU.EX2 R152, R181 ;  /* 0x000000b500987308 */ /* 0x0008220000000800 */
[--C-:B------:R-:W-:Y:S01]  /*11830*/  FFMA.FTZ R180, R180, UR46, -R173.reuse ;  /* 0x0000002eb4b47c23 */ /* 0x100fe200080108ad */
[----:B------:R-:W-:Y:S01]  /*11840*/  FMNMX.FTZ R153, R210, R153, !PT ;  /* 0x00000099d2997209 */ /* 0x000fe20007810000 */
[--C-:B------:R-:W-:Y:S01]  /*11850*/  FFMA.FTZ R177, R177, UR46, -R173.reuse ;  /* 0x0000002eb1b17c23 */ /* 0x100fe200080108ad */
[--C-:B------:R-:W-:Y:S01]  /*11860*/  FFMA.FTZ R172, R172, UR46, -R173.reuse ;  /* 0x0000002eacac7c23 */ /* 0x100fe200080108ad */
[--C-:B------:R-:W-:Y:S01]  /*11870*/  FFMA.FTZ R21, R188, UR46, -R173.reuse ;  /* 0x0000002ebc157c23 */ /* 0x100fe200080108ad */
[----:B------:R-:W-:Y:S01]  /*11880*/  FMNMX.FTZ R153, R208, R153, !PT ;  /* 0x00000099d0997209 */ /* 0x000fe20007810000 */
[----:B------:R-:W-:Y:S01]  /*11890*/  FFMA.FTZ R173, R185, UR46, -R173 ;  /* 0x0000002eb9ad7c23 */ /* 0x000fe200080108ad */
[----:B------:R-:W1:Y:S01]  /*118a0*/  MUFU.EX2 R184, R184 ;  /* 0x000000b800b87308 */ /* 0x000e620000000800 */
[----:B----4-:R-:W-:-:S02]  /*118b0*/  IMAD.MOV.U32 R181, RZ, RZ, R192 ;  /* 0x000000ffffb57224 */ /* 0x010fc400078e00c0 */
[----:B------:R-:W-:Y:S01]  /*118c0*/  FMUL.FTZ R192, R171, UR42 ;  /* 0x0000002aabc07c20 */ /* 0x000fe20008410000 */
[----:B------:R-:W-:Y:S01]  /*118d0*/  FMUL.FTZ R171, R186, UR42 ;  /* 0x0000002abaab7c20 */ /* 0x000fe20008410000 */
[----:B------:R-:W-:Y:S01]  /*118e0*/  FMNMX.FTZ R153, R174, R153, !PT ;  /* 0x00000099ae997209 */ /* 0x000fe20007810000 */
[----:B------:R-:W-:Y:S02]  /*118f0*/  IMAD.MOV.U32 R186, RZ, RZ, R181 ;  /* 0x000000ffffba7224 */ /* 0x000fe400078e00b5 */
[----:B------:R-:W-:Y:S01]  /*11900*/  FMUL.FTZ R188, R182, UR42 ;  /* 0x0000002ab6bc7c20 */ /* 0x000fe20008410000 */
[----:B------:R-:W-:Y:S01]  /*11910*/  FMUL.FTZ R181, R187, UR42 ;  /* 0x0000002abbb57c20 */ /* 0x000fe20008410000 */
[----:B------:R-:W2:Y:S01]  /*11920*/  MUFU.EX2 R154, R154 ;  /* 0x0000009a009a7308 */ /* 0x000ea20000000800 */
[----:B0-----:R-:W-:Y:S01]  /*11930*/  FFMA.FTZ R3, R155, R3, R152 ;  /* 0x000000039b037223 */ /* 0x001fe20000010098 */
[----:B------:R-:W-:Y:S01]  /*11940*/  FMNMX.FTZ R153, R186, R153, !PT ;  /* 0x00000099ba997209 */ /* 0x000fe20007810000 */
[----:B------:R-:W-:Y:S01]  /*11950*/  FMUL.FTZ R182, R190, UR42 ;  /* 0x0000002abeb67c20 */ /* 0x000fe20008410000 */
[----:B------:R-:W-:-:S02]  /*11960*/  IMAD.MOV.U32 R190, RZ, RZ, R208 ;  /* 0x000000ffffbe7224 */ /* 0x000fc400078e00d0 */
[----:B------:R-:W-:Y:S01]  /*11970*/  FMUL.FTZ R208, R198, UR42 ;  /* 0x0000002ac6d07c20 */ /* 0x000fe20008410000 */
[----:B------:R-:W-:Y:S01]  /*11980*/  FMNMX.FTZ R153, R196, R153, !PT ;  /* 0x00000099c4997209 */ /* 0x000fe20007810000 */
[----:B------:R-:W-:Y:S01]  /*11990*/  FMUL.FTZ R24, R24, R155 ;  /* 0x0000009b18187220 */ /* 0x000fe20000410000 */
[----:B------:R-:W0:Y:S01]  /*119a0*/  MUFU.TANH R192, R192 ;  /* 0x000000c000c07308 */ /* 0x000e220000002400 */
[C---:B-1----:R-:W-:Y:S01]  /*119b0*/  FADD.FTZ R3, R184.reuse, R3 ;  /* 0x00000003b8037221 */ /* 0x042fe20000010000 */
[----:B------:R-:W-:Y:S01]  /*119c0*/  FMNMX.FTZ R153, R193, R153, !PT ;  /* 0x00000099c1997209 */ /* 0x000fe20007810000 */
[----:B------:R-:W-:Y:S01]  /*119d0*/  FMUL.FTZ R25, R25, R155 ;  /* 0x0000009b19197220 */ /* 0x000fe20000410000 */
[----:B------:R-:W-:Y:S01]  /*119e0*/  F2FP.F16.F32.PACK_AB R152, R184, R152 ;  /* 0x00000098b898723e */ /* 0x000fe200000000ff */
[----:B------:R-:W-:Y:S01]  /*119f0*/  FMUL.FTZ R184, R183, UR42 ;  /* 0x0000002ab7b87c20 */ /* 0x000fe20008410000 */
[----:B------:R-:W-:Y:S01]  /*11a00*/  FMUL.FTZ R183, R191, UR42 ;  /* 0x0000002abfb77c20 */ /* 0x000fe20008410000 */
[----:B------:R-:W-:Y:S01]  /*11a10*/  IMAD.MOV.U32 R191, RZ, RZ, R210 ;  /* 0x000000ffffbf7224 */ /* 0x000fe200078e00d2 */
[----:B------:R-:W1:Y:S01]  /*11a20*/  MUFU.TANH R211, R211 ;  /* 0x000000d300d37308 */ /* 0x000e620000002400 */
[----:B--2---:R-:W-:Y:S01]  /*11a30*/  FADD.FTZ R185, R154, R3 ;  /* 0x000000039ab97221 */ /* 0x004fe20000010000 */
[----:B------:R-:W-:Y:S01]  /*11a40*/  FMUL.FTZ R210, R194, UR42 ;  /* 0x0000002ac2d27c20 */ /* 0x000fe20008410000 */
[----:B------:R-:W-:-:S02]  /*11a50*/  IMAD.MOV.U32 R194, RZ, RZ, R209 ;  /* 0x000000ffffc27224 */ /* 0x000fc400078e00d1 */
[----:B------:R-:W-:Y:S01]  /*11a60*/  FMUL.FTZ R209, R195, UR42 ;  /* 0x0000002ac3d17c20 */ /* 0x000fe20008410000 */
[----:B------:R-:W-:Y:S01]  /*11a70*/  MOV R187, R174 ;  /* 0x000000ae00bb7202 */ /* 0x000fe20000000f00 */
[----:B------:R-:W-:Y:S02]  /*11a80*/  IMAD.MOV.U32 R195, RZ, RZ, R197 ;  /* 0x000000ffffc37224 */ /* 0x000fe400078e00c5 */
        /* <DEDUP_REMOVED lines=21> */
[----:B------:R-:W-:Y:S01]  /*11be0*/  FMUL.FTZ R57, R57, R155 ;  /* 0x0000009b39397220 */ /* 0x000fe20000410000 */
[----:B------:R-:W-:Y:S01]  /*11bf0*/  FMNMX.FTZ R153, R178, R153, !PT ;  /* 0x00000099b2997209 */ /* 0x000fe20007810000 */
        /* <DEDUP_REMOVED lines=61> */
[----:B------:R-:W-:-:S05]  /*11fd0*/  FMUL.FTZ R149, R149, R155 ;  /* 0x0000009b95957220 */ /* 0x000fca0000410000 */
        /* <DEDUP_REMOVED lines=8> */
[C---:B--2---:R-:W-:Y:S01]  /*12060*/  FADD.FTZ R185, R176.reuse, R185 ;  /* 0x000000b9b0b97221 */ /* 0x044fe20000010000 */
[----:B------:R-:W-:-:S06]  /*12070*/  F2FP.F16.F32.PACK_AB R154, R176, R154 ;  /* 0x0000009ab09a723e */ /* 0x000fcc00000000ff */
[----:B------:R-:W-:Y:S01]  /*12080*/  MUFU.EX2 R158, R158 ;  /* 0x0000009e009e7308 */ /* 0x000fe20000000800 */
[----:B0-----:R-:W-:-:S07]  /*12090*/  FADD.FTZ R185, R159, R185 ;  /* 0x000000b99fb97221 */ /* 0x001fce0000010000 */
[----:B------:R-:W-:Y:S01]  /*120a0*/  MUFU.EX2 R160, R160 ;  /* 0x000000a000a07308 */ /* 0x000fe20000000800 */
[----:B---3--:R-:W-:Y:S01]  /*120b0*/  FADD.FTZ R185, R157, R185 ;  /* 0x000000b99db97221 */ /* 0x008fe20000010000 */
[----:B-1----:R-:W-:-:S06]  /*120c0*/  FMNMX.FTZ R174, R153, R174, !PT ;  /* 0x000000ae99ae7209 */ /* 0x002fcc0007810000 */
[----:B------:R-:W-:Y:S01]  /*120d0*/  MUFU.EX2 R161, R161 ;  /* 0x000000a100a17308 */ /* 0x000fe20000000800 */
[----:B------:R-:W0:Y:S07]  /*120e0*/  SHFL.BFLY PT, R176, R174, 0x1, 0x1f ;  /* 0x0c201f00aeb07f89 */ /* 0x000e2e00000e0000 */
[----:B------:R-:W-:Y:S08]  /*120f0*/  MUFU.EX2 R162, R162 ;  /* 0x000000a200a27308 */ /* 0x000ff00000000800 */
[----:B------:R-:W-:Y:S08]  /*12100*/  MUFU.EX2 R163, R163 ;  /* 0x000000a300a37308 */ /* 0x000ff00000000800 */
[----:B------:R-:W-:Y:S01]  /*12110*/  MUFU.EX2 R167, R167 ;  /* 0x000000a700a77308 */ /* 0x000fe20000000800 */
[----:B0-----:R-:W-:-:S05]  /*12120*/  FMNMX.FTZ R176, R174, R176, !PT ;  /* 0x000000b0aeb07209 */ /* 0x001fca0007810000 */
[C---:B------:R-:W-:Y:S01]  /*12130*/  FADD.FTZ R197, -R176.reuse, R20 ;  /* 0x00000014b0c57221 */ /* 0x040fe20000010100 */
[----:B------:R-:W-:Y:S01]  /*12140*/  FMUL.FTZ R179, R176, UR46 ;  /* 0x0000002eb0b37c20 */ /* 0x000fe20008410000 */
[----:B------:R-:W-:Y:S02]  /*12150*/  MUFU.EX2 R165, R165 ;  /* 0x000000a500a57308 */ /* 0x000fe40000000800 */
[----:B------:R-:W-:Y:S01]  /*12160*/  FMUL.FTZ R197, R197, UR46 ;  /* 0x0000002ec5c57c20 */ /* 0x000fe20008410000 */
[--C-:B------:R-:W-:Y:S01]  /*12170*/  FFMA.FTZ R153, R195, UR46, -R179.reuse ;  /* 0x0000002ec3997c23 */ /* 0x100fe200080108b3 */
[--C-:B------:R-:W-:Y:S01]  /*12180*/  FFMA.FTZ R198, R191, UR46, -R179.reuse ;  /* 0x0000002ebfc67c23 */ /* 0x100fe200080108b3 */
[--C-:B------:R-:W-:Y:S01]  /*12190*/  FFMA.FTZ R191, R211, UR46, -R179.reuse ;  /* 0x0000002ed3bf7c23 */ /* 0x100fe200080108b3 */
[--C-:B------:R-:W-:Y:S01]  /*121a0*/  FFMA.FTZ R175, R175, UR46, -R179.reuse ;  /* 0x0000002eafaf7c23 */ /* 0x100fe200080108b3 */
[----:B------:R-:W0:Y:S01]  /*121b0*/  S2R R211, SR_TID.X ;  /* 0x0000000000d37919 */ /* 0x000e220000002100 */
        /* <DEDUP_REMOVED lines=22> */
[----:B------:R-:W-:Y:S01]  /*12320*/  FFMA.FTZ R179, R199, UR46, -R179 ;  /* 0x0000002ec7b37c23 */ /* 0x000fe200080108b3 */
[----:B------:R-:W-:Y:S01]  /*12330*/  MOV R199, UR37 ;  /* 0x0000002500c77c02 */ /* 0x000fe20008000f00 */
[-C--:B-1----:R-:W-:Y:S01]  /*12340*/  FMUL.FTZ R26, R26, R197.reuse ;  /* 0x000000c51a1a7220 */ /* 0x082fe20000410000 */
[----:B--2---:R-:W-:Y:S01]  /*12350*/  FFMA.FTZ R0, R197, R0, R153 ;  /* 0x00000000c5007223 */ /* 0x004fe20000010099 */
[-C--:B------:R-:W-:Y:S01]  /*12360*/  FMUL.FTZ R27, R27, R197.reuse ;  /* 0x000000c51b1b7220 */ /* 0x080fe20000410000 */
[-C--:B------:R-:W-:Y:S01]  /*12370*/  FMUL.FTZ R30, R30, R197.reuse ;  /* 0x000000c51e1e7220 */ /* 0x080fe20000410000 */
[-C--:B------:R-:W-:Y:S01]  /*12380*/  FMUL.FTZ R31, R31, R197.reuse ;  /* 0x000000c51f1f7220 */ /* 0x080fe20000410000 */
[-C--:B------:R-:W-:Y:S01]  /*12390*/  FMUL.FTZ R34, R34, R197.reuse ;  /* 0x000000c522227220 */ /* 0x080fe20000410000 */
[-C--:B------:R-:W-:Y:S01]  /*123a0*/  FMUL.FTZ R35, R35, R197.reuse ;  /* 0x000000c523237220 */ /* 0x080fe20000410000 */
[----:B0-----:R-:W-:Y:S01]  /*123b0*/  SHF.R.U32.HI R211, RZ, 0x7, R211 ;  /* 0x00000007ffd37819 */ /* 0x001fe200000116d3 */
[----:B------:R-:W-:Y:S01]  /*123c0*/  FMUL.FTZ R38, R38, R197 ;  /* 0x000000c526267220 */ /* 0x000fe20000410000 */
[C---:B---3--:R-:W-:Y:S01]  /*123d0*/  FADD.FTZ R0, R175.reuse, R0 ;  /* 0x00000000af007221 */ /* 0x048fe20000010000 */
[----:B------:R-:W-:Y:S01]  /*123e0*/  F2FP.F16.F32.PACK_AB R153, R175, R153 ;  /* 0x00000099af99723e */ /* 0x000fe200000000ff */
[----:B------:R-:W-:-:S02]  /*123f0*/  VIADD R175, R14, 0x32440 ;  /* 0x000324400eaf7836 */ /* 0x000fc40000000000 */
[-C--:B------:R-:W-:Y:S01]  /*12400*/  FMUL.FTZ R39, R39, R197.reuse ;  /* 0x000000c527277220 */ /* 0x080fe20000410000 */
[-C--:B------:R-:W-:Y:S01]  /*12410*/  FMUL.FTZ R42, R42, R197.reuse ;  /* 0x000000c52a2a7220 */ /* 0x080fe20000410000 */
[-C--:B------:R-:W-:Y:S01]  /*12420*/  FMUL.FTZ R43, R43, R197.reuse ;  /* 0x000000c52b2b7220 */ /* 0x080fe20000410000 */
[-C--:B------:R-:W-:Y:S01]  /*12430*/  FMUL.FTZ R46, R46, R197.reuse ;  /* 0x000000c52e2e7220 */ /* 0x080fe20000410000 */
[----:B------:R-:W-:Y:S01]  /*12440*/  PRMT R175, R199, 0x654, R175 ;  /* 0x00000654c7af7816 */ /* 0x000fe200000000af */
[-C--:B------:R-:W-:Y:S01]  /*12450*/  FMUL.FTZ R47, R47, R197.reuse ;  /* 0x000000c52f2f7220 */ /* 0x080fe20000410000 */
[-C--:B------:R-:W-:Y:S01]  /*12460*/  FMUL.FTZ R50, R50, R197.reuse ;  /* 0x000000c532327220 */ /* 0x080fe20000410000 */
[-C--:B------:R-:W-:Y:S01]  /*12470*/  FMUL.FTZ R51, R51, R197.reuse ;  /* 0x000000c533337220 */ /* 0x080fe20000410000 */
[----:B------:R0:W-:Y:S01]  /*12480*/  SYNCS.ARRIVE.TRANS64.RED.A1T0 RZ, [R175+URZ], RZ ;  /* 0x000000ffafff79a7 */ /* 0x0001e2000810043f */
[-C--:B------:R-:W-:Y:S01]  /*12490*/  FMUL.FTZ R54, R54, R197.reuse ;  /* 0x000000c536367220 */ /* 0x080fe20000410000 */
[-C--:B------:R-:W-:Y:S01]  /*124a0*/  FMUL.FTZ R55, R55, R197.reuse ;  /* 0x000000c537377220 */ /* 0x080fe20000410000 */
[-C--:B------:R-:W-:Y:S01]  /*124b0*/  FMUL.FTZ R58, R58, R197.reuse ;  /* 0x000000c53a3a7220 */ /* 0x080fe20000410000 */
[-C--:B------:R-:W-:Y:S01]  /*124c0*/  FMUL.FTZ R59, R59, R197.reuse ;  /* 0x000000c53b3b7220 */ /* 0x080fe20000410000 */
[-C--:B------:R-:W-:Y:S01]  /*124d0*/  FMUL.FTZ R62, R62, R197.reuse ;  /* 0x000000c53e3e7220 */ /* 0x080fe20000410000 */
[-C--:B------:R-:W-:Y:S01]  /*124e0*/  FMUL.FTZ R63, R63, R197.reuse ;  /* 0x000000c53f3f7220 */ /* 0x080fe20000410000 */
[----:B------:R-:W-:Y:S01]  /*124f0*/  FMUL.FTZ R66, R66, R197 ;  /* 0x000000c542427220 */ /* 0x000fe20000410000 */
[----:B0-----:R-:W-:-:S02]  /*12500*/  IMAD.MOV.U32 R175, RZ, RZ, 0xc00 ;  /* 0x00000c00ffaf7424 */ /* 0x001fc400078e00ff */
        /* <DEDUP_REMOVED lines=43> */
[----:B------:R0:W1:Y:S01]  /*127c0*/  MUFU.EX2 R155, R174 ;  /* 0x000000ae009b7308 */ /* 0x0000620000000800 */
[----:B------:R-:W-:-:S07]  /*127d0*/  VIADD R197, R211, 0x8 ;  /* 0x00000008d3c57836 */ /* 0x000fce0000000000 */
[----:B------:R-:W-:Y:S01]  /*127e0*/  MUFU.EX2 R195, R195 ;  /* 0x000000c300c37308 */ /* 0x000fe20000000800 */
[----:B0-----:R-:W-:Y:S02]  /*127f0*/  IMAD R174, R18, R175, UR39 ;  /* 0x0000002712ae7e24 */ /* 0x001fe4000f8e02af */
[----:B------:R-:W-:-:S03]  /*12800*/  IMAD.MOV.U32 R175, RZ, RZ, 0x40000040 ;  /* 0x40000040ffaf7424 */ /* 0x000fc600078e00ff */
[----:B------:R-:W-:Y:S02]  /*12810*/  R2UR UR6, R174 ;  /* 0x00000000ae0672ca */ /* 0x000fe400000e0000 */
[----:B------:R-:W-:Y:S01]  /*12820*/  R2UR UR7, R175 ;  /* 0x00000000af0772ca */ /* 0x000fe200000e0000 */
[----:B-1----:R-:W-:Y:S01]  /*12830*/  FADD.FTZ R0, R155, R0 ;  /* 0x000000009b007221 */ /* 0x002fe20000010000 */
[----:B------:R-:W0:Y:S08]  /*12840*/  MUFU.EX2 R175, R198 ;  /* 0x000000c600af7308 */ /* 0x000e300000000800 */
[----:B------:R-:W1:Y:S08]  /*12850*/  MUFU.EX2 R194, R194 ;  /* 0x000000c200c27308 */ /* 0x000e700000000800 */
[----:B------:R-:W2:Y:S01]  /*12860*/  MUFU.EX2 R190, R190 ;  /* 0x000000be00be7308 */ /* 0x000ea20000000800 */
[C---:B0-----:R-:W-:Y:S01]  /*12870*/  F2FP.F16.F32.PACK_AB R155, R175.reuse, R155 ;  /* 0x0000009baf9b723e */ /* 0x041fe200000000ff */
[----:B------:R0:W-:Y:S01]  /*12880*/  BAR.SYNC.DEFER_BLOCKING R197, 0x100 ;  /* 0x000400c50000751d */ /* 0x0001e20000010000 */
[----:B------:R-:W-:-:S04]  /*12890*/  FADD.FTZ R0, R175, R0 ;  /* 0x00000000af007221 */ /* 0x000fc80000010000 */
[----:B------:R-:W-:Y:S01]  /*128a0*/  FADD.FTZ R0, R195, R0 ;  /* 0x00000000c3007221 */ /* 0x000fe20000010000 */
[----:B------:R-:W-:Y:S03]  /*128b0*/  MUFU.EX2 R189, R189 ;  /* 0x000000bd00bd7308 */ /* 0x000fe60000000800 */
[----:B-1----:R-:W-:-:S05]  /*128c0*/  FADD.FTZ R0, R194, R0 ;  /* 0x00000000c2007221 */ /* 0x002fca0000010000 */
[----:B------:R-:W-:Y:S01]  /*128d0*/  MUFU.EX2 R166, R166 ;  /* 0x000000a600a67308 */ /* 0x000fe20000000800 */
[----:B--2---:R-:W-:-:S07]  /*128e0*/  FADD.FTZ R0, R190, R0 ;  /* 0x00000000be007221 */ /* 0x004fce0000010000 */
[----:B------:R-:W-:Y:S01]  /*128f0*/  MUFU.EX2 R186, R186 ;  /* 0x000000ba00ba7308 */ /* 0x000fe20000000800 */
[----:B------:R-:W-:-:S06]  /*12900*/  WARPGROUP.ARRIVE ;  /* 0x00000000000079c5 */ /* 0x000fcc0000000000 */
        /* <DEDUP_REMOVED lines=14> */
[----:B------:R-:W1:Y:S02]  /*129f0*/  MUFU.EX2 R179, R179 ;  /* 0x000000b300b37308 */ /* 0x000e640000000800 */
[----:B-1----:R-:W-:Y:S01]  /*12a00*/  F2FP.F16.F32.PACK_AB R175, R179, R178 ;  /* 0x000000b2b3af723e */ /* 0x002fe200000000ff */
[----:B------:R-:W-:-:S05]  /*12a10*/  WARPGROUP.DEPBAR.LE gsb0, 0x0 ;  /* 0x00008000000079c5 */ /* 0x000fca0000010000 */
[----:B------:R1:W2:Y:S01]  /*12a20*/  MUFU.EX2 R155, R156 ;  /* 0x0000009c009b7308 */ /* 0x0002a20000000800 */
[----:B------:R-:W-:Y:S02]  /*12a30*/  VIADD R152, R174, 0x80 ;  /* 0x00000080ae987836 */ /* 0x000fe40000000000 */
[----:B------:R-:W-:-:S03]  /*12a40*/  IMAD.MOV.U32 R153, RZ, RZ, 0x40000040 ;  /* 0x40000040ff997424 */ /* 0x000fc600078e00ff */
[----:B------:R-:W-:Y:S02]  /*12a50*/  R2UR UR6, R152 ;  /* 0x00000000980672ca */ /* 0x000fe400000e0000 */
[----:B------:R-:W3:Y:S01]  /*12a60*/  MUFU.EX2 R154, R196 ;  /* 0x000000c4009a7308 */ /* 0x000ee20000000800 */
[----:B------:R-:W-:Y:S01]  /*12a70*/  R2UR UR7, R153 ;  /* 0x00000000990772ca */ /* 0x000fe200000e0000 */
[----:B------:R-:W-:Y:S01]  /*12a80*/  IMAD.MOV.U32 R153, RZ, RZ, 0x40000040 ;  /* 0x40000040ff997424 */ /* 0x000fe200078e00ff */
[----:B-1----:R-:W-:Y:S02]  /*12a90*/  F2FP.F16.F32.PACK_AB R156, R157, R159 ;  /* 0x0000009f9d9c723e */ /* 0x002fe400000000ff */
[----:B------:R-:W-:Y:S02]  /*12aa0*/  F2FP.F16.F32.PACK_AB R157, R194, R195 ;  /* 0x000000c3c29d723e */ /* 0x000fe400000000ff */
[----:B------:R-:W-:Y:S01]  /*12ab0*/  IADD3 R152, R174, 0x100, RZ ;  /* 0x00000100ae987810 */ /* 0x000fe20007ffe0ff */
[----:B--2---:R-:W-:-:S04]  /*12ac0*/  FADD.FTZ R185, R155, R185 ;  /* 0x000000b99bb97221 */ /* 0x004fc80000010000 */
[C---:B------:R-:W-:Y:S01]  /*12ad0*/  FADD.FTZ R185, R158.reuse, R185 ;  /* 0x000000b99eb97221 */ /* 0x040fe20000010000 */
[----:B------:R-:W-:Y:S02]  /*12ae0*/  F2FP.F16.F32.PACK_AB R158, R158, R155 ;  /* 0x0000009b9e9e723e */ /* 0x000fe400000000ff */
[----:B------:R-:W1:Y:S01]  /*12af0*/  MUFU.EX2 R155, R193 ;  /* 0x000000c1009b7308 */ /* 0x000e620000000800 */
[----:B---3--:R-:W-:Y:S01]  /*12b00*/  F2FP.F16.F32.PACK_AB R159, R154, R190 ;  /* 0x000000be9a9f723e */ /* 0x008fe200000000ff */
[----:B------:R-:W-:Y:S01]  /*12b10*/  FADD.FTZ R185, R160, R185 ;  /* 0x000000b9a0b97221 */ /* 0x000fe20000010000 */
[----:B------:R-:W-:Y:S01]  /*12b20*/  F2FP.F16.F32.PACK_AB R160, R161, R160 ;  /* 0x000000a0a1a0723e */ /* 0x000fe200000000ff */
[----:B------:R-:W-:Y:S01]  /*12b30*/  FADD.FTZ R0, R154, R0 ;  /* 0x000000009a007221 */ /* 0x000fe20000010000 */
[----:B------:R-:W-:-:S06]  /*12b40*/  WARPGROUP.ARRIVE ;  /* 0x00000000000079c5 */ /* 0x000fcc0000000000 */
[----:B------:R-:W-:Y:S01]  /*12b50*/  HGMMA.64x256x16.F32 R24, R156, gdesc[UR4].tnspB, R24, gsb0 ;  /* 0x43e000049c187df0 */ /* 0x000fe20008000818 */
[----:B------:R-:W-:Y:S01]  /*12b60*/  R2UR UR6, R152 ;  /* 0x00000000980672ca */ /* 0x000fe200000e0000 */
[----:B------:R-:W-:Y:S01]  /*12b70*/  VIADD R152, R174, 0x180 ;  /* 0x00000180ae987836 */ /* 0x000fe20000000000 */
[----:B------:R-:W-:Y:S01]  /*12b80*/  R2UR UR7, R153 ;  /* 0x00000000990772ca */ /* 0x000fe200000e0000 */
[----:B------:R-:W-:Y:S02]  /*12b90*/  IMAD.MOV.U32 R153, RZ, RZ, 0x40000040 ;  /* 0x40000040ff997424 */ /* 0x000fe400078e00ff */
[----:B-1----:R-:W-:Y:S01]  /*12ba0*/  FADD.FTZ R0, R155, R0 ;  /* 0x000000009b007221 */ /* 0x002fe20000010000 */
[----:B------:R-:W-:Y:S02]  /*12bb0*/  WARPGROUP.DEPBAR.LE gsb0, 0x0 ;  /* 0x00008000000079c5 */ /* 0x000fe40000010000 */
[----:B------:R-:W1:Y:S01]  /*12bc0*/  MUFU.EX2 R156, R192 ;  /* 0x000000c0009c7308 */ /* 0x000e620000000800 */
[----:B------:R-:W-:-:S04]  /*12bd0*/  FADD.FTZ R158, R161, R185 ;  /* 0x000000b9a19e7221 */ /* 0x000fc80000010000 */
[----:B------:R-:W-:Y:S01]  /*12be0*/  FADD.FTZ R158, R162, R158 ;  /* 0x0000009ea29e7221 */ /* 0x000fe20000010000 */
[C---:B------:R-:W-:Y:S02]  /*12bf0*/  F2FP.F16.F32.PACK_AB R162, R163.reuse, R162 ;  /* 0x000000a2a3a2723e */ /* 0x040fe400000000ff */
[----:B------:R-:W2:Y:S01]  /*12c00*/  MUFU.EX2 R157, R191 ;  /* 0x000000bf009d7308 */ /* 0x000ea20000000800 */
[----:B------:R-:W-:-:S04]  /*12c10*/  FADD.FTZ R158, R163, R158 ;  /* 0x0000009ea39e7221 */ /* 0x000fc80000010000 */
[----:B------:R-:W-:-:S03]  /*12c20*/  FADD.FTZ R158, R167, R158 ;  /* 0x0000009ea79e7221 */ /* 0x000fc60000010000 */
[----:B------:R3:W4:Y:S01]  /*12c30*/  MUFU.EX2 R159, R164 ;  /* 0x000000a4009f7308 */ /* 0x0007220000000800 */
[C---:B-1----:R-:W-:Y:S01]  /*12c40*/  F2FP.F16.F32.PACK_AB R161, R156.reuse, R155 ;  /* 0x0000009b9ca1723e */ /* 0x042fe200000000ff */
[----:B------:R-:W-:Y:S01]  /*12c50*/  FADD.FTZ R158, R165, R158 ;  /* 0x0000009ea59e7221 */ /* 0x000fe20000010000 */
[----:B------:R-:W-:Y:S01]  /*12c60*/  FADD.FTZ R0, R156, R0 ;  /* 0x000000009c007221 */ /* 0x000fe20000010000 */
[----:B--2---:R-:W-:-:S03]  /*12c70*/  F2FP.F16.F32.PACK_AB R163, R189, R157 ;  /* 0x0000009dbda3723e */ /* 0x004fc600000000ff */
[----:B------:R-:W-:Y:S01]  /*12c80*/  FADD.FTZ R0, R157, R0 ;  /* 0x000000009d007221 */ /* 0x000fe20000010000 */
[----:B---3--:R-:W-:Y:S01]  /*12c90*/  F2FP.F16.F32.PACK_AB R164, R165, R167 ;  /* 0x000000a7a5a4723e */ /* 0x008fe200000000ff */
[----:B------:R-:W-:Y:S01]  /*12ca0*/  WARPGROUP.ARRIVE ;  /* 0x00000000000079c5 */ /* 0x000fe20000000000 */
[----:B------:R-:W-:Y:S01]  /*12cb0*/  F2FP.F16.F32.PACK_AB R165, R187, R186 ;  /* 0x000000babba5723e */ /* 0x000fe200000000ff */
[----:B------:R-:W-:Y:S01]  /*12cc0*/  FADD.FTZ R0, R189, R0 ;  /* 0x00000000bd007221 */ /* 0x000fe20000010000 */
[----:B------:R-:W-:-:S03]  /*12cd0*/  F2FP.F16.F32.PACK_AB R167, R184, R188 ;  /* 0x000000bcb8a7723e */ /* 0x000fc600000000ff */
[----:B------:R-:W-:Y:S01]  /*12ce0*/  HGMMA.64x256x16.F32 R24, R160, gdesc[UR4].tnspB, R24, gsb0 ;  /* 0x43e00004a0187df0 */ /* 0x000fe20008000818 */
[----:B------:R-:W-:Y:S01]  /*12cf0*/  R2UR UR6, R152 ;  /* 0x00000000980672ca */ /* 0x000fe200000e0000 */
[----:B------:R-:W-:Y:S01]  /*12d00*/  VIADD R152, R174, 0x200 ;  /* 0x00000200ae987836 */ /* 0x000fe20000000000 */
[----:B------:R-:W-:Y:S01]  /*12d10*/  R2UR UR7, R153 ;  /* 0x00000000990772ca */ /* 0x000fe200000e0000 */
[----:B------:R-:W-:Y:S02]  /*12d20*/  IMAD.MOV.U32 R153, RZ, RZ, 0x40000040 ;  /* 0x40000040ff997424 */ /* 0x000fe400078e00ff */
[----:B------:R-:W-:-:S04]  /*12d30*/  FADD.FTZ R0, R186, R0 ;  /* 0x00000000ba007221 */ /* 0x000fc80000010000 */
[----:B------:R-:W-:-:S04]  /*12d40*/  FADD.FTZ R187, R187, R0 ;  /* 0x00000000bbbb7221 */ /* 0x000fc80000010000 */
[----:B------:R-:W-:-:S04]  /*12d50*/  FADD.FTZ R187, R188, R187 ;  /* 0x000000bbbcbb7221 */ /* 0x000fc80000010000 */
[----:B------:R-:W-:Y:S01]  /*12d60*/  FADD.FTZ R187, R184, R187 ;  /* 0x000000bbb8bb7221 */ /* 0x000fe20000010000 */
[----:B------:R-:W-:Y:S02]  /*12d70*/  WARPGROUP.DEPBAR.LE gsb0, 0x0 ;  /* 0x00008000000079c5 */ /* 0x000fe40000010000 */
[----:B----4-:R-:W-:Y:S02]  /*12d80*/  FADD.FTZ R160, R159, R158 ;  /* 0x0000009e9fa07221 */ /* 0x010fe40000010000 */
[----:B------:R1:W2:Y:S02]  /*12d90*/  MUFU.EX2 R158, R171 ;  /* 0x000000ab009e7308 */ /* 0x0002a40000000800 */
[C---:B------:R-:W-:Y:S01]  /*12da0*/  FADD.FTZ R160, R166.reuse, R160 ;  /* 0x000000a0a6a07221 */ /* 0x040fe20000010000 */
[----:B------:R-:W-:-:S03]  /*12db0*/  F2FP.F16.F32.PACK_AB R166, R166, R159 ;  /* 0x0000009fa6a6723e */ /* 0x000fc600000000ff */
[----:B------:R-:W-:Y:S01]  /*12dc0*/  FADD.FTZ R160, R180, R160 ;  /* 0x000000a0b4a07221 */ /* 0x000fe20000010000 */
[----:B------:R-:W-:Y:S01]  /*12dd0*/  WARPGROUP.ARRIVE ;  /* 0x00000000000079c5 */ /* 0x000fe20000000000 */
[----:B------:R3:W4:Y:S01]  /*12de0*/  MUFU.EX2 R159, R168 ;  /* 0x000000a8009f7308 */ /* 0x0007220000000800 */
[----:B-1----:R-:W-:-:S04]  /*12df0*/  F2FP.F16.F32.PACK_AB R171, R183, R182 ;  /* 0x000000b6b7ab723e */ /* 0x002fc800000000ff */
[----:B------:R-:W-:Y:S01]  /*12e00*/  HGMMA.64x256x16.F32 R24, R164, gdesc[UR4].tnspB, R24, gsb0 ;  /* 0x43e00004a4187df0 */ /* 0x000fe20008000818 */
[----:B------:R-:W-:Y:S01]  /*12e10*/  R2UR UR6, R152 ;  /* 0x00000000980672ca */ /* 0x000fe200000e0000 */
[----:B------:R-:W-:Y:S01]  /*12e20*/  FADD.FTZ R152, R169, R160 ;  /* 0x000000a0a9987221 */ /* 0x000fe20000010000 */
[----:B------:R-:W-:Y:S01]  /*12e30*/  R2UR UR7, R153 ;  /* 0x00000000990772ca */ /* 0x000fe200000e0000 */
[----:B------:R1:W0:Y:S01]  /*12e40*/  MUFU.EX2 R160, R21 ;  /* 0x0000001500a07308 */ /* 0x0002220000000800 */
[----:B---3--:R-:W-:Y:S02]  /*12e50*/  F2FP.F16.F32.PACK_AB R168, R169, R180 ;  /* 0x000000b4a9a8723e */ /* 0x008fe400000000ff */
[----:B--2---:R-:W-:Y:S01]  /*12e60*/  F2FP.F16.F32.PACK_AB R169, R181, R158 ;  /* 0x0000009eb5a9723e */ /* 0x004fe200000000ff */
[----:B------:R-:W-:Y:S01]  /*12e70*/  FADD.FTZ R158, R158, R187 ;  /* 0x000000bb9e9e7221 */ /* 0x000fe20000010000 */
[----:B----4-:R-:W-:-:S03]  /*12e80*/  FADD.FTZ R152, R159, R152 ;  /* 0x000000989f987221 */ /* 0x010fc60000010000 */
[----:B------:R2:W3:Y:S01]  /*12e90*/  MUFU.EX2 R153, R3 ;  /* 0x0000000300997308 */ /* 0x0004e20000000800 */
[----:B-1----:R-:W-:Y:S02]  /*12ea0*/  IMAD.MOV.U32 R21, RZ, RZ, 0x40000040 ;  /* 0x40000040ff157424 */ /* 0x002fe400078e00ff */
[----:B------:R-:W-:Y:S01]  /*12eb0*/  FADD.FTZ R181, R181, R158 ;  /* 0x0000009eb5b57221 */ /* 0x000fe20000010000 */
[C---:B------:R-:W-:Y:S01]  /*12ec0*/  FADD.FTZ R152, R170.reuse, R152 ;  /* 0x00000098aa987221 */ /* 0x040fe20000010000 */
[----:B------:R-:W-:Y:S02]  /*12ed0*/  F2FP.F16.F32.PACK_AB R170, R170, R159 ;  /* 0x0000009faaaa723e */ /* 0x000fe400000000ff */
[----:B------:R-:W-:Y:S01]  /*12ee0*/  FADD.FTZ R182, R182, R181 ;  /* 0x000000b5b6b67221 */ /* 0x000fe20000010000 */
[----:B------:R-:W-:Y:S01]  /*12ef0*/  FADD.FTZ R152, R177, R152 ;  /* 0x00000098b1987221 */ /* 0x000fe20000010000 */
[----:B------:R1:W4:Y:S02]  /*12f00*/  MUFU.EX2 R159, R20 ;  /* 0x00000014009f7308 */ /* 0x0003240000000800 */
[----:B------:R-:W-:Y:S01]  /*12f10*/  FADD.FTZ R182, R183, R182 ;  /* 0x000000b6b7b67221 */ /* 0x000fe20000010000 */
[C---:B--2---:R-:W-:Y:S01]  /*12f20*/  FADD.FTZ R3, R172.reuse, R152 ;  /* 0x00000098ac037221 */ /* 0x044fe20000010000 */
[----:B------:R-:W-:-:S03]  /*12f30*/  F2FP.F16.F32.PACK_AB R172, R172, R177 ;  /* 0x000000b1acac723e */ /* 0x000fc600000000ff */
[----:B0-----:R-:W-:Y:S01]  /*12f40*/  FADD.FTZ R3, R160, R3 ;  /* 0x00000003a0037221 */ /* 0x001fe20000010000 */
[----:B-1----:R-:W-:Y:S01]  /*12f50*/  IADD3 R20, R174, 0x280, RZ ;  /* 0x00000280ae147810 */ /* 0x002fe20007ffe0ff */
[----:B---3--:R-:W-:Y:S02]  /*12f60*/  FADD.FTZ R182, R153, R182 ;  /* 0x000000b699b67221 */ /* 0x008fe40000010000 */
[C---:B------:R-:W-:Y:S01]  /*12f70*/  FADD.FTZ R3, R173.reuse, R3 ;  /* 0x00000003ad037221 */ /* 0x040fe20000010000 */
[----:B------:R-:W-:Y:S02]  /*12f80*/  F2FP.F16.F32.PACK_AB R174, R173, R160 ;  /* 0x000000a0adae723e */ /* 0x000fe400000000ff */
[C---:B----4-:R-:W-:Y:S01]  /*12f90*/  F2FP.F16.F32.PACK_AB R173, R159.reuse, R153 ;  /* 0x000000999fad723e */ /* 0x050fe200000000ff */
[----:B------:R-:W-:-:S04]  /*12fa0*/  FADD.FTZ R159, R159, R182 ;  /* 0x000000b69f9f7221 */ /* 0x000fc80000010000 */
[----:B------:R-:W-:-:S04]  /*12fb0*/  FADD.FTZ R0, R178, R159 ;  /* 0x0000009fb2007221 */ /* 0x000fc80000010000 */
[----:B------:R-:W-:Y:S01]  /*12fc0*/  FADD.FTZ R0, R179, R0 ;  /* 0x00000000b3007221 */ /* 0x000fe20000010000 */
[----:B------:R-:W-:Y:S02]  /*12fd0*/  WARPGROUP.DEPBAR.LE gsb0, 0x0 ;  /* 0x00008000000079c5 */ /* 0x000fe40000010000 */
[----:B------:R-:W-:-:S06]  /*12fe0*/  WARPGROUP.ARRIVE ;  /* 0x00000000000079c5 */ /* 0x000fcc0000000000 */
        /* <DEDUP_REMOVED lines=8> */
[----:B------:R-:W-:Y:S05]  /*13070*/  @!P0 BRA `(.L_x_6081) ;  /* 0x0000000000048947 */ /* 0x000fea0003800000 */
[----:B------:R-:W-:Y:S01]  /*13080*/  BPT.TRAP 0x1 ;  /* 0x000000040000795c */ /* 0x000fe20000300000 */
.L_x_6081:
[C---:B------:R-:W-:Y:S01]  /*13090*/  ISETP.GT.AND P1, PT, R13.reuse, RZ, PT ;  /* 0x000000ff0d00720c */ /* 0x040fe20003f24270 */
[----:B------:R-:W-:Y:S02]  /*130a0*/  VIADD R14, R14, 0x32460 ;  /* 0x000324600e0e7836 */ /* 0x000fe40000000000 */
[----:B------:R-:W-:Y:S02]  /*130b0*/  IMAD.U32 R21, RZ, RZ, UR37 ;  /* 0x00000025ff157e24 */ /* 0x000fe4000f8e00ff */
[----:B------:R-:W-:Y:S02]  /*130c0*/  VIADD R13, R13, 0xffffffff ;  /* 0xffffffff0d0d7836 */ /* 0x000fe40000000000 */
[----:B------:R-:W-:Y:S01]  /*130d0*/  IMAD.MOV.U32 R20, RZ, RZ, R176 ;  /* 0x000000ffff147224 */ /* 0x000fe200078e00b0 */
[----:B------:R-:W-:Y:S02]  /*130e0*/  PRMT R14, R21, 0x654, R14 ;  /* 0x00000654150e7816 */ /* 0x000fe4000000000e */
[----:B------:R-:W-:-:S02]  /*130f0*/  MOV R21, R15 ;  /* 0x0000000f00157202 */ /* 0x000fc40000000f00 */
[----:B------:R0:W-:Y:S01]  /*13100*/  SYNCS.ARRIVE.TRANS64.RED.A1T0 RZ, [R14+URZ], RZ ;  /* 0x000000ff0eff79a7 */ /* 0x0001e2000810043f */
[----:B------:R-:W-:Y:S05]  /*13110*/  @P1 BRA `(.L_x_6082) ;  /* 0xffffffcc00d81947 */ /* 0x000fea000383ffff */
.L_x_6071:
[----:B------:R-:W2:Y:S01]  /*13120*/  LDL.LU R177, [R1+0xc8] ;  /* 0x0000c80001b17983 */ /* 0x000ea20000300800 */
[----:B------:R-:W-:Y:S05]  /*13130*/  WARPSYNC.ALL ;  /* 0x0000000000007948 */ /* 0x000fea0003800000 */
[----:B-----5:R-:W1:Y:S01]  /*13140*/  SHFL.BFLY PT, R4, R3, 0x2, 0x1f ;  /* 0x0c401f0003047f89 */ /* 0x020e6200000e0000 */
[----:B------:R-:W-:Y:S01]  /*13150*/  VIADD R18, R18, 0x1 ;  /* 0x0000000112127836 */ /* 0x000fe20000000000 */
[----:B------:R-:W-:Y:S01]  /*13160*/  MOV R22, UR46 ;  /* 0x0000002e00167c02 */ /* 0x000fe20008000f00 */
[----:B0-----:R-:W-:Y:S01]  /*13170*/  IMAD.U32 R14, RZ, RZ, UR46 ;  /* 0x0000002eff0e7e24 */ /* 0x001fe2000f8e00ff */
[----:B------:R-:W0:Y:S01]  /*13180*/  SHFL.BFLY PT, R7, R0, 0x2, 0x1f ;  /* 0x0c401f0000077f89 */ /* 0x000e2200000e0000 */
[----:B------:R-:W-:Y:S01]  /*13190*/  IMAD.MOV.U32 R21, RZ, RZ, -0x800000 ;  /* 0xff800000ff157424 */ /* 0x000fe200078e00ff */
[----:B------:R3:W-:Y:S08]  /*131a0*/  BAR.ARV R12, 0x100 ;  /* 0x0004000c0000751d */ /* 0x0007f00000002000 */
[----:B------:R-:W-:Y:S06]  /*131b0*/  BAR.ARV 0x8, 0x180 ;  /* 0x0206000000007b1d */ /* 0x000fec0000002000 */
[----:B------:R-:W-:Y:S01]  /*131c0*/  ISETP.NE.AND P0, PT, R18, 0x2, PT ;  /* 0x000000021200780c */ /* 0x000fe20003f05270 */
[----:B------:R-:W-:-:S02]  /*131d0*/  IMAD.MOV.U32 R20, RZ, RZ, -0x800000 ;  /* 0xff800000ff147424 */ /* 0x000fc400078e00ff */
[----:B-1----:R-:W-:Y:S01]  /*131e0*/  FADD.FTZ R4, R4, R3 ;  /* 0x0000000304047221 */ /* 0x002fe20000010000 */
[----:B------:R-:W-:Y:S02]  /*131f0*/  PLOP3.LUT P1, PT, PT, PT, PT, 0x8, 0x0 ;  /* 0x000000000000781c */ /* 0x000fe40003f2e170 */
[----:B------:R-:W-:Y:S01]  /*13200*/  SEL R3, RZ, 0x1, P0 ;  /* 0x00000001ff037807 */ /* 0x000fe20000000000 */
[----:B0-----:R-:W-:Y:S01]  /*13210*/  FADD.FTZ R8, R7, R0 ;  /* 0x0000000007087221 */ /* 0x001fe20000010000 */
[----:B------:R-:W0:Y:S01]  /*13220*/  SHFL.BFLY PT, R5, R4, 0x1, 0x1f ;  /* 0x0c201f0004057f89 */ /* 0x000e2200000e0000 */
[----:B------:R-:W-:Y:S01]  /*13230*/  IMAD.MOV.U32 R7, RZ, RZ, RZ ;  /* 0x000000ffff077224 */ /* 0x000fe200078e00ff */
[----:B------:R-:W-:Y:S01]  /*13240*/  LOP3.LUT R202, R202, R3, RZ, 0x3c, !PT ;  /* 0x00000003caca7212 */ /* 0x000fe200078e3cff */
[----:B------:R-:W-:Y:S01]  /*13250*/  IMAD.MOV.U32 R0, RZ, RZ, RZ ;  /* 0x000000ffff007224 */ /* 0x000fe200078e00ff */
[----:B------:R-:W1:Y:S01]  /*13260*/  SHFL.BFLY PT, R9, R8, 0x1, 0x1f ;  /* 0x0c201f0008097f89 */ /* 0x000e6200000e0000 */
[----:B------:R-:W-:Y:S01]  /*13270*/  SEL R18, R18, RZ, P0 ;  /* 0x000000ff12127207 */ /* 0x000fe20000000000 */
[----:B0-----:R-:W-:Y:S01]  /*13280*/  FADD.FTZ R5, R4, R5 ;  /* 0x0000000504057221 */ /* 0x001fe20000010000 */
[----:B-1----:R-:W-:-:S04]  /*13290*/  FADD.FTZ R6, R8, R9 ;  /* 0x0000000908067221 */ /* 0x002fc80000010000 */
[----:B------:R-:W-:Y:S02]  /*132a0*/  FSETP.NE.FTZ.AND P2, PT, R5, RZ, PT ;  /* 0x000000ff0500720b */ /* 0x000fe40003f55000 */
[----:B------:R-:W-:-:S11]  /*132b0*/  FSETP.NE.FTZ.AND P3, PT, R6, RZ, PT ;  /* 0x000000ff0600720b */ /* 0x000fd60003f75000 */
[----:B------:R-:W0:Y:S01]  /*132c0*/  @P2 MUFU.RCP R7, R5 ;  /* 0x0000000500072308 */ /* 0x000e220000001000 */
[----:B------:R-:W-:Y:S01]  /*132d0*/  @P2 FMUL.FTZ R14, R14, 0.69314718246459960938 ;  /* 0x3f3172180e0e2820 */ /* 0x000fe20000410000 */
[----:B------:R-:W-:-:S06]  /*132e0*/  @P3 FMUL.FTZ R22, R22, 0.69314718246459960938 ;  /* 0x3f31721816163820 */ /* 0x000fcc0000410000 */
[----:B------:R-:W1:Y:S01]  /*132f0*/  @P3 MUFU.RCP R0, R6 ;  /* 0x0000000600003308 */ /* 0x000e620000001000 */
[-C--:B0-----:R-:W-:Y:S01]  /*13300*/  FMUL.FTZ R172, R100, R7.reuse ;  /* 0x0000000764ac7220 */ /* 0x081fe20000410000 */
[----:B------:R-:W-:-:S06]  /*13310*/  FMUL.FTZ R3, R101, R7 ;  /* 0x0000000765037220 */ /* 0x000fcc0000410000 */
[----:B------:R-:W0:Y:S01]  /*13320*/  @P2 MUFU.LG2 R100, R5 ;  /* 0x0000000500642308 */ /* 0x000e220000000c00 */
[-C--:B---3--:R-:W-:Y:S01]  /*13330*/  FMUL.FTZ R12, R36, R7.reuse ;  /* 0x00000007240c7220 */ /* 0x088fe20000410000 */
[-C--:B------:R-:W-:Y:S01]  /*13340*/  FMUL.FTZ R4, R24, R7.reuse ;  /* 0x0000000718047220 */ /* 0x080fe20000410000 */
[-C--:B------:R-:W-:Y:S01]  /*13350*/  FMUL.FTZ R25, R25, R7.reuse ;  /* 0x0000000719197220 */ /* 0x080fe20000410000 */
[-C--:B------:R-:W-:Y:S01]  /*13360*/  FMUL.FTZ R28, R28, R7.reuse ;  /* 0x000000071c1c7220 */ /* 0x080fe20000410000 */
[-C--:B------:R-:W-:Y:S01]  /*13370*/  FMUL.FTZ R29, R29, R7.reuse ;  /* 0x000000071d1d7220 */ /* 0x080fe20000410000 */
[-C--:B-1----:R-:W-:Y:S01]  /*13380*/  FMUL.FTZ R36, R95, R0.reuse ;  /* 0x000000005f247220 */ /* 0x082fe20000410000 */
[-C--:B------:R-:W-:Y:S01]  /*13390*/  FMUL.FTZ R8, R31, R0.reuse ;  /* 0x000000001f087220 */ /* 0x080fe20000410000 */
[----:B------:R1:W3:Y:S01]  /*133a0*/  @P3 MUFU.LG2 R101, R6 ;  /* 0x0000000600653308 */ /* 0x0002e20000000c00 */
        /* <DEDUP_REMOVED lines=9> */
[-C--:B-1----:R-:W-:Y:S01]  /*13440*/  FMUL.FTZ R6, R27, R0.reuse ;  /* 0x000000001b067220 */ /* 0x082fe20000410000 */
[-C--:B------:R-:W-:Y:S01]  /*13450*/  FMUL.FTZ R49, R49, R7.reuse ;  /* 0x0000000731317220 */ /* 0x080fe20000410000 */
[-C--:B------:R-:W-:Y:S01]  /*13460*/  FMUL.FTZ R160, R52, R7.reuse ;  /* 0x0000000734a07220 */ /* 0x080fe20000410000 */
[-C--:B------:R-:W-:Y:S01]  /*13470*/  FMUL.FTZ R53, R53, R7.reuse ;  /* 0x0000000735357220 */ /* 0x080fe20000410000 */
[-C--:B------:R-:W-:Y:S01]  /*13480*/  FMUL.FTZ R161, R56, R7.reuse ;  /* 0x0000000738a17220 */ /* 0x080fe20000410000 */
[-C--:B------:R-:W-:Y:S01]  /*13490*/  FMUL.FTZ R57, R57, R7.reuse ;  /* 0x0000000739397220 */ /* 0x080fe20000410000 */
[-C--:B------:R-:W-:Y:S01]  /*134a0*/  FMUL.FTZ R162, R60, R7.reuse ;  /* 0x000000073ca27220 */ /* 0x080fe20000410000 */
[----:B---3--:R-:W-:Y:S01]  /*134b0*/  @P3 FMUL.FTZ R101, R101, 0.69314718246459960938 ;  /* 0x3f31721865653820 */ /* 0x008fe20000410000 */
        /* <DEDUP_REMOVED lines=108> */
.L_x_6012:
[----:B------:R-:W-:Y:S05]  /*13b80*/  WARPSYNC.ALL ;  /* 0x0000000000007948 */ /* 0x000fea0003800000 */
[----:B------:R-:W1:Y:S08]  /*13b90*/  S2UR UR37, SR_CgaCtaId ;  /* 0x00000000002579c3 */ /* 0x000e700000008800 */
[----:B------:R-:W-:Y:S06]  /*13ba0*/  BAR.SYNC.DEFER_BLOCKING 0x5, 0x180 ;  /* 0x0146000000007b1d */ /* 0x000fec0000010000 */
[----:B------:R-:W-:Y:S01]  /*13bb0*/  UMOV UR4, 0x400 ;  /* 0x0000040000047882 */ /* 0x000fe20000000000 */
[----:B------:R-:W-:Y:S01]  /*13bc0*/  BSSY B0, `(.L_x_6083) ;  /* 0x00002ff000007945 */ /* 0x000fe20003800000 */
[----:B-1----:R-:W-:-:S06]  /*13bd0*/  ULEA UR4, UR37, UR4, 0x18 ;  /* 0x0000000425047291 */ /* 0x002fcc000f8ec03f */
[----:B------:R-:W-:-:S05]  /*13be0*/  IMAD.U32 R22, RZ, RZ, UR4 ;  /* 0x00000004ff167e24 */ /* 0x000fca000f8e00ff */
[----:B------:R1:W2:Y:S01]  /*13bf0*/  LDS.128 R100, [R22+0x324d0] ;  /* 0x0324d00016647984 */ /* 0x0002a20000000c00 */
[----:B------:R-:W-:Y:S06]  /*13c00*/  BAR.ARV 0x4, 0x180 ;  /* 0x0106000000007b1d */ /* 0x000fec0000002000 */
[----:B------:R-:W-:Y:S05]  /*13c10*/  @P1 BRA `(.L_x_6084) ;  /* 0x0000002000441947 */ /* 0x000fea0003800000 */
[----:B------:R-:W3:Y:S04]  /*13c20*/  LDL R14, [R1+0xd4] ;  /* 0x0000d400010e7983 */ /* 0x000ee80000100800 */
[----:B------:R-:W4:Y:S01]  /*13c30*/  LDL R182, [R1+0xc0] ;  /* 0x0000c00001b67983 */ /* 0x000f220000100800 */
[----:B------:R-:W0:Y:S01]  /*13c40*/  S2R R15, SR_SWINHI ;  /* 0x00000000000f7919 */ /* 0x000e220000002f00 */
[----:B------:R-:W-:Y:S05]  /*13c50*/  WARPSYNC.ALL ;  /* 0x0000000000007948 */ /* 0x000fea0003800000 */
[----:B------:R-:W-:Y:S01]  /*13c60*/  F2FP.F16.F32.PACK_AB R5, R6, R5 ;  /* 0x000000050605723e */ /* 0x000fe200000000ff */
[----:B------:R-:W-:Y:S01]  /*13c70*/  ULDC.64 UR4, c[0x0][0xd00] ;  /* 0x0003400000047ab9 */ /* 0x000fe20000000a00 */
[----:B------:R-:W4:Y:S01]  /*13c80*/  LDL R176, [R1+0xc4] ;  /* 0x0000c40001b07983 */ /* 0x000f220000100800 */
[----:B------:R-:W-:-:S02]  /*13c90*/  MOV R94, R22 ;  /* 0x00000016005e7202 */ /* 0x000fc40000000f00 */
[----:B0-----:R-:W-:Y:S02]  /*13ca0*/  MOV R95, R15 ;  /* 0x0000000f005f7202 */ /* 0x001fe40000000f00 */
        /* <DEDUP_REMOVED lines=20> */
[----:B------:R-:W-:Y:S01]  /*13df0*/  F2FP.F16.F32.PACK_AB R147, R0, R150 ;  /* 0x000000960093723e */ /* 0x000fe200000000ff */
[----:B------:R-:W-:Y:S01]  /*13e00*/  BAR.SYNC.DEFER_BLOCKING 0x1, 0x100 ;  /* 0x0044000000007b1d */ /* 0x000fe20000010000 */
[----:B---3--:R-:W-:-:S03]  /*13e10*/  IMAD.WIDE R142, R14, 0x2, R94 ;  /* 0x000000020e8e7825 */ /* 0x008fc600078e025e */
[C---:B------:R-:W-:Y:S02]  /*13e20*/  IADD3 R30, P3, R142.reuse, 0x60, RZ ;  /* 0x000000608e1e7810 */ /* 0x040fe40007f7e0ff */
[----:B------:R-:W-:Y:S02]  /*13e30*/  IADD3 R26, P2, R142, 0x40, RZ ;  /* 0x000000408e1a7810 */ /* 0x000fe40007f5e0ff */
[----:B------:R-:W-:Y:S02]  /*13e40*/  LOP3.LUT R110, R30, 0x380, RZ, 0xc0, !PT ;  /* 0x000003801e6e7812 */ /* 0x000fe400078ec0ff */
[----:B------:R-:W-:Y:S02]  /*13e50*/  IADD3 R46, P1, R142, 0x20, RZ ;  /* 0x000000208e2e7810 */ /* 0x000fe40007f3e0ff */
[----:B------:R-:W-:Y:S02]  /*13e60*/  SHF.R.U64 R185, R110, 0x3, RZ ;  /* 0x000000036eb97819 */ /* 0x000fe400000012ff */
[----:B------:R-:W-:Y:S01]  /*13e70*/  IADD3 R14, P0, R142, 0x4040, RZ ;  /* 0x000040408e0e7810 */ /* 0x000fe20007f1e0ff */
[--C-:B------:R-:W-:Y:S01]  /*13e80*/  IMAD.X R111, RZ, RZ, R143.reuse, P2 ;  /* 0x000000ffff6f7224 */ /* 0x100fe200010e068f */
[----:B------:R-:W-:Y:S01]  /*13e90*/  LOP3.LUT R177, R46, 0x380, RZ, 0xc0, !PT ;  /* 0x000003802eb17812 */ /* 0x000fe200078ec0ff */
[----:B------:R-:W-:Y:S01]  /*13ea0*/  IMAD.X R107, RZ, RZ, R143, P1 ;  /* 0x000000ffff6b7224 */ /* 0x000fe200008e068f */
[----:B------:R-:W-:-:S02]  /*13eb0*/  IADD3 R124, P2, R142, 0x8000, RZ ;  /* 0x000080008e7c7810 */ /* 0x000fc40007f5e0ff */
[----:B------:R-:W-:Y:S02]  /*13ec0*/  LOP3.LUT R106, R26, 0x380, RZ, 0xc0, !PT ;  /* 0x000003801a6a7812 */ /* 0x000fe400078ec0ff */
[----:B------:R-:W-:Y:S02]  /*13ed0*/  LOP3.LUT R114, R185, R30, RZ, 0x3c, !PT ;  /* 0x0000001eb9727212 */ /* 0x000fe400078e3cff */
[----:B------:R-:W-:Y:S02]  /*13ee0*/  LOP3.LUT R99, R142, 0x380, RZ, 0xc0, !PT ;  /* 0x000003808e637812 */ /* 0x000fe400078ec0ff */
[----:B------:R-:W-:Y:S02]  /*13ef0*/  LOP3.LUT R185, R14, 0x380, RZ, 0xc0, !PT ;  /* 0x000003800eb97812 */ /* 0x000fe400078ec0ff */
[C---:B------:R-:W-:Y:S02]  /*13f00*/  IADD3 R116, P4, R142.reuse, 0x4000, RZ ;  /* 0x000040008e747810 */ /* 0x040fe40007f9e0ff */
[----:B------:R-:W-:-:S02]  /*13f10*/  IADD3 R118, P5, R142, 0x4020, RZ ;  /* 0x000040208e767810 */ /* 0x000fc40007fbe0ff */
[C---:B------:R-:W-:Y:S02]  /*13f20*/  IADD3 R122, P1, R142.reuse, 0x4060, RZ ;  /* 0x000040608e7a7810 */ /* 0x040fe40007f3e0ff */
[----:B------:R-:W-:Y:S02]  /*13f30*/  IADD3.X R115, RZ, R143, RZ, P3, !PT ;  /* 0x0000008fff737210 */ /* 0x000fe40001ffe4ff */
[----:B------:R-:W-:Y:S02]  /*13f40*/  IADD3 R126, P3, R142, 0x8020, RZ ;  /* 0x000080208e7e7810 */ /* 0x000fe40007f7e0ff */
[----:B------:R-:W-:Y:S01]  /*13f50*/  SHF.R.U64 R177, R177, 0x3, RZ ;  /* 0x00000003b1b17819 */ /* 0x000fe200000012ff */
[----:B------:R-:W-:Y:S01]  /*13f60*/  IMAD.X R125, RZ, RZ, R143, P2 ;  /* 0x000000ffff7d7224 */ /* 0x000fe200010e068f */
[----:B------:R-:W-:Y:S02]  /*13f70*/  SHF.R.U64 R183, R106, 0x3, RZ ;  /* 0x000000036ab77819 */ /* 0x000fe400000012ff */
[----:B------:R-:W-:-:S02]  /*13f80*/  SHF.R.U64 R99, R99, 0x3, RZ ;  /* 0x0000000363637819 */ /* 0x000fc400000012ff */
[----:B------:R-:W-:Y:S01]  /*13f90*/  SHF.R.U64 R185, R185, 0x3, RZ ;  /* 0x00000003b9b97819 */ /* 0x000fe200000012ff */
[--C-:B------:R-:W-:Y:S01]  /*13fa0*/  IMAD.X R117, RZ, RZ, R143.reuse, P4 ;  /* 0x000000ffff757224 */ /* 0x100fe200020e068f */
[C---:B------:R-:W-:Y:S01]  /*13fb0*/  IADD3 R151, P2, R142.reuse, 0xc040, RZ ;  /* 0x0000c0408e977810 */ /* 0x040fe20007f5e0ff */
[--C-:B------:R-:W-:Y:S01]  /*13fc0*/  IMAD.X R119, RZ, RZ, R143.reuse, P5 ;  /* 0x000000ffff777224 */ /* 0x100fe200028e068f */
[----:B------:R-:W-:Y:S01]  /*13fd0*/  IADD3.X R127, RZ, R143, RZ, P3, !PT ;  /* 0x0000008fff7f7210 */ /* 0x000fe20001ffe4ff */
[--C-:B------:R-:W-:Y:S01]  /*13fe0*/  IMAD.X R121, RZ, RZ, R143.reuse, P0 ;  /* 0x000000ffff797224 */ /* 0x100fe200000e068f */
[----:B------:R-:W-:Y:S01]  /*13ff0*/  LOP3.LUT R106, R177, R46, RZ, 0x3c, !PT ;  /* 0x0000002eb16a7212 */ /* 0x000fe200078e3cff */
[----:B------:R-:W-:Y:S01]  /*14000*/  IMAD.X R123, RZ, RZ, R143, P1 ;  /* 0x000000ffff7b7224 */ /* 0x000fe200008e068f */
[C---:B------:R-:W-:Y:S02]  /*14010*/  IADD3 R128, P4, R142.reuse, 0x8040, RZ ;  /* 0x000080408e807810 */ /* 0x040fe40007f9e0ff */
[----:B------:R-:W-:-:S02]  /*14020*/  IADD3 R130, P5, R142, 0x8060, RZ ;  /* 0x000080608e827810 */ /* 0x000fc40007fbe0ff */
[C---:B------:R-:W-:Y:S02]  /*14030*/  IADD3 R98, P0, R142.reuse, 0xc000, RZ ;  /* 0x0000c0008e627810 */ /* 0x040fe40007f1e0ff */
[C---:B------:R-:W-:Y:S02]  /*14040*/  IADD3 R138, P1, R142.reuse, 0xc020, RZ ;  /* 0x0000c0208e8a7810 */ /* 0x040fe40007f3e0ff */
[----:B--2---:R-:W-:Y:S02]  /*14050*/  IADD3 R100, P3, R142, 0xc060, RZ ;  /* 0x0000c0608e647810 */ /* 0x004fe40007f7e0ff */
[----:B------:R-:W-:Y:S02]  /*14060*/  LOP3.LUT R110, R183, R26, RZ, 0x3c, !PT ;  /* 0x0000001ab76e7212 */ /* 0x000fe400078e3cff */
[----:B------:R-:W-:Y:S02]  /*14070*/  LOP3.LUT R177, R116, 0x380, RZ, 0xc0, !PT ;  /* 0x0000038074b17812 */ /* 0x000fe400078ec0ff */
[----:B------:R-:W-:-:S02]  /*14080*/  LOP3.LUT R142, R99, R142, RZ, 0x3c, !PT ;  /* 0x0000008e638e7212 */ /* 0x000fc400078e3cff */
[----:B------:R-:W-:Y:S02]  /*14090*/  LOP3.LUT R183, R118, 0x380, RZ, 0xc0, !PT ;  /* 0x0000038076b77812 */ /* 0x000fe400078ec0ff */
[----:B------:R-:W-:Y:S02]  /*140a0*/  LOP3.LUT R120, R185, R14, RZ, 0x3c, !PT ;  /* 0x0000000eb9787212 */ /* 0x000fe400078e3cff */
[----:B------:R-:W-:Y:S02]  /*140b0*/  LOP3.LUT R14, R151, 0x380, RZ, 0xc0, !PT ;  /* 0x00000380970e7812 */ /* 0x000fe400078ec0ff */
[----:B------:R-:W-:Y:S02]  /*140c0*/  SHF.R.U64 R177, R177, 0x3, RZ ;  /* 0x00000003b1b17819 */ /* 0x000fe400000012ff */
[----:B------:R-:W-:Y:S02]  /*140d0*/  SHF.R.U64 R183, R183, 0x3, RZ ;  /* 0x00000003b7b77819 */ /* 0x000fe400000012ff */
[----:B------:R-:W-:-:S02]  /*140e0*/  MOV R142, R142 ;  /* 0x0000008e008e7202 */ /* 0x000fc40000000f00 */
[----:B------:R-:W-:Y:S01]  /*140f0*/  SHF.R.U64 R14, R14, 0x3, RZ ;  /* 0x000000030e0e7819 */ /* 0x000fe200000012ff */
[----:B------:R-:W-:Y:S01]  /*14100*/  IMAD.X R15, RZ, RZ, R143, P2 ;  /* 0x000000ffff0f7224 */ /* 0x000fe200010e068f */
[----:B------:R-:W-:Y:S02]  /*14110*/  LOP3.LUT R187, R122, 0x380, RZ, 0xc0, !PT ;  /* 0x000003807abb7812 */ /* 0x000fe400078ec0ff */
[----:B------:R-:W-:Y:S01]  /*14120*/  LOP3.LUT R116, R177, R116, RZ, 0x3c, !PT ;  /* 0x00000074b1747212 */ /* 0x000fe200078e3cff */
[----:B------:R0:W-:Y:S01]  /*14130*/  STSM.16.M88.4 [R142], R4 ;  /* 0x000000048e007844 */ /* 0x0001e20000000200 */
[----:B------:R-:W-:Y:S02]  /*14140*/  LOP3.LUT R118, R183, R118, RZ, 0x3c, !PT ;  /* 0x00000076b7767212 */ /* 0x000fe400078e3cff */
[----:B------:R-:W-:Y:S02]  /*14150*/  LOP3.LUT R177, R124, 0x380, RZ, 0xc0, !PT ;  /* 0x000003807cb17812 */ /* 0x000fe400078ec0ff */
[----:B------:R-:W-:-:S02]  /*14160*/  LOP3.LUT R183, R126, 0x380, RZ, 0xc0, !PT ;  /* 0x000003807eb77812 */ /* 0x000fc400078ec0ff */
[----:B------:R-:W-:Y:S02]  /*14170*/  LOP3.LUT R14, R14, R151, RZ, 0x3c, !PT ;  /* 0x000000970e0e7212 */ /* 0x000fe400078e3cff */
[----:B------:R-:W-:Y:S02]  /*14180*/  LOP3.LUT R185, R128, 0x380, RZ, 0xc0, !PT ;  /* 0x0000038080b97812 */ /* 0x000fe400078ec0ff */
[----:B------:R-:W-:Y:S02]  /*14190*/  MOV R106, R106 ;  /* 0x0000006a006a7202 */ /* 0x000fe40000000f00 */
[----:B------:R-:W-:Y:S02]  /*141a0*/  SHF.R.U64 R187, R187, 0x3, RZ ;  /* 0x00000003bbbb7819 */ /* 0x000fe400000012ff */
[----:B0-----:R-:W-:Y:S02]  /*141b0*/  F2FP.F16.F32.PACK_AB R4, R33, R10 ;  /* 0x0000000a2104723e */ /* 0x001fe400000000ff */
[----:B------:R-:W-:-:S02]  /*141c0*/  F2FP.F16.F32.PACK_AB R5, R35, R34 ;  /* 0x000000222305723e */ /* 0x000fc400000000ff */
[----:B------:R-:W-:Y:S02]  /*141d0*/  F2FP.F16.F32.PACK_AB R6, R37, R12 ;  /* 0x0000000c2506723e */ /* 0x000fe400000000ff */
[----:B------:R-:W-:Y:S02]  /*141e0*/  F2FP.F16.F32.PACK_AB R7, R39, R38 ;  /* 0x000000262707723e */ /* 0x000fe400000000ff */
[----:B------:R-:W-:Y:S02]  /*141f0*/  SHF.R.U64 R177, R177, 0x3, RZ ;  /* 0x00000003b1b17819 */ /* 0x000fe400000012ff */
[----:B------:R-:W-:Y:S02]  /*14200*/  MOV R110, R110 ;  /* 0x0000006e006e7202 */ /* 0x000fe40000000f00 */
[----:B------:R-:W-:Y:S02]  /*14210*/  F2FP.F16.F32.PACK_AB R10, R45, R44 ;  /* 0x0000002c2d0a723e */ /* 0x000fe400000000ff */
[----:B------:R-:W-:-:S02]  /*14220*/  SHF.R.U64 R183, R183, 0x3, RZ ;  /* 0x00000003b7b77819 */ /* 0x000fc400000012ff */
[----:B------:R-:W-:Y:S01]  /*14230*/  MOV R37, R14 ;  /* 0x0000000e00257202 */ /* 0x000fe20000000f00 */
[----:B------:R0:W-:Y:S01]  /*14240*/  STSM.16.M88.4 [R106], R4 ;  /* 0x000000046a007844 */ /* 0x0001e20000000200 */
[----:B------:R-:W-:Y:S02]  /*14250*/  SHF.R.U64 R185, R185, 0x3, RZ ;  /* 0x00000003b9b97819 */ /* 0x000fe400000012ff */
[----:B------:R-:W-:Y:S02]  /*14260*/  MOV R114, R114 ;  /* 0x0000007200727202 */ /* 0x000fe40000000f00 */
[----:B------:R-:W-:Y:S02]  /*14270*/  F2FP.F16.F32.PACK_AB R12, R49, R159 ;  /* 0x0000009f310c723e */ /* 0x000fe400000000ff */
[----:B------:R-:W-:Y:S02]  /*14280*/  F2FP.F16.F32.PACK_AB R14, R53, R160 ;  /* 0x000000a0350e723e */ /* 0x000fe400000000ff */
[----:B------:R-:W-:-:S02]  /*14290*/  F2FP.F16.F32.PACK_AB R15, R55, R54 ;  /* 0x00000036370f723e */ /* 0x000fc400000000ff */
[----:B------:R-:W-:Y:S02]  /*142a0*/  LOP3.LUT R122, R187, R122, RZ, 0x3c, !PT ;  /* 0x0000007abb7a7212 */ /* 0x000fe400078e3cff */
[----:B------:R-:W-:Y:S02]  /*142b0*/  MOV R116, R116 ;  /* 0x0000007400747202 */ /* 0x000fe40000000f00 */
[----:B------:R-:W-:Y:S01]  /*142c0*/  F2FP.F16.F32.PACK_AB R26, R61, R162 ;  /* 0x000000a23d1a723e */ /* 0x000fe200000000ff */
[----:B------:R-:W-:Y:S01]  /*142d0*/  IMAD.X R129, RZ, RZ, R143, P4 ;  /* 0x000000ffff817224 */ /* 0x000fe200020e068f */
[----:B------:R-:W-:Y:S01]  /*142e0*/  LOP3.LUT R124, R177, R124, RZ, 0x3c, !PT ;  /* 0x0000007cb17c7212 */ /* 0x000fe200078e3cff */
[----:B------:R2:W-:Y:S01]  /*142f0*/  STSM.16.M88.4 [R110], R8 ;  /* 0x000000086e007844 */ /* 0x0005e20000000200 */
[----:B------:R-:W-:Y:S02]  /*14300*/  MOV R118, R118 ;  /* 0x0000007600767202 */ /* 0x000fe40000000f00 */
[----:B0-----:R-:W-:-:S02]  /*14310*/  F2FP.F16.F32.PACK_AB R4, R65, R163 ;  /* 0x000000a34104723e */ /* 0x001fc400000000ff */
[----:B------:R-:W-:Y:S02]  /*14320*/  F2FP.F16.F32.PACK_AB R5, R67, R66 ;  /* 0x000000424305723e */ /* 0x000fe400000000ff */
[----:B------:R-:W-:Y:S02]  /*14330*/  F2FP.F16.F32.PACK_AB R6, R69, R164 ;  /* 0x000000a44506723e */ /* 0x000fe400000000ff */
[----:B------:R-:W-:Y:S02]  /*14340*/  F2FP.F16.F32.PACK_AB R7, R71, R70 ;  /* 0x000000464707723e */ /* 0x000fe400000000ff */
[----:B------:R-:W-:Y:S01]  /*14350*/  LOP3.LUT R126, R183, R126, RZ, 0x3c, !PT ;  /* 0x0000007eb77e7212 */ /* 0x000fe200078e3cff */
[----:B------:R-:W-:Y:S01]  /*14360*/  STSM.16.M88.4 [R114], R12 ;  /* 0x0000000c72007844 */ /* 0x000fe20000000200 */
[----:B------:R-:W-:Y:S02]  /*14370*/  LOP3.LUT R128, R185, R128, RZ, 0x3c, !PT ;  /* 0x00000080b9807212 */ /* 0x000fe400078e3cff */
[----:B------:R-:W-:-:S02]  /*14380*/  MOV R120, R120 ;  /* 0x0000007800787202 */ /* 0x000fc40000000f00 */
[----:B--2---:R-:W-:Y:S02]  /*14390*/  F2FP.F16.F32.PACK_AB R8, R73, R165 ;  /* 0x000000a54908723e */ /* 0x004fe400000000ff */
[----:B------:R-:W-:Y:S02]  /*143a0*/  F2FP.F16.F32.PACK_AB R9, R75, R74 ;  /* 0x0000004a4b09723e */ /* 0x000fe400000000ff */
[----:B------:R-:W-:Y:S02]  /*143b0*/  F2FP.F16.F32.PACK_AB R10, R77, R166 ;  /* 0x000000a64d0a723e */ /* 0x000fe400000000ff */
[----:B------:R-:W-:Y:S01]  /*143c0*/  F2FP.F16.F32.PACK_AB R11, R79, R78 ;  /* 0x0000004e4f0b723e */ /* 0x000fe200000000ff */
[----:B------:R-:W-:Y:S01]  /*143d0*/  STSM.16.M88.4 [R116], R24 ;  /* 0x0000001874007844 */ /* 0x000fe20000000200 */
[----:B------:R-:W-:Y:S02]  /*143e0*/  MOV R122, R122 ;  /* 0x0000007a007a7202 */ /* 0x000fe40000000f00 */
[----:B------:R-:W-:Y:S01]  /*143f0*/  F2FP.F16.F32.PACK_AB R30, R85, R168 ;  /* 0x000000a8551e723e */ /* 0x000fe200000000ff */
[----:B------:R0:W-:Y:S01]  /*14400*/  STSM.16.M88.4 [R118], R4 ;  /* 0x0000000476007844 */ /* 0x0001e20000000200 */
[----:B------:R-:W-:-:S02]  /*14410*/  LOP3.LUT R187, R130, 0x380, RZ, 0xc0, !PT ;  /* 0x0000038082bb7812 */ /* 0x000fc400078ec0ff */
[----:B------:R-:W-:Y:S02]  /*14420*/  MOV R124, R124 ;  /* 0x0000007c007c7202 */ /* 0x000fe40000000f00 */
[----:B------:R-:W-:Y:S02]  /*14430*/  F2FP.F16.F32.PACK_AB R44, R89, R169 ;  /* 0x000000a9592c723e */ /* 0x000fe400000000ff */
[----:B------:R-:W-:Y:S02]  /*14440*/  F2FP.F16.F32.PACK_AB R45, R91, R90 ;  /* 0x0000005a5b2d723e */ /* 0x000fe400000000ff */
[----:B------:R-:W-:Y:S02]  /*14450*/  F2FP.F16.F32.PACK_AB R46, R93, R170 ;  /* 0x000000aa5d2e723e */ /* 0x000fe400000000ff */
[----:B------:R-:W-:Y:S02]  /*14460*/  LOP3.LUT R177, R98, 0x380, RZ, 0xc0, !PT ;  /* 0x0000038062b17812 */ /* 0x000fe400078ec0ff */
[----:B------:R-:W-:-:S02]  /*14470*/  MOV R126, R126 ;  /* 0x0000007e007e7202 */ /* 0x000fc40000000f00 */
[----:B------:R-:W-:Y:S02]  /*14480*/  F2FP.F16.F32.PACK_AB R33, R42, R40 ;  /* 0x000000282a21723e */ /* 0x000fe400000000ff */
[----:B------:R-:W-:Y:S02]  /*14490*/  F2FP.F16.F32.PACK_AB R34, R3, R172 ;  /* 0x000000ac0322723e */ /* 0x000fe400000000ff */
[----:B------:R-:W-:Y:S01]  /*144a0*/  F2FP.F16.F32.PACK_AB R35, R50, R48 ;  /* 0x000000303223723e */ /* 0x000fe200000000ff */
[----:B------:R-:W-:Y:S01]  /*144b0*/  STSM.16.M88.4 [R120], R8 ;  /* 0x0000000878007844 */ /* 0x000fe20000000200 */
[----:B------:R-:W-:Y:S01]  /*144c0*/  LOP3.LUT R183, R138, 0x380, RZ, 0xc0, !PT ;  /* 0x000003808ab77812 */ /* 0x000fe200078ec0ff */
[----:B------:R-:W-:Y:S01]  /*144d0*/  IMAD.X R131, RZ, RZ, R143, P5 ;  /* 0x000000ffff837224 */ /* 0x000fe200028e068f */
[----:B------:R-:W-:Y:S02]  /*144e0*/  MOV R128, R128 ;  /* 0x0000008000807202 */ /* 0x000fe40000000f00 */
[----:B0-----:R-:W-:-:S02]  /*144f0*/  F2FP.F16.F32.PACK_AB R4, R105, R173 ;  /* 0x000000ad6904723e */ /* 0x001fc400000000ff */
[----:B------:R-:W-:Y:S02]  /*14500*/  F2FP.F16.F32.PACK_AB R5, R56, R52 ;  /* 0x000000343805723e */ /* 0x000fe400000000ff */
[----:B------:R-:W-:Y:S02]  /*14510*/  F2FP.F16.F32.PACK_AB R6, R109, R174 ;  /* 0x000000ae6d06723e */ /* 0x000fe400000000ff */
[----:B------:R-:W-:Y:S01]  /*14520*/  F2FP.F16.F32.PACK_AB R7, R62, R60 ;  /* 0x0000003c3e07723e */ /* 0x000fe200000000ff */
[----:B------:R-:W-:Y:S01]  /*14530*/  STSM.16.M88.4 [R122], R28 ;  /* 0x0000001c7a007844 */ /* 0x000fe20000000200 */
[----:B------:R-:W-:Y:S01]  /*14540*/  SHF.R.U64 R187, R187, 0x3, RZ ;  /* 0x00000003bbbb7819 */ /* 0x000fe200000012ff */
[--C-:B------:R-:W-:Y:S01]  /*14550*/  IMAD.X R135, RZ, RZ, R143.reuse, P0 ;  /* 0x000000ffff877224 */ /* 0x100fe200000e068f */
[----:B------:R-:W-:Y:S01]  /*14560*/  LOP3.LUT R185, R100, 0x380, RZ, 0xc0, !PT ;  /* 0x0000038064b97812 */ /* 0x000fe200078ec0ff */
[----:B------:R-:W-:Y:S01]  /*14570*/  STSM.16.M88.4 [R124], R44 ;  /* 0x0000002c7c007844 */ /* 0x000fe20000000200 */
[----:B------:R-:W-:Y:S01]  /*14580*/  SHF.R.U64 R177, R177, 0x3, RZ ;  /* 0x00000003b1b17819 */ /* 0x000fe200000012ff */
[----:B------:R-:W-:Y:S01]  /*14590*/  IMAD.X R139, RZ, RZ, R143, P1 ;  /* 0x000000ffff8b7224 */ /* 0x000fe200008e068f */
[----:B------:R-:W-:Y:S01]  /*145a0*/  SHF.R.U64 R183, R183, 0x3, RZ ;  /* 0x00000003b7b77819 */ /* 0x000fe200000012ff */
[----:B------:R-:W-:Y:S01]  /*145b0*/  STSM.16.M88.4 [R126], R32 ;  /* 0x000000207e007844 */ /* 0x000fe20000000200 */
[----:B------:R-:W-:Y:S01]  /*145c0*/  LOP3.LUT R130, R187, R130, RZ, 0x3c, !PT ;  /* 0x00000082bb827212 */ /* 0x000fe200078e3cff */
[----:B------:R-:W0:Y:S01]  /*145d0*/  LDC R3, c[0x0][0xce8] ;  /* 0x00033a00ff037b82 */ /* 0x000e220000000800 */
[----:B------:R-:W-:Y:S01]  /*145e0*/  SHF.R.U64 R185, R185, 0x3, RZ ;  /* 0x00000003b9b97819 */ /* 0x000fe200000012ff */
[----:B------:R2:W-:Y:S01]  /*145f0*/  STSM.16.M88.4 [R128], R4 ;  /* 0x0000000480007844 */ /* 0x0005e20000000200 */
[----:B------:R-:W-:-:S02]  /*14600*/  F2FP.F16.F32.PACK_AB R13, R84, R80 ;  /* 0x00000050540d723e */ /* 0x000fc400000000ff */
[----:B------:R-:W-:Y:S02]  /*14610*/  LOP3.LUT R134, R177, R98, RZ, 0x3c, !PT ;  /* 0x00000062b1867212 */ /* 0x000fe400078e3cff */
[----:B----4-:R-:W-:Y:S02]  /*14620*/  SHF.R.S32.HI R80, RZ, 0x1f, R182 ;  /* 0x0000001fff507819 */ /* 0x010fe400000114b6 */
[----:B------:R-:W-:Y:S02]  /*14630*/  LOP3.LUT R138, R183, R138, RZ, 0x3c, !PT ;  /* 0x0000008ab78a7212 */ /* 0x000fe400078e3cff */
[----:B------:R-:W-:Y:S02]  /*14640*/  IADD3.X R99, RZ, R143, RZ, P3, !PT ;  /* 0x0000008fff637210 */ /* 0x000fe40001ffe4ff */
[----:B------:R-:W-:Y:S01]  /*14650*/  LOP3.LUT R98, R185, R100, RZ, 0x3c, !PT ;  /* 0x00000064b9627212 */ /* 0x000fe200078e3cff */
[----:B--2---:R-:W-:Y:S01]  /*14660*/  IMAD.SHL.U32 R4, R182, 0x4, RZ ;  /* 0x00000004b6047824 */ /* 0x004fe200078e00ff */
[----:B------:R-:W-:-:S02]  /*14670*/  MOV R130, R130 ;  /* 0x0000008200827202 */ /* 0x000fc40000000f00 */
        /* <DEDUP_REMOVED lines=8> */
[----:B------:R-:W-:Y:S02]  /*14700*/  ISETP.NE.U32.AND P0, PT, RZ, UR4, PT ;  /* 0x00000004ff007c0c */ /* 0x000fe4000bf05070 */
[----:B------:R-:W-:Y:S02]  /*14710*/  SHF.L.U64.HI R5, R182, 0x2, R80 ;  /* 0x00000002b6057819 */ /* 0x000fe40000010250 */
[----:B------:R-:W-:Y:S02]  /*14720*/  IADD3 R6, P1, R4, UR4, RZ ;  /* 0x0000000404067c10 */ /* 0x000fe4000ff3e0ff */
[----:B------:R-:W-:-:S02]  /*14730*/  MOV R100, R138 ;  /* 0x0000008a00647202 */ /* 0x000fc40000000f00 */
[----:B------:R-:W-:Y:S02]  /*14740*/  F2FP.F16.F32.PACK_AB R24, R158, R181 ;  /* 0x000000b59e18723e */ /* 0x000fe400000000ff */
[----:B------:R-:W-:Y:S02]  /*14750*/  F2FP.F16.F32.PACK_AB R25, R96, R92 ;  /* 0x0000005c6019723e */ /* 0x000fe400000000ff */
[----:B------:R-:W-:Y:S02]  /*14760*/  F2FP.F16.F32.PACK_AB R26, R133, R132 ;  /* 0x00000084851a723e */ /* 0x000fe400000000ff */
[----:B------:R-:W-:Y:S02]  /*14770*/  F2FP.F16.F32.PACK_AB R27, R108, R104 ;  /* 0x000000686c1b723e */ /* 0x000fe400000000ff */
[----:B------:R-:W-:Y:S02]  /*14780*/  F2FP.F16.F32.PACK_AB R138, R141, R140 ;  /* 0x0000008c8d8a723e */ /* 0x000fe400000000ff */
[----:B------:R-:W-:Y:S01]  /*14790*/  F2FP.F16.F32.PACK_AB R139, R154, R153 ;  /* 0x000000999a8b723e */ /* 0x000fe200000000ff */
[----:B------:R2:W-:Y:S01]  /*147a0*/  STSM.16.M88.4 [R130], R8 ;  /* 0x0000000882007844 */ /* 0x0005e20000000200 */
[----:B------:R-:W-:-:S02]  /*147b0*/  MOV R98, R98 ;  /* 0x0000006200627202 */ /* 0x000fc40000000f00 */
[----:B------:R-:W-:Y:S01]  /*147c0*/  ISETP.NE.AND.EX P0, PT, RZ, UR5, PT, P0 ;  /* 0x00000005ff007c0c */ /* 0x000fe2000bf05300 */
[----:B------:R3:W-:Y:S01]  /*147d0*/  STSM.16.M88.4 [R134], R12 ;  /* 0x0000000c86007844 */ /* 0x0007e20000000200 */
[----:B------:R-:W-:Y:S01]  /*147e0*/  IADD3.X R7, R5, UR5, RZ, P1, !PT ;  /* 0x0000000505077c10 */ /* 0x000fe20008ffe4ff */
[----:B------:R-:W-:Y:S02]  /*147f0*/  ULDC.64 UR4, c[0x0][0xd08] ;  /* 0x0003420000047ab9 */ /* 0x000fe40000000a00 */
        /* <DEDUP_REMOVED lines=15> */
[----:B------:R-:W2:Y:S01]  /*148f0*/  @P1 LDC R11, c[0x0][0xcf0] ;  /* 0x00033c00ff0b1b82 */ /* 0x000ea20000000800 */
[----:B------:R-:W-:Y:S01]  /*14900*/  SHF.R.S32.HI R78, RZ, 0x1f, R176 ;  /* 0x0000001fff4e7819 */ /* 0x000fe200000114b0 */
[----:B---3--:R-:W-:Y:S06]  /*14910*/  @P2 BRA `(.L_x_6085) ;  /* 0x0000000000102947 */ /* 0x008fec0003800000 */
[----:B------:R-:W-:Y:S05]  /*14920*/  @!P0 BRA `(.L_x_6085) ;  /* 0x00000000000c8947 */ /* 0x000fea0003800000 */
[----:B------:R-:W3:Y:S04]  /*14930*/  LDG.E R5, desc[UR40][R6.64] ;  /* 0x0000002806057981 */ /* 0x000ee8000c1e1900 */
[----:B-----5:R-:W3:Y:S02]  /*14940*/  LDG.E R8, desc[UR40][R6.64+0x4] ;  /* 0x0000042806087981 */ /* 0x020ee4000c1e1900 */
[----:B---3--:R-:W-:-:S07]  /*14950*/  IMAD.IADD R8, R8, 0x1, -R5 ;  /* 0x0000000108087824 */ /* 0x008fce00078e0a05 */
.L_x_6085:
[----:B------:R-:W3:Y:S01]  /*14960*/  LDL R4, [R1+0xb8] ;  /* 0x0000b80001047983 */ /* 0x000ee20000100800 */
[----:B------:R-:W-:Y:S01]  /*14970*/  ULDC.64 UR4, c[0x0][0xc90] ;  /* 0x0003240000047ab9 */ /* 0x000fe20000000a00 */
[----:B------:R-:W4:Y:S01]  /*14980*/  S2R R14, SR_TID.X ;  /* 0x00000000000e7919 */ /* 0x000f220000002100 */
[----:B-----5:R-:W-:Y:S02]  /*14990*/  SHF.R.S32.HI R77, RZ, 0x1f, R76 ;  /* 0x0000001fff4d7819 */ /* 0x020fe4000001144c */
[----:B------:R-:W-:Y:S01]  /*149a0*/  SEL R80, R80, RZ, !P0 ;  /* 0x000000ff50507207 */ /* 0x000fe20004000000 */
[----:B------:R-:W3:Y:S01]  /*149b0*/  LDL.LU R84, [R1+0x98] ;  /* 0x0000980001547983 */ /* 0x000ee20000300800 */
[----:B------:R-:W-:Y:S01]  /*149c0*/  IMAD R0, R78, UR4, RZ ;  /* 0x000000044e007c24 */ /* 0x000fe2000f8e02ff */
[----:B------:R-:W-:Y:S01]  /*149d0*/  SEL R81, R182, RZ, !P0 ;  /* 0x000000ffb6517207 */ /* 0x000fe20004000000 */
[----:B------:R-:W-:Y:S01]  /*149e0*/  IMAD R83, R8, R3, RZ ;  /* 0x0000000308537224 */ /* 0x000fe200078e02ff */
[----:B------:R-:W1:Y:S01]  /*149f0*/  @P1 LDC R85, c[0x0][0xcec] ;  /* 0x00033b00ff551b82 */ /* 0x000e620000000800 */
[----:B------:R-:W-:-:S07]  /*14a00*/  IMAD R9, R176, UR5, R0 ;  /* 0x00000005b0097c24 */ /* 0x000fce000f8e0200 */
[----:B------:R-:W1:Y:S01]  /*14a10*/  @P1 LDC R87, c[0x0][0xcf0] ;  /* 0x00033c00ff571b82 */ /* 0x000e620000000800 */
[----:B----4-:R-:W-:-:S04]  /*14a20*/  IADD3 R14, R14, -0x80, RZ ;  /* 0xffffff800e0e7810 */ /* 0x010fc80007ffe0ff */
[----:B------:R-:W-:-:S04]  /*14a30*/  SHF.R.S32.HI R6, RZ, 0x1f, R14 ;  /* 0x0000001fff067819 */ /* 0x000fc8000001140e */
[----:B------:R-:W-:-:S04]  /*14a40*/  LEA.HI R79, R6, R14, RZ, 0x3 ;  /* 0x0000000e064f7211 */ /* 0x000fc800078f18ff */
[----:B------:R-:W-:Y:S02]  /*14a50*/  LOP3.LUT R82, R79, 0xfffffff8, RZ, 0xc0, !PT ;  /* 0xfffffff84f527812 */ /* 0x000fe400078ec0ff */
[----:B------:R-:W-:-:S03]  /*14a60*/  SHF.R.S32.HI R79, RZ, 0x3, R79 ;  /* 0x00000003ff4f7819 */ /* 0x000fc6000001144f */
[----:B------:R-:W-:Y:S01]  /*14a70*/  IMAD.IADD R82, R14, 0x1, -R82 ;  /* 0x000000010e527824 */ /* 0x000fe200078e0a52 */
[----:B------:R-:W-:Y:S01]  /*14a80*/  BSSY B1, `(.L_x_6086) ;  /* 0x00000e6000017945 */ /* 0x000fe20003800000 */
[----:B---3--:R-:W-:Y:S02]  /*14a90*/  IMAD.IADD R13, R4, 0x1, R84 ;  /* 0x00000001040d7824 */ /* 0x008fe400078e0254 */
[----:B------:R-:W-:Y:S01]  /*14aa0*/  IMAD.WIDE.U32 R4, R176, UR4, R76 ;  /* 0x00000004b0047c25 */ /* 0x000fe2000f8e004c */
[----:B------:R-:W-:-:S03]  /*14ab0*/  ULDC.64 UR4, c[0x0][0xc98] ;  /* 0x0003260000047ab9 */ /* 0x000fc60000000a00 */
[----:B0-----:R-:W-:Y:S01]  /*14ac0*/  @P1 IMAD.HI.U32 R0, R13, R10, RZ ;  /* 0x0000000a0d001227 */ /* 0x001fe200078e00ff */
[----:B------:R-:W-:-:S03]  /*14ad0*/  LEA.HI R10, R6, R14, RZ, 0x7 ;  /* 0x0000000e060a7211 */ /* 0x000fc600078f38ff */
[----:B------:R-:W-:Y:S01]  /*14ae0*/  IMAD.MOV.U32 R7, RZ, RZ, R13 ;  /* 0x000000ffff077224 */ /* 0x000fe200078e000d */
[----:B------:R-:W-:Y:S01]  /*14af0*/  LOP3.LUT R6, R10, 0xffffff80, RZ, 0xc0, !PT ;  /* 0xffffff800a067812 */ /* 0x000fe200078ec0ff */
[----:B------:R-:W-:Y:S01]  /*14b00*/  IMAD.IADD R5, R5, 0x1, R9 ;  /* 0x0000000105057824 */ /* 0x000fe200078e0209 */
[----:B--2---:R-:W-:-:S03]  /*14b10*/  @P1 SHF.R.U32.HI R7, RZ, R11, R0 ;  /* 0x0000000bff071219 */ /* 0x004fc60000011600 */
[----:B------:R-:W-:Y:S02]  /*14b20*/  IMAD.IADD R12, R14, 0x1, -R6 ;  /* 0x000000010e0c7824 */ /* 0x000fe400078e0a06 */
[----:B------:R-:W-:Y:S02]  /*14b30*/  IMAD.MOV R0, RZ, RZ, -R7 ;  /* 0x000000ffff007224 */ /* 0x000fe400078e0a07 */
[----:B------:R-:W-:Y:S01]  /*14b40*/  IMAD R6, R80, UR4, RZ ;  /* 0x0000000450067c24 */ /* 0x000fe2000f8e02ff */
[----:B------:R-:W-:Y:S01]  /*14b50*/  SHF.R.S32.HI R15, RZ, 0x1f, R12 ;  /* 0x0000001fff0f7819 */ /* 0x000fe2000001140c */
[----:B------:R-:W-:Y:S01]  /*14b60*/  IMAD.WIDE.U32 R4, R81, UR4, R4 ;  /* 0x0000000451047c25 */ /* 0x000fe2000f8e0004 */
[----:B------:R-:W-:Y:S02]  /*14b70*/  LOP3.LUT P0, RZ, R12, 0x3, RZ, 0xc0, !PT ;  /* 0x000000030cff7812 */ /* 0x000fe4000780c0ff */
[----:B------:R-:W-:Y:S01]  /*14b80*/  LEA.HI R14, R15, R12, RZ, 0x2 ;  /* 0x0000000c0f0e7211 */ /* 0x000fe200078f10ff */
[----:B------:R-:W-:Y:S01]  /*14b90*/  IMAD R9, R3, R0, R13 ;  /* 0x0000000003097224 */ /* 0x000fe200078e020d */
[----:B------:R-:W-:Y:S01]  /*14ba0*/  SHF.R.S32.HI R13, RZ, 0x1f, R7 ;  /* 0x0000001fff0d7819 */ /* 0x000fe20000011407 */
[----:B------:R-:W-:Y:S01]  /*14bb0*/  IMAD R6, R81, UR5, R6 ;  /* 0x0000000551067c24 */ /* 0x000fe2000f8e0206 */
[----:B------:R-:W-:Y:S01]  /*14bc0*/  IADD3 R4, P2, R7, R4, RZ ;  /* 0x0000000407047210 */ /* 0x000fe20007f5e0ff */
[----:B------:R-:W-:Y:S01]  /*14bd0*/  ULDC.64 UR4, c[0x0][0xc88] ;  /* 0x0003220000047ab9 */ /* 0x000fe20000000a00 */
[----:B------:R-:W-:-:S02]  /*14be0*/  SHF.L.U32 R0, R82, 0x3, RZ ;  /* 0x0000000352007819 */ /* 0x000fc400000006ff */
[----:B------:R-:W-:Y:S02]  /*14bf0*/  IADD3.X R5, R13, R5, R6, P2, !PT ;  /* 0x000000050d057210 */ /* 0x000fe400017fe406 */
[----:B------:R-:W-:Y:S01]  /*14c00*/  SHF.R.S32.HI R6, RZ, 0x1f, R9 ;  /* 0x0000001fff067819 */ /* 0x000fe20000011409 */
[----:B------:R-:W-:Y:S01]  /*14c10*/  IMAD R11, R79, 0x40, R0 ;  /* 0x000000404f0b7824 */ /* 0x000fe200078e0200 */
[----:B------:R-:W-:Y:S01]  /*14c20*/  SHF.R.S32.HI R24, RZ, 0x2, R14 ;  /* 0x00000002ff187819 */ /* 0x000fe2000001140e */
[----:B------:R-:W-:Y:S01]  /*14c30*/  IMAD.WIDE.U32 R4, R9, UR4, R4 ;  /* 0x0000000409047c25 */ /* 0x000fe2000f8e0004 */
[----:B------:R-:W-:Y:S02]  /*14c40*/  SHF.R.S32.HI R25, RZ, 0x1f, R14 ;  /* 0x0000001fff197819 */ /* 0x000fe4000001140e */
[----:B------:R-:W-:Y:S01]  /*14c50*/  LEA.HI R12, R15, R12, RZ, 0x5 ;  /* 0x0000000c0f0c7211 */ /* 0x000fe200078f28ff */
[----:B------:R-:W-:Y:S01]  /*14c60*/  IMAD R6, R6, UR4, RZ ;  /* 0x0000000406067c24 */ /* 0x000fe2000f8e02ff */
[----:B------:R-:W-:Y:S01]  /*14c70*/  LEA.HI R25, R25, R24, RZ, 0x3 ;  /* 0x0000001819197211 */ /* 0x000fe200078f18ff */
[----:B------:R-:W-:Y:S01]  /*14c80*/  IMAD.WIDE R94, R11, 0x2, R94 ;  /* 0x000000020b5e7825 */ /* 0x000fe200078e025e */
[----:B------:R-:W-:-:S02]  /*14c90*/  SHF.R.S32.HI R11, RZ, 0x7, R10 ;  /* 0x00000007ff0b7819 */ /* 0x000fc4000001140a */
[----:B------:R-:W-:Y:S01]  /*14ca0*/  LOP3.LUT R25, R25, 0xfffffff8, RZ, 0xc0, !PT ;  /* 0xfffffff819197812 */ /* 0x000fe200078ec0ff */
[----:B------:R-:W-:Y:S01]  /*14cb0*/  IMAD R7, R9, UR5, R6 ;  /* 0x0000000509077c24 */ /* 0x000fe2000f8e0206 */
[----:B------:R-:W-:Y:S01]  /*14cc0*/  ULDC.64 UR4, c[0x0][0xc50] ;  /* 0x0003140000047ab9 */ /* 0x000fe20000000a00 */
[----:B------:R-:W-:Y:S02]  /*14cd0*/  LEA.HI R10, R10, R11, RZ, 0x1 ;  /* 0x0000000b0a0a7211 */ /* 0x000fe400078f08ff */
[----:B------:R-:W-:Y:S01]  /*14ce0*/  IMAD.IADD R5, R5, 0x1, R7 ;  /* 0x0000000105057824 */ /* 0x000fe200078e0207 */
[----:B------:R-:W-:Y:S01]  /*14cf0*/  LEA R14, P2, R4, UR4, 0x2 ;  /* 0x00000004040e7c11 */ /* 0x000fe2000f8410ff */
[----:B------:R-:W-:Y:S01]  /*14d00*/  IMAD.IADD R25, R24, 0x1, -R25 ;  /* 0x0000000118197824 */ /* 0x000fe200078e0a19 */
[----:B------:R-:W-:Y:S02]  /*14d10*/  SHF.R.S32.HI R12, RZ, 0x5, R12 ;  /* 0x00000005ff0c7819 */ /* 0x000fe4000001140c */
[----:B------:R-:W-:Y:S01]  /*14d20*/  LEA.HI.X R26, R4, UR5, R5, 0x2, P2 ;  /* 0x00000005041a7c11 */ /* 0x000fe200090f1405 */
[----:B------:R-:W-:Y:S01]  /*14d30*/  SHFL.IDX PT, R6, R14, RZ, 0x1c1f ;  /* 0x001c1fff0e067589 */ /* 0x000fe200000e0000 */
[----:B------:R-:W-:Y:S01]  /*14d40*/  IADD3 R61, P2, R94, 0x3000, RZ ;  /* 0x000030005e3d7810 */ /* 0x000fe20007f5e0ff */
[----:B------:R-:W-:Y:S01]  /*14d50*/  IMAD R7, R12, 0x10, R25 ;  /* 0x000000100c077824 */ /* 0x000fe200078e0219 */
[----:B------:R-:W-:Y:S01]  /*14d60*/  LOP3.LUT R10, R10, 0x3fffffe, RZ, 0xc0, !PT ;  /* 0x03fffffe0a0a7812 */ /* 0x000fe200078ec0ff */
[----:B------:R-:W-:Y:S01]  /*14d70*/  ULDC.64 UR4, c[0x0][0xba0] ;  /* 0x0002e80000047ab9 */ /* 0x000fe20000000a00 */
[----:B------:R-:W-:-:S02]  /*14d80*/  LOP3.LUT R60, R61, 0x380, RZ, 0xc0, !PT ;  /* 0x000003803d3c7812 */ /* 0x000fc400078ec0ff */
[----:B------:R-:W-:Y:S01]  /*14d90*/  IADD3 R69, P5, R94, 0x1000, RZ ;  /* 0x000010005e457810 */ /* 0x000fe20007fbe0ff */
[----:B------:R-:W-:Y:S01]  /*14da0*/  IMAD.IADD R10, R11, 0x1, -R10 ;  /* 0x000000010b0a7824 */ /* 0x000fe200078e0a0a */
[----:B------:R-:W-:Y:S01]  /*14db0*/  SHF.R.U64 R60, R60, 0x3, RZ ;  /* 0x000000033c3c7819 */ /* 0x000fe200000012ff */
[----:B------:R-:W-:Y:S01]  /*14dc0*/  SHFL.IDX PT, R11, R26, 0x1, 0x1c1f ;  /* 0x003c1f001a0b7f89 */ /* 0x000fe200000e0000 */
[----:B------:R-:W-:Y:S01]  /*14dd0*/  IADD3 R65, P4, R94, 0x2000, RZ ;  /* 0x000020005e417810 */ /* 0x000fe20007f9e0ff */
[----:B------:R-:W-:Y:S01]  /*14de0*/  IMAD R4, R10, 0x40, R7 ;  /* 0x000000400a047824 */ /* 0x000fe200078e0207 */
[----:B------:R-:W-:Y:S01]  /*14df0*/  LOP3.LUT R60, R60, R61, RZ, 0x3c, !PT ;  /* 0x0000003d3c3c7212 */ /* 0x000fe200078e3cff */
[----:B------:R-:W-:Y:S01]  /*14e00*/  IMAD.X R61, RZ, RZ, R95, P2 ;  /* 0x000000ffff3d7224 */ /* 0x000fe200010e065f */
[C---:B------:R-:W-:Y:S01]  /*14e10*/  IADD3 R45, P2, R94.reuse, 0x7000, RZ ;  /* 0x000070005e2d7810 */ /* 0x040fe20007f5e0ff */
[----:B------:R-:W0:Y:S01]  /*14e20*/  SHFL.IDX PT, R7, R26, RZ, 0x1c1f ;  /* 0x001c1fff1a077589 */ /* 0x000e2200000e0000 */
[----:B------:R-:W-:Y:S01]  /*14e30*/  IADD3 R57, P3, R94, 0x4000, RZ ;  /* 0x000040005e397810 */ /* 0x000fe20007f7e0ff */
[----:B------:R-:W-:Y:S01]  /*14e40*/  IMAD.IADD R4, R4, 0x1, R84 ;  /* 0x0000000104047824 */ /* 0x000fe200078e0254 */
[----:B------:R-:W-:Y:S01]  /*14e50*/  LOP3.LUT R44, R45, 0x380, RZ, 0xc0, !PT ;  /* 0x000003802d2c7812 */ /* 0x000fe200078ec0ff */
[----:B------:R-:W2:Y:S01]  /*14e60*/  SHFL.IDX PT, R10, R14, 0x1, 0x1c1f ;  /* 0x003c1f000e0a7f89 */ /* 0x000ea200000e0000 */
[----:B------:R-:W-:-:S02]  /*14e70*/  LOP3.LUT R68, R69, 0x380, RZ, 0xc0, !PT ;  /* 0x0000038045447812 */ /* 0x000fc400078ec0ff */
[----:B------:R-:W-:Y:S02]  /*14e80*/  SHF.R.U64 R44, R44, 0x3, RZ ;  /* 0x000000032c2c7819 */ /* 0x000fe400000012ff */
[----:B------:R-:W-:Y:S02]  /*14e90*/  LOP3.LUT R64, R65, 0x380, RZ, 0xc0, !PT ;  /* 0x0000038041407812 */ /* 0x000fe400078ec0ff */
[----:B------:R-:W-:Y:S02]  /*14ea0*/  LOP3.LUT R44, R44, R45, RZ, 0x3c, !PT ;  /* 0x0000002d2c2c7212 */ /* 0x000fe400078e3cff */
[----:B------:R-:W-:Y:S02]  /*14eb0*/  IADD3.X R45, RZ, R95, RZ, P2, !PT ;  /* 0x0000005fff2d7210 */ /* 0x000fe400017fe4ff */
[----:B------:R-:W-:Y:S02]  /*14ec0*/  IADD3 R29, P2, R94, 0xb000, RZ ;  /* 0x0000b0005e1d7810 */ /* 0x000fe40007f5e0ff */
[----:B------:R-:W-:-:S02]  /*14ed0*/  LOP3.LUT R56, R57, 0x380, RZ, 0xc0, !PT ;  /* 0x0000038039387812 */ /* 0x000fc400078ec0ff */
[----:B------:R-:W-:Y:S02]  /*14ee0*/  LOP3.LUT R28, R29, 0x380, RZ, 0xc0, !PT ;  /* 0x000003801d1c7812 */ /* 0x000fe400078ec0ff */
[----:B------:R-:W-:Y:S02]  /*14ef0*/  SHF.R.U64 R68, R68, 0x3, RZ ;  /* 0x0000000344447819 */ /* 0x000fe400000012ff */
[----:B------:R-:W-:Y:S02]  /*14f00*/  SHF.R.U64 R28, R28, 0x3, RZ ;  /* 0x000000031c1c7819 */ /* 0x000fe400000012ff */
[----:B------:R-:W-:Y:S02]  /*14f10*/  SHF.R.U64 R64, R64, 0x3, RZ ;  /* 0x0000000340407819 */ /* 0x000fe400000012ff */
[----:B------:R-:W-:Y:S02]  /*14f20*/  LOP3.LUT R28, R28, R29, RZ, 0x3c, !PT ;  /* 0x0000001d1c1c7212 */ /* 0x000fe400078e3cff */
[----:B------:R-:W-:-:S02]  /*14f30*/  IADD3.X R29, RZ, R95, RZ, P2, !PT ;  /* 0x0000005fff1d7210 */ /* 0x000fc400017fe4ff */
[C---:B------:R-:W-:Y:S01]  /*14f40*/  ISETP.GE.OR P2, PT, R4.reuse, R83, P0 ;  /* 0x000000530400720c */ /* 0x040fe20000746670 */
[----:B------:R-:W-:Y:S01]  /*14f50*/  VIADD R4, R4, 0x8 ;  /* 0x0000000804047836 */ /* 0x000fe20000000000 */
[----:B------:R-:W-:Y:S02]  /*14f60*/  SHF.R.U64 R56, R56, 0x3, RZ ;  /* 0x0000000338387819 */ /* 0x000fe400000012ff */
[----:B------:R-:W-:Y:S02]  /*14f70*/  LOP3.LUT R68, R68, R69, RZ, 0x3c, !PT ;  /* 0x0000004544447212 */ /* 0x000fe400078e3cff */
[----:B------:R-:W-:Y:S01]  /*14f80*/  LOP3.LUT R64, R64, R65, RZ, 0x3c, !PT ;  /* 0x0000004140407212 */ /* 0x000fe200078e3cff */
[----:B------:R-:W-:Y:S01]  /*14f90*/  IMAD.X R65, RZ, RZ, R95, P4 ;  /* 0x000000ffff417224 */ /* 0x000fe200020e065f */
[----:B------:R-:W-:Y:S02]  /*14fa0*/  ISETP.GE.OR P0, PT, R4, R83, P0 ;  /* 0x000000530400720c */ /* 0x000fe40000706670 */
[----:B------:R-:W-:-:S02]  /*14fb0*/  IADD3.X R69, RZ, R95, RZ, P5, !PT ;  /* 0x0000005fff457210 */ /* 0x000fc40002ffe4ff */
[----:B------:R-:W-:Y:S01]  /*14fc0*/  LOP3.LUT R56, R56, R57, RZ, 0x3c, !PT ;  /* 0x0000003938387212 */ /* 0x000fe200078e3cff */
[----:B------:R-:W-:Y:S01]  /*14fd0*/  IMAD.X R57, RZ, RZ, R95, P3 ;  /* 0x000000ffff397224 */ /* 0x000fe200018e065f */
[C---:B------:R-:W-:Y:S01]  /*14fe0*/  IADD3 R53, P5, R94.reuse, 0x5000, RZ ;  /* 0x000050005e357810 */ /* 0x040fe20007fbe0ff */
[----:B0-----:R0:W-:Y:S01]  /*14ff0*/  @!P2 ST.E desc[UR40][R6.64], R21 ;  /* 0x000000150600a985 */ /* 0x0011e2000c101928 */
[C---:B------:R-:W-:Y:S02]  /*15000*/  IADD3 R49, P4, R94.reuse, 0x6000, RZ ;  /* 0x000060005e317810 */ /* 0x040fe40007f9e0ff */
[----:B------:R-:W-:Y:S02]  /*15010*/  IADD3 R41, P3, R94, 0x8000, RZ ;  /* 0x000080005e297810 */ /* 0x000fe40007f7e0ff */
[----:B------:R-:W-:Y:S01]  /*15020*/  LOP3.LUT R52, R53, 0x380, RZ, 0xc0, !PT ;  /* 0x0000038035347812 */ /* 0x000fe200078ec0ff */
[----:B--2---:R2:W-:Y:S01]  /*15030*/  @!P0 ST.E desc[UR40][R10.64], R20 ;  /* 0x000000140a008985 */ /* 0x0045e2000c101928 */
[----:B------:R-:W-:-:S02]  /*15040*/  LOP3.LUT R48, R49, 0x380, RZ, 0xc0, !PT ;  /* 0x0000038031307812 */ /* 0x000fc400078ec0ff */
[----:B------:R-:W-:Y:S01]  /*15050*/  LOP3.LUT R40, R41, 0x380, RZ, 0xc0, !PT ;  /* 0x0000038029287812 */ /* 0x000fe200078ec0ff */
[----:B------:R-:W-:Y:S01]  /*15060*/  IMAD R82, R82, 0x20, R79 ;  /* 0x0000002052527824 */ /* 0x000fe200078e024f */
[----:B------:R-:W-:Y:S01]  /*15070*/  SHF.R.U64 R52, R52, 0x3, RZ ;  /* 0x0000000334347819 */ /* 0x000fe200000012ff */
[----:B0-----:R-:W-:Y:S01]  /*15080*/  IMAD R21, R77, UR4, RZ ;  /* 0x000000044d157c24 */ /* 0x001fe2000f8e02ff */
[----:B------:R-:W-:Y:S01]  /*15090*/  SHF.R.U64 R48, R48, 0x3, RZ ;  /* 0x0000000330307819 */ /* 0x000fe200000012ff */
[----:B------:R-:W5:Y:S01]  /*150a0*/  LD.E.128 R68, desc[UR40][R68.64] ;  /* 0x0000002844447980 */ /* 0x000f62000c101d00 */
[----:B------:R-:W-:Y:S01]  /*150b0*/  SHF.R.U64 R40, R40, 0x3, RZ ;  /* 0x0000000328287819 */ /* 0x000fe200000012ff */
[----:B------:R-:W-:Y:S01]  /*150c0*/  IMAD R77, R76, UR5, R21 ;  /* 0x000000054c4d7c24 */ /* 0x000fe2000f8e0215 */
[----:B------:R-:W-:Y:S01]  /*150d0*/  LOP3.LUT R52, R52, R53, RZ, 0x3c, !PT ;  /* 0x0000003534347212 */ /* 0x000fe200078e3cff */
[----:B--2---:R-:W-:Y:S01]  /*150e0*/  IMAD.WIDE.U32 R20, R76, UR4, RZ ;  /* 0x000000044c147c25 */ /* 0x004fe2000f8e00ff */
[----:B------:R-:W-:Y:S01]  /*150f0*/  LOP3.LUT R48, R48, R49, RZ, 0x3c, !PT ;  /* 0x0000003130307212 */ /* 0x000fe200078e3cff */
[----:B------:R-:W-:Y:S01]  /*15100*/  ULDC.64 UR4, c[0x0][0xbe8] ;  /* 0x0002fa0000047ab9 */ /* 0x000fe20000000a00 */
[----:B------:R-:W-:Y:S01]  /*15110*/  LOP3.LUT R40, R40, R41, RZ, 0x3c, !PT ;  /* 0x0000002928287212 */ /* 0x000fe200078e3cff */
[--C-:B------:R-:W-:Y:S01]  /*15120*/  IMAD.X R53, RZ, RZ, R95.reuse, P5 ;  /* 0x000000ffff357224 */ /* 0x100fe200028e065f */
[C---:B------:R-:W-:Y:S01]  /*15130*/  IADD3 R37, P5, R94.reuse, 0x9000, RZ ;  /* 0x000090005e257810 */ /* 0x040fe20007fbe0ff */
[--C-:B------:R-:W-:Y:S01]  /*15140*/  IMAD.X R49, RZ, RZ, R95.reuse, P4 ;  /* 0x000000ffff317224 */ /* 0x100fe200020e065f */
[C---:B------:R-:W-:Y:S01]  /*15150*/  IADD3 R33, P4, R94.reuse, 0xa000, RZ ;  /* 0x0000a0005e217810 */ /* 0x040fe20007f9e0ff */
[----:B------:R-:W-:Y:S01]  /*15160*/  IMAD.X R41, RZ, RZ, R95, P3 ;  /* 0x000000ffff297224 */ /* 0x000fe200018e065f */
[----:B------:R-:W-:Y:S01]  /*15170*/  IADD3 R25, P3, R94, 0xc000, RZ ;  /* 0x0000c0005e197810 */ /* 0x000fe20007f7e0ff */
[----:B------:R-:W-:Y:S01]  /*15180*/  IMAD R78, R78, UR4, RZ ;  /* 0x000000044e4e7c24 */ /* 0x000fe2000f8e02ff */
[----:B------:R-:W-:Y:S01]  /*15190*/  IADD3 R21, R21, R77, RZ ;  /* 0x0000004d15157210 */ /* 0x000fe20007ffe0ff */
[----:B------:R-:W-:Y:S01]  /*151a0*/  IMAD.IADD R82, R84, 0x1, R82 ;  /* 0x0000000154527824 */ /* 0x000fe200078e0252 */
[----:B------:R-:W-:Y:S01]  /*151b0*/  LOP3.LUT R36, R37, 0x380, RZ, 0xc0, !PT ;  /* 0x0000038025247812 */ /* 0x000fe200078ec0ff */
[----:B------:R-:W5:Y:S01]  /*151c0*/  LD.E.128 R64, desc[UR40][R64.64] ;  /* 0x0000002840407980 */ /* 0x000f62000c101d00 */
[----:B------:R-:W-:-:S02]  /*151d0*/  LOP3.LUT R32, R33, 0x380, RZ, 0xc0, !PT ;  /* 0x0000038021207812 */ /* 0x000fc400078ec0ff */
[----:B------:R-:W-:Y:S01]  /*151e0*/  LOP3.LUT R24, R25, 0x380, RZ, 0xc0, !PT ;  /* 0x0000038019187812 */ /* 0x000fe200078ec0ff */
[----:B------:R-:W-:Y:S01]  /*151f0*/  IMAD R77, R176, UR5, R78 ;  /* 0x00000005b04d7c24 */ /* 0x000fe2000f8e024e */
[----:B------:R-:W-:Y:S01]  /*15200*/  SHF.R.U64 R36, R36, 0x3, RZ ;  /* 0x0000000324247819 */ /* 0x000fe200000012ff */
[----:B------:R-:W-:Y:S01]  /*15210*/  IMAD.WIDE.U32 R20, R176, UR4, R20 ;  /* 0x00000004b0147c25 */ /* 0x000fe2000f8e0014 */
[----:B------:R-:W-:Y:S01]  /*15220*/  SHF.R.U64 R32, R32, 0x3, RZ ;  /* 0x0000000320207819 */ /* 0x000fe200000012ff */
[----:B------:R-:W-:Y:S01]  /*15230*/  ULDC.64 UR4, c[0x0][0xbf0] ;  /* 0x0002fc0000047ab9 */ /* 0x000fe20000000a00 */
[----:B------:R-:W-:Y:S01]  /*15240*/  SHF.R.U64 R24, R24, 0x3, RZ ;  /* 0x0000000318187819 */ /* 0x000fe200000012ff */
[----:B-1----:R-:W-:Y:S01]  /*15250*/  @P1 IMAD.HI.U32 R76, R82, R85, RZ ;  /* 0x00000055524c1227 */ /* 0x002fe200078e00ff */
[----:B------:R-:W-:Y:S01]  /*15260*/  LOP3.LUT R36, R36, R37, RZ, 0x3c, !PT ;  /* 0x0000002524247212 */ /* 0x000fe200078e3cff */
[----:B------:R-:W5:Y:S01]  /*15270*/  LD.E.128 R60, desc[UR40][R60.64] ;  /* 0x000000283c3c7980 */ /* 0x000f62000c101d00 */
[----:B------:R-:W-:Y:S01]  /*15280*/  LOP3.LUT R32, R32, R33, RZ, 0x3c, !PT ;  /* 0x0000002120207212 */ /* 0x000fe200078e3cff */
[----:B------:R-:W-:Y:S01]  /*15290*/  IMAD.IADD R21, R21, 0x1, R77 ;  /* 0x0000000115157824 */ /* 0x000fe200078e024d */
[----:B------:R-:W-:Y:S01]  /*152a0*/  LOP3.LUT R24, R24, R25, RZ, 0x3c, !PT ;  /* 0x0000001918187212 */ /* 0x000fe200078e3cff */
[--C-:B------:R-:W-:Y:S01]  /*152b0*/  IMAD.X R37, RZ, RZ, R95.reuse, P5 ;  /* 0x000000ffff257224 */ /* 0x100fe200028e065f */
[C---:B------:R-:W-:Y:S01]  /*152c0*/  IADD3 R13, P5, R94.reuse, 0xd000, RZ ;  /* 0x0000d0005e0d7810 */ /* 0x040fe20007fbe0ff */
[--C-:B------:R-:W-:Y:S01]  /*152d0*/  IMAD.X R33, RZ, RZ, R95.reuse, P4 ;  /* 0x000000ffff217224 */ /* 0x100fe200020e065f */
[C---:B------:R-:W-:Y:S01]  /*152e0*/  IADD3 R9, P4, R94.reuse, 0xe000, RZ ;  /* 0x0000e0005e097810 */ /* 0x040fe20007f9e0ff */
[----:B------:R-:W-:Y:S01]  /*152f0*/  IMAD.MOV.U32 R77, RZ, RZ, R82 ;  /* 0x000000ffff4d7224 */ /* 0x000fe200078e0052 */
[----:B------:R-:W-:Y:S01]  /*15300*/  @P1 SHF.R.U32.HI R77, RZ, R87, R76 ;  /* 0x00000057ff4d1219 */ /* 0x000fe2000001164c */
[----:B------:R-:W-:Y:S01]  /*15310*/  IMAD.X R25, RZ, RZ, R95, P3 ;  /* 0x000000ffff197224 */ /* 0x000fe200018e065f */
[----:B------:R-:W-:Y:S01]  /*15320*/  IADD3 R15, P3, R94, 0xf000, RZ ;  /* 0x0000f0005e0f7810 */ /* 0x000fe20007f7e0ff */
[----:B------:R-:W-:Y:S01]  /*15330*/  IMAD R80, R80, UR4, RZ ;  /* 0x0000000450507c24 */ /* 0x000fe2000f8e02ff */
[----:B------:R-:W-:Y:S01]  /*15340*/  LOP3.LUT R12, R13, 0x380, RZ, 0xc0, !PT ;  /* 0x000003800d0c7812 */ /* 0x000fe200078ec0ff */
[----:B------:R-:W-:Y:S01]  /*15350*/  IMAD.WIDE.U32 R20, R81, UR4, R20 ;  /* 0x0000000451147c25 */ /* 0x000fe2000f8e0014 */
[----:B------:R-:W-:Y:S01]  /*15360*/  LOP3.LUT R5, R94, 0x380, RZ, 0xc0, !PT ;  /* 0x000003805e057812 */ /* 0x000fe200078ec0ff */
[----:B------:R-:W5:Y:S01]  /*15370*/  LD.E.128 R56, desc[UR40][R56.64] ;  /* 0x0000002838387980 */ /* 0x000f62000c101d00 */
[----:B------:R-:W-:Y:S01]  /*15380*/  LOP3.LUT R8, R9, 0x380, RZ, 0xc0, !PT ;  /* 0x0000038009087812 */ /* 0x000fe200078ec0ff */
[----:B------:R-:W-:Y:S01]  /*15390*/  IMAD R85, R81, UR5, R80 ;  /* 0x0000000551557c24 */ /* 0x000fe2000f8e0250 */
[--C-:B------:R-:W-:Y:S01]  /*153a0*/  SHF.R.S32.HI R76, RZ, 0x1f, R77.reuse ;  /* 0x0000001fff4c7819 */ /* 0x100fe2000001144d */
[----:B------:R-:W-:Y:S01]  /*153b0*/  IMAD.MOV R78, RZ, RZ, -R77 ;  /* 0x000000ffff4e7224 */ /* 0x000fe200078e0a4d */
[----:B------:R-:W-:Y:S01]  /*153c0*/  LOP3.LUT R4, R15, 0x380, RZ, 0xc0, !PT ;  /* 0x000003800f047812 */ /* 0x000fe200078ec0ff */
[----:B------:R-:W-:Y:S01]  /*153d0*/  ULDC.64 UR4, c[0x0][0xbe0] ;  /* 0x0002f80000047ab9 */ /* 0x000fe20000000a00 */
[----:B------:R-:W-:Y:S01]  /*153e0*/  SHF.R.U64 R12, R12, 0x3, RZ ;  /* 0x000000030c0c7819 */ /* 0x000fe200000012ff */
[----:B------:R-:W-:Y:S01]  /*153f0*/  IMAD R76, R76, UR4, RZ ;  /* 0x000000044c4c7c24 */ /* 0x000fe2000f8e02ff */
[----:B------:R-:W-:Y:S01]  /*15400*/  SHF.R.U64 R8, R8, 0x3, RZ ;  /* 0x0000000308087819 */ /* 0x000fe200000012ff */
[----:B------:R-:W-:Y:S01]  /*15410*/  IMAD R3, R3, R78, R82 ;  /* 0x0000004e03037224 */ /* 0x000fe200078e0252 */
[----:B------:R-:W-:Y:S01]  /*15420*/  SHF.R.U64 R5, R5, 0x3, RZ ;  /* 0x0000000305057819 */ /* 0x000fe200000012ff */
[----:B------:R-:W5:Y:S01]  /*15430*/  LD.E.128 R52, desc[UR40][R52.64] ;  /* 0x0000002834347980 */ /* 0x000f62000c101d00 */
[----:B------:R-:W-:-:S02]  /*15440*/  SHF.R.U64 R4, R4, 0x3, RZ ;  /* 0x0000000304047819 */ /* 0x000fc400000012ff */
[----:B------:R-:W-:Y:S01]  /*15450*/  IADD3 R21, R21, R85, RZ ;  /* 0x0000005515157210 */ /* 0x000fe20007ffe0ff */
[----:B------:R-:W-:Y:S01]  /*15460*/  IMAD R81, R77, UR5, R76 ;  /* 0x000000054d517c24 */ /* 0x000fe2000f8e024c */
[----:B------:R-:W-:Y:S01]  /*15470*/  LOP3.LUT R12, R12, R13, RZ, 0x3c, !PT ;  /* 0x0000000d0c0c7212 */ /* 0x000fe200078e3cff */
[--C-:B------:R-:W-:Y:S01]  /*15480*/  IMAD.X R13, RZ, RZ, R95.reuse, P5 ;  /* 0x000000ffff0d7224 */ /* 0x100fe200028e065f */
[----:B------:R-:W-:Y:S01]  /*15490*/  LOP3.LUT R8, R8, R9, RZ, 0x3c, !PT ;  /* 0x0000000908087212 */ /* 0x000fe200078e3cff */
[--C-:B------:R-:W-:Y:S01]  /*154a0*/  IMAD.X R9, RZ, RZ, R95.reuse, P4 ;  /* 0x000000ffff097224 */ /* 0x100fe200020e065f */
[----:B------:R-:W-:Y:S01]  /*154b0*/  LOP3.LUT R94, R5, R94, RZ, 0x3c, !PT ;  /* 0x0000005e055e7212 */ /* 0x000fe200078e3cff */
[----:B------:R-:W-:Y:S01]  /*154c0*/  IMAD.X R5, RZ, RZ, R95, P3 ;  /* 0x000000ffff057224 */ /* 0x000fe200018e065f */
[----:B------:R-:W-:Y:S01]  /*154d0*/  LOP3.LUT R4, R4, R15, RZ, 0x3c, !PT ;  /* 0x0000000f04047212 */ /* 0x000fe200078e3cff */
[----:B------:R-:W-:Y:S01]  /*154e0*/  IMAD.WIDE.U32 R20, R77, UR4, R20 ;  /* 0x000000044d147c25 */ /* 0x000fe2000f8e0014 */
[----:B------:R-:W-:Y:S01]  /*154f0*/  SHF.R.S32.HI R76, RZ, 0x1f, R3 ;  /* 0x0000001fff4c7819 */ /* 0x000fe20000011403 */
[----:B------:R-:W-:Y:S01]  /*15500*/  ULDC.64 UR4, c[0x0][0xbd8] ;  /* 0x0002f60000047ab9 */ /* 0x000fe20000000a00 */
[----:B------:R0:W5:Y:S01]  /*15510*/  LD.E.128 R72, desc[UR40][R94.64] ;  /* 0x000000285e487980 */ /* 0x000162000c101d00 */
[----:B------:R-:W-:-:S02]  /*15520*/  IMAD.IADD R21, R21, 0x1, R81 ;  /* 0x0000000115157824 */ /* 0x000fc400078e0251 */
[----:B------:R-:W-:Y:S01]  /*15530*/  IMAD R76, R76, UR4, RZ ;  /* 0x000000044c4c7c24 */ /* 0x000fe2000f8e02ff */
        /* <DEDUP_REMOVED lines=16> */
[----:B-1----:R-:W1:Y:S01]  /*15640*/  FENCE.VIEW.ASYNC.S ;  /* 0x00000000000073c6 */ /* 0x002e620000000000 */
[----:B------:R-:W-:Y:S01]  /*15650*/  IMAD.WIDE.U32 R20, R3, UR4, R20 ;  /* 0x0000000403147c25 */ /* 0x000fe2000f8e0014 */
[----:B------:R-:W-:-:S03]  /*15660*/  ULDC.64 UR4, c[0x0][0xb80] ;  /* 0x0002e00000047ab9 */ /* 0x000fc60000000a00 */
[----:B------:R-:W-:Y:S01]  /*15670*/  IMAD.IADD R86, R79, 0x1, R84 ;  /* 0x000000014f567824 */ /* 0x000fe200078e0254 */
[----:B------:R-:W-:Y:S02]  /*15680*/  IADD3 R21, R21, R77, RZ ;  /* 0x0000004d15157210 */ /* 0x000fe40007ffe0ff */
[----:B------:R-:W-:Y:S01]  /*15690*/  LEA R82, P2, R20, UR4, 0x1 ;  /* 0x0000000414527c11 */ /* 0x000fe2000f8408ff */
[----:B------:R-:W-:-:S03]  /*156a0*/  VIADD R3, R22, 0x32420 ;  /* 0x0003242016037836 */ /* 0x000fc60000000000 */
[----:B------:R-:W-:Y:S02]  /*156b0*/  LEA.HI.X R84, R20, UR5, R21, 0x1, P2 ;  /* 0x0000000514547c11 */ /* 0x000fe400090f0c15 */
[CC--:B------:R-:W-:Y:S02]  /*156c0*/  ISETP.GE.AND P2, PT, R86.reuse, R83.reuse, PT ;  /* 0x000000535600720c */ /* 0x0c0fe40003f46270 */
[----:B------:R-:W-:Y:S01]  /*156d0*/  PRMT R3, RZ, 0x654, R3 ;  /* 0x00000654ff037816 */ /* 0x000fe20000000003 */
[C---:B------:R-:W-:Y:S02]  /*156e0*/  VIADD R76, R86.reuse, 0x20 ;  /* 0x00000020564c7836 */ /* 0x040fe40000000000 */
[----:B------:R-:W-:Y:S02]  /*156f0*/  VIADD R78, R86, 0x40 ;  /* 0x00000040564e7836 */ /* 0x000fe40000000000 */
[C---:B------:R-:W-:Y:S02]  /*15700*/  VIADD R90, R0.reuse, 0xc0 ;  /* 0x000000c0005a7836 */ /* 0x040fe40000000000 */
[C---:B------:R-:W-:Y:S01]  /*15710*/  VIADD R88, R0.reuse, 0x80 ;  /* 0x0000008000587836 */ /* 0x040fe20000000000 */
[----:B-1----:R1:W-:Y:S01]  /*15720*/  SYNCS.ARRIVE.TRANS64.RED.A1T0 RZ, [R3+URZ], RZ ;  /* 0x000000ff03ff79a7 */ /* 0x0023e2000810043f */
[----:B------:R-:W-:Y:S01]  /*15730*/  VIADD R92, R0, 0x40 ;  /* 0x00000040005c7836 */ /* 0x000fe20000000000 */
[----:B------:R0:W2:Y:S01]  /*15740*/  SHFL.IDX PT, R81, R82, RZ, 0x181f ;  /* 0x00181fff52517589 */ /* 0x0000a200000e0000 */
[----:B------:R-:W-:-:S02]  /*15750*/  ISETP.GE.AND P1, PT, R76, R83, PT ;  /* 0x000000534c00720c */ /* 0x000fc40003f26270 */
[----:B------:R-:W-:Y:S01]  /*15760*/  ISETP.GE.AND P0, PT, R78, R83, PT ;  /* 0x000000534e00720c */ /* 0x000fe20003f06270 */
[----:B-1----:R0:W1:Y:S01]  /*15770*/  SHFL.IDX PT, R3, R84, RZ, 0x181f ;  /* 0x00181fff54037589 */ /* 0x00206200000e0000 */
[----:B------:R-:W-:Y:S02]  /*15780*/  SHF.R.S32.HI R89, RZ, 0x1f, R0 ;  /* 0x0000001fff597819 */ /* 0x000fe40000011400 */
[----:B------:R-:W-:Y:S02]  /*15790*/  SHF.R.S32.HI R85, RZ, 0x1f, R90 ;  /* 0x0000001fff557819 */ /* 0x000fe4000001145a */
[----:B------:R-:W-:Y:S02]  /*157a0*/  SHF.R.S32.HI R87, RZ, 0x1f, R88 ;  /* 0x0000001fff577819 */ /* 0x000fe40000011458 */
[----:B------:R-:W-:Y:S01]  /*157b0*/  SHF.R.S32.HI R91, RZ, 0x1f, R92 ;  /* 0x0000001fff5b7819 */ /* 0x000fe2000001145c */
[----:B0-----:R-:W-:Y:S06]  /*157c0*/  @P2 BRA `(.L_x_6087) ;  /* 0x0000000000442947 */ /* 0x001fec0003800000 */
[----:B------:R-:W-:Y:S02]  /*157d0*/  ULDC UR4, c[0x0][0xbc8] ;  /* 0x0002f20000047ab9 */ /* 0x000fe40000000800 */
[----:B------:R-:W-:Y:S02]  /*157e0*/  ISETP.GE.AND P2, PT, R0, UR4, PT ;  /* 0x0000000400007c0c */ /* 0x000fe4000bf46270 */
[----:B------:R-:W-:Y:S02]  /*157f0*/  ISETP.GE.AND P3, PT, R92, UR4, PT ;  /* 0x000000045c007c0c */ /* 0x000fe4000bf66270 */
[----:B------:R-:W-:-:S09]  /*15800*/  ISETP.GE.AND P4, PT, R88, UR4, PT ;  /* 0x0000000458007c0c */ /* 0x000fd2000bf86270 */
[----:B--2---:R-:W-:-:S04]  /*15810*/  @!P2 LEA R20, P5, R0, R81, 0x1 ;  /* 0x000000510014a211 */ /* 0x004fc800078a08ff */
[----:B-1----:R-:W-:Y:S02]  /*15820*/  @!P2 LEA.HI.X R21, R0, R3, R89, 0x1, P5 ;  /* 0x000000030015a211 */ /* 0x002fe400028f0c59 */
        /* <DEDUP_REMOVED lines=11> */
.L_x_6087:
[----:B------:R-:W-:Y:S05]  /*158e0*/  BSYNC B1 ;  /* 0x0000000000017941 */ /* 0x000fea0003800000 */
.L_x_6086:
[----:B-1----:R1:W3:Y:S01]  /*158f0*/  SHFL.IDX PT, R3, R84, 0x1, 0x181f ;  /* 0x00381f0054037f89 */ /* 0x0022e200000e0000 */
        /* <DEDUP_REMOVED lines=8> */
[----:B0-----:R-:W-:-:S04]  /*15980*/  @!P4 LEA R20, P5, R0, R41, 0x1 ;  /* 0x000000290014c211 */ /* 0x001fc800078a08ff */
        /* <DEDUP_REMOVED lines=11> */
.L_x_6089:
[----:B------:R-:W-:Y:S05]  /*15a40*/  BSYNC B1 ;  /* 0x0000000000017941 */ /* 0x000fea0003800000 */
.L_x_6088:
        /* <DEDUP_REMOVED lines=21> */
.L_x_6091:
[----:B------:R-:W-:Y:S05]  /*15ba0*/  BSYNC B1 ;  /* 0x0000000000017941 */ /* 0x000fea0003800000 */
.L_x_6090:
        /* <DEDUP_REMOVED lines=24> */
.L_x_6084:
[----:B------:R-:W3:Y:S01]  /*15d30*/  LDL R9, [R1+0xc0] ;  /* 0x0000c00001097983 */ /* 0x000ee20000100800 */
[----:B------:R-:W-:Y:S01]  /*15d40*/  ULDC.64 UR4, c[0x0][0xd00] ;  /* 0x0003400000047ab9 */ /* 0x000fe20000000a00 */
[----:B------:R-:W-:Y:S01]  /*15d50*/  MOV R0, RZ ;  /* 0x000000ff00007202 */ /* 0x000fe20000000f00 */
[----:B------:R-:W4:Y:S01]  /*15d60*/  LDC R25, c[0x0][0xce8] ;  /* 0x00033a00ff197b82 */ /* 0x000f220000000800 */
[----:B------:R-:W-:-:S04]  /*15d70*/  ISETP.NE.U32.AND P0, PT, RZ, UR4, PT ;  /* 0x00000004ff007c0c */ /* 0x000fc8000bf05070 */
[----:B------:R-:W-:Y:S01]  /*15d80*/  ISETP.NE.AND.EX P0, PT, RZ, UR5, PT, P0 ;  /* 0x00000005ff007c0c */ /* 0x000fe2000bf05300 */
[----:B---3--:R-:W-:Y:S01]  /*15d90*/  IMAD.SHL.U32 R6, R9, 0x4, RZ ;  /* 0x0000000409067824 */ /* 0x008fe200078e00ff */
[----:B------:R-:W-:-:S04]  /*15da0*/  SHF.R.S32.HI R14, RZ, 0x1f, R9 ;  /* 0x0000001fff0e7819 */ /* 0x000fc80000011409 */
[----:B------:R-:W-:Y:S02]  /*15db0*/  IADD3 R4, P1, R6, UR4, RZ ;  /* 0x0000000406047c10 */ /* 0x000fe4000ff3e0ff */
[----:B------:R-:W-:-:S04]  /*15dc0*/  SHF.L.U64.HI R3, R9, 0x2, R14 ;  /* 0x0000000209037819 */ /* 0x000fc8000001020e */
[----:B------:R-:W-:Y:S01]  /*15dd0*/  IADD3.X R5, R3, UR5, RZ, P1, !PT ;  /* 0x0000000503057c10 */ /* 0x000fe20008ffe4ff */
[----:B------:R-:W-:Y:S02]  /*15de0*/  ULDC.64 UR4, c[0x0][0xd08] ;  /* 0x0003420000047ab9 */ /* 0x000fe40000000a00 */
[----:B------:R-:W-:Y:S02]  /*15df0*/  ISETP.NE.U32.AND P1, PT, RZ, UR4, PT ;  /* 0x00000004ff007c0c */ /* 0x000fe4000bf25070 */
[----:B------:R3:W5:Y:S02]  /*15e00*/  @P0 LDG.E R0, desc[UR40][R4.64] ;  /* 0x0000002804000981 */ /* 0x000764000c1e1900 */
[----:B------:R-:W-:-:S13]  /*15e10*/  ISETP.NE.AND.EX P1, PT, RZ, UR5, PT, P1 ;  /* 0x00000005ff007c0c */ /* 0x000fda000bf25310 */
[----:B------:R-:W-:Y:S01]  /*15e20*/  @P1 IADD3 R6, P2, R6, UR4, RZ ;  /* 0x0000000406061c10 */ /* 0x000fe2000ff5e0ff */
[----:B------:R-:W-:Y:S02]  /*15e30*/  ULDC UR4, c[0x0][0xb88] ;  /* 0x0002e20000047ab9 */ /* 0x000fe40000000800 */
[----:B------:R-:W-:Y:S01]  /*15e40*/  IMAD.U32 R8, RZ, RZ, UR4 ;  /* 0x00000004ff087e24 */ /* 0x000fe2000f8e00ff */
[----:B------:R-:W-:-:S05]  /*15e50*/  @P1 IADD3.X R7, R3, UR5, RZ, P2, !PT ;  /* 0x0000000503071c10 */ /* 0x000fca00097fe4ff */
[----:B------:R3:W5:Y:S01]  /*15e60*/  @P1 LDG.E R8, desc[UR40][R6.64] ;  /* 0x0000002806081981 */ /* 0x000762000c1e1900 */
[----:B----4-:R-:W-:Y:S01]  /*15e70*/  ISETP.NE.AND P2, PT, R25, 0x1, PT ;  /* 0x000000011900780c */ /* 0x010fe20003f45270 */
[----:B------:R-:W4:-:S12]  /*15e80*/  S2R R29, SR_TID.X ;  /* 0x00000000001d7919 */ /* 0x000f180000002100 */
[----:B------:R-:W0:Y:S01]  /*15e90*/  @P2 LDC R27, c[0x0][0xcec] ;  /* 0x00033b00ff1b2b82 */ /* 0x000e220000000800 */
[----:B----4-:R-:W-:-:S05]  /*15ea0*/  VIADD R29, R29, 0xffffff80 ;  /* 0xffffff801d1d7836 */ /* 0x010fca0000000000 */
[----:B------:R-:W-:Y:S02]  /*15eb0*/  SHF.R.S32.HI R3, RZ, 0x1f, R29 ;  /* 0x0000001fff037819 */ /* 0x000fe4000001141d */
[----:B------:R-:W-:Y:S02]  /*15ec0*/  ISETP.GE.AND P3, PT, R29, 0x80, PT ;  /* 0x000000801d00780c */ /* 0x000fe40003f66270 */
[----:B------:R-:W-:Y:S01]  /*15ed0*/  LEA.HI R20, R3, R29, RZ, 0x3 ;  /* 0x0000001d03147211 */ /* 0x000fe200078f18ff */
[----:B---3--:R-:W-:Y:S10]  /*15ee0*/  @P1 BRA `(.L_x_6093) ;  /* 0x0000000000101947 */ /* 0x008ff40003800000 */
[----:B------:R-:W-:Y:S05]  /*15ef0*/  @!P0 BRA `(.L_x_6093) ;  /* 0x00000000000c8947 */ /* 0x000fea0003800000 */
[----:B------:R-:W3:Y:S04]  /*15f00*/  LDG.E R3, desc[UR40][R4.64] ;  /* 0x0000002804037981 */ /* 0x000ee8000c1e1900 */
[----:B-----5:R-:W3:Y:S02]  /*15f10*/  LDG.E R8, desc[UR40][R4.64+0x4] ;  /* 0x0000042804087981 */ /* 0x020ee4000c1e1900 */
[----:B---3--:R-:W-:-:S07]  /*15f20*/  IMAD.IADD R8, R8, 0x1, -R3 ;  /* 0x0000000108087824 */ /* 0x008fce00078e0a03 */
.L_x_6093:
[----:B------:R-:W3:Y:S04]  /*15f30*/  LDL R26, [R1+0xc4] ;  /* 0x0000c400011a7983 */ /* 0x000ee80000100800 */
[----:B------:R4:W5:Y:S01]  /*15f40*/  LDL R28, [R1+0x98] ;  /* 0x00009800011c7983 */ /* 0x0009620000100800 */
[----:B------:R-:W-:Y:S01]  /*15f50*/  BSSY B1, `(.L_x_6094) ;  /* 0x000002e000017945 */ /* 0x000fe20003800000 */
[----:B------:R-:W-:Y:S02]  /*15f60*/  LOP3.LUT R24, R20, 0xfffffff8, RZ, 0xc0, !PT ;  /* 0xfffffff814187812 */ /* 0x000fe400078ec0ff */
[----:B------:R-:W-:Y:S02]  /*15f70*/  SEL R13, R9, RZ, !P0 ;  /* 0x000000ff090d7207 */ /* 0x000fe40004000000 */
[----:B------:R-:W-:-:S02]  /*15f80*/  SEL R14, R14, RZ, !P0 ;  /* 0x000000ff0e0e7207 */ /* 0x000fc40004000000 */
[----:B-----5:R-:W-:Y:S02]  /*15f90*/  SHF.R.S32.HI R11, RZ, 0x1f, R0 ;  /* 0x0000001fff0b7819 */ /* 0x020fe40000011400 */
[----:B---3--:R-:W-:Y:S01]  /*15fa0*/  SHF.R.S32.HI R12, RZ, 0x1f, R26 ;  /* 0x0000001fff0c7819 */ /* 0x008fe2000001141a */
[----:B----4-:R-:W-:Y:S06]  /*15fb0*/  @P3 BRA `(.L_x_6095) ;  /* 0x00000000009c3947 */ /* 0x010fec0003800000 */
[----:B------:R-:W3:Y:S01]  /*15fc0*/  S2R R10, SR_TID.X ;  /* 0x00000000000a7919 */ /* 0x000ee20000002100 */
[----:B------:R-:W4:Y:S02]  /*15fd0*/  LDC R9, c[0x0][0xce8] ;  /* 0x00033a00ff097b82 */ /* 0x000f240000000800 */
[----:B----4-:R-:W-:Y:S01]  /*15fe0*/  IMAD R3, R8, R9, RZ ;  /* 0x0000000908037224 */ /* 0x010fe200078e02ff */
[----:B---3--:R-:W-:-:S04]  /*15ff0*/  IADD3 R10, R28, -0x80, R10 ;  /* 0xffffff801c0a7810 */ /* 0x008fc80007ffe00a */
        /* <DEDUP_REMOVED lines=9> */
[----:B------:R-:W3:Y:S01]  /*16090*/  @P0 LDC R15, c[0x0][0xcec] ;  /* 0x00033b00ff0f0b82 */ /* 0x000ee20000000800 */
[----:B------:R-:W-:Y:S01]  /*160a0*/  IMAD R7, R26, UR5, R7 ;  /* 0x000000051a077c24 */ /* 0x000fe2000f8e0207 */
[----:B------:R-:W-:-:S03]  /*160b0*/  ULDC.64 UR4, c[0x0][0xc98] ;  /* 0x0003260000047ab9 */ /* 0x000fc60000000a00 */
[----:B------:R-:W-:-:S03]  /*160c0*/  IMAD.IADD R5, R5, 0x1, R7 ;  /* 0x0000000105057824 */ /* 0x000fc600078e0207 */
[----:B------:R-:W4:Y:S01]  /*160d0*/  @P0 LDC R21, c[0x0][0xcf0] ;  /* 0x00033c00ff150b82 */ /* 0x000f220000000800 */
[----:B------:R-:W-:-:S04]  /*160e0*/  IMAD.WIDE.U32 R4, R13, UR4, R4 ;  /* 0x000000040d047c25 */ /* 0x000fc8000f8e0004 */
[----:B---3--:R-:W-:-:S05]  /*160f0*/  @P0 IMAD.HI.U32 R6, R10, R15, RZ ;  /* 0x0000000f0a060227 */ /* 0x008fca00078e00ff */
[----:B----4-:R-:W-:Y:S01]  /*16100*/  @P0 SHF.R.U32.HI R3, RZ, R21, R6 ;  /* 0x00000015ff030219 */ /* 0x010fe20000011606 */
        /* <DEDUP_REMOVED lines=18> */
.L_x_6095:
[----:B------:R-:W-:Y:S05]  /*16230*/  BSYNC B1 ;  /* 0x0000000000017941 */ /* 0x000fea0003800000 */
.L_x_6094:
[----:B------:R-:W4:Y:S01]  /*16240*/  @P2 LDC R9, c[0x0][0xcf0] ;  /* 0x00033c00ff092b82 */ /* 0x000f220000000800 */
[----:B------:R-:W-:Y:S01]  /*16250*/  ULDC.64 UR4, c[0x0][0xba0] ;  /* 0x0002e80000047ab9 */ /* 0x000fe20000000a00 */
[----:B------:R-:W-:Y:S01]  /*16260*/  SHF.R.S32.HI R20, RZ, 0x3, R20 ;  /* 0x00000003ff147819 */ /* 0x000fe20000011414 */
[----:B---3--:R-:W-:Y:S02]  /*16270*/  IMAD R3, R11, UR4, RZ ;  /* 0x000000040b037c24 */ /* 0x008fe4000f8e02ff */
[----:B------:R-:W-:Y:S02]  /*16280*/  IMAD.IADD R11, R29, 0x1, -R24 ;  /* 0x000000011d0b7824 */ /* 0x000fe400078e0a18 */
[C---:B------:R-:W-:Y:S02]  /*16290*/  IMAD R3, R0.reuse, UR5, R3 ;  /* 0x0000000500037c24 */ /* 0x040fe4000f8e0203 */
[----:B------:R-:W-:Y:S01]  /*162a0*/  IMAD.WIDE.U32 R4, R0, UR4, RZ ;  /* 0x0000000400047c25 */ /* 0x000fe2000f8e00ff */
[----:B------:R-:W-:Y:S01]  /*162b0*/  LEA R6, R11, R20, 0x5 ;  /* 0x000000140b067211 */ /* 0x000fe200078e28ff */
[----:B------:R-:W-:-:S02]  /*162c0*/  ULDC.64 UR4, c[0x0][0xbe8] ;  /* 0x0002fa0000047ab9 */ /* 0x000fc40000000a00 */
[----:B------:R-:W-:Y:S02]  /*162d0*/  IMAD R0, R12, UR4, RZ ;  /* 0x000000040c007c24 */ /* 0x000fe4000f8e02ff */
[----:B------:R-:W-:Y:S02]  /*162e0*/  IMAD.IADD R10, R28, 0x1, R6 ;  /* 0x000000011c0a7824 */ /* 0x000fe400078e0206 */
[----:B------:R-:W-:Y:S02]  /*162f0*/  IMAD.IADD R5, R5, 0x1, R3 ;  /* 0x0000000105057824 */ /* 0x000fe400078e0203 */
[----:B------:R-:W-:Y:S02]  /*16300*/  IMAD R7, R26, UR5, R0 ;  /* 0x000000051a077c24 */ /* 0x000fe4000f8e0200 */
[----:B0-----:R-:W-:-:S04]  /*16310*/  @P2 IMAD.HI.U32 R0, R10, R27, RZ ;  /* 0x0000001b0a002227 */ /* 0x001fc800078e00ff */
[----:B------:R-:W-:Y:S01]  /*16320*/  IMAD.WIDE.U32 R4, R26, UR4, R4 ;  /* 0x000000041a047c25 */ /* 0x000fe2000f8e0004 */
[----:B------:R-:W-:-:S03]  /*16330*/  ULDC.64 UR4, c[0x0][0xbf0] ;  /* 0x0002fc0000047ab9 */ /* 0x000fc60000000a00 */
[----:B------:R-:W-:Y:S01]  /*16340*/  IMAD.MOV.U32 R3, RZ, RZ, R10 ;  /* 0x000000ffff037224 */ /* 0x000fe200078e000a */
[----:B----4-:R-:W-:Y:S01]  /*16350*/  @P2 SHF.R.U32.HI R3, RZ, R9, R0 ;  /* 0x00000009ff032219 */ /* 0x010fe20000011600 */
[----:B------:R-:W-:Y:S02]  /*16360*/  IMAD.IADD R5, R5, 0x1, R7 ;  /* 0x0000000105057824 */ /* 0x000fe400078e0207 */
[----:B------:R-:W-:Y:S01]  /*16370*/  IMAD R6, R14, UR4, RZ ;  /* 0x000000040e067c24 */ /* 0x000fe2000f8e02ff */
[--C-:B------:R-:W-:Y:S01]  /*16380*/  SHF.R.S32.HI R0, RZ, 0x1f, R3.reuse ;  /* 0x0000001fff007819 */ /* 0x100fe20000011403 */
[----:B------:R-:W-:Y:S02]  /*16390*/  IMAD.MOV R7, RZ, RZ, -R3 ;  /* 0x000000ffff077224 */ /* 0x000fe400078e0a03 */
[C---:B------:R-:W-:Y:S02]  /*163a0*/  IMAD R9, R13.reuse, UR5, R6 ;  /* 0x000000050d097c24 */ /* 0x040fe4000f8e0206 */
[----:B------:R-:W-:Y:S01]  /*163b0*/  IMAD.WIDE.U32 R4, R13, UR4, R4 ;  /* 0x000000040d047c25 */ /* 0x000fe2000f8e0004 */
[----:B------:R-:W-:-:S03]  /*163c0*/  ULDC.64 UR4, c[0x0][0xbe0] ;  /* 0x0002f80000047ab9 */ /* 0x000fc60000000a00 */
[----:B------:R-:W-:Y:S01]  /*163d0*/  IMAD R7, R25, R7, R10 ;  /* 0x0000000719077224 */ /* 0x000fe200078e020a */
[----:B------:R-:W-:Y:S01]  /*163e0*/  IADD3 R5, R5, R9, RZ ;  /* 0x0000000905057210 */ /* 0x000fe20007ffe0ff */
[----:B------:R-:W-:-:S03]  /*163f0*/  IMAD R6, R0, UR4, RZ ;  /* 0x0000000400067c24 */ /* 0x000fc6000f8e02ff */
        /* <DEDUP_REMOVED lines=15> */
[----:B------:R-:W-:Y:S02]  /*164f0*/  IADD3 R21, R9, 0xc0, RZ ;  /* 0x000000c009157810 */ /* 0x000fe40007ffe0ff */
[----:B------:R-:W-:Y:S02]  /*16500*/  LEA.HI.X R4, R4, UR5, R5, 0x1, P0 ;  /* 0x0000000504047c11 */ /* 0x000fe400080f0c05 */
[----:B------:R-:W-:-:S02]  /*16510*/  SHF.R.S32.HI R10, RZ, 0x1f, R9 ;  /* 0x0000001fff0a7819 */ /* 0x000fc40000011409 */
[----:B------:R-:W-:Y:S02]  /*16520*/  SHF.R.S32.HI R6, RZ, 0x1f, R27 ;  /* 0x0000001fff067819 */ /* 0x000fe4000001141b */
[----:B------:R-:W-:Y:S02]  /*16530*/  SHF.R.S32.HI R24, RZ, 0x1f, R29 ;  /* 0x0000001fff187819 */ /* 0x000fe4000001141d */
[----:B------:R-:W-:Y:S01]  /*16540*/  SHF.R.S32.HI R26, RZ, 0x1f, R21 ;  /* 0x0000001fff1a7819 */ /* 0x000fe20000011415 */
[----:B------:R-:W-:Y:S06]  /*16550*/  BRA.DIV UR4, `(.L_x_6096) ;  /* 0x0000009604007947 */ /* 0x000fec000b800000 */
[----:B------:R0:W3:Y:S04]  /*16560*/  SHFL.IDX PT, R0, R4, RZ, 0x181f ;  /* 0x00181fff04007589 */ /* 0x0000e800000e0000 */
[----:B------:R0:W4:Y:S02]  /*16570*/  SHFL.IDX PT, R14, R3, RZ, 0x181f ;  /* 0x00181fff030e7589 */ /* 0x00012400000e0000 */
.L_x_6291:
        /* <DEDUP_REMOVED lines=22> */
.L_x_6098:
[----:B------:R-:W-:Y:S05]  /*166e0*/  BSYNC B1 ;  /* 0x0000000000017941 */ /* 0x000fea0003800000 */
.L_x_6097:
[----:B------:R-:W-:-:S03]  /*166f0*/  UMOV UR4, 0xffffffff ;  /* 0xffffffff00047882 */ /* 0x000fc60000000000 */
[----:B------:R-:W-:Y:S05]  /*16700*/  BRA.DIV UR4, `(.L_x_6099) ;  /* 0x0000009204c87947 */ /* 0x000fea000b800000 */
[----:B---3--:R3:W0:Y:S04]  /*16710*/  SHFL.IDX PT, R0, R4, 0x1, 0x181f ;  /* 0x00381f0004007f89 */ /* 0x00862800000e0000 */
[----:B----4-:R3:W4:Y:S02]  /*16720*/  SHFL.IDX PT, R14, R3, 0x1, 0x181f ;  /* 0x00381f00030e7f89 */ /* 0x01072400000e0000 */
.L_x_6295:
        /* <DEDUP_REMOVED lines=21> */
.L_x_6101:
[----:B------:R-:W-:Y:S05]  /*16880*/  BSYNC B1 ;  /* 0x0000000000017941 */ /* 0x000fea0003800000 */
.L_x_6100:
[----:B------:R-:W-:-:S03]  /*16890*/  UMOV UR4, 0xffffffff ;  /* 0xffffffff00047882 */ /* 0x000fc60000000000 */
[----:B------:R-:W-:Y:S05]  /*168a0*/  BRA.DIV UR4, `(.L_x_6102) ;  /* 0x0000009204a87947 */ /* 0x000fea000b800000 */
[----:B0-----:R0:W0:Y:S04]  /*168b0*/  SHFL.IDX PT, R0, R4, 0x2, 0x181f ;  /* 0x00581f0004007f89 */ /* 0x00102800000e0000 */
[----:B----4-:R4:W0:Y:S02]  /*168c0*/  SHFL.IDX PT, R14, R3, 0x2, 0x181f ;  /* 0x00581f00030e7f89 */ /* 0x01082400000e0000 */
.L_x_6299:
        /* <DEDUP_REMOVED lines=21> */
.L_x_6104:
[----:B------:R-:W-:Y:S05]  /*16a20*/  BSYNC B1 ;  /* 0x0000000000017941 */ /* 0x000fea0003800000 */
.L_x_6103:
[----:B------:R-:W-:-:S03]  /*16a30*/  UMOV UR4, 0xffffffff ;  /* 0xffffffff00047882 */ /* 0x000fc60000000000 */
[----:B------:R-:W-:Y:S05]  /*16a40*/  BRA.DIV UR4, `(.L_x_6105) ;  /* 0x0000009204887947 */ /* 0x000fea000b800000 */
[----:B0-----:R0:W0:Y:S04]  /*16a50*/  SHFL.IDX PT, R0, R4, 0x3, 0x181f ;  /* 0x00781f0004007f89 */ /* 0x00102800000e0000 */
[----:B------:R0:W0:Y:S02]  /*16a60*/  SHFL.IDX PT, R14, R3, 0x3, 0x181f ;  /* 0x00781f00030e7f89 */ /* 0x00002400000e0000 */
.L_x_6303:
[----:B0--34-:R-:W-:-:S05]  /*16a70*/  VIADD R3, R7, 0x60 ;  /* 0x0000006007037836 */ /* 0x019fca0000000000 */
        /* <DEDUP_REMOVED lines=19> */
.L_x_6092:
[----:B------:R-:W-:Y:S05]  /*16bb0*/  BSYNC B0 ;  /* 0x0000000000007941 */ /* 0x000fea0003800000 */
.L_x_6083:
[----:B------:R-:W-:Y:S02]  /*16bc0*/  ULDC UR4, c[0x0][0xd3c] ;  /* 0x00034f0000047ab9 */ /* 0x000fe40000000800 */
[----:B--2---:R-:W-:-:S13]  /*16bd0*/  ISETP.GE.AND P0, PT, R103, UR4, PT ;  /* 0x0000000467007c0c */ /* 0x004fda000bf06270 */
[----:B------:R-:W-:Y:S05]  /*16be0*/  @!P0 BRA `(.L_x_6106) ;  /* 0xfffffea400248947 */ /* 0x000fea000383ffff */
[----:B------:R-:W-:Y:S05]  /*16bf0*/  BRA `(.L_x_5948) ;  /* 0x00000078002c7947 */ /* 0x000fea0003800000 */
.L_x_5946:
        /* <DEDUP_REMOVED lines=18> */
.L_x_6107:
        /* <DEDUP_REMOVED lines=36> */
[----:B------:R-:W0:Y:S01]  /*16f60*/  LDC R10, c[0x0][0xd3c] ;  /* 0x00034f00ff0a7b82 */ /* 0x000e220000000800 */
[----:B------:R-:W-:Y:S01]  /*16f70*/  IMAD.MOV.U32 R6, RZ, RZ, R3 ;  /* 0x000000ffff067224 */ /* 0x000fe200078e0003 */
[----:B------:R-:W-:Y:S01]  /*16f80*/  UMOV UR4, URZ ;  /* 0x0000003f00047c82 */ /* 0x000fe20008000000 */
[----:B------:R-:W-:Y:S01]  /*16f90*/  ULDC UR7, c[0x0][0xd3c] ;  /* 0x00034f0000077ab9 */ /* 0x000fe20000000800 */
[----:B------:R-:W-:-:S05]  /*16fa0*/  ULDC UR5, c[0x0][0xd38] ;  /* 0x00034e0000057ab9 */ /* 0x000fca0000000800 */
.L_x_6113:
        /* <DEDUP_REMOVED lines=12> */
.L_x_6112:
[----:B------:R-:W-:Y:S05]  /*17070*/  BSYNC B0 ;  /* 0x0000000000007941 */ /* 0x000fea0003800000 */
.L_x_6111:
        /* <DEDUP_REMOVED lines=20> */
.L_x_6109:
[----:B------:R-:W-:-:S04]  /*171c0*/  IMAD.IADD R13, R6, 0x1, -R3 ;  /* 0x00000001060d7824 */ /* 0x000fc800078e0a03 */
[----:B------:R-:W-:-:S05]  /*171d0*/  IMAD R2, R8, UR5, R13 ;  /* 0x0000000508027c24 */ /* 0x000fca000f8e020d */
[----:B------:R-:W-:Y:S02]  /*171e0*/  ISETP.GT.AND P0, PT, R2, UR6, PT ;  /* 0x0000000602007c0c */ /* 0x000fe4000bf04270 */
[----:B------:R-:W0:Y:S11]  /*171f0*/  LDC.64 R2, c[0x0][0xd90] ;  /* 0x00036400ff027b82 */ /* 0x000e360000000a00 */
[----:B------:R-:W-:-:S04]  /*17200*/  VOTE.ANY R9, PT, !P0 ;  /* 0x0000000000097806 */ /* 0x000fc800040e0100 */
[----:B------:R-:W1:Y:S02]  /*17210*/  POPC R15, R9 ;  /* 0x00000009000f7309 */ /* 0x000e640000000000 */
[----:B-1----:R-:W-:-:S05]  /*17220*/  IADD3 R19, R15, UR4, RZ ;  /* 0x000000040f137c10 */ /* 0x002fca000fffe0ff */
        /* <DEDUP_REMOVED lines=13> */
.L_x_6114:
[----:B---3--:R-:W-:Y:S01]  /*17300*/  IMAD R16, R16, UR5, R13 ;  /* 0x0000000510107c24 */ /* 0x008fe2000f8e020d */
[----:B------:R-:W-:Y:S01]  /*17310*/  IABS R2, R6 ;  /* 0x0000000600027213 */ /* 0x000fe20000000000 */
[----:B01----:R-:W-:-:S03]  /*17320*/  IMAD.MOV R11, RZ, RZ, -R3 ;  /* 0x000000ffff0b7224 */ /* 0x003fc600078e0a03 */
[----:B--2---:R-:W-:Y:S01]  /*17330*/  IADD3 R9, -R16, UR6, RZ ;  /* 0x0000000610097c10 */ /* 0x004fe2000fffe1ff */
[----:B------:R-:W-:Y:S02]  /*17340*/  IMAD.MOV R10, RZ, RZ, -R2 ;  /* 0x000000ffff0a7224 */ /* 0x000fe400078e0a02 */
[----:B------:R-:W-:Y:S01]  /*17350*/  IMAD R11, R11, R12, RZ ;  /* 0x0000000c0b0b7224 */ /* 0x000fe200078e02ff */
        /* <DEDUP_REMOVED lines=18> */
[----:B------:R-:W-:-:S03]  /*17480*/  IMAD.MOV R2, RZ, RZ, -R2 ;  /* 0x000000ffff027224 */ /* 0x000fc600078e0a02 */
[----:B------:R-:W-:Y:S01]  /*17490*/  IADD3 R8, -R13, RZ, RZ ;  /* 0x000000ff0d087210 */ /* 0x000fe20007ffe1ff */
[----:B------:R-:W-:Y:S02]  /*174a0*/  IMAD R6, R6, R2, R9 ;  /* 0x0000000206067224 */ /* 0x000fe400078e0209 */
[----:B------:R-:W-:Y:S01]  /*174b0*/  IMAD.MOV.U32 R2, RZ, RZ, RZ ;  /* 0x000000ffff027224 */ /* 0x000fe200078e00ff */
[----:B------:R-:W-:Y:S02]  /*174c0*/  VIADDMNMX R15, R8, UR5, R7, PT ;  /* 0x00000005080f7c46 */ /* 0x000fe4000b800107 */
[----:B------:R-:W-:Y:S02]  /*174d0*/  IABS R11, R6 ;  /* 0x00000006000b7213 */ /* 0x000fe40000000000 */
[----:B------:R-:W-:Y:S02]  /*174e0*/  IABS R8, R15 ;  /* 0x0000000f00087213 */ /* 0x000fe40000000000 */
[----:B------:R-:W-:-:S02]  /*174f0*/  IADD3 R18, -R15, RZ, RZ ;  /* 0x000000ff0f127210 */ /* 0x000fc40007ffe1ff */
        /* <DEDUP_REMOVED lines=27> */
.L_x_6110:
[----:B------:R-:W-:Y:S02]  /*176b0*/  IMAD.MOV.U32 R17, RZ, RZ, RZ ;  /* 0x000000ffff117224 */ /* 0x000fe400078e00ff */
[----:B------:R-:W-:Y:S02]  /*176c0*/  IMAD.U32 R16, RZ, RZ, UR6 ;  /* 0x00000006ff107e24 */ /* 0x000fe4000f8e00ff */
[----:B------:R-:W-:-:S07]  /*176d0*/  IMAD.MOV.U32 R18, RZ, RZ, RZ ;  /* 0x000000ffff127224 */ /* 0x000fce00078e00ff */
.L_x_6115:
[----:B------:R-:W-:-:S13]  /*176e0*/  ISETP.NE.AND P0, PT, R5, RZ, PT ;  /* 0x000000ff0500720c */ /* 0x000fda0003f05270 */
[----:B------:R-:W0:Y:S01]  /*176f0*/  @!P0 S2R R3, SR_CgaCtaId ;  /* 0x0000000000038919 */ /* 0x000e220000008800 */
[----:B------:R-:W-:-:S04]  /*17700*/  @!P0 MOV R2, 0x400 ;  /* 0x0000040000028802 */ /* 0x000fc80000000f00 */
[----:B0-----:R-:W-:-:S05]  /*17710*/  @!P0 LEA R2, R3, R2, 0x18 ;  /* 0x0000000203028211 */ /* 0x001fca00078ec0ff */
[----:B------:R2:W-:Y:S01]  /*17720*/  @!P0 STS.128 [R2+0x324d0], R16 ;  /* 0x0324d01002008388 */ /* 0x0005e20000000c00 */
[----:B------:R-:W-:Y:S06]  /*17730*/  BAR.ARV 0x5, 0x180 ;  /* 0x0146000000007b1d */ /* 0x000fec0000002000 */
.L_x_6108:
[----:B------:R3:W-:Y:S01]  /*17740*/  STL [R1+0x3c], RZ ;  /* 0x00003cff01007387 */ /* 0x0007e20000100800 */
[----:B------:R-:W-:Y:S01]  /*17750*/  ULDC UR4, c[0x0][0xd3c] ;  /* 0x00034f0000047ab9 */ /* 0x000fe20000000800 */
[----:B------:R-:W-:Y:S01]  /*17760*/  IMAD.MOV.U32 R26, RZ, RZ, 0x1 ;  /* 0x00000001ff1a7424 */ /* 0x000fe200078e00ff */
[----:B-1----:R-:W-:Y:S02]  /*17770*/  ISETP.GE.AND P0, PT, R19, UR4, PT ;  /* 0x0000000413007c0c */ /* 0x002fe4000bf06270 */
[----:B------:R-:W-:-:S11]  /*17780*/  MOV R24, RZ ;  /* 0x000000ff00187202 */ /* 0x000fd60000000f00 */
[----:B---3--:R-:W-:Y:S05]  /*17790*/  @P0 BRA `(.L_x_6116) ;  /* 0x0000006800680947 */ /* 0x008fea0003800000 */
[----:B------:R-:W1:Y:S01]  /*177a0*/  S2UR UR5, SR_CgaCtaId ;  /* 0x00000000000579c3 */ /* 0x000e620000008800 */
[----:B------:R3:W-:Y:S01]  /*177b0*/  STL [R1+0x3c], RZ ;  /* 0x00003cff01007387 */ /* 0x0007e20000100800 */
[C---:B--2---:R-:W-:Y:S01]  /*177c0*/  IMAD.SHL.U32 R2, R0.reuse, 0x8, RZ ;  /* 0x0000000800027824 */ /* 0x044fe200078e00ff */
[----:B------:R-:W-:Y:S01]  /*177d0*/  LOP3.LUT R4, R0, 0x7f, RZ, 0xc0, !PT ;  /* 0x0000007f00047812 */ /* 0x000fe200078ec0ff */
[----:B------:R-:W-:Y:S01]  /*177e0*/  UMOV UR4, 0x400 ;  /* 0x0000040000047882 */ /* 0x000fe20000000000 */
[----:B------:R-:W-:Y:S01]  /*177f0*/  BSSY B8, `(.L_x_6116) ;  /* 0x0000694000087945 */ /* 0x000fe20003800000 */
[----:B------:R-:W-:Y:S01]  /*17800*/  IMAD.MOV.U32 R27, RZ, RZ, 0x1 ;  /* 0x00000001ff1b7424 */ /* 0x000fe200078e00ff */
[----:B0-----:R-:W-:Y:S01]  /*17810*/  LOP3.LUT R3, R2, 0x1f8, RZ, 0xc0, !PT ;  /* 0x000001f802037812 */ /* 0x001fe200078ec0ff */
[----:B------:R-:W-:Y:S01]  /*17820*/  IMAD.SHL.U32 R32, R4, 0x8, RZ ;  /* 0x0000000804207824 */ /* 0x000fe200078e00ff */
[----:B------:R-:W-:Y:S01]  /*17830*/  LOP3.LUT R2, R2, 0x38, RZ, 0xc0, !PT ;  /* 0x0000003802027812 */ /* 0x000fe200078ec0ff */
[----:B------:R-:W-:Y:S01]  /*17840*/  IMAD.MOV.U32 R23, RZ, RZ, RZ ;  /* 0x000000ffff177224 */ /* 0x000fe200078e00ff */
[----:B------:R-:W-:Y:S01]  /*17850*/  LOP3.LUT R3, R3, 0x38, R0, 0x78, !PT ;  /* 0x0000003803037812 */ /* 0x000fe200078e7800 */
[----:B------:R-:W-:Y:S01]  /*17860*/  IMAD.SHL.U32 R0, R0, 0x10, RZ ;  /* 0x0000001000007824 */ /* 0x000fe200078e00ff */
[----:B------:R-:W-:Y:S01]  /*17870*/  MOV R24, RZ ;  /* 0x000000ff00187202 */ /* 0x000fe20000000f00 */
[----:B------:R-:W-:Y:S01]  /*17880*/  IMAD.MOV.U32 R26, RZ, RZ, 0x1 ;  /* 0x00000001ff1a7424 */ /* 0x000fe200078e00ff */
[----:B------:R-:W-:Y:S01]  /*17890*/  LOP3.LUT R32, R3, 0x200, R32, 0xf8, !PT ;  /* 0x0000020003207812 */ /* 0x000fe200078ef820 */
[----:B------:R-:W-:Y:S01]  /*178a0*/  ULDC.64 UR42, c[0x0][0x198] ;  /* 0x00006600002a7ab9 */ /* 0x000fe20000000a00 */
[----:B------:R-:W-:Y:S01]  /*178b0*/  SHF.R.U32.HI R3, RZ, 0x3, R4 ;  /* 0x00000003ff037819 */ /* 0x000fe20000011604 */
[----:B------:R-:W-:Y:S01]  /*178c0*/  ULOP3.LUT UR38, UR36, 0x2, URZ, 0xfc, !UPT ;  /* 0x0000000224267892 */ /* 0x000fe2000f8efc3f */
[----:B------:R-:W-:Y:S01]  /*178d0*/  LOP3.LUT R4, R2, 0x40, RZ, 0xfc, !PT ;  /* 0x0000004002047812 */ /* 0x000fe200078efcff */
[----:B------:R-:W-:Y:S01]  /*178e0*/  ULDC UR37, c[0x0][0xc] ;  /* 0x0000030000257ab9 */ /* 0x000fe20000000800 */
[----:B------:R-:W-:-:S02]  /*178f0*/  LOP3.LUT R0, R3, 0x70, R0, 0xf8, !PT ;  /* 0x0000007003007812 */ /* 0x000fc400078ef800 */
[C---:B------:R-:W-:Y:S01]  /*17900*/  LOP3.LUT R3, R2.reuse, 0x80, RZ, 0xfc, !PT ;  /* 0x0000008002037812 */ /* 0x040fe200078efcff */
[----:B-1----:R-:W-:Y:S01]  /*17910*/  ULEA UR4, UR5, UR4, 0x18 ;  /* 0x0000000405047291 */ /* 0x002fe2000f8ec03f */
[----:B------:R-:W-:-:S05]  /*17920*/  LOP3.LUT R0, R2, 0xc0, RZ, 0xfc, !PT ;  /* 0x000000c002007812 */ /* 0x000fca00078efcff */
[----:B------:R-:W-:-:S04]  /*17930*/  IMAD.U32 R22, RZ, RZ, UR4 ;  /* 0x00000004ff167e24 */ /* 0x000fc8000f8e00ff */
[----:B---3--:R-:W-:-:S07]  /*17940*/  IMAD R25, R32, 0x2, R22 ;  /* 0x0000000220197824 */ /* 0x008fce00078e0216 */
.L_x_6221:
[----:B------:R-:W0:Y:S02]  /*17950*/  LDC.64 R2, c[0x0][0xd88] ;  /* 0x00036200ff027b82 */ /* 0x000e240000000a00 */
[----:B0-----:R-:W-:-:S05]  /*17960*/  IMAD.WIDE R2, R19, 0x4, R2 ;  /* 0x0000000413027825 */ /* 0x001fca00078e0202 */
[----:B--2---:R-:W2:Y:S01]  /*17970*/  LDG.E R35, desc[UR40][R2.64] ;  /* 0x0000002802237981 */ /* 0x004ea2000c1e1900 */
[----:B------:R-:W-:Y:S05]  /*17980*/  YIELD ;  /* 0x0000000000007946 */ /* 0x000fea0003800000 */
[----:B------:R-:W-:Y:S01]  /*17990*/  ULDC.64 UR4, c[0x0][0xb20] ;  /* 0x0002c80000047ab9 */ /* 0x000fe20000000a00 */
[----:B------:R-:W-:Y:S01]  /*179a0*/  ULDC.64 UR8, c[0x0][0xb10] ;  /* 0x0002c40000087ab9 */ /* 0x000fe20000000a00 */
[----:B------:R-:W-:Y:S01]  /*179b0*/  ISETP.NE.U32.AND P0, PT, RZ, UR4, PT ;  /* 0x00000004ff007c0c */ /* 0x000fe2000bf05070 */
[----:B------:R-:W-:Y:S01]  /*179c0*/  IMAD.MOV.U32 R33, RZ, RZ, RZ ;  /* 0x000000ffff217224 */ /* 0x000fe200078e00ff */
[----:B------:R-:W-:-:S02]  /*179d0*/  ULDC.64 UR6, c[0x0][0xb08] ;  /* 0x0002c20000067ab9 */ /* 0x000fc40000000a00 */
[----:B------:R-:W-:Y:S02]  /*179e0*/  ISETP.NE.AND.EX P0, PT, RZ, UR5, PT, P0 ;  /* 0x00000005ff007c0c */ /* 0x000fe4000bf05300 */
[----:B------:R-:W-:-:S04]  /*179f0*/  ISETP.NE.U32.AND P2, PT, RZ, UR8, PT ;  /* 0x00000008ff007c0c */ /* 0x000fc8000bf45070 */
[----:B------:R-:W-:Y:S02]  /*17a00*/  ISETP.NE.AND.EX P2, PT, RZ, UR9, PT, P2 ;  /* 0x00000009ff007c0c */ /* 0x000fe4000bf45320 */
[----:B------:R-:W-:Y:S02]  /*17a10*/  MOV R36, RZ ;  /* 0x000000ff00247202 */ /* 0x000fe40000000f00 */
[----:B--2---:R-:W-:-:S03]  /*17a20*/  SHF.R.S32.HI R0, RZ, 0x1f, R35 ;  /* 0x0000001fff007819 */ /* 0x004fc60000011423 */
        /* <DEDUP_REMOVED lines=8> */
[----:B------:R-:W-:Y:S01]  /*17ab0*/  ISETP.NE.U32.AND P1, PT, RZ, UR6, PT ;  /* 0x00000006ff007c0c */ /* 0x000fe2000bf25070 */
[----:B0-----:R-:W-:Y:S01]  /*17ac0*/  IMAD.MOV.U32 R0, RZ, RZ, RZ ;  /* 0x000000ffff007224 */ /* 0x001fe200078e00ff */
[----:B------:R-:W-:Y:S02]  /*17ad0*/  ISETP.NE.AND.EX P0, PT, RZ, UR5, PT, P0 ;  /* 0x00000005ff007c0c */ /* 0x000fe4000bf05300 */
[----:B------:R-:W-:Y:S02]  /*17ae0*/  ISETP.NE.AND.EX P1, PT, RZ, UR7, PT, P1 ;  /* 0x00000007ff007c0c */ /* 0x000fe4000bf25310 */
[C---:B------:R-:W-:Y:S02]  /*17af0*/  IADD3 R4, P4, R28.reuse, UR6, RZ ;  /* 0x000000061c047c10 */ /* 0x040fe4000ff9e0ff */
[----:B-1----:R-:W-:Y:S01]  /*17b00*/  IADD3 R2, P3, R28, UR4, RZ ;  /* 0x000000041c027c10 */ /* 0x002fe2000ff7e0ff */
[----:B------:R-:W-:Y:S01]  /*17b10*/  ULDC UR4, c[0x0][0x288] ;  /* 0x0000a20000047ab9 */ /* 0x000fe20000000800 */
[----:B------:R-:W-:-:S02]  /*17b20*/  IADD3.X R5, R29, UR7, RZ, P4, !PT ;  /* 0x000000071d057c10 */ /* 0x000fc4000a7fe4ff */
[C---:B------:R-:W-:Y:S02]  /*17b30*/  IADD3.X R3, R29.reuse, UR5, RZ, P3, !PT ;  /* 0x000000051d037c10 */ /* 0x040fe40009ffe4ff */
[----:B---3--:R-:W-:Y:S01]  /*17b40*/  @P2 IADD3 R6, P3, R28, UR8, RZ ;  /* 0x000000081c062c10 */ /* 0x008fe2000ff7e0ff */
        /* <DEDUP_REMOVED lines=19> */
[----:B------:R-:W2:Y:S04]  /*17c80*/  LDG.E R9, desc[UR40][R2.64] ;  /* 0x0000002802097981 */ /* 0x000ea8000c1e1900 */
[----:B0-----:R-:W2:Y:S02]  /*17c90*/  LDG.E R8, desc[UR40][R2.64+0x4] ;  /* 0x0000042802087981 */ /* 0x001ea4000c1e1900 */
[----:B--2---:R-:W-:-:S05]  /*17ca0*/  IADD3 R10, -R9, R8, RZ ;  /* 0x00000008090a7210 */ /* 0x004fca0007ffe1ff */
[----:B------:R1:W-:Y:S02]  /*17cb0*/  STL [R1+0x4], R10 ;  /* 0x0000040a01007387 */ /* 0x0003e40000100800 */
.L_x_6117:
        /* <DEDUP_REMOVED lines=9> */
.L_x_6118:
[----:B------:R-:W-:Y:S02]  /*17d50*/  ULDC.64 UR4, c[0x0][0xb00] ;  /* 0x0002c00000047ab9 */ /* 0x000fe40000000a00 */
[----:B------:R-:W-:-:S04]  /*17d60*/  ISETP.NE.U32.AND P0, PT, RZ, UR4, PT ;  /* 0x00000004ff007c0c */ /* 0x000fc8000bf05070 */
[----:B------:R-:W-:-:S13]  /*17d70*/  ISETP.NE.AND.EX P0, PT, RZ, UR5, PT, P0 ;  /* 0x00000005ff007c0c */ /* 0x000fda000bf05300 */
[----:B------:R-:W-:Y:S05]  /*17d80*/  @!P0 BRA `(.L_x_6119) ;  /* 0x0000000000148947 */ /* 0x000fea0003800000 */
[----:B------:R-:W2:Y:S02]  /*17d90*/  LDC.64 R2, c[0x0][0xb00] ;  /* 0x0002c000ff027b82 */ /* 0x000ea40000000a00 */
[----:B--2---:R-:W-:-:S05]  /*17da0*/  IMAD.WIDE R2, R31, 0x4, R2 ;  /* 0x000000041f027825 */ /* 0x004fca00078e0202 */
[----:B------:R-:W2:Y:S04]  /*17db0*/  LDG.E R7, desc[UR40][R2.64] ;  /* 0x0000002802077981 */ /* 0x000ea8000c1e1900 */
[----:B0-----:R-:W2:Y:S02]  /*17dc0*/  LDG.E R8, desc[UR40][R2.64+0x4] ;  /* 0x0000042802087981 */ /* 0x001ea4000c1e1900 */
[----:B--2---:R-:W-:-:S07]  /*17dd0*/  IMAD.IADD R7, R8, 0x1, -R7 ;  /* 0x0000000108077824 */ /* 0x004fce00078e0a07 */
.L_x_6119:
[----:B--2---:R-:W2:Y:S01]  /*17de0*/  @P1 LDG.E R2, desc[UR40][R4.64] ;  /* 0x0000002804021981 */ /* 0x004ea2000c1e1900 */
[----:B------:R-:W3:Y:S03]  /*17df0*/  LDC R3, c[0x0][0x448] ;  /* 0x00011200ff037b82 */ /* 0x000ee60000000800 */
[----:B------:R-:W2:Y:S01]  /*17e00*/  @P1 LDG.E R9, desc[UR40][R4.64+0x4] ;  /* 0x0000042804091981 */ /* 0x000ea2000c1e1900 */
[----:B-----5:R-:W-:Y:S01]  /*17e10*/  IADD3 R7, -R33, R7, RZ ;  /* 0x0000000721077210 */ /* 0x020fe20007ffe1ff */
[----:B------:R-:W-:Y:S01]  /*17e20*/  BSSY B0, `(.L_x_6120) ;  /* 0x0000143000007945 */ /* 0x000fe20003800000 */
[----:B---3--:R-:W-:-:S13]  /*17e30*/  ISETP.NE.AND P0, PT, R3, 0x1, PT ;  /* 0x000000010300780c */ /* 0x008fda0003f05270 */
[----:B0-----:R-:W0:Y:S08]  /*17e40*/  @P0 LDC R8, c[0x0][0x44c] ;  /* 0x00011300ff080b82 */ /* 0x001e300000000800 */
[----:B------:R-:W3:Y:S01]  /*17e50*/  @P0 LDC R3, c[0x0][0x450] ;  /* 0x00011400ff030b82 */ /* 0x000ee20000000800 */
[----:B--2---:R-:W-:Y:S02]  /*17e60*/  @P1 IMAD.IADD R6, R9, 0x1, -R2 ;  /* 0x0000000109061824 */ /* 0x004fe400078e0a02 */
[----:B------:R-:W-:-:S02]  /*17e70*/  IMAD.SHL.U32 R2, R17, 0x80, RZ ;  /* 0x0000008011027824 */ /* 0x000fc400078e00ff */
[----:B------:R-:W-:Y:S02]  /*17e80*/  IMAD.IADD R30, R7, 0x1, R6 ;  /* 0x00000001071e7824 */ /* 0x000fe400078e0206 */
[----:B------:R-:W-:-:S04]  /*17e90*/  VIADD R2, R2, 0x7f ;  /* 0x0000007f02027836 */ /* 0x000fc80000000000 */
[----:B0-----:R-:W-:-:S05]  /*17ea0*/  @P0 IMAD.HI.U32 R8, R2, R8, RZ ;  /* 0x0000000802080227 */ /* 0x001fca00078e00ff */
[----:B---3--:R-:W-:Y:S01]  /*17eb0*/  @P0 SHF.R.U32.HI R2, RZ, R3, R8 ;  /* 0x00000003ff020219 */ /* 0x008fe20000011608 */
[----:B------:R-:W-:-:S04]  /*17ec0*/  VIADD R3, R30, 0x5f ;  /* 0x0000005f1e037836 */ /* 0x000fc80000000000 */
[----:B------:R-:W-:-:S05]  /*17ed0*/  IMAD.HI R3, R3, 0x2aaaaaab, RZ ;  /* 0x2aaaaaab03037827 */ /* 0x000fca00078e02ff */
[----:B------:R-:W-:-:S04]  /*17ee0*/  SHF.R.U32.HI R4, RZ, 0x1f, R3 ;  /* 0x0000001fff047819 */ /* 0x000fc80000011603 */
[----:B------:R-:W-:Y:S02]  /*17ef0*/  LEA.HI.SX32 R5, R3, R4, 0x1c ;  /* 0x0000000403057211 */ /* 0x000fe400078fe2ff */
[----:B------:R-:W-:-:S05]  /*17f00*/  IADD3 R4, R30, 0x60, -R10 ;  /* 0x000000601e047810 */ /* 0x000fca0007ffe80a */
[----:B------:R-:W-:-:S04]  /*17f10*/  IMAD.IADD R2, R4, 0x1, R2 ;  /* 0x0000000104027824 */ /* 0x000fc800078e0202 */
        /* <DEDUP_REMOVED lines=26> */
.L_x_6306:
[----:B--2---:R-:W-:Y:S02]  /*180c0*/  ISETP.NE.AND P0, PT, R14, RZ, PT ;  /* 0x000000ff0e00720c */ /* 0x004fe40003f05270 */
[----:B------:R-:W-:-:S11]  /*180d0*/  PLOP3.LUT P6, PT, PT, PT, PT, 0x8, 0x0 ;  /* 0x000000000000781c */ /* 0x000fd60003fce170 */
[----:B------:R-:W-:Y:S05]  /*180e0*/  @P0 BRA `(.L_x_6123) ;  /* 0x00000000000c0947 */ /* 0x000fea0003800000 */
[----:B------:R-:W-:-:S03]  /*180f0*/  UMOV UR4, 0xffffffff ;  /* 0xffffffff00047882 */ /* 0x000fc60000000000 */
[----:B------:R-:W-:Y:S05]  /*18100*/  BRA.DIV UR4, `(.L_x_6124) ;  /* 0x0000007e04547947 */ /* 0x000fea000b800000 */
[----:B------:R-:W-:-:S13]  /*18110*/  ELECT P6, URZ, PT ;  /* 0x00000000003f782f */ /* 0x000fda00038c0000 */
.L_x_6123:
        /* <DEDUP_REMOVED lines=9> */
.L_x_6309:
[----:B------:R-:W-:Y:S05]  /*181b0*/  BSYNC B1 ;  /* 0x0000000000017941 */ /* 0x000fea0003800000 */
.L_x_6125:
        /* <DEDUP_REMOVED lines=10> */
.L_x_6310:
[----:B------:R-:W-:Y:S05]  /*18260*/  BSYNC B2 ;  /* 0x0000000000027941 */ /* 0x000fea0003800000 */
.L_x_6129:
[----:B------:R-:W-:Y:S04]  /*18270*/  BSSY B2, `(.L_x_6131) ;  /* 0x0000009000027945 */ /* 0x000fe80003800000 */
[----:B------:R-:W-:Y:S05]  /*18280*/  @P1 BRA `(.L_x_6132) ;  /* 0x00000000001c1947 */ /* 0x000fea0003800000 */
[----:B-1----:R-:W1:Y:S01]  /*18290*/  S2R R10, SR_TID.X ;  /* 0x00000000000a7919 */ /* 0x002e620000002100 */
[----:B------:R-:W-:-:S04]  /*182a0*/  IMAD.MOV.U32 R9, RZ, RZ, 0x3000 ;  /* 0x00003000ff097424 */ /* 0x000fc800078e00ff */
[----:B------:R2:W-:Y:S01]  /*182b0*/  SYNCS.ARRIVE.TRANS64 RZ, [R3+URZ+0x32490], R9 ;  /* 0x0324900903ff79a7 */ /* 0x0005e2000800003f */
[----:B-1----:R-:W-:-:S04]  /*182c0*/  LOP3.LUT R10, R10, 0x1f, RZ, 0xc0, !PT ;  /* 0x0000001f0a0a7812 */ /* 0x002fc800078ec0ff */
[----:B------:R-:W-:-:S13]  /*182d0*/  ISETP.NE.AND P0, PT, R10, RZ, PT ;  /* 0x000000ff0a00720c */ /* 0x000fda0003f05270 */
[----:B--2---:R-:W-:Y:S05]  /*182e0*/  @!P0 BRA `(.L_x_6132) ;  /* 0x0000000000048947 */ /* 0x004fea0003800000 */
[----:B------:R-:W-:Y:S01]  /*182f0*/  BPT.TRAP 0x1 ;  /* 0x000000040000795c */ /* 0x000fe20000300000 */
.L_x_6132:
[----:B------:R-:W-:Y:S05]  /*18300*/  BSYNC B2 ;  /* 0x0000000000027941 */ /* 0x000fea0003800000 */
.L_x_6131:
[----:B------:R-:W-:Y:S01]  /*18310*/  IMAD.MOV.U32 R14, RZ, RZ, RZ ;  /* 0x000000ffff0e7224 */ /* 0x000fe200078e00ff */
[----:B------:R-:W-:Y:S01]  /*18320*/  UIADD3 UR4, UP0, UR42, 0x570, URZ ;  /* 0x000005702a047890 */ /* 0x000fe2000ff1e03f */
[----:B------:R-:W-:Y:S01]  /*18330*/  IMAD R9, R2, 0x60, R0 ;  /* 0x0000006002097824 */ /* 0x000fe200078e0200 */
[----:B------:R-:W-:Y:S01]  /*18340*/  PLOP3.LUT P0, PT, PT, PT, PT, 0x80, 0x0 ;  /* 0x000000000000781c */ /* 0x000fe20003f0f070 */
[----:B-1----:R-:W-:Y:S01]  /*18350*/  IMAD R10, R23, 0x3000, R22 ;  /* 0x00003000170a7824 */ /* 0x002fe200078e0216 */
[----:B------:R-:W-:Y:S01]  /*18360*/  R2UR UR10, R14 ;  /* 0x000000000e0a72ca */ /* 0x000fe200000e0000 */
[----:B------:R-:W-:Y:S01]  /*18370*/  VIADD R11, R3, 0x32490 ;  /* 0x00032490030b7836 */ /* 0x000fe20000000000 */
[----:B------:R-:W-:Y:S01]  /*18380*/  IADD3 R9, R9, -0x60, RZ ;  /* 0xffffffa009097810 */ /* 0x000fe20007ffe0ff */
[----:B------:R-:W-:Y:S01]  /*18390*/  VIADD R10, R10, 0x1c400 ;  /* 0x0001c4000a0a7836 */ /* 0x000fe20000000000 */
[----:B------:R-:W-:Y:S01]  /*183a0*/  UIADD3.X UR5, URZ, UR43, URZ, UP0, !UPT ;  /* 0x0000002b3f057290 */ /* 0x000fe200087fe43f */
[----:B------:R-:W-:Y:S01]  /*183b0*/  UMOV UR6, 0x0 ;  /* 0x0000000000067882 */ /* 0x000fe20000000000 */
[----:B------:R-:W-:-:S10]  /*183c0*/  UMOV UR7, 0x12f00000 ;  /* 0x12f0000000077882 */ /* 0x000fd40000000000 */
.L_x_6133:
        /* <DEDUP_REMOVED lines=13> */
.L_x_6311:
[----:B------:R-:W-:Y:S05]  /*184a0*/  BSYNC B2 ;  /* 0x0000000000027941 */ /* 0x000fea0003800000 */
.L_x_6134:
        /* <DEDUP_REMOVED lines=11> */
.L_x_6137:
[----:B------:R-:W-:Y:S05]  /*18560*/  BSYNC B2 ;  /* 0x0000000000027941 */ /* 0x000fea0003800000 */
.L_x_6136:
        /* <DEDUP_REMOVED lines=9> */
.L_x_6138:
        /* <DEDUP_REMOVED lines=15> */
.L_x_6139:
        /* <DEDUP_REMOVED lines=15> */
.L_x_6140:
        /* <DEDUP_REMOVED lines=15> */
.L_x_6141:
        /* <DEDUP_REMOVED lines=10> */
.L_x_6128:
[----:B------:R-:W-:Y:S05]  /*18970*/  BSYNC B1 ;  /* 0x0000000000017941 */ /* 0x000fea0003800000 */
.L_x_6127:
[----:B------:R-:W-:Y:S01]  /*18980*/  IADD3 R11, R2, -0x2, RZ ;  /* 0xfffffffe020b7810 */ /* 0x000fe20007ffe0ff */
[----:B------:R-:W-:Y:S01]  /*18990*/  VIADD R23, R23, 0x1 ;  /* 0x0000000117177836 */ /* 0x000fe20000000000 */
[----:B------:R-:W-:Y:S02]  /*189a0*/  PLOP3.LUT P0, PT, PT, PT, PT, 0x8, 0x0 ;  /* 0x000000000000781c */ /* 0x000fe40003f0e170 */
[----:B------:R-:W-:Y:S02]  /*189b0*/  ISETP.GE.AND P2, PT, R11, R7, PT ;  /* 0x000000070b00720c */ /* 0x000fe40003f46270 */
[----:B------:R-:W-:-:S04]  /*189c0*/  ISETP.NE.AND P1, PT, R23, 0x2, PT ;  /* 0x000000021700780c */ /* 0x000fc80003f25270 */
[----:B------:R-:W-:Y:S02]  /*189d0*/  SEL R2, RZ, 0x1, P1 ;  /* 0x00000001ff027807 */ /* 0x000fe40000800000 */
[----:B------:R-:W-:Y:S02]  /*189e0*/  SEL R23, R23, RZ, P1 ;  /* 0x000000ff17177207 */ /* 0x000fe40000800000 */
[----:B------:R-:W-:-:S03]  /*189f0*/  LOP3.LUT R27, R27, R2, RZ, 0x3c, !PT ;  /* 0x000000021b1b7212 */ /* 0x000fc600078e3cff */
[----:B------:R-:W-:Y:S05]  /*18a00*/  @!P2 BRA `(.L_x_6121) ;  /* 0x000000080010a947 */ /* 0x000fea0003800000 */
.L_x_6157:
[----:B------:R-:W-:Y:S05]  /*18a10*/  YIELD ;  /* 0x0000000000007946 */ /* 0x000fea0003800000 */
[----:B------:R-:W-:Y:S04]  /*18a20*/  BSSY B1, `(.L_x_6142) ;  /* 0x000007a000017945 */ /* 0x000fe80003800000 */
[----:B------:R-:W-:Y:S05]  /*18a30*/  @!P6 BRA `(.L_x_6143) ;  /* 0x0000000400e0e947 */ /* 0x000fea0003800000 */
[----:B------:R-:W-:Y:S01]  /*18a40*/  IMAD R8, R23, 0x8, R22 ;  /* 0x0000000817087824 */ /* 0x000fe200078e0216 */
[----:B------:R-:W-:Y:S01]  /*18a50*/  SHF.L.U32 R2, R27, 0x1f, RZ ;  /* 0x0000001f1b027819 */ /* 0x000fe200000006ff */
[----:B0-----:R-:W0:Y:S01]  /*18a60*/  S2R R3, SR_TID.X ;  /* 0x0000000000037919 */ /* 0x001e220000002100 */
[----:B------:R-:W-:Y:S02]  /*18a70*/  BSSY B2, `(.L_x_6144) ;  /* 0x0000005000027945 */ /* 0x000fe40003800000 */
[----:B------:R-:W2:Y:S01]  /*18a80*/  SYNCS.PHASECHK.TRANS64.TRYWAIT P1, [R8+URZ+0x324a0], R2 ;  /* 0x0324a002080075a7 */ /* 0x000ea2000802017f */
[----:B0-----:R-:W-:-:S04]  /*18a90*/  LOP3.LUT R3, R3, 0x7f, RZ, 0xc0, !PT ;  /* 0x0000007f03037812 */ /* 0x001fc800078ec0ff */
[----:B------:R-:W-:Y:S01]  /*18aa0*/  ISETP.NE.AND P2, PT, R3, RZ, PT ;  /* 0x000000ff0300720c */ /* 0x000fe20003f45270 */
[----:B--2---:R-:W-:-:S12]  /*18ab0*/  @!P1 BRA `(.L_x_6145) ;  /* 0x0000007400449947 */ /* 0x004fd80003800000 */
.L_x_6312:
[----:B------:R-:W-:Y:S05]  /*18ac0*/  BSYNC B2 ;  /* 0x0000000000027941 */ /* 0x000fea0003800000 */
.L_x_6144:
        /* <DEDUP_REMOVED lines=9> */
.L_x_6147:
[----:B------:R-:W-:Y:S05]  /*18b60*/  BSYNC B2 ;  /* 0x0000000000027941 */ /* 0x000fea0003800000 */
.L_x_6146:
        /* <DEDUP_REMOVED lines=11> */
.L_x_6148:
        /* <DEDUP_REMOVED lines=13> */
.L_x_6313:
[----:B------:R-:W-:Y:S05]  /*18cf0*/  BSYNC B2 ;  /* 0x0000000000027941 */ /* 0x000fea0003800000 */
.L_x_6149:
        /* <DEDUP_REMOVED lines=11> */
.L_x_6152:
[----:B------:R-:W-:Y:S05]  /*18db0*/  BSYNC B2 ;  /* 0x0000000000027941 */ /* 0x000fea0003800000 */
.L_x_6151:
        /* <DEDUP_REMOVED lines=9> */
.L_x_6153:
        /* <DEDUP_REMOVED lines=15> */
.L_x_6154:
        /* <DEDUP_REMOVED lines=15> */
.L_x_6155:
        /* <DEDUP_REMOVED lines=15> */
.L_x_6156:
        /* <DEDUP_REMOVED lines=10> */
.L_x_6143:
[----:B------:R-:W-:Y:S05]  /*191c0*/  BSYNC B1 ;  /* 0x0000000000017941 */ /* 0x000fea0003800000 */
.L_x_6142:
        /* <DEDUP_REMOVED lines=8> */
.L_x_6121:
[----:B------:R-:W-:Y:S05]  /*19250*/  BSYNC B0 ;  /* 0x0000000000007941 */ /* 0x000fea0003800000 */
.L_x_6120:
[----:B------:R-:W2:Y:S01]  /*19260*/  LDC R0, c[0x0][0x448] ;  /* 0x00011200ff007b82 */ /* 0x000ea20000000800 */
[----:B0-----:R-:W-:Y:S01]  /*19270*/  LEA R3, R17, 0x7f, 0x7 ;  /* 0x0000007f11037811 */ /* 0x001fe200078e38ff */
[----:B------:R-:W-:Y:S05]  /*19280*/  @!P0 WARPSYNC.ALL ;  /* 0x0000000000008948 */ /* 0x000fea0003800000 */
[----:B------:R-:W-:Y:S01]  /*19290*/  BSSY B7, `(.L_x_6158) ;  /* 0x0000427000077945 */ /* 0x000fe20003800000 */
[----:B------:R-:W-:Y:S01]  /*192a0*/  @!P0 BAR.SYNC.DEFER_BLOCKING 0xc, 0x180 ;  /* 0x0306000000008b1d */ /* 0x000fe20000010000 */
[----:B--2---:R-:W-:-:S13]  /*192b0*/  ISETP.NE.AND P1, PT, R0, 0x1, PT ;  /* 0x000000010000780c */ /* 0x004fda0003f25270 */
[----:B------:R-:W0:Y:S08]  /*192c0*/  @P1 LDC R2, c[0x0][0x44c] ;  /* 0x00011300ff021b82 */ /* 0x000e300000000800 */
[----:B------:R-:W2:Y:S01]  /*192d0*/  @P1 LDC R0, c[0x0][0x450] ;  /* 0x00011400ff001b82 */ /* 0x000ea20000000800 */
[----:B0-----:R-:W-:-:S05]  /*192e0*/  @P1 IMAD.HI.U32 R7, R3, R2, RZ ;  /* 0x0000000203071227 */ /* 0x001fca00078e00ff */
[----:B--2---:R-:W-:-:S05]  /*192f0*/  @P1 SHF.R.U32.HI R3, RZ, R0, R7 ;  /* 0x00000000ff031219 */ /* 0x004fca0000011607 */
[----:B------:R-:W-:-:S04]  /*19300*/  IMAD.IADD R3, R4, 0x1, R3 ;  /* 0x0000000104037824 */ /* 0x000fc800078e0203 */
        /* <DEDUP_REMOVED lines=24> */
.L_x_6159:
        /* <DEDUP_REMOVED lines=14> */
[----:B-1----:R-:W-:-:S02]  /*19570*/  IMAD.U32 R10, RZ, RZ, UR4 ;  /* 0x00000004ff0a7e24 */ /* 0x002fc4000f8e00ff */
[----:B------:R-:W-:Y:S02]  /*19580*/  IMAD.U32 R11, RZ, RZ, UR5 ;  /* 0x00000005ff0b7e24 */ /* 0x000fe4000f8e00ff */
[----:B------:R-:W-:Y:S02]  /*19590*/  IMAD.MOV.U32 R12, RZ, RZ, 0x1 ;  /* 0x00000001ff0c7424 */ /* 0x000fe400078e00ff */
[----:B------:R-:W-:-:S07]  /*195a0*/  IMAD.MOV.U32 R13, RZ, RZ, RZ ;  /* 0x000000ffff0d7224 */ /* 0x000fce00078e00ff */
[----:B------:R-:W-:-:S07]  /*195b0*/  LEPC R20, `(.L_x_6162) ;  /* 0x000000001014794e */ /* 0x000fce0000000000 */
[----:B0-----:R-:W-:Y:S05]  /*195c0*/  CALL.ABS.NOINC R2 ;  /* 0x0000000002007343 */ /* 0x001fea0003c00000 */
.L_x_6162:
[----:B------:R-:W-:Y:S05]  /*195d0*/  BSYNC B6 ;  /* 0x0000000000067941 */ /* 0x000fea0003800000 */
.L_x_6161:
        /* <DEDUP_REMOVED lines=20> */
.L_x_6165:
        /* <DEDUP_REMOVED lines=15> */
.L_x_6164:
[----:B------:R-:W-:Y:S05]  /*19810*/  BSYNC B6 ;  /* 0x0000000000067941 */ /* 0x000fea0003800000 */
.L_x_6163:
[----:B------:R-:W2:Y:S01]  /*19820*/  LDL R2, [R1+0x1c] ;  /* 0x00001c0001027983 */ /* 0x000ea20000100800 */
[----:B------:R-:W-:Y:S01]  /*19830*/  ULDC.64 UR4, c[0x0][0xaf0] ;  /* 0x0002bc0000047ab9 */ /* 0x000fe20000000a00 */
[----:B-1----:R-:W0:Y:S01]  /*19840*/  LDC R10, c[0x0][0x430] ;  /* 0x00010c00ff0a7b82 */ /* 0x002e220000000800 */
[----:B------:R-:W-:Y:S01]  /*19850*/  ISETP.NE.U32.AND P0, PT, RZ, UR4, PT ;  /* 0x00000004ff007c0c */ /* 0x000fe2000bf05070 */
[----:B------:R-:W3:Y:S03]  /*19860*/  LDL.LU R20, [R1] ;  /* 0x0000000001147983 */ /* 0x000ee60000300800 */
[----:B------:R-:W-:Y:S01]  /*19870*/  ISETP.NE.AND.EX P0, PT, RZ, UR5, PT, P0 ;  /* 0x00000005ff007c0c */ /* 0x000fe2000bf05300 */
[----:B------:R-:W1:-:S12]  /*19880*/  S2R R21, SR_TID.X ;  /* 0x0000000000157919 */ /* 0x000e580000002100 */
[----:B------:R-:W-:Y:S01]  /*19890*/  @P0 IADD3 R28, P1, R28, UR4, RZ ;  /* 0x000000041c1c0c10 */ /* 0x000fe2000ff3e0ff */
[----:B------:R-:W-:Y:S01]  /*198a0*/  IMAD.MOV.U32 R37, RZ, RZ, RZ ;  /* 0x000000ffff257224 */ /* 0x000fe200078e00ff */
[----:B------:R-:W-:Y:S02]  /*198b0*/  ULDC UR4, c[0x0][0x320] ;  /* 0x0000c80000047ab9 */ /* 0x000fe40000000800 */
[----:B------:R-:W-:-:S05]  /*198c0*/  @P0 IADD3.X R29, R29, UR5, RZ, P1, !PT ;  /* 0x000000051d1d0c10 */ /* 0x000fca0008ffe4ff */
[----:B------:R-:W4:Y:S01]  /*198d0*/  @P0 LDG.E R31, desc[UR40][R28.64] ;  /* 0x000000281c1f0981 */ /* 0x000f22000c1e1900 */
[----:B-1----:R-:W-:-:S04]  /*198e0*/  LOP3.LUT R21, R21, 0x7f, RZ, 0xc0, !PT ;  /* 0x0000007f15157812 */ /* 0x002fc800078ec0ff */
[----:B------:R-:W-:Y:S02]  /*198f0*/  SHF.R.U32.HI R34, RZ, 0x3, R21 ;  /* 0x00000003ff227819 */ /* 0x000fe40000011615 */
[----:B------:R-:W1:Y:S01]  /*19900*/  S2R R21, SR_TID.X ;  /* 0x0000000000157919 */ /* 0x000e620000002100 */
[----:B0-----:R-:W-:-:S13]  /*19910*/  ISETP.NE.AND P1, PT, R10, 0x1, PT ;  /* 0x000000010a00780c */ /* 0x001fda0003f25270 */
[----:B------:R-:W0:Y:S01]  /*19920*/  @P1 LDC R3, c[0x0][0x434] ;  /* 0x00010d00ff031b82 */ /* 0x000e220000000800 */
[----:B-1----:R-:W-:-:S05]  /*19930*/  IMAD.SHL.U32 R21, R21, 0x10, RZ ;  /* 0x0000001015157824 */ /* 0x002fca00078e00ff */
[----:B------:R-:W-:Y:S01]  /*19940*/  LOP3.LUT R21, R34, 0x70, R21, 0xf8, !PT ;  /* 0x0000007022157812 */ /* 0x000fe200078ef815 */
[----:B------:R-:W-:Y:S01]  /*19950*/  UMOV UR5, 0xffffffff ;  /* 0xffffffff00057882 */ /* 0x000fe20000000000 */
[----:B--2---:R-:W-:Y:S02]  /*19960*/  VIADD R0, R2, 0xffffffff ;  /* 0xffffffff02007836 */ /* 0x004fe40000000000 */
[----:B------:R-:W1:Y:S02]  /*19970*/  @P1 LDC R2, c[0x0][0x438] ;  /* 0x00010e00ff021b82 */ /* 0x000e640000000800 */
[----:B------:R-:W-:-:S05]  /*19980*/  IMAD R8, R0, 0x60, R21 ;  /* 0x0000006000087824 */ /* 0x000fca00078e0215 */
[C---:B------:R-:W-:Y:S02]  /*19990*/  ISETP.GE.AND P0, PT, R8.reuse, R30, PT ;  /* 0x0000001e0800720c */ /* 0x040fe40003f06270 */
[----:B------:R-:W-:Y:S02]  /*199a0*/  IADD3 R8, R8, R33, RZ ;  /* 0x0000002108087210 */ /* 0x000fe40007ffe0ff */
[----:B------:R-:W-:-:S03]  /*199b0*/  ISETP.GT.U32.OR P0, PT, R21, 0x5f, P0 ;  /* 0x0000005f1500780c */ /* 0x000fc60000704470 */
[----:B0-----:R-:W-:-:S04]  /*199c0*/  @P1 IMAD.HI.U32 R3, R8, R3, RZ ;  /* 0x0000000308031227 */ /* 0x001fc800078e00ff */
[----:B------:R-:W-:Y:S01]  /*199d0*/  IMAD.MOV.U32 R9, RZ, RZ, R8 ;  /* 0x000000ffff097224 */ /* 0x000fe200078e0008 */
[----:B-1----:R-:W-:-:S05]  /*199e0*/  @P1 SHF.R.U32.HI R9, RZ, R2, R3 ;  /* 0x00000002ff091219 */ /* 0x002fca0000011603 */
[----:B------:R-:W0:Y:S08]  /*199f0*/  @!P0 LDC.64 R4, c[0x0][0x418] ;  /* 0x00010600ff048b82 */ /* 0x000e300000000a00 */
[----:B------:R-:W1:Y:S01]  /*19a00*/  @!P0 LDC.64 R2, c[0x0][0x428] ;  /* 0x00010a00ff028b82 */ /* 0x000e620000000a00 */
[--C-:B------:R-:W-:Y:S01]  /*19a10*/  @!P0 SHF.R.S32.HI R7, RZ, 0x1f, R9.reuse ;  /* 0x0000001fff078819 */ /* 0x100fe20000011409 */
[----:B------:R-:W-:Y:S01]  /*19a20*/  @!P0 IMAD.MOV.U32 R6, RZ, RZ, R9 ;  /* 0x000000ffff068224 */ /* 0x000fe200078e0009 */
[----:B----4-:R-:W-:-:S03]  /*19a30*/  SHF.R.S32.HI R34, RZ, 0x1f, R31 ;  /* 0x0000001fff227819 */ /* 0x010fc6000001141f */
[----:B-1----:R-:W-:-:S04]  /*19a40*/  @!P0 IMAD.WIDE.U32 R6, R31, R2, R6 ;  /* 0x000000021f068225 */ /* 0x002fc800078e0006 */
[----:B------:R-:W-:-:S04]  /*19a50*/  @!P0 IMAD R2, R34, R2, RZ ;  /* 0x0000000222028224 */ /* 0x000fc800078e02ff */
[----:B------:R-:W-:Y:S01]  /*19a60*/  @!P0 IMAD R3, R31, R3, R2 ;  /* 0x000000031f038224 */ /* 0x000fe200078e0202 */
[----:B0-----:R-:W-:-:S03]  /*19a70*/  @!P0 LEA R4, P1, R6, R4, 0x2 ;  /* 0x0000000406048211 */ /* 0x001fc600078210ff */
[----:B------:R-:W-:-:S05]  /*19a80*/  @!P0 IMAD.IADD R3, R7, 0x1, R3 ;  /* 0x0000000107038824 */ /* 0x000fca00078e0203 */
[----:B------:R-:W-:-:S05]  /*19a90*/  @!P0 LEA.HI.X R5, R6, R5, R3, 0x2, P1 ;  /* 0x0000000506058211 */ /* 0x000fca00008f1403 */
[----:B------:R0:W5:Y:S01]  /*19aa0*/  @!P0 LDG.E R37, desc[UR40][R4.64] ;  /* 0x0000002804258981 */ /* 0x000162000c1e1900 */
[----:B------:R-:W-:Y:S02]  /*19ab0*/  ISETP.GT.U32.AND P0, PT, R21, 0x5f, PT ;  /* 0x0000005f1500780c */ /* 0x000fe40003f04070 */
[----:B------:R-:W1:Y:S01]  /*19ac0*/  S2R R21, SR_TID.X ;  /* 0x0000000000157919 */ /* 0x000e620000002100 */
[----:B------:R-:W-:Y:S02]  /*19ad0*/  MOV R2, UR38 ;  /* 0x0000002600027c02 */ /* 0x000fe40008000f00 */
[----:B---3--:R-:W-:Y:S02]  /*19ae0*/  LOP3.LUT R20, R20, 0xffffffdf, RZ, 0xc0, !PT ;  /* 0xffffffdf14147812 */ /* 0x008fe400078ec0ff */
[----:B------:R-:W-:-:S06]  /*19af0*/  ISETP.NE.AND P2, PT, R2, 0x3, PT ;  /* 0x000000030200780c */ /* 0x000fcc0003f45270 */
[----:B------:R-:W-:-:S04]  /*19b00*/  @P0 LOP3.LUT R20, R20, 0x20, RZ, 0xfc, !PT ;  /* 0x0000002014140812 */ /* 0x000fc800078efcff */
[----:B------:R-:W-:Y:S01]  /*19b10*/  LOP3.LUT R20, R20, 0xfffff7ff, RZ, 0xc0, !PT ;  /* 0xfffff7ff14147812 */ /* 0x000fe200078ec0ff */
[----:B-1----:R-:W-:-:S05]  /*19b20*/  IMAD.SHL.U32 R21, R21, 0x8, RZ ;  /* 0x0000000815157824 */ /* 0x002fca00078e00ff */
[----:B------:R-:W-:-:S04]  /*19b30*/  LOP3.LUT R21, R21, 0x38, RZ, 0xc0, !PT ;  /* 0x0000003815157812 */ /* 0x000fc800078ec0ff */
[----:B------:R-:W-:-:S04]  /*19b40*/  LOP3.LUT R13, R21, 0x40, RZ, 0xfc, !PT ;  /* 0x00000040150d7812 */ /* 0x000fc800078efcff */
[----:B------:R-:W-:Y:S02]  /*19b50*/  ISETP.GE.AND P4, PT, R13, UR4, PT ;  /* 0x000000040d007c0c */ /* 0x000fe4000bf86270 */
[----:B------:R-:W-:Y:S02]  /*19b60*/  @P2 LOP3.LUT R20, R20, 0x800, RZ, 0xfc, !PT ;  /* 0x0000080014142812 */ /* 0x000fe400078efcff */
[C---:B------:R-:W-:Y:S02]  /*19b70*/  LOP3.LUT R12, R21.reuse, 0x80, RZ, 0xfc, !PT ;  /* 0x00000080150c7812 */ /* 0x040fe400078efcff */
[----:B------:R-:W-:Y:S02]  /*19b80*/  LOP3.LUT R20, R20, 0xffffffef, RZ, 0xc0, !PT ;  /* 0xffffffef14147812 */ /* 0x000fe400078ec0ff */
[----:B------:R-:W-:Y:S02]  /*19b90*/  ISETP.GE.AND P3, PT, R12, UR4, PT ;  /* 0x000000040c007c0c */ /* 0x000fe4000bf66270 */
[----:B------:R-:W-:-:S03]  /*19ba0*/  ISETP.GE.AND P0, PT, R21, UR4, PT ;  /* 0x0000000415007c0c */ /* 0x000fc6000bf06270 */
[----:B------:R-:W-:-:S04]  /*19bb0*/  @P4 LOP3.LUT R20, R20, 0x10, RZ, 0xfc, !PT ;  /* 0x0000001014144812 */ /* 0x000fc800078efcff */
[----:B------:R-:W-:Y:S02]  /*19bc0*/  LOP3.LUT R20, R20, 0xfffffffe, RZ, 0xc0, !PT ;  /* 0xfffffffe14147812 */ /* 0x000fe400078ec0ff */
[----:B------:R-:W-:Y:S02]  /*19bd0*/  LOP3.LUT R11, R21, 0xc0, RZ, 0xfc, !PT ;  /* 0x000000c0150b7812 */ /* 0x000fe400078efcff */
[----:B------:R-:W-:Y:S02]  /*19be0*/  LOP3.LUT R20, R20, 0xfffffff7, RZ, 0xc0, !PT ;  /* 0xfffffff714147812 */ /* 0x000fe400078ec0ff */
[----:B------:R-:W-:Y:S02]  /*19bf0*/  ISETP.GE.AND P1, PT, R11, UR4, PT ;  /* 0x000000040b007c0c */ /* 0x000fe4000bf26270 */
[----:B------:R-:W-:Y:S01]  /*19c00*/  @P3 LOP3.LUT R20, R20, 0x8, RZ, 0xfc, !PT ;  /* 0x0000000814143812 */ /* 0x000fe200078efcff */
[----:B------:R-:W-:-:S03]  /*19c10*/  IMAD.MOV R3, RZ, RZ, -R9 ;  /* 0x000000ffff037224 */ /* 0x000fc600078e0a09 */
[----:B------:R-:W-:Y:S01]  /*19c20*/  @P0 LOP3.LUT R20, R20, 0x1, RZ, 0xfc, !PT ;  /* 0x0000000114140812 */ /* 0x000fe200078efcff */
[----:B------:R-:W-:-:S03]  /*19c30*/  IMAD R3, R10, R3, R8 ;  /* 0x000000030a037224 */ /* 0x000fc600078e0208 */
[----:B------:R-:W-:-:S04]  /*19c40*/  LOP3.LUT R20, R20, 0xfffffffb, RZ, 0xc0, !PT ;  /* 0xfffffffb14147812 */ /* 0x000fc800078ec0ff */
[----:B------:R-:W-:Y:S01]  /*19c50*/  @P1 LOP3.LUT R20, R20, 0x4, RZ, 0xfc, !PT ;  /* 0x0000000414141812 */ /* 0x000fe200078efcff */
[----:B------:R0:W-:Y:S04]  /*19c60*/  STL [R1+0x8], R3 ;  /* 0x0000080301007387 */ /* 0x0001e80000100800 */
[----:B------:R0:W-:Y:S01]  /*19c70*/  STL [R1], R20 ;  /* 0x0000001401007387 */ /* 0x0001e20000100800 */
[----:B------:R-:W-:Y:S05]  /*19c80*/  BRA.DIV UR5, `(.L_x_6166) ;  /* 0x0000006205f87947 */ /* 0x000fea000b800000 */
.L_x_6316:
[----:B------:R-:W-:Y:S02]  /*19c90*/  SEL R2, RZ, 0x1, P0 ;  /* 0x00000001ff027807 */ /* 0x000fe40000000000 */
[----:B------:R-:W-:-:S03]  /*19ca0*/  SHF.R.S32.HI R28, RZ, 0x1f, R18 ;  /* 0x0000001fff1c7819 */ /* 0x000fc60000011412 */
[----:B------:R1:W-:Y:S01]  /*19cb0*/  STL [R1+0x60], R2 ;  /* 0x0000600201007387 */ /* 0x0003e20000100800 */
[----:B------:R-:W-:Y:S05]  /*19cc0*/  @!P2 BRA `(.L_x_6167) ;  /* 0x000000000004a947 */ /* 0x000fea0003800000 */
[----:B------:R-:W-:Y:S01]  /*19cd0*/  BPT.TRAP 0x1 ;  /* 0x000000040000795c */ /* 0x000fe20000300000 */
.L_x_6167:
[----:B------:R-:W-:Y:S01]  /*19ce0*/  IMAD R30, R0, -0x60, R30 ;  /* 0xffffffa0001e7824 */ /* 0x000fe200078e021e */
[----:B------:R-:W-:Y:S01]  /*19cf0*/  SHF.L.U32 R0, R26, 0x1f, RZ ;  /* 0x0000001f1a007819 */ /* 0x000fe200000006ff */
[----:B------:R-:W-:Y:S01]  /*19d00*/  IMAD R29, R24, 0x8, R22 ;  /* 0x00000008181d7824 */ /* 0x000fe200078e0216 */
[----:B------:R-:W-:Y:S03]  /*19d10*/  BSSY B0, `(.L_x_6168) ;  /* 0x0000003000007945 */ /* 0x000fe60003800000 */
[----:B------:R-:W2:Y:S02]  /*19d20*/  SYNCS.PHASECHK.TRANS64.TRYWAIT P0, [R29+URZ+0x32440], R0 ;  /* 0x032440001d0075a7 */ /* 0x000ea4000800017f */
[----:B--2---:R-:W-:Y:S05]  /*19d30*/  @!P0 BRA `(.L_x_6169) ;  /* 0x0000006400008947 */ /* 0x004fea0003800000 */
.L_x_6317:
[----:B------:R-:W-:Y:S05]  /*19d40*/  BSYNC B0 ;  /* 0x0000000000007941 */ /* 0x000fea0003800000 */
.L_x_6168:
[----:B-1----:R-:W2:Y:S01]  /*19d50*/  LDL R2, [R1+0x8] ;  /* 0x0000080001027983 */ /* 0x002ea20000100800 */
[----:B------:R-:W-:-:S03]  /*19d60*/  ULDC.64 UR4, c[0x0][0x300] ;  /* 0x0000c00000047ab9 */ /* 0x000fc60000000a00 */
[----:B------:R-:W3:Y:S01]  /*19d70*/  LDL.LU R6, [R1] ;  /* 0x0000000001067983 */ /* 0x000ee20000300800 */
[----:B0----5:R-:W-:Y:S01]  /*19d80*/  SHF.R.S32.HI R4, RZ, 0x1f, R37 ;  /* 0x0000001fff047819 */ /* 0x021fe20000011425 */
[----:B------:R-:W0:Y:S02]  /*19d90*/  S2R R7, SR_TID.X ;  /* 0x0000000000077919 */ /* 0x000e240000002100 */
[----:B0-----:R-:W-:-:S05]  /*19da0*/  IMAD.SHL.U32 R7, R7, 0x8, RZ ;  /* 0x0000000807077824 */ /* 0x001fca00078e00ff */
[----:B------:R-:W-:Y:S02]  /*19db0*/  LOP3.LUT R7, R7, 0x38, RZ, 0xc0, !PT ;  /* 0x0000003807077812 */ /* 0x000fe400078ec0ff */
[----:B--2---:R-:W-:Y:S02]  /*19dc0*/  SHF.R.S32.HI R0, RZ, 0x1f, R2 ;  /* 0x0000001fff007819 */ /* 0x004fe40000011402 */
[----:B---3--:R-:W-:-:S03]  /*19dd0*/  LOP3.LUT R6, R6, 0xfffffffd, RZ, 0xc0, !PT ;  /* 0xfffffffd06067812 */ /* 0x008fc600078ec0ff */
        /* <DEDUP_REMOVED lines=18> */
[----:B------:R-:W-:Y:S01]  /*19f00*/  SHF.R.U32.HI R5, RZ, 0x3, R4 ;  /* 0x00000003ff057819 */ /* 0x000fe20000011604 */
[----:B------:R-:W-:Y:S01]  /*19f10*/  IMAD.IADD R4, R3, 0x1, R0 ;  /* 0x0000000103047824 */ /* 0x000fe200078e0200 */
[----:B------:R-:W-:Y:S01]  /*19f20*/  LEA R0, P0, R2, UR4, 0x1 ;  /* 0x0000000402007c11 */ /* 0x000fe2000f8008ff */
[----:B------:R-:W-:Y:S01]  /*19f30*/  ULDC UR4, c[0x0][0x2f4] ;  /* 0x0000bd0000047ab9 */ /* 0x000fe20000000800 */
[----:B------:R-:W-:Y:S01]  /*19f40*/  IADD3 R30, -R5, R30, RZ ;  /* 0x0000001e051e7210 */ /* 0x000fe20007ffe1ff */
[----:B------:R-:W-:Y:S01]  /*19f50*/  IMAD R5, R24, 0x1800, R32 ;  /* 0x0000180018057824 */ /* 0x000fe200078e0220 */
[----:B------:R-:W-:Y:S02]  /*19f60*/  ISETP.GE.AND P2, PT, R7, UR4, PT ;  /* 0x0000000407007c0c */ /* 0x000fe4000bf46270 */
[----:B------:R-:W-:Y:S01]  /*19f70*/  LEA.HI.X R4, R2, UR5, R4, 0x1, P0 ;  /* 0x0000000502047c11 */ /* 0x000fe200080f0c04 */
[----:B------:R-:W-:Y:S01]  /*19f80*/  UMOV UR5, 0xffffffff ;  /* 0xffffffff00057882 */ /* 0x000fe20000000000 */
[----:B------:R-:W-:-:S09]  /*19f90*/  ISETP.GE.AND P0, PT, R30, 0x1, PT ;  /* 0x000000011e00780c */ /* 0x000fd20003f06270 */
        /* <DEDUP_REMOVED lines=55> */
.L_x_6331:
        /* <DEDUP_REMOVED lines=10> */
.L_x_6171:
        /* <DEDUP_REMOVED lines=11> */
.L_x_6172:
        /* <DEDUP_REMOVED lines=33> */
.L_x_6174:
[----:B------:R-:W-:Y:S05]  /*1a670*/  BSYNC B6 ;  /* 0x0000000000067941 */ /* 0x000fea0003800000 */
.L_x_6173:
[----:B------:R-:W2:Y:S01]  /*1a680*/  LDL R20, [R1+0x2c] ;  /* 0x00002c0001147983 */ /* 0x000ea20000100800 */
[----:B------:R-:W-:Y:S01]  /*1a690*/  IMAD.MOV.U32 R21, RZ, RZ, R35 ;  /* 0x000000ffff157224 */ /* 0x000fe200078e0023 */
[----:B------:R-:W3:Y:S01]  /*1a6a0*/  LDC R6, c[0x0][0x448] ;  /* 0x00011200ff067b82 */ /* 0x000ee20000000800 */
[----:B------:R-:W-:Y:S01]  /*1a6b0*/  ULDC.64 UR4, c[0x0][0x298] ;  /* 0x0000a60000047ab9 */ /* 0x000fe20000000a00 */
[----:B------:R4:W5:Y:S01]  /*1a6c0*/  LDL R9, [R1+0x4] ;  /* 0x0000040001097983 */ /* 0x0009620000100800 */
[----:B0-----:R-:W0:Y:S01]  /*1a6d0*/  S2R R2, SR_TID.X ;  /* 0x0000000000027919 */ /* 0x001e220000002100 */
[----:B------:R-:W1:Y:S01]  /*1a6e0*/  S2R R35, SR_TID.X ;  /* 0x0000000000237919 */ /* 0x000e620000002100 */
[----:B---3--:R-:W-:-:S13]  /*1a6f0*/  ISETP.NE.AND P0, PT, R6, 0x1, PT ;  /* 0x000000010600780c */ /* 0x008fda0003f05270 */
[----:B------:R-:W3:Y:S01]  /*1a700*/  @P0 LDC R3, c[0x0][0x450] ;  /* 0x00011400ff030b82 */ /* 0x000ee20000000800 */
[----:B0-----:R-:W-:-:S04]  /*1a710*/  LOP3.LUT R2, R2, 0x7f, RZ, 0xc0, !PT ;  /* 0x0000007f02027812 */ /* 0x001fc800078ec0ff */
[----:B------:R-:W-:Y:S01]  /*1a720*/  SHF.R.U32.HI R2, RZ, 0x3, R2 ;  /* 0x00000003ff027819 */ /* 0x000fe20000011602 */
[----:B-1----:R-:W-:Y:S02]  /*1a730*/  IMAD.SHL.U32 R35, R35, 0x10, RZ ;  /* 0x0000001023237824 */ /* 0x002fe400078e00ff */
[----:B--2---:R-:W-:Y:S02]  /*1a740*/  IMAD.MOV.U32 R4, RZ, RZ, R20 ;  /* 0x000000ffff047224 */ /* 0x004fe400078e0014 */
[----:B------:R-:W2:Y:S01]  /*1a750*/  LDL R20, [R1+0x10] ;  /* 0x0000100001147983 */ /* 0x000ea20000100800 */
[----:B------:R-:W-:Y:S01]  /*1a760*/  LOP3.LUT R35, R2, 0x70, R35, 0xf8, !PT ;  /* 0x0000007002237812 */ /* 0x000fe200078ef823 */
[----:B------:R-:W-:Y:S01]  /*1a770*/  IMAD R4, R4, UR4, RZ ;  /* 0x0000000404047c24 */ /* 0x000fe2000f8e02ff */
[----:B------:R-:W0:Y:S03]  /*1a780*/  @P0 LDC R2, c[0x0][0x44c] ;  /* 0x00011300ff020b82 */ /* 0x000e260000000800 */
[----:B------:R-:W-:-:S02]  /*1a790*/  IMAD R35, R17, 0x80, R35 ;  /* 0x0000008011237824 */ /* 0x000fc400078e0223 */
[----:B------:R-:W-:Y:S02]  /*1a7a0*/  IMAD R4, R36, UR5, R4 ;  /* 0x0000000524047c24 */ /* 0x000fe4000f8e0204 */
[----:B------:R-:W-:Y:S02]  /*1a7b0*/  IMAD.MOV.U32 R0, RZ, RZ, R35 ;  /* 0x000000ffff007224 */ /* 0x000fe400078e0023 */
[----:B0-----:R-:W-:-:S05]  /*1a7c0*/  @P0 IMAD.HI.U32 R2, R35, R2, RZ ;  /* 0x0000000223020227 */ /* 0x001fca00078e00ff */
[----:B---3--:R-:W-:Y:S01]  /*1a7d0*/  @P0 SHF.R.U32.HI R0, RZ, R3, R2 ;  /* 0x00000003ff000219 */ /* 0x008fe20000011602 */
        /* <DEDUP_REMOVED lines=8> */
[----:B------:R-:W-:Y:S01]  /*1a860*/  IMAD R4, R21, UR4, RZ ;  /* 0x0000000415047c24 */ /* 0x000fe2000f8e02ff */
[----:B------:R-:W0:Y:S02]  /*1a870*/  S2R R7, SR_TID.X ;  /* 0x0000000000077919 */ /* 0x000e240000002100 */
[----:B0-----:R-:W-:-:S04]  /*1a880*/  SHF.L.U32 R7, R7, 0x3, RZ ;  /* 0x0000000307077819 */ /* 0x001fc800000006ff */
[----:B------:R-:W-:Y:S01]  /*1a890*/  LOP3.LUT R7, R7, 0x38, RZ, 0xc0, !PT ;  /* 0x0000003807077812 */ /* 0x000fe200078ec0ff */
[C---:B--2---:R-:W-:Y:S02]  /*1a8a0*/  IMAD R4, R20.reuse, UR5, R4 ;  /* 0x0000000514047c24 */ /* 0x044fe4000f8e0204 */
[----:B------:R-:W-:Y:S01]  /*1a8b0*/  IMAD.WIDE.U32 R2, R20, UR4, R2 ;  /* 0x0000000414027c25 */ /* 0x000fe2000f8e0002 */
[----:B------:R-:W-:-:S03]  /*1a8c0*/  ULDC.64 UR4, c[0x0][0x2d0] ;  /* 0x0000b40000047ab9 */ /* 0x000fc60000000a00 */
[----:B------:R-:W-:Y:S01]  /*1a8d0*/  IMAD.IADD R3, R3, 0x1, R4 ;  /* 0x0000000103037824 */ /* 0x000fe200078e0204 */
[----:B------:R-:W-:Y:S01]  /*1a8e0*/  SHF.R.S32.HI R4, RZ, 0x1f, R0 ;  /* 0x0000001fff047819 */ /* 0x000fe20000011400 */
[----:B------:R-:W0:Y:S04]  /*1a8f0*/  S2R R20, SR_TID.X ;  /* 0x0000000000147919 */ /* 0x000e280000002100 */
        /* <DEDUP_REMOVED lines=15> */
[----:B0-----:R-:W-:-:S03]  /*1a9f0*/  LOP3.LUT R20, R20, 0x7f, RZ, 0xc0, !PT ;  /* 0x0000007f14147812 */ /* 0x001fc600078ec0ff */
[----:B------:R-:W-:Y:S01]  /*1aa00*/  LEA.HI.X R3, R2, UR5, R3, 0x1, P0 ;  /* 0x0000000502037c11 */ /* 0x000fe200080f0c03 */
[----:B------:R-:W-:Y:S01]  /*1aa10*/  UMOV UR5, 0xffffffff ;  /* 0xffffffff00057882 */ /* 0x000fe20000000000 */
[----:B------:R-:W-:Y:S02]  /*1aa20*/  ISETP.GE.AND P1, PT, R7, UR4, PT ;  /* 0x0000000407007c0c */ /* 0x000fe4000bf26270 */
[----:B------:R-:W-:Y:S01]  /*1aa30*/  SHF.R.U32.HI R8, RZ, 0x3, R20 ;  /* 0x00000003ff087819 */ /* 0x000fe20000011614 */
[----:B----4-:R-:W-:Y:S10]  /*1aa40*/  BRA.DIV UR5, `(.L_x_6175) ;  /* 0x0000005e05d07947 */ /* 0x010ff4000b800000 */
[----:B------:R-:W0:Y:S01]  /*1aa50*/  SHFL.IDX PT, R5, R0, RZ, 0x181f ;  /* 0x00181fff00057589 */ /* 0x000e2200000e0000 */
[----:B-----5:R-:W-:Y:S02]  /*1aa60*/  IMAD R2, R9, R6, RZ ;  /* 0x0000000609027224 */ /* 0x020fe400078e02ff */
[----:B------:R-:W-:Y:S01]  /*1aa70*/  IMAD R17, R17, 0x80, R8 ;  /* 0x0000008011117824 */ /* 0x000fe200078e0208 */
        /* <DEDUP_REMOVED lines=26> */
[----:B------:R-:W-:Y:S04]  /*1ac20*/  STL [R1+0x28], R8 ;  /* 0x0000280801007387 */ /* 0x000fe80000100800 */
[----:B0-----:R-:W0:Y:S04]  /*1ac30*/  SHFL.IDX PT, R5, R0, 0x2, 0x181f ;  /* 0x00581f0000057f89 */ /* 0x001e2800000e0000 */
[----:B------:R-:W1:Y:S01]  /*1ac40*/  SHFL.IDX PT, R4, R3, 0x2, 0x181f ;  /* 0x00581f0003047f89 */ /* 0x000e6200000e0000 */
[----:B0-----:R-:W-:-:S04]  /*1ac50*/  @!P0 LEA R5, P2, R7, R5, 0x1 ;  /* 0x0000000507058211 */ /* 0x001fc800078408ff */
[----:B-1----:R-:W-:-:S04]  /*1ac60*/  @!P0 IADD3.X R4, RZ, R4, RZ, P2, !PT ;  /* 0x00000004ff048210 */ /* 0x002fc800017fe4ff */
        /* <DEDUP_REMOVED lines=29> */
[----:B0-----:R-:W-:-:S04]  /*1ae40*/  @!P0 LEA R5, P2, R7, R4, 0x1 ;  /* 0x0000000407058211 */ /* 0x001fc800078408ff */
[----:B------:R-:W-:Y:S02]  /*1ae50*/  @!P0 IADD3.X R4, RZ, R6, RZ, P2, !PT ;  /* 0x00000006ff048210 */ /* 0x000fe400017fe4ff */
[----:B------:R-:W-:Y:S02]  /*1ae60*/  SHFL.IDX PT, R6, R3, 0x6, 0x181f ;  /* 0x00d81f0003067f89 */ /* 0x000fe400000e0000 */
[-C--:B------:R-:W-:Y:S02]  /*1ae70*/  @!P0 LOP3.LUT R5, R5, R4.reuse, RZ, 0x3c, !PT ;  /* 0x0000000405058212 */ /* 0x080fe400078e3cff */
[----:B------:R-:W-:Y:S02]  /*1ae80*/  SHFL.IDX PT, R3, R3, 0x7, 0x181f ;  /* 0x00f81f0003037f89 */ /* 0x000fe400000e0000 */
        /* <DEDUP_REMOVED lines=12> */
.L_x_6348:
[----:B01----:R-:W-:-:S05]  /*1af50*/  VIADD R4, R17, 0x70 ;  /* 0x0000007011047836 */ /* 0x003fca0000000000 */
        /* <DEDUP_REMOVED lines=10> */
.L_x_6176:
        /* <DEDUP_REMOVED lines=28> */
.L_x_6178:
[----:B------:R-:W-:Y:S05]  /*1b1c0*/  BSYNC B6 ;  /* 0x0000000000067941 */ /* 0x000fea0003800000 */
.L_x_6177:
[----:B0-----:R-:W2:Y:S01]  /*1b1d0*/  LDL.LU R2, [R1+0x2c] ;  /* 0x00002c0001027983 */ /* 0x001ea20000300800 */
[----:B------:R-:W0:Y:S01]  /*1b1e0*/  LDC R6, c[0x0][0x448] ;  /* 0x00011200ff067b82 */ /* 0x000e220000000800 */
[----:B------:R-:W-:Y:S02]  /*1b1f0*/  ULDC.64 UR4, c[0x0][0x398] ;  /* 0x0000e60000047ab9 */ /* 0x000fe40000000a00 */
[----:B------:R-:W3:Y:S04]  /*1b200*/  LDL.LU R21, [R1+0x38] ;  /* 0x0000380001157983 */ /* 0x000ee80000300800 */
[----:B------:R-:W4:Y:S01]  /*1b210*/  LDL.LU R20, [R1+0x10] ;  /* 0x0000100001147983 */ /* 0x000f220000300800 */
[----:B------:R-:W-:Y:S01]  /*1b220*/  MOV R4, R35 ;  /* 0x0000002300047202 */ /* 0x000fe20000000f00 */
        /* <DEDUP_REMOVED lines=19> */
[----:B------:R-:W1:Y:S02]  /*1b360*/  S2R R20, SR_TID.X ;  /* 0x0000000000147919 */ /* 0x000e640000002100 */
[----:B------:R-:W-:Y:S02]  /*1b370*/  IMAD.IADD R3, R3, 0x1, R0 ;  /* 0x0000000103037824 */ /* 0x000fe400078e0200 */
[----:B------:R-:W2:Y:S02]  /*1b380*/  @P0 LDC R0, c[0x0][0x44c] ;  /* 0x00011300ff000b82 */ /* 0x000ea40000000800 */
[----:B--2---:R-:W-:-:S04]  /*1b390*/  @P0 IMAD.HI.U32 R0, R35, R0, RZ ;  /* 0x0000000023000227 */ /* 0x004fc800078e00ff */
[----:B-1----:R-:W-:Y:S01]  /*1b3a0*/  IMAD.SHL.U32 R20, R20, 0x8, RZ ;  /* 0x0000000814147824 */ /* 0x002fe200078e00ff */
[----:B0-----:R-:W-:-:S04]  /*1b3b0*/  @P0 SHF.R.U32.HI R4, RZ, R5, R0 ;  /* 0x00000005ff040219 */ /* 0x001fc80000011600 */
[--C-:B------:R-:W-:Y:S01]  /*1b3c0*/  SHF.R.S32.HI R5, RZ, 0x1f, R4.reuse ;  /* 0x0000001fff057819 */ /* 0x100fe20000011404 */
[----:B------:R-:W-:Y:S01]  /*1b3d0*/  IMAD.MOV R0, RZ, RZ, -R4 ;  /* 0x000000ffff007224 */ /* 0x000fe200078e0a04 */
[----:B------:R-:W-:Y:S01]  /*1b3e0*/  LOP3.LUT R20, R20, 0x38, RZ, 0xc0, !PT ;  /* 0x0000003814147812 */ /* 0x000fe200078ec0ff */
[----:B------:R-:W-:-:S03]  /*1b3f0*/  IMAD.WIDE.U32 R2, R4, UR4, R2 ;  /* 0x0000000404027c25 */ /* 0x000fc6000f8e0002 */
[----:B------:R-:W-:Y:S01]  /*1b400*/  LOP3.LUT R10, R20, 0x40, RZ, 0xfc, !PT ;  /* 0x00000040140a7812 */ /* 0x000fe200078efcff */
[----:B------:R-:W-:Y:S01]  /*1b410*/  IMAD R0, R6, R0, R35 ;  /* 0x0000000006007224 */ /* 0x000fe200078e0223 */
[C---:B------:R-:W-:Y:S01]  /*1b420*/  LOP3.LUT R9, R20.reuse, 0x80, RZ, 0xfc, !PT ;  /* 0x0000008014097812 */ /* 0x040fe200078efcff */
[----:B------:R-:W-:Y:S01]  /*1b430*/  IMAD R5, R5, UR4, RZ ;  /* 0x0000000405057c24 */ /* 0x000fe2000f8e02ff */
[----:B------:R-:W-:-:S03]  /*1b440*/  LOP3.LUT R8, R20, 0xc0, RZ, 0xfc, !PT ;  /* 0x000000c014087812 */ /* 0x000fc600078efcff */
        /* <DEDUP_REMOVED lines=24> */
[----:B--2---:R-:W-:Y:S01]  /*1b5d0*/  IMAD R5, R11, R6, RZ ;  /* 0x000000060b057224 */ /* 0x004fe200078e02ff */
[----:B------:R-:W-:-:S02]  /*1b5e0*/  MOV R11, R3 ;  /* 0x00000003000b7202 */ /* 0x000fc40000000f00 */
        /* <DEDUP_REMOVED lines=70> */
.L_x_6366:
        /* <DEDUP_REMOVED lines=13> */
.L_x_6181:
[----:B------:R-:W-:Y:S05]  /*1bb20*/  BSYNC B0 ;  /* 0x0000000000007941 */ /* 0x000fea0003800000 */
.L_x_6180:
[----:B------:R-:W-:Y:S01]  /*1bb30*/  NOP ;  /* 0x0000000000007918 */ /* 0x000fe20000000000 */
[----:B------:R-:W-:-:S13]  /*1bb40*/  PLOP3.LUT P0, PT, PT, PT, PT, 0x80, 0x0 ;  /* 0x000000000000781c */ /* 0x000fda0003f0f070 */
.L_x_6182:
        /* <DEDUP_REMOVED lines=18> */
.L_x_6367:
[----:B------:R-:W-:Y:S05]  /*1bc70*/  BSYNC B0 ;  /* 0x0000000000007941 */ /* 0x000fea0003800000 */
.L_x_6183:
[----:B------:R-:W-:-:S04]  /*1bc80*/  MOV R0, UR38 ;  /* 0x0000002600007c02 */ /* 0x000fc80008000f00 */
[----:B------:R-:W-:-:S13]  /*1bc90*/  ISETP.NE.AND P0, PT, R0, 0x3, PT ;  /* 0x000000030000780c */ /* 0x000fda0003f05270 */
[----:B------:R-:W-:Y:S05]  /*1bca0*/  @!P0 BRA `(.L_x_6185) ;  /* 0x0000000000048947 */ /* 0x000fea0003800000 */
[----:B------:R-:W-:Y:S01]  /*1bcb0*/  BPT.TRAP 0x1 ;  /* 0x000000040000795c */ /* 0x000fe20000300000 */
.L_x_6185:
[----:B------:R-:W-:Y:S01]  /*1bcc0*/  SHF.L.U32 R0, R26, 0x1f, RZ ;  /* 0x0000001f1a007819 */ /* 0x000fe200000006ff */
[----:B------:R-:W-:Y:S03]  /*1bcd0*/  BSSY B0, `(.L_x_6186) ;  /* 0x0000003000007945 */ /* 0x000fe60003800000 */
[----:B------:R-:W1:Y:S02]  /*1bce0*/  SYNCS.PHASECHK.TRANS64.TRYWAIT P0, [R29+URZ+0x32460], R0 ;  /* 0x032460001d0075a7 */ /* 0x000e64000800017f */
[----:B-1----:R-:W-:Y:S05]  /*1bcf0*/  @!P0 BRA `(.L_x_6187) ;  /* 0x0000006400548947 */ /* 0x002fea0003800000 */
.L_x_6368:
[----:B------:R-:W-:Y:S05]  /*1bd00*/  BSYNC B0 ;  /* 0x0000000000007941 */ /* 0x000fea0003800000 */
.L_x_6186:
[----:B0-----:R-:W1:Y:S01]  /*1bd10*/  LDL.LU R3, [R1+0x44] ;  /* 0x0000440001037983 */ /* 0x001e620000300800 */
[----:B------:R-:W-:-:S03]  /*1bd20*/  ULDC.64 UR4, c[0x0][0x328] ;  /* 0x0000ca0000047ab9 */ /* 0x000fc60000000a00 */
[----:B------:R-:W3:Y:S04]  /*1bd30*/  LDL.LU R2, [R1+0x8] ;  /* 0x0000080001027983 */ /* 0x000ee80000300800 */
[----:B--2---:R-:W2:Y:S04]  /*1bd40*/  LDL.LU R6, [R1+0x48] ;  /* 0x0000480001067983 */ /* 0x004ea80000300800 */
[----:B------:R-:W4:Y:S04]  /*1bd50*/  LDL R7, [R1] ;  /* 0x0000000001077983 */ /* 0x000f280000100800 */
[----:B------:R-:W5:Y:S01]  /*1bd60*/  LDL.LU R4, [R1+0x60] ;  /* 0x0000600001047983 */ /* 0x000f620000300800 */
[----:B-1----:R-:W-:-:S04]  /*1bd70*/  IMAD R0, R3, UR4, RZ ;  /* 0x0000000403007c24 */ /* 0x002fc8000f8e02ff */
[C---:B---3--:R-:W-:Y:S02]  /*1bd80*/  IMAD R5, R2.reuse, UR5, R0 ;  /* 0x0000000502057c24 */ /* 0x048fe4000f8e0200 */
[----:B------:R-:W-:Y:S01]  /*1bd90*/  IMAD.WIDE.U32 R2, R2, UR4, RZ ;  /* 0x0000000402027c25 */ /* 0x000fe2000f8e00ff */
[----:B------:R-:W-:-:S03]  /*1bda0*/  ULDC.64 UR4, c[0x0][0x338] ;  /* 0x0000ce0000047ab9 */ /* 0x000fc60000000a00 */
[----:B------:R-:W-:Y:S02]  /*1bdb0*/  IMAD.IADD R3, R3, 0x1, R5 ;  /* 0x0000000103037824 */ /* 0x000fe400078e0205 */
[----:B--2---:R-:W-:Y:S01]  /*1bdc0*/  IMAD R0, R6, UR4, RZ ;  /* 0x0000000406007c24 */ /* 0x004fe2000f8e02ff */
[----:B----4-:R-:W-:Y:S01]  /*1bdd0*/  LOP3.LUT P3, RZ, R7, 0x10, RZ, 0xc0, !PT ;  /* 0x0000001007ff7812 */ /* 0x010fe2000786c0ff */
[----:B------:R-:W-:Y:S01]  /*1bde0*/  IMAD.WIDE.U32 R2, R37, UR4, R2 ;  /* 0x0000000425027c25 */ /* 0x000fe2000f8e0002 */
[C---:B------:R-:W-:Y:S02]  /*1bdf0*/  LOP3.LUT P2, RZ, R7.reuse, 0x8, RZ, 0xc0, !PT ;  /* 0x0000000807ff7812 */ /* 0x040fe4000784c0ff */
[----:B------:R-:W-:Y:S01]  /*1be00*/  LOP3.LUT P1, RZ, R7, 0x4, RZ, 0xc0, !PT ;  /* 0x0000000407ff7812 */ /* 0x000fe2000782c0ff */
[----:B------:R-:W-:Y:S01]  /*1be10*/  IMAD R5, R37, UR5, R0 ;  /* 0x0000000525057c24 */ /* 0x000fe2000f8e0200 */
[----:B------:R-:W-:Y:S01]  /*1be20*/  ULDC.64 UR4, c[0x0][0x330] ;  /* 0x0000cc0000047ab9 */ /* 0x000fe20000000a00 */
[----:B------:R-:W-:-:S02]  /*1be30*/  SEL R0, RZ, 0x2, P3 ;  /* 0x00000002ff007807 */ /* 0x000fc40001800000 */
[----:B------:R-:W-:Y:S01]  /*1be40*/  IMAD.IADD R3, R3, 0x1, R5 ;  /* 0x0000000103037824 */ /* 0x000fe200078e0205 */
[----:B------:R-:W-:Y:S01]  /*1be50*/  LOP3.LUT P4, RZ, R7, 0x1, RZ, 0xc0, !PT ;  /* 0x0000000107ff7812 */ /* 0x000fe2000788c0ff */
[----:B------:R-:W-:Y:S01]  /*1be60*/  IMAD R5, R28, UR4, RZ ;  /* 0x000000041c057c24 */ /* 0x000fe2000f8e02ff */
[----:B------:R-:W-:Y:S01]  /*1be70*/  SEL R7, RZ, 0x8, P1 ;  /* 0x00000008ff077807 */ /* 0x000fe20000800000 */
        /* <DEDUP_REMOVED lines=19> */
[----:B------:R-:W-:-:S04]  /*1bfb0*/  LOP3.LUT R2, R2, 0x38, RZ, 0xc0, !PT ;  /* 0x0000003802027812 */ /* 0x000fc800078ec0ff */
[----:B------:R-:W-:-:S04]  /*1bfc0*/  SHF.L.U32 R0, R2, 0x1, RZ ;  /* 0x0000000102007819 */ /* 0x000fc800000006ff */
        /* <DEDUP_REMOVED lines=61> */
.L_x_6382:
        /* <DEDUP_REMOVED lines=15> */
.L_x_6189:
        /* <DEDUP_REMOVED lines=11> */
.L_x_6190:
[----:B------:R-:W2:Y:S01]  /*1c540*/  LDL R2, [R1+0x1c] ;  /* 0x00001c0001027983 */ /* 0x000ea20000100800 */
[----:B------:R0:W-:Y:S01]  /*1c550*/  SYNCS.ARRIVE.TRANS64.A1T0 RZ, [R29+URZ+0x32450], RZ ;  /* 0x032450ff1dff79a7 */ /* 0x0001e2000810003f */
[----:B------:R-:W-:Y:S01]  /*1c560*/  BSSY B0, `(.L_x_6191) ;  /* 0x00000e2000007945 */ /* 0x000fe20003800000 */
[----:B--2---:R-:W-:-:S13]  /*1c570*/  ISETP.GE.AND P0, PT, R2, 0x2, PT ;  /* 0x000000020200780c */ /* 0x004fda0003f06270 */
[----:B0-----:R-:W-:Y:S05]  /*1c580*/  @!P0 BRA `(.L_x_6192) ;  /* 0x0000000c007c8947 */ /* 0x001fea0003800000 */
[----:B------:R-:W-:-:S07]  /*1c590*/  VIADD R10, R2, 0xfffffffe ;  /* 0xfffffffe020a7836 */ /* 0x000fce0000000000 */
.L_x_6205:
[----:B0-----:R-:W0:Y:S01]  /*1c5a0*/  S2R R2, SR_TID.X ;  /* 0x0000000000027919 */ /* 0x001e220000002100 */
[----:B------:R-:W1:Y:S01]  /*1c5b0*/  LDC R8, c[0x0][0x430] ;  /* 0x00010c00ff087b82 */ /* 0x000e620000000800 */
[----:B------:R-:W-:Y:S01]  /*1c5c0*/  IMAD R9, R10, 0x60, R33 ;  /* 0x000000600a097824 */ /* 0x000fe200078e0221 */
[----:B--2---:R-:W2:Y:S01]  /*1c5d0*/  S2R R4, SR_TID.X ;  /* 0x0000000000047919 */ /* 0x004ea20000002100 */
        /* <DEDUP_REMOVED lines=9> */
[----:B------:R-:W-:-:S05]  /*1c670*/  IMAD.IADD R9, R4, 0x1, R9 ;  /* 0x0000000104097824 */ /* 0x000fca00078e0209 */
[----:B------:R-:W-:-:S04]  /*1c680*/  MOV R11, R9 ;  /* 0x00000009000b7202 */ /* 0x000fc80000000f00 */
[----:B------:R-:W2:Y:S08]  /*1c690*/  @!P1 LDC.64 R4, c[0x0][0x428] ;  /* 0x00010a00ff049b82 */ /* 0x000eb00000000a00 */
[----:B---3--:R-:W3:Y:S01]  /*1c6a0*/  @!P1 LDC.64 R6, c[0x0][0x418] ;  /* 0x00010600ff069b82 */ /* 0x008ee20000000a00 */
[----:B-1----:R-:W-:-:S05]  /*1c6b0*/  @P0 IMAD.HI.U32 R2, R9, R2, RZ ;  /* 0x0000000209020227 */ /* 0x002fca00078e00ff */
[----:B0-----:R-:W-:-:S04]  /*1c6c0*/  @P0 SHF.R.U32.HI R11, RZ, R3, R2 ;  /* 0x00000003ff0b0219 */ /* 0x001fc80000011602 */
[----:B------:R-:W-:Y:S01]  /*1c6d0*/  @!P1 SHF.R.S32.HI R3, RZ, 0x1f, R11 ;  /* 0x0000001fff039819 */ /* 0x000fe2000001140b */
[----:B--2---:R-:W-:-:S04]  /*1c6e0*/  @!P1 IMAD R2, R34, R4, RZ ;  /* 0x0000000422029224 */ /* 0x004fc800078e02ff */
[----:B------:R-:W-:Y:S02]  /*1c6f0*/  @!P1 IMAD R5, R31, R5, R2 ;  /* 0x000000051f059224 */ /* 0x000fe400078e0202 */
[----:B------:R-:W-:-:S04]  /*1c700*/  @!P1 IMAD.MOV.U32 R2, RZ, RZ, R11 ;  /* 0x000000ffff029224 */ /* 0x000fc800078e000b */
[----:B------:R-:W-:-:S04]  /*1c710*/  @!P1 IMAD.WIDE.U32 R2, R31, R4, R2 ;  /* 0x000000041f029225 */ /* 0x000fc800078e0002 */
[----:B------:R-:W-:Y:S01]  /*1c720*/  @!P1 IMAD.IADD R5, R5, 0x1, R3 ;  /* 0x0000000105059824 */ /* 0x000fe200078e0203 */
[C---:B---3--:R-:W-:Y:S01]  /*1c730*/  @!P1 LEA R6, P0, R2.reuse, R6, 0x2 ;  /* 0x0000000602069211 */ /* 0x048fe200078010ff */
[----:B------:R-:W-:Y:S01]  /*1c740*/  IMAD.MOV.U32 R4, RZ, RZ, RZ ;  /* 0x000000ffff047224 */ /* 0x000fe200078e00ff */
[----:B------:R-:W-:Y:S02]  /*1c750*/  MOV R12, UR38 ;  /* 0x00000026000c7c02 */ /* 0x000fe40008000f00 */
[----:B------:R-:W-:Y:S02]  /*1c760*/  @!P1 LEA.HI.X R7, R2, R7, R5, 0x2, P0 ;  /* 0x0000000702079211 */ /* 0x000fe400000f1405 */
[----:B------:R-:W-:-:S03]  /*1c770*/  ISETP.NE.AND P0, PT, R24, 0x2, PT ;  /* 0x000000021800780c */ /* 0x000fc60003f05270 */
[----:B------:R0:W5:Y:S01]  /*1c780*/  @!P1 LDG.E R4, desc[UR40][R6.64] ;  /* 0x0000002806049981 */ /* 0x000162000c1e1900 */
[----:B------:R-:W-:Y:S01]  /*1c790*/  ISETP.NE.AND P1, PT, R12, 0x3, PT ;  /* 0x000000030c00780c */ /* 0x000fe20003f25270 */
[----:B------:R-:W-:Y:S01]  /*1c7a0*/  IMAD.MOV.U32 R2, RZ, RZ, R10 ;  /* 0x000000ffff027224 */ /* 0x000fe200078e000a */
[----:B------:R-:W-:Y:S01]  /*1c7b0*/  SEL R3, RZ, 0x1, P0 ;  /* 0x00000001ff037807 */ /* 0x000fe20000000000 */
[----:B------:R-:W-:Y:S01]  /*1c7c0*/  IMAD.MOV R5, RZ, RZ, -R11 ;  /* 0x000000ffff057224 */ /* 0x000fe200078e0a0b */
[----:B------:R-:W-:Y:S05]  /*1c7d0*/  YIELD ;  /* 0x0000000000007946 */ /* 0x000fea0003800000 */
[----:B------:R-:W-:Y:S01]  /*1c7e0*/  SEL R24, R24, RZ, P0 ;  /* 0x000000ff18187207 */ /* 0x000fe20000000000 */
[----:B------:R-:W-:Y:S01]  /*1c7f0*/  IMAD R5, R8, R5, R9 ;  /* 0x0000000508057224 */ /* 0x000fe200078e0209 */
[----:B------:R-:W-:Y:S01]  /*1c800*/  LOP3.LUT R26, R26, R3, RZ, 0x3c, !PT ;  /* 0x000000031a1a7212 */ /* 0x000fe200078e3cff */
[----:B------:R-:W-:Y:S01]  /*1c810*/  VIADD R10, R10, 0xffffffff ;  /* 0xffffffff0a0a7836 */ /* 0x000fe20000000000 */
[----:B------:R-:W-:Y:S01]  /*1c820*/  ISETP.GT.AND P2, PT, R2, RZ, PT ;  /* 0x000000ff0200720c */ /* 0x000fe20003f44270 */
[----:B0-----:R-:W-:-:S12]  /*1c830*/  @!P1 BRA `(.L_x_6193) ;  /* 0x0000000000049947 */ /* 0x001fd80003800000 */
[----:B------:R-:W-:Y:S01]  /*1c840*/  BPT.TRAP 0x1 ;  /* 0x000000040000795c */ /* 0x000fe20000300000 */
.L_x_6193:
[----:B------:R-:W-:Y:S01]  /*1c850*/  IMAD R6, R24, 0x8, R22 ;  /* 0x0000000818067824 */ /* 0x000fe200078e0216 */
[----:B------:R-:W-:Y:S01]  /*1c860*/  SHF.L.U32 R21, R26, 0x1f, RZ ;  /* 0x0000001f1a157819 */ /* 0x000fe200000006ff */
[----:B------:R-:W-:Y:S01]  /*1c870*/  BSSY B1, `(.L_x_6194) ;  /* 0x0000004000017945 */ /* 0x000fe20003800000 */
[----:B------:R-:W-:Y:S02]  /*1c880*/  SHF.R.S32.HI R17, RZ, 0x1f, R5 ;  /* 0x0000001fff117819 */ /* 0x000fe40000011405 */
[----:B------:R-:W0:Y:S02]  /*1c890*/  SYNCS.PHASECHK.TRANS64.TRYWAIT P0, [R6+URZ+0x32440], R21 ;  /* 0x03244015060075a7 */ /* 0x000e24000800017f */
[----:B0-----:R-:W-:Y:S05]  /*1c8a0*/  @!P0 BRA `(.L_x_6195) ;  /* 0x0000006000bc8947 */ /* 0x001fea0003800000 */
.L_x_6383:
[----:B------:R-:W-:Y:S05]  /*1c8b0*/  BSYNC B1 ;  /* 0x0000000000017941 */ /* 0x000fea0003800000 */
.L_x_6194:
[----:B------:R-:W2:Y:S01]  /*1c8c0*/  LDL R2, [R1] ;  /* 0x0000000001027983 */ /* 0x000ea20000100800 */
[----:B------:R-:W-:Y:S01]  /*1c8d0*/  ULDC.64 UR4, c[0x0][0x300] ;  /* 0x0000c00000047ab9 */ /* 0x000fe20000000a00 */
[----:B-----5:R-:W-:Y:S01]  /*1c8e0*/  SHF.R.S32.HI R20, RZ, 0x1f, R4 ;  /* 0x0000001fff147819 */ /* 0x020fe20000011404 */
[----:B------:R-:W-:Y:S01]  /*1c8f0*/  IMAD R8, R24, 0x1800, R32 ;  /* 0x0000180018087824 */ /* 0x000fe200078e0220 */
[----:B--2---:R-:W-:Y:S01]  /*1c900*/  LOP3.LUT P1, RZ, R2, 0x2, RZ, 0xc0, !PT ;  /* 0x0000000202ff7812 */ /* 0x004fe2000782c0ff */
        /* <DEDUP_REMOVED lines=48> */
.L_x_6397:
        /* <DEDUP_REMOVED lines=8> */
.L_x_6197:
        /* <DEDUP_REMOVED lines=11> */
.L_x_6198:
[----:B------:R2:W-:Y:S01]  /*1cd40*/  SYNCS.ARRIVE.TRANS64.A1T0 RZ, [R6+URZ+0x32430], RZ ;  /* 0x032430ff06ff79a7 */ /* 0x0005e2000810003f */
[----:B------:R-:W-:Y:S05]  /*1cd50*/  @!P3 BRA `(.L_x_6199) ;  /* 0x000000000004b947 */ /* 0x000fea0003800000 */
[----:B------:R-:W-:Y:S01]  /*1cd60*/  BPT.TRAP 0x1 ;  /* 0x000000040000795c */ /* 0x000fe20000300000 */
.L_x_6199:
[----:B------:R-:W3:Y:S01]  /*1cd70*/  SYNCS.PHASECHK.TRANS64.TRYWAIT P0, [R6+URZ+0x32460], R21 ;  /* 0x03246015060075a7 */ /* 0x000ee2000800017f */
[----:B------:R-:W-:Y:S04]  /*1cd80*/  BSSY B1, `(.L_x_6200) ;  /* 0x0000002000017945 */ /* 0x000fe80003800000 */
[----:B---3--:R-:W-:Y:S05]  /*1cd90*/  @!P0 BRA `(.L_x_6201) ;  /* 0x0000006400388947 */ /* 0x008fea0003800000 */
.L_x_6398:
[----:B------:R-:W-:Y:S05]  /*1cda0*/  BSYNC B1 ;  /* 0x0000000000017941 */ /* 0x000fea0003800000 */
.L_x_6200:
[----:B------:R-:W4:Y:S01]  /*1cdb0*/  LDL R2, [R1] ;  /* 0x0000000001027983 */ /* 0x000f220000100800 */
[----:B------:R-:W-:Y:S01]  /*1cdc0*/  ULDC.64 UR4, c[0x0][0x328] ;  /* 0x0000ca0000047ab9 */ /* 0x000fe20000000a00 */
[----:B------:R-:W-:Y:S01]  /*1cdd0*/  IMAD R8, R24, 0x6000, R32 ;  /* 0x0000600018087824 */ /* 0x000fe200078e0220 */
[C---:B----4-:R-:W-:Y:S02]  /*1cde0*/  LOP3.LUT P5, RZ, R2.reuse, 0x1, RZ, 0xc0, !PT ;  /* 0x0000000102ff7812 */ /* 0x050fe400078ac0ff */
[C---:B------:R-:W-:Y:S02]  /*1cdf0*/  LOP3.LUT P4, RZ, R2.reuse, 0x10, RZ, 0xc0, !PT ;  /* 0x0000001002ff7812 */ /* 0x040fe4000788c0ff */
[C---:B------:R-:W-:Y:S02]  /*1ce00*/  LOP3.LUT P3, RZ, R2.reuse, 0x8, RZ, 0xc0, !PT ;  /* 0x0000000802ff7812 */ /* 0x040fe4000786c0ff */
[----:B------:R-:W-:Y:S01]  /*1ce10*/  LOP3.LUT P1, RZ, R2, 0x4, RZ, 0xc0, !PT ;  /* 0x0000000402ff7812 */ /* 0x000fe2000782c0ff */
[----:B------:R-:W-:-:S04]  /*1ce20*/  IMAD R2, R17, UR4, RZ ;  /* 0x0000000411027c24 */ /* 0x000fc8000f8e02ff */
[C---:B-1----:R-:W-:Y:S02]  /*1ce30*/  IMAD R7, R5.reuse, UR5, R2 ;  /* 0x0000000505077c24 */ /* 0x042fe4000f8e0202 */
        /* <DEDUP_REMOVED lines=23> */
[----:B------:R-:W1:Y:S01]  /*1cfb0*/  SHFL.IDX PT, R14, R7, 0x1, 0x181f ;  /* 0x00381f00070e7f89 */ /* 0x000e6200000e0000 */
[----:B----4-:R-:W-:-:S05]  /*1cfc0*/  IADD3.X R3, RZ, R3, RZ, P0, !PT ;  /* 0x00000003ff037210 */ /* 0x010fca00007fe4ff */
        /* <DEDUP_REMOVED lines=35> */
.L_x_6412:
[----:B0---4-:R-:W-:-:S04]  /*1d200*/  IADD3 R2, P0, R14, R0, RZ ;  /* 0x000000000e027210 */ /* 0x011fc80007f1e0ff */
        /* <DEDUP_REMOVED lines=10> */
.L_x_6203:
        /* <DEDUP_REMOVED lines=11> */
.L_x_6204:
[----:B------:R0:W-:Y:S01]  /*1d360*/  SYNCS.ARRIVE.TRANS64.A1T0 RZ, [R6+URZ+0x32450], RZ ;  /* 0x032450ff06ff79a7 */ /* 0x0001e2000810003f */
[----:B------:R-:W-:Y:S05]  /*1d370*/  @P2 BRA `(.L_x_6205) ;  /* 0xfffffff000882947 */ /* 0x000fea000383ffff */
.L_x_6192:
[----:B------:R-:W-:Y:S05]  /*1d380*/  BSYNC B0 ;  /* 0x0000000000007941 */ /* 0x000fea0003800000 */
.L_x_6191:
        /* <DEDUP_REMOVED lines=15> */
[----:B------:R-:W1:Y:S02]  /*1d480*/  S2R R4, SR_LTMASK ;  /* 0x0000000000047919 */ /* 0x000e640000003900 */
[----:B-1----:R-:W-:-:S04]  /*1d490*/  LOP3.LUT R4, R4, UR4, RZ, 0xc0, !PT ;  /* 0x0000000404047c12 */ /* 0x002fc8000f8ec0ff */
[----:B------:R-:W1:Y:S01]  /*1d4a0*/  POPC R9, R4 ;  /* 0x0000000400097309 */ /* 0x000e620000000000 */
[----:B----4-:R-:W1:Y:S02]  /*1d4b0*/  SHFL.IDX PT, R0, R3, R0, 0x1f ;  /* 0x00001f0003007589 */ /* 0x010e6400000e0000 */
[----:B-1----:R-:W-:-:S07]  /*1d4c0*/  IADD3 R16, R0, UR37, R9 ;  /* 0x0000002500107c10 */ /* 0x002fce000fffe009 */
.L_x_6207:
[----:B------:R-:W-:Y:S05]  /*1d4d0*/  BSYNC B0 ;  /* 0x0000000000007941 */ /* 0x000fea0003800000 */
.L_x_6206:
[----:B------:R-:W-:Y:S02]  /*1d4e0*/  LOP3.LUT R26, R26, R5, RZ, 0x3c, !PT ;  /* 0x000000051a1a7212 */ /* 0x000fe400078e3cff */
[----:B------:R-:W-:-:S07]  /*1d4f0*/  SEL R24, R24, RZ, P0 ;  /* 0x000000ff18187207 */ /* 0x000fce0000000000 */
.L_x_6160:
[----:B------:R-:W-:Y:S05]  /*1d500*/  BSYNC B7 ;  /* 0x0000000000077941 */ /* 0x000fea0003800000 */
.L_x_6158:
[----:B------:R-:W4:Y:S02]  /*1d510*/  LDL R0, [R1] ;  /* 0x0000000001007983 */ /* 0x000f240000100800 */
[----:B----4-:R-:W-:-:S13]  /*1d520*/  LOP3.LUT P0, RZ, R0, 0x1000, RZ, 0xc0, !PT ;  /* 0x0000100000ff7812 */ /* 0x010fda000780c0ff */
        /* <DEDUP_REMOVED lines=10> */
.L_x_6208:
        /* <DEDUP_REMOVED lines=36> */
.L_x_6422:
[----:B------:R-:W-:Y:S02]  /*1d810*/  ULDC UR4, c[0x0][0xd38] ;  /* 0x00034e0000047ab9 */ /* 0x000fe40000000800 */
[----:B------:R-:W-:-:S05]  /*1d820*/  MOV R7, UR4 ;  /* 0x0000000400077c02 */ /* 0x000fca0008000f00 */
[----:B--2---:R-:W-:-:S04]  /*1d830*/  IMAD R14, R14, R7, RZ ;  /* 0x000000070e0e7224 */ /* 0x004fc800078e02ff */
[----:B------:R-:W-:-:S05]  /*1d840*/  IMAD.IADD R9, R4, 0x1, R14 ;  /* 0x0000000104097824 */ /* 0x000fca00078e020e */
[----:B------:R-:W-:-:S13]  /*1d850*/  ISETP.GT.AND P6, PT, R9, R0, PT ;  /* 0x000000000900720c */ /* 0x000fda0003fc4270 */
[----:B------:R-:W-:Y:S05]  /*1d860*/  @P6 BRA `(.L_x_6211) ;  /* 0x00000000009c6947 */ /* 0x000fea0003800000 */
.L_x_6216:
        /* <DEDUP_REMOVED lines=14> */
.L_x_6214:
[----:B------:R-:W-:Y:S05]  /*1d950*/  BSYNC B0 ;  /* 0x0000000000007941 */ /* 0x000fea0003800000 */
.L_x_6213:
[----:B------:R-:W-:-:S03]  /*1d960*/  UMOV UR4, 0xffffffff ;  /* 0xffffffff00047882 */ /* 0x000fc60000000000 */
[----:B------:R-:W-:Y:S05]  /*1d970*/  BRA.DIV UR4, `(.L_x_6215) ;  /* 0x0000006604407947 */ /* 0x000fea000b800000 */
[----:B-----5:R-:W2:Y:S02]  /*1d980*/  SHFL.UP PT, R14, R5, 0x1, RZ ;  /* 0x04200000050e7989 */ /* 0x020ea400000e00ff */
[----:B--2---:R-:W-:-:S05]  /*1d990*/  SEL R14, R14, RZ, P1 ;  /* 0x000000ff0e0e7207 */ /* 0x004fca0000800000 */
        /* <DEDUP_REMOVED lines=14> */
.L_x_6430:
[----:B------:R-:W-:Y:S02]  /*1da80*/  ULDC UR4, c[0x0][0xd38] ;  /* 0x00034e0000047ab9 */ /* 0x000fe40000000800 */
[----:B------:R-:W-:-:S04]  /*1da90*/  IMAD.U32 R7, RZ, RZ, UR4 ;  /* 0x00000004ff077e24 */ /* 0x000fc8000f8e00ff */
[----:B--2---:R-:W-:-:S04]  /*1daa0*/  IMAD R14, R14, R7, RZ ;  /* 0x000000070e0e7224 */ /* 0x004fc800078e02ff */
[----:B------:R-:W-:-:S05]  /*1dab0*/  IMAD.IADD R9, R14, 0x1, R9 ;  /* 0x000000010e097824 */ /* 0x000fca00078e0209 */
[----:B------:R-:W-:-:S13]  /*1dac0*/  ISETP.GT.AND P6, PT, R9, R0, PT ;  /* 0x000000000900720c */ /* 0x000fda0003fc4270 */
[----:B------:R-:W-:Y:S05]  /*1dad0*/  @!P6 BRA `(.L_x_6216) ;  /* 0xfffffffc0064e947 */ /* 0x000fea000383ffff */
.L_x_6211:
[----:B------:R-:W-:Y:S01]  /*1dae0*/  IADD3 R16, -R14, R9, RZ ;  /* 0x000000090e107210 */ /* 0x000fe20007ffe1ff */
[----:B------:R-:W-:-:S04]  /*1daf0*/  UMOV UR4, 0xffffffff ;  /* 0xffffffff00047882 */ /* 0x000fc80000000000 */
[----:B------:R-:W-:-:S05]  /*1db00*/  IMAD R3, R2, R7, R16 ;  /* 0x0000000702037224 */ /* 0x000fca00078e0210 */
[----:B------:R-:W-:Y:S01]  /*1db10*/  ISETP.GT.AND P6, PT, R3, R0, PT ;  /* 0x000000000300720c */ /* 0x000fe20003fc4270 */
[----:B------:R-:W-:-:S12]  /*1db20*/  BRA.DIV UR4, `(.L_x_6217) ;  /* 0x0000006604907947 */ /* 0x000fd8000b800000 */
[----:B------:R-:W-:-:S04]  /*1db30*/  VOTE.ANY R3, PT, !P6 ;  /* 0x0000000000037806 */ /* 0x000fc800070e0100 */
[----:B------:R-:W2:Y:S02]  /*1db40*/  POPC R4, R3 ;  /* 0x0000000300047309 */ /* 0x000ea40000000000 */
[----:B--2---:R2:W3:Y:S02]  /*1db50*/  SHFL.IDX PT, R5, R5, R4, 0x1f ;  /* 0x00001f0405057589 */ /* 0x0044e400000e0000 */
.L_x_6434:
[----:B------:R-:W-:Y:S01]  /*1db60*/  ISETP.NE.AND P0, PT, R3, RZ, PT ;  /* 0x000000ff0300720c */ /* 0x000fe20003f05270 */
[----:B------:R-:W-:-:S12]  /*1db70*/  IMAD.MOV.U32 R14, RZ, RZ, RZ ;  /* 0x000000ffff0e7224 */ /* 0x000fd800078e00ff */
[----:B------:R-:W-:Y:S05]  /*1db80*/  @!P0 BRA `(.L_x_6218) ;  /* 0x0000000000108947 */ /* 0x000fea0003800000 */
[----:B------:R-:W-:Y:S01]  /*1db90*/  UMOV UR4, 0xffffffff ;  /* 0xffffffff00047882 */ /* 0x000fe20000000000 */
[----:B------:R-:W-:Y:S02]  /*1dba0*/  VIADD R12, R4, 0xffffffff ;  /* 0xffffffff040c7836 */ /* 0x000fe40000000000 */
[----:B------:R-:W-:Y:S05]  /*1dbb0*/  BRA.DIV UR4, `(.L_x_6219) ;  /* 0x0000006604b47947 */ /* 0x000fea000b800000 */
[----:B------:R4:W0:Y:S02]  /*1dbc0*/  SHFL.IDX PT, R14, R2, R12, 0x1f ;  /* 0x00001f0c020e7589 */ /* 0x00082400000e0000 */
.L_x_6218:
        /* <DEDUP_REMOVED lines=66> */
.L_x_6212:
[----:B------:R-:W-:Y:S01]  /*1dff0*/  UMOV UR4, URZ ;  /* 0x0000003f00047c82 */ /* 0x000fe20008000000 */
[----:B------:R-:W-:Y:S01]  /*1e000*/  UMOV UR5, URZ ;  /* 0x0000003f00057c82 */ /* 0x000fe20008000000 */
[----:B------:R-:W-:Y:S01]  /*1e010*/  ULDC UR6, c[0x0][0xd3c] ;  /* 0x00034f0000067ab9 */ /* 0x000fe20000000800 */
[----:B------:R-:W-:Y:S02]  /*1e020*/  IMAD.MOV.U32 R16, RZ, RZ, R0 ;  /* 0x000000ffff107224 */ /* 0x000fe400078e0000 */
[----:B------:R-:W-:Y:S02]  /*1e030*/  IMAD.U32 R17, RZ, RZ, UR4 ;  /* 0x00000004ff117e24 */ /* 0x000fe4000f8e00ff */
[----:B------:R-:W-:Y:S02]  /*1e040*/  IMAD.U32 R18, RZ, RZ, UR5 ;  /* 0x00000005ff127e24 */ /* 0x000fe4000f8e00ff */
[----:B------:R-:W-:-:S07]  /*1e050*/  IMAD.U32 R19, RZ, RZ, UR6 ;  /* 0x00000006ff137e24 */ /* 0x000fce000f8e00ff */
.L_x_6220:
        /* <DEDUP_REMOVED lines=10> */
.L_x_6209:
[----:B------:R-:W-:Y:S02]  /*1e100*/  ULDC UR4, c[0x0][0xd3c] ;  /* 0x00034f0000047ab9 */ /* 0x000fe40000000800 */
[----:B0-----:R-:W-:-:S13]  /*1e110*/  ISETP.GE.AND P0, PT, R19, UR4, PT ;  /* 0x0000000413007c0c */ /* 0x001fda000bf06270 */
[----:B------:R-:W-:Y:S05]  /*1e120*/  @!P0 BRA `(.L_x_6221) ;  /* 0xffffff9800088947 */ /* 0x000fea000383ffff */
[----:B------:R-:W-:Y:S05]  /*1e130*/  BSYNC B8 ;  /* 0x0000000000087941 */ /* 0x000fea0003800000 */
.L_x_6116:
[----:B------:R-:W5:Y:S01]  /*1e140*/  LDL.LU R0, [R1+0x3c] ;  /* 0x00003c0001007983 */ /* 0x000f620000300800 */
[----:B------:R-:W-:Y:S01]  /*1e150*/  BSSY B0, `(.L_x_6222) ;  /* 0x000000b000007945 */ /* 0x000fe20003800000 */
[----:B------:R-:W1:Y:S01]  /*1e160*/  S2R R5, SR_CgaCtaId ;  /* 0x0000000000057919 */ /* 0x000e620000008800 */
[----:B-----5:R-:W-:-:S04]  /*1e170*/  IADD3 R0, R0, 0x1, RZ ;  /* 0x0000000100007810 */ /* 0x020fc80007ffe0ff */
[----:B--2---:R-:W-:-:S04]  /*1e180*/  LEA.HI R2, R0, R0, RZ, 0x1 ;  /* 0x0000000000027211 */ /* 0x004fc800078f08ff */
[----:B0-----:R-:W-:Y:S02]  /*1e190*/  LOP3.LUT R3, R2, 0xfffffffe, RZ, 0xc0, !PT ;  /* 0xfffffffe02037812 */ /* 0x001fe400078ec0ff */
[----:B------:R-:W-:-:S03]  /*1e1a0*/  MOV R2, 0x400 ;  /* 0x0000040000027802 */ /* 0x000fc60000000f00 */
[----:B------:R-:W-:Y:S01]  /*1e1b0*/  IMAD.IADD R0, R0, 0x1, -R3 ;  /* 0x0000000100007824 */ /* 0x000fe200078e0a03 */
[----:B-1----:R-:W-:-:S04]  /*1e1c0*/  LEA R7, R5, R2, 0x18 ;  /* 0x0000000205077211 */ /* 0x002fc800078ec0ff */
[----:B------:R-:W-:-:S04]  /*1e1d0*/  SHF.L.U32 R0, R0, 0x1f, RZ ;  /* 0x0000001f00007819 */ /* 0x000fc800000006ff */
[----:B------:R-:W0:Y:S02]  /*1e1e0*/  SYNCS.PHASECHK.TRANS64.TRYWAIT P0, [R7+URZ+0x32420], R0 ;  /* 0x03242000070075a7 */ /* 0x000e24000800017f */
[----:B0-----:R-:W-:Y:S05]  /*1e1f0*/  @!P0 BRA `(.L_x_6223) ;  /* 0x0000006000488947 */ /* 0x001fea0003800000 */
.L_x_6437:
[----:B------:R-:W-:Y:S05]  /*1e200*/  BSYNC B0 ;  /* 0x0000000000007941 */ /* 0x000fea0003800000 */
.L_x_6222:
[----:B------:R-:W-:-:S03]  /*1e210*/  UMOV UR4, 0xffffffff ;  /* 0xffffffff00047882 */ /* 0x000fc60000000000 */
[----:B------:R-:W-:Y:S05]  /*1e220*/  BRA.DIV UR4, `(.L_x_6224) ;  /* 0x0000006204507947 */ /* 0x000fea000b800000 */
[----:B0-----:R-:W0:Y:S02]  /*1e230*/  S2R R0, SR_TID.X ;  /* 0x0000000000007919 */ /* 0x001e240000002100 */
[----:B0-----:R-:W-:-:S04]  /*1e240*/  SHF.R.U32.HI R0, RZ, 0x5, R0 ;  /* 0x00000005ff007819 */ /* 0x001fc80000011600 */
[----:B------:R-:W-:-:S05]  /*1e250*/  LOP3.LUT R0, R0, 0x3, RZ, 0xc0, !PT ;  /* 0x0000000300007812 */ /* 0x000fca00078ec0ff */
[----:B------:R0:W1:Y:S02]  /*1e260*/  SHFL.IDX PT, R14, R0, RZ, 0x1f ;  /* 0x00001fff000e7589 */ /* 0x00006400000e0000 */
.L_x_6440:
[----:B-1----:R-:W-:-:S13]  /*1e270*/  ISETP.NE.AND P0, PT, R14, RZ, PT ;  /* 0x000000ff0e00720c */ /* 0x002fda0003f05270 */
[----:B------:R-:W-:Y:S05]  /*1e280*/  @P0 BRA `(.L_x_5948) ;  /* 0x0000000000880947 */ /* 0x000fea0003800000 */
[----:B------:R-:W-:-:S03]  /*1e290*/  UMOV UR4, 0xffffffff ;  /* 0xffffffff00047882 */ /* 0x000fc60000000000 */
[----:B------:R-:W-:Y:S05]  /*1e2a0*/  BRA.DIV UR4, `(.L_x_6225) ;  /* 0x0000006204647947 */ /* 0x000fea000b800000 */
[----:B------:R-:W-:-:S13]  /*1e2b0*/  ELECT P6, URZ, PT ;  /* 0x00000000003f782f */ /* 0x000fda00038c0000 */
.L_x_6443:
[----:B------:R-:W-:Y:S05]  /*1e2c0*/  @!P6 BRA `(.L_x_5948) ;  /* 0x000000000078e947 */ /* 0x000fea0003800000 */
[----:B------:R-:W-:-:S06]  /*1e2d0*/  ULOP3.LUT UR4, UR36, 0x2, URZ, 0xfc, !UPT ;  /* 0x0000000224047892 */ /* 0x000fcc000f8efc3f */
[----:B0-----:R-:W-:-:S05]  /*1e2e0*/  IMAD.U32 R0, RZ, RZ, UR4 ;  /* 0x00000004ff007e24 */ /* 0x001fca000f8e00ff */
[----:B------:R-:W-:-:S13]  /*1e2f0*/  ISETP.NE.AND P0, PT, R0, 0x3, PT ;  /* 0x000000030000780c */ /* 0x000fda0003f05270 */
[----:B------:R-:W-:Y:S05]  /*1e300*/  @!P0 BRA `(.L_x_6226) ;  /* 0x0000000000048947 */ /* 0x000fea0003800000 */
[----:B------:R-:W-:Y:S01]  /*1e310*/  BPT.TRAP 0x1 ;  /* 0x000000040000795c */ /* 0x000fe20000300000 */
.L_x_6226:
[----:B------:R-:W-:Y:S01]  /*1e320*/  IMAD R5, R24, 0x8, R7 ;  /* 0x0000000818057824 */ /* 0x000fe200078e0207 */
[----:B------:R-:W-:Y:S01]  /*1e330*/  SHF.L.U32 R0, R26, 0x1f, RZ ;  /* 0x0000001f1a007819 */ /* 0x000fe200000006ff */
[----:B------:R-:W-:-:S03]  /*1e340*/  VIADD R24, R24, 0x1 ;  /* 0x0000000118187836 */ /* 0x000fc60000000000 */
[----:B------:R-:W0:Y:S02]  /*1e350*/  SYNCS.PHASECHK.TRANS64.TRYWAIT P1, [R5+URZ+0x32440], R0 ;  /* 0x03244000050075a7 */ /* 0x000e24000802017f */
[----:B------:R-:W-:-:S04]  /*1e360*/  ISETP.NE.AND P2, PT, R24, 0x2, PT ;  /* 0x000000021800780c */ /* 0x000fc80003f45270 */
[----:B------:R-:W-:Y:S01]  /*1e370*/  SEL R3, RZ, 0x1, P2 ;  /* 0x00000001ff037807 */ /* 0x000fe20001000000 */
[----:B0-----:R-:W-:Y:S08]  /*1e380*/  @!P1 BRA `(.L_x_6227) ;  /* 0x00000060004c9947 */ /* 0x001ff00003800000 */
.L_x_6444:
[----:B------:R-:W-:Y:S02]  /*1e390*/  SEL R24, R24, RZ, P2 ;  /* 0x000000ff18187207 */ /* 0x000fe40001000000 */
[----:B------:R-:W-:Y:S01]  /*1e3a0*/  LOP3.LUT R2, R26, R3, RZ, 0x3c, !PT ;  /* 0x000000031a027212 */ /* 0x000fe200078e3cff */
[----:B------:R-:W-:Y:S06]  /*1e3b0*/  @!P0 BRA `(.L_x_6228) ;  /* 0x0000000000048947 */ /* 0x000fec0003800000 */
[----:B------:R-:W-:Y:S01]  /*1e3c0*/  BPT.TRAP 0x1 ;  /* 0x000000040000795c */ /* 0x000fe20000300000 */
.L_x_6228:
[----:B------:R-:W-:Y:S01]  /*1e3d0*/  IMAD R3, R24, 0x8, R7 ;  /* 0x0000000818037824 */ /* 0x000fe200078e0207 */
[----:B------:R-:W-:-:S04]  /*1e3e0*/  SHF.L.U32 R2, R2, 0x1f, RZ ;  /* 0x0000001f02027819 */ /* 0x000fc800000006ff */
[----:B------:R-:W1:Y:S02]  /*1e3f0*/  SYNCS.PHASECHK.TRANS64.TRYWAIT P1, [R3+URZ+0x32440], R2 ;  /* 0x03244002030075a7 */ /* 0x000e64000802017f */
[----:B-1----:R-:W-:Y:S05]  /*1e400*/  @!P1 BRA `(.L_x_6229) ;  /* 0x0000006000409947 */ /* 0x002fea0003800000 */
.L_x_6445:
[----:B------:R-:W-:Y:S05]  /*1e410*/  @!P0 BRA `(.L_x_6230) ;  /* 0x0000000000048947 */ /* 0x000fea0003800000 */
[----:B------:R-:W-:Y:S01]  /*1e420*/  BPT.TRAP 0x1 ;  /* 0x000000040000795c */ /* 0x000fe20000300000 */
.L_x_6230:
[----:B------:R-:W2:Y:S02]  /*1e430*/  SYNCS.PHASECHK.TRANS64.TRYWAIT P1, [R5+URZ+0x32460], R0 ;  /* 0x03246000050075a7 */ /* 0x000ea4000802017f */
[----:B--2---:R-:W-:Y:S05]  /*1e440*/  @!P1 BRA `(.L_x_6231) ;  /* 0x0000006000449947 */ /* 0x004fea0003800000 */
.L_x_6446:
[----:B------:R-:W-:Y:S05]  /*1e450*/  @!P0 BRA `(.L_x_6232) ;  /* 0x0000000000048947 */ /* 0x000fea0003800000 */
[----:B------:R-:W-:Y:S01]  /*1e460*/  BPT.TRAP 0x1 ;  /* 0x000000040000795c */ /* 0x000fe20000300000 */
.L_x_6232:
[----:B------:R0:W0:Y:S02]  /*1e470*/  SYNCS.PHASECHK.TRANS64.TRYWAIT P0, [R3+URZ+0x32460], R2 ;  /* 0x03246002030075a7 */ /* 0x000024000800017f */
[----:B0-----:R-:W-:Y:S05]  /*1e480*/  @!P0 NANOSLEEP.SYNCS 0x989680 ;  /* 0x009896800000895d */ /* 0x001fea0003900000 */
[----:B------:R-:W0:Y:S02]  /*1e490*/  @!P0 SYNCS.PHASECHK.TRANS64 P0, [R3+URZ+0x32460], R2 ;  /* 0x03246002030085a7 */ /* 0x000e24000800007f */
[----:B0-----:R-:W-:Y:S05]  /*1e4a0*/  @!P0 BRA `(.L_x_6232) ;  /* 0xfffffffc00f08947 */ /* 0x001fea000383ffff */
.L_x_5948:
[----:B------:R-:W-:Y:S05]  /*1e4b0*/  BSYNC B9 ;  /* 0x0000000000097941 */ /* 0x000fea0003800000 */
.L_x_5945:
[----:B------:R-:W-:Y:S05]  /*1e4c0*/  EXIT ;  /* 0x000000000000794d */ /* 0x000fea0003800000 */
.L_x_5966:
[----:B0-----:R0:W1:Y:S02]  /*1e4d0*/  SYNCS.PHASECHK.TRANS64.TRYWAIT P5, [R86+URZ+0x32490], R99 ;  /* 0x03249063560075a7 */ /* 0x00106400080a017f */
[----:B-1----:R-:W-:Y:S05]  /*1e4e0*/  @!P5 NANOSLEEP.SYNCS 0x989680 ;  /* 0x009896800000d95d */ /* 0x002fea0003900000 */
[----:B------:R-:W1:Y:S02]  /*1e4f0*/  @!P5 SYNCS.PHASECHK.TRANS64 P5, [R86+URZ+0x32490], R99 ;  /* 0x032490635600d5a7 */ /* 0x000e6400080a007f */
[----:B-1----:R-:W-:Y:S05]  /*1e500*/  @!P5 BRA `(.L_x_5966) ;  /* 0xfffffffc00f0d947 */ /* 0x002fea000383ffff */
[----:B------:R-:W-:Y:S05]  /*1e510*/  BRA `(.L_x_6233) ;  /* 0xfffffe48000c7947 */ /* 0x000fea000383ffff */
.L_x_5967:
        /* <DEDUP_REMOVED lines=8> */
.L_x_6235:
[----:B------:R-:W-:Y:S05]  /*1e5a0*/  BSYNC B1 ;  /* 0x0000000000017941 */ /* 0x000fea0003800000 */
.L_x_6234:
        /* <DEDUP_REMOVED lines=8> */
.L_x_6236:
[----:B------:R-:W-:Y:S05]  /*1e630*/  BRA `(.L_x_6237) ;  /* 0xfffffe4400d87947 */ /* 0x000fea000383ffff */
.L_x_5976:
[----:B------:R-:W-:Y:S01]  /*1e640*/  BSSY B1, `(.L_x_6238) ;  /* 0x0000008000017945 */ /* 0x000fe20003800000 */
[----:B----4-:R-:W-:Y:S01]  /*1e650*/  IMAD.MOV.U32 R13, RZ, RZ, R90 ;  /* 0x000000ffff0d7224 */ /* 0x010fe200078e005a */
[----:B0-----:R-:W-:Y:S01]  /*1e660*/  MOV R15, 0xffffffff ;  /* 0xffffffff000f7802 */ /* 0x001fe20000000f00 */
[----:B------:R-:W-:Y:S02]  /*1e670*/  IMAD.MOV.U32 R12, RZ, RZ, 0x1 ;  /* 0x00000001ff0c7424 */ /* 0x000fe400078e00ff */
[----:B------:R-:W-:-:S07]  /*1e680*/  IMAD.MOV.U32 R11, RZ, RZ, 0x1c1f ;  /* 0x00001c1fff0b7424 */ /* 0x000fce00078e00ff */
[----:B-123--:R-:W-:Y:S05]  /*1e690*/  WARPSYNC.COLLECTIVE R15, `(.L_x_6239) ;  /* 0x000000000f087348 */ /* 0x00efea0003c00000 */
[----:B---3--:R0:W3:Y:S02]  /*1e6a0*/  SHFL.IDX P6, R14, R13, R12, R11 ;  /* 0x0000000c0d0e7389 */ /* 0x0080e400000c000b */
[----:B0123--:R-:W-:Y:S01]  /*1e6b0*/  ENDCOLLECTIVE ;  /* 0x000000000000791b */ /* 0x00ffe20003800000 */
.L_x_6239:
[----:B------:R-:W-:Y:S05]  /*1e6c0*/  BSYNC B1 ;  /* 0x0000000000017941 */ /* 0x000fea0003800000 */
.L_x_6238:
        /* <DEDUP_REMOVED lines=8> */
.L_x_6240:
[----:B------:R-:W-:Y:S05]  /*1e750*/  BRA `(.L_x_6241) ;  /* 0xfffffe4c00487947 */ /* 0x000fea000383ffff */
.L_x_5986:
[----:B-1----:R1:W2:Y:S02]  /*1e760*/  SYNCS.PHASECHK.TRANS64.TRYWAIT P4, [R86+URZ+0x32490], R99 ;  /* 0x03249063560075a7 */ /* 0x0022a4000808017f */
[----:B--2---:R-:W-:Y:S05]  /*1e770*/  @!P4 NANOSLEEP.SYNCS 0x989680 ;  /* 0x009896800000c95d */ /* 0x004fea0003900000 */
[----:B------:R-:W2:Y:S02]  /*1e780*/  @!P4 SYNCS.PHASECHK.TRANS64 P4, [R86+URZ+0x32490], R99 ;  /* 0x032490635600c5a7 */ /* 0x000ea4000808007f */
[----:B--2---:R-:W-:Y:S05]  /*1e790*/  @!P4 BRA `(.L_x_5986) ;  /* 0xfffffffc00f0c947 */ /* 0x004fea000383ffff */
[----:B------:R-:W-:Y:S05]  /*1e7a0*/  BRA `(.L_x_6242) ;  /* 0xfffffe5800107947 */ /* 0x000fea000383ffff */
.L_x_5987:
        /* <DEDUP_REMOVED lines=8> */
.L_x_6244:
[----:B------:R-:W-:Y:S05]  /*1e830*/  BSYNC B1 ;  /* 0x0000000000017941 */ /* 0x000fea0003800000 */
.L_x_6243:
        /* <DEDUP_REMOVED lines=8> */
.L_x_6245:
[----:B------:R-:W-:Y:S05]  /*1e8c0*/  BRA `(.L_x_6246) ;  /* 0xfffffe5400e07947 */ /* 0x000fea000383ffff */
.L_x_5992:
        /* <DEDUP_REMOVED lines=8> */
.L_x_6248:
[----:B------:R-:W-:Y:S05]  /*1e950*/  BSYNC B1 ;  /* 0x0000000000017941 */ /* 0x000fea0003800000 */
.L_x_6247:
        /* <DEDUP_REMOVED lines=8> */
.L_x_6249:
[----:B------:R-:W-:Y:S01]  /*1e9e0*/  MOV R32, R14 ;  /* 0x0000000e00207202 */ /* 0x000fe20000000f00 */
[----:B------:R-:W-:Y:S06]  /*1e9f0*/  BRA `(.L_x_6250) ;  /* 0xfffffe5c00847947 */ /* 0x000fec000383ffff */
.L_x_5997:
[----:B0-----:R0:W1:Y:S02]  /*1ea00*/  SYNCS.PHASECHK.TRANS64.TRYWAIT P2, [R86+URZ+0x32490], R99 ;  /* 0x03249063560075a7 */ /* 0x001064000804017f */
[----:B-1----:R-:W-:Y:S05]  /*1ea10*/  @!P2 NANOSLEEP.SYNCS 0x989680 ;  /* 0x009896800000a95d */ /* 0x002fea0003900000 */
[----:B------:R-:W1:Y:S02]  /*1ea20*/  @!P2 SYNCS.PHASECHK.TRANS64 P2, [R86+URZ+0x32490], R99 ;  /* 0x032490635600a5a7 */ /* 0x000e64000804007f */
[----:B-1----:R-:W-:Y:S05]  /*1ea30*/  @!P2 BRA `(.L_x_5997) ;  /* 0xfffffffc00f0a947 */ /* 0x002fea000383ffff */
[----:B------:R-:W-:Y:S05]  /*1ea40*/  BRA `(.L_x_6251) ;  /* 0xfffffe6400807947 */ /* 0x000fea000383ffff */
.L_x_5998:
        /* <DEDUP_REMOVED lines=8> */
.L_x_6253:
[----:B------:R-:W-:Y:S05]  /*1ead0*/  BSYNC B1 ;  /* 0x0000000000017941 */ /* 0x000fea0003800000 */
.L_x_6252:
        /* <DEDUP_REMOVED lines=8> */
.L_x_6254:
[----:B------:R-:W-:Y:S05]  /*1eb60*/  BRA `(.L_x_6255) ;  /* 0xfffffe6400a87947 */ /* 0x000fea000383ffff */
.L_x_6001:
[----:B------:R-:W-:Y:S01]  /*1eb70*/  BSSY B1, `(.L_x_6256) ;  /* 0x0000008000017945 */ /* 0x000fe20003800000 */
[----:B------:R-:W-:Y:S01]  /*1eb80*/  IMAD.MOV.U32 R13, RZ, RZ, R33 ;  /* 0x000000ffff0d7224 */ /* 0x000fe200078e0021 */
[----:B----4-:R-:W-:Y:S01]  /*1eb90*/  MOV R11, 0x1c1f ;  /* 0x00001c1f000b7802 */ /* 0x010fe20000000f00 */
[----:B------:R-:W-:Y:S02]  /*1eba0*/  IMAD.MOV.U32 R12, RZ, RZ, 0x1 ;  /* 0x00000001ff0c7424 */ /* 0x000fe400078e00ff */
[----:B------:R-:W-:-:S07]  /*1ebb0*/  IMAD.MOV.U32 R15, RZ, RZ, -0x1 ;  /* 0xffffffffff0f7424 */ /* 0x000fce00078e00ff */
[----:B0123--:R-:W-:Y:S05]  /*1ebc0*/  WARPSYNC.COLLECTIVE R15, `(.L_x_6257) ;  /* 0x000000000f087348 */ /* 0x00ffea0003c00000 */
[----:B---3--:R3:W4:Y:S02]  /*1ebd0*/  SHFL.IDX P6, R14, R13, R12, R11 ;  /* 0x0000000c0d0e7389 */ /* 0x00872400000c000b */
[----:B01234-:R-:W-:Y:S01]  /*1ebe0*/  ENDCOLLECTIVE ;  /* 0x000000000000791b */ /* 0x01ffe20003800000 */
.L_x_6257:
[----:B------:R-:W-:Y:S05]  /*1ebf0*/  BSYNC B1 ;  /* 0x0000000000017941 */ /* 0x000fea0003800000 */
.L_x_6256:
        /* <DEDUP_REMOVED lines=8> */
.L_x_6258:
[----:B------:R-:W-:Y:S05]  /*1ec80*/  BRA `(.L_x_6259) ;  /* 0xfffffe6400a87947 */ /* 0x000fea000383ffff */
.L_x_6005:
[----:B---3--:R3:W4:Y:S02]  /*1ec90*/  SYNCS.PHASECHK.TRANS64.TRYWAIT P3, [R86+URZ+0x324b0], R99 ;  /* 0x0324b063560075a7 */ /* 0x008724000806017f */
[----:B----4-:R-:W-:Y:S05]  /*1eca0*/  @!P3 NANOSLEEP.SYNCS 0x989680 ;  /* 0x009896800000b95d */ /* 0x010fea0003900000 */
[----:B------:R-:W4:Y:S02]  /*1ecb0*/  @!P3 SYNCS.PHASECHK.TRANS64 P3, [R86+URZ+0x324b0], R99 ;  /* 0x0324b0635600b5a7 */ /* 0x000f24000806007f */
[----:B----4-:R-:W-:Y:S05]  /*1ecc0*/  @!P3 BRA `(.L_x_6005) ;  /* 0xfffffffc00f0b947 */ /* 0x010fea000383ffff */
[----:B------:R-:W-:Y:S05]  /*1ecd0*/  BRA `(.L_x_6260) ;  /* 0xfffffe6800207947 */ /* 0x000fea000383ffff */
.L_x_6013:
[----:B------:R-:W-:Y:S01]  /*1ece0*/  BSSY B0, `(.L_x_6261) ;  /* 0x0000007000007945 */ /* 0x000fe20003800000 */
[----:B------:R-:W-:Y:S02]  /*1ecf0*/  IMAD.MOV.U32 R12, RZ, RZ, RZ ;  /* 0x000000ffff0c7224 */ /* 0x000fe400078e00ff */
[----:B------:R-:W-:Y:S02]  /*1ed00*/  IMAD.MOV.U32 R11, RZ, RZ, 0x1f ;  /* 0x0000001fff0b7424 */ /* 0x000fe400078e00ff */
[----:B------:R-:W-:-:S07]  /*1ed10*/  IMAD.MOV.U32 R15, RZ, RZ, -0x1 ;  /* 0xffffffffff0f7424 */ /* 0x000fce00078e00ff */
[----:B------:R-:W-:Y:S05]  /*1ed20*/  WARPSYNC.COLLECTIVE R15, `(.L_x_6262) ;  /* 0x000000000f087348 */ /* 0x000fea0003c00000 */
[----:B------:R0:W1:Y:S02]  /*1ed30*/  SHFL.IDX P6, R14, R13, R12, R11 ;  /* 0x0000000c0d0e7389 */ /* 0x00006400000c000b */
[----:B01----:R-:W-:Y:S01]  /*1ed40*/  ENDCOLLECTIVE ;  /* 0x000000000000791b */ /* 0x003fe20003800000 */
.L_x_6262:
[----:B------:R-:W-:Y:S05]  /*1ed50*/  BSYNC B0 ;  /* 0x0000000000007941 */ /* 0x000fea0003800000 */
.L_x_6261:
[----:B------:R-:W-:Y:S05]  /*1ed60*/  BRA `(.L_x_6263) ;  /* 0xfffffe7400cc7947 */ /* 0x000fea000383ffff */
.L_x_6025:
[----:B------:R-:W-:Y:S01]  /*1ed70*/  BSSY B1, `(.L_x_6264) ;  /* 0x0000008000017945 */ /* 0x000fe20003800000 */
[----:B0-----:R-:W-:Y:S01]  /*1ed80*/  IMAD.MOV.U32 R13, RZ, RZ, R6 ;  /* 0x000000ffff0d7224 */ /* 0x001fe200078e0006 */
[----:B------:R-:W-:Y:S01]  /*1ed90*/  MOV R11, 0x1c1f ;  /* 0x00001c1f000b7802 */ /* 0x000fe20000000f00 */
[----:B------:R-:W-:Y:S02]  /*1eda0*/  IMAD.MOV.U32 R12, RZ, RZ, RZ ;  /* 0x000000ffff0c7224 */ /* 0x000fe400078e00ff */
[----:B------:R-:W-:-:S07]  /*1edb0*/  IMAD.MOV.U32 R15, RZ, RZ, -0x1 ;  /* 0xffffffffff0f7424 */ /* 0x000fce00078e00ff */
[----:B------:R-:W-:Y:S05]  /*1edc0*/  WARPSYNC.COLLECTIVE R15, `(.L_x_6265) ;  /* 0x000000000f087348 */ /* 0x000fea0003c00000 */
[----:B------:R0:W1:Y:S02]  /*1edd0*/  SHFL.IDX P6, R14, R13, R12, R11 ;  /* 0x0000000c0d0e7389 */ /* 0x00006400000c000b */
[----:B01----:R-:W-:Y:S01]  /*1ede0*/  ENDCOLLECTIVE ;  /* 0x000000000000791b */ /* 0x003fe20003800000 */
.L_x_6265:
[----:B------:R-:W-:Y:S05]  /*1edf0*/  BSYNC B1 ;  /* 0x0000000000017941 */ /* 0x000fea0003800000 */
.L_x_6264:
        /* <DEDUP_REMOVED lines=8> */
.L_x_6266:
[----:B------:R-:W-:Y:S02]  /*1ee80*/  IMAD.MOV.U32 R13, RZ, RZ, R8 ;  /* 0x000000ffff0d7224 */ /* 0x000fe400078e0008 */
[----:B------:R-:W-:-:S07]  /*1ee90*/  IMAD.MOV.U32 R0, RZ, RZ, R14 ;  /* 0x000000ffff007224 */ /* 0x000fce00078e000e */
[----:B------:R-:W-:Y:S05]  /*1eea0*/  WARPSYNC.COLLECTIVE R15, `(.L_x_6267) ;  /* 0x000000000f087348 */ /* 0x000fea0003c00000 */
[----:B------:R0:W1:Y:S02]  /*1eeb0*/  SHFL.IDX P6, R14, R13, R12, R11 ;  /* 0x0000000c0d0e7389 */ /* 0x00006400000c000b */
[----:B01----:R-:W-:Y:S01]  /*1eec0*/  ENDCOLLECTIVE ;  /* 0x000000000000791b */ /* 0x003fe20003800000 */
.L_x_6267:
[----:B------:R-:W-:Y:S02]  /*1eed0*/  IMAD.MOV.U32 R13, RZ, RZ, R7 ;  /* 0x000000ffff0d7224 */ /* 0x000fe400078e0007 */
[----:B------:R-:W-:-:S07]  /*1eee0*/  IMAD.MOV.U32 R5, RZ, RZ, R14 ;  /* 0x000000ffff057224 */ /* 0x000fce00078e000e */
[----:B------:R-:W-:Y:S05]  /*1eef0*/  WARPSYNC.COLLECTIVE R15, `(.L_x_6268) ;  /* 0x000000000f087348 */ /* 0x000fea0003c00000 */
[----:B------:R0:W1:Y:S02]  /*1ef00*/  SHFL.IDX P6, R14, R13, R12, R11 ;  /* 0x0000000c0d0e7389 */ /* 0x00006400000c000b */
[----:B01----:R-:W-:Y:S01]  /*1ef10*/  ENDCOLLECTIVE ;  /* 0x000000000000791b */ /* 0x003fe20003800000 */
.L_x_6268:
[----:B------:R-:W-:Y:S05]  /*1ef20*/  BRA `(.L_x_6269) ;  /* 0xfffffe7c00607947 */ /* 0x000fea000383ffff */
.L_x_6028:
[----:B------:R-:W-:Y:S01]  /*1ef30*/  BSSY B1, `(.L_x_6270) ;  /* 0x0000008000017945 */ /* 0x000fe20003800000 */
[----:B------:R-:W-:Y:S01]  /*1ef40*/  IMAD.MOV.U32 R13, RZ, RZ, R6 ;  /* 0x000000ffff0d7224 */ /* 0x000fe200078e0006 */
[----:B------:R-:W-:Y:S01]  /*1ef50*/  MOV R12, 0x1 ;  /* 0x00000001000c7802 */ /* 0x000fe20000000f00 */
[----:B------:R-:W-:Y:S02]  /*1ef60*/  IMAD.MOV.U32 R11, RZ, RZ, 0x1c1f ;  /* 0x00001c1fff0b7424 */ /* 0x000fe400078e00ff */
[----:B------:R-:W-:-:S07]  /*1ef70*/  IMAD.MOV.U32 R15, RZ, RZ, -0x1 ;  /* 0xffffffffff0f7424 */ /* 0x000fce00078e00ff */
[----:B-1----:R-:W-:Y:S05]  /*1ef80*/  WARPSYNC.COLLECTIVE R15, `(.L_x_6271) ;  /* 0x000000000f087348 */ /* 0x002fea0003c00000 */
[----:B------:R0:W2:Y:S02]  /*1ef90*/  SHFL.IDX P6, R14, R13, R12, R11 ;  /* 0x0000000c0d0e7389 */ /* 0x0000a400000c000b */
[----:B012---:R-:W-:Y:S01]  /*1efa0*/  ENDCOLLECTIVE ;  /* 0x000000000000791b */ /* 0x007fe20003800000 */
.L_x_6271:
[----:B------:R-:W-:Y:S05]  /*1efb0*/  BSYNC B1 ;  /* 0x0000000000017941 */ /* 0x000fea0003800000 */
.L_x_6270:
        /* <DEDUP_REMOVED lines=8> */
.L_x_6272:
[----:B------:R-:W-:Y:S02]  /*1f040*/  IMAD.MOV.U32 R13, RZ, RZ, R8 ;  /* 0x000000ffff0d7224 */ /* 0x000fe400078e0008 */
[----:B------:R-:W-:-:S07]  /*1f050*/  IMAD.MOV.U32 R0, RZ, RZ, R14 ;  /* 0x000000ffff007224 */ /* 0x000fce00078e000e */
[----:B------:R-:W-:Y:S05]  /*1f060*/  WARPSYNC.COLLECTIVE R15, `(.L_x_6273) ;  /* 0x000000000f087348 */ /* 0x000fea0003c00000 */
[----:B------:R0:W1:Y:S02]  /*1f070*/  SHFL.IDX P6, R14, R13, R12, R11 ;  /* 0x0000000c0d0e7389 */ /* 0x00006400000c000b */
[----:B01----:R-:W-:Y:S01]  /*1f080*/  ENDCOLLECTIVE ;  /* 0x000000000000791b */ /* 0x003fe20003800000 */
.L_x_6273:
[----:B------:R-:W-:Y:S02]  /*1f090*/  IMAD.MOV.U32 R13, RZ, RZ, R7 ;  /* 0x000000ffff0d7224 */ /* 0x000fe400078e0007 */
[----:B------:R-:W-:-:S07]  /*1f0a0*/  IMAD.MOV.U32 R5, RZ, RZ, R14 ;  /* 0x000000ffff057224 */ /* 0x000fce00078e000e */
[----:B------:R-:W-:Y:S05]  /*1f0b0*/  WARPSYNC.COLLECTIVE R15, `(.L_x_6274) ;  /* 0x000000000f087348 */ /* 0x000fea0003c00000 */
[----:B------:R0:W1:Y:S02]  /*1f0c0*/  SHFL.IDX P6, R14, R13, R12, R11 ;  /* 0x0000000c0d0e7389 */ /* 0x00006400000c000b */
[----:B01----:R-:W-:Y:S01]  /*1f0d0*/  ENDCOLLECTIVE ;  /* 0x000000000000791b */ /* 0x003fe20003800000 */
.L_x_6274:
[----:B------:R-:W-:Y:S05]  /*1f0e0*/  BRA `(.L_x_6275) ;  /* 0xfffffe7c00bc7947 */ /* 0x000fea000383ffff */
.L_x_6032:
[----:B0-----:R0:W1:Y:S02]  /*1f0f0*/  SYNCS.PHASECHK.TRANS64.TRYWAIT P0, [R22+URZ+0x32400], R11 ;  /* 0x0324000b160075a7 */ /* 0x001064000800017f */
[----:B-1----:R-:W-:Y:S05]  /*1f100*/  @!P0 NANOSLEEP.SYNCS 0x989680 ;  /* 0x009896800000895d */ /* 0x002fea0003900000 */
[----:B------:R-:W1:Y:S02]  /*1f110*/  @!P0 SYNCS.PHASECHK.TRANS64 P0, [R22+URZ+0x32400], R11 ;  /* 0x0324000b160085a7 */ /* 0x000e64000800007f */
[----:B-1----:R-:W-:Y:S05]  /*1f120*/  @!P0 BRA `(.L_x_6032) ;  /* 0xfffffffc00f08947 */ /* 0x002fea000383ffff */
[----:B------:R-:W-:Y:S05]  /*1f130*/  BRA `(.L_x_6276) ;  /* 0xfffffe8000c07947 */ /* 0x000fea000383ffff */
.L_x_6040:
[----:B------:R-:W1:Y:S01]  /*1f140*/  LDC R31, c[0x0][0x3f4] ;  /* 0x0000fd00ff1f7b82 */ /* 0x000e620000000800 */
[----:B------:R-:W-:Y:S01]  /*1f150*/  BSSY B1, `(.L_x_6277) ;  /* 0x0000008000017945 */ /* 0x000fe20003800000 */
[----:B0-----:R-:W-:Y:S01]  /*1f160*/  MOV R13, R20 ;  /* 0x00000014000d7202 */ /* 0x001fe20000000f00 */
[----:B------:R-:W-:Y:S02]  /*1f170*/  IMAD.MOV.U32 R12, RZ, RZ, RZ ;  /* 0x000000ffff0c7224 */ /* 0x000fe400078e00ff */
[----:B------:R-:W-:Y:S02]  /*1f180*/  IMAD.MOV.U32 R11, RZ, RZ, 0x1c1f ;  /* 0x00001c1fff0b7424 */ /* 0x000fe400078e00ff */
[----:B------:R-:W-:-:S07]  /*1f190*/  IMAD.MOV.U32 R15, RZ, RZ, -0x1 ;  /* 0xffffffffff0f7424 */ /* 0x000fce00078e00ff */
[----:B-1----:R-:W-:Y:S05]  /*1f1a0*/  WARPSYNC.COLLECTIVE R15, `(.L_x_6278) ;  /* 0x000000000f087348 */ /* 0x002fea0003c00000 */
[----:B------:R0:W2:Y:S02]  /*1f1b0*/  SHFL.IDX P6, R14, R13, R12, R11 ;  /* 0x0000000c0d0e7389 */ /* 0x0000a400000c000b */
[----:B012---:R-:W-:Y:S01]  /*1f1c0*/  ENDCOLLECTIVE ;  /* 0x000000000000791b */ /* 0x007fe20003800000 */
.L_x_6278:
[----:B------:R-:W-:Y:S05]  /*1f1d0*/  BSYNC B1 ;  /* 0x0000000000017941 */ /* 0x000fea0003800000 */
.L_x_6277:
[----:B------:R0:W5:Y:S01]  /*1f1e0*/  LDL R8, [R1+0x90] ;  /* 0x0000900001087983 */ /* 0x0001620000100800 */
[----:B------:R-:W-:Y:S01]  /*1f1f0*/  IMAD.MOV.U32 R13, RZ, RZ, R10 ;  /* 0x000000ffff0d7224 */ /* 0x000fe200078e000a */
[----:B------:R-:W-:Y:S01]  /*1f200*/  MOV R12, RZ ;  /* 0x000000ff000c7202 */ /* 0x000fe20000000f00 */
[----:B------:R-:W-:Y:S01]  /*1f210*/  IMAD.MOV.U32 R11, RZ, RZ, 0x1c1f ;  /* 0x00001c1fff0b7424 */ /* 0x000fe200078e00ff */
[----:B------:R-:W-:Y:S01]  /*1f220*/  ISETP.GE.AND P0, PT, R16, R31, PT ;  /* 0x0000001f1000720c */ /* 0x000fe20003f06270 */
[----:B------:R-:W-:Y:S02]  /*1f230*/  IMAD.MOV.U32 R15, RZ, RZ, -0x1 ;  /* 0xffffffffff0f7424 */ /* 0x000fe400078e00ff */
[----:B------:R-:W-:-:S10]  /*1f240*/  IMAD.MOV.U32 R0, RZ, RZ, R14 ;  /* 0x000000ffff007224 */ /* 0x000fd400078e000e */
[----:B0----5:R-:W-:Y:S05]  /*1f250*/  WARPSYNC.COLLECTIVE R15, `(.L_x_6279) ;  /* 0x000000000f087348 */ /* 0x021fea0003c00000 */
[----:B------:R1:W2:Y:S02]  /*1f260*/  SHFL.IDX P6, R14, R13, R12, R11 ;  /* 0x0000000c0d0e7389 */ /* 0x0002a400000c000b */
[----:B012--5:R-:W-:Y:S01]  /*1f270*/  ENDCOLLECTIVE ;  /* 0x000000000000791b */ /* 0x027fe20003800000 */
.L_x_6279:
[----:B------:R-:W-:Y:S02]  /*1f280*/  IMAD.MOV.U32 R13, RZ, RZ, R29 ;  /* 0x000000ffff0d7224 */ /* 0x000fe400078e001d */
[----:B------:R-:W-:-:S07]  /*1f290*/  IMAD.MOV.U32 R3, RZ, RZ, R14 ;  /* 0x000000ffff037224 */ /* 0x000fce00078e000e */
[----:B------:R-:W-:Y:S05]  /*1f2a0*/  WARPSYNC.COLLECTIVE R15, `(.L_x_6280) ;  /* 0x000000000f087348 */ /* 0x000fea0003c00000 */
[----:B------:R0:W1:Y:S02]  /*1f2b0*/  SHFL.IDX P6, R14, R13, R12, R11 ;  /* 0x0000000c0d0e7389 */ /* 0x00006400000c000b */
[----:B01----:R-:W-:Y:S01]  /*1f2c0*/  ENDCOLLECTIVE ;  /* 0x000000000000791b */ /* 0x003fe20003800000 */
.L_x_6280:
[----:B------:R-:W-:Y:S01]  /*1f2d0*/  MOV R13, R28 ;  /* 0x0000001c000d7202 */ /* 0x000fe20000000f00 */
[----:B------:R-:W-:Y:S02]  /*1f2e0*/  IMAD R30, R8, R30, RZ ;  /* 0x0000001e081e7224 */ /* 0x000fe400078e02ff */
[----:B------:R-:W-:-:S07]  /*1f2f0*/  IMAD.MOV.U32 R8, RZ, RZ, R14 ;  /* 0x000000ffff087224 */ /* 0x000fce00078e000e */
[----:B------:R-:W-:Y:S05]  /*1f300*/  WARPSYNC.COLLECTIVE R15, `(.L_x_6281) ;  /* 0x000000000f087348 */ /* 0x000fea0003c00000 */
[----:B------:R0:W1:Y:S02]  /*1f310*/  SHFL.IDX P6, R14, R13, R12, R11 ;  /* 0x0000000c0d0e7389 */ /* 0x00006400000c000b */
[----:B01----:R-:W-:Y:S01]  /*1f320*/  ENDCOLLECTIVE ;  /* 0x000000000000791b */ /* 0x003fe20003800000 */
.L_x_6281:
[----:B------:R-:W-:-:S13]  /*1f330*/  ISETP.GE.OR P1, PT, R35, R30, P0 ;  /* 0x0000001e2300720c */ /* 0x000fda0000726670 */
[C---:B------:R-:W-:Y:S01]  /*1f340*/  @!P1 IMAD.SHL.U32 R9, R16.reuse, 0x2, RZ ;  /* 0x0000000210099824 */ /* 0x040fe200078e00ff */
[----:B------:R-:W-:-:S04]  /*1f350*/  @!P1 SHF.L.U64.HI R21, R16, 0x1, R17 ;  /* 0x0000000110159819 */ /* 0x000fc80000010211 */
[----:B------:R-:W-:-:S05]  /*1f360*/  @!P1 IADD3 R4, P2, R3, R9, RZ ;  /* 0x0000000903049210 */ /* 0x000fca0007f5e0ff */
[----:B------:R-:W-:-:S06]  /*1f370*/  @!P1 IMAD.X R5, R0, 0x1, R21, P2 ;  /* 0x0000000100059824 */ /* 0x000fcc00010e0615 */
[----:B------:R-:W5:Y:S01]  /*1f380*/  @!P1 LD.E.128 R4, desc[UR40][R4.64] ;  /* 0x0000002804049980 */ /* 0x000f62000c101d00 */
[----:B------:R-:W-:-:S05]  /*1f390*/  @!P1 IADD3 R14, P2, R14, R9, RZ ;  /* 0x000000090e0e9210 */ /* 0x000fca0007f5e0ff */
[----:B------:R-:W-:-:S04]  /*1f3a0*/  @!P1 IMAD.X R3, R8, 0x1, R21, P2 ;  /* 0x0000000108039824 */ /* 0x000fc800010e0615 */
[----:B------:R-:W-:-:S05]  /*1f3b0*/  @!P1 IMAD.MOV.U32 R15, RZ, RZ, R3 ;  /* 0x000000ffff0f9224 */ /* 0x000fca00078e0003 */
[----:B------:R0:W5:Y:S01]  /*1f3c0*/  @!P1 LD.E.128 R24, desc[UR40][R14.64] ;  /* 0x000000280e189980 */ /* 0x000162000c101d00 */
[----:B------:R-:W-:Y:S01]  /*1f3d0*/  IMAD.MOV.U32 R13, RZ, RZ, R20 ;  /* 0x000000ffff0d7224 */ /* 0x000fe200078e0014 */
[----:B------:R-:W-:Y:S02]  /*1f3e0*/  MOV R12, 0x1 ;  /* 0x00000001000c7802 */ /* 0x000fe40000000f00 */
[----:B------:R-:W-:Y:S02]  /*1f3f0*/  CS2R R38, SRZ ;  /* 0x0000000000267805 */ /* 0x000fe4000001ff00 */
[----:B------:R-:W-:Y:S01]  /*1f400*/  CS2R R36, SRZ ;  /* 0x0000000000247805 */ /* 0x000fe2000001ff00 */
[----:B0-----:R-:W-:-:S07]  /*1f410*/  IMAD.MOV.U32 R15, RZ, RZ, -0x1 ;  /* 0xffffffffff0f7424 */ /* 0x001fce00078e00ff */
[----:B-----5:R-:W-:Y:S05]  /*1f420*/  WARPSYNC.COLLECTIVE R15, `(.L_x_6282) ;  /* 0x000000000f087348 */ /* 0x020fea0003c00000 */
[----:B------:R0:W1:Y:S02]  /*1f430*/  SHFL.IDX P6, R14, R13, R12, R11 ;  /* 0x0000000c0d0e7389 */ /* 0x00006400000c000b */
[----:B01---5:R-:W-:Y:S01]  /*1f440*/  ENDCOLLECTIVE ;  /* 0x000000000000791b */ /* 0x023fe20003800000 */
.L_x_6282:
[----:B------:R-:W-:Y:S02]  /*1f450*/  IMAD.MOV.U32 R13, RZ, RZ, R10 ;  /* 0x000000ffff0d7224 */ /* 0x000fe400078e000a */
[----:B------:R-:W-:Y:S01]  /*1f460*/  @!P1 IMAD.MOV.U32 R38, RZ, RZ, R4 ;  /* 0x000000ffff269224 */ /* 0x000fe200078e0004 */
[----:B------:R-:W-:Y:S01]  /*1f470*/  @!P1 MOV R39, R5 ;  /* 0x0000000500279202 */ /* 0x000fe20000000f00 */
[----:B------:R-:W-:Y:S01]  /*1f480*/  @!P1 IMAD.MOV.U32 R36, RZ, RZ, R6 ;  /* 0x000000ffff249224 */ /* 0x000fe200078e0006 */
[----:B------:R-:W-:Y:S01]  /*1f490*/  CS2R R4, SRZ ;  /* 0x0000000000047805 */ /* 0x000fe2000001ff00 */
[----:B------:R-:W-:Y:S02]  /*1f4a0*/  IMAD.MOV.U32 R0, RZ, RZ, R38 ;  /* 0x000000ffff007224 */ /* 0x000fe400078e0026 */
[----:B------:R-:W-:Y:S02]  /*1f4b0*/  IMAD.MOV.U32 R3, RZ, RZ, R39 ;  /* 0x000000ffff037224 */ /* 0x000fe400078e0027 */
[----:B------:R-:W-:Y:S01]  /*1f4c0*/  @!P1 IMAD.MOV.U32 R37, RZ, RZ, R7 ;  /* 0x000000ffff259224 */ /* 0x000fe200078e0007 */
[----:B------:R-:W-:Y:S01]  /*1f4d0*/  PRMT R52, R52, 0x5410, R0 ;  /* 0x0000541034347816 */ /* 0x000fe20000000000 */
[----:B------:R-:W-:Y:S01]  /*1f4e0*/  IMAD.MOV.U32 R0, RZ, RZ, R14 ;  /* 0x000000ffff007224 */ /* 0x000fe200078e000e */
[----:B------:R-:W-:-:S07]  /*1f4f0*/  PRMT R40, R3, 0x7610, R40 ;  /* 0x0000761003287816 */ /* 0x000fce0000000028 */
[----:B------:R-:W-:Y:S05]  /*1f500*/  WARPSYNC.COLLECTIVE R15, `(.L_x_6283) ;  /* 0x000000000f087348 */ /* 0x000fea0003c00000 */
[----:B------:R0:W1:Y:S02]  /*1f510*/  SHFL.IDX P6, R14, R13, R12, R11 ;  /* 0x0000000c0d0e7389 */ /* 0x00006400000c000b */
[----:B01----:R-:W-:Y:S01]  /*1f520*/  ENDCOLLECTIVE ;  /* 0x000000000000791b */ /* 0x003fe20003800000 */
.L_x_6283:
[----:B------:R-:W-:Y:S01]  /*1f530*/  CS2R R6, SRZ ;  /* 0x0000000000067805 */ /* 0x000fe2000001ff00 */
[----:B------:R-:W-:Y:S01]  /*1f540*/  IMAD.MOV.U32 R10, RZ, RZ, R36 ;  /* 0x000000ffff0a7224 */ /* 0x000fe200078e0024 */
[----:B------:R-:W-:Y:S01]  /*1f550*/  @!P1 MOV R4, R26 ;  /* 0x0000001a00049202 */ /* 0x000fe20000000f00 */
[----:B------:R-:W-:Y:S02]  /*1f560*/  IMAD.MOV.U32 R21, RZ, RZ, R37 ;  /* 0x000000ffff157224 */ /* 0x000fe400078e0025 */
[----:B------:R-:W-:Y:S02]  /*1f570*/  @!P1 IMAD.MOV.U32 R6, RZ, RZ, R24 ;  /* 0x000000ffff069224 */ /* 0x000fe400078e0018 */
[----:B------:R-:W-:Y:S01]  /*1f580*/  @!P1 IMAD.MOV.U32 R7, RZ, RZ, R25 ;  /* 0x000000ffff079224 */ /* 0x000fe200078e0019 */
[----:B------:R-:W-:Y:S01]  /*1f590*/  PRMT R9, R10, 0x5410, R21 ;  /* 0x000054100a097816 */ /* 0x000fe20000000015 */
[----:B------:R-:W-:Y:S01]  /*1f5a0*/  @!P1 IMAD.MOV.U32 R5, RZ, RZ, R27 ;  /* 0x000000ffff059224 */ /* 0x000fe200078e001b */
[----:B------:R-:W-:Y:S01]  /*1f5b0*/  CS2R R24, SRZ ;  /* 0x0000000000187805 */ /* 0x000fe2000001ff00 */
[----:B------:R-:W-:-:S02]  /*1f5c0*/  IMAD.MOV.U32 R10, RZ, RZ, R6 ;  /* 0x000000ffff0a7224 */ /* 0x000fc400078e0006 */
[----:B------:R-:W-:Y:S02]  /*1f5d0*/  IMAD.MOV.U32 R13, RZ, RZ, R29 ;  /* 0x000000ffff0d7224 */ /* 0x000fe400078e001d */
[----:B------:R-:W-:-:S07]  /*1f5e0*/  IMAD.MOV.U32 R3, RZ, RZ, R14 ;  /* 0x000000ffff037224 */ /* 0x000fce00078e000e */
[----:B------:R-:W-:Y:S05]  /*1f5f0*/  WARPSYNC.COLLECTIVE R15, `(.L_x_6284) ;  /* 0x000000000f087348 */ /* 0x000fea0003c00000 */
[----:B------:R0:W1:Y:S02]  /*1f600*/  SHFL.IDX P6, R14, R13, R12, R11 ;  /* 0x0000000c0d0e7389 */ /* 0x00006400000c000b */
[----:B01----:R-:W-:Y:S01]  /*1f610*/  ENDCOLLECTIVE ;  /* 0x000000000000791b */ /* 0x003fe20003800000 */
.L_x_6284:
[----:B------:R-:W-:Y:S01]  /*1f620*/  IMAD.MOV.U32 R13, RZ, RZ, R28 ;  /* 0x000000ffff0d7224 */ /* 0x000fe200078e001c */
[----:B------:R-:W-:-:S07]  /*1f630*/  MOV R8, R14 ;  /* 0x0000000e00087202 */ /* 0x000fce0000000f00 */
[----:B------:R-:W-:Y:S05]  /*1f640*/  WARPSYNC.COLLECTIVE R15, `(.L_x_6285) ;  /* 0x000000000f087348 */ /* 0x000fea0003c00000 */
[----:B------:R0:W1:Y:S02]  /*1f650*/  SHFL.IDX P6, R14, R13, R12, R11 ;  /* 0x0000000c0d0e7389 */ /* 0x00006400000c000b */
[----:B01----:R-:W-:Y:S01]  /*1f660*/  ENDCOLLECTIVE ;  /* 0x000000000000791b */ /* 0x003fe20003800000 */
.L_x_6285:
[----:B------:R-:W-:Y:S02]  /*1f670*/  IMAD.MOV.U32 R11, RZ, RZ, R7 ;  /* 0x000000ffff0b7224 */ /* 0x000fe400078e0007 */
[----:B------:R-:W-:Y:S02]  /*1f680*/  IMAD.MOV.U32 R12, RZ, RZ, R4 ;  /* 0x000000ffff0c7224 */ /* 0x000fe400078e0004 */
[----:B------:R-:W-:Y:S01]  /*1f690*/  IMAD.MOV.U32 R13, RZ, RZ, R5 ;  /* 0x000000ffff0d7224 */ /* 0x000fe200078e0005 */
[----:B------:R-:W-:Y:S02]  /*1f6a0*/  PRMT R20, R11, 0x7610, R20 ;  /* 0x000076100b147816 */ /* 0x000fe40000000014 */
[----:B------:R-:W-:Y:S02]  /*1f6b0*/  PRMT R51, R10, 0x5410, R12 ;  /* 0x000054100a337816 */ /* 0x000fe4000000000c */
[----:B------:R-:W-:Y:S01]  /*1f6c0*/  PRMT R52, R13, 0x7610, R52 ;  /* 0x000076100d347816 */ /* 0x000fe20000000034 */
[----:B------:R-:W-:Y:S06]  /*1f6d0*/  BRA `(.L_x_6286) ;  /* 0xfffffe8c00ac7947 */ /* 0x000fec000383ffff */
.L_x_6044:
[----:B0-----:R0:W2:Y:S02]  /*1f6e0*/  SYNCS.PHASECHK.TRANS64.TRYWAIT P1, [R22+URZ+0x32400], R11 ;  /* 0x0324000b160075a7 */ /* 0x0010a4000802017f */
[----:B--2---:R-:W-:Y:S05]  /*1f6f0*/  @!P1 NANOSLEEP.SYNCS 0x989680 ;  /* 0x009896800000995d */ /* 0x004fea0003900000 */
[----:B------:R-:W2:Y:S02]  /*1f700*/  @!P1 SYNCS.PHASECHK.TRANS64 P1, [R22+URZ+0x32400], R11 ;  /* 0x0324000b160095a7 */ /* 0x000ea4000802007f */
[----:B--2---:R-:W-:Y:S05]  /*1f710*/  @!P1 BRA `(.L_x_6044) ;  /* 0xfffffffc00f09947 */ /* 0x004fea000383ffff */
[----:B------:R-:W-:Y:S05]  /*1f720*/  BRA `(.L_x_6287) ;  /* 0xfffffe9000447947 */ /* 0x000fea000383ffff */
.L_x_6050:
[----:B--2---:R2:W4:Y:S02]  /*1f730*/  SYNCS.PHASECHK.TRANS64.TRYWAIT P1, [R13+URZ+0x32430], R6 ;  /* 0x032430060d0075a7 */ /* 0x004524000802017f */
[----:B----4-:R-:W-:Y:S05]  /*1f740*/  @!P1 NANOSLEEP.SYNCS 0x989680 ;  /* 0x009896800000995d */ /* 0x010fea0003900000 */
[----:B------:R-:W4:Y:S02]  /*1f750*/  @!P1 SYNCS.PHASECHK.TRANS64 P1, [R13+URZ+0x32430], R6 ;  /* 0x032430060d0095a7 */ /* 0x000f24000802007f */
[----:B----4-:R-:W-:Y:S05]  /*1f760*/  @!P1 BRA `(.L_x_6050) ;  /* 0xfffffffc00f09947 */ /* 0x010fea000383ffff */
[----:B------:R-:W-:Y:S05]  /*1f770*/  BRA `(.L_x_6049) ;  /* 0xfffffe9c00e07947 */ /* 0x000fea000383ffff */
.L_x_6052:
[----:B---3--:R3:W4:Y:S02]  /*1f780*/  SYNCS.PHASECHK.TRANS64.TRYWAIT P1, [R22+URZ+0x32410], R3 ;  /* 0x03241003160075a7 */ /* 0x008724000802017f */
[----:B----4-:R-:W-:Y:S05]  /*1f790*/  @!P1 NANOSLEEP.SYNCS 0x989680 ;  /* 0x009896800000995d */ /* 0x010fea0003900000 */
[----:B------:R-:W4:Y:S02]  /*1f7a0*/  @!P1 SYNCS.PHASECHK.TRANS64 P1, [R22+URZ+0x32410], R3 ;  /* 0x03241003160095a7 */ /* 0x000f24000802007f */
[----:B----4-:R-:W-:Y:S05]  /*1f7b0*/  @!P1 BRA `(.L_x_6052) ;  /* 0xfffffffc00f09947 */ /* 0x010fea000383ffff */
[----:B------:R-:W-:Y:S05]  /*1f7c0*/  BRA `(.L_x_6288) ;  /* 0xfffffea000987947 */ /* 0x000fea000383ffff */
.L_x_6056:
[----:B------:R0:W0:Y:S02]  /*1f7d0*/  SYNCS.PHASECHK.TRANS64.TRYWAIT P1, [R13+URZ+0x32450], R6 ;  /* 0x032450060d0075a7 */ /* 0x000024000802017f */
[----:B0-----:R-:W-:Y:S05]  /*1f7e0*/  @!P1 NANOSLEEP.SYNCS 0x989680 ;  /* 0x009896800000995d */ /* 0x001fea0003900000 */
[----:B------:R-:W0:Y:S02]  /*1f7f0*/  @!P1 SYNCS.PHASECHK.TRANS64 P1, [R13+URZ+0x32450], R6 ;  /* 0x032450060d0095a7 */ /* 0x000e24000802007f */
[----:B0-----:R-:W-:Y:S05]  /*1f800*/  @!P1 BRA `(.L_x_6056) ;  /* 0xfffffffc00f09947 */ /* 0x001fea000383ffff */
[----:B------:R-:W-:Y:S05]  /*1f810*/  BRA `(.L_x_6055) ;  /* 0xfffffea000a87947 */ /* 0x000fea000383ffff */
.L_x_6063:
[----:B-1----:R1:W2:Y:S02]  /*1f820*/  SYNCS.PHASECHK.TRANS64.TRYWAIT P1, [R14+URZ+0x32430], R12 ;  /* 0x0324300c0e0075a7 */ /* 0x0022a4000802017f */
[----:B--2---:R-:W-:Y:S05]  /*1f830*/  @!P1 NANOSLEEP.SYNCS 0x989680 ;  /* 0x009896800000995d */ /* 0x004fea0003900000 */
[----:B------:R-:W2:Y:S02]  /*1f840*/  @!P1 SYNCS.PHASECHK.TRANS64 P1, [R14+URZ+0x32430], R12 ;  /* 0x0324300c0e0095a7 */ /* 0x000ea4000802007f */
[----:B--2---:R-:W-:Y:S05]  /*1f850*/  @!P1 BRA `(.L_x_6063) ;  /* 0xfffffffc00f09947 */ /* 0x004fea000383ffff */
[----:B------:R-:W-:Y:S05]  /*1f860*/  BRA `(.L_x_6062) ;  /* 0xfffffed000207947 */ /* 0x000fea000383ffff */
.L_x_6067:
[----:B---3--:R3:W4:Y:S02]  /*1f870*/  SYNCS.PHASECHK.TRANS64.TRYWAIT P1, [R14+URZ+0x32450], R12 ;  /* 0x0324500c0e0075a7 */ /* 0x008724000802017f */
[----:B----4-:R-:W-:Y:S05]  /*1f880*/  @!P1 NANOSLEEP.SYNCS 0x989680 ;  /* 0x009896800000995d */ /* 0x010fea0003900000 */
[----:B------:R-:W4:Y:S02]  /*1f890*/  @!P1 SYNCS.PHASECHK.TRANS64 P1, [R14+URZ+0x32450], R12 ;  /* 0x0324500c0e0095a7 */ /* 0x000f24000802007f */
[----:B----4-:R-:W-:Y:S05]  /*1f8a0*/  @!P1 BRA `(.L_x_6067) ;  /* 0xfffffffc00f09947 */ /* 0x010fea000383ffff */
[----:B------:R-:W-:Y:S05]  /*1f8b0*/  BRA `(.L_x_6066) ;  /* 0xfffffed000cc7947 */ /* 0x000fea000383ffff */
.L_x_6075:
[----:B-1----:R1:W2:Y:S02]  /*1f8c0*/  SYNCS.PHASECHK.TRANS64.TRYWAIT P1, [R14+URZ+0x32430], R12 ;  /* 0x0324300c0e0075a7 */ /* 0x0022a4000802017f */
[----:B--2---:R-:W-:Y:S05]  /*1f8d0*/  @!P1 NANOSLEEP.SYNCS 0x989680 ;  /* 0x009896800000995d */ /* 0x004fea0003900000 */
[----:B------:R-:W2:Y:S02]  /*1f8e0*/  @!P1 SYNCS.PHASECHK.TRANS64 P1, [R14+URZ+0x32430], R12 ;  /* 0x0324300c0e0095a7 */ /* 0x000ea4000802007f */
[----:B--2---:R-:W-:Y:S05]  /*1f8f0*/  @!P1 BRA `(.L_x_6075) ;  /* 0xfffffffc00f09947 */ /* 0x004fea000383ffff */
[----:B------:R-:W-:Y:S05]  /*1f900*/  BRA `(.L_x_6074) ;  /* 0xffffff0800287947 */ /* 0x000fea000383ffff */
.L_x_6079:
[----:B---3--:R3:W4:Y:S02]  /*1f910*/  SYNCS.PHASECHK.TRANS64.TRYWAIT P1, [R14+URZ+0x32450], R12 ;  /* 0x0324500c0e0075a7 */ /* 0x008724000802017f */
[----:B----4-:R-:W-:Y:S05]  /*1f920*/  @!P1 NANOSLEEP.SYNCS 0x989680 ;  /* 0x009896800000995d */ /* 0x010fea0003900000 */
[----:B------:R-:W4:Y:S02]  /*1f930*/  @!P1 SYNCS.PHASECHK.TRANS64 P1, [R14+URZ+0x32450], R12 ;  /* 0x0324500c0e0095a7 */ /* 0x000f24000802007f */
[----:B----4-:R-:W-:Y:S05]  /*1f940*/  @!P1 BRA `(.L_x_6079) ;  /* 0xfffffffc00f09947 */ /* 0x010fea000383ffff */
[----:B------:R-:W-:Y:S05]  /*1f950*/  BRA `(.L_x_6078) ;  /* 0xffffff0800d47947 */ /* 0x000fea000383ffff */
.L_x_6096:
[----:B------:R-:W-:Y:S01]  /*1f960*/  MOV R13, R4 ;  /* 0x00000004000d7202 */ /* 0x000fe20000000f00 */
[----:B------:R-:W-:Y:S02]  /*1f970*/  IMAD.MOV.U32 R12, RZ, RZ, RZ ;  /* 0x000000ffff0c7224 */ /* 0x000fe400078e00ff */
[----:B------:R-:W-:Y:S02]  /*1f980*/  IMAD.MOV.U32 R11, RZ, RZ, 0x181f ;  /* 0x0000181fff0b7424 */ /* 0x000fe400078e00ff */
[----:B------:R-:W-:-:S07]  /*1f990*/  IMAD.MOV.U32 R15, RZ, RZ, -0x1 ;  /* 0xffffffffff0f7424 */ /* 0x000fce00078e00ff */
[----:B-12---:R-:W-:Y:S05]  /*1f9a0*/  WARPSYNC.COLLECTIVE R15, `(.L_x_6289) ;  /* 0x000000000f087348 */ /* 0x006fea0003c00000 */
[----:B------:R0:W3:Y:S02]  /*1f9b0*/  SHFL.IDX P6, R14, R13, R12, R11 ;  /* 0x0000000c0d0e7389 */ /* 0x0000e400000c000b */
[----:B0123--:R-:W-:Y:S01]  /*1f9c0*/  ENDCOLLECTIVE ;  /* 0x000000000000791b */ /* 0x00ffe20003800000 */
.L_x_6289:
[----:B------:R-:W-:Y:S02]  /*1f9d0*/  IMAD.MOV.U32 R13, RZ, RZ, R3 ;  /* 0x000000ffff0d7224 */ /* 0x000fe400078e0003 */
[----:B------:R-:W-:-:S07]  /*1f9e0*/  IMAD.MOV.U32 R0, RZ, RZ, R14 ;  /* 0x000000ffff007224 */ /* 0x000fce00078e000e */
[----:B------:R-:W-:Y:S05]  /*1f9f0*/  WARPSYNC.COLLECTIVE R15, `(.L_x_6290) ;  /* 0x000000000f087348 */ /* 0x000fea0003c00000 */
[----:B------:R0:W1:Y:S02]  /*1fa00*/  SHFL.IDX P6, R14, R13, R12, R11 ;  /* 0x0000000c0d0e7389 */ /* 0x00006400000c000b */
[----:B01----:R-:W-:Y:S01]  /*1fa10*/  ENDCOLLECTIVE ;  /* 0x000000000000791b */ /* 0x003fe20003800000 */
.L_x_6290:
[----:B------:R-:W-:Y:S05]  /*1fa20*/  BRA `(.L_x_6291) ;  /* 0xffffff6800d47947 */ /* 0x000fea000383ffff */
.L_x_6099:
[----:B------:R-:W-:Y:S01]  /*1fa30*/  BSSY B1, `(.L_x_6292) ;  /* 0x0000008000017945 */ /* 0x000fe20003800000 */
[----:B---3--:R-:W-:Y:S01]  /*1fa40*/  MOV R13, R4 ;  /* 0x00000004000d7202 */ /* 0x008fe20000000f00 */
[----:B------:R-:W-:Y:S02]  /*1fa50*/  IMAD.MOV.U32 R12, RZ, RZ, 0x1 ;  /* 0x00000001ff0c7424 */ /* 0x000fe400078e00ff */
[----:B------:R-:W-:Y:S02]  /*1fa60*/  IMAD.MOV.U32 R11, RZ, RZ, 0x181f ;  /* 0x0000181fff0b7424 */ /* 0x000fe400078e00ff */
[----:B------:R-:W-:-:S07]  /*1fa70*/  IMAD.MOV.U32 R15, RZ, RZ, -0x1 ;  /* 0xffffffffff0f7424 */ /* 0x000fce00078e00ff */
[----:B012-4-:R-:W-:Y:S05]  /*1fa80*/  WARPSYNC.COLLECTIVE R15, `(.L_x_6293) ;  /* 0x000000000f087348 */ /* 0x017fea0003c00000 */
[----:B----4-:R3:W4:Y:S02]  /*1fa90*/  SHFL.IDX P6, R14, R13, R12, R11 ;  /* 0x0000000c0d0e7389 */ /* 0x01072400000c000b */
[----:B01234-:R-:W-:Y:S01]  /*1faa0*/  ENDCOLLECTIVE ;  /* 0x000000000000791b */ /* 0x01ffe20003800000 */
.L_x_6293:
[----:B------:R-:W-:Y:S05]  /*1fab0*/  BSYNC B1 ;  /* 0x0000000000017941 */ /* 0x000fea0003800000 */
.L_x_6292:
        /* <DEDUP_REMOVED lines=8> */
.L_x_6294:
[----:B------:R-:W-:Y:S05]  /*1fb40*/  BRA `(.L_x_6295) ;  /* 0xffffff6800f87947 */ /* 0x000fea000383ffff */
.L_x_6102:
        /* <DEDUP_REMOVED lines=8> */
.L_x_6297:
[----:B------:R-:W-:Y:S05]  /*1fbd0*/  BSYNC B1 ;  /* 0x0000000000017941 */ /* 0x000fea0003800000 */
.L_x_6296:
        /* <DEDUP_REMOVED lines=8> */
.L_x_6298:
[----:B------:R-:W-:Y:S05]  /*1fc60*/  BRA `(.L_x_6299) ;  /* 0xffffff6c00187947 */ /* 0x000fea000383ffff */
.L_x_6105:
[----:B------:R-:W-:Y:S01]  /*1fc70*/  BSSY B1, `(.L_x_6300) ;  /* 0x0000008000017945 */ /* 0x000fe20003800000 */
[----:B0-----:R-:W-:Y:S01]  /*1fc80*/  MOV R13, R4 ;  /* 0x00000004000d7202 */ /* 0x001fe20000000f00 */
[----:B------:R-:W-:Y:S02]  /*1fc90*/  IMAD.MOV.U32 R12, RZ, RZ, 0x3 ;  /* 0x00000003ff0c7424 */ /* 0x000fe400078e00ff */
[----:B------:R-:W-:Y:S02]  /*1fca0*/  IMAD.MOV.U32 R11, RZ, RZ, 0x181f ;  /* 0x0000181fff0b7424 */ /* 0x000fe400078e00ff */
[----:B------:R-:W-:-:S07]  /*1fcb0*/  IMAD.MOV.U32 R15, RZ, RZ, -0x1 ;  /* 0xffffffffff0f7424 */ /* 0x000fce00078e00ff */
[----:B-1234-:R-:W-:Y:S05]  /*1fcc0*/  WARPSYNC.COLLECTIVE R15, `(.L_x_6301) ;  /* 0x000000000f087348 */ /* 0x01efea0003c00000 */
[----:B------:R0:W0:Y:S02]  /*1fcd0*/  SHFL.IDX P6, R14, R13, R12, R11 ;  /* 0x0000000c0d0e7389 */ /* 0x00002400000c000b */
[----:B01234-:R-:W-:Y:S01]  /*1fce0*/  ENDCOLLECTIVE ;  /* 0x000000000000791b */ /* 0x01ffe20003800000 */
.L_x_6301:
[----:B------:R-:W-:Y:S05]  /*1fcf0*/  BSYNC B1 ;  /* 0x0000000000017941 */ /* 0x000fea0003800000 */
.L_x_6300:
        /* <DEDUP_REMOVED lines=8> */
.L_x_6302:
[----:B------:R-:W-:Y:S05]  /*1fd80*/  BRA `(.L_x_6303) ;  /* 0xffffff6c00387947 */ /* 0x000fea000383ffff */
.L_x_6122:
[----:B-1----:R-:W0:Y:S01]  /*1fd90*/  S2R R10, SR_TID.X ;  /* 0x00000000000a7919 */ /* 0x002e220000002100 */
[----:B------:R-:W-:Y:S01]  /*1fda0*/  BSSY B1, `(.L_x_6304) ;  /* 0x000000a000017945 */ /* 0x000fe20003800000 */
[----:B------:R-:W-:Y:S01]  /*1fdb0*/  IMAD.MOV.U32 R12, RZ, RZ, RZ ;  /* 0x000000ffff0c7224 */ /* 0x000fe200078e00ff */
[----:B------:R-:W-:Y:S01]  /*1fdc0*/  MOV R15, 0xffffffff ;  /* 0xffffffff000f7802 */ /* 0x000fe20000000f00 */
[----:B------:R-:W-:Y:S01]  /*1fdd0*/  IMAD.MOV.U32 R11, RZ, RZ, 0x1f ;  /* 0x0000001fff0b7424 */ /* 0x000fe200078e00ff */
[----:B0-----:R-:W-:-:S04]  /*1fde0*/  SHF.R.U32.HI R10, RZ, 0x5, R10 ;  /* 0x00000005ff0a7819 */ /* 0x001fc8000001160a */
[----:B------:R-:W-:-:S05]  /*1fdf0*/  LOP3.LUT R10, R10, 0x3, RZ, 0xc0, !PT ;  /* 0x000000030a0a7812 */ /* 0x000fca00078ec0ff */
[----:B------:R-:W-:-:S07]  /*1fe00*/  IMAD.MOV.U32 R13, RZ, RZ, R10 ;  /* 0x000000ffff0d7224 */ /* 0x000fce00078e000a */
[----:B------:R-:W-:Y:S05]  /*1fe10*/  WARPSYNC.COLLECTIVE R15, `(.L_x_6305) ;  /* 0x000000000f087348 */ /* 0x000fea0003c00000 */
[----:B------:R0:W1:Y:S02]  /*1fe20*/  SHFL.IDX P6, R14, R13, R12, R11 ;  /* 0x0000000c0d0e7389 */ /* 0x00006400000c000b */
[----:B01----:R-:W-:Y:S01]  /*1fe30*/  ENDCOLLECTIVE ;  /* 0x000000000000791b */ /* 0x003fe20003800000 */
.L_x_6305:
[----:B------:R-:W-:Y:S05]  /*1fe40*/  BSYNC B1 ;  /* 0x0000000000017941 */ /* 0x000fea0003800000 */
.L_x_6304:
[----:B------:R-:W-:Y:S05]  /*1fe50*/  BRA `(.L_x_6306) ;  /* 0xffffff8000987947 */ /* 0x000fea000383ffff */
.L_x_6124:
[----:B------:R-:W-:Y:S01]  /*1fe60*/  BSSY B1, `(.L_x_6307) ;  /* 0x0000006000017945 */ /* 0x000fe20003800000 */
[----:B------:R-:W-:-:S07]  /*1fe70*/  IMAD.MOV.U32 R15, RZ, RZ, -0x1 ;  /* 0xffffffffff0f7424 */ /* 0x000fce00078e00ff */
[----:B01----:R-:W-:Y:S05]  /*1fe80*/  WARPSYNC.COLLECTIVE R15, `(.L_x_6308) ;  /* 0x000000000f0c7348 */ /* 0x003fea0003c00000 */
[----:B------:R-:W-:Y:S02]  /*1fe90*/  ELECT P6, UR62, PT ;  /* 0x00000000003e782f */ /* 0x000fe400038c0000 */
[----:B------:R-:W-:Y:S01]  /*1fea0*/  MOV R14, UR62 ;  /* 0x0000003e000e7c02 */ /* 0x000fe20008000f00 */
[----:B01----:R-:W-:Y:S10]  /*1feb0*/  ENDCOLLECTIVE ;  /* 0x000000000000791b */ /* 0x003ff40003800000 */
.L_x_6308:
[----:B------:R-:W-:Y:S05]  /*1fec0*/  BSYNC B1 ;  /* 0x0000000000017941 */ /* 0x000fea0003800000 */
.L_x_6307:
[----:B------:R-:W-:Y:S05]  /*1fed0*/  BRA `(.L_x_6123) ;  /* 0xffffff8000907947 */ /* 0x000fea000383ffff */
.L_x_6126:
[----:B0-----:R0:W2:Y:S02]  /*1fee0*/  SYNCS.PHASECHK.TRANS64.TRYWAIT P0, [R22+URZ+0x32420], R3 ;  /* 0x03242003160075a7 */ /* 0x0010a4000800017f */
[----:B--2---:R-:W-:Y:S05]  /*1fef0*/  @!P0 NANOSLEEP.SYNCS 0x989680 ;  /* 0x009896800000895d */ /* 0x004fea0003900000 */
[----:B------:R-:W2:Y:S02]  /*1ff00*/  @!P0 SYNCS.PHASECHK.TRANS64 P0, [R22+URZ+0x32420], R3 ;  /* 0x03242003160085a7 */ /* 0x000ea4000800007f */
[----:B--2---:R-:W-:Y:S05]  /*1ff10*/  @!P0 BRA `(.L_x_6126) ;  /* 0xfffffffc00f08947 */ /* 0x004fea000383ffff */
[----:B------:R-:W-:Y:S05]  /*1ff20*/  BRA `(.L_x_6309) ;  /* 0xffffff8000a07947 */ /* 0x000fea000383ffff */
.L_x_6130:
[----:B0-----:R0:W2:Y:S02]  /*1ff30*/  SYNCS.PHASECHK.TRANS64.TRYWAIT P0, [R3+URZ+0x324a0], R8 ;  /* 0x0324a008030075a7 */ /* 0x0010a4000800017f */
[----:B--2---:R-:W-:Y:S05]  /*1ff40*/  @!P0 NANOSLEEP.SYNCS 0x989680 ;  /* 0x009896800000895d */ /* 0x004fea0003900000 */
[----:B------:R-:W2:Y:S02]  /*1ff50*/  @!P0 SYNCS.PHASECHK.TRANS64 P0, [R3+URZ+0x324a0], R8 ;  /* 0x0324a008030085a7 */ /* 0x000ea4000800007f */
[----:B--2---:R-:W-:Y:S05]  /*1ff60*/  @!P0 BRA `(.L_x_6130) ;  /* 0xfffffffc00f08947 */ /* 0x004fea000383ffff */
[----:B------:R-:W-:Y:S05]  /*1ff70*/  BRA `(.L_x_6310) ;  /* 0xffffff8000b87947 */ /* 0x000fea000383ffff */
.L_x_6135:
[----:B-1----:R1:W2:Y:S02]  /*1ff80*/  SYNCS.PHASECHK.TRANS64.TRYWAIT P0, [R3+URZ+0x324c0], R8 ;  /* 0x0324c008030075a7 */ /* 0x0022a4000800017f */
[----:B--2---:R-:W-:Y:S05]  /*1ff90*/  @!P0 NANOSLEEP.SYNCS 0x989680 ;  /* 0x009896800000895d */ /* 0x004fea0003900000 */
[----:B------:R-:W2:Y:S02]  /*1ffa0*/  @!P0 SYNCS.PHASECHK.TRANS64 P0, [R3+URZ+0x324c0], R8 ;  /* 0x0324c008030085a7 */ /* 0x000ea4000800007f */
[----:B--2---:R-:W-:Y:S05]  /*1ffb0*/  @!P0 BRA `(.L_x_6135) ;  /* 0xfffffffc00f08947 */ /* 0x004fea000383ffff */
[----:B------:R-:W-:Y:S05]  /*1ffc0*/  BRA `(.L_x_6311) ;  /* 0xffffff8400347947 */ /* 0x000fea000383ffff */
.L_x_6145:
[----:B0-----:R0:W2:Y:S02]  /*1ffd0*/  SYNCS.PHASECHK.TRANS64.TRYWAIT P1, [R8+URZ+0x324a0], R2 ;  /* 0x0324a002080075a7 */ /* 0x0010a4000802017f */
[----:B--2---:R-:W-:Y:S05]  /*1ffe0*/  @!P1 NANOSLEEP.SYNCS 0x989680 ;  /* 0x009896800000995d */ /* 0x004fea0003900000 */
[----:B------:R-:W2:Y:S02]  /*1fff0*/  @!P1 SYNCS.PHASECHK.TRANS64 P1, [R8+URZ+0x324a0], R2 ;  /* 0x0324a002080095a7 */ /* 0x000ea4000802007f */
[----:B--2---:R-:W-:Y:S05]  /*20000*/  @!P1 BRA `(.L_x_6145) ;  /* 0xfffffffc00f09947 */ /* 0x004fea000383ffff */
[----:B------:R-:W-:Y:S05]  /*20010*/  BRA `(.L_x_6312) ;  /* 0xffffff8800a87947 */ /* 0x000fea000383ffff */
.L_x_6150:
[----:B-1----:R1:W2:Y:S02]  /*20020*/  SYNCS.PHASECHK.TRANS64.TRYWAIT P1, [R8+URZ+0x324c0], R2 ;  /* 0x0324c002080075a7 */ /* 0x0022a4000802017f */
[----:B--2---:R-:W-:Y:S05]  /*20030*/  @!P1 NANOSLEEP.SYNCS 0x989680 ;  /* 0x009896800000995d */ /* 0x004fea0003900000 */
[----:B------:R-:W2:Y:S02]  /*20040*/  @!P1 SYNCS.PHASECHK.TRANS64 P1, [R8+URZ+0x324c0], R2 ;  /* 0x0324c002080095a7 */ /* 0x000ea4000802007f */
[----:B--2---:R-:W-:Y:S05]  /*20050*/  @!P1 BRA `(.L_x_6150) ;  /* 0xfffffffc00f09947 */ /* 0x004fea000383ffff */
[----:B------:R-:W-:Y:S05]  /*20060*/  BRA `(.L_x_6313) ;  /* 0xffffff8c00207947 */ /* 0x000fea000383ffff */
.L_x_6166:
[----:B------:R-:W1:Y:S01]  /*20070*/  S2R R11, SR_TID.X ;  /* 0x00000000000b7919 */ /* 0x000e620000002100 */
[----:B------:R-:W-:Y:S01]  /*20080*/  BSSY B0, `(.L_x_6314) ;  /* 0x000000a000007945 */ /* 0x000fe20003800000 */
[----:B------:R-:W-:Y:S02]  /*20090*/  IMAD.MOV.U32 R12, RZ, RZ, RZ ;  /* 0x000000ffff0c7224 */ /* 0x000fe400078e00ff */
[----:B------:R-:W-:Y:S01]  /*200a0*/  IMAD.MOV.U32 R15, RZ, RZ, -0x1 ;  /* 0xffffffffff0f7424 */ /* 0x000fe200078e00ff */
[----:B-1----:R-:W-:-:S04]  /*200b0*/  SHF.R.U32.HI R11, RZ, 0x5, R11 ;  /* 0x00000005ff0b7819 */ /* 0x002fc8000001160b */
[----:B------:R-:W-:-:S05]  /*200c0*/  LOP3.LUT R11, R11, 0x3, RZ, 0xc0, !PT ;  /* 0x000000030b0b7812 */ /* 0x000fca00078ec0ff */
[----:B------:R-:W-:Y:S02]  /*200d0*/  IMAD.MOV.U32 R13, RZ, RZ, R11 ;  /* 0x000000ffff0d7224 */ /* 0x000fe400078e000b */
[----:B------:R-:W-:-:S07]  /*200e0*/  IMAD.MOV.U32 R11, RZ, RZ, 0x1f ;  /* 0x0000001fff0b7424 */ /* 0x000fce00078e00ff */
[----:B0----5:R-:W-:Y:S05]  /*200f0*/  WARPSYNC.COLLECTIVE R15, `(.L_x_6315) ;  /* 0x000000000f087348 */ /* 0x021fea0003c00000 */
[----:B------:R1:W2:Y:S02]  /*20100*/  SHFL.IDX P6, R14, R13, R12, R11 ;  /* 0x0000000c0d0e7389 */ /* 0x0002a400000c000b */
[----:B012--5:R-:W-:Y:S01]  /*20110*/  ENDCOLLECTIVE ;  /* 0x000000000000791b */ /* 0x027fe20003800000 */
.L_x_6315:
[----:B------:R-:W-:Y:S05]  /*20120*/  BSYNC B0 ;  /* 0x0000000000007941 */ /* 0x000fea0003800000 */
.L_x_6314:
[----:B------:R-:W-:Y:S05]  /*20130*/  BRA `(.L_x_6316) ;  /* 0xffffff9800d47947 */ /* 0x000fea000383ffff */
.L_x_6169:
[----:B--2---:R2:W3:Y:S02]  /*20140*/  SYNCS.PHASECHK.TRANS64.TRYWAIT P0, [R29+URZ+0x32440], R0 ;  /* 0x032440001d0075a7 */ /* 0x0044e4000800017f */
[----:B---3--:R-:W-:Y:S05]  /*20150*/  @!P0 NANOSLEEP.SYNCS 0x989680 ;  /* 0x009896800000895d */ /* 0x008fea0003900000 */
[----:B------:R-:W3:Y:S02]  /*20160*/  @!P0 SYNCS.PHASECHK.TRANS64 P0, [R29+URZ+0x32440], R0 ;  /* 0x032440001d0085a7 */ /* 0x000ee4000800007f */
[----:B---3--:R-:W-:Y:S05]  /*20170*/  @!P0 BRA `(.L_x_6169) ;  /* 0xfffffffc00f08947 */ /* 0x008fea000383ffff */
[----:B------:R-:W-:Y:S05]  /*20180*/  BRA `(.L_x_6317) ;  /* 0xffffff9800ec7947 */ /* 0x000fea000383ffff */
.L_x_6170:
        /* <DEDUP_REMOVED lines=8> */
.L_x_6319:
[----:B------:R-:W-:Y:S05]  /*20210*/  BSYNC B0 ;  /* 0x0000000000007941 */ /* 0x000fea0003800000 */
.L_x_6318:
        /* <DEDUP_REMOVED lines=9> */
.L_x_6320:
[----:B------:R-:W-:Y:S01]  /*202b0*/  MOV R13, R4 ;  /* 0x00000004000d7202 */ /* 0x000fe20000000f00 */
[----:B------:R-:W-:Y:S02]  /*202c0*/  IMAD.MOV.U32 R12, RZ, RZ, 0x1 ;  /* 0x00000001ff0c7424 */ /* 0x000fe400078e00ff */
[----:B------:R-:W-:-:S07]  /*202d0*/  IMAD.MOV.U32 R3, RZ, RZ, R14 ;  /* 0x000000ffff037224 */ /* 0x000fce00078e000e */
[----:B------:R-:W-:Y:S05]  /*202e0*/  WARPSYNC.COLLECTIVE R15, `(.L_x_6321) ;  /* 0x000000000f087348 */ /* 0x000fea0003c00000 */
[----:B------:R0:W1:Y:S02]  /*202f0*/  SHFL.IDX P6, R14, R13, R12, R11 ;  /* 0x0000000c0d0e7389 */ /* 0x00006400000c000b */
[----:B01----:R-:W-:Y:S01]  /*20300*/  ENDCOLLECTIVE ;  /* 0x000000000000791b */ /* 0x003fe20003800000 */
.L_x_6321:
        /* <DEDUP_REMOVED lines=15> */
.L_x_6322:
[----:B------:R-:W-:Y:S01]  /*20400*/  @P0 LEA R6, R5, R22, 0x1 ;  /* 0x0000001605060211 */ /* 0x000fe200078e08ff */
[----:B------:R-:W-:Y:S02]  /*20410*/  IMAD.MOV.U32 R13, RZ, RZ, R4 ;  /* 0x000000ffff0d7224 */ /* 0x000fe400078e0004 */
[----:B------:R-:W-:Y:S02]  /*20420*/  IMAD.MOV.U32 R12, RZ, RZ, 0x2 ;  /* 0x00000002ff0c7424 */ /* 0x000fe400078e00ff */
[----:B------:R-:W-:-:S07]  /*20430*/  IMAD.MOV.U32 R3, RZ, RZ, R14 ;  /* 0x000000ffff037224 */ /* 0x000fce00078e000e */
[----:B------:R-:W-:Y:S05]  /*20440*/  WARPSYNC.COLLECTIVE R15, `(.L_x_6323) ;  /* 0x000000000f087348 */ /* 0x000fea0003c00000 */
[----:B------:R0:W1:Y:S02]  /*20450*/  SHFL.IDX P6, R14, R13, R12, R11 ;  /* 0x0000000c0d0e7389 */ /* 0x00006400000c000b */
[----:B01----:R-:W-:Y:S01]  /*20460*/  ENDCOLLECTIVE ;  /* 0x000000000000791b */ /* 0x003fe20003800000 */
.L_x_6323:
        /* <DEDUP_REMOVED lines=15> */
.L_x_6324:
[----:B------:R-:W-:Y:S02]  /*20560*/  @P0 IMAD R6, R5, 0x2, R22 ;  /* 0x0000000205060824 */ /* 0x000fe400078e0216 */
[----:B------:R-:W-:Y:S02]  /*20570*/  IMAD.MOV.U32 R13, RZ, RZ, R4 ;  /* 0x000000ffff0d7224 */ /* 0x000fe400078e0004 */
[----:B------:R-:W-:Y:S02]  /*20580*/  IMAD.MOV.U32 R12, RZ, RZ, 0x3 ;  /* 0x00000003ff0c7424 */ /* 0x000fe400078e00ff */
[----:B------:R-:W-:-:S07]  /*20590*/  IMAD.MOV.U32 R3, RZ, RZ, R14 ;  /* 0x000000ffff037224 */ /* 0x000fce00078e000e */
[----:B------:R-:W-:Y:S05]  /*205a0*/  WARPSYNC.COLLECTIVE R15, `(.L_x_6325) ;  /* 0x000000000f087348 */ /* 0x000fea0003c00000 */
[----:B------:R0:W1:Y:S02]  /*205b0*/  SHFL.IDX P6, R14, R13, R12, R11 ;  /* 0x0000000c0d0e7389 */ /* 0x00006400000c000b */
[----:B01----:R-:W-:Y:S01]  /*205c0*/  ENDCOLLECTIVE ;  /* 0x000000000000791b */ /* 0x003fe20003800000 */
.L_x_6325:
        /* <DEDUP_REMOVED lines=15> */
.L_x_6326:
[----:B------:R-:W-:Y:S02]  /*206c0*/  @P0 IMAD R6, R5, 0x2, R22 ;  /* 0x0000000205060824 */ /* 0x000fe400078e0216 */
[----:B------:R-:W-:Y:S02]  /*206d0*/  IMAD.MOV.U32 R13, RZ, RZ, R4 ;  /* 0x000000ffff0d7224 */ /* 0x000fe400078e0004 */
[----:B------:R-:W-:Y:S01]  /*206e0*/  IMAD.MOV.U32 R12, RZ, RZ, 0x4 ;  /* 0x00000004ff0c7424 */ /* 0x000fe200078e00ff */
[----:B------:R-:W-:-:S07]  /*206f0*/  MOV R3, R14 ;  /* 0x0000000e00037202 */ /* 0x000fce0000000f00 */
[----:B------:R-:W-:Y:S05]  /*20700*/  WARPSYNC.COLLECTIVE R15, `(.L_x_6327) ;  /* 0x000000000f087348 */ /* 0x000fea0003c00000 */
[----:B------:R0:W1:Y:S02]  /*20710*/  SHFL.IDX P6, R14, R13, R12, R11 ;  /* 0x0000000c0d0e7389 */ /* 0x00006400000c000b */
[----:B01----:R-:W-:Y:S01]  /*20720*/  ENDCOLLECTIVE ;  /* 0x000000000000791b */ /* 0x003fe20003800000 */
.L_x_6327:
        /* <DEDUP_REMOVED lines=15> */
.L_x_6328:
[----:B------:R-:W-:Y:S02]  /*20820*/  @P0 IMAD R6, R5, 0x2, R22 ;  /* 0x0000000205060824 */ /* 0x000fe400078e0216 */
[----:B------:R-:W-:Y:S02]  /*20830*/  IMAD.MOV.U32 R13, RZ, RZ, R4 ;  /* 0x000000ffff0d7224 */ /* 0x000fe400078e0004 */
[----:B------:R-:W-:Y:S02]  /*20840*/  IMAD.MOV.U32 R12, RZ, RZ, 0x5 ;  /* 0x00000005ff0c7424 */ /* 0x000fe400078e00ff */
[----:B------:R-:W-:-:S07]  /*20850*/  IMAD.MOV.U32 R3, RZ, RZ, R14 ;  /* 0x000000ffff037224 */ /* 0x000fce00078e000e */
[----:B------:R-:W-:Y:S05]  /*20860*/  WARPSYNC.COLLECTIVE R15, `(.L_x_6329) ;  /* 0x000000000f087348 */ /* 0x000fea0003c00000 */
[----:B------:R0:W1:Y:S02]  /*20870*/  SHFL.IDX P6, R14, R13, R12, R11 ;  /* 0x0000000c0d0e7389 */ /* 0x00006400000c000b */
[----:B01----:R-:W-:Y:S01]  /*20880*/  ENDCOLLECTIVE ;  /* 0x000000000000791b */ /* 0x003fe20003800000 */
.L_x_6329:
        /* <DEDUP_REMOVED lines=10> */
.L_x_6330:
[----:B------:R-:W-:Y:S01]  /*20930*/  @!PT LDS RZ, [RZ] ;  /* 0x00000000fffff984 */ /* 0x000fe20000000800 */
[----:B------:R-:W-:Y:S01]  /*20940*/  @!PT LDS RZ, [RZ] ;  /* 0x00000000fffff984 */ /* 0x000fe20000000800 */
[----:B------:R-:W-:Y:S01]  /*20950*/  @!PT LDS RZ, [RZ] ;  /* 0x00000000fffff984 */ /* 0x000fe20000000800 */
[----:B------:R1:W-:Y:S01]  /*20960*/  @P0 LDGSTS.E.BYPASS.LTC128B.128 [R6+0x1e400], desc[UR40][R2.64], !P2 ;  /* 0x1e40000002060fae */ /* 0x0003e2000d101d68 */
[----:B------:R-:W-:Y:S01]  /*20970*/  IMAD.MOV.U32 R0, RZ, RZ, R14 ;  /* 0x000000ffff007224 */ /* 0x000fe200078e000e */
[----:B------:R-:W-:Y:S06]  /*20980*/  BRA `(.L_x_6331) ;  /* 0xffffff9800607947 */ /* 0x000fec000383ffff */
.L_x_6175:
[----:B------:R-:W-:Y:S01]  /*20990*/  IMAD.MOV.U32 R13, RZ, RZ, R3 ;  /* 0x000000ffff0d7224 */ /* 0x000fe200078e0003 */
[----:B------:R-:W-:Y:S01]  /*209a0*/  MOV R15, 0xffffffff ;  /* 0xffffffff000f7802 */ /* 0x000fe20000000f00 */
[----:B------:R-:W-:Y:S02]  /*209b0*/  IMAD.MOV.U32 R12, RZ, RZ, RZ ;  /* 0x000000ffff0c7224 */ /* 0x000fe400078e00ff */
[----:B------:R-:W-:Y:S02]  /*209c0*/  IMAD.MOV.U32 R11, RZ, RZ, 0x181f ;  /* 0x0000181fff0b7424 */ /* 0x000fe400078e00ff */
[----:B-----5:R-:W-:Y:S02]  /*209d0*/  IMAD R2, R9, R6, RZ ;  /* 0x0000000609027224 */ /* 0x020fe400078e02ff */
[----:B------:R-:W-:-:S07]  /*209e0*/  IMAD R17, R17, 0x80, R8 ;  /* 0x0000008011117824 */ /* 0x000fce00078e0208 */
[----:B------:R-:W-:Y:S05]  /*209f0*/  WARPSYNC.COLLECTIVE R15, `(.L_x_6332) ;  /* 0x000000000f087348 */ /* 0x000fea0003c00000 */
[----:B------:R0:W1:Y:S02]  /*20a00*/  SHFL.IDX P6, R14, R13, R12, R11 ;  /* 0x0000000c0d0e7389 */ /* 0x00006400000c000b */
[----:B01----:R-:W-:Y:S01]  /*20a10*/  ENDCOLLECTIVE ;  /* 0x000000000000791b */ /* 0x003fe20003800000 */
.L_x_6332:
[C---:B------:R-:W-:Y:S01]  /*20a20*/  VIADD R10, R17.reuse, 0x10 ;  /* 0x00000010110a7836 */ /* 0x040fe20000000000 */
[C---:B------:R-:W-:Y:S01]  /*20a30*/  ISETP.GE.AND P0, PT, R17.reuse, R2, PT ;  /* 0x000000021100720c */ /* 0x040fe20003f06270 */
[C---:B------:R-:W-:Y:S01]  /*20a40*/  VIADD R8, R17.reuse, 0x40 ;  /* 0x0000004011087836 */ /* 0x040fe20000000000 */
[----:B------:R-:W-:Y:S02]  /*20a50*/  IADD3 R6, R17, 0x20, RZ ;  /* 0x0000002011067810 */ /* 0x000fe40007ffe0ff */
[----:B------:R0:W-:Y:S04]  /*20a60*/  STL [R1+0x18], R10 ;  /* 0x0000180a01007387 */ /* 0x0001e80000100800 */
[----:B------:R0:W-:Y:S01]  /*20a70*/  STL [R1+0x20], R6 ;  /* 0x0000200601007387 */ /* 0x0001e20000100800 */
[----:B------:R-:W-:-:S02]  /*20a80*/  IMAD.MOV.U32 R13, RZ, RZ, R0 ;  /* 0x000000ffff0d7224 */ /* 0x000fc400078e0000 */
[----:B------:R-:W-:-:S07]  /*20a90*/  IMAD.MOV.U32 R4, RZ, RZ, R14 ;  /* 0x000000ffff047224 */ /* 0x000fce00078e000e */
[----:B0-----:R-:W-:Y:S05]  /*20aa0*/  WARPSYNC.COLLECTIVE R15, `(.L_x_6333) ;  /* 0x000000000f087348 */ /* 0x001fea0003c00000 */
[----:B------:R1:W2:Y:S02]  /*20ab0*/  SHFL.IDX P6, R14, R13, R12, R11 ;  /* 0x0000000c0d0e7389 */ /* 0x0002a400000c000b */
[----:B012---:R-:W-:Y:S01]  /*20ac0*/  ENDCOLLECTIVE ;  /* 0x000000000000791b */ /* 0x007fe20003800000 */
.L_x_6333:
[----:B------:R-:W-:Y:S01]  /*20ad0*/  MOV R13, R3 ;  /* 0x00000003000d7202 */ /* 0x000fe20000000f00 */
[----:B------:R-:W-:Y:S02]  /*20ae0*/  IMAD.MOV.U32 R12, RZ, RZ, 0x1 ;  /* 0x00000001ff0c7424 */ /* 0x000fe400078e00ff */
[----:B------:R-:W-:-:S07]  /*20af0*/  IMAD.MOV.U32 R5, RZ, RZ, R14 ;  /* 0x000000ffff057224 */ /* 0x000fce00078e000e */
[----:B------:R-:W-:Y:S05]  /*20b00*/  WARPSYNC.COLLECTIVE R15, `(.L_x_6334) ;  /* 0x000000000f087348 */ /* 0x000fea0003c00000 */
[----:B------:R0:W1:Y:S02]  /*20b10*/  SHFL.IDX P6, R14, R13, R12, R11 ;  /* 0x0000000c0d0e7389 */ /* 0x00006400000c000b */
[----:B01----:R-:W-:Y:S01]  /*20b20*/  ENDCOLLECTIVE ;  /* 0x000000000000791b */ /* 0x003fe20003800000 */
.L_x_6334:
        /* <DEDUP_REMOVED lines=15> */
.L_x_6335:
[----:B------:R-:W-:Y:S02]  /*20c20*/  IMAD.MOV.U32 R13, RZ, RZ, R3 ;  /* 0x000000ffff0d7224 */ /* 0x000fe400078e0003 */
[----:B------:R-:W-:Y:S02]  /*20c30*/  IMAD.MOV.U32 R12, RZ, RZ, 0x2 ;  /* 0x00000002ff0c7424 */ /* 0x000fe400078e00ff */
[----:B------:R-:W-:-:S07]  /*20c40*/  IMAD.MOV.U32 R5, RZ, RZ, R14 ;  /* 0x000000ffff057224 */ /* 0x000fce00078e000e */
[----:B------:R-:W-:Y:S05]  /*20c50*/  WARPSYNC.COLLECTIVE R15, `(.L_x_6336) ;  /* 0x000000000f087348 */ /* 0x000fea0003c00000 */
[----:B------:R0:W1:Y:S02]  /*20c60*/  SHFL.IDX P6, R14, R13, R12, R11 ;  /* 0x0000000c0d0e7389 */ /* 0x00006400000c000b */
[----:B01----:R-:W-:Y:S01]  /*20c70*/  ENDCOLLECTIVE ;  /* 0x000000000000791b */ /* 0x003fe20003800000 */
.L_x_6336:
        /* <DEDUP_REMOVED lines=11> */
[----:B------:R-:W-:-:S05]  /*20d30*/  VIADD R6, R17, 0x30 ;  /* 0x0000003011067836 */ /* 0x000fca0000000000 */
[----:B------:R1:W-:Y:S04]  /*20d40*/  STL [R1+0x24], R6 ;  /* 0x0000240601007387 */ /* 0x0003e80000100800 */
[----:B------:R1:W-:Y:S01]  /*20d50*/  STL [R1+0x28], R8 ;  /* 0x0000280801007387 */ /* 0x0003e20000100800 */
[----:B0-----:R-:W-:-:S07]  /*20d60*/  IMAD.MOV.U32 R4, RZ, RZ, R14 ;  /* 0x000000ffff047224 */ /* 0x001fce00078e000e */
[----:B-1----:R-:W-:Y:S05]  /*20d70*/  WARPSYNC.COLLECTIVE R15, `(.L_x_6337) ;  /* 0x000000000f087348 */ /* 0x002fea0003c00000 */
[----:B------:R0:W2:Y:S02]  /*20d80*/  SHFL.IDX P6, R14, R13, R12, R11 ;  /* 0x0000000c0d0e7389 */ /* 0x0000a400000c000b */
[----:B012---:R-:W-:Y:S01]  /*20d90*/  ENDCOLLECTIVE ;  /* 0x000000000000791b */ /* 0x007fe20003800000 */
.L_x_6337:
[----:B------:R-:W-:Y:S02]  /*20da0*/  IMAD.MOV.U32 R13, RZ, RZ, R3 ;  /* 0x000000ffff0d7224 */ /* 0x000fe400078e0003 */
[----:B------:R-:W-:Y:S02]  /*20db0*/  IMAD.MOV.U32 R12, RZ, RZ, 0x3 ;  /* 0x00000003ff0c7424 */ /* 0x000fe400078e00ff */
[----:B------:R-:W-:-:S07]  /*20dc0*/  IMAD.MOV.U32 R5, RZ, RZ, R14 ;  /* 0x000000ffff057224 */ /* 0x000fce00078e000e */
[----:B------:R-:W-:Y:S05]  /*20dd0*/  WARPSYNC.COLLECTIVE R15, `(.L_x_6338) ;  /* 0x000000000f087348 */ /* 0x000fea0003c00000 */
[----:B------:R0:W1:Y:S02]  /*20de0*/  SHFL.IDX P6, R14, R13, R12, R11 ;  /* 0x0000000c0d0e7389 */ /* 0x00006400000c000b */
[----:B01----:R-:W-:Y:S01]  /*20df0*/  ENDCOLLECTIVE ;  /* 0x000000000000791b */ /* 0x003fe20003800000 */
.L_x_6338:
        /* <DEDUP_REMOVED lines=15> */
.L_x_6339:
[----:B------:R-:W-:Y:S02]  /*20ef0*/  IMAD.MOV.U32 R13, RZ, RZ, R3 ;  /* 0x000000ffff0d7224 */ /* 0x000fe400078e0003 */
[----:B------:R-:W-:Y:S01]  /*20f00*/  IMAD.MOV.U32 R12, RZ, RZ, 0x4 ;  /* 0x00000004ff0c7424 */ /* 0x000fe200078e00ff */
[----:B------:R-:W-:-:S07]  /*20f10*/  MOV R5, R14 ;  /* 0x0000000e00057202 */ /* 0x000fce0000000f00 */
[----:B------:R-:W-:Y:S05]  /*20f20*/  WARPSYNC.COLLECTIVE R15, `(.L_x_6340) ;  /* 0x000000000f087348 */ /* 0x000fea0003c00000 */
[----:B------:R0:W1:Y:S02]  /*20f30*/  SHFL.IDX P6, R14, R13, R12, R11 ;  /* 0x0000000c0d0e7389 */ /* 0x00006400000c000b */
[----:B01----:R-:W-:Y:S01]  /*20f40*/  ENDCOLLECTIVE ;  /* 0x000000000000791b */ /* 0x003fe20003800000 */
.L_x_6340:
        /* <DEDUP_REMOVED lines=16> */
.L_x_6341:
[----:B------:R0:W-:Y:S01]  /*21050*/  STL [R1+0x30], R8 ;  /* 0x0000300801007387 */ /* 0x0001e20000100800 */
[----:B------:R-:W-:Y:S02]  /*21060*/  IMAD.MOV.U32 R13, RZ, RZ, R3 ;  /* 0x000000ffff0d7224 */ /* 0x000fe400078e0003 */
[----:B------:R-:W-:Y:S02]  /*21070*/  IMAD.MOV.U32 R12, RZ, RZ, 0x5 ;  /* 0x00000005ff0c7424 */ /* 0x000fe400078e00ff */
[----:B------:R-:W-:-:S07]  /*21080*/  IMAD.MOV.U32 R4, RZ, RZ, R14 ;  /* 0x000000ffff047224 */ /* 0x000fce00078e000e */
[----:B0-----:R-:W-:Y:S05]  /*21090*/  WARPSYNC.COLLECTIVE R15, `(.L_x_6342) ;  /* 0x000000000f087348 */ /* 0x001fea0003c00000 */
[----:B------:R1:W2:Y:S02]  /*210a0*/  SHFL.IDX P6, R14, R13, R12, R11 ;  /* 0x0000000c0d0e7389 */ /* 0x0002a400000c000b */
[----:B012---:R-:W-:Y:S01]  /*210b0*/  ENDCOLLECTIVE ;  /* 0x000000000000791b */ /* 0x007fe20003800000 */
.L_x_6342:
        /* <DEDUP_REMOVED lines=10> */
.L_x_6343:
        /* <DEDUP_REMOVED lines=13> */
.L_x_6344:
        /* <DEDUP_REMOVED lines=10> */
.L_x_6345:
[----:B------:R-:W-:Y:S01]  /*212d0*/  @!PT LDS RZ, [RZ] ;  /* 0x00000000fffff984 */ /* 0x000fe20000000800 */
[----:B------:R-:W-:Y:S01]  /*212e0*/  @!PT LDS RZ, [RZ] ;  /* 0x00000000fffff984 */ /* 0x000fe20000000800 */
[----:B------:R-:W-:Y:S01]  /*212f0*/  @!PT LDS RZ, [RZ] ;  /* 0x00000000fffff984 */ /* 0x000fe20000000800 */
[----:B------:R0:W-:Y:S01]  /*21300*/  @!P0 LDGSTS.E.BYPASS.LTC128B.128 [R25+0x1ac00], desc[UR40][R4.64], !P1 ;  /* 0x1ac0000004198fae */ /* 0x0001e2000c901d68 */
[----:B------:R-:W-:Y:S02]  /*21310*/  ISETP.GE.AND P0, PT, R8, R2, PT ;  /* 0x000000020800720c */ /* 0x000fe40003f06270 */
[----:B------:R-:W-:Y:S01]  /*21320*/  MOV R13, R3 ;  /* 0x00000003000d7202 */ /* 0x000fe20000000f00 */
[----:B------:R-:W-:Y:S02]  /*21330*/  IMAD.MOV.U32 R12, RZ, RZ, 0x7 ;  /* 0x00000007ff0c7424 */ /* 0x000fe400078e00ff */
[----:B0-----:R-:W-:-:S08]  /*21340*/  IMAD.MOV.U32 R4, RZ, RZ, R14 ;  /* 0x000000ffff047224 */ /* 0x001fd000078e000e */
[----:B------:R-:W-:Y:S05]  /*21350*/  WARPSYNC.COLLECTIVE R15, `(.L_x_6346) ;  /* 0x000000000f087348 */ /* 0x000fea0003c00000 */
[----:B------:R0:W1:Y:S02]  /*21360*/  SHFL.IDX P6, R14, R13, R12, R11 ;  /* 0x0000000c0d0e7389 */ /* 0x00006400000c000b */
[----:B01----:R-:W-:Y:S01]  /*21370*/  ENDCOLLECTIVE ;  /* 0x000000000000791b */ /* 0x003fe20003800000 */
.L_x_6346:
        /* <DEDUP_REMOVED lines=10> */
.L_x_6347:
[----:B------:R-:W-:Y:S01]  /*21420*/  @!PT LDS RZ, [RZ] ;  /* 0x00000000fffff984 */ /* 0x000fe20000000800 */
[----:B------:R-:W-:Y:S01]  /*21430*/  @!PT LDS RZ, [RZ] ;  /* 0x00000000fffff984 */ /* 0x000fe20000000800 */
[----:B------:R-:W-:Y:S01]  /*21440*/  @!PT LDS RZ, [RZ] ;  /* 0x00000000fffff984 */ /* 0x000fe20000000800 */
[----:B------:R1:W-:Y:S01]  /*21450*/  @!P0 LDGSTS.E.BYPASS.LTC128B.128 [R25+0x1b400], desc[UR40][R4.64], !P1 ;  /* 0x1b40000004198fae */ /* 0x0003e2000c901d68 */
[----:B------:R-:W-:Y:S01]  /*21460*/  IMAD.MOV.U32 R0, RZ, RZ, R14 ;  /* 0x000000ffff007224 */ /* 0x000fe200078e000e */
[----:B------:R-:W-:Y:S06]  /*21470*/  BRA `(.L_x_6348) ;  /* 0xffffff9800b47947 */ /* 0x000fec000383ffff */
.L_x_6179:
[----:B------:R-:W2:Y:S04]  /*21480*/  LDL.LU R15, [R1+0x4] ;  /* 0x00000400010f7983 */ /* 0x000ea80000300800 */
[----:B------:R-:W3:Y:S04]  /*21490*/  LDL.LU R14, [R1+0x18] ;  /* 0x00001800010e7983 */ /* 0x000ee80000300800 */
[----:B------:R-:W4:Y:S04]  /*214a0*/  LDL.LU R13, [R1+0x20] ;  /* 0x00002000010d7983 */ /* 0x000f280000300800 */
[----:B------:R-:W5:Y:S04]  /*214b0*/  LDL.LU R12, [R1+0x24] ;  /* 0x00002400010c7983 */ /* 0x000f680000300800 */
[----:B------:R-:W5:Y:S04]  /*214c0*/  LDL.LU R11, [R1+0x28] ;  /* 0x00002800010b7983 */ /* 0x000f680000300800 */
[----:B------:R-:W5:Y:S04]  /*214d0*/  LDL.LU R10, [R1+0x30] ;  /* 0x00003000010a7983 */ /* 0x000f680000300800 */
[----:B------:R-:W5:Y:S04]  /*214e0*/  LDL.LU R9, [R1+0x34] ;  /* 0x0000340001097983 */ /* 0x000f680000300800 */
[----:B------:R-:W5:Y:S01]  /*214f0*/  LDL.LU R8, [R1] ;  /* 0x0000000001087983 */ /* 0x000f620000300800 */
[----:B------:R-:W-:Y:S01]  /*21500*/  BSSY B0, `(.L_x_6349) ;  /* 0x000001b000007945 */ /* 0x000fe20003800000 */
[----:B--2---:R-:W-:-:S02]  /*21510*/  IMAD R5, R15, R6, RZ ;  /* 0x000000060f057224 */ /* 0x004fc400078e02ff */
[----:B------:R-:W-:-:S03]  /*21520*/  IMAD.MOV.U32 R15, RZ, RZ, -0x1 ;  /* 0xffffffffff0f7424 */ /* 0x000fc600078e00ff */
[-C--:B------:R-:W-:Y:S02]  /*21530*/  ISETP.GE.AND P0, PT, R17, R5.reuse, PT ;  /* 0x000000051100720c */ /* 0x080fe40003f06270 */
[-C--:B---3--:R-:W-:Y:S02]  /*21540*/  ISETP.GE.AND P6, PT, R14, R5.reuse, PT ;  /* 0x000000050e00720c */ /* 0x088fe40003fc6270 */
[----:B----4-:R-:W-:Y:S01]  /*21550*/  ISETP.GE.AND P5, PT, R13, R5, PT ;  /* 0x000000050d00720c */ /* 0x010fe20003fa6270 */
[----:B------:R-:W-:Y:S01]  /*21560*/  IMAD.MOV.U32 R13, RZ, RZ, R0 ;  /* 0x000000ffff0d7224 */ /* 0x000fe200078e0000 */
[----:B-----5:R-:W-:-:S07]  /*21570*/  LOP3.LUT R8, R8, 0xfffffbff, RZ, 0xc0, !PT ;  /* 0xfffffbff08087812 */ /* 0x020fce00078ec0ff */
[----:B------:R-:W-:Y:S02]  /*21580*/  @P0 LOP3.LUT R8, R8, 0x400, RZ, 0xfc, !PT ;  /* 0x0000040008080812 */ /* 0x000fe400078efcff */
[-C--:B------:R-:W-:Y:S02]  /*21590*/  ISETP.GE.AND P0, PT, R12, R5.reuse, PT ;  /* 0x000000050c00720c */ /* 0x080fe40003f06270 */
[----:B------:R-:W-:Y:S02]  /*215a0*/  LOP3.LUT R8, R8, 0xfffffdff, RZ, 0xc0, !PT ;  /* 0xfffffdff08087812 */ /* 0x000fe400078ec0ff */
[----:B------:R-:W-:Y:S02]  /*215b0*/  MOV R12, RZ ;  /* 0x000000ff000c7202 */ /* 0x000fe40000000f00 */
[----:B------:R-:W-:Y:S02]  /*215c0*/  @P6 LOP3.LUT R8, R8, 0x200, RZ, 0xfc, !PT ;  /* 0x0000020008086812 */ /* 0x000fe400078efcff */
[----:B------:R-:W-:Y:S01]  /*215d0*/  ISETP.GE.AND P6, PT, R11, R5, PT ;  /* 0x000000050b00720c */ /* 0x000fe20003fc6270 */
        /* <DEDUP_REMOVED lines=8> */
[----:B------:R-:W-:-:S05]  /*21660*/  @P6 LOP3.LUT R8, R8, 0x40, RZ, 0xfc, !PT ;  /* 0x0000004008086812 */ /* 0x000fca00078efcff */
[----:B------:R0:W-:Y:S02]  /*21670*/  STL [R1], R8 ;  /* 0x0000000801007387 */ /* 0x0001e40000100800 */
[----:B0-----:R-:W-:Y:S05]  /*21680*/  WARPSYNC.COLLECTIVE R15, `(.L_x_6350) ;  /* 0x000000000f087348 */ /* 0x001fea0003c00000 */
[----:B------:R1:W2:Y:S02]  /*21690*/  SHFL.IDX P6, R14, R13, R12, R11 ;  /* 0x0000000c0d0e7389 */ /* 0x0002a400000c000b */
[----:B012---:R-:W-:Y:S01]  /*216a0*/  ENDCOLLECTIVE ;  /* 0x000000000000791b */ /* 0x007fe20003800000 */
.L_x_6350:
[----:B------:R-:W-:Y:S05]  /*216b0*/  BSYNC B0 ;  /* 0x0000000000007941 */ /* 0x000fea0003800000 */
.L_x_6349:
[----:B------:R-:W-:Y:S01]  /*216c0*/  IMAD.MOV.U32 R13, RZ, RZ, R4 ;  /* 0x000000ffff0d7224 */ /* 0x000fe200078e0004 */
[----:B------:R-:W-:Y:S01]  /*216d0*/  MOV R11, 0x181f ;  /* 0x0000181f000b7802 */ /* 0x000fe20000000f00 */
[----:B------:R-:W-:Y:S01]  /*216e0*/  IMAD.MOV.U32 R12, RZ, RZ, RZ ;  /* 0x000000ffff0c7224 */ /* 0x000fe200078e00ff */
[----:B------:R-:W-:Y:S01]  /*216f0*/  LOP3.LUT R8, R8, 0xffffbfff, RZ, 0xc0, !PT ;  /* 0xffffbfff08087812 */ /* 0x000fe200078ec0ff */
[----:B------:R-:W-:Y:S02]  /*21700*/  IMAD.MOV.U32 R15, RZ, RZ, -0x1 ;  /* 0xffffffffff0f7424 */ /* 0x000fe400078e00ff */
[----:B------:R-:W-:Y:S01]  /*21710*/  IMAD.MOV.U32 R2, RZ, RZ, R14 ;  /* 0x000000ffff027224 */ /* 0x000fe200078e000e */
[----:B------:R-:W-:-:S07]  /*21720*/  @P5 LOP3.LUT R8, R8, 0x4000, RZ, 0xfc, !PT ;  /* 0x0000400008085812 */ /* 0x000fce00078efcff */
[----:B------:R-:W-:Y:S05]  /*21730*/  WARPSYNC.COLLECTIVE R15, `(.L_x_6351) ;  /* 0x000000000f087348 */ /* 0x000fea0003c00000 */
[----:B------:R0:W1:Y:S02]  /*21740*/  SHFL.IDX P6, R14, R13, R12, R11 ;  /* 0x0000000c0d0e7389 */ /* 0x00006400000c000b */
[----:B01----:R-:W-:Y:S01]  /*21750*/  ENDCOLLECTIVE ;  /* 0x000000000000791b */ /* 0x003fe20003800000 */
.L_x_6351:
[C---:B------:R-:W-:Y:S02]  /*21760*/  LOP3.LUT P5, RZ, R8.reuse, 0x200, RZ, 0xc0, !PT ;  /* 0x0000020008ff7812 */ /* 0x040fe400078ac0ff */
[----:B------:R-:W-:-:S04]  /*21770*/  LOP3.LUT R8, R8, 0xffffdfff, RZ, 0xc0, !PT ;  /* 0xffffdfff08087812 */ /* 0x000fc800078ec0ff */
[----:B------:R-:W-:-:S04]  /*21780*/  @P0 LOP3.LUT R8, R8, 0x2000, RZ, 0xfc, !PT ;  /* 0x0000200008080812 */ /* 0x000fc800078efcff */
[----:B------:R-:W-:Y:S01]  /*21790*/  LOP3.LUT P0, RZ, R8, 0x400, RZ, 0xc0, !PT ;  /* 0x0000040008ff7812 */ /* 0x000fe2000780c0ff */
[----:B------:R0:W-:Y:S01]  /*217a0*/  STL [R1], R8 ;  /* 0x0000000801007387 */ /* 0x0001e20000100800 */
[----:B------:R-:W-:Y:S02]  /*217b0*/  IMAD.MOV.U32 R13, RZ, RZ, R0 ;  /* 0x000000ffff0d7224 */ /* 0x000fe400078e0000 */
[----:B------:R-:W-:Y:S02]  /*217c0*/  IMAD.MOV.U32 R12, RZ, RZ, 0x1 ;  /* 0x00000001ff0c7424 */ /* 0x000fe400078e00ff */
[----:B------:R-:W-:-:S07]  /*217d0*/  IMAD.MOV.U32 R3, RZ, RZ, R14 ;  /* 0x000000ffff037224 */ /* 0x000fce00078e000e */
[----:B------:R-:W-:-:S05]  /*217e0*/  @!P0 LEA R3, P6, R7, R3, 0x1 ;  /* 0x0000000307038211 */ /* 0x000fca00078c08ff */
[----:B------:R-:W-:-:S05]  /*217f0*/  @!P0 IMAD.X R2, RZ, RZ, R2, P6 ;  /* 0x000000ffff028224 */ /* 0x000fca00030e0602 */
[----:B0-----:R-:W-:-:S07]  /*21800*/  @!P0 LOP3.LUT R3, R3, R2, RZ, 0x3c, !PT ;  /* 0x0000000203038212 */ /* 0x001fce00078e3cff */
[----:B------:R-:W-:Y:S05]  /*21810*/  WARPSYNC.COLLECTIVE R15, `(.L_x_6352) ;  /* 0x000000000f087348 */ /* 0x000fea0003c00000 */
[----:B------:R0:W1:Y:S02]  /*21820*/  SHFL.IDX P6, R14, R13, R12, R11 ;  /* 0x0000000c0d0e7389 */ /* 0x00006400000c000b */
[----:B01----:R-:W-:Y:S01]  /*21830*/  ENDCOLLECTIVE ;  /* 0x000000000000791b */ /* 0x003fe20003800000 */
.L_x_6352:
        /* <DEDUP_REMOVED lines=10> */
[----:B------:R-:W-:Y:S02]  /*218e0*/  MOV R6, R14 ;  /* 0x0000000e00067202 */ /* 0x000fe40000000f00 */
[----:B------:R-:W-:-:S13]  /*218f0*/  LOP3.LUT P0, RZ, R8, 0x100, RZ, 0xc0, !PT ;  /* 0x0000010008ff7812 */ /* 0x000fda000780c0ff */
[----:B0-----:R-:W-:Y:S05]  /*21900*/  WARPSYNC.COLLECTIVE R15, `(.L_x_6353) ;  /* 0x000000000f087348 */ /* 0x001fea0003c00000 */
[----:B------:R1:W2:Y:S02]  /*21910*/  SHFL.IDX P6, R14, R13, R12, R11 ;  /* 0x0000000c0d0e7389 */ /* 0x0002a400000c000b */
[----:B012---:R-:W-:Y:S01]  /*21920*/  ENDCOLLECTIVE ;  /* 0x000000000000791b */ /* 0x007fe20003800000 */
.L_x_6353:
        /* <DEDUP_REMOVED lines=12> */
.L_x_6354:
[----:B------:R-:W-:Y:S01]  /*219f0*/  @!PT LDS RZ, [RZ] ;  /* 0x00000000fffff984 */ /* 0x000fe20000000800 */
[----:B------:R-:W-:Y:S01]  /*21a00*/  @!PT LDS RZ, [RZ] ;  /* 0x00000000fffff984 */ /* 0x000fe20000000800 */
[----:B------:R-:W-:Y:S01]  /*21a10*/  @!PT LDS RZ, [RZ] ;  /* 0x00000000fffff984 */ /* 0x000fe20000000800 */
[----:B------:R0:W-:Y:S04]  /*21a20*/  @!P5 LDGSTS.E.BYPASS.LTC128B.128 [R25+0x26c00], desc[UR40][R2.64+0x80], !P3 ;  /* 0x26c000800219dfae */ /* 0x0001e8000d901d68 */
[----:B------:R0:W-:Y:S04]  /*21a30*/  @!P5 LDGSTS.E.BYPASS.LTC128B.128 [R25+0x2ac00], desc[UR40][R2.64+0x100], !P2 ;  /* 0x2ac001000219dfae */ /* 0x0001e8000d101d68 */
[----:B------:R0:W-:Y:S01]  /*21a40*/  @!P5 LDGSTS.E.BYPASS.LTC128B.128 [R25+0x2ec00], desc[UR40][R2.64+0x180], !P1 ;  /* 0x2ec001800219dfae */ /* 0x0001e2000c901d68 */
[----:B------:R-:W-:Y:S01]  /*21a50*/  LOP3.LUT P5, RZ, R8, 0x80, RZ, 0xc0, !PT ;  /* 0x0000008008ff7812 */ /* 0x000fe200078ac0ff */
[----:B------:R-:W-:Y:S01]  /*21a60*/  IMAD.MOV.U32 R13, RZ, RZ, R4 ;  /* 0x000000ffff0d7224 */ /* 0x000fe200078e0004 */
[----:B------:R-:W-:-:S11]  /*21a70*/  MOV R6, R14 ;  /* 0x0000000e00067202 */ /* 0x000fd60000000f00 */
[----:B0-----:R-:W-:Y:S05]  /*21a80*/  WARPSYNC.COLLECTIVE R15, `(.L_x_6355) ;  /* 0x000000000f087348 */ /* 0x001fea0003c00000 */
[----:B------:R1:W2:Y:S02]  /*21a90*/  SHFL.IDX P6, R14, R13, R12, R11 ;  /* 0x0000000c0d0e7389 */ /* 0x0002a400000c000b */
[----:B012---:R-:W-:Y:S01]  /*21aa0*/  ENDCOLLECTIVE ;  /* 0x000000000000791b */ /* 0x007fe20003800000 */
.L_x_6355:
        /* <DEDUP_REMOVED lines=12> */
.L_x_6356:
        /* <DEDUP_REMOVED lines=12> */
.L_x_6357:
        /* <DEDUP_REMOVED lines=12> */
.L_x_6358:
        /* <DEDUP_REMOVED lines=12> */
.L_x_6359:
        /* <DEDUP_REMOVED lines=12> */
.L_x_6360:
        /* <DEDUP_REMOVED lines=12> */
.L_x_6361:
        /* <DEDUP_REMOVED lines=12> */
.L_x_6362:
[----:B------:R-:W-:Y:S01]  /*21ff0*/  @!PT LDS RZ, [RZ] ;  /* 0x00000000fffff984 */ /* 0x000fe20000000800 */
[----:B------:R-:W-:Y:S01]  /*22000*/  @!PT LDS RZ, [RZ] ;  /* 0x00000000fffff984 */ /* 0x000fe20000000800 */
[----:B------:R-:W-:Y:S01]  /*22010*/  @!PT LDS RZ, [RZ] ;  /* 0x00000000fffff984 */ /* 0x000fe20000000800 */
[----:B------:R0:W-:Y:S04]  /*22020*/  @!P5 LDGSTS.E.BYPASS.LTC128B.128 [R25+0x28c00], desc[UR40][R2.64+0x80], !P3 ;  /* 0x28c000800219dfae */ /* 0x0001e8000d901d68 */
[----:B------:R0:W-:Y:S04]  /*22030*/  @!P5 LDGSTS.E.BYPASS.LTC128B.128 [R25+0x2cc00], desc[UR40][R2.64+0x100], !P2 ;  /* 0x2cc001000219dfae */ /* 0x0001e8000d101d68 */
[----:B------:R0:W-:Y:S01]  /*22040*/  @!P5 LDGSTS.E.BYPASS.LTC128B.128 [R25+0x30c00], desc[UR40][R2.64+0x180], !P1 ;  /* 0x30c001800219dfae */ /* 0x0001e2000c901d68 */
[----:B------:R-:W-:Y:S01]  /*22050*/  IMAD.MOV.U32 R13, RZ, RZ, R4 ;  /* 0x000000ffff0d7224 */ /* 0x000fe200078e0004 */
[----:B------:R-:W-:-:S07]  /*22060*/  MOV R6, R14 ;  /* 0x0000000e00067202 */ /* 0x000fce0000000f00 */
[----:B0-----:R-:W-:Y:S05]  /*22070*/  WARPSYNC.COLLECTIVE R15, `(.L_x_6363) ;  /* 0x000000000f087348 */ /* 0x001fea0003c00000 */
[----:B------:R1:W2:Y:S02]  /*22080*/  SHFL.IDX P6, R14, R13, R12, R11 ;  /* 0x0000000c0d0e7389 */ /* 0x0002a400000c000b */
[----:B012---:R-:W-:Y:S01]  /*22090*/  ENDCOLLECTIVE ;  /* 0x000000000000791b */ /* 0x007fe20003800000 */
.L_x_6363:
[----:B------:R-:W-:Y:S02]  /*220a0*/  IMAD.MOV.U32 R13, RZ, RZ, R0 ;  /* 0x000000ffff0d7224 */ /* 0x000fe400078e0000 */
[----:B------:R-:W-:Y:S02]  /*220b0*/  IMAD.MOV.U32 R12, RZ, RZ, 0x7 ;  /* 0x00000007ff0c7424 */ /* 0x000fe400078e00ff */
[----:B------:R-:W-:-:S07]  /*220c0*/  IMAD.MOV.U32 R2, RZ, RZ, R14 ;  /* 0x000000ffff027224 */ /* 0x000fce00078e000e */
[----:B------:R-:W-:Y:S05]  /*220d0*/  WARPSYNC.COLLECTIVE R15, `(.L_x_6364) ;  /* 0x000000000f087348 */ /* 0x000fea0003c00000 */
[----:B------:R0:W1:Y:S02]  /*220e0*/  SHFL.IDX P6, R14, R13, R12, R11 ;  /* 0x0000000c0d0e7389 */ /* 0x00006400000c000b */
[----:B01----:R-:W-:Y:S01]  /*220f0*/  ENDCOLLECTIVE ;  /* 0x000000000000791b */ /* 0x003fe20003800000 */
.L_x_6364:
        /* <DEDUP_REMOVED lines=9> */
[----:B------:R-:W-:-:S03]  /*22190*/  MOV R6, R14 ;  /* 0x0000000e00067202 */ /* 0x000fc60000000f00 */
[----:B------:R0:W-:Y:S04]  /*221a0*/  @!P0 LDGSTS.E.BYPASS.LTC128B.128 [R25+0x31400], desc[UR40][R2.64+0x180], !P1 ;  /* 0x3140018002198fae */ /* 0x0001e8000c901d68 */
[----:B0-----:R-:W-:Y:S05]  /*221b0*/  WARPSYNC.COLLECTIVE R15, `(.L_x_6365) ;  /* 0x000000000f087348 */ /* 0x001fea0003c00000 */
[----:B------:R1:W2:Y:S02]  /*221c0*/  SHFL.IDX P6, R14, R13, R12, R11 ;  /* 0x0000000c0d0e7389 */ /* 0x0002a400000c000b */
[----:B012---:R-:W-:Y:S01]  /*221d0*/  ENDCOLLECTIVE ;  /* 0x000000000000791b */ /* 0x007fe20003800000 */
.L_x_6365:
[----:B------:R-:W-:Y:S01]  /*221e0*/  IMAD.MOV.U32 R2, RZ, RZ, R14 ;  /* 0x000000ffff027224 */ /* 0x000fe200078e000e */
[----:B------:R-:W-:Y:S06]  /*221f0*/  BRA `(.L_x_6366) ;  /* 0xffffff9800147947 */ /* 0x000fec000383ffff */
.L_x_6184:
[----:B0-----:R0:W1:Y:S02]  /*22200*/  SYNCS.PHASECHK.TRANS64.TRYWAIT P0, [R22+URZ+0x32420], R3 ;  /* 0x03242003160075a7 */ /* 0x001064000800017f */
[----:B-1----:R-:W-:Y:S05]  /*22210*/  @!P0 NANOSLEEP.SYNCS 0x989680 ;  /* 0x009896800000895d */ /* 0x002fea0003900000 */
[----:B------:R-:W1:Y:S02]  /*22220*/  @!P0 SYNCS.PHASECHK.TRANS64 P0, [R22+URZ+0x32420], R3 ;  /* 0x03242003160085a7 */ /* 0x000e64000800007f */
[----:B-1----:R-:W-:Y:S05]  /*22230*/  @!P0 BRA `(.L_x_6184) ;  /* 0xfffffffc00f08947 */ /* 0x002fea000383ffff */
[----:B------:R-:W-:Y:S05]  /*22240*/  BRA `(.L_x_6367) ;  /* 0xffffff9800887947 */ /* 0x000fea000383ffff */
.L_x_6187:
[----:B-1----:R1:W3:Y:S02]  /*22250*/  SYNCS.PHASECHK.TRANS64.TRYWAIT P0, [R29+URZ+0x32460], R0 ;  /* 0x032460001d0075a7 */ /* 0x0022e4000800017f */
[----:B---3--:R-:W-:Y:S05]  /*22260*/  @!P0 NANOSLEEP.SYNCS 0x989680 ;  /* 0x009896800000895d */ /* 0x008fea0003900000 */
[----:B------:R-:W3:Y:S02]  /*22270*/  @!P0 SYNCS.PHASECHK.TRANS64 P0, [R29+URZ+0x32460], R0 ;  /* 0x032460001d0085a7 */ /* 0x000ee4000800007f */
[----:B---3--:R-:W-:Y:S05]  /*22280*/  @!P0 BRA `(.L_x_6187) ;  /* 0xfffffffc00f08947 */ /* 0x008fea000383ffff */
[----:B------:R-:W-:Y:S05]  /*22290*/  BRA `(.L_x_6368) ;  /* 0xffffff9800987947 */ /* 0x000fea000383ffff */
.L_x_6188:
        /* <DEDUP_REMOVED lines=8> */
.L_x_6370:
[----:B------:R-:W-:Y:S05]  /*22320*/  BSYNC B0 ;  /* 0x0000000000007941 */ /* 0x000fea0003800000 */
.L_x_6369:
[----:B------:R-:W0:Y:S01]  /*22330*/  S2R R8, SR_TID.X ;  /* 0x0000000000087919 */ /* 0x000e220000002100 */
[----:B------:R-:W-:Y:S01]  /*22340*/  IMAD.MOV.U32 R13, RZ, RZ, R5 ;  /* 0x000000ffff0d7224 */ /* 0x000fe200078e0005 */
[----:B------:R-:W-:Y:S01]  /*22350*/  MOV R15, 0xffffffff ;  /* 0xffffffff000f7802 */ /* 0x000fe20000000f00 */
[----:B------:R-:W-:Y:S01]  /*22360*/  IMAD.MOV.U32 R12, RZ, RZ, RZ ;  /* 0x000000ffff0c7224 */ /* 0x000fe200078e00ff */
[C---:B------:R-:W-:Y:S01]  /*22370*/  LOP3.LUT P2, RZ, R7.reuse, 0x2, RZ, 0xc0, !PT ;  /* 0x0000000207ff7812 */ /* 0x040fe2000784c0ff */
[----:B------:R-:W-:Y:S01]  /*22380*/  IMAD.MOV.U32 R11, RZ, RZ, 0x181f ;  /* 0x0000181fff0b7424 */ /* 0x000fe200078e00ff */
[----:B------:R-:W-:Y:S01]  /*22390*/  LOP3.LUT P1, RZ, R7, 0x4, RZ, 0xc0, !PT ;  /* 0x0000000407ff7812 */ /* 0x000fe2000782c0ff */
[----:B------:R-:W-:Y:S02]  /*223a0*/  IMAD.MOV.U32 R3, RZ, RZ, R14 ;  /* 0x000000ffff037224 */ /* 0x000fe400078e000e */
[----:B------:R-:W-:-:S10]  /*223b0*/  IMAD R4, R4, 0x2, R22 ;  /* 0x0000000204047824 */ /* 0x000fd400078e0216 */
[----:B0-----:R-:W-:Y:S05]  /*223c0*/  WARPSYNC.COLLECTIVE R15, `(.L_x_6371) ;  /* 0x000000000f087348 */ /* 0x001fea0003c00000 */
[----:B------:R1:W2:Y:S02]  /*223d0*/  SHFL.IDX P6, R14, R13, R12, R11 ;  /* 0x0000000c0d0e7389 */ /* 0x0002a400000c000b */
[----:B012---:R-:W-:Y:S01]  /*223e0*/  ENDCOLLECTIVE ;  /* 0x000000000000791b */ /* 0x007fe20003800000 */
.L_x_6371:
[----:B------:R-:W-:Y:S01]  /*223f0*/  ISETP.LT.OR P3, PT, R30, 0x1, !P1 ;  /* 0x000000011e00780c */ /* 0x000fe20004f61670 */
        /* <DEDUP_REMOVED lines=9> */
.L_x_6372:
        /* <DEDUP_REMOVED lines=17> */
.L_x_6373:
[----:B------:R-:W-:Y:S02]  /*225a0*/  IMAD.MOV.U32 R13, RZ, RZ, R6 ;  /* 0x000000ffff0d7224 */ /* 0x000fe400078e0006 */
[----:B------:R-:W-:Y:S01]  /*225b0*/  IMAD.MOV.U32 R12, RZ, RZ, 0x2 ;  /* 0x00000002ff0c7424 */ /* 0x000fe200078e00ff */
[----:B------:R-:W-:-:S13]  /*225c0*/  IADD3 R2, P3, R14, R0, RZ ;  /* 0x000000000e027210 */ /* 0x000fda0007f7e0ff */
[----:B------:R-:W-:Y:S05]  /*225d0*/  WARPSYNC.COLLECTIVE R15, `(.L_x_6374) ;  /* 0x000000000f087348 */ /* 0x000fea0003c00000 */
[----:B------:R0:W1:Y:S02]  /*225e0*/  SHFL.IDX P6, R14, R13, R12, R11 ;  /* 0x0000000c0d0e7389 */ /* 0x00006400000c000b */
[----:B01----:R-:W-:Y:S01]  /*225f0*/  ENDCOLLECTIVE ;  /* 0x000000000000791b */ /* 0x003fe20003800000 */
.L_x_6374:
        /* <DEDUP_REMOVED lines=17> */
.L_x_6375:
[----:B------:R-:W-:Y:S02]  /*22710*/  IMAD.MOV.U32 R13, RZ, RZ, R6 ;  /* 0x000000ffff0d7224 */ /* 0x000fe400078e0006 */
[----:B------:R-:W-:Y:S01]  /*22720*/  IMAD.MOV.U32 R12, RZ, RZ, 0x3 ;  /* 0x00000003ff0c7424 */ /* 0x000fe200078e00ff */
[----:B------:R-:W-:-:S13]  /*22730*/  IADD3 R2, P3, R14, R0, RZ ;  /* 0x000000000e027210 */ /* 0x000fda0007f7e0ff */
[----:B------:R-:W-:Y:S05]  /*22740*/  WARPSYNC.COLLECTIVE R15, `(.L_x_6376) ;  /* 0x000000000f087348 */ /* 0x000fea0003c00000 */
[----:B------:R0:W1:Y:S02]  /*22750*/  SHFL.IDX P6, R14, R13, R12, R11 ;  /* 0x0000000c0d0e7389 */ /* 0x00006400000c000b */
[----:B01----:R-:W-:Y:S01]  /*22760*/  ENDCOLLECTIVE ;  /* 0x000000000000791b */ /* 0x003fe20003800000 */
.L_x_6376:
        /* <DEDUP_REMOVED lines=17> */
.L_x_6377:
[----:B------:R-:W-:Y:S02]  /*22880*/  IMAD.MOV.U32 R13, RZ, RZ, R6 ;  /* 0x000000ffff0d7224 */ /* 0x000fe400078e0006 */
[----:B------:R-:W-:Y:S01]  /*22890*/  IMAD.MOV.U32 R12, RZ, RZ, 0x4 ;  /* 0x00000004ff0c7424 */ /* 0x000fe200078e00ff */
[----:B------:R-:W-:-:S13]  /*228a0*/  IADD3 R2, P3, R14, R0, RZ ;  /* 0x000000000e027210 */ /* 0x000fda0007f7e0ff */
[----:B------:R-:W-:Y:S05]  /*228b0*/  WARPSYNC.COLLECTIVE R15, `(.L_x_6378) ;  /* 0x000000000f087348 */ /* 0x000fea0003c00000 */
[----:B------:R0:W1:Y:S02]  /*228c0*/  SHFL.IDX P6, R14, R13, R12, R11 ;  /* 0x0000000c0d0e7389 */ /* 0x00006400000c000b */
[----:B01----:R-:W-:Y:S01]  /*228d0*/  ENDCOLLECTIVE ;  /* 0x000000000000791b */ /* 0x003fe20003800000 */
.L_x_6378:
        /* <DEDUP_REMOVED lines=17> */
.L_x_6379:
[----:B------:R-:W-:Y:S01]  /*229f0*/  MOV R13, R6 ;  /* 0x00000006000d7202 */ /* 0x000fe20000000f00 */
[----:B------:R-:W-:Y:S01]  /*22a00*/  IMAD.MOV.U32 R12, RZ, RZ, 0x5 ;  /* 0x00000005ff0c7424 */ /* 0x000fe200078e00ff */
[----:B------:R-:W-:-:S13]  /*22a10*/  IADD3 R2, P3, R14, R0, RZ ;  /* 0x000000000e027210 */ /* 0x000fda0007f7e0ff */
[----:B------:R-:W-:Y:S05]  /*22a20*/  WARPSYNC.COLLECTIVE R15, `(.L_x_6380) ;  /* 0x000000000f087348 */ /* 0x000fea0003c00000 */
[----:B------:R0:W1:Y:S02]  /*22a30*/  SHFL.IDX P6, R14, R13, R12, R11 ;  /* 0x0000000c0d0e7389 */ /* 0x00006400000c000b */
[----:B01----:R-:W-:Y:S01]  /*22a40*/  ENDCOLLECTIVE ;  /* 0x000000000000791b */ /* 0x003fe20003800000 */
.L_x_6380:
        /* <DEDUP_REMOVED lines=12> */
.L_x_6381:
        /* <DEDUP_REMOVED lines=9> */
.L_x_6195:
[----:B0-----:R0:W1:Y:S02]  /*22ba0*/  SYNCS.PHASECHK.TRANS64.TRYWAIT P0, [R6+URZ+0x32440], R21 ;  /* 0x03244015060075a7 */ /* 0x001064000800017f */
[----:B-1----:R-:W-:Y:S05]  /*22bb0*/  @!P0 NANOSLEEP.SYNCS 0x989680 ;  /* 0x009896800000895d */ /* 0x002fea0003900000 */
[----:B------:R-:W1:Y:S02]  /*22bc0*/  @!P0 SYNCS.PHASECHK.TRANS64 P0, [R6+URZ+0x32440], R21 ;  /* 0x03244015060085a7 */ /* 0x000e64000800007f */
[----:B-1----:R-:W-:Y:S05]  /*22bd0*/  @!P0 BRA `(.L_x_6195) ;  /* 0xfffffffc00f08947 */ /* 0x002fea000383ffff */
[----:B------:R-:W-:Y:S05]  /*22be0*/  BRA `(.L_x_6383) ;  /* 0xffffff9c00307947 */ /* 0x000fea000383ffff */
.L_x_6196:
        /* <DEDUP_REMOVED lines=8> */
.L_x_6385:
[----:B------:R-:W-:Y:S05]  /*22c70*/  BSYNC B1 ;  /* 0x0000000000017941 */ /* 0x000fea0003800000 */
.L_x_6384:
        /* <DEDUP_REMOVED lines=9> */
.L_x_6386:
[----:B------:R-:W-:Y:S02]  /*22d10*/  IMAD.MOV.U32 R13, RZ, RZ, R9 ;  /* 0x000000ffff0d7224 */ /* 0x000fe400078e0009 */
[----:B------:R-:W-:Y:S02]  /*22d20*/  IMAD.MOV.U32 R12, RZ, RZ, 0x1 ;  /* 0x00000001ff0c7424 */ /* 0x000fe400078e00ff */
[----:B------:R-:W-:-:S07]  /*22d30*/  IMAD.MOV.U32 R2, RZ, RZ, R14 ;  /* 0x000000ffff027224 */ /* 0x000fce00078e000e */
[----:B------:R-:W-:Y:S05]  /*22d40*/  WARPSYNC.COLLECTIVE R15, `(.L_x_6387) ;  /* 0x000000000f087348 */ /* 0x000fea0003c00000 */
[----:B------:R0:W1:Y:S02]  /*22d50*/  SHFL.IDX P6, R14, R13, R12, R11 ;  /* 0x0000000c0d0e7389 */ /* 0x00006400000c000b */
[----:B01----:R-:W-:Y:S01]  /*22d60*/  ENDCOLLECTIVE ;  /* 0x000000000000791b */ /* 0x003fe20003800000 */
.L_x_6387:
        /* <DEDUP_REMOVED lines=11> */
.L_x_6388:
[----:B------:R-:W-:Y:S02]  /*22e20*/  IMAD.MOV.U32 R13, RZ, RZ, R9 ;  /* 0x000000ffff0d7224 */ /* 0x000fe400078e0009 */
[----:B------:R-:W-:Y:S02]  /*22e30*/  IMAD.MOV.U32 R12, RZ, RZ, 0x2 ;  /* 0x00000002ff0c7424 */ /* 0x000fe400078e00ff */
[----:B------:R-:W-:-:S07]  /*22e40*/  IMAD.MOV.U32 R2, RZ, RZ, R14 ;  /* 0x000000ffff027224 */ /* 0x000fce00078e000e */
[----:B------:R-:W-:Y:S05]  /*22e50*/  WARPSYNC.COLLECTIVE R15, `(.L_x_6389) ;  /* 0x000000000f087348 */ /* 0x000fea0003c00000 */
[----:B------:R0:W1:Y:S02]  /*22e60*/  SHFL.IDX P6, R14, R13, R12, R11 ;  /* 0x0000000c0d0e7389 */ /* 0x00006400000c000b */
[----:B01----:R-:W-:Y:S01]  /*22e70*/  ENDCOLLECTIVE ;  /* 0x000000000000791b */ /* 0x003fe20003800000 */
.L_x_6389:
        /* <DEDUP_REMOVED lines=11> */
.L_x_6390:
[----:B------:R-:W-:Y:S02]  /*22f30*/  IMAD.MOV.U32 R13, RZ, RZ, R9 ;  /* 0x000000ffff0d7224 */ /* 0x000fe400078e0009 */
[----:B------:R-:W-:Y:S02]  /*22f40*/  IMAD.MOV.U32 R12, RZ, RZ, 0x3 ;  /* 0x00000003ff0c7424 */ /* 0x000fe400078e00ff */
[----:B------:R-:W-:-:S07]  /*22f50*/  IMAD.MOV.U32 R2, RZ, RZ, R14 ;  /* 0x000000ffff027224 */ /* 0x000fce00078e000e */
[----:B------:R-:W-:Y:S05]  /*22f60*/  WARPSYNC.COLLECTIVE R15, `(.L_x_6391) ;  /* 0x000000000f087348 */ /* 0x000fea0003c00000 */
[----:B------:R0:W1:Y:S02]  /*22f70*/  SHFL.IDX P6, R14, R13, R12, R11 ;  /* 0x0000000c0d0e7389 */ /* 0x00006400000c000b */
[----:B01----:R-:W-:Y:S01]  /*22f80*/  ENDCOLLECTIVE ;  /* 0x000000000000791b */ /* 0x003fe20003800000 */
.L_x_6391:
        /* <DEDUP_REMOVED lines=11> */
.L_x_6392:
[----:B------:R-:W-:Y:S02]  /*23040*/  IMAD.MOV.U32 R13, RZ, RZ, R9 ;  /* 0x000000ffff0d7224 */ /* 0x000fe400078e0009 */
[----:B------:R-:W-:Y:S02]  /*23050*/  IMAD.MOV.U32 R12, RZ, RZ, 0x4 ;  /* 0x00000004ff0c7424 */ /* 0x000fe400078e00ff */
[----:B------:R-:W-:-:S07]  /*23060*/  IMAD.MOV.U32 R2, RZ, RZ, R14 ;  /* 0x000000ffff027224 */ /* 0x000fce00078e000e */
[----:B------:R-:W-:Y:S05]  /*23070*/  WARPSYNC.COLLECTIVE R15, `(.L_x_6393) ;  /* 0x000000000f087348 */ /* 0x000fea0003c00000 */
[----:B------:R0:W1:Y:S02]  /*23080*/  SHFL.IDX P6, R14, R13, R12, R11 ;  /* 0x0000000c0d0e7389 */ /* 0x00006400000c000b */
[----:B01----:R-:W-:Y:S01]  /*23090*/  ENDCOLLECTIVE ;  /* 0x000000000000791b */ /* 0x003fe20003800000 */
.L_x_6393:
        /* <DEDUP_REMOVED lines=11> */
.L_x_6394:
[----:B------:R-:W-:Y:S02]  /*23150*/  IMAD.MOV.U32 R13, RZ, RZ, R9 ;  /* 0x000000ffff0d7224 */ /* 0x000fe400078e0009 */
[----:B------:R-:W-:Y:S02]  /*23160*/  IMAD.MOV.U32 R12, RZ, RZ, 0x5 ;  /* 0x00000005ff0c7424 */ /* 0x000fe400078e00ff */
[----:B------:R-:W-:-:S07]  /*23170*/  IMAD.MOV.U32 R2, RZ, RZ, R14 ;  /* 0x000000ffff027224 */ /* 0x000fce00078e000e */
[----:B------:R-:W-:Y:S05]  /*23180*/  WARPSYNC.COLLECTIVE R15, `(.L_x_6395) ;  /* 0x000000000f087348 */ /* 0x000fea0003c00000 */
[----:B------:R0:W1:Y:S02]  /*23190*/  SHFL.IDX P6, R14, R13, R12, R11 ;  /* 0x0000000c0d0e7389 */ /* 0x00006400000c000b */
[----:B01----:R-:W-:Y:S01]  /*231a0*/  ENDCOLLECTIVE ;  /* 0x000000000000791b */ /* 0x003fe20003800000 */
.L_x_6395:
        /* <DEDUP_REMOVED lines=11> */
.L_x_6396:
[----:B------:R-:W-:Y:S01]  /*23260*/  IMAD.MOV.U32 R2, RZ, RZ, R14 ;  /* 0x000000ffff027224 */ /* 0x000fe200078e000e */
[----:B------:R-:W-:Y:S06]  /*23270*/  BRA `(.L_x_6397) ;  /* 0xffffff9800647947 */ /* 0x000fec000383ffff */
.L_x_6201:
[----:B---3--:R3:W4:Y:S02]  /*23280*/  SYNCS.PHASECHK.TRANS64.TRYWAIT P0, [R6+URZ+0x32460], R21 ;  /* 0x03246015060075a7 */ /* 0x008724000800017f */
[----:B----4-:R-:W-:Y:S05]  /*23290*/  @!P0 NANOSLEEP.SYNCS 0x989680 ;  /* 0x009896800000895d */ /* 0x010fea0003900000 */
[----:B------:R-:W4:Y:S02]  /*232a0*/  @!P0 SYNCS.PHASECHK.TRANS64 P0, [R6+URZ+0x32460], R21 ;  /* 0x03246015060085a7 */ /* 0x000f24000800007f */
[----:B----4-:R-:W-:Y:S05]  /*232b0*/  @!P0 BRA `(.L_x_6201) ;  /* 0xfffffffc00f08947 */ /* 0x010fea000383ffff */
[----:B------:R-:W-:Y:S05]  /*232c0*/  BRA `(.L_x_6398) ;  /* 0xffffff9800b47947 */ /* 0x000fea000383ffff */
.L_x_6202:
        /* <DEDUP_REMOVED lines=8> */
.L_x_6400:
[----:B------:R-:W-:Y:S05]  /*23350*/  BSYNC B1 ;  /* 0x0000000000017941 */ /* 0x000fea0003800000 */
.L_x_6399:
        /* <DEDUP_REMOVED lines=9> */
.L_x_6401:
[----:B------:R-:W-:Y:S02]  /*233f0*/  IMAD.MOV.U32 R13, RZ, RZ, R9 ;  /* 0x000000ffff0d7224 */ /* 0x000fe400078e0009 */
[----:B------:R-:W-:Y:S01]  /*23400*/  IMAD.MOV.U32 R12, RZ, RZ, 0x1 ;  /* 0x00000001ff0c7424 */ /* 0x000fe200078e00ff */
[----:B------:R-:W-:-:S13]  /*23410*/  IADD3 R2, P0, R14, R0, RZ ;  /* 0x000000000e027210 */ /* 0x000fda0007f1e0ff */
[----:B------:R-:W-:Y:S05]  /*23420*/  WARPSYNC.COLLECTIVE R15, `(.L_x_6402) ;  /* 0x000000000f087348 */ /* 0x000fea0003c00000 */
[----:B------:R0:W1:Y:S02]  /*23430*/  SHFL.IDX P6, R14, R13, R12, R11 ;  /* 0x0000000c0d0e7389 */ /* 0x00006400000c000b */
[----:B01----:R-:W-:Y:S01]  /*23440*/  ENDCOLLECTIVE ;  /* 0x000000000000791b */ /* 0x003fe20003800000 */
.L_x_6402:
        /* <DEDUP_REMOVED lines=13> */
.L_x_6403:
[----:B------:R-:W-:Y:S02]  /*23520*/  IMAD.MOV.U32 R13, RZ, RZ, R9 ;  /* 0x000000ffff0d7224 */ /* 0x000fe400078e0009 */
[----:B------:R-:W-:Y:S01]  /*23530*/  IMAD.MOV.U32 R12, RZ, RZ, 0x2 ;  /* 0x00000002ff0c7424 */ /* 0x000fe200078e00ff */
[----:B------:R-:W-:-:S13]  /*23540*/  IADD3 R2, P0, R14, R0, RZ ;  /* 0x000000000e027210 */ /* 0x000fda0007f1e0ff */
[----:B------:R-:W-:Y:S05]  /*23550*/  WARPSYNC.COLLECTIVE R15, `(.L_x_6404) ;  /* 0x000000000f087348 */ /* 0x000fea0003c00000 */
[----:B------:R0:W1:Y:S02]  /*23560*/  SHFL.IDX P6, R14, R13, R12, R11 ;  /* 0x0000000c0d0e7389 */ /* 0x00006400000c000b */
[----:B01----:R-:W-:Y:S01]  /*23570*/  ENDCOLLECTIVE ;  /* 0x000000000000791b */ /* 0x003fe20003800000 */
.L_x_6404:
        /* <DEDUP_REMOVED lines=13> */
.L_x_6405:
[----:B------:R-:W-:Y:S02]  /*23650*/  IMAD.MOV.U32 R13, RZ, RZ, R9 ;  /* 0x000000ffff0d7224 */ /* 0x000fe400078e0009 */
[----:B------:R-:W-:Y:S01]  /*23660*/  IMAD.MOV.U32 R12, RZ, RZ, 0x3 ;  /* 0x00000003ff0c7424 */ /* 0x000fe200078e00ff */
[----:B------:R-:W-:-:S13]  /*23670*/  IADD3 R2, P0, R14, R0, RZ ;  /* 0x000000000e027210 */ /* 0x000fda0007f1e0ff */
[----:B------:R-:W-:Y:S05]  /*23680*/  WARPSYNC.COLLECTIVE R15, `(.L_x_6406) ;  /* 0x000000000f087348 */ /* 0x000fea0003c00000 */
[----:B------:R0:W1:Y:S02]  /*23690*/  SHFL.IDX P6, R14, R13, R12, R11 ;  /* 0x0000000c0d0e7389 */ /* 0x00006400000c000b */
[----:B01----:R-:W-:Y:S01]  /*236a0*/  ENDCOLLECTIVE ;  /* 0x000000000000791b */ /* 0x003fe20003800000 */
.L_x_6406:
        /* <DEDUP_REMOVED lines=13> */
.L_x_6407:
[----:B------:R-:W-:Y:S02]  /*23780*/  IMAD.MOV.U32 R13, RZ, RZ, R9 ;  /* 0x000000ffff0d7224 */ /* 0x000fe400078e0009 */
[----:B------:R-:W-:Y:S01]  /*23790*/  IMAD.MOV.U32 R12, RZ, RZ, 0x4 ;  /* 0x00000004ff0c7424 */ /* 0x000fe200078e00ff */
[----:B------:R-:W-:-:S13]  /*237a0*/  IADD3 R2, P0, R14, R0, RZ ;  /* 0x000000000e027210 */ /* 0x000fda0007f1e0ff */
[----:B------:R-:W-:Y:S05]  /*237b0*/  WARPSYNC.COLLECTIVE R15, `(.L_x_6408) ;  /* 0x000000000f087348 */ /* 0x000fea0003c00000 */
[----:B------:R0:W1:Y:S02]  /*237c0*/  SHFL.IDX P6, R14, R13, R12, R11 ;  /* 0x0000000c0d0e7389 */ /* 0x00006400000c000b */
[----:B01----:R-:W-:Y:S01]  /*237d0*/  ENDCOLLECTIVE ;  /* 0x000000000000791b */ /* 0x003fe20003800000 */
.L_x_6408:
        /* <DEDUP_REMOVED lines=13> */
.L_x_6409:
[----:B------:R-:W-:Y:S02]  /*238b0*/  IMAD.MOV.U32 R13, RZ, RZ, R9 ;  /* 0x000000ffff0d7224 */ /* 0x000fe400078e0009 */
[----:B------:R-:W-:Y:S01]  /*238c0*/  IMAD.MOV.U32 R12, RZ, RZ, 0x5 ;  /* 0x00000005ff0c7424 */ /* 0x000fe200078e00ff */
[----:B------:R-:W-:-:S13]  /*238d0*/  IADD3 R2, P0, R14, R0, RZ ;  /* 0x000000000e027210 */ /* 0x000fda0007f1e0ff */
[----:B------:R-:W-:Y:S05]  /*238e0*/  WARPSYNC.COLLECTIVE R15, `(.L_x_6410) ;  /* 0x000000000f087348 */ /* 0x000fea0003c00000 */
[----:B------:R0:W1:Y:S02]  /*238f0*/  SHFL.IDX P6, R14, R13, R12, R11 ;  /* 0x0000000c0d0e7389 */ /* 0x00006400000c000b */
[----:B01----:R-:W-:Y:S01]  /*23900*/  ENDCOLLECTIVE ;  /* 0x000000000000791b */ /* 0x003fe20003800000 */
.L_x_6410:
        /* <DEDUP_REMOVED lines=13> */
.L_x_6411:
[----:B------:R-:W-:Y:S05]  /*239e0*/  BRA `(.L_x_6412) ;  /* 0xffffff9800047947 */ /* 0x000fea000383ffff */
.L_x_6210:
        /* <DEDUP_REMOVED lines=8> */
.L_x_6414:
[----:B------:R-:W-:Y:S05]  /*23a70*/  BSYNC B0 ;  /* 0x0000000000007941 */ /* 0x000fea0003800000 */
.L_x_6413:
        /* <DEDUP_REMOVED lines=9> */
.L_x_6415:
        /* <DEDUP_REMOVED lines=18> */
.L_x_6416:
[----:B------:R-:W-:Y:S01]  /*23c30*/  IMAD.MOV.U32 R12, RZ, RZ, 0x2 ;  /* 0x00000002ff0c7424 */ /* 0x000fe200078e00ff */
[----:B------:R-:W-:-:S05]  /*23c40*/  SEL R6, R14, RZ, P1 ;  /* 0x000000ff0e067207 */ /* 0x000fca0000800000 */
[----:B------:R-:W-:-:S04]  /*23c50*/  IMAD.IADD R6, R5, 0x1, R6 ;  /* 0x0000000105067824 */ /* 0x000fc800078e0206 */
[----:B------:R-:W-:-:S07]  /*23c60*/  IMAD.MOV.U32 R13, RZ, RZ, R6 ;  /* 0x000000ffff0d7224 */ /* 0x000fce00078e0006 */
[----:B------:R-:W-:Y:S05]  /*23c70*/  WARPSYNC.COLLECTIVE R15, `(.L_x_6417) ;  /* 0x000000000f087348 */ /* 0x000fea0003c00000 */
[----:B------:R0:W1:Y:S02]  /*23c80*/  SHFL.UP P6, R14, R13, R12, R11 ;  /* 0x0400000c0d0e7389 */ /* 0x00006400000c000b */
[----:B01----:R-:W-:Y:S01]  /*23c90*/  ENDCOLLECTIVE ;  /* 0x000000000000791b */ /* 0x003fe20003800000 */
.L_x_6417:
[----:B------:R-:W-:Y:S01]  /*23ca0*/  IMAD.MOV.U32 R12, RZ, RZ, 0x4 ;  /* 0x00000004ff0c7424 */ /* 0x000fe200078e00ff */
[----:B------:R-:W-:-:S04]  /*23cb0*/  SEL R7, R14, RZ, P2 ;  /* 0x000000ff0e077207 */ /* 0x000fc80001000000 */
[----:B------:R-:W-:-:S05]  /*23cc0*/  IADD3 R7, R6, R7, RZ ;  /* 0x0000000706077210 */ /* 0x000fca0007ffe0ff */
[----:B------:R-:W-:-:S07]  /*23cd0*/  IMAD.MOV.U32 R13, RZ, RZ, R7 ;  /* 0x000000ffff0d7224 */ /* 0x000fce00078e0007 */
[----:B------:R-:W-:Y:S05]  /*23ce0*/  WARPSYNC.COLLECTIVE R15, `(.L_x_6418) ;  /* 0x000000000f087348 */ /* 0x000fea0003c00000 */
[----:B------:R0:W1:Y:S02]  /*23cf0*/  SHFL.UP P6, R14, R13, R12, R11 ;  /* 0x0400000c0d0e7389 */ /* 0x00006400000c000b */
[----:B01----:R-:W-:Y:S01]  /*23d00*/  ENDCOLLECTIVE ;  /* 0x000000000000791b */ /* 0x003fe20003800000 */
.L_x_6418:
[----:B------:R-:W-:Y:S02]  /*23d10*/  MOV R12, 0x8 ;  /* 0x00000008000c7802 */ /* 0x000fe40000000f00 */
[----:B------:R-:W-:-:S05]  /*23d20*/  SEL R2, R14, RZ, P3 ;  /* 0x000000ff0e027207 */ /* 0x000fca0001800000 */
[----:B------:R-:W-:-:S04]  /*23d30*/  IMAD.IADD R2, R7, 0x1, R2 ;  /* 0x0000000107027824 */ /* 0x000fc800078e0202 */
[----:B------:R-:W-:-:S07]  /*23d40*/  IMAD.MOV.U32 R13, RZ, RZ, R2 ;  /* 0x000000ffff0d7224 */ /* 0x000fce00078e0002 */
[----:B------:R-:W-:Y:S05]  /*23d50*/  WARPSYNC.COLLECTIVE R15, `(.L_x_6419) ;  /* 0x000000000f087348 */ /* 0x000fea0003c00000 */
[----:B------:R0:W1:Y:S02]  /*23d60*/  SHFL.UP P6, R14, R13, R12, R11 ;  /* 0x0400000c0d0e7389 */ /* 0x00006400000c000b */
[----:B01----:R-:W-:Y:S01]  /*23d70*/  ENDCOLLECTIVE ;  /* 0x000000000000791b */ /* 0x003fe20003800000 */
.L_x_6419:
[----:B------:R-:W-:Y:S01]  /*23d80*/  IMAD.MOV.U32 R12, RZ, RZ, 0x10 ;  /* 0x00000010ff0c7424 */ /* 0x000fe200078e00ff */
[----:B------:R-:W-:-:S05]  /*23d90*/  SEL R3, R14, RZ, P4 ;  /* 0x000000ff0e037207 */ /* 0x000fca0002000000 */
[----:B------:R-:W-:-:S04]  /*23da0*/  IMAD.IADD R3, R2, 0x1, R3 ;  /* 0x0000000102037824 */ /* 0x000fc800078e0203 */
[----:B------:R-:W-:-:S07]  /*23db0*/  IMAD.MOV.U32 R13, RZ, RZ, R3 ;  /* 0x000000ffff0d7224 */ /* 0x000fce00078e0003 */
[----:B------:R-:W-:Y:S05]  /*23dc0*/  WARPSYNC.COLLECTIVE R15, `(.L_x_6420) ;  /* 0x000000000f087348 */ /* 0x000fea0003c00000 */
[----:B------:R0:W1:Y:S02]  /*23dd0*/  SHFL.UP P6, R14, R13, R12, R11 ;  /* 0x0400000c0d0e7389 */ /* 0x00006400000c000b */
[----:B01----:R-:W-:Y:S01]  /*23de0*/  ENDCOLLECTIVE ;  /* 0x000000000000791b */ /* 0x003fe20003800000 */
.L_x_6420:
        /* <DEDUP_REMOVED lines=8> */
.L_x_6421:
[----:B------:R-:W-:Y:S05]  /*23e70*/  BRA `(.L_x_6422) ;  /* 0xffffff9800647947 */ /* 0x000fea000383ffff */
.L_x_6215:
        /* <DEDUP_REMOVED lines=8> */
.L_x_6424:
[----:B------:R-:W-:Y:S05]  /*23f00*/  BSYNC B0 ;  /* 0x0000000000007941 */ /* 0x000fea0003800000 */
.L_x_6423:
        /* <DEDUP_REMOVED lines=8> */
.L_x_6425:
[----:B------:R-:W-:Y:S01]  /*23f90*/  IMAD.MOV.U32 R12, RZ, RZ, 0x4 ;  /* 0x00000004ff0c7424 */ /* 0x000fe200078e00ff */
[----:B------:R-:W-:-:S05]  /*23fa0*/  SEL R2, R14, RZ, P2 ;  /* 0x000000ff0e027207 */ /* 0x000fca0001000000 */
[----:B------:R-:W-:-:S04]  /*23fb0*/  IMAD.IADD R2, R13, 0x1, R2 ;  /* 0x000000010d027824 */ /* 0x000fc800078e0202 */
[----:B------:R-:W-:-:S07]  /*23fc0*/  IMAD.MOV.U32 R13, RZ, RZ, R2 ;  /* 0x000000ffff0d7224 */ /* 0x000fce00078e0002 */
[----:B------:R-:W-:Y:S05]  /*23fd0*/  WARPSYNC.COLLECTIVE R15, `(.L_x_6426) ;  /* 0x000000000f087348 */ /* 0x000fea0003c00000 */
[----:B------:R0:W1:Y:S02]  /*23fe0*/  SHFL.UP P6, R14, R13, R12, R11 ;  /* 0x0400000c0d0e7389 */ /* 0x00006400000c000b */
[----:B01----:R-:W-:Y:S01]  /*23ff0*/  ENDCOLLECTIVE ;  /* 0x000000000000791b */ /* 0x003fe20003800000 */
.L_x_6426:
[----:B------:R-:W-:Y:S01]  /*24000*/  IMAD.MOV.U32 R12, RZ, RZ, 0x8 ;  /* 0x00000008ff0c7424 */ /* 0x000fe200078e00ff */
[----:B------:R-:W-:-:S05]  /*24010*/  SEL R3, R14, RZ, P3 ;  /* 0x000000ff0e037207 */ /* 0x000fca0001800000 */
[----:B------:R-:W-:-:S05]  /*24020*/  IMAD.IADD R3, R2, 0x1, R3 ;  /* 0x0000000102037824 */ /* 0x000fca00078e0203 */
[----:B------:R-:W-:-:S07]  /*24030*/  MOV R13, R3 ;  /* 0x00000003000d7202 */ /* 0x000fce0000000f00 */
[----:B------:R-:W-:Y:S05]  /*24040*/  WARPSYNC.COLLECTIVE R15, `(.L_x_6427) ;  /* 0x000000000f087348 */ /* 0x000fea0003c00000 */
[----:B------:R0:W1:Y:S02]  /*24050*/  SHFL.UP P6, R14, R13, R12, R11 ;  /* 0x0400000c0d0e7389 */ /* 0x00006400000c000b */
[----:B01----:R-:W-:Y:S01]  /*24060*/  ENDCOLLECTIVE ;  /* 0x000000000000791b */ /* 0x003fe20003800000 */
.L_x_6427:
[----:B------:R-:W-:Y:S01]  /*24070*/  IMAD.MOV.U32 R12, RZ, RZ, 0x10 ;  /* 0x00000010ff0c7424 */ /* 0x000fe200078e00ff */
[----:B------:R-:W-:-:S05]  /*24080*/  SEL R4, R14, RZ, P4 ;  /* 0x000000ff0e047207 */ /* 0x000fca0002000000 */
[----:B------:R-:W-:-:S04]  /*24090*/  IMAD.IADD R4, R3, 0x1, R4 ;  /* 0x0000000103047824 */ /* 0x000fc800078e0204 */
[----:B------:R-:W-:-:S07]  /*240a0*/  IMAD.MOV.U32 R13, RZ, RZ, R4 ;  /* 0x000000ffff0d7224 */ /* 0x000fce00078e0004 */
[----:B------:R-:W-:Y:S05]  /*240b0*/  WARPSYNC.COLLECTIVE R15, `(.L_x_6428) ;  /* 0x000000000f087348 */ /* 0x000fea0003c00000 */
[----:B------:R0:W1:Y:S02]  /*240c0*/  SHFL.UP P6, R14, R13, R12, R11 ;  /* 0x0400000c0d0e7389 */ /* 0x00006400000c000b */
[----:B01----:R-:W-:Y:S01]  /*240d0*/  ENDCOLLECTIVE ;  /* 0x000000000000791b */ /* 0x003fe20003800000 */
.L_x_6428:
        /* <DEDUP_REMOVED lines=8> */
.L_x_6429:
[----:B------:R-:W-:Y:S05]  /*24160*/  BRA `(.L_x_6430) ;  /* 0xffffff9800447947 */ /* 0x000fea000383ffff */
.L_x_6217:
[----:B------:R-:W-:Y:S01]  /*24170*/  BSSY B0, `(.L_x_6431) ;  /* 0x0000006000007945 */ /* 0x000fe20003800000 */
[----:B------:R-:W-:Y:S01]  /*24180*/  PLOP3.LUT P6, PT, P6, PT, PT, 0x8, 0x0 ;  /* 0x000000000000781c */ /* 0x000fe200037ce170 */
[----:B------:R-:W-:-:S12]  /*24190*/  IMAD.MOV.U32 R15, RZ, RZ, -0x1 ;  /* 0xffffffffff0f7424 */ /* 0x000fd800078e00ff */
[----:B01----:R-:W-:Y:S05]  /*241a0*/  WARPSYNC.COLLECTIVE R15, `(.L_x_6432) ;  /* 0x000000000f087348 */ /* 0x003fea0003c00000 */
[----:B------:R-:W-:Y:S01]  /*241b0*/  VOTE.ANY R14, PT, P6 ;  /* 0x00000000000e7806 */ /* 0x000fe200030e0100 */
[----:B01----:R-:W-:Y:S06]  /*241c0*/  ENDCOLLECTIVE ;  /* 0x000000000000791b */ /* 0x003fec0003800000 */
.L_x_6432:
[----:B------:R-:W-:Y:S05]  /*241d0*/  BSYNC B0 ;  /* 0x0000000000007941 */ /* 0x000fea0003800000 */
.L_x_6431:
        /* <DEDUP_REMOVED lines=9> */
.L_x_6433:
[----:B------:R-:W-:Y:S01]  /*24270*/  MOV R5, R14 ;  /* 0x0000000e00057202 */ /* 0x000fe20000000f00 */
[----:B------:R-:W-:Y:S06]  /*24280*/  BRA `(.L_x_6434) ;  /* 0xffffff9800347947 */ /* 0x000fec000383ffff */
.L_x_6219:
[----:B------:R-:W-:Y:S01]  /*24290*/  BSSY B0, `(.L_x_6435) ;  /* 0x0000007000007945 */ /* 0x000fe20003800000 */
[----:B------:R-:W-:Y:S02]  /*242a0*/  IMAD.MOV.U32 R13, RZ, RZ, R2 ;  /* 0x000000ffff0d7224 */ /* 0x000fe400078e0002 */
[----:B------:R-:W-:Y:S02]  /*242b0*/  IMAD.MOV.U32 R11, RZ, RZ, 0x1f ;  /* 0x0000001fff0b7424 */ /* 0x000fe400078e00ff */
[----:B------:R-:W-:-:S07]  /*242c0*/  IMAD.MOV.U32 R15, RZ, RZ, -0x1 ;  /* 0xffffffffff0f7424 */ /* 0x000fce00078e00ff */
[----:B0123--:R-:W-:Y:S05]  /*242d0*/  WARPSYNC.COLLECTIVE R15, `(.L_x_6436) ;  /* 0x000000000f087348 */ /* 0x00ffea0003c00000 */
[----:B------:R4:W0:Y:S02]  /*242e0*/  SHFL.IDX P6, R14, R13, R12, R11 ;  /* 0x0000000c0d0e7389 */ /* 0x00082400000c000b */
[----:B01234-:R-:W-:Y:S01]  /*242f0*/  ENDCOLLECTIVE ;  /* 0x000000000000791b */ /* 0x01ffe20003800000 */
.L_x_6436:
[----:B------:R-:W-:Y:S05]  /*24300*/  BSYNC B0 ;  /* 0x0000000000007941 */ /* 0x000fea0003800000 */
.L_x_6435:
[----:B------:R-:W-:Y:S05]  /*24310*/  BRA `(.L_x_6218) ;  /* 0xffffff98002c7947 */ /* 0x000fea000383ffff */
.L_x_6223:
[----:B0-----:R0:W1:Y:S02]  /*24320*/  SYNCS.PHASECHK.TRANS64.TRYWAIT P0, [R7+URZ+0x32420], R0 ;  /* 0x03242000070075a7 */ /* 0x001064000800017f */
[----:B-1----:R-:W-:Y:S05]  /*24330*/  @!P0 NANOSLEEP.SYNCS 0x989680 ;  /* 0x009896800000895d */ /* 0x002fea0003900000 */
[----:B------:R-:W1:Y:S02]  /*24340*/  @!P0 SYNCS.PHASECHK.TRANS64 P0, [R7+URZ+0x32420], R0 ;  /* 0x03242000070085a7 */ /* 0x000e64000800007f */
[----:B-1----:R-:W-:Y:S05]  /*24350*/  @!P0 BRA `(.L_x_6223) ;  /* 0xfffffffc00f08947 */ /* 0x002fea000383ffff */
[----:B------:R-:W-:Y:S05]  /*24360*/  BRA `(.L_x_6437) ;  /* 0xffffff9c00a47947 */ /* 0x000fea000383ffff */
.L_x_6224:
        /* <DEDUP_REMOVED lines=8> */
[----:B0--34-:R-:W-:Y:S05]  /*243f0*/  WARPSYNC.COLLECTIVE R15, `(.L_x_6439) ;  /* 0x000000000f087348 */ /* 0x019fea0003c00000 */
[----:B------:R1:W2:Y:S02]  /*24400*/  SHFL.IDX P6, R14, R13, R12, R11 ;  /* 0x0000000c0d0e7389 */ /* 0x0002a400000c000b */
[----:B01234-:R-:W-:Y:S01]  /*24410*/  ENDCOLLECTIVE ;  /* 0x000000000000791b */ /* 0x01ffe20003800000 */
.L_x_6439:
[----:B------:R-:W-:Y:S05]  /*24420*/  BSYNC B0 ;  /* 0x0000000000007941 */ /* 0x000fea0003800000 */
.L_x_6438:
[----:B------:R-:W-:Y:S05]  /*24430*/  BRA `(.L_x_6440) ;  /* 0xffffff9c008c7947 */ /* 0x000fea000383ffff */
.L_x_6225:
[----:B------:R-:W-:Y:S01]  /*24440*/  BSSY B0, `(.L_x_6441) ;  /* 0x0000006000007945 */ /* 0x000fe20003800000 */
[----:B------:R-:W-:-:S07]  /*24450*/  IMAD.MOV.U32 R15, RZ, RZ, -0x1 ;  /* 0xffffffffff0f7424 */ /* 0x000fce00078e00ff */
[----:B0--34-:R-:W-:Y:S05]  /*24460*/  WARPSYNC.COLLECTIVE R15, `(.L_x_6442) ;  /* 0x000000000f0c7348 */ /* 0x019fea0003c00000 */
[----:B------:R-:W-:Y:S02]  /*24470*/  ELECT P6, UR62, PT ;  /* 0x00000000003e782f */ /* 0x000fe400038c0000 */
[----:B------:R-:W-:Y:S01]  /*24480*/  MOV R14, UR62 ;  /* 0x0000003e000e7c02 */ /* 0x000fe20008000f00 */
[----:B0--34-:R-:W-:Y:S10]  /*24490*/  ENDCOLLECTIVE ;  /* 0x000000000000791b */ /* 0x019ff40003800000 */
.L_x_6442:
[----:B------:R-:W-:Y:S05]  /*244a0*/  BSYNC B0 ;  /* 0x0000000000007941 */ /* 0x000fea0003800000 */
.L_x_6441:
[----:B------:R-:W-:Y:S05]  /*244b0*/  BRA `(.L_x_6443) ;  /* 0xffffff9c00807947 */ /* 0x000fea000383ffff */
.L_x_6227:
[----:B0-----:R0:W1:Y:S02]  /*244c0*/  SYNCS.PHASECHK.TRANS64.TRYWAIT P1, [R5+URZ+0x32440], R0 ;  /* 0x03244000050075a7 */ /* 0x001064000802017f */
[----:B-1----:R-:W-:Y:S05]  /*244d0*/  @!P1 NANOSLEEP.SYNCS 0x989680 ;  /* 0x009896800000995d */ /* 0x002fea0003900000 */
[----:B------:R-:W1:Y:S02]  /*244e0*/  @!P1 SYNCS.PHASECHK.TRANS64 P1, [R5+URZ+0x32440], R0 ;  /* 0x03244000050095a7 */ /* 0x000e64000802007f */
[----:B-1----:R-:W-:Y:S05]  /*244f0*/  @!P1 BRA `(.L_x_6227) ;  /* 0xfffffffc00f09947 */ /* 0x002fea000383ffff */
[----:B------:R-:W-:Y:S05]  /*24500*/  BRA `(.L_x_6444) ;  /* 0xffffff9c00a07947 */ /* 0x000fea000383ffff */
.L_x_6229:
[----:B-1----:R1:W2:Y:S02]  /*24510*/  SYNCS.PHASECHK.TRANS64.TRYWAIT P1, [R3+URZ+0x32440], R2 ;  /* 0x03244002030075a7 */ /* 0x0022a4000802017f */
[----:B--2---:R-:W-:Y:S05]  /*24520*/  @!P1 NANOSLEEP.SYNCS 0x989680 ;  /* 0x009896800000995d */ /* 0x004fea0003900000 */
[----:B------:R-:W2:Y:S02]  /*24530*/  @!P1 SYNCS.PHASECHK.TRANS64 P1, [R3+URZ+0x32440], R2 ;  /* 0x03244002030095a7 */ /* 0x000ea4000802007f */
[----:B--2---:R-:W-:Y:S05]  /*24540*/  @!P1 BRA `(.L_x_6229) ;  /* 0xfffffffc00f09947 */ /* 0x004fea000383ffff */
[----:B------:R-:W-:Y:S05]  /*24550*/  BRA `(.L_x_6445) ;  /* 0xffffff9c00ac7947 */ /* 0x000fea000383ffff */
.L_x_6231:
[----:B--2---:R2:W0:Y:S02]  /*24560*/  SYNCS.PHASECHK.TRANS64.TRYWAIT P1, [R5+URZ+0x32460], R0 ;  /* 0x03246000050075a7 */ /* 0x004424000802017f */
[----:B0-----:R-:W-:Y:S05]  /*24570*/  @!P1 NANOSLEEP.SYNCS 0x989680 ;  /* 0x009896800000995d */ /* 0x001fea0003900000 */
[----:B------:R-:W0:Y:S02]  /*24580*/  @!P1 SYNCS.PHASECHK.TRANS64 P1, [R5+URZ+0x32460], R0 ;  /* 0x03246000050095a7 */ /* 0x000e24000802007f */
[----:B0-----:R-:W-:Y:S05]  /*24590*/  @!P1 BRA `(.L_x_6231) ;  /* 0xfffffffc00f09947 */ /* 0x001fea000383ffff */
[----:B------:R-:W-:Y:S05]  /*245a0*/  BRA `(.L_x_6446) ;  /* 0xffffff9c00a87947 */ /* 0x000fea000383ffff */
.L_x_6447:
        /* <DEDUP_REMOVED lines=13> */
.L_x_6468:


//--------------------- .nv.global.init           --------------------------
	.section	.nv.global.init,"aw",@progbits
.nv.global.init:
	.type		$str$23,@object
	.size		$str$23,($str$24 - $str$23)
$str$23:
        /*0000*/ 	.byte	0x28, 0x61, 0x64, 0x64, 0x72, 0x65, 0x73, 0x73, 0x20, 0x26, 0x20, 0x6d, 0x61, 0x73, 0x6b, 0x29
        /*0010*/ 	.byte	0x20, 0x3d, 0x3d, 0x20, 0x30, 0x00
	.type		$str$24,@object
	.size		$str$24,(__unnamed_4 - $str$24)
$str$24:
        /*0016*/ 	.byte	0x2f, 0x74, 0x6d, 0x70, 0x2f, 0x6f, 0x73, 0x73, 0x5f, 0x6b, 0x65, 0x72, 0x6e, 0x65, 0x6c, 0x73
        /*0026*/ 	.byte	0x5f, 0x73, 0x72, 0x63, 0x2f, 0x66, 0x6c, 0x61, 0x73, 0x68, 0x5f, 0x61, 0x74, 0x74, 0x65, 0x6e
        /*0036*/ 	.byte	0x74, 0x69, 0x6f, 0x6e, 0x2f, 0x63, 0x73, 0x72, 0x63, 0x2f, 0x63, 0x75, 0x74, 0x6c, 0x61, 0x73
        /*0046*/ 	.byte	0x73, 0x2f, 0x69, 0x6e, 0x63, 0x6c, 0x75, 0x64, 0x65, 0x2f, 0x63, 0x75, 0x74, 0x65, 0x2f, 0x70
        /*0056*/ 	.byte	0x6f, 0x69, 0x6e, 0x74, 0x65, 0x72, 0x5f, 0x66, 0x6c, 0x61, 0x67, 0x67, 0x65, 0x64, 0x2e, 0x68
        /*0066*/ 	.byte	0x70, 0x70, 0x00
	.type		__unnamed_4,@object
	.size		__unnamed_4,(__unnamed_5 - __unnamed_4)
__unnamed_4:
        /* <DEDUP_REMOVED lines=23> */
        /*01d9*/ 	.byte	0x3a, 0x43, 0x3c, 0x30, 0x3e, 0x3e, 0x3e, 0x3e, 0x3e, 0x20, 0x26, 0x5d, 0x00
	.type		__unnamed_5,@object
	.size		__unnamed_5,(__unnamed_7 - __unnamed_5)
__unnamed_5:
        /* <DEDUP_REMOVED lines=24> */
	.type		__unnamed_7,@object
	.size		__unnamed_7,(__unnamed_6 - __unnamed_7)
__unnamed_7:
        /* <DEDUP_REMOVED lines=24> */
	.type		__unnamed_6,@object
	.size		__unnamed_6,(__unnamed_1 - __unnamed_6)
__unnamed_6:
        /* <DEDUP_REMOVED lines=28> */
        /*06a6*/ 	.byte	0x34, 0x3e, 0x3e, 0x3e, 0x3e, 0x3e, 0x5d, 0x00
	.type		__unnamed_1,@object
	.size		__unnamed_1,(__unnamed_3 - __unnamed_1)
__unnamed_1:
        /* <DEDUP_REMOVED lines=28> */
        /*086e*/ 	.byte	0x34, 0x3e, 0x3e, 0x3e, 0x3e, 0x3e, 0x20, 0x26, 0x5d, 0x00
	.type		__unnamed_3,@object
	.size		__unnamed_3,(__unnamed_2 - __unnamed_3)
__unnamed_3:
        /* <DEDUP_REMOVED lines=29> */
	.type		__unnamed_2,@object
	.size		__unnamed_2,(.L_1 - __unnamed_2)
__unnamed_2:
        /* <DEDUP_REMOVED lines=29> */
.L_1:


//--------------------- .nv.shared._ZN7cutlass13device_kernelIN5flash11enable_sm90INS1_16FlashAttnFwdSm90INS1_25CollectiveMainloopFwdSm90ILi2EN4cute5tupleIJNS5_1CILi1EEES8_S8_EEENS6_IJNS7_ILi128EEENS7_ILi96EEENS7_ILi64EEEEEELi256ENS_6half_tEfNS_4arch4Sm90ELb0ELb0ELb1ELb0ELb1ELb0ELb0ELb1ELb0ELb1ELb0ELb0EEENS1_21CollectiveEpilogueFwdINS6_IJSA_NS7_ILi256EEESB_EEES9_SE_SG_Li256ELb0ELb1ELb0ELb0EEENS1_29StaticPersistentTileSchedulerILb0EEEEEEEEEvNT_6ParamsE --------------------------
	.section	.nv.shared._ZN7cutlass13device_kernelIN5flash11enable_sm90INS1_16FlashAttnFwdSm90INS1_25CollectiveMainloopFwdSm90ILi2EN4cute5tupleIJNS5_1CILi1EEES8_S8_EEENS6_IJNS7_ILi128EEENS7_ILi96EEENS7_ILi64EEEEEELi256ENS_6half_tEfNS_4arch4Sm90ELb0ELb0ELb1ELb0ELb1ELb0ELb0ELb1ELb0ELb1ELb0ELb0EEENS1_21CollectiveEpilogueFwdINS6_IJSA_NS7_ILi256EEESB_EEES9_SE_SG_Li256ELb0ELb1ELb0ELb0EEENS1_29StaticPersistentTileSchedulerILb0EEEEEEEEEvNT_6ParamsE,"aw",@nobits
	.sectionflags	@""
	.align	16
	.zero		1024


//--------------------- .nv.shared.reserved.0     --------------------------
	.section	.nv.shared.reserved.0,"aw",@nobits
	.weak		__nv_reservedSMEM_offset_0_alias
	.size		__nv_reservedSMEM_offset_0_alias, 0, 0
	.other		__nv_reservedSMEM_offset_0_alias,@"STO_CUDA_RESERVED_SHARED STV_DEFAULT"
__nv_reservedSMEM_offset_0_alias:
	.zero		0


//--------------------- .nv.global                --------------------------
	.section	.nv.global,"aw",@nobits
.nv.global:
	.type		_ZN83_INTERNAL_f04532c9_47_flash_fwd_hdim64_256_fp16_paged_softcap_sm90_cu_9949e2e8_42154cute1_E,@object
	.size		_ZN83_INTERNAL_f04532c9_47_flash_fwd_hdim64_256_fp16_paged_softcap_sm90_cu_9949e2e8_42154cute1_E,(_ZN83_INTERNAL_f04532c9_47_flash_fwd_hdim64_256_fp16_paged_softcap_sm90_cu_9949e2e8_42154cuda3std3__45__cpo6cbeginE - _ZN83_INTERNAL_f04532c9_47_flash_fwd_hdim64_256_fp16_paged_softcap_sm90_cu_9949e2e8_42154cute1_E)
_ZN83_INTERNAL_f04532c9_47_flash_fwd_hdim64_256_fp16_paged_softcap_sm90_cu_9949e2e8_42154cute1_E:
	.zero		1
	.type		_ZN83_INTERNAL_f04532c9_47_flash_fwd_hdim64_256_fp16_paged_softcap_sm90_cu_9949e2e8_42154cuda3std3__45__cpo6cbeginE,@object
	.size		_ZN83_INTERNAL_f04532c9_47_flash_fwd_hdim64_256_fp16_paged_softcap_sm90_cu_9949e2e8_42154cuda3std3__45__cpo6cbeginE,(_ZN83_INTERNAL_f04532c9_47_flash_fwd_hdim64_256_fp16_paged_softcap_sm90_cu_9949e2e8_42154cuda3std3__48in_placeE - _ZN83_INTERNAL_f04532c9_47_flash_fwd_hdim64_256_fp16_paged_softcap_sm90_cu_9949e2e8_42154cuda3std3__45__cpo6cbeginE)
_ZN83_INTERNAL_f04532c9_47_flash_fwd_hdim64_256_fp16_paged_softcap_sm90_cu_9949e2e8_42154cuda3std3__45__cpo6cbeginE:
	.zero		1
	.type		_ZN83_INTERNAL_f04532c9_47_flash_fwd_hdim64_256_fp16_paged_softcap_sm90_cu_9949e2e8_42154cuda3std3__48in_placeE,@object
	.size		_ZN83_INTERNAL_f04532c9_47_flash_fwd_hdim64_256_fp16_paged_softcap_sm90_cu_9949e2e8_42154cuda3std3__48in_placeE,(_ZN83_INTERNAL_f04532c9_47_flash_fwd_hdim64_256_fp16_paged_softcap_sm90_cu_9949e2e8_42154cuda3std6ranges3__45__cpo9iter_moveE - _ZN83_INTERNAL_f04532c9_47_flash_fwd_hdim64_256_fp16_paged_softcap_sm90_cu_9949e2e8_42154cuda3std3__48in_placeE)
_ZN83_INTERNAL_f04532c9_47_flash_fwd_hdim64_256_fp16_paged_softcap_sm90_cu_9949e2e8_42154cuda3std3__48in_placeE:
	.zero		1
	.type		_ZN83_INTERNAL_f04532c9_47_flash_fwd_hdim64_256_fp16_paged_softcap_sm90_cu_9949e2e8_42154cuda3std6ranges3__45__cpo9iter_moveE,@object
	.size		_ZN83_INTERNAL_f04532c9_47_flash_fwd_hdim64_256_fp16_paged_softcap_sm90_cu_9949e2e8_42154cuda3std6ranges3__45__cpo9iter_moveE,(_ZN83_INTERNAL_f04532c9_47_flash_fwd_hdim64_256_fp16_paged_softcap_sm90_cu_9949e2e8_42154cuda3std3__45__cpo5beginE - _ZN83_INTERNAL_f04532c9_47_flash_fwd_hdim64_256_fp16_paged_softcap_sm90_cu_9949e2e8_42154cuda3std6ranges3__45__cpo9iter_moveE)
_ZN83_INTERNAL_f04532c9_47_flash_fwd_hdim64_256_fp16_paged_softcap_sm90_cu_9949e2e8_42154cuda3std6ranges3__45__cpo9iter_moveE:
	.zero		1
	.type		_ZN83_INTERNAL_f04532c9_47_flash_fwd_hdim64_256_fp16_paged_softcap_sm90_cu_9949e2e8_42154cuda3std3__45__cpo5beginE,@object
	.size		_ZN83_INTERNAL_f04532c9_47_flash_fwd_hdim64_256_fp16_paged_softcap_sm90_cu_9949e2e8_42154cuda3std3__45__cpo5beginE,(_ZN83_INTERNAL_f04532c9_47_flash_fwd_hdim64_256_fp16_paged_softcap_sm90_cu_9949e2e8_42154cuda3std3__485_GLOBAL__N__f04532c9_47_flash_fwd_hdim64_256_fp16_paged_softcap_sm90_cu_9949e2e8_42156ignoreE - _ZN83_INTERNAL_f04532c9_47_flash_fwd_hdim64_256_fp16_paged_softcap_sm90_cu_9949e2e8_42154cuda3std3__45__cpo5beginE)
_ZN83_INTERNAL_f04532c9_47_flash_fwd_hdim64_256_fp16_paged_softcap_sm90_cu_9949e2e8_42154cuda3std3__45__cpo5beginE:
	.zero		1
	.type		_ZN83_INTERNAL_f04532c9_47_flash_fwd_hdim64_256_fp16_paged_softcap_sm90_cu_9949e2e8_42154cuda3std3__485_GLOBAL__N__f04532c9_47_flash_fwd_hdim64_256_fp16_paged_softcap_sm90_cu_9949e2e8_42156ignoreE,@object
	.size		_ZN83_INTERNAL_f04532c9_47_flash_fwd_hdim64_256_fp16_paged_softcap_sm90_cu_9949e2e8_42154cuda3std3__485_GLOBAL__N__f04532c9_47_flash_fwd_hdim64_256_fp16_paged_softcap_sm90_cu_9949e2e8_42156ignoreE,(_ZN83_INTERNAL_f04532c9_47_flash_fwd_hdim64_256_fp16_paged_softcap_sm90_cu_9949e2e8_42154cute7productE - _ZN83_INTERNAL_f04532c9_47_flash_fwd_hdim64_256_fp16_paged_softcap_sm90_cu_9949e2e8_42154cuda3std3__485_GLOBAL__N__f04532c9_47_flash_fwd_hdim64_256_fp16_paged_softcap_sm90_cu_9949e2e8_42156ignoreE)
_ZN83_INTERNAL_f04532c9_47_flash_fwd_hdim64_256_fp16_paged_softcap_sm90_cu_9949e2e8_42154cuda3std3__485_GLOBAL__N__f04532c9_47_flash_fwd_hdim64_256_fp16_paged_softcap_sm90_cu_9949e2e8_42156ignoreE:
	.zero		1
	.type		_ZN83_INTERNAL_f04532c9_47_flash_fwd_hdim64_256_fp16_paged_softcap_sm90_cu_9949e2e8_42154cute7productE,@object
	.size		_ZN83_INTERNAL_f04532c9_47_flash_fwd_hdim64_256_fp16_paged_softcap_sm90_cu_9949e2e8_42154cute7productE,(_ZN83_INTERNAL_f04532c9_47_flash_fwd_hdim64_256_fp16_paged_softcap_sm90_cu_9949e2e8_42154cuda3std3__45__cpo3endE - _ZN83_INTERNAL_f04532c9_47_flash_fwd_hdim64_256_fp16_paged_softcap_sm90_cu_9949e2e8_42154cute7productE)
_ZN83_INTERNAL_f04532c9_47_flash_fwd_hdim64_256_fp16_paged_softcap_sm90_cu_9949e2e8_42154cute7productE:
	.zero		1
	.type		_ZN83_INTERNAL_f04532c9_47_flash_fwd_hdim64_256_fp16_paged_softcap_sm90_cu_9949e2e8_42154cuda3std3__45__cpo3endE,@object
	.size		_ZN83_INTERNAL_f04532c9_47_flash_fwd_hdim64_256_fp16_paged_softcap_sm90_cu_9949e2e8_42154cuda3std3__45__cpo3endE,(_ZN83_INTERNAL_f04532c9_47_flash_fwd_hdim64_256_fp16_paged_softcap_sm90_cu_9949e2e8_42154cuda3std3__419piecewise_constructE - _ZN83_INTERNAL_f04532c9_47_flash_fwd_hdim64_256_fp16_paged_softcap_sm90_cu_9949e2e8_42154cuda3std3__45__cpo3endE)
_ZN83_INTERNAL_f04532c9_47_flash_fwd_hdim64_256_fp16_paged_softcap_sm90_cu_9949e2e8_42154cuda3std3__45__cpo3endE:
	.zero		1
	.type		_ZN83_INTERNAL_f04532c9_47_flash_fwd_hdim64_256_fp16_paged_softcap_sm90_cu_9949e2e8_42154cuda3std3__419piecewise_constructE,@object
	.size		_ZN83_INTERNAL_f04532c9_47_flash_fwd_hdim64_256_fp16_paged_softcap_sm90_cu_9949e2e8_42154cuda3std3__419piecewise_constructE,(_ZN83_INTERNAL_f04532c9_47_flash_fwd_hdim64_256_fp16_paged_softcap_sm90_cu_9949e2e8_42154cuda3std3__45__cpo4cendE - _ZN83_INTERNAL_f04532c9_47_flash_fwd_hdim64_256_fp16_paged_softcap_sm90_cu_9949e2e8_42154cuda3std3__419piecewise_constructE)
_ZN83_INTERNAL_f04532c9_47_flash_fwd_hdim64_256_fp16_paged_softcap_sm90_cu_9949e2e8_42154cuda3std3__419piecewise_constructE:
	.zero		1
	.type		_ZN83_INTERNAL_f04532c9_47_flash_fwd_hdim64_256_fp16_paged_softcap_sm90_cu_9949e2e8_42154cuda3std3__45__cpo4cendE,@object
	.size		_ZN83_INTERNAL_f04532c9_47_flash_fwd_hdim64_256_fp16_paged_softcap_sm90_cu_9949e2e8_42154cuda3std3__45__cpo4cendE,(_ZN83_INTERNAL_f04532c9_47_flash_fwd_hdim64_256_fp16_paged_softcap_sm90_cu_9949e2e8_42154cuda3std6ranges3__45__cpo4swapE - _ZN83_INTERNAL_f04532c9_47_flash_fwd_hdim64_256_fp16_paged_softcap_sm90_cu_9949e2e8_42154cuda3std3__45__cpo4cendE)
_ZN83_INTERNAL_f04532c9_47_flash_fwd_hdim64_256_fp16_paged_softcap_sm90_cu_9949e2e8_42154cuda3std3__45__cpo4cendE:
	.zero		1
	.type		_ZN83_INTERNAL_f04532c9_47_flash_fwd_hdim64_256_fp16_paged_softcap_sm90_cu_9949e2e8_42154cuda3std6ranges3__45__cpo4swapE,@object
	.size		_ZN83_INTERNAL_f04532c9_47_flash_fwd_hdim64_256_fp16_paged_softcap_sm90_cu_9949e2e8_42154cuda3std6ranges3__45__cpo4swapE,(.L_14 - _ZN83_INTERNAL_f04532c9_47_flash_fwd_hdim64_256_fp16_paged_softcap_sm90_cu_9949e2e8_42154cuda3std6ranges3__45__cpo4swapE)
_ZN83_INTERNAL_f04532c9_47_flash_fwd_hdim64_256_fp16_paged_softcap_sm90_cu_9949e2e8_42154cuda3std6ranges3__45__cpo4swapE:
	.zero		1
.L_14:


//--------------------- .nv.shared._ZN7cutlass13device_kernelIN5flash11enable_sm90INS1_16FlashAttnFwdSm90INS1_25CollectiveMainloopFwdSm90ILi2EN4cute5tupleIJNS5_1CILi1EEES8_S8_EEENS6_IJNS7_ILi128EEENS7_ILi96EEENS7_ILi64EEEEEELi256ENS_6half_tEfNS_4arch4Sm90ELb0ELb0ELb1ELb0ELb1ELb0ELb1ELb1ELb0ELb1ELb0ELb0EEENS1_21CollectiveEpilogueFwdINS6_IJSA_NS7_ILi256EEESB_EEES9_SE_SG_Li256ELb0ELb1ELb0ELb0EEENS1_29StaticPersistentTileSchedulerILb0EEEEEEEEEvNT_6ParamsE --------------------------
	.section	.nv.shared._ZN7cutlass13device_kernelIN5flash11enable_sm90INS1_16FlashAttnFwdSm90INS1_25CollectiveMainloopFwdSm90ILi2EN4cute5tupleIJNS5_1CILi1EEES8_S8_EEENS6_IJNS7_ILi128EEENS7_ILi96EEENS7_ILi64EEEEEELi256ENS_6half_tEfNS_4arch4Sm90ELb0ELb0ELb1ELb0ELb1ELb0ELb1ELb1ELb0ELb1ELb0ELb0EEENS1_21CollectiveEpilogueFwdINS6_IJSA_NS7_ILi256EEESB_EEES9_SE_SG_Li256ELb0ELb1ELb0ELb0EEENS1_29StaticPersistentTileSchedulerILb0EEEEEEEEEvNT_6ParamsE,"aw",@nobits
	.sectionflags	@""
	.align	16
	.zero		1024


//--------------------- .nv.shared._ZN7cutlass13device_kernelIN5flash11enable_sm90INS1_16FlashAttnFwdSm90INS1_25CollectiveMainloopFwdSm90ILi2EN4cute5tupleIJNS5_1CILi1EEES8_S8_EEENS6_IJNS7_ILi128EEENS7_ILi96EEENS7_ILi64EEEEEELi256ENS_6half_tEfNS_4arch4Sm90ELb0ELb0ELb1ELb1ELb1ELb0ELb0ELb1ELb0ELb1ELb0ELb0EEENS1_21CollectiveEpilogueFwdINS6_IJSA_NS7_ILi256EEESB_EEES9_SE_SG_Li256ELb1ELb1ELb0ELb0EEENS1_36VarlenDynamicPersistentTileSchedulerILi128ELi96ELi256ELi128ELb0ELb1ELb1ELb0ELb1ELb1EEEEEEEEEvNT_6ParamsE --------------------------
	.section	.nv.shared._ZN7cutlass13device_kernelIN5flash11enable_sm90INS1_16FlashAttnFwdSm90INS1_25CollectiveMainloopFwdSm90ILi2EN4cute5tupleIJNS5_1CILi1EEES8_S8_EEENS6_IJNS7_ILi128EEENS7_ILi96EEENS7_ILi64EEEEEELi256ENS_6half_tEfNS_4arch4Sm90ELb0ELb0ELb1ELb1ELb1ELb0ELb0ELb1ELb0ELb1ELb0ELb0EEENS1_21CollectiveEpilogueFwdINS6_IJSA_NS7_ILi256EEESB_EEES9_SE_SG_Li256ELb1ELb1ELb0ELb0EEENS1_36VarlenDynamicPersistentTileSchedulerILi128ELi96ELi256ELi128ELb0ELb1ELb1ELb0ELb1ELb1EEEEEEEEEvNT_6ParamsE,"aw",@nobits
	.sectionflags	@""
	.align	16
	.zero		1024


//--------------------- .nv.shared._ZN7cutlass13device_kernelIN5flash11enable_sm90INS1_16FlashAttnFwdSm90INS1_25CollectiveMainloopFwdSm90ILi2EN4cute5tupleIJNS5_1CILi1EEES8_S8_EEENS6_IJNS7_ILi128EEENS7_ILi96EEENS7_ILi64EEEEEELi256ENS_6half_tEfNS_4arch4Sm90ELb0ELb0ELb1ELb1ELb1ELb1ELb0ELb1ELb0ELb1ELb0ELb0EEENS1_21CollectiveEpilogueFwdINS6_IJSA_NS7_ILi256EEESB_EEES9_SE_SG_Li256ELb1ELb1ELb0ELb0EEENS1_36VarlenDynamicPersistentTileSchedulerILi128ELi96ELi256ELi128ELb0ELb1ELb1ELb0ELb1ELb1EEEEEEEEEvNT_6ParamsE --------------------------
	.section	.nv.shared._ZN7cutlass13device_kernelIN5flash11enable_sm90INS1_16FlashAttnFwdSm90INS1_25CollectiveMainloopFwdSm90ILi2EN4cute5tupleIJNS5_1CILi1EEES8_S8_EEENS6_IJNS7_ILi128EEENS7_ILi96EEENS7_ILi64EEEEEELi256ENS_6half_tEfNS_4arch4Sm90ELb0ELb0ELb1ELb1ELb1ELb1ELb0ELb1ELb0ELb1ELb0ELb0EEENS1_21CollectiveEpilogueFwdINS6_IJSA_NS7_ILi256EEESB_EEES9_SE_SG_Li256ELb1ELb1ELb0ELb0EEENS1_36VarlenDynamicPersistentTileSchedulerILi128ELi96ELi256ELi128ELb0ELb1ELb1ELb0ELb1ELb1EEEEEEEEEvNT_6ParamsE,"aw",@nobits
	.sectionflags	@""
	.align	16
	.zero		1024


//--------------------- .nv.shared._ZN7cutlass13device_kernelIN5flash11enable_sm90INS1_16FlashAttnFwdSm90INS1_25CollectiveMainloopFwdSm90ILi2EN4cute5tupleIJNS5_1CILi1EEES8_S8_EEENS6_IJNS7_ILi128EEENS7_ILi96EEENS7_ILi64EEEEEELi256ENS_6half_tEfNS_4arch4Sm90ELb0ELb0ELb1ELb1ELb1ELb0ELb1ELb1ELb0ELb1ELb0ELb0EEENS1_21CollectiveEpilogueFwdINS6_IJSA_NS7_ILi256EEESB_EEES9_SE_SG_Li256ELb1ELb1ELb0ELb0EEENS1_36VarlenDynamicPersistentTileSchedulerILi128ELi96ELi256ELi128ELb0ELb1ELb1ELb0ELb1ELb1EEEEEEEEEvNT_6ParamsE --------------------------
	.section	.nv.shared._ZN7cutlass13device_kernelIN5flash11enable_sm90INS1_16FlashAttnFwdSm90INS1_25CollectiveMainloopFwdSm90ILi2EN4cute5tupleIJNS5_1CILi1EEES8_S8_EEENS6_IJNS7_ILi128EEENS7_ILi96EEENS7_ILi64EEEEEELi256ENS_6half_tEfNS_4arch4Sm90ELb0ELb0ELb1ELb1ELb1ELb0ELb1ELb1ELb0ELb1ELb0ELb0EEENS1_21CollectiveEpilogueFwdINS6_IJSA_NS7_ILi256EEESB_EEES9_SE_SG_Li256ELb1ELb1ELb0ELb0EEENS1_36VarlenDynamicPersistentTileSchedulerILi128ELi96ELi256ELi128ELb0ELb1ELb1ELb0ELb1ELb1EEEEEEEEEvNT_6ParamsE,"aw",@nobits
	.sectionflags	@""
	.align	16
	.zero		1024


//--------------------- .nv.shared._ZN7cutlass13device_kernelIN5flash11enable_sm90INS1_16FlashAttnFwdSm90INS1_25CollectiveMainloopFwdSm90ILi2EN4cute5tupleIJNS5_1CILi1EEES8_S8_EEENS6_IJNS7_ILi128EEENS7_ILi96EEENS7_ILi64EEEEEELi256ENS_6half_tEfNS_4arch4Sm90ELb0ELb0ELb1ELb1ELb1ELb1ELb1ELb1ELb0ELb1ELb0ELb0EEENS1_21CollectiveEpilogueFwdINS6_IJSA_NS7_ILi256EEESB_EEES9_SE_SG_Li256ELb1ELb1ELb0ELb0EEENS1_36VarlenDynamicPersistentTileSchedulerILi128ELi96ELi256ELi128ELb0ELb1ELb1ELb0ELb1ELb1EEEEEEEEEvNT_6ParamsE --------------------------
	.section	.nv.shared._ZN7cutlass13device_kernelIN5flash11enable_sm90INS1_16FlashAttnFwdSm90INS1_25CollectiveMainloopFwdSm90ILi2EN4cute5tupleIJNS5_1CILi1EEES8_S8_EEENS6_IJNS7_ILi128EEENS7_ILi96EEENS7_ILi64EEEEEELi256ENS_6half_tEfNS_4arch4Sm90ELb0ELb0ELb1ELb1ELb1ELb1ELb1ELb1ELb0ELb1ELb0ELb0EEENS1_21CollectiveEpilogueFwdINS6_IJSA_NS7_ILi256EEESB_EEES9_SE_SG_Li256ELb1ELb1ELb0ELb0EEENS1_36VarlenDynamicPersistentTileSchedulerILi128ELi96ELi256ELi128ELb0ELb1ELb1ELb0ELb1ELb1EEEEEEEEEvNT_6ParamsE,"aw",@nobits
	.sectionflags	@""
	.align	16
	.zero		1024


//--------------------- .nv.shared._ZN7cutlass13device_kernelIN5flash11enable_sm90INS1_16FlashAttnFwdSm90INS1_25CollectiveMainloopFwdSm90ILi2EN4cute5tupleIJNS5_1CILi1EEES8_S8_EEENS6_IJNS7_ILi128EEENS7_ILi96EEENS7_ILi64EEEEEELi256ENS_6half_tEfNS_4arch4Sm90ELb0ELb1ELb1ELb0ELb1ELb0ELb0ELb1ELb0ELb1ELb0ELb0EEENS1_21CollectiveEpilogueFwdINS6_IJSA_NS7_ILi256EEESB_EEES9_SE_SG_Li256ELb0ELb1ELb0ELb0EEENS1_30DynamicPersistentTileSchedulerILi256ELi128ELb0ELb1ELb1EEEEEEEEEvNT_6ParamsE --------------------------
	.section	.nv.shared._ZN7cutlass13device_kernelIN5flash11enable_sm90INS1_16FlashAttnFwdSm90INS1_25CollectiveMainloopFwdSm90ILi2EN4cute5tupleIJNS5_1CILi1EEES8_S8_EEENS6_IJNS7_ILi128EEENS7_ILi96EEENS7_ILi64EEEEEELi256ENS_6half_tEfNS_4arch4Sm90ELb0ELb1ELb1ELb0ELb1ELb0ELb0ELb1ELb0ELb1ELb0ELb0EEENS1_21CollectiveEpilogueFwdINS6_IJSA_NS7_ILi256EEESB_EEES9_SE_SG_Li256ELb0ELb1ELb0ELb0EEENS1_30DynamicPersistentTileSchedulerILi256ELi128ELb0ELb1ELb1EEEEEEEEEvNT_6ParamsE,"aw",@nobits
	.sectionflags	@""
	.align	16
	.zero		1024


//--------------------- .nv.shared._ZN7cutlass13device_kernelIN5flash11enable_sm90INS1_16FlashAttnFwdSm90INS1_25CollectiveMainloopFwdSm90ILi2EN4cute5tupleIJNS5_1CILi1EEES8_S8_EEENS6_IJNS7_ILi128EEENS7_ILi96EEENS7_ILi64EEEEEELi256ENS_6half_tEfNS_4arch4Sm90ELb0ELb1ELb1ELb0ELb1ELb0ELb1ELb1ELb0ELb1ELb0ELb0EEENS1_21CollectiveEpilogueFwdINS6_IJSA_NS7_ILi256EEESB_EEES9_SE_SG_Li256ELb0ELb1ELb0ELb0EEENS1_30DynamicPersistentTileSchedulerILi256ELi128ELb0ELb1ELb1EEEEEEEEEvNT_6ParamsE --------------------------
	.section	.nv.shared._ZN7cutlass13device_kernelIN5flash11enable_sm90INS1_16FlashAttnFwdSm90INS1_25CollectiveMainloopFwdSm90ILi2EN4cute5tupleIJNS5_1CILi1EEES8_S8_EEENS6_IJNS7_ILi128EEENS7_ILi96EEENS7_ILi64EEEEEELi256ENS_6half_tEfNS_4arch4Sm90ELb0ELb1ELb1ELb0ELb1ELb0ELb1ELb1ELb0ELb1ELb0ELb0EEENS1_21CollectiveEpilogueFwdINS6_IJSA_NS7_ILi256EEESB_EEES9_SE_SG_Li256ELb0ELb1ELb0ELb0EEENS1_30DynamicPersistentTileSchedulerILi256ELi128ELb0ELb1ELb1EEEEEEEEEvNT_6ParamsE,"aw",@nobits
	.sectionflags	@""
	.align	16
	.zero		1024


//--------------------- .nv.shared._ZN7cutlass13device_kernelIN5flash11enable_sm90INS1_16FlashAttnFwdSm90INS1_25CollectiveMainloopFwdSm90ILi2EN4cute5tupleIJNS5_1CILi1EEES8_S8_EEENS6_IJNS7_ILi128EEENS7_ILi96EEENS7_ILi64EEEEEELi256ENS_6half_tEfNS_4arch4Sm90ELb0ELb1ELb1ELb1ELb1ELb0ELb0ELb1ELb0ELb1ELb0ELb0EEENS1_21CollectiveEpilogueFwdINS6_IJSA_NS7_ILi256EEESB_EEES9_SE_SG_Li256ELb1ELb1ELb0ELb0EEENS1_36VarlenDynamicPersistentTileSchedulerILi128ELi96ELi256ELi128ELb0ELb1ELb1ELb1ELb0ELb1EEEEEEEEEvNT_6ParamsE --------------------------
	.section	.nv.shared._ZN7cutlass13device_kernelIN5flash11enable_sm90INS1_16FlashAttnFwdSm90INS1_25CollectiveMainloopFwdSm90ILi2EN4cute5tupleIJNS5_1CILi1EEES8_S8_EEENS6_IJNS7_ILi128EEENS7_ILi96EEENS7_ILi64EEEEEELi256ENS_6half_tEfNS_4arch4Sm90ELb0ELb1ELb1ELb1ELb1ELb0ELb0ELb1ELb0ELb1ELb0ELb0EEENS1_21CollectiveEpilogueFwdINS6_IJSA_NS7_ILi256EEESB_EEES9_SE_SG_Li256ELb1ELb1ELb0ELb0EEENS1_36VarlenDynamicPersistentTileSchedulerILi128ELi96ELi256ELi128ELb0ELb1ELb1ELb1ELb0ELb1EEEEEEEEEvNT_6ParamsE,"aw",@nobits
	.sectionflags	@""
	.align	16
	.zero		1024


//--------------------- .nv.shared._ZN7cutlass13device_kernelIN5flash11enable_sm90INS1_16FlashAttnFwdSm90INS1_25CollectiveMainloopFwdSm90ILi2EN4cute5tupleIJNS5_1CILi1EEES8_S8_EEENS6_IJNS7_ILi128EEENS7_ILi96EEENS7_ILi64EEEEEELi256ENS_6half_tEfNS_4arch4Sm90ELb0ELb1ELb1ELb1ELb1ELb1ELb0ELb1ELb0ELb1ELb0ELb0EEENS1_21CollectiveEpilogueFwdINS6_IJSA_NS7_ILi256EEESB_EEES9_SE_SG_Li256ELb1ELb1ELb0ELb0EEENS1_36VarlenDynamicPersistentTileSchedulerILi128ELi96ELi256ELi128ELb0ELb1ELb1ELb1ELb0ELb1EEEEEEEEEvNT_6ParamsE --------------------------
	.section	.nv.shared._ZN7cutlass13device_kernelIN5flash11enable_sm90INS1_16FlashAttnFwdSm90INS1_25CollectiveMainloopFwdSm90ILi2EN4cute5tupleIJNS5_1CILi1EEES8_S8_EEENS6_IJNS7_ILi128EEENS7_ILi96EEENS7_ILi64EEEEEELi256ENS_6half_tEfNS_4arch4Sm90ELb0ELb1ELb1ELb1ELb1ELb1ELb0ELb1ELb0ELb1ELb0ELb0EEENS1_21CollectiveEpilogueFwdINS6_IJSA_NS7_ILi256EEESB_EEES9_SE_SG_Li256ELb1ELb1ELb0ELb0EEENS1_36VarlenDynamicPersistentTileSchedulerILi128ELi96ELi256ELi128ELb0ELb1ELb1ELb1ELb0ELb1EEEEEEEEEvNT_6ParamsE,"aw",@nobits
	.sectionflags	@""
	.align	16
	.zero		1024


//--------------------- .nv.shared._ZN7cutlass13device_kernelIN5flash11enable_sm90INS1_16FlashAttnFwdSm90INS1_25CollectiveMainloopFwdSm90ILi2EN4cute5tupleIJNS5_1CILi1EEES8_S8_EEENS6_IJNS7_ILi128EEENS7_ILi96EEENS7_ILi64EEEEEELi256ENS_6half_tEfNS_4arch4Sm90ELb0ELb1ELb1ELb1ELb1ELb0ELb1ELb1ELb0ELb1ELb0ELb0EEENS1_21CollectiveEpilogueFwdINS6_IJSA_NS7_ILi256EEESB_EEES9_SE_SG_Li256ELb1ELb1ELb0ELb0EEENS1_36VarlenDynamicPersistentTileSchedulerILi128ELi96ELi256ELi128ELb0ELb1ELb1ELb1ELb0ELb1EEEEEEEEEvNT_6ParamsE --------------------------
	.section	.nv.shared._ZN7cutlass13device_kernelIN5flash11enable_sm90INS1_16FlashAttnFwdSm90INS1_25CollectiveMainloopFwdSm90ILi2EN4cute5tupleIJNS5_1CILi1EEES8_S8_EEENS6_IJNS7_ILi128EEENS7_ILi96EEENS7_ILi64EEEEEELi256ENS_6half_tEfNS_4arch4Sm90ELb0ELb1ELb1ELb1ELb1ELb0ELb1ELb1ELb0ELb1ELb0ELb0EEENS1_21CollectiveEpilogueFwdINS6_IJSA_NS7_ILi256EEESB_EEES9_SE_SG_Li256ELb1ELb1ELb0ELb0EEENS1_36VarlenDynamicPersistentTileSchedulerILi128ELi96ELi256ELi128ELb0ELb1ELb1ELb1ELb0ELb1EEEEEEEEEvNT_6ParamsE,"aw",@nobits
	.sectionflags	@""
	.align	16
	.zero		1024


//--------------------- .nv.shared._ZN7cutlass13device_kernelIN5flash11enable_sm90INS1_16FlashAttnFwdSm90INS1_25CollectiveMainloopFwdSm90ILi2EN4cute5tupleIJNS5_1CILi1EEES8_S8_EEENS6_IJNS7_ILi128EEENS7_ILi96EEENS7_ILi64EEEEEELi256ENS_6half_tEfNS_4arch4Sm90ELb0ELb1ELb1ELb1ELb1ELb1ELb1ELb1ELb0ELb1ELb0ELb0EEENS1_21CollectiveEpilogueFwdINS6_IJSA_NS7_ILi256EEESB_EEES9_SE_SG_Li256ELb1ELb1ELb0ELb0EEENS1_36VarlenDynamicPersistentTileSchedulerILi128ELi96ELi256ELi128ELb0ELb1ELb1ELb1ELb0ELb1EEEEEEEEEvNT_6ParamsE --------------------------
	.section	.nv.shared._ZN7cutlass13device_kernelIN5flash11enable_sm90INS1_16FlashAttnFwdSm90INS1_25CollectiveMainloopFwdSm90ILi2EN4cute5tupleIJNS5_1CILi1EEES8_S8_EEENS6_IJNS7_ILi128EEENS7_ILi96EEENS7_ILi64EEEEEELi256ENS_6half_tEfNS_4arch4Sm90ELb0ELb1ELb1ELb1ELb1ELb1ELb1ELb1ELb0ELb1ELb0ELb0EEENS1_21CollectiveEpilogueFwdINS6_IJSA_NS7_ILi256EEESB_EEES9_SE_SG_Li256ELb1ELb1ELb0ELb0EEENS1_36VarlenDynamicPersistentTileSchedulerILi128ELi96ELi256ELi128ELb0ELb1ELb1ELb1ELb0ELb1EEEEEEEEEvNT_6ParamsE,"aw",@nobits
	.sectionflags	@""
	.align	16
	.zero		1024


//--------------------- .nv.shared._ZN7cutlass13device_kernelIN5flash11enable_sm90INS1_16FlashAttnFwdSm90INS1_25CollectiveMainloopFwdSm90ILi2EN4cute5tupleIJNS5_1CILi1EEES8_S8_EEENS6_IJNS7_ILi128EEENS7_ILi96EEENS7_ILi64EEEEEELi256ENS_6half_tEfNS_4arch4Sm90ELb1ELb0ELb1ELb0ELb1ELb0ELb0ELb1ELb0ELb1ELb0ELb0EEENS1_21CollectiveEpilogueFwdINS6_IJSA_NS7_ILi256EEESB_EEES9_SE_SG_Li256ELb0ELb1ELb0ELb0EEENS1_30DynamicPersistentTileSchedulerILi256ELi128ELb0ELb1ELb1EEEEEEEEEvNT_6ParamsE --------------------------
	.section	.nv.shared._ZN7cutlass13device_kernelIN5flash11enable_sm90INS1_16FlashAttnFwdSm90INS1_25CollectiveMainloopFwdSm90ILi2EN4cute5tupleIJNS5_1CILi1EEES8_S8_EEENS6_IJNS7_ILi128EEENS7_ILi96EEENS7_ILi64EEEEEELi256ENS_6half_tEfNS_4arch4Sm90ELb1ELb0ELb1ELb0ELb1ELb0ELb0ELb1ELb0ELb1ELb0ELb0EEENS1_21CollectiveEpilogueFwdINS6_IJSA_NS7_ILi256EEESB_EEES9_SE_SG_Li256ELb0ELb1ELb0ELb0EEENS1_30DynamicPersistentTileSchedulerILi256ELi128ELb0ELb1ELb1EEEEEEEEEvNT_6ParamsE,"aw",@nobits
	.sectionflags	@""
	.align	16
	.zero		1024


//--------------------- .nv.shared._ZN7cutlass13device_kernelIN5flash11enable_sm90INS1_16FlashAttnFwdSm90INS1_25CollectiveMainloopFwdSm90ILi2EN4cute5tupleIJNS5_1CILi1EEES8_S8_EEENS6_IJNS7_ILi128EEENS7_ILi96EEENS7_ILi64EEEEEELi256ENS_6half_tEfNS_4arch4Sm90ELb1ELb0ELb1ELb0ELb1ELb0ELb1ELb1ELb0ELb1ELb0ELb0EEENS1_21CollectiveEpilogueFwdINS6_IJSA_NS7_ILi256EEESB_EEES9_SE_SG_Li256ELb0ELb1ELb0ELb0EEENS1_30DynamicPersistentTileSchedulerILi256ELi128ELb0ELb1ELb1EEEEEEEEEvNT_6ParamsE --------------------------
	.section	.nv.shared._ZN7cutlass13device_kernelIN5flash11enable_sm90INS1_16FlashAttnFwdSm90INS1_25CollectiveMainloopFwdSm90ILi2EN4cute5tupleIJNS5_1CILi1EEES8_S8_EEENS6_IJNS7_ILi128EEENS7_ILi96EEENS7_ILi64EEEEEELi256ENS_6half_tEfNS_4arch4Sm90ELb1ELb0ELb1ELb0ELb1ELb0ELb1ELb1ELb0ELb1ELb0ELb0EEENS1_21CollectiveEpilogueFwdINS6_IJSA_NS7_ILi256EEESB_EEES9_SE_SG_Li256ELb0ELb1ELb0ELb0EEENS1_30DynamicPersistentTileSchedulerILi256ELi128ELb0ELb1ELb1EEEEEEEEEvNT_6ParamsE,"aw",@nobits
	.sectionflags	@""
	.align	16
	.zero		1024


//--------------------- .nv.shared._ZN7cutlass13device_kernelIN5flash11enable_sm90INS1_16FlashAttnFwdSm90INS1_25CollectiveMainloopFwdSm90ILi2EN4cute5tupleIJNS5_1CILi1EEES8_S8_EEENS6_IJNS7_ILi128EEENS7_ILi96EEENS7_ILi64EEEEEELi256ENS_6half_tEfNS_4arch4Sm90ELb1ELb0ELb1ELb1ELb1ELb0ELb0ELb1ELb0ELb1ELb0ELb0EEENS1_21CollectiveEpilogueFwdINS6_IJSA_NS7_ILi256EEESB_EEES9_SE_SG_Li256ELb1ELb1ELb0ELb0EEENS1_36VarlenDynamicPersistentTileSchedulerILi128ELi96ELi256ELi128ELb0ELb1ELb1ELb1ELb1ELb1EEEEEEEEEvNT_6ParamsE --------------------------
	.section	.nv.shared._ZN7cutlass13device_kernelIN5flash11enable_sm90INS1_16FlashAttnFwdSm90INS1_25CollectiveMainloopFwdSm90ILi2EN4cute5tupleIJNS5_1CILi1EEES8_S8_EEENS6_IJNS7_ILi128EEENS7_ILi96EEENS7_ILi64EEEEEELi256ENS_6half_tEfNS_4arch4Sm90ELb1ELb0ELb1ELb1ELb1ELb0ELb0ELb1ELb0ELb1ELb0ELb0EEENS1_21CollectiveEpilogueFwdINS6_IJSA_NS7_ILi256EEESB_EEES9_SE_SG_Li256ELb1ELb1ELb0ELb0EEENS1_36VarlenDynamicPersistentTileSchedulerILi128ELi96ELi256ELi128ELb0ELb1ELb1ELb1ELb1ELb1EEEEEEEEEvNT_6ParamsE,"aw",@nobits
	.sectionflags	@""
	.align	16
	.zero		1024


//--------------------- .nv.shared._ZN7cutlass13device_kernelIN5flash11enable_sm90INS1_16FlashAttnFwdSm90INS1_25CollectiveMainloopFwdSm90ILi2EN4cute5tupleIJNS5_1CILi1EEES8_S8_EEENS6_IJNS7_ILi128EEENS7_ILi96EEENS7_ILi64EEEEEELi256ENS_6half_tEfNS_4arch4Sm90ELb1ELb0ELb1ELb1ELb1ELb1ELb0ELb1ELb0ELb1ELb0ELb0EEENS1_21CollectiveEpilogueFwdINS6_IJSA_NS7_ILi256EEESB_EEES9_SE_SG_Li256ELb1ELb1ELb0ELb0EEENS1_36VarlenDynamicPersistentTileSchedulerILi128ELi96ELi256ELi128ELb0ELb1ELb1ELb1ELb1ELb1EEEEEEEEEvNT_6ParamsE --------------------------
	.section	.nv.shared._ZN7cutlass13device_kernelIN5flash11enable_sm90INS1_16FlashAttnFwdSm90INS1_25CollectiveMainloopFwdSm90ILi2EN4cute5tupleIJNS5_1CILi1EEES8_S8_EEENS6_IJNS7_ILi128EEENS7_ILi96EEENS7_ILi64EEEEEELi256ENS_6half_tEfNS_4arch4Sm90ELb1ELb0ELb1ELb1ELb1ELb1ELb0ELb1ELb0ELb1ELb0ELb0EEENS1_21CollectiveEpilogueFwdINS6_IJSA_NS7_ILi256EEESB_EEES9_SE_SG_Li256ELb1ELb1ELb0ELb0EEENS1_36VarlenDynamicPersistentTileSchedulerILi128ELi96ELi256ELi128ELb0ELb1ELb1ELb1ELb1ELb1EEEEEEEEEvNT_6ParamsE,"aw",@nobits
	.sectionflags	@""
	.align	16
	.zero		1024


//--------------------- .nv.shared._ZN7cutlass13device_kernelIN5flash11enable_sm90INS1_16FlashAttnFwdSm90INS1_25CollectiveMainloopFwdSm90ILi2EN4cute5tupleIJNS5_1CILi1EEES8_S8_EEENS6_IJNS7_ILi128EEENS7_ILi96EEENS7_ILi64EEEEEELi256ENS_6half_tEfNS_4arch4Sm90ELb1ELb0ELb1ELb1ELb1ELb0ELb1ELb1ELb0ELb1ELb0ELb0EEENS1_21CollectiveEpilogueFwdINS6_IJSA_NS7_ILi256EEESB_EEES9_SE_SG_Li256ELb1ELb1ELb0ELb0EEENS1_36VarlenDynamicPersistentTileSchedulerILi128ELi96ELi256ELi128ELb0ELb1ELb1ELb1ELb1ELb1EEEEEEEEEvNT_6ParamsE --------------------------
	.section	.nv.shared._ZN7cutlass13device_kernelIN5flash11enable_sm90INS1_16FlashAttnFwdSm90INS1_25CollectiveMainloopFwdSm90ILi2EN4cute5tupleIJNS5_1CILi1EEES8_S8_EEENS6_IJNS7_ILi128EEENS7_ILi96EEENS7_ILi64EEEEEELi256ENS_6half_tEfNS_4arch4Sm90ELb1ELb0ELb1ELb1ELb1ELb0ELb1ELb1ELb0ELb1ELb0ELb0EEENS1_21CollectiveEpilogueFwdINS6_IJSA_NS7_ILi256EEESB_EEES9_SE_SG_Li256ELb1ELb1ELb0ELb0EEENS1_36VarlenDynamicPersistentTileSchedulerILi128ELi96ELi256ELi128ELb0ELb1ELb1ELb1ELb1ELb1EEEEEEEEEvNT_6ParamsE,"aw",@nobits
	.sectionflags	@""
	.align	16
	.zero		1024


//--------------------- .nv.shared._ZN7cutlass13device_kernelIN5flash11enable_sm90INS1_16FlashAttnFwdSm90INS1_25CollectiveMainloopFwdSm90ILi2EN4cute5tupleIJNS5_1CILi1EEES8_S8_EEENS6_IJNS7_ILi128EEENS7_ILi96EEENS7_ILi64EEEEEELi256ENS_6half_tEfNS_4arch4Sm90ELb1ELb0ELb1ELb1ELb1ELb1ELb1ELb1ELb0ELb1ELb0ELb0EEENS1_21CollectiveEpilogueFwdINS6_IJSA_NS7_ILi256EEESB_EEES9_SE_SG_Li256ELb1ELb1ELb0ELb0EEENS1_36VarlenDynamicPersistentTileSchedulerILi128ELi96ELi256ELi128ELb0ELb1ELb1ELb1ELb1ELb1EEEEEEEEEvNT_6ParamsE --------------------------
	.section	.nv.shared._ZN7cutlass13device_kernelIN5flash11enable_sm90INS1_16FlashAttnFwdSm90INS1_25CollectiveMainloopFwdSm90ILi2EN4cute5tupleIJNS5_1CILi1EEES8_S8_EEENS6_IJNS7_ILi128EEENS7_ILi96EEENS7_ILi64EEEEEELi256ENS_6half_tEfNS_4arch4Sm90ELb1ELb0ELb1ELb1ELb1ELb1ELb1ELb1ELb0ELb1ELb0ELb0EEENS1_21CollectiveEpilogueFwdINS6_IJSA_NS7_ILi256EEESB_EEES9_SE_SG_Li256ELb1ELb1ELb0ELb0EEENS1_36VarlenDynamicPersistentTileSchedulerILi128ELi96ELi256ELi128ELb0ELb1ELb1ELb1ELb1ELb1EEEEEEEEEvNT_6ParamsE,"aw",@nobits
	.sectionflags	@""
	.align	16
	.zero		1024


//--------------------- .nv.constant0._ZN7cutlass13device_kernelIN5flash11enable_sm90INS1_16FlashAttnFwdSm90INS1_25CollectiveMainloopFwdSm90ILi2EN4cute5tupleIJNS5_1CILi1EEES8_S8_EEENS6_IJNS7_ILi128EEENS7_ILi96EEENS7_ILi64EEEEEELi256ENS_6half_tEfNS_4arch4Sm90ELb0ELb0ELb1ELb0ELb1ELb0ELb0ELb1ELb0ELb1ELb0ELb0EEENS1_21CollectiveEpilogueFwdINS6_IJSA_NS7_ILi256EEESB_EEES9_SE_SG_Li256ELb0ELb1ELb0ELb0EEENS1_29StaticPersistentTileSchedulerILb0EEEEEEEEEvNT_6ParamsE --------------------------
	.section	.nv.constant0._ZN7cutlass13device_kernelIN5flash11enable_sm90INS1_16FlashAttnFwdSm90INS1_25CollectiveMainloopFwdSm90ILi2EN4cute5tupleIJNS5_1CILi1EEES8_S8_EEENS6_IJNS7_ILi128EEENS7_ILi96EEENS7_ILi64EEEEEELi256ENS_6half_tEfNS_4arch4Sm90ELb0ELb0ELb1ELb0ELb1ELb0ELb0ELb1ELb0ELb1ELb0ELb0EEENS1_21CollectiveEpilogueFwdINS6_IJSA_NS7_ILi256EEESB_EEES9_SE_SG_Li256ELb0ELb1ELb0ELb0EEENS1_29StaticPersistentTileSchedulerILb0EEEEEEEEEvNT_6ParamsE,"a",@progbits
	.sectionflags	@""
	.align	4
.nv.constant0._ZN7cutlass13device_kernelIN5flash11enable_sm90INS1_16FlashAttnFwdSm90INS1_25CollectiveMainloopFwdSm90ILi2EN4cute5tupleIJNS5_1CILi1EEES8_S8_EEENS6_IJNS7_ILi128EEENS7_ILi96EEENS7_ILi64EEEEEELi256ENS_6half_tEfNS_4arch4Sm90ELb0ELb0ELb1ELb0ELb1ELb0ELb0ELb1ELb0ELb1ELb0ELb0EEENS1_21CollectiveEpilogueFwdINS6_IJSA_NS7_ILi256EEESB_EEES9_SE_SG_Li256ELb0ELb1ELb0ELb0EEENS1_29StaticPersistentTileSchedulerILb0EEEEEEEEEvNT_6ParamsE:
	.zero		3200


//--------------------- .nv.constant0._ZN7cutlass13device_kernelIN5flash11enable_sm90INS1_16FlashAttnFwdSm90INS1_25CollectiveMainloopFwdSm90ILi2EN4cute5tupleIJNS5_1CILi1EEES8_S8_EEENS6_IJNS7_ILi128EEENS7_ILi96EEENS7_ILi64EEEEEELi256ENS_6half_tEfNS_4arch4Sm90ELb0ELb0ELb1ELb0ELb1ELb0ELb1ELb1ELb0ELb1ELb0ELb0EEENS1_21CollectiveEpilogueFwdINS6_IJSA_NS7_ILi256EEESB_EEES9_SE_SG_Li256ELb0ELb1ELb0ELb0EEENS1_29StaticPersistentTileSchedulerILb0EEEEEEEEEvNT_6ParamsE --------------------------
	.section	.nv.constant0._ZN7cutlass13device_kernelIN5flash11enable_sm90INS1_16FlashAttnFwdSm90INS1_25CollectiveMainloopFwdSm90ILi2EN4cute5tupleIJNS5_1CILi1EEES8_S8_EEENS6_IJNS7_ILi128EEENS7_ILi96EEENS7_ILi64EEEEEELi256ENS_6half_tEfNS_4arch4Sm90ELb0ELb0ELb1ELb0ELb1ELb0ELb1ELb1ELb0ELb1ELb0ELb0EEENS1_21CollectiveEpilogueFwdINS6_IJSA_NS7_ILi256EEESB_EEES9_SE_SG_Li256ELb0ELb1ELb0ELb0EEENS1_29StaticPersistentTileSchedulerILb0EEEEEEEEEvNT_6ParamsE,"a",@progbits
	.sectionflags	@""
	.align	4
.nv.constant0._ZN7cutlass13device_kernelIN5flash11enable_sm90INS1_16FlashAttnFwdSm90INS1_25CollectiveMainloopFwdSm90ILi2EN4cute5tupleIJNS5_1CILi1EEES8_S8_EEENS6_IJNS7_ILi128EEENS7_ILi96EEENS7_ILi64EEEEEELi256ENS_6half_tEfNS_4arch4Sm90ELb0ELb0ELb1ELb0ELb1ELb0ELb1ELb1ELb0ELb1ELb0ELb0EEENS1_21CollectiveEpilogueFwdINS6_IJSA_NS7_ILi256EEESB_EEES9_SE_SG_Li256ELb0ELb1ELb0ELb0EEENS1_29StaticPersistentTileSchedulerILb0EEEEEEEEEvNT_6ParamsE:
	.zero		3456


//--------------------- .nv.constant0._ZN7cutlass13device_kernelIN5flash11enable_sm90INS1_16FlashAttnFwdSm90INS1_25CollectiveMainloopFwdSm90ILi2EN4cute5tupleIJNS5_1CILi1EEES8_S8_EEENS6_IJNS7_ILi128EEENS7_ILi96EEENS7_ILi64EEEEEELi256ENS_6half_tEfNS_4arch4Sm90ELb0ELb0ELb1ELb1ELb1ELb0ELb0ELb1ELb0ELb1ELb0ELb0EEENS1_21CollectiveEpilogueFwdINS6_IJSA_NS7_ILi256EEESB_EEES9_SE_SG_Li256ELb1ELb1ELb0ELb0EEENS1_36VarlenDynamicPersistentTileSchedulerILi128ELi96ELi256ELi128ELb0ELb1ELb1ELb0ELb1ELb1EEEEEEEEEvNT_6ParamsE --------------------------
	.section	.nv.constant0._ZN7cutlass13device_kernelIN5flash11enable_sm90INS1_16FlashAttnFwdSm90INS1_25CollectiveMainloopFwdSm90ILi2EN4cute5tupleIJNS5_1CILi1EEES8_S8_EEENS6_IJNS7_ILi128EEENS7_ILi96EEENS7_ILi64EEEEEELi256ENS_6half_tEfNS_4arch4Sm90ELb0ELb0ELb1ELb1ELb1ELb0ELb0ELb1ELb0ELb1ELb0ELb0EEENS1_21CollectiveEpilogueFwdINS6_IJSA_NS7_ILi256EEESB_EEES9_SE_SG_Li256ELb1ELb1ELb0ELb0EEENS1_36VarlenDynamicPersistentTileSchedulerILi128ELi96ELi256ELi128ELb0ELb1ELb1ELb0ELb1ELb1EEEEEEEEEvNT_6ParamsE,"a",@progbits
	.sectionflags	@""
	.align	4
.nv.constant0._ZN7cutlass13device_kernelIN5flash11enable_sm90INS1_16FlashAttnFwdSm90INS1_25CollectiveMainloopFwdSm90ILi2EN4cute5tupleIJNS5_1CILi1EEES8_S8_EEENS6_IJNS7_ILi128EEENS7_ILi96EEENS7_ILi64EEEEEELi256ENS_6half_tEfNS_4arch4Sm90ELb0ELb0ELb1ELb1ELb1ELb0ELb0ELb1ELb0ELb1ELb0ELb0EEENS1_21CollectiveEpilogueFwdINS6_IJSA_NS7_ILi256EEESB_EEES9_SE_SG_Li256ELb1ELb1ELb0ELb0EEENS1_36VarlenDynamicPersistentTileSchedulerILi128ELi96ELi256ELi128ELb0ELb1ELb1ELb0ELb1ELb1EEEEEEEEEvNT_6ParamsE:
	.zero		3328


//--------------------- .nv.constant0._ZN7cutlass13device_kernelIN5flash11enable_sm90INS1_16FlashAttnFwdSm90INS1_25CollectiveMainloopFwdSm90ILi2EN4cute5tupleIJNS5_1CILi1EEES8_S8_EEENS6_IJNS7_ILi128EEENS7_ILi96EEENS7_ILi64EEEEEELi256ENS_6half_tEfNS_4arch4Sm90ELb0ELb0ELb1ELb1ELb1ELb1ELb0ELb1ELb0ELb1ELb0ELb0EEENS1_21CollectiveEpilogueFwdINS6_IJSA_NS7_ILi256EEESB_EEES9_SE_SG_Li256ELb1ELb1ELb0ELb0EEENS1_36VarlenDynamicPersistentTileSchedulerILi128ELi96ELi256ELi128ELb0ELb1ELb1ELb0ELb1ELb1EEEEEEEEEvNT_6ParamsE --------------------------
	.section	.nv.constant0._ZN7cutlass13device_kernelIN5flash11enable_sm90INS1_16FlashAttnFwdSm90INS1_25CollectiveMainloopFwdSm90ILi2EN4cute5tupleIJNS5_1CILi1EEES8_S8_EEENS6_IJNS7_ILi128EEENS7_ILi96EEENS7_ILi64EEEEEELi256ENS_6half_tEfNS_4arch4Sm90ELb0ELb0ELb1ELb1ELb1ELb1ELb0ELb1ELb0ELb1ELb0ELb0EEENS1_21CollectiveEpilogueFwdINS6_IJSA_NS7_ILi256EEESB_EEES9_SE_SG_Li256ELb1ELb1ELb0ELb0EEENS1_36VarlenDynamicPersistentTileSchedulerILi128ELi96ELi256ELi128ELb0ELb1ELb1ELb0ELb1ELb1EEEEEEEEEvNT_6ParamsE,"a",@progbits
	.sectionflags	@""
	.align	4
.nv.constant0._ZN7cutlass13device_kernelIN5flash11enable_sm90INS1_16FlashAttnFwdSm90INS1_25CollectiveMainloopFwdSm90ILi2EN4cute5tupleIJNS5_1CILi1EEES8_S8_EEENS6_IJNS7_ILi128EEENS7_ILi96EEENS7_ILi64EEEEEELi256ENS_6half_tEfNS_4arch4Sm90ELb0ELb0ELb1ELb1ELb1ELb1ELb0ELb1ELb0ELb1ELb0ELb0EEENS1_21CollectiveEpilogueFwdINS6_IJSA_NS7_ILi256EEESB_EEES9_SE_SG_Li256ELb1ELb1ELb0ELb0EEENS1_36VarlenDynamicPersistentTileSchedulerILi128ELi96ELi256ELi128ELb0ELb1ELb1ELb0ELb1ELb1EEEEEEEEEvNT_6ParamsE:
	.zero		3328


//--------------------- .nv.constant0._ZN7cutlass13device_kernelIN5flash11enable_sm90INS1_16FlashAttnFwdSm90INS1_25CollectiveMainloopFwdSm90ILi2EN4cute5tupleIJNS5_1CILi1EEES8_S8_EEENS6_IJNS7_ILi128EEENS7_ILi96EEENS7_ILi64EEEEEELi256ENS_6half_tEfNS_4arch4Sm90ELb0ELb0ELb1ELb1ELb1ELb0ELb1ELb1ELb0ELb1ELb0ELb0EEENS1_21CollectiveEpilogueFwdINS6_IJSA_NS7_ILi256EEESB_EEES9_SE_SG_Li256ELb1ELb1ELb0ELb0EEENS1_36VarlenDynamicPersistentTileSchedulerILi128ELi96ELi256ELi128ELb0ELb1ELb1ELb0ELb1ELb1EEEEEEEEEvNT_6ParamsE --------------------------
	.section	.nv.constant0._ZN7cutlass13device_kernelIN5flash11enable_sm90INS1_16FlashAttnFwdSm90INS1_25CollectiveMainloopFwdSm90ILi2EN4cute5tupleIJNS5_1CILi1EEES8_S8_EEENS6_IJNS7_ILi128EEENS7_ILi96EEENS7_ILi64EEEEEELi256ENS_6half_tEfNS_4arch4Sm90ELb0ELb0ELb1ELb1ELb1ELb0ELb1ELb1ELb0ELb1ELb0ELb0EEENS1_21CollectiveEpilogueFwdINS6_IJSA_NS7_ILi256EEESB_EEES9_SE_SG_Li256ELb1ELb1ELb0ELb0EEENS1_36VarlenDynamicPersistentTileSchedulerILi128ELi96ELi256ELi128ELb0ELb1ELb1ELb0ELb1ELb1EEEEEEEEEvNT_6ParamsE,"a",@progbits
	.sectionflags	@""
	.align	4
.nv.constant0._ZN7cutlass13device_kernelIN5flash11enable_sm90INS1_16FlashAttnFwdSm90INS1_25CollectiveMainloopFwdSm90ILi2EN4cute5tupleIJNS5_1CILi1EEES8_S8_EEENS6_IJNS7_ILi128EEENS7_ILi96EEENS7_ILi64EEEEEELi256ENS_6half_tEfNS_4arch4Sm90ELb0ELb0ELb1ELb1ELb1ELb0ELb1ELb1ELb0ELb1ELb0ELb0EEENS1_21CollectiveEpilogueFwdINS6_IJSA_NS7_ILi256EEESB_EEES9_SE_SG_Li256ELb1ELb1ELb0ELb0EEENS1_36VarlenDynamicPersistentTileSchedulerILi128ELi96ELi256ELi128ELb0ELb1ELb1ELb0ELb1ELb1EEEEEEEEEvNT_6ParamsE:
	.zero		3584


//--------------------- .nv.constant0._ZN7cutlass13device_kernelIN5flash11enable_sm90INS1_16FlashAttnFwdSm90INS1_25CollectiveMainloopFwdSm90ILi2EN4cute5tupleIJNS5_1CILi1EEES8_S8_EEENS6_IJNS7_ILi128EEENS7_ILi96EEENS7_ILi64EEEEEELi256ENS_6half_tEfNS_4arch4Sm90ELb0ELb0ELb1ELb1ELb1ELb1ELb1ELb1ELb0ELb1ELb0ELb0EEENS1_21CollectiveEpilogueFwdINS6_IJSA_NS7_ILi256EEESB_EEES9_SE_SG_Li256ELb1ELb1ELb0ELb0EEENS1_36VarlenDynamicPersistentTileSchedulerILi128ELi96ELi256ELi128ELb0ELb1ELb1ELb0ELb1ELb1EEEEEEEEEvNT_6ParamsE --------------------------
	.section	.nv.constant0._ZN7cutlass13device_kernelIN5flash11enable_sm90INS1_16FlashAttnFwdSm90INS1_25CollectiveMainloopFwdSm90ILi2EN4cute5tupleIJNS5_1CILi1EEES8_S8_EEENS6_IJNS7_ILi128EEENS7_ILi96EEENS7_ILi64EEEEEELi256ENS_6half_tEfNS_4arch4Sm90ELb0ELb0ELb1ELb1ELb1ELb1ELb1ELb1ELb0ELb1ELb0ELb0EEENS1_21CollectiveEpilogueFwdINS6_IJSA_NS7_ILi256EEESB_EEES9_SE_SG_Li256ELb1ELb1ELb0ELb0EEENS1_36VarlenDynamicPersistentTileSchedulerILi128ELi96ELi256ELi128ELb0ELb1ELb1ELb0ELb1ELb1EEEEEEEEEvNT_6ParamsE,"a",@progbits
	.sectionflags	@""
	.align	4
.nv.constant0._ZN7cutlass13device_kernelIN5flash11enable_sm90INS1_16FlashAttnFwdSm90INS1_25CollectiveMainloopFwdSm90ILi2EN4cute5tupleIJNS5_1CILi1EEES8_S8_EEENS6_IJNS7_ILi128EEENS7_ILi96EEENS7_ILi64EEEEEELi256ENS_6half_tEfNS_4arch4Sm90ELb0ELb0ELb1ELb1ELb1ELb1ELb1ELb1ELb0ELb1ELb0ELb0EEENS1_21CollectiveEpilogueFwdINS6_IJSA_NS7_ILi256EEESB_EEES9_SE_SG_Li256ELb1ELb1ELb0ELb0EEENS1_36VarlenDynamicPersistentTileSchedulerILi128ELi96ELi256ELi128ELb0ELb1ELb1ELb0ELb1ELb1EEEEEEEEEvNT_6ParamsE:
	.zero		3584


//--------------------- .nv.constant0._ZN7cutlass13device_kernelIN5flash11enable_sm90INS1_16FlashAttnFwdSm90INS1_25CollectiveMainloopFwdSm90ILi2EN4cute5tupleIJNS5_1CILi1EEES8_S8_EEENS6_IJNS7_ILi128EEENS7_ILi96EEENS7_ILi64EEEEEELi256ENS_6half_tEfNS_4arch4Sm90ELb0ELb1ELb1ELb0ELb1ELb0ELb0ELb1ELb0ELb1ELb0ELb0EEENS1_21CollectiveEpilogueFwdINS6_IJSA_NS7_ILi256EEESB_EEES9_SE_SG_Li256ELb0ELb1ELb0ELb0EEENS1_30DynamicPersistentTileSchedulerILi256ELi128ELb0ELb1ELb1EEEEEEEEEvNT_6ParamsE --------------------------
	.section	.nv.constant0._ZN7cutlass13device_kernelIN5flash11enable_sm90INS1_16FlashAttnFwdSm90INS1_25CollectiveMainloopFwdSm90ILi2EN4cute5tupleIJNS5_1CILi1EEES8_S8_EEENS6_IJNS7_ILi128EEENS7_ILi96EEENS7_ILi64EEEEEELi256ENS_6half_tEfNS_4arch4Sm90ELb0ELb1ELb1ELb0ELb1ELb0ELb0ELb1ELb0ELb1ELb0ELb0EEENS1_21CollectiveEpilogueFwdINS6_IJSA_NS7_ILi256EEESB_EEES9_SE_SG_Li256ELb0ELb1ELb0ELb0EEENS1_30DynamicPersistentTileSchedulerILi256ELi128ELb0ELb1ELb1EEEEEEEEEvNT_6ParamsE,"a",@progbits
	.sectionflags	@""
	.align	4
.nv.constant0._ZN7cutlass13device_kernelIN5flash11enable_sm90INS1_16FlashAttnFwdSm90INS1_25CollectiveMainloopFwdSm90ILi2EN4cute5tupleIJNS5_1CILi1EEES8_S8_EEENS6_IJNS7_ILi128EEENS7_ILi96EEENS7_ILi64EEEEEELi256ENS_6half_tEfNS_4arch4Sm90ELb0ELb1ELb1ELb0ELb1ELb0ELb0ELb1ELb0ELb1ELb0ELb0EEENS1_21CollectiveEpilogueFwdINS6_IJSA_NS7_ILi256EEESB_EEES9_SE_SG_Li256ELb0ELb1ELb0ELb0EEENS1_30DynamicPersistentTileSchedulerILi256ELi128ELb0ELb1ELb1EEEEEEEEEvNT_6ParamsE:
	.zero		3328


//--------------------- .nv.constant0._ZN7cutlass13device_kernelIN5flash11enable_sm90INS1_16FlashAttnFwdSm90INS1_25CollectiveMainloopFwdSm90ILi2EN4cute5tupleIJNS5_1CILi1EEES8_S8_EEENS6_IJNS7_ILi128EEENS7_ILi96EEENS7_ILi64EEEEEELi256ENS_6half_tEfNS_4arch4Sm90ELb0ELb1ELb1ELb0ELb1ELb0ELb1ELb1ELb0ELb1ELb0ELb0EEENS1_21CollectiveEpilogueFwdINS6_IJSA_NS7_ILi256EEESB_EEES9_SE_SG_Li256ELb0ELb1ELb0ELb0EEENS1_30DynamicPersistentTileSchedulerILi256ELi128ELb0ELb1ELb1EEEEEEEEEvNT_6ParamsE --------------------------
	.section	.nv.constant0._ZN7cutlass13device_kernelIN5flash11enable_sm90INS1_16FlashAttnFwdSm90INS1_25CollectiveMainloopFwdSm90ILi2EN4cute5tupleIJNS5_1CILi1EEES8_S8_EEENS6_IJNS7_ILi128EEENS7_ILi96EEENS7_ILi64EEEEEELi256ENS_6half_tEfNS_4arch4Sm90ELb0ELb1ELb1ELb0ELb1ELb0ELb1ELb1ELb0ELb1ELb0ELb0EEENS1_21CollectiveEpilogueFwdINS6_IJSA_NS7_ILi256EEESB_EEES9_SE_SG_Li256ELb0ELb1ELb0ELb0EEENS1_30DynamicPersistentTileSchedulerILi256ELi128ELb0ELb1ELb1EEEEEEEEEvNT_6ParamsE,"a",@progbits
	.sectionflags	@""
	.align	4
.nv.constant0._ZN7cutlass13device_kernelIN5flash11enable_sm90INS1_16FlashAttnFwdSm90INS1_25CollectiveMainloopFwdSm90ILi2EN4cute5tupleIJNS5_1CILi1EEES8_S8_EEENS6_IJNS7_ILi128EEENS7_ILi96EEENS7_ILi64EEEEEELi256ENS_6half_tEfNS_4arch4Sm90ELb0ELb1ELb1ELb0ELb1ELb0ELb1ELb1ELb0ELb1ELb0ELb0EEENS1_21CollectiveEpilogueFwdINS6_IJSA_NS7_ILi256EEESB_EEES9_SE_SG_Li256ELb0ELb1ELb0ELb0EEENS1_30DynamicPersistentTileSchedulerILi256ELi128ELb0ELb1ELb1EEEEEEEEEvNT_6ParamsE:
	.zero		3584


//--------------------- .nv.constant0._ZN7cutlass13device_kernelIN5flash11enable_sm90INS1_16FlashAttnFwdSm90INS1_25CollectiveMainloopFwdSm90ILi2EN4cute5tupleIJNS5_1CILi1EEES8_S8_EEENS6_IJNS7_ILi128EEENS7_ILi96EEENS7_ILi64EEEEEELi256ENS_6half_tEfNS_4arch4Sm90ELb0ELb1ELb1ELb1ELb1ELb0ELb0ELb1ELb0ELb1ELb0ELb0EEENS1_21CollectiveEpilogueFwdINS6_IJSA_NS7_ILi256EEESB_EEES9_SE_SG_Li256ELb1ELb1ELb0ELb0EEENS1_36VarlenDynamicPersistentTileSchedulerILi128ELi96ELi256ELi128ELb0ELb1ELb1ELb1ELb0ELb1EEEEEEEEEvNT_6ParamsE --------------------------
	.section	.nv.constant0._ZN7cutlass13device_kernelIN5flash11enable_sm90INS1_16FlashAttnFwdSm90INS1_25CollectiveMainloopFwdSm90ILi2EN4cute5tupleIJNS5_1CILi1EEES8_S8_EEENS6_IJNS7_ILi128EEENS7_ILi96EEENS7_ILi64EEEEEELi256ENS_6half_tEfNS_4arch4Sm90ELb0ELb1ELb1ELb1ELb1ELb0ELb0ELb1ELb0ELb1ELb0ELb0EEENS1_21CollectiveEpilogueFwdINS6_IJSA_NS7_ILi256EEESB_EEES9_SE_SG_Li256ELb1ELb1ELb0ELb0EEENS1_36VarlenDynamicPersistentTileSchedulerILi128ELi96ELi256ELi128ELb0ELb1ELb1ELb1ELb0ELb1EEEEEEEEEvNT_6ParamsE,"a",@progbits
	.sectionflags	@""
	.align	4
.nv.constant0._ZN7cutlass13device_kernelIN5flash11enable_sm90INS1_16FlashAttnFwdSm90INS1_25CollectiveMainloopFwdSm90ILi2EN4cute5tupleIJNS5_1CILi1EEES8_S8_EEENS6_IJNS7_ILi128EEENS7_ILi96EEENS7_ILi64EEEEEELi256ENS_6half_tEfNS_4arch4Sm90ELb0ELb1ELb1ELb1ELb1ELb0ELb0ELb1ELb0ELb1ELb0ELb0EEENS1_21CollectiveEpilogueFwdINS6_IJSA_NS7_ILi256EEESB_EEES9_SE_SG_Li256ELb1ELb1ELb0ELb0EEENS1_36VarlenDynamicPersistentTileSchedulerILi128ELi96ELi256ELi128ELb0ELb1ELb1ELb1ELb0ELb1EEEEEEEEEvNT_6ParamsE:
	.zero		3328


//--------------------- .nv.constant0._ZN7cutlass13device_kernelIN5flash11enable_sm90INS1_16FlashAttnFwdSm90INS1_25CollectiveMainloopFwdSm90ILi2EN4cute5tupleIJNS5_1CILi1EEES8_S8_EEENS6_IJNS7_ILi128EEENS7_ILi96EEENS7_ILi64EEEEEELi256ENS_6half_tEfNS_4arch4Sm90ELb0ELb1ELb1ELb1ELb1ELb1ELb0ELb1ELb0ELb1ELb0ELb0EEENS1_21CollectiveEpilogueFwdINS6_IJSA_NS7_ILi256EEESB_EEES9_SE_SG_Li256ELb1ELb1ELb0ELb0EEENS1_36VarlenDynamicPersistentTileSchedulerILi128ELi96ELi256ELi128ELb0ELb1ELb1ELb1ELb0ELb1EEEEEEEEEvNT_6ParamsE --------------------------
	.section	.nv.constant0._ZN7cutlass13device_kernelIN5flash11enable_sm90INS1_16FlashAttnFwdSm90INS1_25CollectiveMainloopFwdSm90ILi2EN4cute5tupleIJNS5_1CILi1EEES8_S8_EEENS6_IJNS7_ILi128EEENS7_ILi96EEENS7_ILi64EEEEEELi256ENS_6half_tEfNS_4arch4Sm90ELb0ELb1ELb1ELb1ELb1ELb1ELb0ELb1ELb0ELb1ELb0ELb0EEENS1_21CollectiveEpilogueFwdINS6_IJSA_NS7_ILi256EEESB_EEES9_SE_SG_Li256ELb1ELb1ELb0ELb0EEENS1_36VarlenDynamicPersistentTileSchedulerILi128ELi96ELi256ELi128ELb0ELb1ELb1ELb1ELb0ELb1EEEEEEEEEvNT_6ParamsE,"a",@progbits
	.sectionflags	@""
	.align	4
.nv.constant0._ZN7cutlass13device_kernelIN5flash11enable_sm90INS1_16FlashAttnFwdSm90INS1_25CollectiveMainloopFwdSm90ILi2EN4cute5tupleIJNS5_1CILi1EEES8_S8_EEENS6_IJNS7_ILi128EEENS7_ILi96EEENS7_ILi64EEEEEELi256ENS_6half_tEfNS_4arch4Sm90ELb0ELb1ELb1ELb1ELb1ELb1ELb0ELb1ELb0ELb1ELb0ELb0EEENS1_21CollectiveEpilogueFwdINS6_IJSA_NS7_ILi256EEESB_EEES9_SE_SG_Li256ELb1ELb1ELb0ELb0EEENS1_36VarlenDynamicPersistentTileSchedulerILi128ELi96ELi256ELi128ELb0ELb1ELb1ELb1ELb0ELb1EEEEEEEEEvNT_6ParamsE:
	.zero		3328


//--------------------- .nv.constant0._ZN7cutlass13device_kernelIN5flash11enable_sm90INS1_16FlashAttnFwdSm90INS1_25CollectiveMainloopFwdSm90ILi2EN4cute5tupleIJNS5_1CILi1EEES8_S8_EEENS6_IJNS7_ILi128EEENS7_ILi96EEENS7_ILi64EEEEEELi256ENS_6half_tEfNS_4arch4Sm90ELb0ELb1ELb1ELb1ELb1ELb0ELb1ELb1ELb0ELb1ELb0ELb0EEENS1_21CollectiveEpilogueFwdINS6_IJSA_NS7_ILi256EEESB_EEES9_SE_SG_Li256ELb1ELb1ELb0ELb0EEENS1_36VarlenDynamicPersistentTileSchedulerILi128ELi96ELi256ELi128ELb0ELb1ELb1ELb1ELb0ELb1EEEEEEEEEvNT_6ParamsE --------------------------
	.section	.nv.constant0._ZN7cutlass13device_kernelIN5flash11enable_sm90INS1_16FlashAttnFwdSm90INS1_25CollectiveMainloopFwdSm90ILi2EN4cute5tupleIJNS5_1CILi1EEES8_S8_EEENS6_IJNS7_ILi128EEENS7_ILi96EEENS7_ILi64EEEEEELi256ENS_6half_tEfNS_4arch4Sm90ELb0ELb1ELb1ELb1ELb1ELb0ELb1ELb1ELb0ELb1ELb0ELb0EEENS1_21CollectiveEpilogueFwdINS6_IJSA_NS7_ILi256EEESB_EEES9_SE_SG_Li256ELb1ELb1ELb0ELb0EEENS1_36VarlenDynamicPersistentTileSchedulerILi128ELi96ELi256ELi128ELb0ELb1ELb1ELb1ELb0ELb1EEEEEEEEEvNT_6ParamsE,"a",@progbits
	.sectionflags	@""
	.align	4
.nv.constant0._ZN7cutlass13device_kernelIN5flash11enable_sm90INS1_16FlashAttnFwdSm90INS1_25CollectiveMainloopFwdSm90ILi2EN4cute5tupleIJNS5_1CILi1EEES8_S8_EEENS6_IJNS7_ILi128EEENS7_ILi96EEENS7_ILi64EEEEEELi256ENS_6half_tEfNS_4arch4Sm90ELb0ELb1ELb1ELb1ELb1ELb0ELb1ELb1ELb0ELb1ELb0ELb0EEENS1_21CollectiveEpilogueFwdINS6_IJSA_NS7_ILi256EEESB_EEES9_SE_SG_Li256ELb1ELb1ELb0ELb0EEENS1_36VarlenDynamicPersistentTileSchedulerILi128ELi96ELi256ELi128ELb0ELb1ELb1ELb1ELb0ELb1EEEEEEEEEvNT_6ParamsE:
	.zero		3584


//--------------------- .nv.constant0._ZN7cutlass13device_kernelIN5flash11enable_sm90INS1_16FlashAttnFwdSm90INS1_25CollectiveMainloopFwdSm90ILi2EN4cute5tupleIJNS5_1CILi1EEES8_S8_EEENS6_IJNS7_ILi128EEENS7_ILi96EEENS7_ILi64EEEEEELi256ENS_6half_tEfNS_4arch4Sm90ELb0ELb1ELb1ELb1ELb1ELb1ELb1ELb1ELb0ELb1ELb0ELb0EEENS1_21CollectiveEpilogueFwdINS6_IJSA_NS7_ILi256EEESB_EEES9_SE_SG_Li256ELb1ELb1ELb0ELb0EEENS1_36VarlenDynamicPersistentTileSchedulerILi128ELi96ELi256ELi128ELb0ELb1ELb1ELb1ELb0ELb1EEEEEEEEEvNT_6ParamsE --------------------------
	.section	.nv.constant0._ZN7cutlass13device_kernelIN5flash11enable_sm90INS1_16FlashAttnFwdSm90INS1_25CollectiveMainloopFwdSm90ILi2EN4cute5tupleIJNS5_1CILi1EEES8_S8_EEENS6_IJNS7_ILi128EEENS7_ILi96EEENS7_ILi64EEEEEELi256ENS_6half_tEfNS_4arch4Sm90ELb0ELb1ELb1ELb1ELb1ELb1ELb1ELb1ELb0ELb1ELb0ELb0EEENS1_21CollectiveEpilogueFwdINS6_IJSA_NS7_ILi256EEESB_EEES9_SE_SG_Li256ELb1ELb1ELb0ELb0EEENS1_36VarlenDynamicPersistentTileSchedulerILi128ELi96ELi256ELi128ELb0ELb1ELb1ELb1ELb0ELb1EEEEEEEEEvNT_6ParamsE,"a",@progbits
	.sectionflags	@""
	.align	4
.nv.constant0._ZN7cutlass13device_kernelIN5flash11enable_sm90INS1_16FlashAttnFwdSm90INS1_25CollectiveMainloopFwdSm90ILi2EN4cute5tupleIJNS5_1CILi1EEES8_S8_EEENS6_IJNS7_ILi128EEENS7_ILi96EEENS7_ILi64EEEEEELi256ENS_6half_tEfNS_4arch4Sm90ELb0ELb1ELb1ELb1ELb1ELb1ELb1ELb1ELb0ELb1ELb0ELb0EEENS1_21CollectiveEpilogueFwdINS6_IJSA_NS7_ILi256EEESB_EEES9_SE_SG_Li256ELb1ELb1ELb0ELb0EEENS1_36VarlenDynamicPersistentTileSchedulerILi128ELi96ELi256ELi128ELb0ELb1ELb1ELb1ELb0ELb1EEEEEEEEEvNT_6ParamsE:
	.zero		3584


//--------------------- .nv.constant0._ZN7cutlass13device_kernelIN5flash11enable_sm90INS1_16FlashAttnFwdSm90INS1_25CollectiveMainloopFwdSm90ILi2EN4cute5tupleIJNS5_1CILi1EEES8_S8_EEENS6_IJNS7_ILi128EEENS7_ILi96EEENS7_ILi64EEEEEELi256ENS_6half_tEfNS_4arch4Sm90ELb1ELb0ELb1ELb0ELb1ELb0ELb0ELb1ELb0ELb1ELb0ELb0EEENS1_21CollectiveEpilogueFwdINS6_IJSA_NS7_ILi256EEESB_EEES9_SE_SG_Li256ELb0ELb1ELb0ELb0EEENS1_30DynamicPersistentTileSchedulerILi256ELi128ELb0ELb1ELb1EEEEEEEEEvNT_6ParamsE --------------------------
	.section	.nv.constant0._ZN7cutlass13device_kernelIN5flash11enable_sm90INS1_16FlashAttnFwdSm90INS1_25CollectiveMainloopFwdSm90ILi2EN4cute5tupleIJNS5_1CILi1EEES8_S8_EEENS6_IJNS7_ILi128EEENS7_ILi96EEENS7_ILi64EEEEEELi256ENS_6half_tEfNS_4arch4Sm90ELb1ELb0ELb1ELb0ELb1ELb0ELb0ELb1ELb0ELb1ELb0ELb0EEENS1_21CollectiveEpilogueFwdINS6_IJSA_NS7_ILi256EEESB_EEES9_SE_SG_Li256ELb0ELb1ELb0ELb0EEENS1_30DynamicPersistentTileSchedulerILi256ELi128ELb0ELb1ELb1EEEEEEEEEvNT_6ParamsE,"a",@progbits
	.sectionflags	@""
	.align	4
.nv.constant0._ZN7cutlass13device_kernelIN5flash11enable_sm90INS1_16FlashAttnFwdSm90INS1_25CollectiveMainloopFwdSm90ILi2EN4cute5tupleIJNS5_1CILi1EEES8_S8_EEENS6_IJNS7_ILi128EEENS7_ILi96EEENS7_ILi64EEEEEELi256ENS_6half_tEfNS_4arch4Sm90ELb1ELb0ELb1ELb0ELb1ELb0ELb0ELb1ELb0ELb1ELb0ELb0EEENS1_21CollectiveEpilogueFwdINS6_IJSA_NS7_ILi256EEESB_EEES9_SE_SG_Li256ELb0ELb1ELb0ELb0EEENS1_30DynamicPersistentTileSchedulerILi256ELi128ELb0ELb1ELb1EEEEEEEEEvNT_6ParamsE:
	.zero		3328


//--------------------- .nv.constant0._ZN7cutlass13device_kernelIN5flash11enable_sm90INS1_16FlashAttnFwdSm90INS1_25CollectiveMainloopFwdSm90ILi2EN4cute5tupleIJNS5_1CILi1EEES8_S8_EEENS6_IJNS7_ILi128EEENS7_ILi96EEENS7_ILi64EEEEEELi256ENS_6half_tEfNS_4arch4Sm90ELb1ELb0ELb1ELb0ELb1ELb0ELb1ELb1ELb0ELb1ELb0ELb0EEENS1_21CollectiveEpilogueFwdINS6_IJSA_NS7_ILi256EEESB_EEES9_SE_SG_Li256ELb0ELb1ELb0ELb0EEENS1_30DynamicPersistentTileSchedulerILi256ELi128ELb0ELb1ELb1EEEEEEEEEvNT_6ParamsE --------------------------
	.section	.nv.constant0._ZN7cutlass13device_kernelIN5flash11enable_sm90INS1_16FlashAttnFwdSm90INS1_25CollectiveMainloopFwdSm90ILi2EN4cute5tupleIJNS5_1CILi1EEES8_S8_EEENS6_IJNS7_ILi128EEENS7_ILi96EEENS7_ILi64EEEEEELi256ENS_6half_tEfNS_4arch4Sm90ELb1ELb0ELb1ELb0ELb1ELb0ELb1ELb1ELb0ELb1ELb0ELb0EEENS1_21CollectiveEpilogueFwdINS6_IJSA_NS7_ILi256EEESB_EEES9_SE_SG_Li256ELb0ELb1ELb0ELb0EEENS1_30DynamicPersistentTileSchedulerILi256ELi128ELb0ELb1ELb1EEEEEEEEEvNT_6ParamsE,"a",@progbits
	.sectionflags	@""
	.align	4
.nv.constant0._ZN7cutlass13device_kernelIN5flash11enable_sm90INS1_16FlashAttnFwdSm90INS1_25CollectiveMainloopFwdSm90ILi2EN4cute5tupleIJNS5_1CILi1EEES8_S8_EEENS6_IJNS7_ILi128EEENS7_ILi96EEENS7_ILi64EEEEEELi256ENS_6half_tEfNS_4arch4Sm90ELb1ELb0ELb1ELb0ELb1ELb0ELb1ELb1ELb0ELb1ELb0ELb0EEENS1_21CollectiveEpilogueFwdINS6_IJSA_NS7_ILi256EEESB_EEES9_SE_SG_Li256ELb0ELb1ELb0ELb0EEENS1_30DynamicPersistentTileSchedulerILi256ELi128ELb0ELb1ELb1EEEEEEEEEvNT_6ParamsE:
	.zero		3584


//--------------------- .nv.constant0._ZN7cutlass13device_kernelIN5flash11enable_sm90INS1_16FlashAttnFwdSm90INS1_25CollectiveMainloopFwdSm90ILi2EN4cute5tupleIJNS5_1CILi1EEES8_S8_EEENS6_IJNS7_ILi128EEENS7_ILi96EEENS7_ILi64EEEEEELi256ENS_6half_tEfNS_4arch4Sm90ELb1ELb0ELb1ELb1ELb1ELb0ELb0ELb1ELb0ELb1ELb0ELb0EEENS1_21CollectiveEpilogueFwdINS6_IJSA_NS7_ILi256EEESB_EEES9_SE_SG_Li256ELb1ELb1ELb0ELb0EEENS1_36VarlenDynamicPersistentTileSchedulerILi128ELi96ELi256ELi128ELb0ELb1ELb1ELb1ELb1ELb1EEEEEEEEEvNT_6ParamsE --------------------------
	.section	.nv.constant0._ZN7cutlass13device_kernelIN5flash11enable_sm90INS1_16FlashAttnFwdSm90INS1_25CollectiveMainloopFwdSm90ILi2EN4cute5tupleIJNS5_1CILi1EEES8_S8_EEENS6_IJNS7_ILi128EEENS7_ILi96EEENS7_ILi64EEEEEELi256ENS_6half_tEfNS_4arch4Sm90ELb1ELb0ELb1ELb1ELb1ELb0ELb0ELb1ELb0ELb1ELb0ELb0EEENS1_21CollectiveEpilogueFwdINS6_IJSA_NS7_ILi256EEESB_EEES9_SE_SG_Li256ELb1ELb1ELb0ELb0EEENS1_36VarlenDynamicPersistentTileSchedulerILi128ELi96ELi256ELi128ELb0ELb1ELb1ELb1ELb1ELb1EEEEEEEEEvNT_6ParamsE,"a",@progbits
	.sectionflags	@""
	.align	4
.nv.constant0._ZN7cutlass13device_kernelIN5flash11enable_sm90INS1_16FlashAttnFwdSm90INS1_25CollectiveMainloopFwdSm90ILi2EN4cute5tupleIJNS5_1CILi1EEES8_S8_EEENS6_IJNS7_ILi128EEENS7_ILi96EEENS7_ILi64EEEEEELi256ENS_6half_tEfNS_4arch4Sm90ELb1ELb0ELb1ELb1ELb1ELb0ELb0ELb1ELb0ELb1ELb0ELb0EEENS1_21CollectiveEpilogueFwdINS6_IJSA_NS7_ILi256EEESB_EEES9_SE_SG_Li256ELb1ELb1ELb0ELb0EEENS1_36VarlenDynamicPersistentTileSchedulerILi128ELi96ELi256ELi128ELb0ELb1ELb1ELb1ELb1ELb1EEEEEEEEEvNT_6ParamsE:
	.zero		3328


//--------------------- .nv.constant0._ZN7cutlass13device_kernelIN5flash11enable_sm90INS1_16FlashAttnFwdSm90INS1_25CollectiveMainloopFwdSm90ILi2EN4cute5tupleIJNS5_1CILi1EEES8_S8_EEENS6_IJNS7_ILi128EEENS7_ILi96EEENS7_ILi64EEEEEELi256ENS_6half_tEfNS_4arch4Sm90ELb1ELb0ELb1ELb1ELb1ELb1ELb0ELb1ELb0ELb1ELb0ELb0EEENS1_21CollectiveEpilogueFwdINS6_IJSA_NS7_ILi256EEESB_EEES9_SE_SG_Li256ELb1ELb1ELb0ELb0EEENS1_36VarlenDynamicPersistentTileSchedulerILi128ELi96ELi256ELi128ELb0ELb1ELb1ELb1ELb1ELb1EEEEEEEEEvNT_6ParamsE --------------------------
	.section	.nv.constant0._ZN7cutlass13device_kernelIN5flash11enable_sm90INS1_16FlashAttnFwdSm90INS1_25CollectiveMainloopFwdSm90ILi2EN4cute5tupleIJNS5_1CILi1EEES8_S8_EEENS6_IJNS7_ILi128EEENS7_ILi96EEENS7_ILi64EEEEEELi256ENS_6half_tEfNS_4arch4Sm90ELb1ELb0ELb1ELb1ELb1ELb1ELb0ELb1ELb0ELb1ELb0ELb0EEENS1_21CollectiveEpilogueFwdINS6_IJSA_NS7_ILi256EEESB_EEES9_SE_SG_Li256ELb1ELb1ELb0ELb0EEENS1_36VarlenDynamicPersistentTileSchedulerILi128ELi96ELi256ELi128ELb0ELb1ELb1ELb1ELb1ELb1EEEEEEEEEvNT_6ParamsE,"a",@progbits
	.sectionflags	@""
	.align	4
.nv.constant0._ZN7cutlass13device_kernelIN5flash11enable_sm90INS1_16FlashAttnFwdSm90INS1_25CollectiveMainloopFwdSm90ILi2EN4cute5tupleIJNS5_1CILi1EEES8_S8_EEENS6_IJNS7_ILi128EEENS7_ILi96EEENS7_ILi64EEEEEELi256ENS_6half_tEfNS_4arch4Sm90ELb1ELb0ELb1ELb1ELb1ELb1ELb0ELb1ELb0ELb1ELb0ELb0EEENS1_21CollectiveEpilogueFwdINS6_IJSA_NS7_ILi256EEESB_EEES9_SE_SG_Li256ELb1ELb1ELb0ELb0EEENS1_36VarlenDynamicPersistentTileSchedulerILi128ELi96ELi256ELi128ELb0ELb1ELb1ELb1ELb1ELb1EEEEEEEEEvNT_6ParamsE:
	.zero		3328


//--------------------- .nv.constant0._ZN7cutlass13device_kernelIN5flash11enable_sm90INS1_16FlashAttnFwdSm90INS1_25CollectiveMainloopFwdSm90ILi2EN4cute5tupleIJNS5_1CILi1EEES8_S8_EEENS6_IJNS7_ILi128EEENS7_ILi96EEENS7_ILi64EEEEEELi256ENS_6half_tEfNS_4arch4Sm90ELb1ELb0ELb1ELb1ELb1ELb0ELb1ELb1ELb0ELb1ELb0ELb0EEENS1_21CollectiveEpilogueFwdINS6_IJSA_NS7_ILi256EEESB_EEES9_SE_SG_Li256ELb1ELb1ELb0ELb0EEENS1_36VarlenDynamicPersistentTileSchedulerILi128ELi96ELi256ELi128ELb0ELb1ELb1ELb1ELb1ELb1EEEEEEEEEvNT_6ParamsE --------------------------
	.section	.nv.constant0._ZN7cutlass13device_kernelIN5flash11enable_sm90INS1_16FlashAttnFwdSm90INS1_25CollectiveMainloopFwdSm90ILi2EN4cute5tupleIJNS5_1CILi1EEES8_S8_EEENS6_IJNS7_ILi128EEENS7_ILi96EEENS7_ILi64EEEEEELi256ENS_6half_tEfNS_4arch4Sm90ELb1ELb0ELb1ELb1ELb1ELb0ELb1ELb1ELb0ELb1ELb0ELb0EEENS1_21CollectiveEpilogueFwdINS6_IJSA_NS7_ILi256EEESB_EEES9_SE_SG_Li256ELb1ELb1ELb0ELb0EEENS1_36VarlenDynamicPersistentTileSchedulerILi128ELi96ELi256ELi128ELb0ELb1ELb1ELb1ELb1ELb1EEEEEEEEEvNT_6ParamsE,"a",@progbits
	.sectionflags	@""
	.align	4
.nv.constant0._ZN7cutlass13device_kernelIN5flash11enable_sm90INS1_16FlashAttnFwdSm90INS1_25CollectiveMainloopFwdSm90ILi2EN4cute5tupleIJNS5_1CILi1EEES8_S8_EEENS6_IJNS7_ILi128EEENS7_ILi96EEENS7_ILi64EEEEEELi256ENS_6half_tEfNS_4arch4Sm90ELb1ELb0ELb1ELb1ELb1ELb0ELb1ELb1ELb0ELb1ELb0ELb0EEENS1_21CollectiveEpilogueFwdINS6_IJSA_NS7_ILi256EEESB_EEES9_SE_SG_Li256ELb1ELb1ELb0ELb0EEENS1_36VarlenDynamicPersistentTileSchedulerILi128ELi96ELi256ELi128ELb0ELb1ELb1ELb1ELb1ELb1EEEEEEEEEvNT_6ParamsE:
	.zero		3584


//--------------------- .nv.constant0._ZN7cutlass13device_kernelIN5flash11enable_sm90INS1_16FlashAttnFwdSm90INS1_25CollectiveMainloopFwdSm90ILi2EN4cute5tupleIJNS5_1CILi1EEES8_S8_EEENS6_IJNS7_ILi128EEENS7_ILi96EEENS7_ILi64EEEEEELi256ENS_6half_tEfNS_4arch4Sm90ELb1ELb0ELb1ELb1ELb1ELb1ELb1ELb1ELb0ELb1ELb0ELb0EEENS1_21CollectiveEpilogueFwdINS6_IJSA_NS7_ILi256EEESB_EEES9_SE_SG_Li256ELb1ELb1ELb0ELb0EEENS1_36VarlenDynamicPersistentTileSchedulerILi128ELi96ELi256ELi128ELb0ELb1ELb1ELb1ELb1ELb1EEEEEEEEEvNT_6ParamsE --------------------------
	.section	.nv.constant0._ZN7cutlass13device_kernelIN5flash11enable_sm90INS1_16FlashAttnFwdSm90INS1_25CollectiveMainloopFwdSm90ILi2EN4cute5tupleIJNS5_1CILi1EEES8_S8_EEENS6_IJNS7_ILi128EEENS7_ILi96EEENS7_ILi64EEEEEELi256ENS_6half_tEfNS_4arch4Sm90ELb1ELb0ELb1ELb1ELb1ELb1ELb1ELb1ELb0ELb1ELb0ELb0EEENS1_21CollectiveEpilogueFwdINS6_IJSA_NS7_ILi256EEESB_EEES9_SE_SG_Li256ELb1ELb1ELb0ELb0EEENS1_36VarlenDynamicPersistentTileSchedulerILi128ELi96ELi256ELi128ELb0ELb1ELb1ELb1ELb1ELb1EEEEEEEEEvNT_6ParamsE,"a",@progbits
	.sectionflags	@""
	.align	4
.nv.constant0._ZN7cutlass13device_kernelIN5flash11enable_sm90INS1_16FlashAttnFwdSm90INS1_25CollectiveMainloopFwdSm90ILi2EN4cute5tupleIJNS5_1CILi1EEES8_S8_EEENS6_IJNS7_ILi128EEENS7_ILi96EEENS7_ILi64EEEEEELi256ENS_6half_tEfNS_4arch4Sm90ELb1ELb0ELb1ELb1ELb1ELb1ELb1ELb1ELb0ELb1ELb0ELb0EEENS1_21CollectiveEpilogueFwdINS6_IJSA_NS7_ILi256EEESB_EEES9_SE_SG_Li256ELb1ELb1ELb0ELb0EEENS1_36VarlenDynamicPersistentTileSchedulerILi128ELi96ELi256ELi128ELb0ELb1ELb1ELb1ELb1ELb1EEEEEEEEEvNT_6ParamsE:
	.zero		3584


//--------------------- SYMBOLS --------------------------

	.type		.nv.reservedSmem.offset0,@object
	.size		.nv.reservedSmem.offset0,0x4
	.type		__assertfail,@function
